	.target	sm_80

	.elftype	@"ET_EXEC"


//--------------------- .note.nv.tkinfo           --------------------------
	.section	.note.nv.tkinfo,"",@"SHT_NOTE"
	.sectionflags	@"SHF_NOTE_NV_TKINFO"
	.tkinfo
        /*0018*/ 	.word	0x00000002
        /*0030*/ 	.string	""
        /*0030*/ 	.string	"ptxas"
        /*0030*/ 	.string	"Cuda compilation tools, release 13.0, V13.0.88"
        /*0030*/ 	.string	"Build cuda_13.0.r13.0/compiler.36424714_0"
        /*0030*/ 	.string	"-arch sm_80 -m 64 "



//--------------------- .note.nv.cuinfo           --------------------------
	.section	.note.nv.cuinfo,"",@"SHT_NOTE"
	.sectionflags	@"SHF_NOTE_NV_CUINFO"
        /*0018*/ 	.short	0x0002
        /*001a*/ 	.short	0x0050
        /*001c*/ 	.short	0x0082
	.zero		2


//--------------------- .nv.info                  --------------------------
	.section	.nv.info,"",@"SHT_CUDA_INFO"
	.align	4


	//----- nvinfo : EIATTR_REGCOUNT
	.align		4
        /*0000*/ 	.byte	0x04, 0x2f
        /*0002*/ 	.short	(.L_10 - .L_9)
	.align		4
.L_9:
        /*0004*/ 	.word	index@(_ZN10layer_norm13ln_fwd_kernelINS_13Kernel_traitsIfffffjLj1280ELj1ELj4ELj1ELj16ENS_18Kernel_traits_baseILj1280EfffffjLj128EEEEELb1ELb1ELb1ELb1EEEvNS_9FwdParamsE)
        /*0008*/ 	.word	0x000000ff


	//----- nvinfo : EIATTR_FRAME_SIZE
	.align		4
.L_10:
        /*000c*/ 	.byte	0x04, 0x11
        /*000e*/ 	.short	(.L_12 - .L_11)
	.align		4
.L_11:
        /*0010*/ 	.word	index@($__internal_159_$__cuda_sm70_shflsync_bfly_p)
        /*0014*/ 	.word	0x00000000


	//----- nvinfo : EIATTR_FRAME_SIZE
	.align		4
.L_12:
        /*0018*/ 	.byte	0x04, 0x11
        /*001a*/ 	.short	(.L_14 - .L_13)
	.align		4
.L_13:
        /*001c*/ 	.word	index@(_ZN10layer_norm13ln_fwd_kernelINS_13Kernel_traitsIfffffjLj1280ELj1ELj4ELj1ELj16ENS_18Kernel_traits_baseILj1280EfffffjLj128EEEEELb1ELb1ELb1ELb1EEEvNS_9FwdParamsE)
        /*0020*/ 	.word	0x00000000


	//----- nvinfo : EIATTR_REGCOUNT
	.align		4
.L_14:
        /*0024*/ 	.byte	0x04, 0x2f
        /*0026*/ 	.short	(.L_16 - .L_15)
	.align		4
.L_15:
        /*0028*/ 	.word	index@(_ZN10layer_norm13ln_fwd_kernelINS_13Kernel_traitsIfffffjLj1280ELj1ELj4ELj1ELj16ENS_18Kernel_traits_baseILj1280EfffffjLj128EEEEELb1ELb1ELb1ELb0EEEvNS_9FwdParamsE)
        /*002c*/ 	.word	0x000000df


	//----- nvinfo : EIATTR_FRAME_SIZE
	.align		4
.L_16:
        /*0030*/ 	.byte	0x04, 0x11
        /*0032*/ 	.short	(.L_18 - .L_17)
	.align		4
.L_17:
        /*0034*/ 	.word	index@($__internal_158_$__cuda_sm70_shflsync_bfly_p)
        /*0038*/ 	.word	0x00000000


	//----- nvinfo : EIATTR_FRAME_SIZE
	.align		4
.L_18:
        /*003c*/ 	.byte	0x04, 0x11
        /*003e*/ 	.short	(.L_20 - .L_19)
	.align		4
.L_19:
        /*0040*/ 	.word	index@(_ZN10layer_norm13ln_fwd_kernelINS_13Kernel_traitsIfffffjLj1280ELj1ELj4ELj1ELj16ENS_18Kernel_traits_baseILj1280EfffffjLj128EEEEELb1ELb1ELb1ELb0EEEvNS_9FwdParamsE)
        /*0044*/ 	.word	0x00000000


	//----- nvinfo : EIATTR_REGCOUNT
	.align		4
.L_20:
        /*0048*/ 	.byte	0x04, 0x2f
        /*004a*/ 	.short	(.L_22 - .L_21)
	.align		4
.L_21:
        /*004c*/ 	.word	index@(_ZN10layer_norm13ln_fwd_kernelINS_13Kernel_traitsIfffffjLj1280ELj1ELj4ELj1ELj16ENS_18Kernel_traits_baseILj1280EfffffjLj128EEEEELb1ELb1ELb0ELb1EEEvNS_9FwdParamsE)
        /*0050*/ 	.word	0x000000ff


	//----- nvinfo : EIATTR_FRAME_SIZE
	.align		4
.L_22:
        /*0054*/ 	.byte	0x04, 0x11
        /*0056*/ 	.short	(.L_24 - .L_23)
	.align		4
.L_23:
        /*0058*/ 	.word	index@($__internal_157_$__cuda_sm70_shflsync_bfly_p)
        /*005c*/ 	.word	0x00000000


	//----- nvinfo : EIATTR_FRAME_SIZE
	.align		4
.L_24:
        /*0060*/ 	.byte	0x04, 0x11
        /*0062*/ 	.short	(.L_26 - .L_25)
	.align		4
.L_25:
        /*0064*/ 	.word	index@(_ZN10layer_norm13ln_fwd_kernelINS_13Kernel_traitsIfffffjLj1280ELj1ELj4ELj1ELj16ENS_18Kernel_traits_baseILj1280EfffffjLj128EEEEELb1ELb1ELb0ELb1EEEvNS_9FwdParamsE)
        /*0068*/ 	.word	0x00000000


	//----- nvinfo : EIATTR_REGCOUNT
	.align		4
.L_26:
        /*006c*/ 	.byte	0x04, 0x2f
        /*006e*/ 	.short	(.L_28 - .L_27)
	.align		4
.L_27:
        /*0070*/ 	.word	index@(_ZN10layer_norm13ln_fwd_kernelINS_13Kernel_traitsIfffffjLj1280ELj1ELj4ELj1ELj16ENS_18Kernel_traits_baseILj1280EfffffjLj128EEEEELb1ELb1ELb0ELb0EEEvNS_9FwdParamsE)
        /*0074*/ 	.word	0x000000d7


	//----- nvinfo : EIATTR_FRAME_SIZE
	.align		4
.L_28:
        /*0078*/ 	.byte	0x04, 0x11
        /*007a*/ 	.short	(.L_30 - .L_29)
	.align		4
.L_29:
        /*007c*/ 	.word	index@($__internal_156_$__cuda_sm70_shflsync_bfly_p)
        /*0080*/ 	.word	0x00000000


	//----- nvinfo : EIATTR_FRAME_SIZE
	.align		4
.L_30:
        /*0084*/ 	.byte	0x04, 0x11
        /*0086*/ 	.short	(.L_32 - .L_31)
	.align		4
.L_31:
        /*0088*/ 	.word	index@(_ZN10layer_norm13ln_fwd_kernelINS_13Kernel_traitsIfffffjLj1280ELj1ELj4ELj1ELj16ENS_18Kernel_traits_baseILj1280EfffffjLj128EEEEELb1ELb1ELb0ELb0EEEvNS_9FwdParamsE)
        /*008c*/ 	.word	0x00000000


	//----- nvinfo : EIATTR_REGCOUNT
	.align		4
.L_32:
        /*0090*/ 	.byte	0x04, 0x2f
        /*0092*/ 	.short	(.L_34 - .L_33)
	.align		4
.L_33:
        /*0094*/ 	.word	index@(_ZN10layer_norm13ln_fwd_kernelINS_13Kernel_traitsIfffffjLj1280ELj1ELj4ELj1ELj16ENS_18Kernel_traits_baseILj1280EfffffjLj128EEEEELb1ELb0ELb1ELb1EEEvNS_9FwdParamsE)
        /*0098*/ 	.word	0x000000a7


	//----- nvinfo : EIATTR_FRAME_SIZE
	.align		4
.L_34:
        /*009c*/ 	.byte	0x04, 0x11
        /*009e*/ 	.short	(.L_36 - .L_35)
	.align		4
.L_35:
        /*00a0*/ 	.word	index@($__internal_155_$__cuda_sm70_shflsync_bfly_p)
        /*00a4*/ 	.word	0x00000000


	//----- nvinfo : EIATTR_FRAME_SIZE
	.align		4
.L_36:
        /*00a8*/ 	.byte	0x04, 0x11
        /*00aa*/ 	.short	(.L_38 - .L_37)
	.align		4
.L_37:
        /*00ac*/ 	.word	index@(_ZN10layer_norm13ln_fwd_kernelINS_13Kernel_traitsIfffffjLj1280ELj1ELj4ELj1ELj16ENS_18Kernel_traits_baseILj1280EfffffjLj128EEEEELb1ELb0ELb1ELb1EEEvNS_9FwdParamsE)
        /*00b0*/ 	.word	0x00000000


	//----- nvinfo : EIATTR_REGCOUNT
	.align		4
.L_38:
        /*00b4*/ 	.byte	0x04, 0x2f
        /*00b6*/ 	.short	(.L_40 - .L_39)
	.align		4
.L_39:
        /*00b8*/ 	.word	index@(_ZN10layer_norm13ln_fwd_kernelINS_13Kernel_traitsIfffffjLj1280ELj1ELj4ELj1ELj16ENS_18Kernel_traits_baseILj1280EfffffjLj128EEEEELb1ELb0ELb1ELb0EEEvNS_9FwdParamsE)
        /*00bc*/ 	.word	0x000000a8


	//----- nvinfo : EIATTR_FRAME_SIZE
	.align		4
.L_40:
        /*00c0*/ 	.byte	0x04, 0x11
        /*00c2*/ 	.short	(.L_42 - .L_41)
	.align		4
.L_41:
        /*00c4*/ 	.word	index@($__internal_154_$__cuda_sm70_shflsync_bfly_p)
        /*00c8*/ 	.word	0x00000000


	//----- nvinfo : EIATTR_FRAME_SIZE
	.align		4
.L_42:
        /*00cc*/ 	.byte	0x04, 0x11
        /*00ce*/ 	.short	(.L_44 - .L_43)
	.align		4
.L_43:
        /*00d0*/ 	.word	index@(_ZN10layer_norm13ln_fwd_kernelINS_13Kernel_traitsIfffffjLj1280ELj1ELj4ELj1ELj16ENS_18Kernel_traits_baseILj1280EfffffjLj128EEEEELb1ELb0ELb1ELb0EEEvNS_9FwdParamsE)
        /*00d4*/ 	.word	0x00000000


	//----- nvinfo : EIATTR_REGCOUNT
	.align		4
.L_44:
        /*00d8*/ 	.byte	0x04, 0x2f
        /*00da*/ 	.short	(.L_46 - .L_45)
	.align		4
.L_45:
        /*00dc*/ 	.word	index@(_ZN10layer_norm13ln_fwd_kernelINS_13Kernel_traitsIfffffjLj1280ELj1ELj4ELj1ELj16ENS_18Kernel_traits_baseILj1280EfffffjLj128EEEEELb1ELb0ELb0ELb1EEEvNS_9FwdParamsE)
        /*00e0*/ 	.word	0x000000a2


	//----- nvinfo : EIATTR_FRAME_SIZE
	.align		4
.L_46:
        /*00e4*/ 	.byte	0x04, 0x11
        /*00e6*/ 	.short	(.L_48 - .L_47)
	.align		4
.L_47:
        /*00e8*/ 	.word	index@($__internal_153_$__cuda_sm70_shflsync_bfly_p)
        /*00ec*/ 	.word	0x00000000


	//----- nvinfo : EIATTR_FRAME_SIZE
	.align		4
.L_48:
        /*00f0*/ 	.byte	0x04, 0x11
        /*00f2*/ 	.short	(.L_50 - .L_49)
	.align		4
.L_49:
        /*00f4*/ 	.word	index@(_ZN10layer_norm13ln_fwd_kernelINS_13Kernel_traitsIfffffjLj1280ELj1ELj4ELj1ELj16ENS_18Kernel_traits_baseILj1280EfffffjLj128EEEEELb1ELb0ELb0ELb1EEEvNS_9FwdParamsE)
        /*00f8*/ 	.word	0x00000000


	//----- nvinfo : EIATTR_REGCOUNT
	.align		4
.L_50:
        /*00fc*/ 	.byte	0x04, 0x2f
        /*00fe*/ 	.short	(.L_52 - .L_51)
	.align		4
.L_51:
        /*0100*/ 	.word	index@(_ZN10layer_norm13ln_fwd_kernelINS_13Kernel_traitsIfffffjLj1280ELj1ELj4ELj1ELj16ENS_18Kernel_traits_baseILj1280EfffffjLj128EEEEELb1ELb0ELb0ELb0EEEvNS_9FwdParamsE)
        /*0104*/ 	.word	0x000000a2


	//----- nvinfo : EIATTR_FRAME_SIZE
	.align		4
.L_52:
        /*0108*/ 	.byte	0x04, 0x11
        /*010a*/ 	.short	(.L_54 - .L_53)
	.align		4
.L_53:
        /*010c*/ 	.word	index@($__internal_152_$__cuda_sm70_shflsync_bfly_p)
        /*0110*/ 	.word	0x00000000


	//----- nvinfo : EIATTR_FRAME_SIZE
	.align		4
.L_54:
        /*0114*/ 	.byte	0x04, 0x11
        /*0116*/ 	.short	(.L_56 - .L_55)
	.align		4
.L_55:
        /*0118*/ 	.word	index@(_ZN10layer_norm13ln_fwd_kernelINS_13Kernel_traitsIfffffjLj1280ELj1ELj4ELj1ELj16ENS_18Kernel_traits_baseILj1280EfffffjLj128EEEEELb1ELb0ELb0ELb0EEEvNS_9FwdParamsE)
        /*011c*/ 	.word	0x00000000


	//----- nvinfo : EIATTR_REGCOUNT
	.align		4
.L_56:
        /*0120*/ 	.byte	0x04, 0x2f
        /*0122*/ 	.short	(.L_58 - .L_57)
	.align		4
.L_57:
        /*0124*/ 	.word	index@(_ZN10layer_norm13ln_fwd_kernelINS_13Kernel_traitsIfffffjLj1280ELj1ELj4ELj1ELj16ENS_18Kernel_traits_baseILj1280EfffffjLj128EEEEELb0ELb1ELb1ELb1EEEvNS_9FwdParamsE)
        /*0128*/ 	.word	0x000000d6


	//----- nvinfo : EIATTR_FRAME_SIZE
	.align		4
.L_58:
        /*012c*/ 	.byte	0x04, 0x11
        /*012e*/ 	.short	(.L_60 - .L_59)
	.align		4
.L_59:
        /*0130*/ 	.word	index@($__internal_151_$__cuda_sm70_shflsync_bfly_p)
        /*0134*/ 	.word	0x00000000


	//----- nvinfo : EIATTR_FRAME_SIZE
	.align		4
.L_60:
        /*0138*/ 	.byte	0x04, 0x11
        /*013a*/ 	.short	(.L_62 - .L_61)
	.align		4
.L_61:
        /*013c*/ 	.word	index@(_ZN10layer_norm13ln_fwd_kernelINS_13Kernel_traitsIfffffjLj1280ELj1ELj4ELj1ELj16ENS_18Kernel_traits_baseILj1280EfffffjLj128EEEEELb0ELb1ELb1ELb1EEEvNS_9FwdParamsE)
        /*0140*/ 	.word	0x00000000


	//----- nvinfo : EIATTR_REGCOUNT
	.align		4
.L_62:
        /*0144*/ 	.byte	0x04, 0x2f
        /*0146*/ 	.short	(.L_64 - .L_63)
	.align		4
.L_63:
        /*0148*/ 	.word	index@(_ZN10layer_norm13ln_fwd_kernelINS_13Kernel_traitsIfffffjLj1280ELj1ELj4ELj1ELj16ENS_18Kernel_traits_baseILj1280EfffffjLj128EEEEELb0ELb1ELb1ELb0EEEvNS_9FwdParamsE)
        /*014c*/ 	.word	0x000000be


	//----- nvinfo : EIATTR_FRAME_SIZE
	.align		4
.L_64:
        /*0150*/ 	.byte	0x04, 0x11
        /*0152*/ 	.short	(.L_66 - .L_65)
	.align		4
.L_65:
        /*0154*/ 	.word	index@($__internal_150_$__cuda_sm70_shflsync_bfly_p)
        /*0158*/ 	.word	0x00000000


	//----- nvinfo : EIATTR_FRAME_SIZE
	.align		4
.L_66:
        /*015c*/ 	.byte	0x04, 0x11
        /*015e*/ 	.short	(.L_68 - .L_67)
	.align		4
.L_67:
        /*0160*/ 	.word	index@(_ZN10layer_norm13ln_fwd_kernelINS_13Kernel_traitsIfffffjLj1280ELj1ELj4ELj1ELj16ENS_18Kernel_traits_baseILj1280EfffffjLj128EEEEELb0ELb1ELb1ELb0EEEvNS_9FwdParamsE)
        /*0164*/ 	.word	0x00000000


	//----- nvinfo : EIATTR_REGCOUNT
	.align		4
.L_68:
        /*0168*/ 	.byte	0x04, 0x2f
        /*016a*/ 	.short	(.L_70 - .L_69)
	.align		4
.L_69:
        /*016c*/ 	.word	index@(_ZN10layer_norm13ln_fwd_kernelINS_13Kernel_traitsIfffffjLj1280ELj1ELj4ELj1ELj16ENS_18Kernel_traits_baseILj1280EfffffjLj128EEEEELb0ELb1ELb0ELb1EEEvNS_9FwdParamsE)
        /*0170*/ 	.word	0x000000ce


	//----- nvinfo : EIATTR_FRAME_SIZE
	.align		4
.L_70:
        /*0174*/ 	.byte	0x04, 0x11
        /*0176*/ 	.short	(.L_72 - .L_71)
	.align		4
.L_71:
        /*0178*/ 	.word	index@($__internal_149_$__cuda_sm70_shflsync_bfly_p)
        /*017c*/ 	.word	0x00000000


	//----- nvinfo : EIATTR_FRAME_SIZE
	.align		4
.L_72:
        /*0180*/ 	.byte	0x04, 0x11
        /*0182*/ 	.short	(.L_74 - .L_73)
	.align		4
.L_73:
        /*0184*/ 	.word	index@(_ZN10layer_norm13ln_fwd_kernelINS_13Kernel_traitsIfffffjLj1280ELj1ELj4ELj1ELj16ENS_18Kernel_traits_baseILj1280EfffffjLj128EEEEELb0ELb1ELb0ELb1EEEvNS_9FwdParamsE)
        /*0188*/ 	.word	0x00000000


	//----- nvinfo : EIATTR_REGCOUNT
	.align		4
.L_74:
        /*018c*/ 	.byte	0x04, 0x2f
        /*018e*/ 	.short	(.L_76 - .L_75)
	.align		4
.L_75:
        /*0190*/ 	.word	index@(_ZN10layer_norm13ln_fwd_kernelINS_13Kernel_traitsIfffffjLj1280ELj1ELj4ELj1ELj16ENS_18Kernel_traits_baseILj1280EfffffjLj128EEEEELb0ELb1ELb0ELb0EEEvNS_9FwdParamsE)
        /*0194*/ 	.word	0x000000b6


	//----- nvinfo : EIATTR_FRAME_SIZE
	.align		4
.L_76:
        /*0198*/ 	.byte	0x04, 0x11
        /*019a*/ 	.short	(.L_78 - .L_77)
	.align		4
.L_77:
        /*019c*/ 	.word	index@($__internal_148_$__cuda_sm70_shflsync_bfly_p)
        /*01a0*/ 	.word	0x00000000


	//----- nvinfo : EIATTR_FRAME_SIZE
	.align		4
.L_78:
        /*01a4*/ 	.byte	0x04, 0x11
        /*01a6*/ 	.short	(.L_80 - .L_79)
	.align		4
.L_79:
        /*01a8*/ 	.word	index@(_ZN10layer_norm13ln_fwd_kernelINS_13Kernel_traitsIfffffjLj1280ELj1ELj4ELj1ELj16ENS_18Kernel_traits_baseILj1280EfffffjLj128EEEEELb0ELb1ELb0ELb0EEEvNS_9FwdParamsE)
        /*01ac*/ 	.word	0x00000000


	//----- nvinfo : EIATTR_REGCOUNT
	.align		4
.L_80:
        /*01b0*/ 	.byte	0x04, 0x2f
        /*01b2*/ 	.short	(.L_82 - .L_81)
	.align		4
.L_81:
        /*01b4*/ 	.word	index@(_ZN10layer_norm13ln_fwd_kernelINS_13Kernel_traitsIfffffjLj1280ELj1ELj4ELj1ELj16ENS_18Kernel_traits_baseILj1280EfffffjLj128EEEEELb0ELb0ELb1ELb1EEEvNS_9FwdParamsE)
        /*01b8*/ 	.word	0x000000a7


	//----- nvinfo : EIATTR_FRAME_SIZE
	.align		4
.L_82:
        /*01bc*/ 	.byte	0x04, 0x11
        /*01be*/ 	.short	(.L_84 - .L_83)
	.align		4
.L_83:
        /*01c0*/ 	.word	index@($__internal_147_$__cuda_sm70_shflsync_bfly_p)
        /*01c4*/ 	.word	0x00000000


	//----- nvinfo : EIATTR_FRAME_SIZE
	.align		4
.L_84:
        /*01c8*/ 	.byte	0x04, 0x11
        /*01ca*/ 	.short	(.L_86 - .L_85)
	.align		4
.L_85:
        /*01cc*/ 	.word	index@(_ZN10layer_norm13ln_fwd_kernelINS_13Kernel_traitsIfffffjLj1280ELj1ELj4ELj1ELj16ENS_18Kernel_traits_baseILj1280EfffffjLj128EEEEELb0ELb0ELb1ELb1EEEvNS_9FwdParamsE)
        /*01d0*/ 	.word	0x00000000


	//----- nvinfo : EIATTR_REGCOUNT
	.align		4
.L_86:
        /*01d4*/ 	.byte	0x04, 0x2f
        /*01d6*/ 	.short	(.L_88 - .L_87)
	.align		4
.L_87:
        /*01d8*/ 	.word	index@(_ZN10layer_norm13ln_fwd_kernelINS_13Kernel_traitsIfffffjLj1280ELj1ELj4ELj1ELj16ENS_18Kernel_traits_baseILj1280EfffffjLj128EEEEELb0ELb0ELb1ELb0EEEvNS_9FwdParamsE)
        /*01dc*/ 	.word	0x00000093


	//----- nvinfo : EIATTR_FRAME_SIZE
	.align		4
.L_88:
        /*01e0*/ 	.byte	0x04, 0x11
        /*01e2*/ 	.short	(.L_90 - .L_89)
	.align		4
.L_89:
        /*01e4*/ 	.word	index@($__internal_146_$__cuda_sm70_shflsync_bfly_p)
        /*01e8*/ 	.word	0x00000000


	//----- nvinfo : EIATTR_FRAME_SIZE
	.align		4
.L_90:
        /*01ec*/ 	.byte	0x04, 0x11
        /*01ee*/ 	.short	(.L_92 - .L_91)
	.align		4
.L_91:
        /*01f0*/ 	.word	index@(_ZN10layer_norm13ln_fwd_kernelINS_13Kernel_traitsIfffffjLj1280ELj1ELj4ELj1ELj16ENS_18Kernel_traits_baseILj1280EfffffjLj128EEEEELb0ELb0ELb1ELb0EEEvNS_9FwdParamsE)
        /*01f4*/ 	.word	0x00000000


	//----- nvinfo : EIATTR_REGCOUNT
	.align		4
.L_92:
        /*01f8*/ 	.byte	0x04, 0x2f
        /*01fa*/ 	.short	(.L_94 - .L_93)
	.align		4
.L_93:
        /*01fc*/ 	.word	index@(_ZN10layer_norm13ln_fwd_kernelINS_13Kernel_traitsIfffffjLj1280ELj1ELj4ELj1ELj16ENS_18Kernel_traits_baseILj1280EfffffjLj128EEEEELb0ELb0ELb0ELb1EEEvNS_9FwdParamsE)
        /*0200*/ 	.word	0x000000a6


	//----- nvinfo : EIATTR_FRAME_SIZE
	.align		4
.L_94:
        /*0204*/ 	.byte	0x04, 0x11
        /*0206*/ 	.short	(.L_96 - .L_95)
	.align		4
.L_95:
        /*0208*/ 	.word	index@($__internal_145_$__cuda_sm70_shflsync_bfly_p)
        /*020c*/ 	.word	0x00000000


	//----- nvinfo : EIATTR_FRAME_SIZE
	.align		4
.L_96:
        /*0210*/ 	.byte	0x04, 0x11
        /*0212*/ 	.short	(.L_98 - .L_97)
	.align		4
.L_97:
        /*0214*/ 	.word	index@(_ZN10layer_norm13ln_fwd_kernelINS_13Kernel_traitsIfffffjLj1280ELj1ELj4ELj1ELj16ENS_18Kernel_traits_baseILj1280EfffffjLj128EEEEELb0ELb0ELb0ELb1EEEvNS_9FwdParamsE)
        /*0218*/ 	.word	0x00000000


	//----- nvinfo : EIATTR_REGCOUNT
	.align		4
.L_98:
        /*021c*/ 	.byte	0x04, 0x2f
        /*021e*/ 	.short	(.L_100 - .L_99)
	.align		4
.L_99:
        /*0220*/ 	.word	index@(_ZN10layer_norm13ln_fwd_kernelINS_13Kernel_traitsIfffffjLj1280ELj1ELj4ELj1ELj16ENS_18Kernel_traits_baseILj1280EfffffjLj128EEEEELb0ELb0ELb0ELb0EEEvNS_9FwdParamsE)
        /*0224*/ 	.word	0x00000093


	//----- nvinfo : EIATTR_FRAME_SIZE
	.align		4
.L_100:
        /*0228*/ 	.byte	0x04, 0x11
        /*022a*/ 	.short	(.L_102 - .L_101)
	.align		4
.L_101:
        /*022c*/ 	.word	index@($__internal_144_$__cuda_sm70_shflsync_bfly_p)
        /*0230*/ 	.word	0x00000000


	//----- nvinfo : EIATTR_FRAME_SIZE
	.align		4
.L_102:
        /*0234*/ 	.byte	0x04, 0x11
        /*0236*/ 	.short	(.L_104 - .L_103)
	.align		4
.L_103:
        /*0238*/ 	.word	index@(_ZN10layer_norm13ln_fwd_kernelINS_13Kernel_traitsIfffffjLj1280ELj1ELj4ELj1ELj16ENS_18Kernel_traits_baseILj1280EfffffjLj128EEEEELb0ELb0ELb0ELb0EEEvNS_9FwdParamsE)
        /*023c*/ 	.word	0x00000000


	//----- nvinfo : EIATTR_REGCOUNT
	.align		4
.L_104:
        /*0240*/ 	.byte	0x04, 0x2f
        /*0242*/ 	.short	(.L_106 - .L_105)
	.align		4
.L_105:
        /*0244*/ 	.word	index@(_ZN10layer_norm13ln_fwd_kernelINS_13Kernel_traitsI6__halfffffjLj1280ELj1ELj4ELj1ELj16ENS_18Kernel_traits_baseILj1280ES2_ffffjLj128EEEEELb1ELb1ELb1ELb1EEEvNS_9FwdParamsE)
        /*0248*/ 	.word	0x000000ff


	//----- nvinfo : EIATTR_FRAME_SIZE
	.align		4
.L_106:
        /*024c*/ 	.byte	0x04, 0x11
        /*024e*/ 	.short	(.L_108 - .L_107)
	.align		4
.L_107:
        /*0250*/ 	.word	index@($__internal_143_$__cuda_sm70_shflsync_bfly_p)
        /*0254*/ 	.word	0x00000000


	//----- nvinfo : EIATTR_FRAME_SIZE
	.align		4
.L_108:
        /*0258*/ 	.byte	0x04, 0x11
        /*025a*/ 	.short	(.L_110 - .L_109)
	.align		4
.L_109:
        /*025c*/ 	.word	index@(_ZN10layer_norm13ln_fwd_kernelINS_13Kernel_traitsI6__halfffffjLj1280ELj1ELj4ELj1ELj16ENS_18Kernel_traits_baseILj1280ES2_ffffjLj128EEEEELb1ELb1ELb1ELb1EEEvNS_9FwdParamsE)
        /*0260*/ 	.word	0x00000000


	//----- nvinfo : EIATTR_REGCOUNT
	.align		4
.L_110:
        /*0264*/ 	.byte	0x04, 0x2f
        /*0266*/ 	.short	(.L_112 - .L_111)
	.align		4
.L_111:
        /*0268*/ 	.word	index@(_ZN10layer_norm13ln_fwd_kernelINS_13Kernel_traitsI6__halfffffjLj1280ELj1ELj4ELj1ELj16ENS_18Kernel_traits_baseILj1280ES2_ffffjLj128EEEEELb1ELb1ELb1ELb0EEEvNS_9FwdParamsE)
        /*026c*/ 	.word	0x000000df


	//----- nvinfo : EIATTR_FRAME_SIZE
	.align		4
.L_112:
        /*0270*/ 	.byte	0x04, 0x11
        /*0272*/ 	.short	(.L_114 - .L_113)
	.align		4
.L_113:
        /*0274*/ 	.word	index@($__internal_142_$__cuda_sm70_shflsync_bfly_p)
        /*0278*/ 	.word	0x00000000


	//----- nvinfo : EIATTR_FRAME_SIZE
	.align		4
.L_114:
        /*027c*/ 	.byte	0x04, 0x11
        /*027e*/ 	.short	(.L_116 - .L_115)
	.align		4
.L_115:
        /*0280*/ 	.word	index@(_ZN10layer_norm13ln_fwd_kernelINS_13Kernel_traitsI6__halfffffjLj1280ELj1ELj4ELj1ELj16ENS_18Kernel_traits_baseILj1280ES2_ffffjLj128EEEEELb1ELb1ELb1ELb0EEEvNS_9FwdParamsE)
        /*0284*/ 	.word	0x00000000


	//----- nvinfo : EIATTR_REGCOUNT
	.align		4
.L_116:
        /*0288*/ 	.byte	0x04, 0x2f
        /*028a*/ 	.short	(.L_118 - .L_117)
	.align		4
.L_117:
        /*028c*/ 	.word	index@(_ZN10layer_norm13ln_fwd_kernelINS_13Kernel_traitsI6__halfffffjLj1280ELj1ELj4ELj1ELj16ENS_18Kernel_traits_baseILj1280ES2_ffffjLj128EEEEELb1ELb1ELb0ELb1EEEvNS_9FwdParamsE)
        /*0290*/ 	.word	0x000000ff


	//----- nvinfo : EIATTR_FRAME_SIZE
	.align		4
.L_118:
        /*0294*/ 	.byte	0x04, 0x11
        /*0296*/ 	.short	(.L_120 - .L_119)
	.align		4
.L_119:
        /*0298*/ 	.word	index@($__internal_141_$__cuda_sm70_shflsync_bfly_p)
        /*029c*/ 	.word	0x00000000


	//----- nvinfo : EIATTR_FRAME_SIZE
	.align		4
.L_120:
        /*02a0*/ 	.byte	0x04, 0x11
        /*02a2*/ 	.short	(.L_122 - .L_121)
	.align		4
.L_121:
        /*02a4*/ 	.word	index@(_ZN10layer_norm13ln_fwd_kernelINS_13Kernel_traitsI6__halfffffjLj1280ELj1ELj4ELj1ELj16ENS_18Kernel_traits_baseILj1280ES2_ffffjLj128EEEEELb1ELb1ELb0ELb1EEEvNS_9FwdParamsE)
        /*02a8*/ 	.word	0x00000000


	//----- nvinfo : EIATTR_REGCOUNT
	.align		4
.L_122:
        /*02ac*/ 	.byte	0x04, 0x2f
        /*02ae*/ 	.short	(.L_124 - .L_123)
	.align		4
.L_123:
        /*02b0*/ 	.word	index@(_ZN10layer_norm13ln_fwd_kernelINS_13Kernel_traitsI6__halfffffjLj1280ELj1ELj4ELj1ELj16ENS_18Kernel_traits_baseILj1280ES2_ffffjLj128EEEEELb1ELb1ELb0ELb0EEEvNS_9FwdParamsE)
        /*02b4*/ 	.word	0x000000d7


	//----- nvinfo : EIATTR_FRAME_SIZE
	.align		4
.L_124:
        /*02b8*/ 	.byte	0x04, 0x11
        /*02ba*/ 	.short	(.L_126 - .L_125)
	.align		4
.L_125:
        /*02bc*/ 	.word	index@($__internal_140_$__cuda_sm70_shflsync_bfly_p)
        /*02c0*/ 	.word	0x00000000


	//----- nvinfo : EIATTR_FRAME_SIZE
	.align		4
.L_126:
        /*02c4*/ 	.byte	0x04, 0x11
        /*02c6*/ 	.short	(.L_128 - .L_127)
	.align		4
.L_127:
        /*02c8*/ 	.word	index@(_ZN10layer_norm13ln_fwd_kernelINS_13Kernel_traitsI6__halfffffjLj1280ELj1ELj4ELj1ELj16ENS_18Kernel_traits_baseILj1280ES2_ffffjLj128EEEEELb1ELb1ELb0ELb0EEEvNS_9FwdParamsE)
        /*02cc*/ 	.word	0x00000000


	//----- nvinfo : EIATTR_REGCOUNT
	.align		4
.L_128:
        /*02d0*/ 	.byte	0x04, 0x2f
        /*02d2*/ 	.short	(.L_130 - .L_129)
	.align		4
.L_129:
        /*02d4*/ 	.word	index@(_ZN10layer_norm13ln_fwd_kernelINS_13Kernel_traitsI6__halfffffjLj1280ELj1ELj4ELj1ELj16ENS_18Kernel_traits_baseILj1280ES2_ffffjLj128EEEEELb1ELb0ELb1ELb1EEEvNS_9FwdParamsE)
        /*02d8*/ 	.word	0x000000a7


	//----- nvinfo : EIATTR_FRAME_SIZE
	.align		4
.L_130:
        /*02dc*/ 	.byte	0x04, 0x11
        /*02de*/ 	.short	(.L_132 - .L_131)
	.align		4
.L_131:
        /*02e0*/ 	.word	index@($__internal_139_$__cuda_sm70_shflsync_bfly_p)
        /*02e4*/ 	.word	0x00000000


	//----- nvinfo : EIATTR_FRAME_SIZE
	.align		4
.L_132:
        /*02e8*/ 	.byte	0x04, 0x11
        /*02ea*/ 	.short	(.L_134 - .L_133)
	.align		4
.L_133:
        /*02ec*/ 	.word	index@(_ZN10layer_norm13ln_fwd_kernelINS_13Kernel_traitsI6__halfffffjLj1280ELj1ELj4ELj1ELj16ENS_18Kernel_traits_baseILj1280ES2_ffffjLj128EEEEELb1ELb0ELb1ELb1EEEvNS_9FwdParamsE)
        /*02f0*/ 	.word	0x00000000


	//----- nvinfo : EIATTR_REGCOUNT
	.align		4
.L_134:
        /*02f4*/ 	.byte	0x04, 0x2f
        /*02f6*/ 	.short	(.L_136 - .L_135)
	.align		4
.L_135:
        /*02f8*/ 	.word	index@(_ZN10layer_norm13ln_fwd_kernelINS_13Kernel_traitsI6__halfffffjLj1280ELj1ELj4ELj1ELj16ENS_18Kernel_traits_baseILj1280ES2_ffffjLj128EEEEELb1ELb0ELb1ELb0EEEvNS_9FwdParamsE)
        /*02fc*/ 	.word	0x000000a8


	//----- nvinfo : EIATTR_FRAME_SIZE
	.align		4
.L_136:
        /*0300*/ 	.byte	0x04, 0x11
        /*0302*/ 	.short	(.L_138 - .L_137)
	.align		4
.L_137:
        /*0304*/ 	.word	index@($__internal_138_$__cuda_sm70_shflsync_bfly_p)
        /*0308*/ 	.word	0x00000000


	//----- nvinfo : EIATTR_FRAME_SIZE
	.align		4
.L_138:
        /*030c*/ 	.byte	0x04, 0x11
        /*030e*/ 	.short	(.L_140 - .L_139)
	.align		4
.L_139:
        /*0310*/ 	.word	index@(_ZN10layer_norm13ln_fwd_kernelINS_13Kernel_traitsI6__halfffffjLj1280ELj1ELj4ELj1ELj16ENS_18Kernel_traits_baseILj1280ES2_ffffjLj128EEEEELb1ELb0ELb1ELb0EEEvNS_9FwdParamsE)
        /*0314*/ 	.word	0x00000000


	//----- nvinfo : EIATTR_REGCOUNT
	.align		4
.L_140:
        /*0318*/ 	.byte	0x04, 0x2f
        /*031a*/ 	.short	(.L_142 - .L_141)
	.align		4
.L_141:
        /*031c*/ 	.word	index@(_ZN10layer_norm13ln_fwd_kernelINS_13Kernel_traitsI6__halfffffjLj1280ELj1ELj4ELj1ELj16ENS_18Kernel_traits_baseILj1280ES2_ffffjLj128EEEEELb1ELb0ELb0ELb1EEEvNS_9FwdParamsE)
        /*0320*/ 	.word	0x000000a1


	//----- nvinfo : EIATTR_FRAME_SIZE
	.align		4
.L_142:
        /*0324*/ 	.byte	0x04, 0x11
        /*0326*/ 	.short	(.L_144 - .L_143)
	.align		4
.L_143:
        /*0328*/ 	.word	index@($__internal_137_$__cuda_sm70_shflsync_bfly_p)
        /*032c*/ 	.word	0x00000000


	//----- nvinfo : EIATTR_FRAME_SIZE
	.align		4
.L_144:
        /*0330*/ 	.byte	0x04, 0x11
        /*0332*/ 	.short	(.L_146 - .L_145)
	.align		4
.L_145:
        /*0334*/ 	.word	index@(_ZN10layer_norm13ln_fwd_kernelINS_13Kernel_traitsI6__halfffffjLj1280ELj1ELj4ELj1ELj16ENS_18Kernel_traits_baseILj1280ES2_ffffjLj128EEEEELb1ELb0ELb0ELb1EEEvNS_9FwdParamsE)
        /*0338*/ 	.word	0x00000000


	//----- nvinfo : EIATTR_REGCOUNT
	.align		4
.L_146:
        /*033c*/ 	.byte	0x04, 0x2f
        /*033e*/ 	.short	(.L_148 - .L_147)
	.align		4
.L_147:
        /*0340*/ 	.word	index@(_ZN10layer_norm13ln_fwd_kernelINS_13Kernel_traitsI6__halfffffjLj1280ELj1ELj4ELj1ELj16ENS_18Kernel_traits_baseILj1280ES2_ffffjLj128EEEEELb1ELb0ELb0ELb0EEEvNS_9FwdParamsE)
        /*0344*/ 	.word	0x000000a2


	//----- nvinfo : EIATTR_FRAME_SIZE
	.align		4
.L_148:
        /*0348*/ 	.byte	0x04, 0x11
        /*034a*/ 	.short	(.L_150 - .L_149)
	.align		4
.L_149:
        /*034c*/ 	.word	index@($__internal_136_$__cuda_sm70_shflsync_bfly_p)
        /*0350*/ 	.word	0x00000000


	//----- nvinfo : EIATTR_FRAME_SIZE
	.align		4
.L_150:
        /*0354*/ 	.byte	0x04, 0x11
        /*0356*/ 	.short	(.L_152 - .L_151)
	.align		4
.L_151:
        /*0358*/ 	.word	index@(_ZN10layer_norm13ln_fwd_kernelINS_13Kernel_traitsI6__halfffffjLj1280ELj1ELj4ELj1ELj16ENS_18Kernel_traits_baseILj1280ES2_ffffjLj128EEEEELb1ELb0ELb0ELb0EEEvNS_9FwdParamsE)
        /*035c*/ 	.word	0x00000000


	//----- nvinfo : EIATTR_REGCOUNT
	.align		4
.L_152:
        /*0360*/ 	.byte	0x04, 0x2f
        /*0362*/ 	.short	(.L_154 - .L_153)
	.align		4
.L_153:
        /*0364*/ 	.word	index@(_ZN10layer_norm13ln_fwd_kernelINS_13Kernel_traitsI6__halfffffjLj1280ELj1ELj4ELj1ELj16ENS_18Kernel_traits_baseILj1280ES2_ffffjLj128EEEEELb0ELb1ELb1ELb1EEEvNS_9FwdParamsE)
        /*0368*/ 	.word	0x000000db


	//----- nvinfo : EIATTR_FRAME_SIZE
	.align		4
.L_154:
        /*036c*/ 	.byte	0x04, 0x11
        /*036e*/ 	.short	(.L_156 - .L_155)
	.align		4
.L_155:
        /*0370*/ 	.word	index@($__internal_135_$__cuda_sm70_shflsync_bfly_p)
        /*0374*/ 	.word	0x00000000


	//----- nvinfo : EIATTR_FRAME_SIZE
	.align		4
.L_156:
        /*0378*/ 	.byte	0x04, 0x11
        /*037a*/ 	.short	(.L_158 - .L_157)
	.align		4
.L_157:
        /*037c*/ 	.word	index@(_ZN10layer_norm13ln_fwd_kernelINS_13Kernel_traitsI6__halfffffjLj1280ELj1ELj4ELj1ELj16ENS_18Kernel_traits_baseILj1280ES2_ffffjLj128EEEEELb0ELb1ELb1ELb1EEEvNS_9FwdParamsE)
        /*0380*/ 	.word	0x00000000


	//----- nvinfo : EIATTR_REGCOUNT
	.align		4
.L_158:
        /*0384*/ 	.byte	0x04, 0x2f
        /*0386*/ 	.short	(.L_160 - .L_159)
	.align		4
.L_159:
        /*0388*/ 	.word	index@(_ZN10layer_norm13ln_fwd_kernelINS_13Kernel_traitsI6__halfffffjLj1280ELj1ELj4ELj1ELj16ENS_18Kernel_traits_baseILj1280ES2_ffffjLj128EEEEELb0ELb1ELb1ELb0EEEvNS_9FwdParamsE)
        /*038c*/ 	.word	0x000000b9


	//----- nvinfo : EIATTR_FRAME_SIZE
	.align		4
.L_160:
        /*0390*/ 	.byte	0x04, 0x11
        /*0392*/ 	.short	(.L_162 - .L_161)
	.align		4
.L_161:
        /*0394*/ 	.word	index@($__internal_134_$__cuda_sm70_shflsync_bfly_p)
        /*0398*/ 	.word	0x00000000


	//----- nvinfo : EIATTR_FRAME_SIZE
	.align		4
.L_162:
        /*039c*/ 	.byte	0x04, 0x11
        /*039e*/ 	.short	(.L_164 - .L_163)
	.align		4
.L_163:
        /*03a0*/ 	.word	index@(_ZN10layer_norm13ln_fwd_kernelINS_13Kernel_traitsI6__halfffffjLj1280ELj1ELj4ELj1ELj16ENS_18Kernel_traits_baseILj1280ES2_ffffjLj128EEEEELb0ELb1ELb1ELb0EEEvNS_9FwdParamsE)
        /*03a4*/ 	.word	0x00000000


	//----- nvinfo : EIATTR_REGCOUNT
	.align		4
.L_164:
        /*03a8*/ 	.byte	0x04, 0x2f
        /*03aa*/ 	.short	(.L_166 - .L_165)
	.align		4
.L_165:
        /*03ac*/ 	.word	index@(_ZN10layer_norm13ln_fwd_kernelINS_13Kernel_traitsI6__halfffffjLj1280ELj1ELj4ELj1ELj16ENS_18Kernel_traits_baseILj1280ES2_ffffjLj128EEEEELb0ELb1ELb0ELb1EEEvNS_9FwdParamsE)
        /*03b0*/ 	.word	0x000000c9


	//----- nvinfo : EIATTR_FRAME_SIZE
	.align		4
.L_166:
        /*03b4*/ 	.byte	0x04, 0x11
        /*03b6*/ 	.short	(.L_168 - .L_167)
	.align		4
.L_167:
        /*03b8*/ 	.word	index@($__internal_133_$__cuda_sm70_shflsync_bfly_p)
        /*03bc*/ 	.word	0x00000000


	//----- nvinfo : EIATTR_FRAME_SIZE
	.align		4
.L_168:
        /*03c0*/ 	.byte	0x04, 0x11
        /*03c2*/ 	.short	(.L_170 - .L_169)
	.align		4
.L_169:
        /*03c4*/ 	.word	index@(_ZN10layer_norm13ln_fwd_kernelINS_13Kernel_traitsI6__halfffffjLj1280ELj1ELj4ELj1ELj16ENS_18Kernel_traits_baseILj1280ES2_ffffjLj128EEEEELb0ELb1ELb0ELb1EEEvNS_9FwdParamsE)
        /*03c8*/ 	.word	0x00000000


	//----- nvinfo : EIATTR_REGCOUNT
	.align		4
.L_170:
        /*03cc*/ 	.byte	0x04, 0x2f
        /*03ce*/ 	.short	(.L_172 - .L_171)
	.align		4
.L_171:
        /*03d0*/ 	.word	index@(_ZN10layer_norm13ln_fwd_kernelINS_13Kernel_traitsI6__halfffffjLj1280ELj1ELj4ELj1ELj16ENS_18Kernel_traits_baseILj1280ES2_ffffjLj128EEEEELb0ELb1ELb0ELb0EEEvNS_9FwdParamsE)
        /*03d4*/ 	.word	0x000000b5


	//----- nvinfo : EIATTR_FRAME_SIZE
	.align		4
.L_172:
        /*03d8*/ 	.byte	0x04, 0x11
        /*03da*/ 	.short	(.L_174 - .L_173)
	.align		4
.L_173:
        /*03dc*/ 	.word	index@($__internal_132_$__cuda_sm70_shflsync_bfly_p)
        /*03e0*/ 	.word	0x00000000


	//----- nvinfo : EIATTR_FRAME_SIZE
	.align		4
.L_174:
        /*03e4*/ 	.byte	0x04, 0x11
        /*03e6*/ 	.short	(.L_176 - .L_175)
	.align		4
.L_175:
        /*03e8*/ 	.word	index@(_ZN10layer_norm13ln_fwd_kernelINS_13Kernel_traitsI6__halfffffjLj1280ELj1ELj4ELj1ELj16ENS_18Kernel_traits_baseILj1280ES2_ffffjLj128EEEEELb0ELb1ELb0ELb0EEEvNS_9FwdParamsE)
        /*03ec*/ 	.word	0x00000000


	//----- nvinfo : EIATTR_REGCOUNT
	.align		4
.L_176:
        /*03f0*/ 	.byte	0x04, 0x2f
        /*03f2*/ 	.short	(.L_178 - .L_177)
	.align		4
.L_177:
        /*03f4*/ 	.word	index@(_ZN10layer_norm13ln_fwd_kernelINS_13Kernel_traitsI6__halfffffjLj1280ELj1ELj4ELj1ELj16ENS_18Kernel_traits_baseILj1280ES2_ffffjLj128EEEEELb0ELb0ELb1ELb1EEEvNS_9FwdParamsE)
        /*03f8*/ 	.word	0x000000a8


	//----- nvinfo : EIATTR_FRAME_SIZE
	.align		4
.L_178:
        /*03fc*/ 	.byte	0x04, 0x11
        /*03fe*/ 	.short	(.L_180 - .L_179)
	.align		4
.L_179:
        /*0400*/ 	.word	index@($__internal_131_$__cuda_sm70_shflsync_bfly_p)
        /*0404*/ 	.word	0x00000000


	//----- nvinfo : EIATTR_FRAME_SIZE
	.align		4
.L_180:
        /*0408*/ 	.byte	0x04, 0x11
        /*040a*/ 	.short	(.L_182 - .L_181)
	.align		4
.L_181:
        /*040c*/ 	.word	index@(_ZN10layer_norm13ln_fwd_kernelINS_13Kernel_traitsI6__halfffffjLj1280ELj1ELj4ELj1ELj16ENS_18Kernel_traits_baseILj1280ES2_ffffjLj128EEEEELb0ELb0ELb1ELb1EEEvNS_9FwdParamsE)
        /*0410*/ 	.word	0x00000000


	//----- nvinfo : EIATTR_REGCOUNT
	.align		4
.L_182:
        /*0414*/ 	.byte	0x04, 0x2f
        /*0416*/ 	.short	(.L_184 - .L_183)
	.align		4
.L_183:
        /*0418*/ 	.word	index@(_ZN10layer_norm13ln_fwd_kernelINS_13Kernel_traitsI6__halfffffjLj1280ELj1ELj4ELj1ELj16ENS_18Kernel_traits_baseILj1280ES2_ffffjLj128EEEEELb0ELb0ELb1ELb0EEEvNS_9FwdParamsE)
        /*041c*/ 	.word	0x00000091


	//----- nvinfo : EIATTR_FRAME_SIZE
	.align		4
.L_184:
        /*0420*/ 	.byte	0x04, 0x11
        /*0422*/ 	.short	(.L_186 - .L_185)
	.align		4
.L_185:
        /*0424*/ 	.word	index@($__internal_130_$__cuda_sm70_shflsync_bfly_p)
        /*0428*/ 	.word	0x00000000


	//----- nvinfo : EIATTR_FRAME_SIZE
	.align		4
.L_186:
        /*042c*/ 	.byte	0x04, 0x11
        /*042e*/ 	.short	(.L_188 - .L_187)
	.align		4
.L_187:
        /*0430*/ 	.word	index@(_ZN10layer_norm13ln_fwd_kernelINS_13Kernel_traitsI6__halfffffjLj1280ELj1ELj4ELj1ELj16ENS_18Kernel_traits_baseILj1280ES2_ffffjLj128EEEEELb0ELb0ELb1ELb0EEEvNS_9FwdParamsE)
        /*0434*/ 	.word	0x00000000


	//----- nvinfo : EIATTR_REGCOUNT
	.align		4
.L_188:
        /*0438*/ 	.byte	0x04, 0x2f
        /*043a*/ 	.short	(.L_190 - .L_189)
	.align		4
.L_189:
        /*043c*/ 	.word	index@(_ZN10layer_norm13ln_fwd_kernelINS_13Kernel_traitsI6__halfffffjLj1280ELj1ELj4ELj1ELj16ENS_18Kernel_traits_baseILj1280ES2_ffffjLj128EEEEELb0ELb0ELb0ELb1EEEvNS_9FwdParamsE)
        /*0440*/ 	.word	0x000000a8


	//----- nvinfo : EIATTR_FRAME_SIZE
	.align		4
.L_190:
        /*0444*/ 	.byte	0x04, 0x11
        /*0446*/ 	.short	(.L_192 - .L_191)
	.align		4
.L_191:
        /*0448*/ 	.word	index@($__internal_129_$__cuda_sm70_shflsync_bfly_p)
        /*044c*/ 	.word	0x00000000


	//----- nvinfo : EIATTR_FRAME_SIZE
	.align		4
.L_192:
        /*0450*/ 	.byte	0x04, 0x11
        /*0452*/ 	.short	(.L_194 - .L_193)
	.align		4
.L_193:
        /*0454*/ 	.word	index@(_ZN10layer_norm13ln_fwd_kernelINS_13Kernel_traitsI6__halfffffjLj1280ELj1ELj4ELj1ELj16ENS_18Kernel_traits_baseILj1280ES2_ffffjLj128EEEEELb0ELb0ELb0ELb1EEEvNS_9FwdParamsE)
        /*0458*/ 	.word	0x00000000


	//----- nvinfo : EIATTR_REGCOUNT
	.align		4
.L_194:
        /*045c*/ 	.byte	0x04, 0x2f
        /*045e*/ 	.short	(.L_196 - .L_195)
	.align		4
.L_195:
        /*0460*/ 	.word	index@(_ZN10layer_norm13ln_fwd_kernelINS_13Kernel_traitsI6__halfffffjLj1280ELj1ELj4ELj1ELj16ENS_18Kernel_traits_baseILj1280ES2_ffffjLj128EEEEELb0ELb0ELb0ELb0EEEvNS_9FwdParamsE)
        /*0464*/ 	.word	0x00000092


	//----- nvinfo : EIATTR_FRAME_SIZE
	.align		4
.L_196:
        /*0468*/ 	.byte	0x04, 0x11
        /*046a*/ 	.short	(.L_198 - .L_197)
	.align		4
.L_197:
        /*046c*/ 	.word	index@($__internal_128_$__cuda_sm70_shflsync_bfly_p)
        /*0470*/ 	.word	0x00000000


	//----- nvinfo : EIATTR_FRAME_SIZE
	.align		4
.L_198:
        /*0474*/ 	.byte	0x04, 0x11
        /*0476*/ 	.short	(.L_200 - .L_199)
	.align		4
.L_199:
        /*0478*/ 	.word	index@(_ZN10layer_norm13ln_fwd_kernelINS_13Kernel_traitsI6__halfffffjLj1280ELj1ELj4ELj1ELj16ENS_18Kernel_traits_baseILj1280ES2_ffffjLj128EEEEELb0ELb0ELb0ELb0EEEvNS_9FwdParamsE)
        /*047c*/ 	.word	0x00000000


	//----- nvinfo : EIATTR_REGCOUNT
	.align		4
.L_200:
        /*0480*/ 	.byte	0x04, 0x2f
        /*0482*/ 	.short	(.L_202 - .L_201)
	.align		4
.L_201:
        /*0484*/ 	.word	index@(_ZN10layer_norm13ln_fwd_kernelINS_13Kernel_traitsIf6__halffS2_fjLj1280ELj1ELj4ELj1ELj16ENS_18Kernel_traits_baseILj1280EfS2_fS2_fjLj128EEEEELb1ELb1ELb1ELb1EEEvNS_9FwdParamsE)
        /*0488*/ 	.word	0x000000ff


	//----- nvinfo : EIATTR_FRAME_SIZE
	.align		4
.L_202:
        /*048c*/ 	.byte	0x04, 0x11
        /*048e*/ 	.short	(.L_204 - .L_203)
	.align		4
.L_203:
        /*0490*/ 	.word	index@($__internal_127_$__cuda_sm70_shflsync_bfly_p)
        /*0494*/ 	.word	0x00000000


	//----- nvinfo : EIATTR_FRAME_SIZE
	.align		4
.L_204:
        /*0498*/ 	.byte	0x04, 0x11
        /*049a*/ 	.short	(.L_206 - .L_205)
	.align		4
.L_205:
        /*049c*/ 	.word	index@(_ZN10layer_norm13ln_fwd_kernelINS_13Kernel_traitsIf6__halffS2_fjLj1280ELj1ELj4ELj1ELj16ENS_18Kernel_traits_baseILj1280EfS2_fS2_fjLj128EEEEELb1ELb1ELb1ELb1EEEvNS_9FwdParamsE)
        /*04a0*/ 	.word	0x00000000


	//----- nvinfo : EIATTR_REGCOUNT
	.align		4
.L_206:
        /*04a4*/ 	.byte	0x04, 0x2f
        /*04a6*/ 	.short	(.L_208 - .L_207)
	.align		4
.L_207:
        /*04a8*/ 	.word	index@(_ZN10layer_norm13ln_fwd_kernelINS_13Kernel_traitsIf6__halffS2_fjLj1280ELj1ELj4ELj1ELj16ENS_18Kernel_traits_baseILj1280EfS2_fS2_fjLj128EEEEELb1ELb1ELb1ELb0EEEvNS_9FwdParamsE)
        /*04ac*/ 	.word	0x000000eb


	//----- nvinfo : EIATTR_FRAME_SIZE
	.align		4
.L_208:
        /*04b0*/ 	.byte	0x04, 0x11
        /*04b2*/ 	.short	(.L_210 - .L_209)
	.align		4
.L_209:
        /*04b4*/ 	.word	index@($__internal_126_$__cuda_sm70_shflsync_bfly_p)
        /*04b8*/ 	.word	0x00000000


	//----- nvinfo : EIATTR_FRAME_SIZE
	.align		4
.L_210:
        /*04bc*/ 	.byte	0x04, 0x11
        /*04be*/ 	.short	(.L_212 - .L_211)
	.align		4
.L_211:
        /*04c0*/ 	.word	index@(_ZN10layer_norm13ln_fwd_kernelINS_13Kernel_traitsIf6__halffS2_fjLj1280ELj1ELj4ELj1ELj16ENS_18Kernel_traits_baseILj1280EfS2_fS2_fjLj128EEEEELb1ELb1ELb1ELb0EEEvNS_9FwdParamsE)
        /*04c4*/ 	.word	0x00000000


	//----- nvinfo : EIATTR_REGCOUNT
	.align		4
.L_212:
        /*04c8*/ 	.byte	0x04, 0x2f
        /*04ca*/ 	.short	(.L_214 - .L_213)
	.align		4
.L_213:
        /*04cc*/ 	.word	index@(_ZN10layer_norm13ln_fwd_kernelINS_13Kernel_traitsIf6__halffS2_fjLj1280ELj1ELj4ELj1ELj16ENS_18Kernel_traits_baseILj1280EfS2_fS2_fjLj128EEEEELb1ELb1ELb0ELb1EEEvNS_9FwdParamsE)
        /*04d0*/ 	.word	0x000000e9


	//----- nvinfo : EIATTR_FRAME_SIZE
	.align		4
.L_214:
        /*04d4*/ 	.byte	0x04, 0x11
        /*04d6*/ 	.short	(.L_216 - .L_215)
	.align		4
.L_215:
        /*04d8*/ 	.word	index@($__internal_125_$__cuda_sm70_shflsync_bfly_p)
        /*04dc*/ 	.word	0x00000000


	//----- nvinfo : EIATTR_FRAME_SIZE
	.align		4
.L_216:
        /*04e0*/ 	.byte	0x04, 0x11
        /*04e2*/ 	.short	(.L_218 - .L_217)
	.align		4
.L_217:
        /*04e4*/ 	.word	index@(_ZN10layer_norm13ln_fwd_kernelINS_13Kernel_traitsIf6__halffS2_fjLj1280ELj1ELj4ELj1ELj16ENS_18Kernel_traits_baseILj1280EfS2_fS2_fjLj128EEEEELb1ELb1ELb0ELb1EEEvNS_9FwdParamsE)
        /*04e8*/ 	.word	0x00000000


	//----- nvinfo : EIATTR_REGCOUNT
	.align		4
.L_218:
        /*04ec*/ 	.byte	0x04, 0x2f
        /*04ee*/ 	.short	(.L_220 - .L_219)
	.align		4
.L_219:
        /*04f0*/ 	.word	index@(_ZN10layer_norm13ln_fwd_kernelINS_13Kernel_traitsIf6__halffS2_fjLj1280ELj1ELj4ELj1ELj16ENS_18Kernel_traits_baseILj1280EfS2_fS2_fjLj128EEEEELb1ELb1ELb0ELb0EEEvNS_9FwdParamsE)
        /*04f4*/ 	.word	0x000000dd


	//----- nvinfo : EIATTR_FRAME_SIZE
	.align		4
.L_220:
        /*04f8*/ 	.byte	0x04, 0x11
        /*04fa*/ 	.short	(.L_222 - .L_221)
	.align		4
.L_221:
        /*04fc*/ 	.word	index@($__internal_124_$__cuda_sm70_shflsync_bfly_p)
        /*0500*/ 	.word	0x00000000


	//----- nvinfo : EIATTR_FRAME_SIZE
	.align		4
.L_222:
        /*0504*/ 	.byte	0x04, 0x11
        /*0506*/ 	.short	(.L_224 - .L_223)
	.align		4
.L_223:
        /*0508*/ 	.word	index@(_ZN10layer_norm13ln_fwd_kernelINS_13Kernel_traitsIf6__halffS2_fjLj1280ELj1ELj4ELj1ELj16ENS_18Kernel_traits_baseILj1280EfS2_fS2_fjLj128EEEEELb1ELb1ELb0ELb0EEEvNS_9FwdParamsE)
        /*050c*/ 	.word	0x00000000


	//----- nvinfo : EIATTR_REGCOUNT
	.align		4
.L_224:
        /*0510*/ 	.byte	0x04, 0x2f
        /*0512*/ 	.short	(.L_226 - .L_225)
	.align		4
.L_225:
        /*0514*/ 	.word	index@(_ZN10layer_norm13ln_fwd_kernelINS_13Kernel_traitsIf6__halffS2_fjLj1280ELj1ELj4ELj1ELj16ENS_18Kernel_traits_baseILj1280EfS2_fS2_fjLj128EEEEELb1ELb0ELb1ELb1EEEvNS_9FwdParamsE)
        /*0518*/ 	.word	0x000000a7


	//----- nvinfo : EIATTR_FRAME_SIZE
	.align		4
.L_226:
        /*051c*/ 	.byte	0x04, 0x11
        /*051e*/ 	.short	(.L_228 - .L_227)
	.align		4
.L_227:
        /*0520*/ 	.word	index@($__internal_123_$__cuda_sm70_shflsync_bfly_p)
        /*0524*/ 	.word	0x00000000


	//----- nvinfo : EIATTR_FRAME_SIZE
	.align		4
.L_228:
        /*0528*/ 	.byte	0x04, 0x11
        /*052a*/ 	.short	(.L_230 - .L_229)
	.align		4
.L_229:
        /*052c*/ 	.word	index@(_ZN10layer_norm13ln_fwd_kernelINS_13Kernel_traitsIf6__halffS2_fjLj1280ELj1ELj4ELj1ELj16ENS_18Kernel_traits_baseILj1280EfS2_fS2_fjLj128EEEEELb1ELb0ELb1ELb1EEEvNS_9FwdParamsE)
        /*0530*/ 	.word	0x00000000


	//----- nvinfo : EIATTR_REGCOUNT
	.align		4
.L_230:
        /*0534*/ 	.byte	0x04, 0x2f
        /*0536*/ 	.short	(.L_232 - .L_231)
	.align		4
.L_231:
        /*0538*/ 	.word	index@(_ZN10layer_norm13ln_fwd_kernelINS_13Kernel_traitsIf6__halffS2_fjLj1280ELj1ELj4ELj1ELj16ENS_18Kernel_traits_baseILj1280EfS2_fS2_fjLj128EEEEELb1ELb0ELb1ELb0EEEvNS_9FwdParamsE)
        /*053c*/ 	.word	0x000000a8


	//----- nvinfo : EIATTR_FRAME_SIZE
	.align		4
.L_232:
        /*0540*/ 	.byte	0x04, 0x11
        /*0542*/ 	.short	(.L_234 - .L_233)
	.align		4
.L_233:
        /*0544*/ 	.word	index@($__internal_122_$__cuda_sm70_shflsync_bfly_p)
        /*0548*/ 	.word	0x00000000


	//----- nvinfo : EIATTR_FRAME_SIZE
	.align		4
.L_234:
        /*054c*/ 	.byte	0x04, 0x11
        /*054e*/ 	.short	(.L_236 - .L_235)
	.align		4
.L_235:
        /*0550*/ 	.word	index@(_ZN10layer_norm13ln_fwd_kernelINS_13Kernel_traitsIf6__halffS2_fjLj1280ELj1ELj4ELj1ELj16ENS_18Kernel_traits_baseILj1280EfS2_fS2_fjLj128EEEEELb1ELb0ELb1ELb0EEEvNS_9FwdParamsE)
        /*0554*/ 	.word	0x00000000


	//----- nvinfo : EIATTR_REGCOUNT
	.align		4
.L_236:
        /*0558*/ 	.byte	0x04, 0x2f
        /*055a*/ 	.short	(.L_238 - .L_237)
	.align		4
.L_237:
        /*055c*/ 	.word	index@(_ZN10layer_norm13ln_fwd_kernelINS_13Kernel_traitsIf6__halffS2_fjLj1280ELj1ELj4ELj1ELj16ENS_18Kernel_traits_baseILj1280EfS2_fS2_fjLj128EEEEELb1ELb0ELb0ELb1EEEvNS_9FwdParamsE)
        /*0560*/ 	.word	0x000000a3


	//----- nvinfo : EIATTR_FRAME_SIZE
	.align		4
.L_238:
        /*0564*/ 	.byte	0x04, 0x11
        /*0566*/ 	.short	(.L_240 - .L_239)
	.align		4
.L_239:
        /*0568*/ 	.word	index@($__internal_121_$__cuda_sm70_shflsync_bfly_p)
        /*056c*/ 	.word	0x00000000


	//----- nvinfo : EIATTR_FRAME_SIZE
	.align		4
.L_240:
        /*0570*/ 	.byte	0x04, 0x11
        /*0572*/ 	.short	(.L_242 - .L_241)
	.align		4
.L_241:
        /*0574*/ 	.word	index@(_ZN10layer_norm13ln_fwd_kernelINS_13Kernel_traitsIf6__halffS2_fjLj1280ELj1ELj4ELj1ELj16ENS_18Kernel_traits_baseILj1280EfS2_fS2_fjLj128EEEEELb1ELb0ELb0ELb1EEEvNS_9FwdParamsE)
        /*0578*/ 	.word	0x00000000


	//----- nvinfo : EIATTR_REGCOUNT
	.align		4
.L_242:
        /*057c*/ 	.byte	0x04, 0x2f
        /*057e*/ 	.short	(.L_244 - .L_243)
	.align		4
.L_243:
        /*0580*/ 	.word	index@(_ZN10layer_norm13ln_fwd_kernelINS_13Kernel_traitsIf6__halffS2_fjLj1280ELj1ELj4ELj1ELj16ENS_18Kernel_traits_baseILj1280EfS2_fS2_fjLj128EEEEELb1ELb0ELb0ELb0EEEvNS_9FwdParamsE)
        /*0584*/ 	.word	0x000000a0


	//----- nvinfo : EIATTR_FRAME_SIZE
	.align		4
.L_244:
        /*0588*/ 	.byte	0x04, 0x11
        /*058a*/ 	.short	(.L_246 - .L_245)
	.align		4
.L_245:
        /*058c*/ 	.word	index@($__internal_120_$__cuda_sm70_shflsync_bfly_p)
        /*0590*/ 	.word	0x00000000


	//----- nvinfo : EIATTR_FRAME_SIZE
	.align		4
.L_246:
        /*0594*/ 	.byte	0x04, 0x11
        /*0596*/ 	.short	(.L_248 - .L_247)
	.align		4
.L_247:
        /*0598*/ 	.word	index@(_ZN10layer_norm13ln_fwd_kernelINS_13Kernel_traitsIf6__halffS2_fjLj1280ELj1ELj4ELj1ELj16ENS_18Kernel_traits_baseILj1280EfS2_fS2_fjLj128EEEEELb1ELb0ELb0ELb0EEEvNS_9FwdParamsE)
        /*059c*/ 	.word	0x00000000


	//----- nvinfo : EIATTR_REGCOUNT
	.align		4
.L_248:
        /*05a0*/ 	.byte	0x04, 0x2f
        /*05a2*/ 	.short	(.L_250 - .L_249)
	.align		4
.L_249:
        /*05a4*/ 	.word	index@(_ZN10layer_norm13ln_fwd_kernelINS_13Kernel_traitsIf6__halffS2_fjLj1280ELj1ELj4ELj1ELj16ENS_18Kernel_traits_baseILj1280EfS2_fS2_fjLj128EEEEELb0ELb1ELb1ELb1EEEvNS_9FwdParamsE)
        /*05a8*/ 	.word	0x000000da


	//----- nvinfo : EIATTR_FRAME_SIZE
	.align		4
.L_250:
        /*05ac*/ 	.byte	0x04, 0x11
        /*05ae*/ 	.short	(.L_252 - .L_251)
	.align		4
.L_251:
        /*05b0*/ 	.word	index@($__internal_119_$__cuda_sm70_shflsync_bfly_p)
        /*05b4*/ 	.word	0x00000000


	//----- nvinfo : EIATTR_FRAME_SIZE
	.align		4
.L_252:
        /*05b8*/ 	.byte	0x04, 0x11
        /*05ba*/ 	.short	(.L_254 - .L_253)
	.align		4
.L_253:
        /*05bc*/ 	.word	index@(_ZN10layer_norm13ln_fwd_kernelINS_13Kernel_traitsIf6__halffS2_fjLj1280ELj1ELj4ELj1ELj16ENS_18Kernel_traits_baseILj1280EfS2_fS2_fjLj128EEEEELb0ELb1ELb1ELb1EEEvNS_9FwdParamsE)
        /*05c0*/ 	.word	0x00000000


	//----- nvinfo : EIATTR_REGCOUNT
	.align		4
.L_254:
        /*05c4*/ 	.byte	0x04, 0x2f
        /*05c6*/ 	.short	(.L_256 - .L_255)
	.align		4
.L_255:
        /*05c8*/ 	.word	index@(_ZN10layer_norm13ln_fwd_kernelINS_13Kernel_traitsIf6__halffS2_fjLj1280ELj1ELj4ELj1ELj16ENS_18Kernel_traits_baseILj1280EfS2_fS2_fjLj128EEEEELb0ELb1ELb1ELb0EEEvNS_9FwdParamsE)
        /*05cc*/ 	.word	0x000000ca


	//----- nvinfo : EIATTR_FRAME_SIZE
	.align		4
.L_256:
        /*05d0*/ 	.byte	0x04, 0x11
        /*05d2*/ 	.short	(.L_258 - .L_257)
	.align		4
.L_257:
        /*05d4*/ 	.word	index@($__internal_118_$__cuda_sm70_shflsync_bfly_p)
        /*05d8*/ 	.word	0x00000000


	//----- nvinfo : EIATTR_FRAME_SIZE
	.align		4
.L_258:
        /*05dc*/ 	.byte	0x04, 0x11
        /*05de*/ 	.short	(.L_260 - .L_259)
	.align		4
.L_259:
        /*05e0*/ 	.word	index@(_ZN10layer_norm13ln_fwd_kernelINS_13Kernel_traitsIf6__halffS2_fjLj1280ELj1ELj4ELj1ELj16ENS_18Kernel_traits_baseILj1280EfS2_fS2_fjLj128EEEEELb0ELb1ELb1ELb0EEEvNS_9FwdParamsE)
        /*05e4*/ 	.word	0x00000000


	//----- nvinfo : EIATTR_REGCOUNT
	.align		4
.L_260:
        /*05e8*/ 	.byte	0x04, 0x2f
        /*05ea*/ 	.short	(.L_262 - .L_261)
	.align		4
.L_261:
        /*05ec*/ 	.word	index@(_ZN10layer_norm13ln_fwd_kernelINS_13Kernel_traitsIf6__halffS2_fjLj1280ELj1ELj4ELj1ELj16ENS_18Kernel_traits_baseILj1280EfS2_fS2_fjLj128EEEEELb0ELb1ELb0ELb1EEEvNS_9FwdParamsE)
        /*05f0*/ 	.word	0x000000c3


	//----- nvinfo : EIATTR_FRAME_SIZE
	.align		4
.L_262:
        /*05f4*/ 	.byte	0x04, 0x11
        /*05f6*/ 	.short	(.L_264 - .L_263)
	.align		4
.L_263:
        /*05f8*/ 	.word	index@($__internal_117_$__cuda_sm70_shflsync_bfly_p)
        /*05fc*/ 	.word	0x00000000


	//----- nvinfo : EIATTR_FRAME_SIZE
	.align		4
.L_264:
        /*0600*/ 	.byte	0x04, 0x11
        /*0602*/ 	.short	(.L_266 - .L_265)
	.align		4
.L_265:
        /*0604*/ 	.word	index@(_ZN10layer_norm13ln_fwd_kernelINS_13Kernel_traitsIf6__halffS2_fjLj1280ELj1ELj4ELj1ELj16ENS_18Kernel_traits_baseILj1280EfS2_fS2_fjLj128EEEEELb0ELb1ELb0ELb1EEEvNS_9FwdParamsE)
        /*0608*/ 	.word	0x00000000


	//----- nvinfo : EIATTR_REGCOUNT
	.align		4
.L_266:
        /*060c*/ 	.byte	0x04, 0x2f
        /*060e*/ 	.short	(.L_268 - .L_267)
	.align		4
.L_267:
        /*0610*/ 	.word	index@(_ZN10layer_norm13ln_fwd_kernelINS_13Kernel_traitsIf6__halffS2_fjLj1280ELj1ELj4ELj1ELj16ENS_18Kernel_traits_baseILj1280EfS2_fS2_fjLj128EEEEELb0ELb1ELb0ELb0EEEvNS_9FwdParamsE)
        /*0614*/ 	.word	0x000000c6


	//----- nvinfo : EIATTR_FRAME_SIZE
	.align		4
.L_268:
        /*0618*/ 	.byte	0x04, 0x11
        /*061a*/ 	.short	(.L_270 - .L_269)
	.align		4
.L_269:
        /*061c*/ 	.word	index@($__internal_116_$__cuda_sm70_shflsync_bfly_p)
        /*0620*/ 	.word	0x00000000


	//----- nvinfo : EIATTR_FRAME_SIZE
	.align		4
.L_270:
        /*0624*/ 	.byte	0x04, 0x11
        /*0626*/ 	.short	(.L_272 - .L_271)
	.align		4
.L_271:
        /*0628*/ 	.word	index@(_ZN10layer_norm13ln_fwd_kernelINS_13Kernel_traitsIf6__halffS2_fjLj1280ELj1ELj4ELj1ELj16ENS_18Kernel_traits_baseILj1280EfS2_fS2_fjLj128EEEEELb0ELb1ELb0ELb0EEEvNS_9FwdParamsE)
        /*062c*/ 	.word	0x00000000


	//----- nvinfo : EIATTR_REGCOUNT
	.align		4
.L_272:
        /*0630*/ 	.byte	0x04, 0x2f
        /*0632*/ 	.short	(.L_274 - .L_273)
	.align		4
.L_273:
        /*0634*/ 	.word	index@(_ZN10layer_norm13ln_fwd_kernelINS_13Kernel_traitsIf6__halffS2_fjLj1280ELj1ELj4ELj1ELj16ENS_18Kernel_traits_baseILj1280EfS2_fS2_fjLj128EEEEELb0ELb0ELb1ELb1EEEvNS_9FwdParamsE)
        /*0638*/ 	.word	0x000000a8


	//----- nvinfo : EIATTR_FRAME_SIZE
	.align		4
.L_274:
        /*063c*/ 	.byte	0x04, 0x11
        /*063e*/ 	.short	(.L_276 - .L_275)
	.align		4
.L_275:
        /*0640*/ 	.word	index@($__internal_115_$__cuda_sm70_shflsync_bfly_p)
        /*0644*/ 	.word	0x00000000


	//----- nvinfo : EIATTR_FRAME_SIZE
	.align		4
.L_276:
        /*0648*/ 	.byte	0x04, 0x11
        /*064a*/ 	.short	(.L_278 - .L_277)
	.align		4
.L_277:
        /*064c*/ 	.word	index@(_ZN10layer_norm13ln_fwd_kernelINS_13Kernel_traitsIf6__halffS2_fjLj1280ELj1ELj4ELj1ELj16ENS_18Kernel_traits_baseILj1280EfS2_fS2_fjLj128EEEEELb0ELb0ELb1ELb1EEEvNS_9FwdParamsE)
        /*0650*/ 	.word	0x00000000


	//----- nvinfo : EIATTR_REGCOUNT
	.align		4
.L_278:
        /*0654*/ 	.byte	0x04, 0x2f
        /*0656*/ 	.short	(.L_280 - .L_279)
	.align		4
.L_279:
        /*0658*/ 	.word	index@(_ZN10layer_norm13ln_fwd_kernelINS_13Kernel_traitsIf6__halffS2_fjLj1280ELj1ELj4ELj1ELj16ENS_18Kernel_traits_baseILj1280EfS2_fS2_fjLj128EEEEELb0ELb0ELb1ELb0EEEvNS_9FwdParamsE)
        /*065c*/ 	.word	0x0000009b


	//----- nvinfo : EIATTR_FRAME_SIZE
	.align		4
.L_280:
        /*0660*/ 	.byte	0x04, 0x11
        /*0662*/ 	.short	(.L_282 - .L_281)
	.align		4
.L_281:
        /*0664*/ 	.word	index@($__internal_114_$__cuda_sm70_shflsync_bfly_p)
        /*0668*/ 	.word	0x00000000


	//----- nvinfo : EIATTR_FRAME_SIZE
	.align		4
.L_282:
        /*066c*/ 	.byte	0x04, 0x11
        /*066e*/ 	.short	(.L_284 - .L_283)
	.align		4
.L_283:
        /*0670*/ 	.word	index@(_ZN10layer_norm13ln_fwd_kernelINS_13Kernel_traitsIf6__halffS2_fjLj1280ELj1ELj4ELj1ELj16ENS_18Kernel_traits_baseILj1280EfS2_fS2_fjLj128EEEEELb0ELb0ELb1ELb0EEEvNS_9FwdParamsE)
        /*0674*/ 	.word	0x00000000


	//----- nvinfo : EIATTR_REGCOUNT
	.align		4
.L_284:
        /*0678*/ 	.byte	0x04, 0x2f
        /*067a*/ 	.short	(.L_286 - .L_285)
	.align		4
.L_285:
        /*067c*/ 	.word	index@(_ZN10layer_norm13ln_fwd_kernelINS_13Kernel_traitsIf6__halffS2_fjLj1280ELj1ELj4ELj1ELj16ENS_18Kernel_traits_baseILj1280EfS2_fS2_fjLj128EEEEELb0ELb0ELb0ELb1EEEvNS_9FwdParamsE)
        /*0680*/ 	.word	0x0000009d


	//----- nvinfo : EIATTR_FRAME_SIZE
	.align		4
.L_286:
        /*0684*/ 	.byte	0x04, 0x11
        /*0686*/ 	.short	(.L_288 - .L_287)
	.align		4
.L_287:
        /*0688*/ 	.word	index@($__internal_113_$__cuda_sm70_shflsync_bfly_p)
        /*068c*/ 	.word	0x00000000


	//----- nvinfo : EIATTR_FRAME_SIZE
	.align		4
.L_288:
        /*0690*/ 	.byte	0x04, 0x11
        /*0692*/ 	.short	(.L_290 - .L_289)
	.align		4
.L_289:
        /*0694*/ 	.word	index@(_ZN10layer_norm13ln_fwd_kernelINS_13Kernel_traitsIf6__halffS2_fjLj1280ELj1ELj4ELj1ELj16ENS_18Kernel_traits_baseILj1280EfS2_fS2_fjLj128EEEEELb0ELb0ELb0ELb1EEEvNS_9FwdParamsE)
        /*0698*/ 	.word	0x00000000


	//----- nvinfo : EIATTR_REGCOUNT
	.align		4
.L_290:
        /*069c*/ 	.byte	0x04, 0x2f
        /*069e*/ 	.short	(.L_292 - .L_291)
	.align		4
.L_291:
        /*06a0*/ 	.word	index@(_ZN10layer_norm13ln_fwd_kernelINS_13Kernel_traitsIf6__halffS2_fjLj1280ELj1ELj4ELj1ELj16ENS_18Kernel_traits_baseILj1280EfS2_fS2_fjLj128EEEEELb0ELb0ELb0ELb0EEEvNS_9FwdParamsE)
        /*06a4*/ 	.word	0x00000099


	//----- nvinfo : EIATTR_FRAME_SIZE
	.align		4
.L_292:
        /*06a8*/ 	.byte	0x04, 0x11
        /*06aa*/ 	.short	(.L_294 - .L_293)
	.align		4
.L_293:
        /*06ac*/ 	.word	index@($__internal_112_$__cuda_sm70_shflsync_bfly_p)
        /*06b0*/ 	.word	0x00000000


	//----- nvinfo : EIATTR_FRAME_SIZE
	.align		4
.L_294:
        /*06b4*/ 	.byte	0x04, 0x11
        /*06b6*/ 	.short	(.L_296 - .L_295)
	.align		4
.L_295:
        /*06b8*/ 	.word	index@(_ZN10layer_norm13ln_fwd_kernelINS_13Kernel_traitsIf6__halffS2_fjLj1280ELj1ELj4ELj1ELj16ENS_18Kernel_traits_baseILj1280EfS2_fS2_fjLj128EEEEELb0ELb0ELb0ELb0EEEvNS_9FwdParamsE)
        /*06bc*/ 	.word	0x00000000


	//----- nvinfo : EIATTR_REGCOUNT
	.align		4
.L_296:
        /*06c0*/ 	.byte	0x04, 0x2f
        /*06c2*/ 	.short	(.L_298 - .L_297)
	.align		4
.L_297:
        /*06c4*/ 	.word	index@(_ZN10layer_norm13ln_fwd_kernelINS_13Kernel_traitsI6__halfS2_fS2_fjLj1280ELj1ELj4ELj1ELj16ENS_18Kernel_traits_baseILj1280ES2_S2_fS2_fjLj128EEEEELb1ELb1ELb1ELb1EEEvNS_9FwdParamsE)
        /*06c8*/ 	.word	0x000000a7


	//----- nvinfo : EIATTR_FRAME_SIZE
	.align		4
.L_298:
        /*06cc*/ 	.byte	0x04, 0x11
        /*06ce*/ 	.short	(.L_300 - .L_299)
	.align		4
.L_299:
        /*06d0*/ 	.word	index@($__internal_111_$__cuda_sm70_shflsync_bfly_p)
        /*06d4*/ 	.word	0x00000000


	//----- nvinfo : EIATTR_FRAME_SIZE
	.align		4
.L_300:
        /*06d8*/ 	.byte	0x04, 0x11
        /*06da*/ 	.short	(.L_302 - .L_301)
	.align		4
.L_301:
        /*06dc*/ 	.word	index@(_ZN10layer_norm13ln_fwd_kernelINS_13Kernel_traitsI6__halfS2_fS2_fjLj1280ELj1ELj4ELj1ELj16ENS_18Kernel_traits_baseILj1280ES2_S2_fS2_fjLj128EEEEELb1ELb1ELb1ELb1EEEvNS_9FwdParamsE)
        /*06e0*/ 	.word	0x00000000


	//----- nvinfo : EIATTR_REGCOUNT
	.align		4
.L_302:
        /*06e4*/ 	.byte	0x04, 0x2f
        /*06e6*/ 	.short	(.L_304 - .L_303)
	.align		4
.L_303:
        /*06e8*/ 	.word	index@(_ZN10layer_norm13ln_fwd_kernelINS_13Kernel_traitsI6__halfS2_fS2_fjLj1280ELj1ELj4ELj1ELj16ENS_18Kernel_traits_baseILj1280ES2_S2_fS2_fjLj128EEEEELb1ELb1ELb1ELb0EEEvNS_9FwdParamsE)
        /*06ec*/ 	.word	0x000000eb


	//----- nvinfo : EIATTR_FRAME_SIZE
	.align		4
.L_304:
        /*06f0*/ 	.byte	0x04, 0x11
        /*06f2*/ 	.short	(.L_306 - .L_305)
	.align		4
.L_305:
        /*06f4*/ 	.word	index@($__internal_110_$__cuda_sm70_shflsync_bfly_p)
        /*06f8*/ 	.word	0x00000000


	//----- nvinfo : EIATTR_FRAME_SIZE
	.align		4
.L_306:
        /*06fc*/ 	.byte	0x04, 0x11
        /*06fe*/ 	.short	(.L_308 - .L_307)
	.align		4
.L_307:
        /*0700*/ 	.word	index@(_ZN10layer_norm13ln_fwd_kernelINS_13Kernel_traitsI6__halfS2_fS2_fjLj1280ELj1ELj4ELj1ELj16ENS_18Kernel_traits_baseILj1280ES2_S2_fS2_fjLj128EEEEELb1ELb1ELb1ELb0EEEvNS_9FwdParamsE)
        /*0704*/ 	.word	0x00000000


	//----- nvinfo : EIATTR_REGCOUNT
	.align		4
.L_308:
        /*0708*/ 	.byte	0x04, 0x2f
        /*070a*/ 	.short	(.L_310 - .L_309)
	.align		4
.L_309:
        /*070c*/ 	.word	index@(_ZN10layer_norm13ln_fwd_kernelINS_13Kernel_traitsI6__halfS2_fS2_fjLj1280ELj1ELj4ELj1ELj16ENS_18Kernel_traits_baseILj1280ES2_S2_fS2_fjLj128EEEEELb1ELb1ELb0ELb1EEEvNS_9FwdParamsE)
        /*0710*/ 	.word	0x000000a5


	//----- nvinfo : EIATTR_FRAME_SIZE
	.align		4
.L_310:
        /*0714*/ 	.byte	0x04, 0x11
        /*0716*/ 	.short	(.L_312 - .L_311)
	.align		4
.L_311:
        /*0718*/ 	.word	index@($__internal_109_$__cuda_sm70_shflsync_bfly_p)
        /*071c*/ 	.word	0x00000000


	//----- nvinfo : EIATTR_FRAME_SIZE
	.align		4
.L_312:
        /*0720*/ 	.byte	0x04, 0x11
        /*0722*/ 	.short	(.L_314 - .L_313)
	.align		4
.L_313:
        /*0724*/ 	.word	index@(_ZN10layer_norm13ln_fwd_kernelINS_13Kernel_traitsI6__halfS2_fS2_fjLj1280ELj1ELj4ELj1ELj16ENS_18Kernel_traits_baseILj1280ES2_S2_fS2_fjLj128EEEEELb1ELb1ELb0ELb1EEEvNS_9FwdParamsE)
        /*0728*/ 	.word	0x00000000


	//----- nvinfo : EIATTR_REGCOUNT
	.align		4
.L_314:
        /*072c*/ 	.byte	0x04, 0x2f
        /*072e*/ 	.short	(.L_316 - .L_315)
	.align		4
.L_315:
        /*0730*/ 	.word	index@(_ZN10layer_norm13ln_fwd_kernelINS_13Kernel_traitsI6__halfS2_fS2_fjLj1280ELj1ELj4ELj1ELj16ENS_18Kernel_traits_baseILj1280ES2_S2_fS2_fjLj128EEEEELb1ELb1ELb0ELb0EEEvNS_9FwdParamsE)
        /*0734*/ 	.word	0x000000dd


	//----- nvinfo : EIATTR_FRAME_SIZE
	.align		4
.L_316:
        /*0738*/ 	.byte	0x04, 0x11
        /*073a*/ 	.short	(.L_318 - .L_317)
	.align		4
.L_317:
        /*073c*/ 	.word	index@($__internal_108_$__cuda_sm70_shflsync_bfly_p)
        /*0740*/ 	.word	0x00000000


	//----- nvinfo : EIATTR_FRAME_SIZE
	.align		4
.L_318:
        /*0744*/ 	.byte	0x04, 0x11
        /*0746*/ 	.short	(.L_320 - .L_319)
	.align		4
.L_319:
        /*0748*/ 	.word	index@(_ZN10layer_norm13ln_fwd_kernelINS_13Kernel_traitsI6__halfS2_fS2_fjLj1280ELj1ELj4ELj1ELj16ENS_18Kernel_traits_baseILj1280ES2_S2_fS2_fjLj128EEEEELb1ELb1ELb0ELb0EEEvNS_9FwdParamsE)
        /*074c*/ 	.word	0x00000000


	//----- nvinfo : EIATTR_REGCOUNT
	.align		4
.L_320:
        /*0750*/ 	.byte	0x04, 0x2f
        /*0752*/ 	.short	(.L_322 - .L_321)
	.align		4
.L_321:
        /*0754*/ 	.word	index@(_ZN10layer_norm13ln_fwd_kernelINS_13Kernel_traitsI6__halfS2_fS2_fjLj1280ELj1ELj4ELj1ELj16ENS_18Kernel_traits_baseILj1280ES2_S2_fS2_fjLj128EEEEELb1ELb0ELb1ELb1EEEvNS_9FwdParamsE)
        /*0758*/ 	.word	0x000000a7


	//----- nvinfo : EIATTR_FRAME_SIZE
	.align		4
.L_322:
        /*075c*/ 	.byte	0x04, 0x11
        /*075e*/ 	.short	(.L_324 - .L_323)
	.align		4
.L_323:
        /*0760*/ 	.word	index@($__internal_107_$__cuda_sm70_shflsync_bfly_p)
        /*0764*/ 	.word	0x00000000


	//----- nvinfo : EIATTR_FRAME_SIZE
	.align		4
.L_324:
        /*0768*/ 	.byte	0x04, 0x11
        /*076a*/ 	.short	(.L_326 - .L_325)
	.align		4
.L_325:
        /*076c*/ 	.word	index@(_ZN10layer_norm13ln_fwd_kernelINS_13Kernel_traitsI6__halfS2_fS2_fjLj1280ELj1ELj4ELj1ELj16ENS_18Kernel_traits_baseILj1280ES2_S2_fS2_fjLj128EEEEELb1ELb0ELb1ELb1EEEvNS_9FwdParamsE)
        /*0770*/ 	.word	0x00000000


	//----- nvinfo : EIATTR_REGCOUNT
	.align		4
.L_326:
        /*0774*/ 	.byte	0x04, 0x2f
        /*0776*/ 	.short	(.L_328 - .L_327)
	.align		4
.L_327:
        /*0778*/ 	.word	index@(_ZN10layer_norm13ln_fwd_kernelINS_13Kernel_traitsI6__halfS2_fS2_fjLj1280ELj1ELj4ELj1ELj16ENS_18Kernel_traits_baseILj1280ES2_S2_fS2_fjLj128EEEEELb1ELb0ELb1ELb0EEEvNS_9FwdParamsE)
        /*077c*/ 	.word	0x000000a8


	//----- nvinfo : EIATTR_FRAME_SIZE
	.align		4
.L_328:
        /*0780*/ 	.byte	0x04, 0x11
        /*0782*/ 	.short	(.L_330 - .L_329)
	.align		4
.L_329:
        /*0784*/ 	.word	index@($__internal_106_$__cuda_sm70_shflsync_bfly_p)
        /*0788*/ 	.word	0x00000000


	//----- nvinfo : EIATTR_FRAME_SIZE
	.align		4
.L_330:
        /*078c*/ 	.byte	0x04, 0x11
        /*078e*/ 	.short	(.L_332 - .L_331)
	.align		4
.L_331:
        /*0790*/ 	.word	index@(_ZN10layer_norm13ln_fwd_kernelINS_13Kernel_traitsI6__halfS2_fS2_fjLj1280ELj1ELj4ELj1ELj16ENS_18Kernel_traits_baseILj1280ES2_S2_fS2_fjLj128EEEEELb1ELb0ELb1ELb0EEEvNS_9FwdParamsE)
        /*0794*/ 	.word	0x00000000


	//----- nvinfo : EIATTR_REGCOUNT
	.align		4
.L_332:
        /*0798*/ 	.byte	0x04, 0x2f
        /*079a*/ 	.short	(.L_334 - .L_333)
	.align		4
.L_333:
        /*079c*/ 	.word	index@(_ZN10layer_norm13ln_fwd_kernelINS_13Kernel_traitsI6__halfS2_fS2_fjLj1280ELj1ELj4ELj1ELj16ENS_18Kernel_traits_baseILj1280ES2_S2_fS2_fjLj128EEEEELb1ELb0ELb0ELb1EEEvNS_9FwdParamsE)
        /*07a0*/ 	.word	0x000000a7


	//----- nvinfo : EIATTR_FRAME_SIZE
	.align		4
.L_334:
        /*07a4*/ 	.byte	0x04, 0x11
        /*07a6*/ 	.short	(.L_336 - .L_335)
	.align		4
.L_335:
        /*07a8*/ 	.word	index@($__internal_105_$__cuda_sm70_shflsync_bfly_p)
        /*07ac*/ 	.word	0x00000000


	//----- nvinfo : EIATTR_FRAME_SIZE
	.align		4
.L_336:
        /*07b0*/ 	.byte	0x04, 0x11
        /*07b2*/ 	.short	(.L_338 - .L_337)
	.align		4
.L_337:
        /*07b4*/ 	.word	index@(_ZN10layer_norm13ln_fwd_kernelINS_13Kernel_traitsI6__halfS2_fS2_fjLj1280ELj1ELj4ELj1ELj16ENS_18Kernel_traits_baseILj1280ES2_S2_fS2_fjLj128EEEEELb1ELb0ELb0ELb1EEEvNS_9FwdParamsE)
        /*07b8*/ 	.word	0x00000000


	//----- nvinfo : EIATTR_REGCOUNT
	.align		4
.L_338:
        /*07bc*/ 	.byte	0x04, 0x2f
        /*07be*/ 	.short	(.L_340 - .L_339)
	.align		4
.L_339:
        /*07c0*/ 	.word	index@(_ZN10layer_norm13ln_fwd_kernelINS_13Kernel_traitsI6__halfS2_fS2_fjLj1280ELj1ELj4ELj1ELj16ENS_18Kernel_traits_baseILj1280ES2_S2_fS2_fjLj128EEEEELb1ELb0ELb0ELb0EEEvNS_9FwdParamsE)
        /*07c4*/ 	.word	0x000000a1


	//----- nvinfo : EIATTR_FRAME_SIZE
	.align		4
.L_340:
        /*07c8*/ 	.byte	0x04, 0x11
        /*07ca*/ 	.short	(.L_342 - .L_341)
	.align		4
.L_341:
        /*07cc*/ 	.word	index@($__internal_104_$__cuda_sm70_shflsync_bfly_p)
        /*07d0*/ 	.word	0x00000000


	//----- nvinfo : EIATTR_FRAME_SIZE
	.align		4
.L_342:
        /*07d4*/ 	.byte	0x04, 0x11
        /*07d6*/ 	.short	(.L_344 - .L_343)
	.align		4
.L_343:
        /*07d8*/ 	.word	index@(_ZN10layer_norm13ln_fwd_kernelINS_13Kernel_traitsI6__halfS2_fS2_fjLj1280ELj1ELj4ELj1ELj16ENS_18Kernel_traits_baseILj1280ES2_S2_fS2_fjLj128EEEEELb1ELb0ELb0ELb0EEEvNS_9FwdParamsE)
        /*07dc*/ 	.word	0x00000000


	//----- nvinfo : EIATTR_REGCOUNT
	.align		4
.L_344:
        /*07e0*/ 	.byte	0x04, 0x2f
        /*07e2*/ 	.short	(.L_346 - .L_345)
	.align		4
.L_345:
        /*07e4*/ 	.word	index@(_ZN10layer_norm13ln_fwd_kernelINS_13Kernel_traitsI6__halfS2_fS2_fjLj1280ELj1ELj4ELj1ELj16ENS_18Kernel_traits_baseILj1280ES2_S2_fS2_fjLj128EEEEELb0ELb1ELb1ELb1EEEvNS_9FwdParamsE)
        /*07e8*/ 	.word	0x000000d1


	//----- nvinfo : EIATTR_FRAME_SIZE
	.align		4
.L_346:
        /*07ec*/ 	.byte	0x04, 0x11
        /*07ee*/ 	.short	(.L_348 - .L_347)
	.align		4
.L_347:
        /*07f0*/ 	.word	index@($__internal_103_$__cuda_sm70_shflsync_bfly_p)
        /*07f4*/ 	.word	0x00000000


	//----- nvinfo : EIATTR_FRAME_SIZE
	.align		4
.L_348:
        /*07f8*/ 	.byte	0x04, 0x11
        /*07fa*/ 	.short	(.L_350 - .L_349)
	.align		4
.L_349:
        /*07fc*/ 	.word	index@(_ZN10layer_norm13ln_fwd_kernelINS_13Kernel_traitsI6__halfS2_fS2_fjLj1280ELj1ELj4ELj1ELj16ENS_18Kernel_traits_baseILj1280ES2_S2_fS2_fjLj128EEEEELb0ELb1ELb1ELb1EEEvNS_9FwdParamsE)
        /*0800*/ 	.word	0x00000000


	//----- nvinfo : EIATTR_REGCOUNT
	.align		4
.L_350:
        /*0804*/ 	.byte	0x04, 0x2f
        /*0806*/ 	.short	(.L_352 - .L_351)
	.align		4
.L_351:
        /*0808*/ 	.word	index@(_ZN10layer_norm13ln_fwd_kernelINS_13Kernel_traitsI6__halfS2_fS2_fjLj1280ELj1ELj4ELj1ELj16ENS_18Kernel_traits_baseILj1280ES2_S2_fS2_fjLj128EEEEELb0ELb1ELb1ELb0EEEvNS_9FwdParamsE)
        /*080c*/ 	.word	0x000000c3


	//----- nvinfo : EIATTR_FRAME_SIZE
	.align		4
.L_352:
        /*0810*/ 	.byte	0x04, 0x11
        /*0812*/ 	.short	(.L_354 - .L_353)
	.align		4
.L_353:
        /*0814*/ 	.word	index@($__internal_102_$__cuda_sm70_shflsync_bfly_p)
        /*0818*/ 	.word	0x00000000


	//----- nvinfo : EIATTR_FRAME_SIZE
	.align		4
.L_354:
        /*081c*/ 	.byte	0x04, 0x11
        /*081e*/ 	.short	(.L_356 - .L_355)
	.align		4
.L_355:
        /*0820*/ 	.word	index@(_ZN10layer_norm13ln_fwd_kernelINS_13Kernel_traitsI6__halfS2_fS2_fjLj1280ELj1ELj4ELj1ELj16ENS_18Kernel_traits_baseILj1280ES2_S2_fS2_fjLj128EEEEELb0ELb1ELb1ELb0EEEvNS_9FwdParamsE)
        /*0824*/ 	.word	0x00000000


	//----- nvinfo : EIATTR_REGCOUNT
	.align		4
.L_356:
        /*0828*/ 	.byte	0x04, 0x2f
        /*082a*/ 	.short	(.L_358 - .L_357)
	.align		4
.L_357:
        /*082c*/ 	.word	index@(_ZN10layer_norm13ln_fwd_kernelINS_13Kernel_traitsI6__halfS2_fS2_fjLj1280ELj1ELj4ELj1ELj16ENS_18Kernel_traits_baseILj1280ES2_S2_fS2_fjLj128EEEEELb0ELb1ELb0ELb1EEEvNS_9FwdParamsE)
        /*0830*/ 	.word	0x000000a1


	//----- nvinfo : EIATTR_FRAME_SIZE
	.align		4
.L_358:
        /*0834*/ 	.byte	0x04, 0x11
        /*0836*/ 	.short	(.L_360 - .L_359)
	.align		4
.L_359:
        /*0838*/ 	.word	index@($__internal_101_$__cuda_sm70_shflsync_bfly_p)
        /*083c*/ 	.word	0x00000000


	//----- nvinfo : EIATTR_FRAME_SIZE
	.align		4
.L_360:
        /*0840*/ 	.byte	0x04, 0x11
        /*0842*/ 	.short	(.L_362 - .L_361)
	.align		4
.L_361:
        /*0844*/ 	.word	index@(_ZN10layer_norm13ln_fwd_kernelINS_13Kernel_traitsI6__halfS2_fS2_fjLj1280ELj1ELj4ELj1ELj16ENS_18Kernel_traits_baseILj1280ES2_S2_fS2_fjLj128EEEEELb0ELb1ELb0ELb1EEEvNS_9FwdParamsE)
        /*0848*/ 	.word	0x00000000


	//----- nvinfo : EIATTR_REGCOUNT
	.align		4
.L_362:
        /*084c*/ 	.byte	0x04, 0x2f
        /*084e*/ 	.short	(.L_364 - .L_363)
	.align		4
.L_363:
        /*0850*/ 	.word	index@(_ZN10layer_norm13ln_fwd_kernelINS_13Kernel_traitsI6__halfS2_fS2_fjLj1280ELj1ELj4ELj1ELj16ENS_18Kernel_traits_baseILj1280ES2_S2_fS2_fjLj128EEEEELb0ELb1ELb0ELb0EEEvNS_9FwdParamsE)
        /*0854*/ 	.word	0x000000bf


	//----- nvinfo : EIATTR_FRAME_SIZE
	.align		4
.L_364:
        /*0858*/ 	.byte	0x04, 0x11
        /*085a*/ 	.short	(.L_366 - .L_365)
	.align		4
.L_365:
        /*085c*/ 	.word	index@($__internal_100_$__cuda_sm70_shflsync_bfly_p)
        /*0860*/ 	.word	0x00000000


	//----- nvinfo : EIATTR_FRAME_SIZE
	.align		4
.L_366:
        /*0864*/ 	.byte	0x04, 0x11
        /*0866*/ 	.short	(.L_368 - .L_367)
	.align		4
.L_367:
        /*0868*/ 	.word	index@(_ZN10layer_norm13ln_fwd_kernelINS_13Kernel_traitsI6__halfS2_fS2_fjLj1280ELj1ELj4ELj1ELj16ENS_18Kernel_traits_baseILj1280ES2_S2_fS2_fjLj128EEEEELb0ELb1ELb0ELb0EEEvNS_9FwdParamsE)
        /*086c*/ 	.word	0x00000000


	//----- nvinfo : EIATTR_REGCOUNT
	.align		4
.L_368:
        /*0870*/ 	.byte	0x04, 0x2f
        /*0872*/ 	.short	(.L_370 - .L_369)
	.align		4
.L_369:
        /*0874*/ 	.word	index@(_ZN10layer_norm13ln_fwd_kernelINS_13Kernel_traitsI6__halfS2_fS2_fjLj1280ELj1ELj4ELj1ELj16ENS_18Kernel_traits_baseILj1280ES2_S2_fS2_fjLj128EEEEELb0ELb0ELb1ELb1EEEvNS_9FwdParamsE)
        /*0878*/ 	.word	0x000000a7


	//----- nvinfo : EIATTR_FRAME_SIZE
	.align		4
.L_370:
        /*087c*/ 	.byte	0x04, 0x11
        /*087e*/ 	.short	(.L_372 - .L_371)
	.align		4
.L_371:
        /*0880*/ 	.word	index@($__internal_99_$__cuda_sm70_shflsync_bfly_p)
        /*0884*/ 	.word	0x00000000


	//----- nvinfo : EIATTR_FRAME_SIZE
	.align		4
.L_372:
        /*0888*/ 	.byte	0x04, 0x11
        /*088a*/ 	.short	(.L_374 - .L_373)
	.align		4
.L_373:
        /*088c*/ 	.word	index@(_ZN10layer_norm13ln_fwd_kernelINS_13Kernel_traitsI6__halfS2_fS2_fjLj1280ELj1ELj4ELj1ELj16ENS_18Kernel_traits_baseILj1280ES2_S2_fS2_fjLj128EEEEELb0ELb0ELb1ELb1EEEvNS_9FwdParamsE)
        /*0890*/ 	.word	0x00000000


	//----- nvinfo : EIATTR_REGCOUNT
	.align		4
.L_374:
        /*0894*/ 	.byte	0x04, 0x2f
        /*0896*/ 	.short	(.L_376 - .L_375)
	.align		4
.L_375:
        /*0898*/ 	.word	index@(_ZN10layer_norm13ln_fwd_kernelINS_13Kernel_traitsI6__halfS2_fS2_fjLj1280ELj1ELj4ELj1ELj16ENS_18Kernel_traits_baseILj1280ES2_S2_fS2_fjLj128EEEEELb0ELb0ELb1ELb0EEEvNS_9FwdParamsE)
        /*089c*/ 	.word	0x00000099


	//----- nvinfo : EIATTR_FRAME_SIZE
	.align		4
.L_376:
        /*08a0*/ 	.byte	0x04, 0x11
        /*08a2*/ 	.short	(.L_378 - .L_377)
	.align		4
.L_377:
        /*08a4*/ 	.word	index@($__internal_98_$__cuda_sm70_shflsync_bfly_p)
        /*08a8*/ 	.word	0x00000000


	//----- nvinfo : EIATTR_FRAME_SIZE
	.align		4
.L_378:
        /*08ac*/ 	.byte	0x04, 0x11
        /*08ae*/ 	.short	(.L_380 - .L_379)
	.align		4
.L_379:
        /*08b0*/ 	.word	index@(_ZN10layer_norm13ln_fwd_kernelINS_13Kernel_traitsI6__halfS2_fS2_fjLj1280ELj1ELj4ELj1ELj16ENS_18Kernel_traits_baseILj1280ES2_S2_fS2_fjLj128EEEEELb0ELb0ELb1ELb0EEEvNS_9FwdParamsE)
        /*08b4*/ 	.word	0x00000000


	//----- nvinfo : EIATTR_REGCOUNT
	.align		4
.L_380:
        /*08b8*/ 	.byte	0x04, 0x2f
        /*08ba*/ 	.short	(.L_382 - .L_381)
	.align		4
.L_381:
        /*08bc*/ 	.word	index@(_ZN10layer_norm13ln_fwd_kernelINS_13Kernel_traitsI6__halfS2_fS2_fjLj1280ELj1ELj4ELj1ELj16ENS_18Kernel_traits_baseILj1280ES2_S2_fS2_fjLj128EEEEELb0ELb0ELb0ELb1EEEvNS_9FwdParamsE)
        /*08c0*/ 	.word	0x00000080


	//----- nvinfo : EIATTR_FRAME_SIZE
	.align		4
.L_382:
        /*08c4*/ 	.byte	0x04, 0x11
        /*08c6*/ 	.short	(.L_384 - .L_383)
	.align		4
.L_383:
        /*08c8*/ 	.word	index@($__internal_97_$__cuda_sm70_shflsync_bfly_p)
        /*08cc*/ 	.word	0x00000000


	//----- nvinfo : EIATTR_FRAME_SIZE
	.align		4
.L_384:
        /*08d0*/ 	.byte	0x04, 0x11
        /*08d2*/ 	.short	(.L_386 - .L_385)
	.align		4
.L_385:
        /*08d4*/ 	.word	index@(_ZN10layer_norm13ln_fwd_kernelINS_13Kernel_traitsI6__halfS2_fS2_fjLj1280ELj1ELj4ELj1ELj16ENS_18Kernel_traits_baseILj1280ES2_S2_fS2_fjLj128EEEEELb0ELb0ELb0ELb1EEEvNS_9FwdParamsE)
        /*08d8*/ 	.word	0x00000000


	//----- nvinfo : EIATTR_REGCOUNT
	.align		4
.L_386:
        /*08dc*/ 	.byte	0x04, 0x2f
        /*08de*/ 	.short	(.L_388 - .L_387)
	.align		4
.L_387:
        /*08e0*/ 	.word	index@(_ZN10layer_norm13ln_fwd_kernelINS_13Kernel_traitsI6__halfS2_fS2_fjLj1280ELj1ELj4ELj1ELj16ENS_18Kernel_traits_baseILj1280ES2_S2_fS2_fjLj128EEEEELb0ELb0ELb0ELb0EEEvNS_9FwdParamsE)
        /*08e4*/ 	.word	0x00000099


	//----- nvinfo : EIATTR_FRAME_SIZE
	.align		4
.L_388:
        /*08e8*/ 	.byte	0x04, 0x11
        /*08ea*/ 	.short	(.L_390 - .L_389)
	.align		4
.L_389:
        /*08ec*/ 	.word	index@($__internal_96_$__cuda_sm70_shflsync_bfly_p)
        /*08f0*/ 	.word	0x00000000


	//----- nvinfo : EIATTR_FRAME_SIZE
	.align		4
.L_390:
        /*08f4*/ 	.byte	0x04, 0x11
        /*08f6*/ 	.short	(.L_392 - .L_391)
	.align		4
.L_391:
        /*08f8*/ 	.word	index@(_ZN10layer_norm13ln_fwd_kernelINS_13Kernel_traitsI6__halfS2_fS2_fjLj1280ELj1ELj4ELj1ELj16ENS_18Kernel_traits_baseILj1280ES2_S2_fS2_fjLj128EEEEELb0ELb0ELb0ELb0EEEvNS_9FwdParamsE)
        /*08fc*/ 	.word	0x00000000


	//----- nvinfo : EIATTR_REGCOUNT
	.align		4
.L_392:
        /*0900*/ 	.byte	0x04, 0x2f
        /*0902*/ 	.short	(.L_394 - .L_393)
	.align		4
.L_393:
        /*0904*/ 	.word	index@(_ZN10layer_norm13ln_fwd_kernelINS_13Kernel_traitsIf6__halfS2_S2_fjLj1280ELj1ELj4ELj1ELj16ENS_18Kernel_traits_baseILj1280EfS2_S2_S2_fjLj128EEEEELb1ELb1ELb1ELb1EEEvNS_9FwdParamsE)
        /*0908*/ 	.word	0x000000ff


	//----- nvinfo : EIATTR_FRAME_SIZE
	.align		4
.L_394:
        /*090c*/ 	.byte	0x04, 0x11
        /*090e*/ 	.short	(.L_396 - .L_395)
	.align		4
.L_395:
        /*0910*/ 	.word	index@($__internal_95_$__cuda_sm70_shflsync_bfly_p)
        /*0914*/ 	.word	0x00000000


	//----- nvinfo : EIATTR_FRAME_SIZE
	.align		4
.L_396:
        /*0918*/ 	.byte	0x04, 0x11
        /*091a*/ 	.short	(.L_398 - .L_397)
	.align		4
.L_397:
        /*091c*/ 	.word	index@(_ZN10layer_norm13ln_fwd_kernelINS_13Kernel_traitsIf6__halfS2_S2_fjLj1280ELj1ELj4ELj1ELj16ENS_18Kernel_traits_baseILj1280EfS2_S2_S2_fjLj128EEEEELb1ELb1ELb1ELb1EEEvNS_9FwdParamsE)
        /*0920*/ 	.word	0x00000000


	//----- nvinfo : EIATTR_REGCOUNT
	.align		4
.L_398:
        /*0924*/ 	.byte	0x04, 0x2f
        /*0926*/ 	.short	(.L_400 - .L_399)
	.align		4
.L_399:
        /*0928*/ 	.word	index@(_ZN10layer_norm13ln_fwd_kernelINS_13Kernel_traitsIf6__halfS2_S2_fjLj1280ELj1ELj4ELj1ELj16ENS_18Kernel_traits_baseILj1280EfS2_S2_S2_fjLj128EEEEELb1ELb1ELb1ELb0EEEvNS_9FwdParamsE)
        /*092c*/ 	.word	0x000000e7


	//----- nvinfo : EIATTR_FRAME_SIZE
	.align		4
.L_400:
        /*0930*/ 	.byte	0x04, 0x11
        /*0932*/ 	.short	(.L_402 - .L_401)
	.align		4
.L_401:
        /*0934*/ 	.word	index@($__internal_94_$__cuda_sm70_shflsync_bfly_p)
        /*0938*/ 	.word	0x00000000


	//----- nvinfo : EIATTR_FRAME_SIZE
	.align		4
.L_402:
        /*093c*/ 	.byte	0x04, 0x11
        /*093e*/ 	.short	(.L_404 - .L_403)
	.align		4
.L_403:
        /*0940*/ 	.word	index@(_ZN10layer_norm13ln_fwd_kernelINS_13Kernel_traitsIf6__halfS2_S2_fjLj1280ELj1ELj4ELj1ELj16ENS_18Kernel_traits_baseILj1280EfS2_S2_S2_fjLj128EEEEELb1ELb1ELb1ELb0EEEvNS_9FwdParamsE)
        /*0944*/ 	.word	0x00000000


	//----- nvinfo : EIATTR_REGCOUNT
	.align		4
.L_404:
        /*0948*/ 	.byte	0x04, 0x2f
        /*094a*/ 	.short	(.L_406 - .L_405)
	.align		4
.L_405:
        /*094c*/ 	.word	index@(_ZN10layer_norm13ln_fwd_kernelINS_13Kernel_traitsIf6__halfS2_S2_fjLj1280ELj1ELj4ELj1ELj16ENS_18Kernel_traits_baseILj1280EfS2_S2_S2_fjLj128EEEEELb1ELb1ELb0ELb1EEEvNS_9FwdParamsE)
        /*0950*/ 	.word	0x000000e7


	//----- nvinfo : EIATTR_FRAME_SIZE
	.align		4
.L_406:
        /*0954*/ 	.byte	0x04, 0x11
        /*0956*/ 	.short	(.L_408 - .L_407)
	.align		4
.L_407:
        /*0958*/ 	.word	index@($__internal_93_$__cuda_sm70_shflsync_bfly_p)
        /*095c*/ 	.word	0x00000000


	//----- nvinfo : EIATTR_FRAME_SIZE
	.align		4
.L_408:
        /*0960*/ 	.byte	0x04, 0x11
        /*0962*/ 	.short	(.L_410 - .L_409)
	.align		4
.L_409:
        /*0964*/ 	.word	index@(_ZN10layer_norm13ln_fwd_kernelINS_13Kernel_traitsIf6__halfS2_S2_fjLj1280ELj1ELj4ELj1ELj16ENS_18Kernel_traits_baseILj1280EfS2_S2_S2_fjLj128EEEEELb1ELb1ELb0ELb1EEEvNS_9FwdParamsE)
        /*0968*/ 	.word	0x00000000


	//----- nvinfo : EIATTR_REGCOUNT
	.align		4
.L_410:
        /*096c*/ 	.byte	0x04, 0x2f
        /*096e*/ 	.short	(.L_412 - .L_411)
	.align		4
.L_411:
        /*0970*/ 	.word	index@(_ZN10layer_norm13ln_fwd_kernelINS_13Kernel_traitsIf6__halfS2_S2_fjLj1280ELj1ELj4ELj1ELj16ENS_18Kernel_traits_baseILj1280EfS2_S2_S2_fjLj128EEEEELb1ELb1ELb0ELb0EEEvNS_9FwdParamsE)
        /*0974*/ 	.word	0x000000d9


	//----- nvinfo : EIATTR_FRAME_SIZE
	.align		4
.L_412:
        /*0978*/ 	.byte	0x04, 0x11
        /*097a*/ 	.short	(.L_414 - .L_413)
	.align		4
.L_413:
        /*097c*/ 	.word	index@($__internal_92_$__cuda_sm70_shflsync_bfly_p)
        /*0980*/ 	.word	0x00000000


	//----- nvinfo : EIATTR_FRAME_SIZE
	.align		4
.L_414:
        /*0984*/ 	.byte	0x04, 0x11
        /*0986*/ 	.short	(.L_416 - .L_415)
	.align		4
.L_415:
        /*0988*/ 	.word	index@(_ZN10layer_norm13ln_fwd_kernelINS_13Kernel_traitsIf6__halfS2_S2_fjLj1280ELj1ELj4ELj1ELj16ENS_18Kernel_traits_baseILj1280EfS2_S2_S2_fjLj128EEEEELb1ELb1ELb0ELb0EEEvNS_9FwdParamsE)
        /*098c*/ 	.word	0x00000000


	//----- nvinfo : EIATTR_REGCOUNT
	.align		4
.L_416:
        /*0990*/ 	.byte	0x04, 0x2f
        /*0992*/ 	.short	(.L_418 - .L_417)
	.align		4
.L_417:
        /*0994*/ 	.word	index@(_ZN10layer_norm13ln_fwd_kernelINS_13Kernel_traitsIf6__halfS2_S2_fjLj1280ELj1ELj4ELj1ELj16ENS_18Kernel_traits_baseILj1280EfS2_S2_S2_fjLj128EEEEELb1ELb0ELb1ELb1EEEvNS_9FwdParamsE)
        /*0998*/ 	.word	0x000000a7


	//----- nvinfo : EIATTR_FRAME_SIZE
	.align		4
.L_418:
        /*099c*/ 	.byte	0x04, 0x11
        /*099e*/ 	.short	(.L_420 - .L_419)
	.align		4
.L_419:
        /*09a0*/ 	.word	index@($__internal_91_$__cuda_sm70_shflsync_bfly_p)
        /*09a4*/ 	.word	0x00000000


	//----- nvinfo : EIATTR_FRAME_SIZE
	.align		4
.L_420:
        /*09a8*/ 	.byte	0x04, 0x11
        /*09aa*/ 	.short	(.L_422 - .L_421)
	.align		4
.L_421:
        /*09ac*/ 	.word	index@(_ZN10layer_norm13ln_fwd_kernelINS_13Kernel_traitsIf6__halfS2_S2_fjLj1280ELj1ELj4ELj1ELj16ENS_18Kernel_traits_baseILj1280EfS2_S2_S2_fjLj128EEEEELb1ELb0ELb1ELb1EEEvNS_9FwdParamsE)
        /*09b0*/ 	.word	0x00000000


	//----- nvinfo : EIATTR_REGCOUNT
	.align		4
.L_422:
        /*09b4*/ 	.byte	0x04, 0x2f
        /*09b6*/ 	.short	(.L_424 - .L_423)
	.align		4
.L_423:
        /*09b8*/ 	.word	index@(_ZN10layer_norm13ln_fwd_kernelINS_13Kernel_traitsIf6__halfS2_S2_fjLj1280ELj1ELj4ELj1ELj16ENS_18Kernel_traits_baseILj1280EfS2_S2_S2_fjLj128EEEEELb1ELb0ELb1ELb0EEEvNS_9FwdParamsE)
        /*09bc*/ 	.word	0x000000a7


	//----- nvinfo : EIATTR_FRAME_SIZE
	.align		4
.L_424:
        /*09c0*/ 	.byte	0x04, 0x11
        /*09c2*/ 	.short	(.L_426 - .L_425)
	.align		4
.L_425:
        /*09c4*/ 	.word	index@($__internal_90_$__cuda_sm70_shflsync_bfly_p)
        /*09c8*/ 	.word	0x00000000


	//----- nvinfo : EIATTR_FRAME_SIZE
	.align		4
.L_426:
        /*09cc*/ 	.byte	0x04, 0x11
        /*09ce*/ 	.short	(.L_428 - .L_427)
	.align		4
.L_427:
        /*09d0*/ 	.word	index@(_ZN10layer_norm13ln_fwd_kernelINS_13Kernel_traitsIf6__halfS2_S2_fjLj1280ELj1ELj4ELj1ELj16ENS_18Kernel_traits_baseILj1280EfS2_S2_S2_fjLj128EEEEELb1ELb0ELb1ELb0EEEvNS_9FwdParamsE)
        /*09d4*/ 	.word	0x00000000


	//----- nvinfo : EIATTR_REGCOUNT
	.align		4
.L_428:
        /*09d8*/ 	.byte	0x04, 0x2f
        /*09da*/ 	.short	(.L_430 - .L_429)
	.align		4
.L_429:
        /*09dc*/ 	.word	index@(_ZN10layer_norm13ln_fwd_kernelINS_13Kernel_traitsIf6__halfS2_S2_fjLj1280ELj1ELj4ELj1ELj16ENS_18Kernel_traits_baseILj1280EfS2_S2_S2_fjLj128EEEEELb1ELb0ELb0ELb1EEEvNS_9FwdParamsE)
        /*09e0*/ 	.word	0x000000a0


	//----- nvinfo : EIATTR_FRAME_SIZE
	.align		4
.L_430:
        /*09e4*/ 	.byte	0x04, 0x11
        /*09e6*/ 	.short	(.L_432 - .L_431)
	.align		4
.L_431:
        /*09e8*/ 	.word	index@($__internal_89_$__cuda_sm70_shflsync_bfly_p)
        /*09ec*/ 	.word	0x00000000


	//----- nvinfo : EIATTR_FRAME_SIZE
	.align		4
.L_432:
        /*09f0*/ 	.byte	0x04, 0x11
        /*09f2*/ 	.short	(.L_434 - .L_433)
	.align		4
.L_433:
        /*09f4*/ 	.word	index@(_ZN10layer_norm13ln_fwd_kernelINS_13Kernel_traitsIf6__halfS2_S2_fjLj1280ELj1ELj4ELj1ELj16ENS_18Kernel_traits_baseILj1280EfS2_S2_S2_fjLj128EEEEELb1ELb0ELb0ELb1EEEvNS_9FwdParamsE)
        /*09f8*/ 	.word	0x00000000


	//----- nvinfo : EIATTR_REGCOUNT
	.align		4
.L_434:
        /*09fc*/ 	.byte	0x04, 0x2f
        /*09fe*/ 	.short	(.L_436 - .L_435)
	.align		4
.L_435:
        /*0a00*/ 	.word	index@(_ZN10layer_norm13ln_fwd_kernelINS_13Kernel_traitsIf6__halfS2_S2_fjLj1280ELj1ELj4ELj1ELj16ENS_18Kernel_traits_baseILj1280EfS2_S2_S2_fjLj128EEEEELb1ELb0ELb0ELb0EEEvNS_9FwdParamsE)
        /*0a04*/ 	.word	0x000000a5


	//----- nvinfo : EIATTR_FRAME_SIZE
	.align		4
.L_436:
        /*0a08*/ 	.byte	0x04, 0x11
        /*0a0a*/ 	.short	(.L_438 - .L_437)
	.align		4
.L_437:
        /*0a0c*/ 	.word	index@($__internal_88_$__cuda_sm70_shflsync_bfly_p)
        /*0a10*/ 	.word	0x00000000


	//----- nvinfo : EIATTR_FRAME_SIZE
	.align		4
.L_438:
        /*0a14*/ 	.byte	0x04, 0x11
        /*0a16*/ 	.short	(.L_440 - .L_439)
	.align		4
.L_439:
        /*0a18*/ 	.word	index@(_ZN10layer_norm13ln_fwd_kernelINS_13Kernel_traitsIf6__halfS2_S2_fjLj1280ELj1ELj4ELj1ELj16ENS_18Kernel_traits_baseILj1280EfS2_S2_S2_fjLj128EEEEELb1ELb0ELb0ELb0EEEvNS_9FwdParamsE)
        /*0a1c*/ 	.word	0x00000000


	//----- nvinfo : EIATTR_REGCOUNT
	.align		4
.L_440:
        /*0a20*/ 	.byte	0x04, 0x2f
        /*0a22*/ 	.short	(.L_442 - .L_441)
	.align		4
.L_441:
        /*0a24*/ 	.word	index@(_ZN10layer_norm13ln_fwd_kernelINS_13Kernel_traitsIf6__halfS2_S2_fjLj1280ELj1ELj4ELj1ELj16ENS_18Kernel_traits_baseILj1280EfS2_S2_S2_fjLj128EEEEELb0ELb1ELb1ELb1EEEvNS_9FwdParamsE)
        /*0a28*/ 	.word	0x000000d7


	//----- nvinfo : EIATTR_FRAME_SIZE
	.align		4
.L_442:
        /*0a2c*/ 	.byte	0x04, 0x11
        /*0a2e*/ 	.short	(.L_444 - .L_443)
	.align		4
.L_443:
        /*0a30*/ 	.word	index@($__internal_87_$__cuda_sm70_shflsync_bfly_p)
        /*0a34*/ 	.word	0x00000000


	//----- nvinfo : EIATTR_FRAME_SIZE
	.align		4
.L_444:
        /*0a38*/ 	.byte	0x04, 0x11
        /*0a3a*/ 	.short	(.L_446 - .L_445)
	.align		4
.L_445:
        /*0a3c*/ 	.word	index@(_ZN10layer_norm13ln_fwd_kernelINS_13Kernel_traitsIf6__halfS2_S2_fjLj1280ELj1ELj4ELj1ELj16ENS_18Kernel_traits_baseILj1280EfS2_S2_S2_fjLj128EEEEELb0ELb1ELb1ELb1EEEvNS_9FwdParamsE)
        /*0a40*/ 	.word	0x00000000


	//----- nvinfo : EIATTR_REGCOUNT
	.align		4
.L_446:
        /*0a44*/ 	.byte	0x04, 0x2f
        /*0a46*/ 	.short	(.L_448 - .L_447)
	.align		4
.L_447:
        /*0a48*/ 	.word	index@(_ZN10layer_norm13ln_fwd_kernelINS_13Kernel_traitsIf6__halfS2_S2_fjLj1280ELj1ELj4ELj1ELj16ENS_18Kernel_traits_baseILj1280EfS2_S2_S2_fjLj128EEEEELb0ELb1ELb1ELb0EEEvNS_9FwdParamsE)
        /*0a4c*/ 	.word	0x000000bf


	//----- nvinfo : EIATTR_FRAME_SIZE
	.align		4
.L_448:
        /*0a50*/ 	.byte	0x04, 0x11
        /*0a52*/ 	.short	(.L_450 - .L_449)
	.align		4
.L_449:
        /*0a54*/ 	.word	index@($__internal_86_$__cuda_sm70_shflsync_bfly_p)
        /*0a58*/ 	.word	0x00000000


	//----- nvinfo : EIATTR_FRAME_SIZE
	.align		4
.L_450:
        /*0a5c*/ 	.byte	0x04, 0x11
        /*0a5e*/ 	.short	(.L_452 - .L_451)
	.align		4
.L_451:
        /*0a60*/ 	.word	index@(_ZN10layer_norm13ln_fwd_kernelINS_13Kernel_traitsIf6__halfS2_S2_fjLj1280ELj1ELj4ELj1ELj16ENS_18Kernel_traits_baseILj1280EfS2_S2_S2_fjLj128EEEEELb0ELb1ELb1ELb0EEEvNS_9FwdParamsE)
        /*0a64*/ 	.word	0x00000000


	//----- nvinfo : EIATTR_REGCOUNT
	.align		4
.L_452:
        /*0a68*/ 	.byte	0x04, 0x2f
        /*0a6a*/ 	.short	(.L_454 - .L_453)
	.align		4
.L_453:
        /*0a6c*/ 	.word	index@(_ZN10layer_norm13ln_fwd_kernelINS_13Kernel_traitsIf6__halfS2_S2_fjLj1280ELj1ELj4ELj1ELj16ENS_18Kernel_traits_baseILj1280EfS2_S2_S2_fjLj128EEEEELb0ELb1ELb0ELb1EEEvNS_9FwdParamsE)
        /*0a70*/ 	.word	0x000000df


	//----- nvinfo : EIATTR_FRAME_SIZE
	.align		4
.L_454:
        /*0a74*/ 	.byte	0x04, 0x11
        /*0a76*/ 	.short	(.L_456 - .L_455)
	.align		4
.L_455:
        /*0a78*/ 	.word	index@($__internal_85_$__cuda_sm70_shflsync_bfly_p)
        /*0a7c*/ 	.word	0x00000000


	//----- nvinfo : EIATTR_FRAME_SIZE
	.align		4
.L_456:
        /*0a80*/ 	.byte	0x04, 0x11
        /*0a82*/ 	.short	(.L_458 - .L_457)
	.align		4
.L_457:
        /*0a84*/ 	.word	index@(_ZN10layer_norm13ln_fwd_kernelINS_13Kernel_traitsIf6__halfS2_S2_fjLj1280ELj1ELj4ELj1ELj16ENS_18Kernel_traits_baseILj1280EfS2_S2_S2_fjLj128EEEEELb0ELb1ELb0ELb1EEEvNS_9FwdParamsE)
        /*0a88*/ 	.word	0x00000000


	//----- nvinfo : EIATTR_REGCOUNT
	.align		4
.L_458:
        /*0a8c*/ 	.byte	0x04, 0x2f
        /*0a8e*/ 	.short	(.L_460 - .L_459)
	.align		4
.L_459:
        /*0a90*/ 	.word	index@(_ZN10layer_norm13ln_fwd_kernelINS_13Kernel_traitsIf6__halfS2_S2_fjLj1280ELj1ELj4ELj1ELj16ENS_18Kernel_traits_baseILj1280EfS2_S2_S2_fjLj128EEEEELb0ELb1ELb0ELb0EEEvNS_9FwdParamsE)
        /*0a94*/ 	.word	0x000000bc


	//----- nvinfo : EIATTR_FRAME_SIZE
	.align		4
.L_460:
        /*0a98*/ 	.byte	0x04, 0x11
        /*0a9a*/ 	.short	(.L_462 - .L_461)
	.align		4
.L_461:
        /*0a9c*/ 	.word	index@($__internal_84_$__cuda_sm70_shflsync_bfly_p)
        /*0aa0*/ 	.word	0x00000000


	//----- nvinfo : EIATTR_FRAME_SIZE
	.align		4
.L_462:
        /*0aa4*/ 	.byte	0x04, 0x11
        /*0aa6*/ 	.short	(.L_464 - .L_463)
	.align		4
.L_463:
        /*0aa8*/ 	.word	index@(_ZN10layer_norm13ln_fwd_kernelINS_13Kernel_traitsIf6__halfS2_S2_fjLj1280ELj1ELj4ELj1ELj16ENS_18Kernel_traits_baseILj1280EfS2_S2_S2_fjLj128EEEEELb0ELb1ELb0ELb0EEEvNS_9FwdParamsE)
        /*0aac*/ 	.word	0x00000000


	//----- nvinfo : EIATTR_REGCOUNT
	.align		4
.L_464:
        /*0ab0*/ 	.byte	0x04, 0x2f
        /*0ab2*/ 	.short	(.L_466 - .L_465)
	.align		4
.L_465:
        /*0ab4*/ 	.word	index@(_ZN10layer_norm13ln_fwd_kernelINS_13Kernel_traitsIf6__halfS2_S2_fjLj1280ELj1ELj4ELj1ELj16ENS_18Kernel_traits_baseILj1280EfS2_S2_S2_fjLj128EEEEELb0ELb0ELb1ELb1EEEvNS_9FwdParamsE)
        /*0ab8*/ 	.word	0x000000a7


	//----- nvinfo : EIATTR_FRAME_SIZE
	.align		4
.L_466:
        /*0abc*/ 	.byte	0x04, 0x11
        /*0abe*/ 	.short	(.L_468 - .L_467)
	.align		4
.L_467:
        /*0ac0*/ 	.word	index@($__internal_83_$__cuda_sm70_shflsync_bfly_p)
        /*0ac4*/ 	.word	0x00000000


	//----- nvinfo : EIATTR_FRAME_SIZE
	.align		4
.L_468:
        /*0ac8*/ 	.byte	0x04, 0x11
        /*0aca*/ 	.short	(.L_470 - .L_469)
	.align		4
.L_469:
        /*0acc*/ 	.word	index@(_ZN10layer_norm13ln_fwd_kernelINS_13Kernel_traitsIf6__halfS2_S2_fjLj1280ELj1ELj4ELj1ELj16ENS_18Kernel_traits_baseILj1280EfS2_S2_S2_fjLj128EEEEELb0ELb0ELb1ELb1EEEvNS_9FwdParamsE)
        /*0ad0*/ 	.word	0x00000000


	//----- nvinfo : EIATTR_REGCOUNT
	.align		4
.L_470:
        /*0ad4*/ 	.byte	0x04, 0x2f
        /*0ad6*/ 	.short	(.L_472 - .L_471)
	.align		4
.L_471:
        /*0ad8*/ 	.word	index@(_ZN10layer_norm13ln_fwd_kernelINS_13Kernel_traitsIf6__halfS2_S2_fjLj1280ELj1ELj4ELj1ELj16ENS_18Kernel_traits_baseILj1280EfS2_S2_S2_fjLj128EEEEELb0ELb0ELb1ELb0EEEvNS_9FwdParamsE)
        /*0adc*/ 	.word	0x00000097


	//----- nvinfo : EIATTR_FRAME_SIZE
	.align		4
.L_472:
        /*0ae0*/ 	.byte	0x04, 0x11
        /*0ae2*/ 	.short	(.L_474 - .L_473)
	.align		4
.L_473:
        /*0ae4*/ 	.word	index@($__internal_82_$__cuda_sm70_shflsync_bfly_p)
        /*0ae8*/ 	.word	0x00000000


	//----- nvinfo : EIATTR_FRAME_SIZE
	.align		4
.L_474:
        /*0aec*/ 	.byte	0x04, 0x11
        /*0aee*/ 	.short	(.L_476 - .L_475)
	.align		4
.L_475:
        /*0af0*/ 	.word	index@(_ZN10layer_norm13ln_fwd_kernelINS_13Kernel_traitsIf6__halfS2_S2_fjLj1280ELj1ELj4ELj1ELj16ENS_18Kernel_traits_baseILj1280EfS2_S2_S2_fjLj128EEEEELb0ELb0ELb1ELb0EEEvNS_9FwdParamsE)
        /*0af4*/ 	.word	0x00000000


	//----- nvinfo : EIATTR_REGCOUNT
	.align		4
.L_476:
        /*0af8*/ 	.byte	0x04, 0x2f
        /*0afa*/ 	.short	(.L_478 - .L_477)
	.align		4
.L_477:
        /*0afc*/ 	.word	index@(_ZN10layer_norm13ln_fwd_kernelINS_13Kernel_traitsIf6__halfS2_S2_fjLj1280ELj1ELj4ELj1ELj16ENS_18Kernel_traits_baseILj1280EfS2_S2_S2_fjLj128EEEEELb0ELb0ELb0ELb1EEEvNS_9FwdParamsE)
        /*0b00*/ 	.word	0x0000009f


	//----- nvinfo : EIATTR_FRAME_SIZE
	.align		4
.L_478:
        /*0b04*/ 	.byte	0x04, 0x11
        /*0b06*/ 	.short	(.L_480 - .L_479)
	.align		4
.L_479:
        /*0b08*/ 	.word	index@($__internal_81_$__cuda_sm70_shflsync_bfly_p)
        /*0b0c*/ 	.word	0x00000000


	//----- nvinfo : EIATTR_FRAME_SIZE
	.align		4
.L_480:
        /*0b10*/ 	.byte	0x04, 0x11
        /*0b12*/ 	.short	(.L_482 - .L_481)
	.align		4
.L_481:
        /*0b14*/ 	.word	index@(_ZN10layer_norm13ln_fwd_kernelINS_13Kernel_traitsIf6__halfS2_S2_fjLj1280ELj1ELj4ELj1ELj16ENS_18Kernel_traits_baseILj1280EfS2_S2_S2_fjLj128EEEEELb0ELb0ELb0ELb1EEEvNS_9FwdParamsE)
        /*0b18*/ 	.word	0x00000000


	//----- nvinfo : EIATTR_REGCOUNT
	.align		4
.L_482:
        /*0b1c*/ 	.byte	0x04, 0x2f
        /*0b1e*/ 	.short	(.L_484 - .L_483)
	.align		4
.L_483:
        /*0b20*/ 	.word	index@(_ZN10layer_norm13ln_fwd_kernelINS_13Kernel_traitsIf6__halfS2_S2_fjLj1280ELj1ELj4ELj1ELj16ENS_18Kernel_traits_baseILj1280EfS2_S2_S2_fjLj128EEEEELb0ELb0ELb0ELb0EEEvNS_9FwdParamsE)
        /*0b24*/ 	.word	0x00000097


	//----- nvinfo : EIATTR_FRAME_SIZE
	.align		4
.L_484:
        /*0b28*/ 	.byte	0x04, 0x11
        /*0b2a*/ 	.short	(.L_486 - .L_485)
	.align		4
.L_485:
        /*0b2c*/ 	.word	index@($__internal_80_$__cuda_sm70_shflsync_bfly_p)
        /*0b30*/ 	.word	0x00000000


	//----- nvinfo : EIATTR_FRAME_SIZE
	.align		4
.L_486:
        /*0b34*/ 	.byte	0x04, 0x11
        /*0b36*/ 	.short	(.L_488 - .L_487)
	.align		4
.L_487:
        /*0b38*/ 	.word	index@(_ZN10layer_norm13ln_fwd_kernelINS_13Kernel_traitsIf6__halfS2_S2_fjLj1280ELj1ELj4ELj1ELj16ENS_18Kernel_traits_baseILj1280EfS2_S2_S2_fjLj128EEEEELb0ELb0ELb0ELb0EEEvNS_9FwdParamsE)
        /*0b3c*/ 	.word	0x00000000


	//----- nvinfo : EIATTR_REGCOUNT
	.align		4
.L_488:
        /*0b40*/ 	.byte	0x04, 0x2f
        /*0b42*/ 	.short	(.L_490 - .L_489)
	.align		4
.L_489:
        /*0b44*/ 	.word	index@(_ZN10layer_norm13ln_fwd_kernelINS_13Kernel_traitsIf13__nv_bfloat16fS2_fjLj1280ELj1ELj4ELj1ELj16ENS_18Kernel_traits_baseILj1280EfS2_fS2_fjLj128EEEEELb1ELb1ELb1ELb1EEEvNS_9FwdParamsE)
        /*0b48*/ 	.word	0x000000ff


	//----- nvinfo : EIATTR_FRAME_SIZE
	.align		4
.L_490:
        /*0b4c*/ 	.byte	0x04, 0x11
        /*0b4e*/ 	.short	(.L_492 - .L_491)
	.align		4
.L_491:
        /*0b50*/ 	.word	index@($__internal_79_$__cuda_sm70_shflsync_bfly_p)
        /*0b54*/ 	.word	0x00000000


	//----- nvinfo : EIATTR_FRAME_SIZE
	.align		4
.L_492:
        /*0b58*/ 	.byte	0x04, 0x11
        /*0b5a*/ 	.short	(.L_494 - .L_493)
	.align		4
.L_493:
        /*0b5c*/ 	.word	index@(_ZN10layer_norm13ln_fwd_kernelINS_13Kernel_traitsIf13__nv_bfloat16fS2_fjLj1280ELj1ELj4ELj1ELj16ENS_18Kernel_traits_baseILj1280EfS2_fS2_fjLj128EEEEELb1ELb1ELb1ELb1EEEvNS_9FwdParamsE)
        /*0b60*/ 	.word	0x00000000


	//----- nvinfo : EIATTR_REGCOUNT
	.align		4
.L_494:
        /*0b64*/ 	.byte	0x04, 0x2f
        /*0b66*/ 	.short	(.L_496 - .L_495)
	.align		4
.L_495:
        /*0b68*/ 	.word	index@(_ZN10layer_norm13ln_fwd_kernelINS_13Kernel_traitsIf13__nv_bfloat16fS2_fjLj1280ELj1ELj4ELj1ELj16ENS_18Kernel_traits_baseILj1280EfS2_fS2_fjLj128EEEEELb1ELb1ELb1ELb0EEEvNS_9FwdParamsE)
        /*0b6c*/ 	.word	0x000000eb


	//----- nvinfo : EIATTR_FRAME_SIZE
	.align		4
.L_496:
        /*0b70*/ 	.byte	0x04, 0x11
        /*0b72*/ 	.short	(.L_498 - .L_497)
	.align		4
.L_497:
        /*0b74*/ 	.word	index@($__internal_78_$__cuda_sm70_shflsync_bfly_p)
        /*0b78*/ 	.word	0x00000000


	//----- nvinfo : EIATTR_FRAME_SIZE
	.align		4
.L_498:
        /*0b7c*/ 	.byte	0x04, 0x11
        /*0b7e*/ 	.short	(.L_500 - .L_499)
	.align		4
.L_499:
        /*0b80*/ 	.word	index@(_ZN10layer_norm13ln_fwd_kernelINS_13Kernel_traitsIf13__nv_bfloat16fS2_fjLj1280ELj1ELj4ELj1ELj16ENS_18Kernel_traits_baseILj1280EfS2_fS2_fjLj128EEEEELb1ELb1ELb1ELb0EEEvNS_9FwdParamsE)
        /*0b84*/ 	.word	0x00000000


	//----- nvinfo : EIATTR_REGCOUNT
	.align		4
.L_500:
        /*0b88*/ 	.byte	0x04, 0x2f
        /*0b8a*/ 	.short	(.L_502 - .L_501)
	.align		4
.L_501:
        /*0b8c*/ 	.word	index@(_ZN10layer_norm13ln_fwd_kernelINS_13Kernel_traitsIf13__nv_bfloat16fS2_fjLj1280ELj1ELj4ELj1ELj16ENS_18Kernel_traits_baseILj1280EfS2_fS2_fjLj128EEEEELb1ELb1ELb0ELb1EEEvNS_9FwdParamsE)
        /*0b90*/ 	.word	0x000000e9


	//----- nvinfo : EIATTR_FRAME_SIZE
	.align		4
.L_502:
        /*0b94*/ 	.byte	0x04, 0x11
        /*0b96*/ 	.short	(.L_504 - .L_503)
	.align		4
.L_503:
        /*0b98*/ 	.word	index@($__internal_77_$__cuda_sm70_shflsync_bfly_p)
        /*0b9c*/ 	.word	0x00000000


	//----- nvinfo : EIATTR_FRAME_SIZE
	.align		4
.L_504:
        /*0ba0*/ 	.byte	0x04, 0x11
        /*0ba2*/ 	.short	(.L_506 - .L_505)
	.align		4
.L_505:
        /*0ba4*/ 	.word	index@(_ZN10layer_norm13ln_fwd_kernelINS_13Kernel_traitsIf13__nv_bfloat16fS2_fjLj1280ELj1ELj4ELj1ELj16ENS_18Kernel_traits_baseILj1280EfS2_fS2_fjLj128EEEEELb1ELb1ELb0ELb1EEEvNS_9FwdParamsE)
        /*0ba8*/ 	.word	0x00000000


	//----- nvinfo : EIATTR_REGCOUNT
	.align		4
.L_506:
        /*0bac*/ 	.byte	0x04, 0x2f
        /*0bae*/ 	.short	(.L_508 - .L_507)
	.align		4
.L_507:
        /*0bb0*/ 	.word	index@(_ZN10layer_norm13ln_fwd_kernelINS_13Kernel_traitsIf13__nv_bfloat16fS2_fjLj1280ELj1ELj4ELj1ELj16ENS_18Kernel_traits_baseILj1280EfS2_fS2_fjLj128EEEEELb1ELb1ELb0ELb0EEEvNS_9FwdParamsE)
        /*0bb4*/ 	.word	0x000000dd


	//----- nvinfo : EIATTR_FRAME_SIZE
	.align		4
.L_508:
        /*0bb8*/ 	.byte	0x04, 0x11
        /*0bba*/ 	.short	(.L_510 - .L_509)
	.align		4
.L_509:
        /*0bbc*/ 	.word	index@($__internal_76_$__cuda_sm70_shflsync_bfly_p)
        /*0bc0*/ 	.word	0x00000000


	//----- nvinfo : EIATTR_FRAME_SIZE
	.align		4
.L_510:
        /*0bc4*/ 	.byte	0x04, 0x11
        /*0bc6*/ 	.short	(.L_512 - .L_511)
	.align		4
.L_511:
        /*0bc8*/ 	.word	index@(_ZN10layer_norm13ln_fwd_kernelINS_13Kernel_traitsIf13__nv_bfloat16fS2_fjLj1280ELj1ELj4ELj1ELj16ENS_18Kernel_traits_baseILj1280EfS2_fS2_fjLj128EEEEELb1ELb1ELb0ELb0EEEvNS_9FwdParamsE)
        /*0bcc*/ 	.word	0x00000000


	//----- nvinfo : EIATTR_REGCOUNT
	.align		4
.L_512:
        /*0bd0*/ 	.byte	0x04, 0x2f
        /*0bd2*/ 	.short	(.L_514 - .L_513)
	.align		4
.L_513:
        /*0bd4*/ 	.word	index@(_ZN10layer_norm13ln_fwd_kernelINS_13Kernel_traitsIf13__nv_bfloat16fS2_fjLj1280ELj1ELj4ELj1ELj16ENS_18Kernel_traits_baseILj1280EfS2_fS2_fjLj128EEEEELb1ELb0ELb1ELb1EEEvNS_9FwdParamsE)
        /*0bd8*/ 	.word	0x000000a7


	//----- nvinfo : EIATTR_FRAME_SIZE
	.align		4
.L_514:
        /*0bdc*/ 	.byte	0x04, 0x11
        /*0bde*/ 	.short	(.L_516 - .L_515)
	.align		4
.L_515:
        /*0be0*/ 	.word	index@($__internal_75_$__cuda_sm70_shflsync_bfly_p)
        /*0be4*/ 	.word	0x00000000


	//----- nvinfo : EIATTR_FRAME_SIZE
	.align		4
.L_516:
        /*0be8*/ 	.byte	0x04, 0x11
        /*0bea*/ 	.short	(.L_518 - .L_517)
	.align		4
.L_517:
        /*0bec*/ 	.word	index@(_ZN10layer_norm13ln_fwd_kernelINS_13Kernel_traitsIf13__nv_bfloat16fS2_fjLj1280ELj1ELj4ELj1ELj16ENS_18Kernel_traits_baseILj1280EfS2_fS2_fjLj128EEEEELb1ELb0ELb1ELb1EEEvNS_9FwdParamsE)
        /*0bf0*/ 	.word	0x00000000


	//----- nvinfo : EIATTR_REGCOUNT
	.align		4
.L_518:
        /*0bf4*/ 	.byte	0x04, 0x2f
        /*0bf6*/ 	.short	(.L_520 - .L_519)
	.align		4
.L_519:
        /*0bf8*/ 	.word	index@(_ZN10layer_norm13ln_fwd_kernelINS_13Kernel_traitsIf13__nv_bfloat16fS2_fjLj1280ELj1ELj4ELj1ELj16ENS_18Kernel_traits_baseILj1280EfS2_fS2_fjLj128EEEEELb1ELb0ELb1ELb0EEEvNS_9FwdParamsE)
        /*0bfc*/ 	.word	0x000000a8


	//----- nvinfo : EIATTR_FRAME_SIZE
	.align		4
.L_520:
        /*0c00*/ 	.byte	0x04, 0x11
        /*0c02*/ 	.short	(.L_522 - .L_521)
	.align		4
.L_521:
        /*0c04*/ 	.word	index@($__internal_74_$__cuda_sm70_shflsync_bfly_p)
        /*0c08*/ 	.word	0x00000000


	//----- nvinfo : EIATTR_FRAME_SIZE
	.align		4
.L_522:
        /*0c0c*/ 	.byte	0x04, 0x11
        /*0c0e*/ 	.short	(.L_524 - .L_523)
	.align		4
.L_523:
        /*0c10*/ 	.word	index@(_ZN10layer_norm13ln_fwd_kernelINS_13Kernel_traitsIf13__nv_bfloat16fS2_fjLj1280ELj1ELj4ELj1ELj16ENS_18Kernel_traits_baseILj1280EfS2_fS2_fjLj128EEEEELb1ELb0ELb1ELb0EEEvNS_9FwdParamsE)
        /*0c14*/ 	.word	0x00000000


	//----- nvinfo : EIATTR_REGCOUNT
	.align		4
.L_524:
        /*0c18*/ 	.byte	0x04, 0x2f
        /*0c1a*/ 	.short	(.L_526 - .L_525)
	.align		4
.L_525:
        /*0c1c*/ 	.word	index@(_ZN10layer_norm13ln_fwd_kernelINS_13Kernel_traitsIf13__nv_bfloat16fS2_fjLj1280ELj1ELj4ELj1ELj16ENS_18Kernel_traits_baseILj1280EfS2_fS2_fjLj128EEEEELb1ELb0ELb0ELb1EEEvNS_9FwdParamsE)
        /*0c20*/ 	.word	0x000000a3


	//----- nvinfo : EIATTR_FRAME_SIZE
	.align		4
.L_526:
        /*0c24*/ 	.byte	0x04, 0x11
        /*0c26*/ 	.short	(.L_528 - .L_527)
	.align		4
.L_527:
        /*0c28*/ 	.word	index@($__internal_73_$__cuda_sm70_shflsync_bfly_p)
        /*0c2c*/ 	.word	0x00000000


	//----- nvinfo : EIATTR_FRAME_SIZE
	.align		4
.L_528:
        /*0c30*/ 	.byte	0x04, 0x11
        /*0c32*/ 	.short	(.L_530 - .L_529)
	.align		4
.L_529:
        /*0c34*/ 	.word	index@(_ZN10layer_norm13ln_fwd_kernelINS_13Kernel_traitsIf13__nv_bfloat16fS2_fjLj1280ELj1ELj4ELj1ELj16ENS_18Kernel_traits_baseILj1280EfS2_fS2_fjLj128EEEEELb1ELb0ELb0ELb1EEEvNS_9FwdParamsE)
        /*0c38*/ 	.word	0x00000000


	//----- nvinfo : EIATTR_REGCOUNT
	.align		4
.L_530:
        /*0c3c*/ 	.byte	0x04, 0x2f
        /*0c3e*/ 	.short	(.L_532 - .L_531)
	.align		4
.L_531:
        /*0c40*/ 	.word	index@(_ZN10layer_norm13ln_fwd_kernelINS_13Kernel_traitsIf13__nv_bfloat16fS2_fjLj1280ELj1ELj4ELj1ELj16ENS_18Kernel_traits_baseILj1280EfS2_fS2_fjLj128EEEEELb1ELb0ELb0ELb0EEEvNS_9FwdParamsE)
        /*0c44*/ 	.word	0x000000a0


	//----- nvinfo : EIATTR_FRAME_SIZE
	.align		4
.L_532:
        /*0c48*/ 	.byte	0x04, 0x11
        /*0c4a*/ 	.short	(.L_534 - .L_533)
	.align		4
.L_533:
        /*0c4c*/ 	.word	index@($__internal_72_$__cuda_sm70_shflsync_bfly_p)
        /*0c50*/ 	.word	0x00000000


	//----- nvinfo : EIATTR_FRAME_SIZE
	.align		4
.L_534:
        /*0c54*/ 	.byte	0x04, 0x11
        /*0c56*/ 	.short	(.L_536 - .L_535)
	.align		4
.L_535:
        /*0c58*/ 	.word	index@(_ZN10layer_norm13ln_fwd_kernelINS_13Kernel_traitsIf13__nv_bfloat16fS2_fjLj1280ELj1ELj4ELj1ELj16ENS_18Kernel_traits_baseILj1280EfS2_fS2_fjLj128EEEEELb1ELb0ELb0ELb0EEEvNS_9FwdParamsE)
        /*0c5c*/ 	.word	0x00000000


	//----- nvinfo : EIATTR_REGCOUNT
	.align		4
.L_536:
        /*0c60*/ 	.byte	0x04, 0x2f
        /*0c62*/ 	.short	(.L_538 - .L_537)
	.align		4
.L_537:
        /*0c64*/ 	.word	index@(_ZN10layer_norm13ln_fwd_kernelINS_13Kernel_traitsIf13__nv_bfloat16fS2_fjLj1280ELj1ELj4ELj1ELj16ENS_18Kernel_traits_baseILj1280EfS2_fS2_fjLj128EEEEELb0ELb1ELb1ELb1EEEvNS_9FwdParamsE)
        /*0c68*/ 	.word	0x000000da


	//----- nvinfo : EIATTR_FRAME_SIZE
	.align		4
.L_538:
        /*0c6c*/ 	.byte	0x04, 0x11
        /*0c6e*/ 	.short	(.L_540 - .L_539)
	.align		4
.L_539:
        /*0c70*/ 	.word	index@($__internal_71_$__cuda_sm70_shflsync_bfly_p)
        /*0c74*/ 	.word	0x00000000


	//----- nvinfo : EIATTR_FRAME_SIZE
	.align		4
.L_540:
        /*0c78*/ 	.byte	0x04, 0x11
        /*0c7a*/ 	.short	(.L_542 - .L_541)
	.align		4
.L_541:
        /*0c7c*/ 	.word	index@(_ZN10layer_norm13ln_fwd_kernelINS_13Kernel_traitsIf13__nv_bfloat16fS2_fjLj1280ELj1ELj4ELj1ELj16ENS_18Kernel_traits_baseILj1280EfS2_fS2_fjLj128EEEEELb0ELb1ELb1ELb1EEEvNS_9FwdParamsE)
        /*0c80*/ 	.word	0x00000000


	//----- nvinfo : EIATTR_REGCOUNT
	.align		4
.L_542:
        /*0c84*/ 	.byte	0x04, 0x2f
        /*0c86*/ 	.short	(.L_544 - .L_543)
	.align		4
.L_543:
        /*0c88*/ 	.word	index@(_ZN10layer_norm13ln_fwd_kernelINS_13Kernel_traitsIf13__nv_bfloat16fS2_fjLj1280ELj1ELj4ELj1ELj16ENS_18Kernel_traits_baseILj1280EfS2_fS2_fjLj128EEEEELb0ELb1ELb1ELb0EEEvNS_9FwdParamsE)
        /*0c8c*/ 	.word	0x000000ca


	//----- nvinfo : EIATTR_FRAME_SIZE
	.align		4
.L_544:
        /*0c90*/ 	.byte	0x04, 0x11
        /*0c92*/ 	.short	(.L_546 - .L_545)
	.align		4
.L_545:
        /*0c94*/ 	.word	index@($__internal_70_$__cuda_sm70_shflsync_bfly_p)
        /*0c98*/ 	.word	0x00000000


	//----- nvinfo : EIATTR_FRAME_SIZE
	.align		4
.L_546:
        /*0c9c*/ 	.byte	0x04, 0x11
        /*0c9e*/ 	.short	(.L_548 - .L_547)
	.align		4
.L_547:
        /*0ca0*/ 	.word	index@(_ZN10layer_norm13ln_fwd_kernelINS_13Kernel_traitsIf13__nv_bfloat16fS2_fjLj1280ELj1ELj4ELj1ELj16ENS_18Kernel_traits_baseILj1280EfS2_fS2_fjLj128EEEEELb0ELb1ELb1ELb0EEEvNS_9FwdParamsE)
        /*0ca4*/ 	.word	0x00000000


	//----- nvinfo : EIATTR_REGCOUNT
	.align		4
.L_548:
        /*0ca8*/ 	.byte	0x04, 0x2f
        /*0caa*/ 	.short	(.L_550 - .L_549)
	.align		4
.L_549:
        /*0cac*/ 	.word	index@(_ZN10layer_norm13ln_fwd_kernelINS_13Kernel_traitsIf13__nv_bfloat16fS2_fjLj1280ELj1ELj4ELj1ELj16ENS_18Kernel_traits_baseILj1280EfS2_fS2_fjLj128EEEEELb0ELb1ELb0ELb1EEEvNS_9FwdParamsE)
        /*0cb0*/ 	.word	0x000000c3


	//----- nvinfo : EIATTR_FRAME_SIZE
	.align		4
.L_550:
        /*0cb4*/ 	.byte	0x04, 0x11
        /*0cb6*/ 	.short	(.L_552 - .L_551)
	.align		4
.L_551:
        /*0cb8*/ 	.word	index@($__internal_69_$__cuda_sm70_shflsync_bfly_p)
        /*0cbc*/ 	.word	0x00000000


	//----- nvinfo : EIATTR_FRAME_SIZE
	.align		4
.L_552:
        /*0cc0*/ 	.byte	0x04, 0x11
        /*0cc2*/ 	.short	(.L_554 - .L_553)
	.align		4
.L_553:
        /*0cc4*/ 	.word	index@(_ZN10layer_norm13ln_fwd_kernelINS_13Kernel_traitsIf13__nv_bfloat16fS2_fjLj1280ELj1ELj4ELj1ELj16ENS_18Kernel_traits_baseILj1280EfS2_fS2_fjLj128EEEEELb0ELb1ELb0ELb1EEEvNS_9FwdParamsE)
        /*0cc8*/ 	.word	0x00000000


	//----- nvinfo : EIATTR_REGCOUNT
	.align		4
.L_554:
        /*0ccc*/ 	.byte	0x04, 0x2f
        /*0cce*/ 	.short	(.L_556 - .L_555)
	.align		4
.L_555:
        /*0cd0*/ 	.word	index@(_ZN10layer_norm13ln_fwd_kernelINS_13Kernel_traitsIf13__nv_bfloat16fS2_fjLj1280ELj1ELj4ELj1ELj16ENS_18Kernel_traits_baseILj1280EfS2_fS2_fjLj128EEEEELb0ELb1ELb0ELb0EEEvNS_9FwdParamsE)
        /*0cd4*/ 	.word	0x000000c6


	//----- nvinfo : EIATTR_FRAME_SIZE
	.align		4
.L_556:
        /*0cd8*/ 	.byte	0x04, 0x11
        /*0cda*/ 	.short	(.L_558 - .L_557)
	.align		4
.L_557:
        /*0cdc*/ 	.word	index@($__internal_68_$__cuda_sm70_shflsync_bfly_p)
        /*0ce0*/ 	.word	0x00000000


	//----- nvinfo : EIATTR_FRAME_SIZE
	.align		4
.L_558:
        /*0ce4*/ 	.byte	0x04, 0x11
        /*0ce6*/ 	.short	(.L_560 - .L_559)
	.align		4
.L_559:
        /*0ce8*/ 	.word	index@(_ZN10layer_norm13ln_fwd_kernelINS_13Kernel_traitsIf13__nv_bfloat16fS2_fjLj1280ELj1ELj4ELj1ELj16ENS_18Kernel_traits_baseILj1280EfS2_fS2_fjLj128EEEEELb0ELb1ELb0ELb0EEEvNS_9FwdParamsE)
        /*0cec*/ 	.word	0x00000000


	//----- nvinfo : EIATTR_REGCOUNT
	.align		4
.L_560:
        /*0cf0*/ 	.byte	0x04, 0x2f
        /*0cf2*/ 	.short	(.L_562 - .L_561)
	.align		4
.L_561:
        /*0cf4*/ 	.word	index@(_ZN10layer_norm13ln_fwd_kernelINS_13Kernel_traitsIf13__nv_bfloat16fS2_fjLj1280ELj1ELj4ELj1ELj16ENS_18Kernel_traits_baseILj1280EfS2_fS2_fjLj128EEEEELb0ELb0ELb1ELb1EEEvNS_9FwdParamsE)
        /*0cf8*/ 	.word	0x000000a8


	//----- nvinfo : EIATTR_FRAME_SIZE
	.align		4
.L_562:
        /*0cfc*/ 	.byte	0x04, 0x11
        /*0cfe*/ 	.short	(.L_564 - .L_563)
	.align		4
.L_563:
        /*0d00*/ 	.word	index@($__internal_67_$__cuda_sm70_shflsync_bfly_p)
        /*0d04*/ 	.word	0x00000000


	//----- nvinfo : EIATTR_FRAME_SIZE
	.align		4
.L_564:
        /*0d08*/ 	.byte	0x04, 0x11
        /*0d0a*/ 	.short	(.L_566 - .L_565)
	.align		4
.L_565:
        /*0d0c*/ 	.word	index@(_ZN10layer_norm13ln_fwd_kernelINS_13Kernel_traitsIf13__nv_bfloat16fS2_fjLj1280ELj1ELj4ELj1ELj16ENS_18Kernel_traits_baseILj1280EfS2_fS2_fjLj128EEEEELb0ELb0ELb1ELb1EEEvNS_9FwdParamsE)
        /*0d10*/ 	.word	0x00000000


	//----- nvinfo : EIATTR_REGCOUNT
	.align		4
.L_566:
        /*0d14*/ 	.byte	0x04, 0x2f
        /*0d16*/ 	.short	(.L_568 - .L_567)
	.align		4
.L_567:
        /*0d18*/ 	.word	index@(_ZN10layer_norm13ln_fwd_kernelINS_13Kernel_traitsIf13__nv_bfloat16fS2_fjLj1280ELj1ELj4ELj1ELj16ENS_18Kernel_traits_baseILj1280EfS2_fS2_fjLj128EEEEELb0ELb0ELb1ELb0EEEvNS_9FwdParamsE)
        /*0d1c*/ 	.word	0x0000009b


	//----- nvinfo : EIATTR_FRAME_SIZE
	.align		4
.L_568:
        /*0d20*/ 	.byte	0x04, 0x11
        /*0d22*/ 	.short	(.L_570 - .L_569)
	.align		4
.L_569:
        /*0d24*/ 	.word	index@($__internal_66_$__cuda_sm70_shflsync_bfly_p)
        /*0d28*/ 	.word	0x00000000


	//----- nvinfo : EIATTR_FRAME_SIZE
	.align		4
.L_570:
        /*0d2c*/ 	.byte	0x04, 0x11
        /*0d2e*/ 	.short	(.L_572 - .L_571)
	.align		4
.L_571:
        /*0d30*/ 	.word	index@(_ZN10layer_norm13ln_fwd_kernelINS_13Kernel_traitsIf13__nv_bfloat16fS2_fjLj1280ELj1ELj4ELj1ELj16ENS_18Kernel_traits_baseILj1280EfS2_fS2_fjLj128EEEEELb0ELb0ELb1ELb0EEEvNS_9FwdParamsE)
        /*0d34*/ 	.word	0x00000000


	//----- nvinfo : EIATTR_REGCOUNT
	.align		4
.L_572:
        /*0d38*/ 	.byte	0x04, 0x2f
        /*0d3a*/ 	.short	(.L_574 - .L_573)
	.align		4
.L_573:
        /*0d3c*/ 	.word	index@(_ZN10layer_norm13ln_fwd_kernelINS_13Kernel_traitsIf13__nv_bfloat16fS2_fjLj1280ELj1ELj4ELj1ELj16ENS_18Kernel_traits_baseILj1280EfS2_fS2_fjLj128EEEEELb0ELb0ELb0ELb1EEEvNS_9FwdParamsE)
        /*0d40*/ 	.word	0x0000009d


	//----- nvinfo : EIATTR_FRAME_SIZE
	.align		4
.L_574:
        /*0d44*/ 	.byte	0x04, 0x11
        /*0d46*/ 	.short	(.L_576 - .L_575)
	.align		4
.L_575:
        /*0d48*/ 	.word	index@($__internal_65_$__cuda_sm70_shflsync_bfly_p)
        /*0d4c*/ 	.word	0x00000000


	//----- nvinfo : EIATTR_FRAME_SIZE
	.align		4
.L_576:
        /*0d50*/ 	.byte	0x04, 0x11
        /*0d52*/ 	.short	(.L_578 - .L_577)
	.align		4
.L_577:
        /*0d54*/ 	.word	index@(_ZN10layer_norm13ln_fwd_kernelINS_13Kernel_traitsIf13__nv_bfloat16fS2_fjLj1280ELj1ELj4ELj1ELj16ENS_18Kernel_traits_baseILj1280EfS2_fS2_fjLj128EEEEELb0ELb0ELb0ELb1EEEvNS_9FwdParamsE)
        /*0d58*/ 	.word	0x00000000


	//----- nvinfo : EIATTR_REGCOUNT
	.align		4
.L_578:
        /*0d5c*/ 	.byte	0x04, 0x2f
        /*0d5e*/ 	.short	(.L_580 - .L_579)
	.align		4
.L_579:
        /*0d60*/ 	.word	index@(_ZN10layer_norm13ln_fwd_kernelINS_13Kernel_traitsIf13__nv_bfloat16fS2_fjLj1280ELj1ELj4ELj1ELj16ENS_18Kernel_traits_baseILj1280EfS2_fS2_fjLj128EEEEELb0ELb0ELb0ELb0EEEvNS_9FwdParamsE)
        /*0d64*/ 	.word	0x00000097


	//----- nvinfo : EIATTR_FRAME_SIZE
	.align		4
.L_580:
        /*0d68*/ 	.byte	0x04, 0x11
        /*0d6a*/ 	.short	(.L_582 - .L_581)
	.align		4
.L_581:
        /*0d6c*/ 	.word	index@($__internal_64_$__cuda_sm70_shflsync_bfly_p)
        /*0d70*/ 	.word	0x00000000


	//----- nvinfo : EIATTR_FRAME_SIZE
	.align		4
.L_582:
        /*0d74*/ 	.byte	0x04, 0x11
        /*0d76*/ 	.short	(.L_584 - .L_583)
	.align		4
.L_583:
        /*0d78*/ 	.word	index@(_ZN10layer_norm13ln_fwd_kernelINS_13Kernel_traitsIf13__nv_bfloat16fS2_fjLj1280ELj1ELj4ELj1ELj16ENS_18Kernel_traits_baseILj1280EfS2_fS2_fjLj128EEEEELb0ELb0ELb0ELb0EEEvNS_9FwdParamsE)
        /*0d7c*/ 	.word	0x00000000


	//----- nvinfo : EIATTR_REGCOUNT
	.align		4
.L_584:
        /*0d80*/ 	.byte	0x04, 0x2f
        /*0d82*/ 	.short	(.L_586 - .L_585)
	.align		4
.L_585:
        /*0d84*/ 	.word	index@(_ZN10layer_norm13ln_fwd_kernelINS_13Kernel_traitsI13__nv_bfloat16S2_fS2_fjLj1280ELj1ELj4ELj1ELj16ENS_18Kernel_traits_baseILj1280ES2_S2_fS2_fjLj128EEEEELb1ELb1ELb1ELb1EEEvNS_9FwdParamsE)
        /*0d88*/ 	.word	0x000000a7


	//----- nvinfo : EIATTR_FRAME_SIZE
	.align		4
.L_586:
        /*0d8c*/ 	.byte	0x04, 0x11
        /*0d8e*/ 	.short	(.L_588 - .L_587)
	.align		4
.L_587:
        /*0d90*/ 	.word	index@($__internal_63_$__cuda_sm70_shflsync_bfly_p)
        /*0d94*/ 	.word	0x00000000


	//----- nvinfo : EIATTR_FRAME_SIZE
	.align		4
.L_588:
        /*0d98*/ 	.byte	0x04, 0x11
        /*0d9a*/ 	.short	(.L_590 - .L_589)
	.align		4
.L_589:
        /*0d9c*/ 	.word	index@(_ZN10layer_norm13ln_fwd_kernelINS_13Kernel_traitsI13__nv_bfloat16S2_fS2_fjLj1280ELj1ELj4ELj1ELj16ENS_18Kernel_traits_baseILj1280ES2_S2_fS2_fjLj128EEEEELb1ELb1ELb1ELb1EEEvNS_9FwdParamsE)
        /*0da0*/ 	.word	0x00000000


	//----- nvinfo : EIATTR_REGCOUNT
	.align		4
.L_590:
        /*0da4*/ 	.byte	0x04, 0x2f
        /*0da6*/ 	.short	(.L_592 - .L_591)
	.align		4
.L_591:
        /*0da8*/ 	.word	index@(_ZN10layer_norm13ln_fwd_kernelINS_13Kernel_traitsI13__nv_bfloat16S2_fS2_fjLj1280ELj1ELj4ELj1ELj16ENS_18Kernel_traits_baseILj1280ES2_S2_fS2_fjLj128EEEEELb1ELb1ELb1ELb0EEEvNS_9FwdParamsE)
        /*0dac*/ 	.word	0x000000eb


	//----- nvinfo : EIATTR_FRAME_SIZE
	.align		4
.L_592:
        /*0db0*/ 	.byte	0x04, 0x11
        /*0db2*/ 	.short	(.L_594 - .L_593)
	.align		4
.L_593:
        /*0db4*/ 	.word	index@($__internal_62_$__cuda_sm70_shflsync_bfly_p)
        /*0db8*/ 	.word	0x00000000


	//----- nvinfo : EIATTR_FRAME_SIZE
	.align		4
.L_594:
        /*0dbc*/ 	.byte	0x04, 0x11
        /*0dbe*/ 	.short	(.L_596 - .L_595)
	.align		4
.L_595:
        /*0dc0*/ 	.word	index@(_ZN10layer_norm13ln_fwd_kernelINS_13Kernel_traitsI13__nv_bfloat16S2_fS2_fjLj1280ELj1ELj4ELj1ELj16ENS_18Kernel_traits_baseILj1280ES2_S2_fS2_fjLj128EEEEELb1ELb1ELb1ELb0EEEvNS_9FwdParamsE)
        /*0dc4*/ 	.word	0x00000000


	//----- nvinfo : EIATTR_REGCOUNT
	.align		4
.L_596:
        /*0dc8*/ 	.byte	0x04, 0x2f
        /*0dca*/ 	.short	(.L_598 - .L_597)
	.align		4
.L_597:
        /*0dcc*/ 	.word	index@(_ZN10layer_norm13ln_fwd_kernelINS_13Kernel_traitsI13__nv_bfloat16S2_fS2_fjLj1280ELj1ELj4ELj1ELj16ENS_18Kernel_traits_baseILj1280ES2_S2_fS2_fjLj128EEEEELb1ELb1ELb0ELb1EEEvNS_9FwdParamsE)
        /*0dd0*/ 	.word	0x000000a4


	//----- nvinfo : EIATTR_FRAME_SIZE
	.align		4
.L_598:
        /*0dd4*/ 	.byte	0x04, 0x11
        /*0dd6*/ 	.short	(.L_600 - .L_599)
	.align		4
.L_599:
        /*0dd8*/ 	.word	index@($__internal_61_$__cuda_sm70_shflsync_bfly_p)
        /*0ddc*/ 	.word	0x00000000


	//----- nvinfo : EIATTR_FRAME_SIZE
	.align		4
.L_600:
        /*0de0*/ 	.byte	0x04, 0x11
        /*0de2*/ 	.short	(.L_602 - .L_601)
	.align		4
.L_601:
        /*0de4*/ 	.word	index@(_ZN10layer_norm13ln_fwd_kernelINS_13Kernel_traitsI13__nv_bfloat16S2_fS2_fjLj1280ELj1ELj4ELj1ELj16ENS_18Kernel_traits_baseILj1280ES2_S2_fS2_fjLj128EEEEELb1ELb1ELb0ELb1EEEvNS_9FwdParamsE)
        /*0de8*/ 	.word	0x00000000


	//----- nvinfo : EIATTR_REGCOUNT
	.align		4
.L_602:
        /*0dec*/ 	.byte	0x04, 0x2f
        /*0dee*/ 	.short	(.L_604 - .L_603)
	.align		4
.L_603:
        /*0df0*/ 	.word	index@(_ZN10layer_norm13ln_fwd_kernelINS_13Kernel_traitsI13__nv_bfloat16S2_fS2_fjLj1280ELj1ELj4ELj1ELj16ENS_18Kernel_traits_baseILj1280ES2_S2_fS2_fjLj128EEEEELb1ELb1ELb0ELb0EEEvNS_9FwdParamsE)
        /*0df4*/ 	.word	0x000000dd


	//----- nvinfo : EIATTR_FRAME_SIZE
	.align		4
.L_604:
        /*0df8*/ 	.byte	0x04, 0x11
        /*0dfa*/ 	.short	(.L_606 - .L_605)
	.align		4
.L_605:
        /*0dfc*/ 	.word	index@($__internal_60_$__cuda_sm70_shflsync_bfly_p)
        /*0e00*/ 	.word	0x00000000


	//----- nvinfo : EIATTR_FRAME_SIZE
	.align		4
.L_606:
        /*0e04*/ 	.byte	0x04, 0x11
        /*0e06*/ 	.short	(.L_608 - .L_607)
	.align		4
.L_607:
        /*0e08*/ 	.word	index@(_ZN10layer_norm13ln_fwd_kernelINS_13Kernel_traitsI13__nv_bfloat16S2_fS2_fjLj1280ELj1ELj4ELj1ELj16ENS_18Kernel_traits_baseILj1280ES2_S2_fS2_fjLj128EEEEELb1ELb1ELb0ELb0EEEvNS_9FwdParamsE)
        /*0e0c*/ 	.word	0x00000000


	//----- nvinfo : EIATTR_REGCOUNT
	.align		4
.L_608:
        /*0e10*/ 	.byte	0x04, 0x2f
        /*0e12*/ 	.short	(.L_610 - .L_609)
	.align		4
.L_609:
        /*0e14*/ 	.word	index@(_ZN10layer_norm13ln_fwd_kernelINS_13Kernel_traitsI13__nv_bfloat16S2_fS2_fjLj1280ELj1ELj4ELj1ELj16ENS_18Kernel_traits_baseILj1280ES2_S2_fS2_fjLj128EEEEELb1ELb0ELb1ELb1EEEvNS_9FwdParamsE)
        /*0e18*/ 	.word	0x000000a7


	//----- nvinfo : EIATTR_FRAME_SIZE
	.align		4
.L_610:
        /*0e1c*/ 	.byte	0x04, 0x11
        /*0e1e*/ 	.short	(.L_612 - .L_611)
	.align		4
.L_611:
        /*0e20*/ 	.word	index@($__internal_59_$__cuda_sm70_shflsync_bfly_p)
        /*0e24*/ 	.word	0x00000000


	//----- nvinfo : EIATTR_FRAME_SIZE
	.align		4
.L_612:
        /*0e28*/ 	.byte	0x04, 0x11
        /*0e2a*/ 	.short	(.L_614 - .L_613)
	.align		4
.L_613:
        /*0e2c*/ 	.word	index@(_ZN10layer_norm13ln_fwd_kernelINS_13Kernel_traitsI13__nv_bfloat16S2_fS2_fjLj1280ELj1ELj4ELj1ELj16ENS_18Kernel_traits_baseILj1280ES2_S2_fS2_fjLj128EEEEELb1ELb0ELb1ELb1EEEvNS_9FwdParamsE)
        /*0e30*/ 	.word	0x00000000


	//----- nvinfo : EIATTR_REGCOUNT
	.align		4
.L_614:
        /*0e34*/ 	.byte	0x04, 0x2f
        /*0e36*/ 	.short	(.L_616 - .L_615)
	.align		4
.L_615:
        /*0e38*/ 	.word	index@(_ZN10layer_norm13ln_fwd_kernelINS_13Kernel_traitsI13__nv_bfloat16S2_fS2_fjLj1280ELj1ELj4ELj1ELj16ENS_18Kernel_traits_baseILj1280ES2_S2_fS2_fjLj128EEEEELb1ELb0ELb1ELb0EEEvNS_9FwdParamsE)
        /*0e3c*/ 	.word	0x000000a8


	//----- nvinfo : EIATTR_FRAME_SIZE
	.align		4
.L_616:
        /*0e40*/ 	.byte	0x04, 0x11
        /*0e42*/ 	.short	(.L_618 - .L_617)
	.align		4
.L_617:
        /*0e44*/ 	.word	index@($__internal_58_$__cuda_sm70_shflsync_bfly_p)
        /*0e48*/ 	.word	0x00000000


	//----- nvinfo : EIATTR_FRAME_SIZE
	.align		4
.L_618:
        /*0e4c*/ 	.byte	0x04, 0x11
        /*0e4e*/ 	.short	(.L_620 - .L_619)
	.align		4
.L_619:
        /*0e50*/ 	.word	index@(_ZN10layer_norm13ln_fwd_kernelINS_13Kernel_traitsI13__nv_bfloat16S2_fS2_fjLj1280ELj1ELj4ELj1ELj16ENS_18Kernel_traits_baseILj1280ES2_S2_fS2_fjLj128EEEEELb1ELb0ELb1ELb0EEEvNS_9FwdParamsE)
        /*0e54*/ 	.word	0x00000000


	//----- nvinfo : EIATTR_REGCOUNT
	.align		4
.L_620:
        /*0e58*/ 	.byte	0x04, 0x2f
        /*0e5a*/ 	.short	(.L_622 - .L_621)
	.align		4
.L_621:
        /*0e5c*/ 	.word	index@(_ZN10layer_norm13ln_fwd_kernelINS_13Kernel_traitsI13__nv_bfloat16S2_fS2_fjLj1280ELj1ELj4ELj1ELj16ENS_18Kernel_traits_baseILj1280ES2_S2_fS2_fjLj128EEEEELb1ELb0ELb0ELb1EEEvNS_9FwdParamsE)
        /*0e60*/ 	.word	0x000000a7


	//----- nvinfo : EIATTR_FRAME_SIZE
	.align		4
.L_622:
        /*0e64*/ 	.byte	0x04, 0x11
        /*0e66*/ 	.short	(.L_624 - .L_623)
	.align		4
.L_623:
        /*0e68*/ 	.word	index@($__internal_57_$__cuda_sm70_shflsync_bfly_p)
        /*0e6c*/ 	.word	0x00000000


	//----- nvinfo : EIATTR_FRAME_SIZE
	.align		4
.L_624:
        /*0e70*/ 	.byte	0x04, 0x11
        /*0e72*/ 	.short	(.L_626 - .L_625)
	.align		4
.L_625:
        /*0e74*/ 	.word	index@(_ZN10layer_norm13ln_fwd_kernelINS_13Kernel_traitsI13__nv_bfloat16S2_fS2_fjLj1280ELj1ELj4ELj1ELj16ENS_18Kernel_traits_baseILj1280ES2_S2_fS2_fjLj128EEEEELb1ELb0ELb0ELb1EEEvNS_9FwdParamsE)
        /*0e78*/ 	.word	0x00000000


	//----- nvinfo : EIATTR_REGCOUNT
	.align		4
.L_626:
        /*0e7c*/ 	.byte	0x04, 0x2f
        /*0e7e*/ 	.short	(.L_628 - .L_627)
	.align		4
.L_627:
        /*0e80*/ 	.word	index@(_ZN10layer_norm13ln_fwd_kernelINS_13Kernel_traitsI13__nv_bfloat16S2_fS2_fjLj1280ELj1ELj4ELj1ELj16ENS_18Kernel_traits_baseILj1280ES2_S2_fS2_fjLj128EEEEELb1ELb0ELb0ELb0EEEvNS_9FwdParamsE)
        /*0e84*/ 	.word	0x0000009f


	//----- nvinfo : EIATTR_FRAME_SIZE
	.align		4
.L_628:
        /*0e88*/ 	.byte	0x04, 0x11
        /*0e8a*/ 	.short	(.L_630 - .L_629)
	.align		4
.L_629:
        /*0e8c*/ 	.word	index@($__internal_56_$__cuda_sm70_shflsync_bfly_p)
        /*0e90*/ 	.word	0x00000000


	//----- nvinfo : EIATTR_FRAME_SIZE
	.align		4
.L_630:
        /*0e94*/ 	.byte	0x04, 0x11
        /*0e96*/ 	.short	(.L_632 - .L_631)
	.align		4
.L_631:
        /*0e98*/ 	.word	index@(_ZN10layer_norm13ln_fwd_kernelINS_13Kernel_traitsI13__nv_bfloat16S2_fS2_fjLj1280ELj1ELj4ELj1ELj16ENS_18Kernel_traits_baseILj1280ES2_S2_fS2_fjLj128EEEEELb1ELb0ELb0ELb0EEEvNS_9FwdParamsE)
        /*0e9c*/ 	.word	0x00000000


	//----- nvinfo : EIATTR_REGCOUNT
	.align		4
.L_632:
        /*0ea0*/ 	.byte	0x04, 0x2f
        /*0ea2*/ 	.short	(.L_634 - .L_633)
	.align		4
.L_633:
        /*0ea4*/ 	.word	index@(_ZN10layer_norm13ln_fwd_kernelINS_13Kernel_traitsI13__nv_bfloat16S2_fS2_fjLj1280ELj1ELj4ELj1ELj16ENS_18Kernel_traits_baseILj1280ES2_S2_fS2_fjLj128EEEEELb0ELb1ELb1ELb1EEEvNS_9FwdParamsE)
        /*0ea8*/ 	.word	0x000000d1


	//----- nvinfo : EIATTR_FRAME_SIZE
	.align		4
.L_634:
        /*0eac*/ 	.byte	0x04, 0x11
        /*0eae*/ 	.short	(.L_636 - .L_635)
	.align		4
.L_635:
        /*0eb0*/ 	.word	index@($__internal_55_$__cuda_sm70_shflsync_bfly_p)
        /*0eb4*/ 	.word	0x00000000


	//----- nvinfo : EIATTR_FRAME_SIZE
	.align		4
.L_636:
        /*0eb8*/ 	.byte	0x04, 0x11
        /*0eba*/ 	.short	(.L_638 - .L_637)
	.align		4
.L_637:
        /*0ebc*/ 	.word	index@(_ZN10layer_norm13ln_fwd_kernelINS_13Kernel_traitsI13__nv_bfloat16S2_fS2_fjLj1280ELj1ELj4ELj1ELj16ENS_18Kernel_traits_baseILj1280ES2_S2_fS2_fjLj128EEEEELb0ELb1ELb1ELb1EEEvNS_9FwdParamsE)
        /*0ec0*/ 	.word	0x00000000


	//----- nvinfo : EIATTR_REGCOUNT
	.align		4
.L_638:
        /*0ec4*/ 	.byte	0x04, 0x2f
        /*0ec6*/ 	.short	(.L_640 - .L_639)
	.align		4
.L_639:
        /*0ec8*/ 	.word	index@(_ZN10layer_norm13ln_fwd_kernelINS_13Kernel_traitsI13__nv_bfloat16S2_fS2_fjLj1280ELj1ELj4ELj1ELj16ENS_18Kernel_traits_baseILj1280ES2_S2_fS2_fjLj128EEEEELb0ELb1ELb1ELb0EEEvNS_9FwdParamsE)
        /*0ecc*/ 	.word	0x000000c3


	//----- nvinfo : EIATTR_FRAME_SIZE
	.align		4
.L_640:
        /*0ed0*/ 	.byte	0x04, 0x11
        /*0ed2*/ 	.short	(.L_642 - .L_641)
	.align		4
.L_641:
        /*0ed4*/ 	.word	index@($__internal_54_$__cuda_sm70_shflsync_bfly_p)
        /*0ed8*/ 	.word	0x00000000


	//----- nvinfo : EIATTR_FRAME_SIZE
	.align		4
.L_642:
        /*0edc*/ 	.byte	0x04, 0x11
        /*0ede*/ 	.short	(.L_644 - .L_643)
	.align		4
.L_643:
        /*0ee0*/ 	.word	index@(_ZN10layer_norm13ln_fwd_kernelINS_13Kernel_traitsI13__nv_bfloat16S2_fS2_fjLj1280ELj1ELj4ELj1ELj16ENS_18Kernel_traits_baseILj1280ES2_S2_fS2_fjLj128EEEEELb0ELb1ELb1ELb0EEEvNS_9FwdParamsE)
        /*0ee4*/ 	.word	0x00000000


	//----- nvinfo : EIATTR_REGCOUNT
	.align		4
.L_644:
        /*0ee8*/ 	.byte	0x04, 0x2f
        /*0eea*/ 	.short	(.L_646 - .L_645)
	.align		4
.L_645:
        /*0eec*/ 	.word	index@(_ZN10layer_norm13ln_fwd_kernelINS_13Kernel_traitsI13__nv_bfloat16S2_fS2_fjLj1280ELj1ELj4ELj1ELj16ENS_18Kernel_traits_baseILj1280ES2_S2_fS2_fjLj128EEEEELb0ELb1ELb0ELb1EEEvNS_9FwdParamsE)
        /*0ef0*/ 	.word	0x000000a0


	//----- nvinfo : EIATTR_FRAME_SIZE
	.align		4
.L_646:
        /*0ef4*/ 	.byte	0x04, 0x11
        /*0ef6*/ 	.short	(.L_648 - .L_647)
	.align		4
.L_647:
        /*0ef8*/ 	.word	index@($__internal_53_$__cuda_sm70_shflsync_bfly_p)
        /*0efc*/ 	.word	0x00000000


	//----- nvinfo : EIATTR_FRAME_SIZE
	.align		4
.L_648:
        /*0f00*/ 	.byte	0x04, 0x11
        /*0f02*/ 	.short	(.L_650 - .L_649)
	.align		4
.L_649:
        /*0f04*/ 	.word	index@(_ZN10layer_norm13ln_fwd_kernelINS_13Kernel_traitsI13__nv_bfloat16S2_fS2_fjLj1280ELj1ELj4ELj1ELj16ENS_18Kernel_traits_baseILj1280ES2_S2_fS2_fjLj128EEEEELb0ELb1ELb0ELb1EEEvNS_9FwdParamsE)
        /*0f08*/ 	.word	0x00000000


	//----- nvinfo : EIATTR_REGCOUNT
	.align		4
.L_650:
        /*0f0c*/ 	.byte	0x04, 0x2f
        /*0f0e*/ 	.short	(.L_652 - .L_651)
	.align		4
.L_651:
        /*0f10*/ 	.word	index@(_ZN10layer_norm13ln_fwd_kernelINS_13Kernel_traitsI13__nv_bfloat16S2_fS2_fjLj1280ELj1ELj4ELj1ELj16ENS_18Kernel_traits_baseILj1280ES2_S2_fS2_fjLj128EEEEELb0ELb1ELb0ELb0EEEvNS_9FwdParamsE)
        /*0f14*/ 	.word	0x000000bf


	//----- nvinfo : EIATTR_FRAME_SIZE
	.align		4
.L_652:
        /*0f18*/ 	.byte	0x04, 0x11
        /*0f1a*/ 	.short	(.L_654 - .L_653)
	.align		4
.L_653:
        /*0f1c*/ 	.word	index@($__internal_52_$__cuda_sm70_shflsync_bfly_p)
        /*0f20*/ 	.word	0x00000000


	//----- nvinfo : EIATTR_FRAME_SIZE
	.align		4
.L_654:
        /*0f24*/ 	.byte	0x04, 0x11
        /*0f26*/ 	.short	(.L_656 - .L_655)
	.align		4
.L_655:
        /*0f28*/ 	.word	index@(_ZN10layer_norm13ln_fwd_kernelINS_13Kernel_traitsI13__nv_bfloat16S2_fS2_fjLj1280ELj1ELj4ELj1ELj16ENS_18Kernel_traits_baseILj1280ES2_S2_fS2_fjLj128EEEEELb0ELb1ELb0ELb0EEEvNS_9FwdParamsE)
        /*0f2c*/ 	.word	0x00000000


	//----- nvinfo : EIATTR_REGCOUNT
	.align		4
.L_656:
        /*0f30*/ 	.byte	0x04, 0x2f
        /*0f32*/ 	.short	(.L_658 - .L_657)
	.align		4
.L_657:
        /*0f34*/ 	.word	index@(_ZN10layer_norm13ln_fwd_kernelINS_13Kernel_traitsI13__nv_bfloat16S2_fS2_fjLj1280ELj1ELj4ELj1ELj16ENS_18Kernel_traits_baseILj1280ES2_S2_fS2_fjLj128EEEEELb0ELb0ELb1ELb1EEEvNS_9FwdParamsE)
        /*0f38*/ 	.word	0x000000a7


	//----- nvinfo : EIATTR_FRAME_SIZE
	.align		4
.L_658:
        /*0f3c*/ 	.byte	0x04, 0x11
        /*0f3e*/ 	.short	(.L_660 - .L_659)
	.align		4
.L_659:
        /*0f40*/ 	.word	index@($__internal_51_$__cuda_sm70_shflsync_bfly_p)
        /*0f44*/ 	.word	0x00000000


	//----- nvinfo : EIATTR_FRAME_SIZE
	.align		4
.L_660:
        /*0f48*/ 	.byte	0x04, 0x11
        /*0f4a*/ 	.short	(.L_662 - .L_661)
	.align		4
.L_661:
        /*0f4c*/ 	.word	index@(_ZN10layer_norm13ln_fwd_kernelINS_13Kernel_traitsI13__nv_bfloat16S2_fS2_fjLj1280ELj1ELj4ELj1ELj16ENS_18Kernel_traits_baseILj1280ES2_S2_fS2_fjLj128EEEEELb0ELb0ELb1ELb1EEEvNS_9FwdParamsE)
        /*0f50*/ 	.word	0x00000000


	//----- nvinfo : EIATTR_REGCOUNT
	.align		4
.L_662:
        /*0f54*/ 	.byte	0x04, 0x2f
        /*0f56*/ 	.short	(.L_664 - .L_663)
	.align		4
.L_663:
        /*0f58*/ 	.word	index@(_ZN10layer_norm13ln_fwd_kernelINS_13Kernel_traitsI13__nv_bfloat16S2_fS2_fjLj1280ELj1ELj4ELj1ELj16ENS_18Kernel_traits_baseILj1280ES2_S2_fS2_fjLj128EEEEELb0ELb0ELb1ELb0EEEvNS_9FwdParamsE)
        /*0f5c*/ 	.word	0x0000009b


	//----- nvinfo : EIATTR_FRAME_SIZE
	.align		4
.L_664:
        /*0f60*/ 	.byte	0x04, 0x11
        /*0f62*/ 	.short	(.L_666 - .L_665)
	.align		4
.L_665:
        /*0f64*/ 	.word	index@($__internal_50_$__cuda_sm70_shflsync_bfly_p)
        /*0f68*/ 	.word	0x00000000


	//----- nvinfo : EIATTR_FRAME_SIZE
	.align		4
.L_666:
        /*0f6c*/ 	.byte	0x04, 0x11
        /*0f6e*/ 	.short	(.L_668 - .L_667)
	.align		4
.L_667:
        /*0f70*/ 	.word	index@(_ZN10layer_norm13ln_fwd_kernelINS_13Kernel_traitsI13__nv_bfloat16S2_fS2_fjLj1280ELj1ELj4ELj1ELj16ENS_18Kernel_traits_baseILj1280ES2_S2_fS2_fjLj128EEEEELb0ELb0ELb1ELb0EEEvNS_9FwdParamsE)
        /*0f74*/ 	.word	0x00000000


	//----- nvinfo : EIATTR_REGCOUNT
	.align		4
.L_668:
        /*0f78*/ 	.byte	0x04, 0x2f
        /*0f7a*/ 	.short	(.L_670 - .L_669)
	.align		4
.L_669:
        /*0f7c*/ 	.word	index@(_ZN10layer_norm13ln_fwd_kernelINS_13Kernel_traitsI13__nv_bfloat16S2_fS2_fjLj1280ELj1ELj4ELj1ELj16ENS_18Kernel_traits_baseILj1280ES2_S2_fS2_fjLj128EEEEELb0ELb0ELb0ELb1EEEvNS_9FwdParamsE)
        /*0f80*/ 	.word	0x00000080


	//----- nvinfo : EIATTR_FRAME_SIZE
	.align		4
.L_670:
        /*0f84*/ 	.byte	0x04, 0x11
        /*0f86*/ 	.short	(.L_672 - .L_671)
	.align		4
.L_671:
        /*0f88*/ 	.word	index@($__internal_49_$__cuda_sm70_shflsync_bfly_p)
        /*0f8c*/ 	.word	0x00000000


	//----- nvinfo : EIATTR_FRAME_SIZE
	.align		4
.L_672:
        /*0f90*/ 	.byte	0x04, 0x11
        /*0f92*/ 	.short	(.L_674 - .L_673)
	.align		4
.L_673:
        /*0f94*/ 	.word	index@(_ZN10layer_norm13ln_fwd_kernelINS_13Kernel_traitsI13__nv_bfloat16S2_fS2_fjLj1280ELj1ELj4ELj1ELj16ENS_18Kernel_traits_baseILj1280ES2_S2_fS2_fjLj128EEEEELb0ELb0ELb0ELb1EEEvNS_9FwdParamsE)
        /*0f98*/ 	.word	0x00000000


	//----- nvinfo : EIATTR_REGCOUNT
	.align		4
.L_674:
        /*0f9c*/ 	.byte	0x04, 0x2f
        /*0f9e*/ 	.short	(.L_676 - .L_675)
	.align		4
.L_675:
        /*0fa0*/ 	.word	index@(_ZN10layer_norm13ln_fwd_kernelINS_13Kernel_traitsI13__nv_bfloat16S2_fS2_fjLj1280ELj1ELj4ELj1ELj16ENS_18Kernel_traits_baseILj1280ES2_S2_fS2_fjLj128EEEEELb0ELb0ELb0ELb0EEEvNS_9FwdParamsE)
        /*0fa4*/ 	.word	0x00000097


	//----- nvinfo : EIATTR_FRAME_SIZE
	.align		4
.L_676:
        /*0fa8*/ 	.byte	0x04, 0x11
        /*0faa*/ 	.short	(.L_678 - .L_677)
	.align		4
.L_677:
        /*0fac*/ 	.word	index@($__internal_48_$__cuda_sm70_shflsync_bfly_p)
        /*0fb0*/ 	.word	0x00000000


	//----- nvinfo : EIATTR_FRAME_SIZE
	.align		4
.L_678:
        /*0fb4*/ 	.byte	0x04, 0x11
        /*0fb6*/ 	.short	(.L_680 - .L_679)
	.align		4
.L_679:
        /*0fb8*/ 	.word	index@(_ZN10layer_norm13ln_fwd_kernelINS_13Kernel_traitsI13__nv_bfloat16S2_fS2_fjLj1280ELj1ELj4ELj1ELj16ENS_18Kernel_traits_baseILj1280ES2_S2_fS2_fjLj128EEEEELb0ELb0ELb0ELb0EEEvNS_9FwdParamsE)
        /*0fbc*/ 	.word	0x00000000


	//----- nvinfo : EIATTR_REGCOUNT
	.align		4
.L_680:
        /*0fc0*/ 	.byte	0x04, 0x2f
        /*0fc2*/ 	.short	(.L_682 - .L_681)
	.align		4
.L_681:
        /*0fc4*/ 	.word	index@(_ZN10layer_norm13ln_fwd_kernelINS_13Kernel_traitsIf13__nv_bfloat16S2_S2_fjLj1280ELj1ELj4ELj1ELj16ENS_18Kernel_traits_baseILj1280EfS2_S2_S2_fjLj128EEEEELb1ELb1ELb1ELb1EEEvNS_9FwdParamsE)
        /*0fc8*/ 	.word	0x000000ff


	//----- nvinfo : EIATTR_FRAME_SIZE
	.align		4
.L_682:
        /*0fcc*/ 	.byte	0x04, 0x11
        /*0fce*/ 	.short	(.L_684 - .L_683)
	.align		4
.L_683:
        /*0fd0*/ 	.word	index@($__internal_47_$__cuda_sm70_shflsync_bfly_p)
        /*0fd4*/ 	.word	0x00000000


	//----- nvinfo : EIATTR_FRAME_SIZE
	.align		4
.L_684:
        /*0fd8*/ 	.byte	0x04, 0x11
        /*0fda*/ 	.short	(.L_686 - .L_685)
	.align		4
.L_685:
        /*0fdc*/ 	.word	index@(_ZN10layer_norm13ln_fwd_kernelINS_13Kernel_traitsIf13__nv_bfloat16S2_S2_fjLj1280ELj1ELj4ELj1ELj16ENS_18Kernel_traits_baseILj1280EfS2_S2_S2_fjLj128EEEEELb1ELb1ELb1ELb1EEEvNS_9FwdParamsE)
        /*0fe0*/ 	.word	0x00000000


	//----- nvinfo : EIATTR_REGCOUNT
	.align		4
.L_686:
        /*0fe4*/ 	.byte	0x04, 0x2f
        /*0fe6*/ 	.short	(.L_688 - .L_687)
	.align		4
.L_687:
        /*0fe8*/ 	.word	index@(_ZN10layer_norm13ln_fwd_kernelINS_13Kernel_traitsIf13__nv_bfloat16S2_S2_fjLj1280ELj1ELj4ELj1ELj16ENS_18Kernel_traits_baseILj1280EfS2_S2_S2_fjLj128EEEEELb1ELb1ELb1ELb0EEEvNS_9FwdParamsE)
        /*0fec*/ 	.word	0x000000e7


	//----- nvinfo : EIATTR_FRAME_SIZE
	.align		4
.L_688:
        /*0ff0*/ 	.byte	0x04, 0x11
        /*0ff2*/ 	.short	(.L_690 - .L_689)
	.align		4
.L_689:
        /*0ff4*/ 	.word	index@($__internal_46_$__cuda_sm70_shflsync_bfly_p)
        /*0ff8*/ 	.word	0x00000000


	//----- nvinfo : EIATTR_FRAME_SIZE
	.align		4
.L_690:
        /*0ffc*/ 	.byte	0x04, 0x11
        /*0ffe*/ 	.short	(.L_692 - .L_691)
	.align		4
.L_691:
        /*1000*/ 	.word	index@(_ZN10layer_norm13ln_fwd_kernelINS_13Kernel_traitsIf13__nv_bfloat16S2_S2_fjLj1280ELj1ELj4ELj1ELj16ENS_18Kernel_traits_baseILj1280EfS2_S2_S2_fjLj128EEEEELb1ELb1ELb1ELb0EEEvNS_9FwdParamsE)
        /*1004*/ 	.word	0x00000000


	//----- nvinfo : EIATTR_REGCOUNT
	.align		4
.L_692:
        /*1008*/ 	.byte	0x04, 0x2f
        /*100a*/ 	.short	(.L_694 - .L_693)
	.align		4
.L_693:
        /*100c*/ 	.word	index@(_ZN10layer_norm13ln_fwd_kernelINS_13Kernel_traitsIf13__nv_bfloat16S2_S2_fjLj1280ELj1ELj4ELj1ELj16ENS_18Kernel_traits_baseILj1280EfS2_S2_S2_fjLj128EEEEELb1ELb1ELb0ELb1EEEvNS_9FwdParamsE)
        /*1010*/ 	.word	0x000000e7


	//----- nvinfo : EIATTR_FRAME_SIZE
	.align		4
.L_694:
        /*1014*/ 	.byte	0x04, 0x11
        /*1016*/ 	.short	(.L_696 - .L_695)
	.align		4
.L_695:
        /*1018*/ 	.word	index@($__internal_45_$__cuda_sm70_shflsync_bfly_p)
        /*101c*/ 	.word	0x00000000


	//----- nvinfo : EIATTR_FRAME_SIZE
	.align		4
.L_696:
        /*1020*/ 	.byte	0x04, 0x11
        /*1022*/ 	.short	(.L_698 - .L_697)
	.align		4
.L_697:
        /*1024*/ 	.word	index@(_ZN10layer_norm13ln_fwd_kernelINS_13Kernel_traitsIf13__nv_bfloat16S2_S2_fjLj1280ELj1ELj4ELj1ELj16ENS_18Kernel_traits_baseILj1280EfS2_S2_S2_fjLj128EEEEELb1ELb1ELb0ELb1EEEvNS_9FwdParamsE)
        /*1028*/ 	.word	0x00000000


	//----- nvinfo : EIATTR_REGCOUNT
	.align		4
.L_698:
        /*102c*/ 	.byte	0x04, 0x2f
        /*102e*/ 	.short	(.L_700 - .L_699)
	.align		4
.L_699:
        /*1030*/ 	.word	index@(_ZN10layer_norm13ln_fwd_kernelINS_13Kernel_traitsIf13__nv_bfloat16S2_S2_fjLj1280ELj1ELj4ELj1ELj16ENS_18Kernel_traits_baseILj1280EfS2_S2_S2_fjLj128EEEEELb1ELb1ELb0ELb0EEEvNS_9FwdParamsE)
        /*1034*/ 	.word	0x000000d9


	//----- nvinfo : EIATTR_FRAME_SIZE
	.align		4
.L_700:
        /*1038*/ 	.byte	0x04, 0x11
        /*103a*/ 	.short	(.L_702 - .L_701)
	.align		4
.L_701:
        /*103c*/ 	.word	index@($__internal_44_$__cuda_sm70_shflsync_bfly_p)
        /*1040*/ 	.word	0x00000000


	//----- nvinfo : EIATTR_FRAME_SIZE
	.align		4
.L_702:
        /*1044*/ 	.byte	0x04, 0x11
        /*1046*/ 	.short	(.L_704 - .L_703)
	.align		4
.L_703:
        /*1048*/ 	.word	index@(_ZN10layer_norm13ln_fwd_kernelINS_13Kernel_traitsIf13__nv_bfloat16S2_S2_fjLj1280ELj1ELj4ELj1ELj16ENS_18Kernel_traits_baseILj1280EfS2_S2_S2_fjLj128EEEEELb1ELb1ELb0ELb0EEEvNS_9FwdParamsE)
        /*104c*/ 	.word	0x00000000


	//----- nvinfo : EIATTR_REGCOUNT
	.align		4
.L_704:
        /*1050*/ 	.byte	0x04, 0x2f
        /*1052*/ 	.short	(.L_706 - .L_705)
	.align		4
.L_705:
        /*1054*/ 	.word	index@(_ZN10layer_norm13ln_fwd_kernelINS_13Kernel_traitsIf13__nv_bfloat16S2_S2_fjLj1280ELj1ELj4ELj1ELj16ENS_18Kernel_traits_baseILj1280EfS2_S2_S2_fjLj128EEEEELb1ELb0ELb1ELb1EEEvNS_9FwdParamsE)
        /*1058*/ 	.word	0x000000a7


	//----- nvinfo : EIATTR_FRAME_SIZE
	.align		4
.L_706:
        /*105c*/ 	.byte	0x04, 0x11
        /*105e*/ 	.short	(.L_708 - .L_707)
	.align		4
.L_707:
        /*1060*/ 	.word	index@($__internal_43_$__cuda_sm70_shflsync_bfly_p)
        /*1064*/ 	.word	0x00000000


	//----- nvinfo : EIATTR_FRAME_SIZE
	.align		4
.L_708:
        /*1068*/ 	.byte	0x04, 0x11
        /*106a*/ 	.short	(.L_710 - .L_709)
	.align		4
.L_709:
        /*106c*/ 	.word	index@(_ZN10layer_norm13ln_fwd_kernelINS_13Kernel_traitsIf13__nv_bfloat16S2_S2_fjLj1280ELj1ELj4ELj1ELj16ENS_18Kernel_traits_baseILj1280EfS2_S2_S2_fjLj128EEEEELb1ELb0ELb1ELb1EEEvNS_9FwdParamsE)
        /*1070*/ 	.word	0x00000000


	//----- nvinfo : EIATTR_REGCOUNT
	.align		4
.L_710:
        /*1074*/ 	.byte	0x04, 0x2f
        /*1076*/ 	.short	(.L_712 - .L_711)
	.align		4
.L_711:
        /*1078*/ 	.word	index@(_ZN10layer_norm13ln_fwd_kernelINS_13Kernel_traitsIf13__nv_bfloat16S2_S2_fjLj1280ELj1ELj4ELj1ELj16ENS_18Kernel_traits_baseILj1280EfS2_S2_S2_fjLj128EEEEELb1ELb0ELb1ELb0EEEvNS_9FwdParamsE)
        /*107c*/ 	.word	0x000000a7


	//----- nvinfo : EIATTR_FRAME_SIZE
	.align		4
.L_712:
        /*1080*/ 	.byte	0x04, 0x11
        /*1082*/ 	.short	(.L_714 - .L_713)
	.align		4
.L_713:
        /*1084*/ 	.word	index@($__internal_42_$__cuda_sm70_shflsync_bfly_p)
        /*1088*/ 	.word	0x00000000


	//----- nvinfo : EIATTR_FRAME_SIZE
	.align		4
.L_714:
        /*108c*/ 	.byte	0x04, 0x11
        /*108e*/ 	.short	(.L_716 - .L_715)
	.align		4
.L_715:
        /*1090*/ 	.word	index@(_ZN10layer_norm13ln_fwd_kernelINS_13Kernel_traitsIf13__nv_bfloat16S2_S2_fjLj1280ELj1ELj4ELj1ELj16ENS_18Kernel_traits_baseILj1280EfS2_S2_S2_fjLj128EEEEELb1ELb0ELb1ELb0EEEvNS_9FwdParamsE)
        /*1094*/ 	.word	0x00000000


	//----- nvinfo : EIATTR_REGCOUNT
	.align		4
.L_716:
        /*1098*/ 	.byte	0x04, 0x2f
        /*109a*/ 	.short	(.L_718 - .L_717)
	.align		4
.L_717:
        /*109c*/ 	.word	index@(_ZN10layer_norm13ln_fwd_kernelINS_13Kernel_traitsIf13__nv_bfloat16S2_S2_fjLj1280ELj1ELj4ELj1ELj16ENS_18Kernel_traits_baseILj1280EfS2_S2_S2_fjLj128EEEEELb1ELb0ELb0ELb1EEEvNS_9FwdParamsE)
        /*10a0*/ 	.word	0x000000a0


	//----- nvinfo : EIATTR_FRAME_SIZE
	.align		4
.L_718:
        /*10a4*/ 	.byte	0x04, 0x11
        /*10a6*/ 	.short	(.L_720 - .L_719)
	.align		4
.L_719:
        /*10a8*/ 	.word	index@($__internal_41_$__cuda_sm70_shflsync_bfly_p)
        /*10ac*/ 	.word	0x00000000


	//----- nvinfo : EIATTR_FRAME_SIZE
	.align		4
.L_720:
        /*10b0*/ 	.byte	0x04, 0x11
        /*10b2*/ 	.short	(.L_722 - .L_721)
	.align		4
.L_721:
        /*10b4*/ 	.word	index@(_ZN10layer_norm13ln_fwd_kernelINS_13Kernel_traitsIf13__nv_bfloat16S2_S2_fjLj1280ELj1ELj4ELj1ELj16ENS_18Kernel_traits_baseILj1280EfS2_S2_S2_fjLj128EEEEELb1ELb0ELb0ELb1EEEvNS_9FwdParamsE)
        /*10b8*/ 	.word	0x00000000


	//----- nvinfo : EIATTR_REGCOUNT
	.align		4
.L_722:
        /*10bc*/ 	.byte	0x04, 0x2f
        /*10be*/ 	.short	(.L_724 - .L_723)
	.align		4
.L_723:
        /*10c0*/ 	.word	index@(_ZN10layer_norm13ln_fwd_kernelINS_13Kernel_traitsIf13__nv_bfloat16S2_S2_fjLj1280ELj1ELj4ELj1ELj16ENS_18Kernel_traits_baseILj1280EfS2_S2_S2_fjLj128EEEEELb1ELb0ELb0ELb0EEEvNS_9FwdParamsE)
        /*10c4*/ 	.word	0x000000a5


	//----- nvinfo : EIATTR_FRAME_SIZE
	.align		4
.L_724:
        /*10c8*/ 	.byte	0x04, 0x11
        /*10ca*/ 	.short	(.L_726 - .L_725)
	.align		4
.L_725:
        /*10cc*/ 	.word	index@($__internal_40_$__cuda_sm70_shflsync_bfly_p)
        /*10d0*/ 	.word	0x00000000


	//----- nvinfo : EIATTR_FRAME_SIZE
	.align		4
.L_726:
        /*10d4*/ 	.byte	0x04, 0x11
        /*10d6*/ 	.short	(.L_728 - .L_727)
	.align		4
.L_727:
        /*10d8*/ 	.word	index@(_ZN10layer_norm13ln_fwd_kernelINS_13Kernel_traitsIf13__nv_bfloat16S2_S2_fjLj1280ELj1ELj4ELj1ELj16ENS_18Kernel_traits_baseILj1280EfS2_S2_S2_fjLj128EEEEELb1ELb0ELb0ELb0EEEvNS_9FwdParamsE)
        /*10dc*/ 	.word	0x00000000


	//----- nvinfo : EIATTR_REGCOUNT
	.align		4
.L_728:
        /*10e0*/ 	.byte	0x04, 0x2f
        /*10e2*/ 	.short	(.L_730 - .L_729)
	.align		4
.L_729:
        /*10e4*/ 	.word	index@(_ZN10layer_norm13ln_fwd_kernelINS_13Kernel_traitsIf13__nv_bfloat16S2_S2_fjLj1280ELj1ELj4ELj1ELj16ENS_18Kernel_traits_baseILj1280EfS2_S2_S2_fjLj128EEEEELb0ELb1ELb1ELb1EEEvNS_9FwdParamsE)
        /*10e8*/ 	.word	0x000000d7


	//----- nvinfo : EIATTR_FRAME_SIZE
	.align		4
.L_730:
        /*10ec*/ 	.byte	0x04, 0x11
        /*10ee*/ 	.short	(.L_732 - .L_731)
	.align		4
.L_731:
        /*10f0*/ 	.word	index@($__internal_39_$__cuda_sm70_shflsync_bfly_p)
        /*10f4*/ 	.word	0x00000000


	//----- nvinfo : EIATTR_FRAME_SIZE
	.align		4
.L_732:
        /*10f8*/ 	.byte	0x04, 0x11
        /*10fa*/ 	.short	(.L_734 - .L_733)
	.align		4
.L_733:
        /*10fc*/ 	.word	index@(_ZN10layer_norm13ln_fwd_kernelINS_13Kernel_traitsIf13__nv_bfloat16S2_S2_fjLj1280ELj1ELj4ELj1ELj16ENS_18Kernel_traits_baseILj1280EfS2_S2_S2_fjLj128EEEEELb0ELb1ELb1ELb1EEEvNS_9FwdParamsE)
        /*1100*/ 	.word	0x00000000


	//----- nvinfo : EIATTR_REGCOUNT
	.align		4
.L_734:
        /*1104*/ 	.byte	0x04, 0x2f
        /*1106*/ 	.short	(.L_736 - .L_735)
	.align		4
.L_735:
        /*1108*/ 	.word	index@(_ZN10layer_norm13ln_fwd_kernelINS_13Kernel_traitsIf13__nv_bfloat16S2_S2_fjLj1280ELj1ELj4ELj1ELj16ENS_18Kernel_traits_baseILj1280EfS2_S2_S2_fjLj128EEEEELb0ELb1ELb1ELb0EEEvNS_9FwdParamsE)
        /*110c*/ 	.word	0x000000bf


	//----- nvinfo : EIATTR_FRAME_SIZE
	.align		4
.L_736:
        /*1110*/ 	.byte	0x04, 0x11
        /*1112*/ 	.short	(.L_738 - .L_737)
	.align		4
.L_737:
        /*1114*/ 	.word	index@($__internal_38_$__cuda_sm70_shflsync_bfly_p)
        /*1118*/ 	.word	0x00000000


	//----- nvinfo : EIATTR_FRAME_SIZE
	.align		4
.L_738:
        /*111c*/ 	.byte	0x04, 0x11
        /*111e*/ 	.short	(.L_740 - .L_739)
	.align		4
.L_739:
        /*1120*/ 	.word	index@(_ZN10layer_norm13ln_fwd_kernelINS_13Kernel_traitsIf13__nv_bfloat16S2_S2_fjLj1280ELj1ELj4ELj1ELj16ENS_18Kernel_traits_baseILj1280EfS2_S2_S2_fjLj128EEEEELb0ELb1ELb1ELb0EEEvNS_9FwdParamsE)
        /*1124*/ 	.word	0x00000000


	//----- nvinfo : EIATTR_REGCOUNT
	.align		4
.L_740:
        /*1128*/ 	.byte	0x04, 0x2f
        /*112a*/ 	.short	(.L_742 - .L_741)
	.align		4
.L_741:
        /*112c*/ 	.word	index@(_ZN10layer_norm13ln_fwd_kernelINS_13Kernel_traitsIf13__nv_bfloat16S2_S2_fjLj1280ELj1ELj4ELj1ELj16ENS_18Kernel_traits_baseILj1280EfS2_S2_S2_fjLj128EEEEELb0ELb1ELb0ELb1EEEvNS_9FwdParamsE)
        /*1130*/ 	.word	0x000000e1


	//----- nvinfo : EIATTR_FRAME_SIZE
	.align		4
.L_742:
        /*1134*/ 	.byte	0x04, 0x11
        /*1136*/ 	.short	(.L_744 - .L_743)
	.align		4
.L_743:
        /*1138*/ 	.word	index@($__internal_37_$__cuda_sm70_shflsync_bfly_p)
        /*113c*/ 	.word	0x00000000


	//----- nvinfo : EIATTR_FRAME_SIZE
	.align		4
.L_744:
        /*1140*/ 	.byte	0x04, 0x11
        /*1142*/ 	.short	(.L_746 - .L_745)
	.align		4
.L_745:
        /*1144*/ 	.word	index@(_ZN10layer_norm13ln_fwd_kernelINS_13Kernel_traitsIf13__nv_bfloat16S2_S2_fjLj1280ELj1ELj4ELj1ELj16ENS_18Kernel_traits_baseILj1280EfS2_S2_S2_fjLj128EEEEELb0ELb1ELb0ELb1EEEvNS_9FwdParamsE)
        /*1148*/ 	.word	0x00000000


	//----- nvinfo : EIATTR_REGCOUNT
	.align		4
.L_746:
        /*114c*/ 	.byte	0x04, 0x2f
        /*114e*/ 	.short	(.L_748 - .L_747)
	.align		4
.L_747:
        /*1150*/ 	.word	index@(_ZN10layer_norm13ln_fwd_kernelINS_13Kernel_traitsIf13__nv_bfloat16S2_S2_fjLj1280ELj1ELj4ELj1ELj16ENS_18Kernel_traits_baseILj1280EfS2_S2_S2_fjLj128EEEEELb0ELb1ELb0ELb0EEEvNS_9FwdParamsE)
        /*1154*/ 	.word	0x000000bc


	//----- nvinfo : EIATTR_FRAME_SIZE
	.align		4
.L_748:
        /*1158*/ 	.byte	0x04, 0x11
        /*115a*/ 	.short	(.L_750 - .L_749)
	.align		4
.L_749:
        /*115c*/ 	.word	index@($__internal_36_$__cuda_sm70_shflsync_bfly_p)
        /*1160*/ 	.word	0x00000000


	//----- nvinfo : EIATTR_FRAME_SIZE
	.align		4
.L_750:
        /*1164*/ 	.byte	0x04, 0x11
        /*1166*/ 	.short	(.L_752 - .L_751)
	.align		4
.L_751:
        /*1168*/ 	.word	index@(_ZN10layer_norm13ln_fwd_kernelINS_13Kernel_traitsIf13__nv_bfloat16S2_S2_fjLj1280ELj1ELj4ELj1ELj16ENS_18Kernel_traits_baseILj1280EfS2_S2_S2_fjLj128EEEEELb0ELb1ELb0ELb0EEEvNS_9FwdParamsE)
        /*116c*/ 	.word	0x00000000


	//----- nvinfo : EIATTR_REGCOUNT
	.align		4
.L_752:
        /*1170*/ 	.byte	0x04, 0x2f
        /*1172*/ 	.short	(.L_754 - .L_753)
	.align		4
.L_753:
        /*1174*/ 	.word	index@(_ZN10layer_norm13ln_fwd_kernelINS_13Kernel_traitsIf13__nv_bfloat16S2_S2_fjLj1280ELj1ELj4ELj1ELj16ENS_18Kernel_traits_baseILj1280EfS2_S2_S2_fjLj128EEEEELb0ELb0ELb1ELb1EEEvNS_9FwdParamsE)
        /*1178*/ 	.word	0x000000a7


	//----- nvinfo : EIATTR_FRAME_SIZE
	.align		4
.L_754:
        /*117c*/ 	.byte	0x04, 0x11
        /*117e*/ 	.short	(.L_756 - .L_755)
	.align		4
.L_755:
        /*1180*/ 	.word	index@($__internal_35_$__cuda_sm70_shflsync_bfly_p)
        /*1184*/ 	.word	0x00000000


	//----- nvinfo : EIATTR_FRAME_SIZE
	.align		4
.L_756:
        /*1188*/ 	.byte	0x04, 0x11
        /*118a*/ 	.short	(.L_758 - .L_757)
	.align		4
.L_757:
        /*118c*/ 	.word	index@(_ZN10layer_norm13ln_fwd_kernelINS_13Kernel_traitsIf13__nv_bfloat16S2_S2_fjLj1280ELj1ELj4ELj1ELj16ENS_18Kernel_traits_baseILj1280EfS2_S2_S2_fjLj128EEEEELb0ELb0ELb1ELb1EEEvNS_9FwdParamsE)
        /*1190*/ 	.word	0x00000000


	//----- nvinfo : EIATTR_REGCOUNT
	.align		4
.L_758:
        /*1194*/ 	.byte	0x04, 0x2f
        /*1196*/ 	.short	(.L_760 - .L_759)
	.align		4
.L_759:
        /*1198*/ 	.word	index@(_ZN10layer_norm13ln_fwd_kernelINS_13Kernel_traitsIf13__nv_bfloat16S2_S2_fjLj1280ELj1ELj4ELj1ELj16ENS_18Kernel_traits_baseILj1280EfS2_S2_S2_fjLj128EEEEELb0ELb0ELb1ELb0EEEvNS_9FwdParamsE)
        /*119c*/ 	.word	0x00000097


	//----- nvinfo : EIATTR_FRAME_SIZE
	.align		4
.L_760:
        /*11a0*/ 	.byte	0x04, 0x11
        /*11a2*/ 	.short	(.L_762 - .L_761)
	.align		4
.L_761:
        /*11a4*/ 	.word	index@($__internal_34_$__cuda_sm70_shflsync_bfly_p)
        /*11a8*/ 	.word	0x00000000


	//----- nvinfo : EIATTR_FRAME_SIZE
	.align		4
.L_762:
        /*11ac*/ 	.byte	0x04, 0x11
        /*11ae*/ 	.short	(.L_764 - .L_763)
	.align		4
.L_763:
        /*11b0*/ 	.word	index@(_ZN10layer_norm13ln_fwd_kernelINS_13Kernel_traitsIf13__nv_bfloat16S2_S2_fjLj1280ELj1ELj4ELj1ELj16ENS_18Kernel_traits_baseILj1280EfS2_S2_S2_fjLj128EEEEELb0ELb0ELb1ELb0EEEvNS_9FwdParamsE)
        /*11b4*/ 	.word	0x00000000


	//----- nvinfo : EIATTR_REGCOUNT
	.align		4
.L_764:
        /*11b8*/ 	.byte	0x04, 0x2f
        /*11ba*/ 	.short	(.L_766 - .L_765)
	.align		4
.L_765:
        /*11bc*/ 	.word	index@(_ZN10layer_norm13ln_fwd_kernelINS_13Kernel_traitsIf13__nv_bfloat16S2_S2_fjLj1280ELj1ELj4ELj1ELj16ENS_18Kernel_traits_baseILj1280EfS2_S2_S2_fjLj128EEEEELb0ELb0ELb0ELb1EEEvNS_9FwdParamsE)
        /*11c0*/ 	.word	0x0000009f


	//----- nvinfo : EIATTR_FRAME_SIZE
	.align		4
.L_766:
        /*11c4*/ 	.byte	0x04, 0x11
        /*11c6*/ 	.short	(.L_768 - .L_767)
	.align		4
.L_767:
        /*11c8*/ 	.word	index@($__internal_33_$__cuda_sm70_shflsync_bfly_p)
        /*11cc*/ 	.word	0x00000000


	//----- nvinfo : EIATTR_FRAME_SIZE
	.align		4
.L_768:
        /*11d0*/ 	.byte	0x04, 0x11
        /*11d2*/ 	.short	(.L_770 - .L_769)
	.align		4
.L_769:
        /*11d4*/ 	.word	index@(_ZN10layer_norm13ln_fwd_kernelINS_13Kernel_traitsIf13__nv_bfloat16S2_S2_fjLj1280ELj1ELj4ELj1ELj16ENS_18Kernel_traits_baseILj1280EfS2_S2_S2_fjLj128EEEEELb0ELb0ELb0ELb1EEEvNS_9FwdParamsE)
        /*11d8*/ 	.word	0x00000000


	//----- nvinfo : EIATTR_REGCOUNT
	.align		4
.L_770:
        /*11dc*/ 	.byte	0x04, 0x2f
        /*11de*/ 	.short	(.L_772 - .L_771)
	.align		4
.L_771:
        /*11e0*/ 	.word	index@(_ZN10layer_norm13ln_fwd_kernelINS_13Kernel_traitsIf13__nv_bfloat16S2_S2_fjLj1280ELj1ELj4ELj1ELj16ENS_18Kernel_traits_baseILj1280EfS2_S2_S2_fjLj128EEEEELb0ELb0ELb0ELb0EEEvNS_9FwdParamsE)
        /*11e4*/ 	.word	0x00000097


	//----- nvinfo : EIATTR_FRAME_SIZE
	.align		4
.L_772:
        /*11e8*/ 	.byte	0x04, 0x11
        /*11ea*/ 	.short	(.L_774 - .L_773)
	.align		4
.L_773:
        /*11ec*/ 	.word	index@($__internal_32_$__cuda_sm70_shflsync_bfly_p)
        /*11f0*/ 	.word	0x00000000


	//----- nvinfo : EIATTR_FRAME_SIZE
	.align		4
.L_774:
        /*11f4*/ 	.byte	0x04, 0x11
        /*11f6*/ 	.short	(.L_776 - .L_775)
	.align		4
.L_775:
        /*11f8*/ 	.word	index@(_ZN10layer_norm13ln_fwd_kernelINS_13Kernel_traitsIf13__nv_bfloat16S2_S2_fjLj1280ELj1ELj4ELj1ELj16ENS_18Kernel_traits_baseILj1280EfS2_S2_S2_fjLj128EEEEELb0ELb0ELb0ELb0EEEvNS_9FwdParamsE)
        /*11fc*/ 	.word	0x00000000


	//----- nvinfo : EIATTR_REGCOUNT
	.align		4
.L_776:
        /*1200*/ 	.byte	0x04, 0x2f
        /*1202*/ 	.short	(.L_778 - .L_777)
	.align		4
.L_777:
        /*1204*/ 	.word	index@(_ZN10layer_norm13ln_fwd_kernelINS_13Kernel_traitsI6__halfS2_S2_S2_fjLj1280ELj1ELj4ELj1ELj16ENS_18Kernel_traits_baseILj1280ES2_S2_S2_S2_fjLj128EEEEELb1ELb1ELb1ELb1EEEvNS_9FwdParamsE)
        /*1208*/ 	.word	0x000000a8


	//----- nvinfo : EIATTR_FRAME_SIZE
	.align		4
.L_778:
        /*120c*/ 	.byte	0x04, 0x11
        /*120e*/ 	.short	(.L_780 - .L_779)
	.align		4
.L_779:
        /*1210*/ 	.word	index@($__internal_31_$__cuda_sm70_shflsync_bfly_p)
        /*1214*/ 	.word	0x00000000


	//----- nvinfo : EIATTR_FRAME_SIZE
	.align		4
.L_780:
        /*1218*/ 	.byte	0x04, 0x11
        /*121a*/ 	.short	(.L_782 - .L_781)
	.align		4
.L_781:
        /*121c*/ 	.word	index@(_ZN10layer_norm13ln_fwd_kernelINS_13Kernel_traitsI6__halfS2_S2_S2_fjLj1280ELj1ELj4ELj1ELj16ENS_18Kernel_traits_baseILj1280ES2_S2_S2_S2_fjLj128EEEEELb1ELb1ELb1ELb1EEEvNS_9FwdParamsE)
        /*1220*/ 	.word	0x00000000


	//----- nvinfo : EIATTR_REGCOUNT
	.align		4
.L_782:
        /*1224*/ 	.byte	0x04, 0x2f
        /*1226*/ 	.short	(.L_784 - .L_783)
	.align		4
.L_783:
        /*1228*/ 	.word	index@(_ZN10layer_norm13ln_fwd_kernelINS_13Kernel_traitsI6__halfS2_S2_S2_fjLj1280ELj1ELj4ELj1ELj16ENS_18Kernel_traits_baseILj1280ES2_S2_S2_S2_fjLj128EEEEELb1ELb1ELb1ELb0EEEvNS_9FwdParamsE)
        /*122c*/ 	.word	0x000000e7


	//----- nvinfo : EIATTR_FRAME_SIZE
	.align		4
.L_784:
        /*1230*/ 	.byte	0x04, 0x11
        /*1232*/ 	.short	(.L_786 - .L_785)
	.align		4
.L_785:
        /*1234*/ 	.word	index@($__internal_30_$__cuda_sm70_shflsync_bfly_p)
        /*1238*/ 	.word	0x00000000


	//----- nvinfo : EIATTR_FRAME_SIZE
	.align		4
.L_786:
        /*123c*/ 	.byte	0x04, 0x11
        /*123e*/ 	.short	(.L_788 - .L_787)
	.align		4
.L_787:
        /*1240*/ 	.word	index@(_ZN10layer_norm13ln_fwd_kernelINS_13Kernel_traitsI6__halfS2_S2_S2_fjLj1280ELj1ELj4ELj1ELj16ENS_18Kernel_traits_baseILj1280ES2_S2_S2_S2_fjLj128EEEEELb1ELb1ELb1ELb0EEEvNS_9FwdParamsE)
        /*1244*/ 	.word	0x00000000


	//----- nvinfo : EIATTR_REGCOUNT
	.align		4
.L_788:
        /*1248*/ 	.byte	0x04, 0x2f
        /*124a*/ 	.short	(.L_790 - .L_789)
	.align		4
.L_789:
        /*124c*/ 	.word	index@(_ZN10layer_norm13ln_fwd_kernelINS_13Kernel_traitsI6__halfS2_S2_S2_fjLj1280ELj1ELj4ELj1ELj16ENS_18Kernel_traits_baseILj1280ES2_S2_S2_S2_fjLj128EEEEELb1ELb1ELb0ELb1EEEvNS_9FwdParamsE)
        /*1250*/ 	.word	0x000000a1


	//----- nvinfo : EIATTR_FRAME_SIZE
	.align		4
.L_790:
        /*1254*/ 	.byte	0x04, 0x11
        /*1256*/ 	.short	(.L_792 - .L_791)
	.align		4
.L_791:
        /*1258*/ 	.word	index@($__internal_29_$__cuda_sm70_shflsync_bfly_p)
        /*125c*/ 	.word	0x00000000


	//----- nvinfo : EIATTR_FRAME_SIZE
	.align		4
.L_792:
        /*1260*/ 	.byte	0x04, 0x11
        /*1262*/ 	.short	(.L_794 - .L_793)
	.align		4
.L_793:
        /*1264*/ 	.word	index@(_ZN10layer_norm13ln_fwd_kernelINS_13Kernel_traitsI6__halfS2_S2_S2_fjLj1280ELj1ELj4ELj1ELj16ENS_18Kernel_traits_baseILj1280ES2_S2_S2_S2_fjLj128EEEEELb1ELb1ELb0ELb1EEEvNS_9FwdParamsE)
        /*1268*/ 	.word	0x00000000


	//----- nvinfo : EIATTR_REGCOUNT
	.align		4
.L_794:
        /*126c*/ 	.byte	0x04, 0x2f
        /*126e*/ 	.short	(.L_796 - .L_795)
	.align		4
.L_795:
        /*1270*/ 	.word	index@(_ZN10layer_norm13ln_fwd_kernelINS_13Kernel_traitsI6__halfS2_S2_S2_fjLj1280ELj1ELj4ELj1ELj16ENS_18Kernel_traits_baseILj1280ES2_S2_S2_S2_fjLj128EEEEELb1ELb1ELb0ELb0EEEvNS_9FwdParamsE)
        /*1274*/ 	.word	0x000000db


	//----- nvinfo : EIATTR_FRAME_SIZE
	.align		4
.L_796:
        /*1278*/ 	.byte	0x04, 0x11
        /*127a*/ 	.short	(.L_798 - .L_797)
	.align		4
.L_797:
        /*127c*/ 	.word	index@($__internal_28_$__cuda_sm70_shflsync_bfly_p)
        /*1280*/ 	.word	0x00000000


	//----- nvinfo : EIATTR_FRAME_SIZE
	.align		4
.L_798:
        /*1284*/ 	.byte	0x04, 0x11
        /*1286*/ 	.short	(.L_800 - .L_799)
	.align		4
.L_799:
        /*1288*/ 	.word	index@(_ZN10layer_norm13ln_fwd_kernelINS_13Kernel_traitsI6__halfS2_S2_S2_fjLj1280ELj1ELj4ELj1ELj16ENS_18Kernel_traits_baseILj1280ES2_S2_S2_S2_fjLj128EEEEELb1ELb1ELb0ELb0EEEvNS_9FwdParamsE)
        /*128c*/ 	.word	0x00000000


	//----- nvinfo : EIATTR_REGCOUNT
	.align		4
.L_800:
        /*1290*/ 	.byte	0x04, 0x2f
        /*1292*/ 	.short	(.L_802 - .L_801)
	.align		4
.L_801:
        /*1294*/ 	.word	index@(_ZN10layer_norm13ln_fwd_kernelINS_13Kernel_traitsI6__halfS2_S2_S2_fjLj1280ELj1ELj4ELj1ELj16ENS_18Kernel_traits_baseILj1280ES2_S2_S2_S2_fjLj128EEEEELb1ELb0ELb1ELb1EEEvNS_9FwdParamsE)
        /*1298*/ 	.word	0x000000a7


	//----- nvinfo : EIATTR_FRAME_SIZE
	.align		4
.L_802:
        /*129c*/ 	.byte	0x04, 0x11
        /*129e*/ 	.short	(.L_804 - .L_803)
	.align		4
.L_803:
        /*12a0*/ 	.word	index@($__internal_27_$__cuda_sm70_shflsync_bfly_p)
        /*12a4*/ 	.word	0x00000000


	//----- nvinfo : EIATTR_FRAME_SIZE
	.align		4
.L_804:
        /*12a8*/ 	.byte	0x04, 0x11
        /*12aa*/ 	.short	(.L_806 - .L_805)
	.align		4
.L_805:
        /*12ac*/ 	.word	index@(_ZN10layer_norm13ln_fwd_kernelINS_13Kernel_traitsI6__halfS2_S2_S2_fjLj1280ELj1ELj4ELj1ELj16ENS_18Kernel_traits_baseILj1280ES2_S2_S2_S2_fjLj128EEEEELb1ELb0ELb1ELb1EEEvNS_9FwdParamsE)
        /*12b0*/ 	.word	0x00000000


	//----- nvinfo : EIATTR_REGCOUNT
	.align		4
.L_806:
        /*12b4*/ 	.byte	0x04, 0x2f
        /*12b6*/ 	.short	(.L_808 - .L_807)
	.align		4
.L_807:
        /*12b8*/ 	.word	index@(_ZN10layer_norm13ln_fwd_kernelINS_13Kernel_traitsI6__halfS2_S2_S2_fjLj1280ELj1ELj4ELj1ELj16ENS_18Kernel_traits_baseILj1280ES2_S2_S2_S2_fjLj128EEEEELb1ELb0ELb1ELb0EEEvNS_9FwdParamsE)
        /*12bc*/ 	.word	0x000000a7


	//----- nvinfo : EIATTR_FRAME_SIZE
	.align		4
.L_808:
        /*12c0*/ 	.byte	0x04, 0x11
        /*12c2*/ 	.short	(.L_810 - .L_809)
	.align		4
.L_809:
        /*12c4*/ 	.word	index@($__internal_26_$__cuda_sm70_shflsync_bfly_p)
        /*12c8*/ 	.word	0x00000000


	//----- nvinfo : EIATTR_FRAME_SIZE
	.align		4
.L_810:
        /*12cc*/ 	.byte	0x04, 0x11
        /*12ce*/ 	.short	(.L_812 - .L_811)
	.align		4
.L_811:
        /*12d0*/ 	.word	index@(_ZN10layer_norm13ln_fwd_kernelINS_13Kernel_traitsI6__halfS2_S2_S2_fjLj1280ELj1ELj4ELj1ELj16ENS_18Kernel_traits_baseILj1280ES2_S2_S2_S2_fjLj128EEEEELb1ELb0ELb1ELb0EEEvNS_9FwdParamsE)
        /*12d4*/ 	.word	0x00000000


	//----- nvinfo : EIATTR_REGCOUNT
	.align		4
.L_812:
        /*12d8*/ 	.byte	0x04, 0x2f
        /*12da*/ 	.short	(.L_814 - .L_813)
	.align		4
.L_813:
        /*12dc*/ 	.word	index@(_ZN10layer_norm13ln_fwd_kernelINS_13Kernel_traitsI6__halfS2_S2_S2_fjLj1280ELj1ELj4ELj1ELj16ENS_18Kernel_traits_baseILj1280ES2_S2_S2_S2_fjLj128EEEEELb1ELb0ELb0ELb1EEEvNS_9FwdParamsE)
        /*12e0*/ 	.word	0x00000080


	//----- nvinfo : EIATTR_FRAME_SIZE
	.align		4
.L_814:
        /*12e4*/ 	.byte	0x04, 0x11
        /*12e6*/ 	.short	(.L_816 - .L_815)
	.align		4
.L_815:
        /*12e8*/ 	.word	index@($__internal_25_$__cuda_sm70_shflsync_bfly_p)
        /*12ec*/ 	.word	0x00000000


	//----- nvinfo : EIATTR_FRAME_SIZE
	.align		4
.L_816:
        /*12f0*/ 	.byte	0x04, 0x11
        /*12f2*/ 	.short	(.L_818 - .L_817)
	.align		4
.L_817:
        /*12f4*/ 	.word	index@(_ZN10layer_norm13ln_fwd_kernelINS_13Kernel_traitsI6__halfS2_S2_S2_fjLj1280ELj1ELj4ELj1ELj16ENS_18Kernel_traits_baseILj1280ES2_S2_S2_S2_fjLj128EEEEELb1ELb0ELb0ELb1EEEvNS_9FwdParamsE)
        /*12f8*/ 	.word	0x00000000


	//----- nvinfo : EIATTR_REGCOUNT
	.align		4
.L_818:
        /*12fc*/ 	.byte	0x04, 0x2f
        /*12fe*/ 	.short	(.L_820 - .L_819)
	.align		4
.L_819:
        /*1300*/ 	.word	index@(_ZN10layer_norm13ln_fwd_kernelINS_13Kernel_traitsI6__halfS2_S2_S2_fjLj1280ELj1ELj4ELj1ELj16ENS_18Kernel_traits_baseILj1280ES2_S2_S2_S2_fjLj128EEEEELb1ELb0ELb0ELb0EEEvNS_9FwdParamsE)
        /*1304*/ 	.word	0x000000a1


	//----- nvinfo : EIATTR_FRAME_SIZE
	.align		4
.L_820:
        /*1308*/ 	.byte	0x04, 0x11
        /*130a*/ 	.short	(.L_822 - .L_821)
	.align		4
.L_821:
        /*130c*/ 	.word	index@($__internal_24_$__cuda_sm70_shflsync_bfly_p)
        /*1310*/ 	.word	0x00000000


	//----- nvinfo : EIATTR_FRAME_SIZE
	.align		4
.L_822:
        /*1314*/ 	.byte	0x04, 0x11
        /*1316*/ 	.short	(.L_824 - .L_823)
	.align		4
.L_823:
        /*1318*/ 	.word	index@(_ZN10layer_norm13ln_fwd_kernelINS_13Kernel_traitsI6__halfS2_S2_S2_fjLj1280ELj1ELj4ELj1ELj16ENS_18Kernel_traits_baseILj1280ES2_S2_S2_S2_fjLj128EEEEELb1ELb0ELb0ELb0EEEvNS_9FwdParamsE)
        /*131c*/ 	.word	0x00000000


	//----- nvinfo : EIATTR_REGCOUNT
	.align		4
.L_824:
        /*1320*/ 	.byte	0x04, 0x2f
        /*1322*/ 	.short	(.L_826 - .L_825)
	.align		4
.L_825:
        /*1324*/ 	.word	index@(_ZN10layer_norm13ln_fwd_kernelINS_13Kernel_traitsI6__halfS2_S2_S2_fjLj1280ELj1ELj4ELj1ELj16ENS_18Kernel_traits_baseILj1280ES2_S2_S2_S2_fjLj128EEEEELb0ELb1ELb1ELb1EEEvNS_9FwdParamsE)
        /*1328*/ 	.word	0x000000b6


	//----- nvinfo : EIATTR_FRAME_SIZE
	.align		4
.L_826:
        /*132c*/ 	.byte	0x04, 0x11
        /*132e*/ 	.short	(.L_828 - .L_827)
	.align		4
.L_827:
        /*1330*/ 	.word	index@($__internal_23_$__cuda_sm70_shflsync_bfly_p)
        /*1334*/ 	.word	0x00000000


	//----- nvinfo : EIATTR_FRAME_SIZE
	.align		4
.L_828:
        /*1338*/ 	.byte	0x04, 0x11
        /*133a*/ 	.short	(.L_830 - .L_829)
	.align		4
.L_829:
        /*133c*/ 	.word	index@(_ZN10layer_norm13ln_fwd_kernelINS_13Kernel_traitsI6__halfS2_S2_S2_fjLj1280ELj1ELj4ELj1ELj16ENS_18Kernel_traits_baseILj1280ES2_S2_S2_S2_fjLj128EEEEELb0ELb1ELb1ELb1EEEvNS_9FwdParamsE)
        /*1340*/ 	.word	0x00000000


	//----- nvinfo : EIATTR_REGCOUNT
	.align		4
.L_830:
        /*1344*/ 	.byte	0x04, 0x2f
        /*1346*/ 	.short	(.L_832 - .L_831)
	.align		4
.L_831:
        /*1348*/ 	.word	index@(_ZN10layer_norm13ln_fwd_kernelINS_13Kernel_traitsI6__halfS2_S2_S2_fjLj1280ELj1ELj4ELj1ELj16ENS_18Kernel_traits_baseILj1280ES2_S2_S2_S2_fjLj128EEEEELb0ELb1ELb1ELb0EEEvNS_9FwdParamsE)
        /*134c*/ 	.word	0x000000bf


	//----- nvinfo : EIATTR_FRAME_SIZE
	.align		4
.L_832:
        /*1350*/ 	.byte	0x04, 0x11
        /*1352*/ 	.short	(.L_834 - .L_833)
	.align		4
.L_833:
        /*1354*/ 	.word	index@($__internal_22_$__cuda_sm70_shflsync_bfly_p)
        /*1358*/ 	.word	0x00000000


	//----- nvinfo : EIATTR_FRAME_SIZE
	.align		4
.L_834:
        /*135c*/ 	.byte	0x04, 0x11
        /*135e*/ 	.short	(.L_836 - .L_835)
	.align		4
.L_835:
        /*1360*/ 	.word	index@(_ZN10layer_norm13ln_fwd_kernelINS_13Kernel_traitsI6__halfS2_S2_S2_fjLj1280ELj1ELj4ELj1ELj16ENS_18Kernel_traits_baseILj1280ES2_S2_S2_S2_fjLj128EEEEELb0ELb1ELb1ELb0EEEvNS_9FwdParamsE)
        /*1364*/ 	.word	0x00000000


	//----- nvinfo : EIATTR_REGCOUNT
	.align		4
.L_836:
        /*1368*/ 	.byte	0x04, 0x2f
        /*136a*/ 	.short	(.L_838 - .L_837)
	.align		4
.L_837:
        /*136c*/ 	.word	index@(_ZN10layer_norm13ln_fwd_kernelINS_13Kernel_traitsI6__halfS2_S2_S2_fjLj1280ELj1ELj4ELj1ELj16ENS_18Kernel_traits_baseILj1280ES2_S2_S2_S2_fjLj128EEEEELb0ELb1ELb0ELb1EEEvNS_9FwdParamsE)
        /*1370*/ 	.word	0x000000be


	//----- nvinfo : EIATTR_FRAME_SIZE
	.align		4
.L_838:
        /*1374*/ 	.byte	0x04, 0x11
        /*1376*/ 	.short	(.L_840 - .L_839)
	.align		4
.L_839:
        /*1378*/ 	.word	index@($__internal_21_$__cuda_sm70_shflsync_bfly_p)
        /*137c*/ 	.word	0x00000000


	//----- nvinfo : EIATTR_FRAME_SIZE
	.align		4
.L_840:
        /*1380*/ 	.byte	0x04, 0x11
        /*1382*/ 	.short	(.L_842 - .L_841)
	.align		4
.L_841:
        /*1384*/ 	.word	index@(_ZN10layer_norm13ln_fwd_kernelINS_13Kernel_traitsI6__halfS2_S2_S2_fjLj1280ELj1ELj4ELj1ELj16ENS_18Kernel_traits_baseILj1280ES2_S2_S2_S2_fjLj128EEEEELb0ELb1ELb0ELb1EEEvNS_9FwdParamsE)
        /*1388*/ 	.word	0x00000000


	//----- nvinfo : EIATTR_REGCOUNT
	.align		4
.L_842:
        /*138c*/ 	.byte	0x04, 0x2f
        /*138e*/ 	.short	(.L_844 - .L_843)
	.align		4
.L_843:
        /*1390*/ 	.word	index@(_ZN10layer_norm13ln_fwd_kernelINS_13Kernel_traitsI6__halfS2_S2_S2_fjLj1280ELj1ELj4ELj1ELj16ENS_18Kernel_traits_baseILj1280ES2_S2_S2_S2_fjLj128EEEEELb0ELb1ELb0ELb0EEEvNS_9FwdParamsE)
        /*1394*/ 	.word	0x000000bb


	//----- nvinfo : EIATTR_FRAME_SIZE
	.align		4
.L_844:
        /*1398*/ 	.byte	0x04, 0x11
        /*139a*/ 	.short	(.L_846 - .L_845)
	.align		4
.L_845:
        /*139c*/ 	.word	index@($__internal_20_$__cuda_sm70_shflsync_bfly_p)
        /*13a0*/ 	.word	0x00000000


	//----- nvinfo : EIATTR_FRAME_SIZE
	.align		4
.L_846:
        /*13a4*/ 	.byte	0x04, 0x11
        /*13a6*/ 	.short	(.L_848 - .L_847)
	.align		4
.L_847:
        /*13a8*/ 	.word	index@(_ZN10layer_norm13ln_fwd_kernelINS_13Kernel_traitsI6__halfS2_S2_S2_fjLj1280ELj1ELj4ELj1ELj16ENS_18Kernel_traits_baseILj1280ES2_S2_S2_S2_fjLj128EEEEELb0ELb1ELb0ELb0EEEvNS_9FwdParamsE)
        /*13ac*/ 	.word	0x00000000


	//----- nvinfo : EIATTR_REGCOUNT
	.align		4
.L_848:
        /*13b0*/ 	.byte	0x04, 0x2f
        /*13b2*/ 	.short	(.L_850 - .L_849)
	.align		4
.L_849:
        /*13b4*/ 	.word	index@(_ZN10layer_norm13ln_fwd_kernelINS_13Kernel_traitsI6__halfS2_S2_S2_fjLj1280ELj1ELj4ELj1ELj16ENS_18Kernel_traits_baseILj1280ES2_S2_S2_S2_fjLj128EEEEELb0ELb0ELb1ELb1EEEvNS_9FwdParamsE)
        /*13b8*/ 	.word	0x00000080


	//----- nvinfo : EIATTR_FRAME_SIZE
	.align		4
.L_850:
        /*13bc*/ 	.byte	0x04, 0x11
        /*13be*/ 	.short	(.L_852 - .L_851)
	.align		4
.L_851:
        /*13c0*/ 	.word	index@($__internal_19_$__cuda_sm70_shflsync_bfly_p)
        /*13c4*/ 	.word	0x00000000


	//----- nvinfo : EIATTR_FRAME_SIZE
	.align		4
.L_852:
        /*13c8*/ 	.byte	0x04, 0x11
        /*13ca*/ 	.short	(.L_854 - .L_853)
	.align		4
.L_853:
        /*13cc*/ 	.word	index@(_ZN10layer_norm13ln_fwd_kernelINS_13Kernel_traitsI6__halfS2_S2_S2_fjLj1280ELj1ELj4ELj1ELj16ENS_18Kernel_traits_baseILj1280ES2_S2_S2_S2_fjLj128EEEEELb0ELb0ELb1ELb1EEEvNS_9FwdParamsE)
        /*13d0*/ 	.word	0x00000000


	//----- nvinfo : EIATTR_REGCOUNT
	.align		4
.L_854:
        /*13d4*/ 	.byte	0x04, 0x2f
        /*13d6*/ 	.short	(.L_856 - .L_855)
	.align		4
.L_855:
        /*13d8*/ 	.word	index@(_ZN10layer_norm13ln_fwd_kernelINS_13Kernel_traitsI6__halfS2_S2_S2_fjLj1280ELj1ELj4ELj1ELj16ENS_18Kernel_traits_baseILj1280ES2_S2_S2_S2_fjLj128EEEEELb0ELb0ELb1ELb0EEEvNS_9FwdParamsE)
        /*13dc*/ 	.word	0x00000097


	//----- nvinfo : EIATTR_FRAME_SIZE
	.align		4
.L_856:
        /*13e0*/ 	.byte	0x04, 0x11
        /*13e2*/ 	.short	(.L_858 - .L_857)
	.align		4
.L_857:
        /*13e4*/ 	.word	index@($__internal_18_$__cuda_sm70_shflsync_bfly_p)
        /*13e8*/ 	.word	0x00000000


	//----- nvinfo : EIATTR_FRAME_SIZE
	.align		4
.L_858:
        /*13ec*/ 	.byte	0x04, 0x11
        /*13ee*/ 	.short	(.L_860 - .L_859)
	.align		4
.L_859:
        /*13f0*/ 	.word	index@(_ZN10layer_norm13ln_fwd_kernelINS_13Kernel_traitsI6__halfS2_S2_S2_fjLj1280ELj1ELj4ELj1ELj16ENS_18Kernel_traits_baseILj1280ES2_S2_S2_S2_fjLj128EEEEELb0ELb0ELb1ELb0EEEvNS_9FwdParamsE)
        /*13f4*/ 	.word	0x00000000


	//----- nvinfo : EIATTR_REGCOUNT
	.align		4
.L_860:
        /*13f8*/ 	.byte	0x04, 0x2f
        /*13fa*/ 	.short	(.L_862 - .L_861)
	.align		4
.L_861:
        /*13fc*/ 	.word	index@(_ZN10layer_norm13ln_fwd_kernelINS_13Kernel_traitsI6__halfS2_S2_S2_fjLj1280ELj1ELj4ELj1ELj16ENS_18Kernel_traits_baseILj1280ES2_S2_S2_S2_fjLj128EEEEELb0ELb0ELb0ELb1EEEvNS_9FwdParamsE)
        /*1400*/ 	.word	0x000000a3


	//----- nvinfo : EIATTR_FRAME_SIZE
	.align		4
.L_862:
        /*1404*/ 	.byte	0x04, 0x11
        /*1406*/ 	.short	(.L_864 - .L_863)
	.align		4
.L_863:
        /*1408*/ 	.word	index@($__internal_17_$__cuda_sm70_shflsync_bfly_p)
        /*140c*/ 	.word	0x00000000


	//----- nvinfo : EIATTR_FRAME_SIZE
	.align		4
.L_864:
        /*1410*/ 	.byte	0x04, 0x11
        /*1412*/ 	.short	(.L_866 - .L_865)
	.align		4
.L_865:
        /*1414*/ 	.word	index@(_ZN10layer_norm13ln_fwd_kernelINS_13Kernel_traitsI6__halfS2_S2_S2_fjLj1280ELj1ELj4ELj1ELj16ENS_18Kernel_traits_baseILj1280ES2_S2_S2_S2_fjLj128EEEEELb0ELb0ELb0ELb1EEEvNS_9FwdParamsE)
        /*1418*/ 	.word	0x00000000


	//----- nvinfo : EIATTR_REGCOUNT
	.align		4
.L_866:
        /*141c*/ 	.byte	0x04, 0x2f
        /*141e*/ 	.short	(.L_868 - .L_867)
	.align		4
.L_867:
        /*1420*/ 	.word	index@(_ZN10layer_norm13ln_fwd_kernelINS_13Kernel_traitsI6__halfS2_S2_S2_fjLj1280ELj1ELj4ELj1ELj16ENS_18Kernel_traits_baseILj1280ES2_S2_S2_S2_fjLj128EEEEELb0ELb0ELb0ELb0EEEvNS_9FwdParamsE)
        /*1424*/ 	.word	0x00000097


	//----- nvinfo : EIATTR_FRAME_SIZE
	.align		4
.L_868:
        /*1428*/ 	.byte	0x04, 0x11
        /*142a*/ 	.short	(.L_870 - .L_869)
	.align		4
.L_869:
        /*142c*/ 	.word	index@($__internal_16_$__cuda_sm70_shflsync_bfly_p)
        /*1430*/ 	.word	0x00000000


	//----- nvinfo : EIATTR_FRAME_SIZE
	.align		4
.L_870:
        /*1434*/ 	.byte	0x04, 0x11
        /*1436*/ 	.short	(.L_872 - .L_871)
	.align		4
.L_871:
        /*1438*/ 	.word	index@(_ZN10layer_norm13ln_fwd_kernelINS_13Kernel_traitsI6__halfS2_S2_S2_fjLj1280ELj1ELj4ELj1ELj16ENS_18Kernel_traits_baseILj1280ES2_S2_S2_S2_fjLj128EEEEELb0ELb0ELb0ELb0EEEvNS_9FwdParamsE)
        /*143c*/ 	.word	0x00000000


	//----- nvinfo : EIATTR_REGCOUNT
	.align		4
.L_872:
        /*1440*/ 	.byte	0x04, 0x2f
        /*1442*/ 	.short	(.L_874 - .L_873)
	.align		4
.L_873:
        /*1444*/ 	.word	index@(_ZN10layer_norm13ln_fwd_kernelINS_13Kernel_traitsI13__nv_bfloat16S2_S2_S2_fjLj1280ELj1ELj4ELj1ELj16ENS_18Kernel_traits_baseILj1280ES2_S2_S2_S2_fjLj128EEEEELb1ELb1ELb1ELb1EEEvNS_9FwdParamsE)
        /*1448*/ 	.word	0x000000a8


	//----- nvinfo : EIATTR_FRAME_SIZE
	.align		4
.L_874:
        /*144c*/ 	.byte	0x04, 0x11
        /*144e*/ 	.short	(.L_876 - .L_875)
	.align		4
.L_875:
        /*1450*/ 	.word	index@($__internal_15_$__cuda_sm70_shflsync_bfly_p)
        /*1454*/ 	.word	0x00000000


	//----- nvinfo : EIATTR_FRAME_SIZE
	.align		4
.L_876:
        /*1458*/ 	.byte	0x04, 0x11
        /*145a*/ 	.short	(.L_878 - .L_877)
	.align		4
.L_877:
        /*145c*/ 	.word	index@(_ZN10layer_norm13ln_fwd_kernelINS_13Kernel_traitsI13__nv_bfloat16S2_S2_S2_fjLj1280ELj1ELj4ELj1ELj16ENS_18Kernel_traits_baseILj1280ES2_S2_S2_S2_fjLj128EEEEELb1ELb1ELb1ELb1EEEvNS_9FwdParamsE)
        /*1460*/ 	.word	0x00000000


	//----- nvinfo : EIATTR_REGCOUNT
	.align		4
.L_878:
        /*1464*/ 	.byte	0x04, 0x2f
        /*1466*/ 	.short	(.L_880 - .L_879)
	.align		4
.L_879:
        /*1468*/ 	.word	index@(_ZN10layer_norm13ln_fwd_kernelINS_13Kernel_traitsI13__nv_bfloat16S2_S2_S2_fjLj1280ELj1ELj4ELj1ELj16ENS_18Kernel_traits_baseILj1280ES2_S2_S2_S2_fjLj128EEEEELb1ELb1ELb1ELb0EEEvNS_9FwdParamsE)
        /*146c*/ 	.word	0x000000e7


	//----- nvinfo : EIATTR_FRAME_SIZE
	.align		4
.L_880:
        /*1470*/ 	.byte	0x04, 0x11
        /*1472*/ 	.short	(.L_882 - .L_881)
	.align		4
.L_881:
        /*1474*/ 	.word	index@($__internal_14_$__cuda_sm70_shflsync_bfly_p)
        /*1478*/ 	.word	0x00000000


	//----- nvinfo : EIATTR_FRAME_SIZE
	.align		4
.L_882:
        /*147c*/ 	.byte	0x04, 0x11
        /*147e*/ 	.short	(.L_884 - .L_883)
	.align		4
.L_883:
        /*1480*/ 	.word	index@(_ZN10layer_norm13ln_fwd_kernelINS_13Kernel_traitsI13__nv_bfloat16S2_S2_S2_fjLj1280ELj1ELj4ELj1ELj16ENS_18Kernel_traits_baseILj1280ES2_S2_S2_S2_fjLj128EEEEELb1ELb1ELb1ELb0EEEvNS_9FwdParamsE)
        /*1484*/ 	.word	0x00000000


	//----- nvinfo : EIATTR_REGCOUNT
	.align		4
.L_884:
        /*1488*/ 	.byte	0x04, 0x2f
        /*148a*/ 	.short	(.L_886 - .L_885)
	.align		4
.L_885:
        /*148c*/ 	.word	index@(_ZN10layer_norm13ln_fwd_kernelINS_13Kernel_traitsI13__nv_bfloat16S2_S2_S2_fjLj1280ELj1ELj4ELj1ELj16ENS_18Kernel_traits_baseILj1280ES2_S2_S2_S2_fjLj128EEEEELb1ELb1ELb0ELb1EEEvNS_9FwdParamsE)
        /*1490*/ 	.word	0x000000a1


	//----- nvinfo : EIATTR_FRAME_SIZE
	.align		4
.L_886:
        /*1494*/ 	.byte	0x04, 0x11
        /*1496*/ 	.short	(.L_888 - .L_887)
	.align		4
.L_887:
        /*1498*/ 	.word	index@($__internal_13_$__cuda_sm70_shflsync_bfly_p)
        /*149c*/ 	.word	0x00000000


	//----- nvinfo : EIATTR_FRAME_SIZE
	.align		4
.L_888:
        /*14a0*/ 	.byte	0x04, 0x11
        /*14a2*/ 	.short	(.L_890 - .L_889)
	.align		4
.L_889:
        /*14a4*/ 	.word	index@(_ZN10layer_norm13ln_fwd_kernelINS_13Kernel_traitsI13__nv_bfloat16S2_S2_S2_fjLj1280ELj1ELj4ELj1ELj16ENS_18Kernel_traits_baseILj1280ES2_S2_S2_S2_fjLj128EEEEELb1ELb1ELb0ELb1EEEvNS_9FwdParamsE)
        /*14a8*/ 	.word	0x00000000


	//----- nvinfo : EIATTR_REGCOUNT
	.align		4
.L_890:
        /*14ac*/ 	.byte	0x04, 0x2f
        /*14ae*/ 	.short	(.L_892 - .L_891)
	.align		4
.L_891:
        /*14b0*/ 	.word	index@(_ZN10layer_norm13ln_fwd_kernelINS_13Kernel_traitsI13__nv_bfloat16S2_S2_S2_fjLj1280ELj1ELj4ELj1ELj16ENS_18Kernel_traits_baseILj1280ES2_S2_S2_S2_fjLj128EEEEELb1ELb1ELb0ELb0EEEvNS_9FwdParamsE)
        /*14b4*/ 	.word	0x000000d9


	//----- nvinfo : EIATTR_FRAME_SIZE
	.align		4
.L_892:
        /*14b8*/ 	.byte	0x04, 0x11
        /*14ba*/ 	.short	(.L_894 - .L_893)
	.align		4
.L_893:
        /*14bc*/ 	.word	index@($__internal_12_$__cuda_sm70_shflsync_bfly_p)
        /*14c0*/ 	.word	0x00000000


	//----- nvinfo : EIATTR_FRAME_SIZE
	.align		4
.L_894:
        /*14c4*/ 	.byte	0x04, 0x11
        /*14c6*/ 	.short	(.L_896 - .L_895)
	.align		4
.L_895:
        /*14c8*/ 	.word	index@(_ZN10layer_norm13ln_fwd_kernelINS_13Kernel_traitsI13__nv_bfloat16S2_S2_S2_fjLj1280ELj1ELj4ELj1ELj16ENS_18Kernel_traits_baseILj1280ES2_S2_S2_S2_fjLj128EEEEELb1ELb1ELb0ELb0EEEvNS_9FwdParamsE)
        /*14cc*/ 	.word	0x00000000


	//----- nvinfo : EIATTR_REGCOUNT
	.align		4
.L_896:
        /*14d0*/ 	.byte	0x04, 0x2f
        /*14d2*/ 	.short	(.L_898 - .L_897)
	.align		4
.L_897:
        /*14d4*/ 	.word	index@(_ZN10layer_norm13ln_fwd_kernelINS_13Kernel_traitsI13__nv_bfloat16S2_S2_S2_fjLj1280ELj1ELj4ELj1ELj16ENS_18Kernel_traits_baseILj1280ES2_S2_S2_S2_fjLj128EEEEELb1ELb0ELb1ELb1EEEvNS_9FwdParamsE)
        /*14d8*/ 	.word	0x000000a7


	//----- nvinfo : EIATTR_FRAME_SIZE
	.align		4
.L_898:
        /*14dc*/ 	.byte	0x04, 0x11
        /*14de*/ 	.short	(.L_900 - .L_899)
	.align		4
.L_899:
        /*14e0*/ 	.word	index@($__internal_11_$__cuda_sm70_shflsync_bfly_p)
        /*14e4*/ 	.word	0x00000000


	//----- nvinfo : EIATTR_FRAME_SIZE
	.align		4
.L_900:
        /*14e8*/ 	.byte	0x04, 0x11
        /*14ea*/ 	.short	(.L_902 - .L_901)
	.align		4
.L_901:
        /*14ec*/ 	.word	index@(_ZN10layer_norm13ln_fwd_kernelINS_13Kernel_traitsI13__nv_bfloat16S2_S2_S2_fjLj1280ELj1ELj4ELj1ELj16ENS_18Kernel_traits_baseILj1280ES2_S2_S2_S2_fjLj128EEEEELb1ELb0ELb1ELb1EEEvNS_9FwdParamsE)
        /*14f0*/ 	.word	0x00000000


	//----- nvinfo : EIATTR_REGCOUNT
	.align		4
.L_902:
        /*14f4*/ 	.byte	0x04, 0x2f
        /*14f6*/ 	.short	(.L_904 - .L_903)
	.align		4
.L_903:
        /*14f8*/ 	.word	index@(_ZN10layer_norm13ln_fwd_kernelINS_13Kernel_traitsI13__nv_bfloat16S2_S2_S2_fjLj1280ELj1ELj4ELj1ELj16ENS_18Kernel_traits_baseILj1280ES2_S2_S2_S2_fjLj128EEEEELb1ELb0ELb1ELb0EEEvNS_9FwdParamsE)
        /*14fc*/ 	.word	0x000000a7


	//----- nvinfo : EIATTR_FRAME_SIZE
	.align		4
.L_904:
        /*1500*/ 	.byte	0x04, 0x11
        /*1502*/ 	.short	(.L_906 - .L_905)
	.align		4
.L_905:
        /*1504*/ 	.word	index@($__internal_10_$__cuda_sm70_shflsync_bfly_p)
        /*1508*/ 	.word	0x00000000


	//----- nvinfo : EIATTR_FRAME_SIZE
	.align		4
.L_906:
        /*150c*/ 	.byte	0x04, 0x11
        /*150e*/ 	.short	(.L_908 - .L_907)
	.align		4
.L_907:
        /*1510*/ 	.word	index@(_ZN10layer_norm13ln_fwd_kernelINS_13Kernel_traitsI13__nv_bfloat16S2_S2_S2_fjLj1280ELj1ELj4ELj1ELj16ENS_18Kernel_traits_baseILj1280ES2_S2_S2_S2_fjLj128EEEEELb1ELb0ELb1ELb0EEEvNS_9FwdParamsE)
        /*1514*/ 	.word	0x00000000


	//----- nvinfo : EIATTR_REGCOUNT
	.align		4
.L_908:
        /*1518*/ 	.byte	0x04, 0x2f
        /*151a*/ 	.short	(.L_910 - .L_909)
	.align		4
.L_909:
        /*151c*/ 	.word	index@(_ZN10layer_norm13ln_fwd_kernelINS_13Kernel_traitsI13__nv_bfloat16S2_S2_S2_fjLj1280ELj1ELj4ELj1ELj16ENS_18Kernel_traits_baseILj1280ES2_S2_S2_S2_fjLj128EEEEELb1ELb0ELb0ELb1EEEvNS_9FwdParamsE)
        /*1520*/ 	.word	0x00000080


	//----- nvinfo : EIATTR_FRAME_SIZE
	.align		4
.L_910:
        /*1524*/ 	.byte	0x04, 0x11
        /*1526*/ 	.short	(.L_912 - .L_911)
	.align		4
.L_911:
        /*1528*/ 	.word	index@($__internal_9_$__cuda_sm70_shflsync_bfly_p)
        /*152c*/ 	.word	0x00000000


	//----- nvinfo : EIATTR_FRAME_SIZE
	.align		4
.L_912:
        /*1530*/ 	.byte	0x04, 0x11
        /*1532*/ 	.short	(.L_914 - .L_913)
	.align		4
.L_913:
        /*1534*/ 	.word	index@(_ZN10layer_norm13ln_fwd_kernelINS_13Kernel_traitsI13__nv_bfloat16S2_S2_S2_fjLj1280ELj1ELj4ELj1ELj16ENS_18Kernel_traits_baseILj1280ES2_S2_S2_S2_fjLj128EEEEELb1ELb0ELb0ELb1EEEvNS_9FwdParamsE)
        /*1538*/ 	.word	0x00000000


	//----- nvinfo : EIATTR_REGCOUNT
	.align		4
.L_914:
        /*153c*/ 	.byte	0x04, 0x2f
        /*153e*/ 	.short	(.L_916 - .L_915)
	.align		4
.L_915:
        /*1540*/ 	.word	index@(_ZN10layer_norm13ln_fwd_kernelINS_13Kernel_traitsI13__nv_bfloat16S2_S2_S2_fjLj1280ELj1ELj4ELj1ELj16ENS_18Kernel_traits_baseILj1280ES2_S2_S2_S2_fjLj128EEEEELb1ELb0ELb0ELb0EEEvNS_9FwdParamsE)
        /*1544*/ 	.word	0x000000a1


	//----- nvinfo : EIATTR_FRAME_SIZE
	.align		4
.L_916:
        /*1548*/ 	.byte	0x04, 0x11
        /*154a*/ 	.short	(.L_918 - .L_917)
	.align		4
.L_917:
        /*154c*/ 	.word	index@($__internal_8_$__cuda_sm70_shflsync_bfly_p)
        /*1550*/ 	.word	0x00000000


	//----- nvinfo : EIATTR_FRAME_SIZE
	.align		4
.L_918:
        /*1554*/ 	.byte	0x04, 0x11
        /*1556*/ 	.short	(.L_920 - .L_919)
	.align		4
.L_919:
        /*1558*/ 	.word	index@(_ZN10layer_norm13ln_fwd_kernelINS_13Kernel_traitsI13__nv_bfloat16S2_S2_S2_fjLj1280ELj1ELj4ELj1ELj16ENS_18Kernel_traits_baseILj1280ES2_S2_S2_S2_fjLj128EEEEELb1ELb0ELb0ELb0EEEvNS_9FwdParamsE)
        /*155c*/ 	.word	0x00000000


	//----- nvinfo : EIATTR_REGCOUNT
	.align		4
.L_920:
        /*1560*/ 	.byte	0x04, 0x2f
        /*1562*/ 	.short	(.L_922 - .L_921)
	.align		4
.L_921:
        /*1564*/ 	.word	index@(_ZN10layer_norm13ln_fwd_kernelINS_13Kernel_traitsI13__nv_bfloat16S2_S2_S2_fjLj1280ELj1ELj4ELj1ELj16ENS_18Kernel_traits_baseILj1280ES2_S2_S2_S2_fjLj128EEEEELb0ELb1ELb1ELb1EEEvNS_9FwdParamsE)
        /*1568*/ 	.word	0x000000b6


	//----- nvinfo : EIATTR_FRAME_SIZE
	.align		4
.L_922:
        /*156c*/ 	.byte	0x04, 0x11
        /*156e*/ 	.short	(.L_924 - .L_923)
	.align		4
.L_923:
        /*1570*/ 	.word	index@($__internal_7_$__cuda_sm70_shflsync_bfly_p)
        /*1574*/ 	.word	0x00000000


	//----- nvinfo : EIATTR_FRAME_SIZE
	.align		4
.L_924:
        /*1578*/ 	.byte	0x04, 0x11
        /*157a*/ 	.short	(.L_926 - .L_925)
	.align		4
.L_925:
        /*157c*/ 	.word	index@(_ZN10layer_norm13ln_fwd_kernelINS_13Kernel_traitsI13__nv_bfloat16S2_S2_S2_fjLj1280ELj1ELj4ELj1ELj16ENS_18Kernel_traits_baseILj1280ES2_S2_S2_S2_fjLj128EEEEELb0ELb1ELb1ELb1EEEvNS_9FwdParamsE)
        /*1580*/ 	.word	0x00000000


	//----- nvinfo : EIATTR_REGCOUNT
	.align		4
.L_926:
        /*1584*/ 	.byte	0x04, 0x2f
        /*1586*/ 	.short	(.L_928 - .L_927)
	.align		4
.L_927:
        /*1588*/ 	.word	index@(_ZN10layer_norm13ln_fwd_kernelINS_13Kernel_traitsI13__nv_bfloat16S2_S2_S2_fjLj1280ELj1ELj4ELj1ELj16ENS_18Kernel_traits_baseILj1280ES2_S2_S2_S2_fjLj128EEEEELb0ELb1ELb1ELb0EEEvNS_9FwdParamsE)
        /*158c*/ 	.word	0x000000bf


	//----- nvinfo : EIATTR_FRAME_SIZE
	.align		4
.L_928:
        /*1590*/ 	.byte	0x04, 0x11
        /*1592*/ 	.short	(.L_930 - .L_929)
	.align		4
.L_929:
        /*1594*/ 	.word	index@($__internal_6_$__cuda_sm70_shflsync_bfly_p)
        /*1598*/ 	.word	0x00000000


	//----- nvinfo : EIATTR_FRAME_SIZE
	.align		4
.L_930:
        /*159c*/ 	.byte	0x04, 0x11
        /*159e*/ 	.short	(.L_932 - .L_931)
	.align		4
.L_931:
        /*15a0*/ 	.word	index@(_ZN10layer_norm13ln_fwd_kernelINS_13Kernel_traitsI13__nv_bfloat16S2_S2_S2_fjLj1280ELj1ELj4ELj1ELj16ENS_18Kernel_traits_baseILj1280ES2_S2_S2_S2_fjLj128EEEEELb0ELb1ELb1ELb0EEEvNS_9FwdParamsE)
        /*15a4*/ 	.word	0x00000000


	//----- nvinfo : EIATTR_REGCOUNT
	.align		4
.L_932:
        /*15a8*/ 	.byte	0x04, 0x2f
        /*15aa*/ 	.short	(.L_934 - .L_933)
	.align		4
.L_933:
        /*15ac*/ 	.word	index@(_ZN10layer_norm13ln_fwd_kernelINS_13Kernel_traitsI13__nv_bfloat16S2_S2_S2_fjLj1280ELj1ELj4ELj1ELj16ENS_18Kernel_traits_baseILj1280ES2_S2_S2_S2_fjLj128EEEEELb0ELb1ELb0ELb1EEEvNS_9FwdParamsE)
        /*15b0*/ 	.word	0x000000be


	//----- nvinfo : EIATTR_FRAME_SIZE
	.align		4
.L_934:
        /*15b4*/ 	.byte	0x04, 0x11
        /*15b6*/ 	.short	(.L_936 - .L_935)
	.align		4
.L_935:
        /*15b8*/ 	.word	index@($__internal_5_$__cuda_sm70_shflsync_bfly_p)
        /*15bc*/ 	.word	0x00000000


	//----- nvinfo : EIATTR_FRAME_SIZE
	.align		4
.L_936:
        /*15c0*/ 	.byte	0x04, 0x11
        /*15c2*/ 	.short	(.L_938 - .L_937)
	.align		4
.L_937:
        /*15c4*/ 	.word	index@(_ZN10layer_norm13ln_fwd_kernelINS_13Kernel_traitsI13__nv_bfloat16S2_S2_S2_fjLj1280ELj1ELj4ELj1ELj16ENS_18Kernel_traits_baseILj1280ES2_S2_S2_S2_fjLj128EEEEELb0ELb1ELb0ELb1EEEvNS_9FwdParamsE)
        /*15c8*/ 	.word	0x00000000


	//----- nvinfo : EIATTR_REGCOUNT
	.align		4
.L_938:
        /*15cc*/ 	.byte	0x04, 0x2f
        /*15ce*/ 	.short	(.L_940 - .L_939)
	.align		4
.L_939:
        /*15d0*/ 	.word	index@(_ZN10layer_norm13ln_fwd_kernelINS_13Kernel_traitsI13__nv_bfloat16S2_S2_S2_fjLj1280ELj1ELj4ELj1ELj16ENS_18Kernel_traits_baseILj1280ES2_S2_S2_S2_fjLj128EEEEELb0ELb1ELb0ELb0EEEvNS_9FwdParamsE)
        /*15d4*/ 	.word	0x000000bb


	//----- nvinfo : EIATTR_FRAME_SIZE
	.align		4
.L_940:
        /*15d8*/ 	.byte	0x04, 0x11
        /*15da*/ 	.short	(.L_942 - .L_941)
	.align		4
.L_941:
        /*15dc*/ 	.word	index@($__internal_4_$__cuda_sm70_shflsync_bfly_p)
        /*15e0*/ 	.word	0x00000000


	//----- nvinfo : EIATTR_FRAME_SIZE
	.align		4
.L_942:
        /*15e4*/ 	.byte	0x04, 0x11
        /*15e6*/ 	.short	(.L_944 - .L_943)
	.align		4
.L_943:
        /*15e8*/ 	.word	index@(_ZN10layer_norm13ln_fwd_kernelINS_13Kernel_traitsI13__nv_bfloat16S2_S2_S2_fjLj1280ELj1ELj4ELj1ELj16ENS_18Kernel_traits_baseILj1280ES2_S2_S2_S2_fjLj128EEEEELb0ELb1ELb0ELb0EEEvNS_9FwdParamsE)
        /*15ec*/ 	.word	0x00000000


	//----- nvinfo : EIATTR_REGCOUNT
	.align		4
.L_944:
        /*15f0*/ 	.byte	0x04, 0x2f
        /*15f2*/ 	.short	(.L_946 - .L_945)
	.align		4
.L_945:
        /*15f4*/ 	.word	index@(_ZN10layer_norm13ln_fwd_kernelINS_13Kernel_traitsI13__nv_bfloat16S2_S2_S2_fjLj1280ELj1ELj4ELj1ELj16ENS_18Kernel_traits_baseILj1280ES2_S2_S2_S2_fjLj128EEEEELb0ELb0ELb1ELb1EEEvNS_9FwdParamsE)
        /*15f8*/ 	.word	0x00000080


	//----- nvinfo : EIATTR_FRAME_SIZE
	.align		4
.L_946:
        /*15fc*/ 	.byte	0x04, 0x11
        /*15fe*/ 	.short	(.L_948 - .L_947)
	.align		4
.L_947:
        /*1600*/ 	.word	index@($__internal_3_$__cuda_sm70_shflsync_bfly_p)
        /*1604*/ 	.word	0x00000000


	//----- nvinfo : EIATTR_FRAME_SIZE
	.align		4
.L_948:
        /*1608*/ 	.byte	0x04, 0x11
        /*160a*/ 	.short	(.L_950 - .L_949)
	.align		4
.L_949:
        /*160c*/ 	.word	index@(_ZN10layer_norm13ln_fwd_kernelINS_13Kernel_traitsI13__nv_bfloat16S2_S2_S2_fjLj1280ELj1ELj4ELj1ELj16ENS_18Kernel_traits_baseILj1280ES2_S2_S2_S2_fjLj128EEEEELb0ELb0ELb1ELb1EEEvNS_9FwdParamsE)
        /*1610*/ 	.word	0x00000000


	//----- nvinfo : EIATTR_REGCOUNT
	.align		4
.L_950:
        /*1614*/ 	.byte	0x04, 0x2f
        /*1616*/ 	.short	(.L_952 - .L_951)
	.align		4
.L_951:
        /*1618*/ 	.word	index@(_ZN10layer_norm13ln_fwd_kernelINS_13Kernel_traitsI13__nv_bfloat16S2_S2_S2_fjLj1280ELj1ELj4ELj1ELj16ENS_18Kernel_traits_baseILj1280ES2_S2_S2_S2_fjLj128EEEEELb0ELb0ELb1ELb0EEEvNS_9FwdParamsE)
        /*161c*/ 	.word	0x00000097


	//----- nvinfo : EIATTR_FRAME_SIZE
	.align		4
.L_952:
        /*1620*/ 	.byte	0x04, 0x11
        /*1622*/ 	.short	(.L_954 - .L_953)
	.align		4
.L_953:
        /*1624*/ 	.word	index@($__internal_2_$__cuda_sm70_shflsync_bfly_p)
        /*1628*/ 	.word	0x00000000


	//----- nvinfo : EIATTR_FRAME_SIZE
	.align		4
.L_954:
        /*162c*/ 	.byte	0x04, 0x11
        /*162e*/ 	.short	(.L_956 - .L_955)
	.align		4
.L_955:
        /*1630*/ 	.word	index@(_ZN10layer_norm13ln_fwd_kernelINS_13Kernel_traitsI13__nv_bfloat16S2_S2_S2_fjLj1280ELj1ELj4ELj1ELj16ENS_18Kernel_traits_baseILj1280ES2_S2_S2_S2_fjLj128EEEEELb0ELb0ELb1ELb0EEEvNS_9FwdParamsE)
        /*1634*/ 	.word	0x00000000


	//----- nvinfo : EIATTR_REGCOUNT
	.align		4
.L_956:
        /*1638*/ 	.byte	0x04, 0x2f
        /*163a*/ 	.short	(.L_958 - .L_957)
	.align		4
.L_957:
        /*163c*/ 	.word	index@(_ZN10layer_norm13ln_fwd_kernelINS_13Kernel_traitsI13__nv_bfloat16S2_S2_S2_fjLj1280ELj1ELj4ELj1ELj16ENS_18Kernel_traits_baseILj1280ES2_S2_S2_S2_fjLj128EEEEELb0ELb0ELb0ELb1EEEvNS_9FwdParamsE)
        /*1640*/ 	.word	0x0000009f


	//----- nvinfo : EIATTR_FRAME_SIZE
	.align		4
.L_958:
        /*1644*/ 	.byte	0x04, 0x11
        /*1646*/ 	.short	(.L_960 - .L_959)
	.align		4
.L_959:
        /*1648*/ 	.word	index@($__internal_1_$__cuda_sm70_shflsync_bfly_p)
        /*164c*/ 	.word	0x00000000


	//----- nvinfo : EIATTR_FRAME_SIZE
	.align		4
.L_960:
        /*1650*/ 	.byte	0x04, 0x11
        /*1652*/ 	.short	(.L_962 - .L_961)
	.align		4
.L_961:
        /*1654*/ 	.word	index@(_ZN10layer_norm13ln_fwd_kernelINS_13Kernel_traitsI13__nv_bfloat16S2_S2_S2_fjLj1280ELj1ELj4ELj1ELj16ENS_18Kernel_traits_baseILj1280ES2_S2_S2_S2_fjLj128EEEEELb0ELb0ELb0ELb1EEEvNS_9FwdParamsE)
        /*1658*/ 	.word	0x00000000


	//----- nvinfo : EIATTR_REGCOUNT
	.align		4
.L_962:
        /*165c*/ 	.byte	0x04, 0x2f
        /*165e*/ 	.short	(.L_964 - .L_963)
	.align		4
.L_963:
        /*1660*/ 	.word	index@(_ZN10layer_norm13ln_fwd_kernelINS_13Kernel_traitsI13__nv_bfloat16S2_S2_S2_fjLj1280ELj1ELj4ELj1ELj16ENS_18Kernel_traits_baseILj1280ES2_S2_S2_S2_fjLj128EEEEELb0ELb0ELb0ELb0EEEvNS_9FwdParamsE)
        /*1664*/ 	.word	0x00000097


	//----- nvinfo : EIATTR_FRAME_SIZE
	.align		4
.L_964:
        /*1668*/ 	.byte	0x04, 0x11
        /*166a*/ 	.short	(.L_966 - .L_965)
	.align		4
.L_965:
        /*166c*/ 	.word	index@($__internal_0_$__cuda_sm70_shflsync_bfly_p)
        /*1670*/ 	.word	0x00000000


	//----- nvinfo : EIATTR_FRAME_SIZE
	.align		4
.L_966:
        /*1674*/ 	.byte	0x04, 0x11
        /*1676*/ 	.short	(.L_968 - .L_967)
	.align		4
.L_967:
        /*1678*/ 	.word	index@(_ZN10layer_norm13ln_fwd_kernelINS_13Kernel_traitsI13__nv_bfloat16S2_S2_S2_fjLj1280ELj1ELj4ELj1ELj16ENS_18Kernel_traits_baseILj1280ES2_S2_S2_S2_fjLj128EEEEELb0ELb0ELb0ELb0EEEvNS_9FwdParamsE)
        /*167c*/ 	.word	0x00000000


	//----- nvinfo : EIATTR_MIN_STACK_SIZE
	.align		4
.L_968:
        /*1680*/ 	.byte	0x04, 0x12
        /*1682*/ 	.short	(.L_970 - .L_969)
	.align		4
.L_969:
        /*1684*/ 	.word	index@(_ZN10layer_norm13ln_fwd_kernelINS_13Kernel_traitsI13__nv_bfloat16S2_S2_S2_fjLj1280ELj1ELj4ELj1ELj16ENS_18Kernel_traits_baseILj1280ES2_S2_S2_S2_fjLj128EEEEELb0ELb0ELb0ELb0EEEvNS_9FwdParamsE)
        /*1688*/ 	.word	0x00000000


	//----- nvinfo : EIATTR_MIN_STACK_SIZE
	.align		4
.L_970:
        /*168c*/ 	.byte	0x04, 0x12
        /*168e*/ 	.short	(.L_972 - .L_971)
	.align		4
.L_971:
        /*1690*/ 	.word	index@(_ZN10layer_norm13ln_fwd_kernelINS_13Kernel_traitsI13__nv_bfloat16S2_S2_S2_fjLj1280ELj1ELj4ELj1ELj16ENS_18Kernel_traits_baseILj1280ES2_S2_S2_S2_fjLj128EEEEELb0ELb0ELb0ELb1EEEvNS_9FwdParamsE)
        /*1694*/ 	.word	0x00000000


	//----- nvinfo : EIATTR_MIN_STACK_SIZE
	.align		4
.L_972:
        /*1698*/ 	.byte	0x04, 0x12
        /*169a*/ 	.short	(.L_974 - .L_973)
	.align		4
.L_973:
        /*169c*/ 	.word	index@(_ZN10layer_norm13ln_fwd_kernelINS_13Kernel_traitsI13__nv_bfloat16S2_S2_S2_fjLj1280ELj1ELj4ELj1ELj16ENS_18Kernel_traits_baseILj1280ES2_S2_S2_S2_fjLj128EEEEELb0ELb0ELb1ELb0EEEvNS_9FwdParamsE)
        /*16a0*/ 	.word	0x00000000


	//----- nvinfo : EIATTR_MIN_STACK_SIZE
	.align		4
.L_974:
        /*16a4*/ 	.byte	0x04, 0x12
        /*16a6*/ 	.short	(.L_976 - .L_975)
	.align		4
.L_975:
        /*16a8*/ 	.word	index@(_ZN10layer_norm13ln_fwd_kernelINS_13Kernel_traitsI13__nv_bfloat16S2_S2_S2_fjLj1280ELj1ELj4ELj1ELj16ENS_18Kernel_traits_baseILj1280ES2_S2_S2_S2_fjLj128EEEEELb0ELb0ELb1ELb1EEEvNS_9FwdParamsE)
        /*16ac*/ 	.word	0x00000000


	//----- nvinfo : EIATTR_MIN_STACK_SIZE
	.align		4
.L_976:
        /*16b0*/ 	.byte	0x04, 0x12
        /*16b2*/ 	.short	(.L_978 - .L_977)
	.align		4
.L_977:
        /*16b4*/ 	.word	index@(_ZN10layer_norm13ln_fwd_kernelINS_13Kernel_traitsI13__nv_bfloat16S2_S2_S2_fjLj1280ELj1ELj4ELj1ELj16ENS_18Kernel_traits_baseILj1280ES2_S2_S2_S2_fjLj128EEEEELb0ELb1ELb0ELb0EEEvNS_9FwdParamsE)
        /*16b8*/ 	.word	0x00000000


	//----- nvinfo : EIATTR_MIN_STACK_SIZE
	.align		4
.L_978:
        /*16bc*/ 	.byte	0x04, 0x12
        /*16be*/ 	.short	(.L_980 - .L_979)
	.align		4
.L_979:
        /*16c0*/ 	.word	index@(_ZN10layer_norm13ln_fwd_kernelINS_13Kernel_traitsI13__nv_bfloat16S2_S2_S2_fjLj1280ELj1ELj4ELj1ELj16ENS_18Kernel_traits_baseILj1280ES2_S2_S2_S2_fjLj128EEEEELb0ELb1ELb0ELb1EEEvNS_9FwdParamsE)
        /*16c4*/ 	.word	0x00000000


	//----- nvinfo : EIATTR_MIN_STACK_SIZE
	.align		4
.L_980:
        /*16c8*/ 	.byte	0x04, 0x12
        /*16ca*/ 	.short	(.L_982 - .L_981)
	.align		4
.L_981:
        /*16cc*/ 	.word	index@(_ZN10layer_norm13ln_fwd_kernelINS_13Kernel_traitsI13__nv_bfloat16S2_S2_S2_fjLj1280ELj1ELj4ELj1ELj16ENS_18Kernel_traits_baseILj1280ES2_S2_S2_S2_fjLj128EEEEELb0ELb1ELb1ELb0EEEvNS_9FwdParamsE)
        /*16d0*/ 	.word	0x00000000


	//----- nvinfo : EIATTR_MIN_STACK_SIZE
	.align		4
.L_982:
        /*16d4*/ 	.byte	0x04, 0x12
        /*16d6*/ 	.short	(.L_984 - .L_983)
	.align		4
.L_983:
        /*16d8*/ 	.word	index@(_ZN10layer_norm13ln_fwd_kernelINS_13Kernel_traitsI13__nv_bfloat16S2_S2_S2_fjLj1280ELj1ELj4ELj1ELj16ENS_18Kernel_traits_baseILj1280ES2_S2_S2_S2_fjLj128EEEEELb0ELb1ELb1ELb1EEEvNS_9FwdParamsE)
        /*16dc*/ 	.word	0x00000000


	//----- nvinfo : EIATTR_MIN_STACK_SIZE
	.align		4
.L_984:
        /*16e0*/ 	.byte	0x04, 0x12
        /*16e2*/ 	.short	(.L_986 - .L_985)
	.align		4
.L_985:
        /*16e4*/ 	.word	index@(_ZN10layer_norm13ln_fwd_kernelINS_13Kernel_traitsI13__nv_bfloat16S2_S2_S2_fjLj1280ELj1ELj4ELj1ELj16ENS_18Kernel_traits_baseILj1280ES2_S2_S2_S2_fjLj128EEEEELb1ELb0ELb0ELb0EEEvNS_9FwdParamsE)
        /*16e8*/ 	.word	0x00000000


	//----- nvinfo : EIATTR_MIN_STACK_SIZE
	.align		4
.L_986:
        /*16ec*/ 	.byte	0x04, 0x12
        /*16ee*/ 	.short	(.L_988 - .L_987)
	.align		4
.L_987:
        /*16f0*/ 	.word	index@(_ZN10layer_norm13ln_fwd_kernelINS_13Kernel_traitsI13__nv_bfloat16S2_S2_S2_fjLj1280ELj1ELj4ELj1ELj16ENS_18Kernel_traits_baseILj1280ES2_S2_S2_S2_fjLj128EEEEELb1ELb0ELb0ELb1EEEvNS_9FwdParamsE)
        /*16f4*/ 	.word	0x00000000


	//----- nvinfo : EIATTR_MIN_STACK_SIZE
	.align		4
.L_988:
        /*16f8*/ 	.byte	0x04, 0x12
        /*16fa*/ 	.short	(.L_990 - .L_989)
	.align		4
.L_989:
        /*16fc*/ 	.word	index@(_ZN10layer_norm13ln_fwd_kernelINS_13Kernel_traitsI13__nv_bfloat16S2_S2_S2_fjLj1280ELj1ELj4ELj1ELj16ENS_18Kernel_traits_baseILj1280ES2_S2_S2_S2_fjLj128EEEEELb1ELb0ELb1ELb0EEEvNS_9FwdParamsE)
        /*1700*/ 	.word	0x00000000


	//----- nvinfo : EIATTR_MIN_STACK_SIZE
	.align		4
.L_990:
        /*1704*/ 	.byte	0x04, 0x12
        /*1706*/ 	.short	(.L_992 - .L_991)
	.align		4
.L_991:
        /*1708*/ 	.word	index@(_ZN10layer_norm13ln_fwd_kernelINS_13Kernel_traitsI13__nv_bfloat16S2_S2_S2_fjLj1280ELj1ELj4ELj1ELj16ENS_18Kernel_traits_baseILj1280ES2_S2_S2_S2_fjLj128EEEEELb1ELb0ELb1ELb1EEEvNS_9FwdParamsE)
        /*170c*/ 	.word	0x00000000


	//----- nvinfo : EIATTR_MIN_STACK_SIZE
	.align		4
.L_992:
        /*1710*/ 	.byte	0x04, 0x12
        /*1712*/ 	.short	(.L_994 - .L_993)
	.align		4
.L_993:
        /*1714*/ 	.word	index@(_ZN10layer_norm13ln_fwd_kernelINS_13Kernel_traitsI13__nv_bfloat16S2_S2_S2_fjLj1280ELj1ELj4ELj1ELj16ENS_18Kernel_traits_baseILj1280ES2_S2_S2_S2_fjLj128EEEEELb1ELb1ELb0ELb0EEEvNS_9FwdParamsE)
        /*1718*/ 	.word	0x00000000


	//----- nvinfo : EIATTR_MIN_STACK_SIZE
	.align		4
.L_994:
        /*171c*/ 	.byte	0x04, 0x12
        /*171e*/ 	.short	(.L_996 - .L_995)
	.align		4
.L_995:
        /*1720*/ 	.word	index@(_ZN10layer_norm13ln_fwd_kernelINS_13Kernel_traitsI13__nv_bfloat16S2_S2_S2_fjLj1280ELj1ELj4ELj1ELj16ENS_18Kernel_traits_baseILj1280ES2_S2_S2_S2_fjLj128EEEEELb1ELb1ELb0ELb1EEEvNS_9FwdParamsE)
        /*1724*/ 	.word	0x00000000


	//----- nvinfo : EIATTR_MIN_STACK_SIZE
	.align		4
.L_996:
        /*1728*/ 	.byte	0x04, 0x12
        /*172a*/ 	.short	(.L_998 - .L_997)
	.align		4
.L_997:
        /*172c*/ 	.word	index@(_ZN10layer_norm13ln_fwd_kernelINS_13Kernel_traitsI13__nv_bfloat16S2_S2_S2_fjLj1280ELj1ELj4ELj1ELj16ENS_18Kernel_traits_baseILj1280ES2_S2_S2_S2_fjLj128EEEEELb1ELb1ELb1ELb0EEEvNS_9FwdParamsE)
        /*1730*/ 	.word	0x00000000


	//----- nvinfo : EIATTR_MIN_STACK_SIZE
	.align		4
.L_998:
        /*1734*/ 	.byte	0x04, 0x12
        /*1736*/ 	.short	(.L_1000 - .L_999)
	.align		4
.L_999:
        /*1738*/ 	.word	index@(_ZN10layer_norm13ln_fwd_kernelINS_13Kernel_traitsI13__nv_bfloat16S2_S2_S2_fjLj1280ELj1ELj4ELj1ELj16ENS_18Kernel_traits_baseILj1280ES2_S2_S2_S2_fjLj128EEEEELb1ELb1ELb1ELb1EEEvNS_9FwdParamsE)
        /*173c*/ 	.word	0x00000000


	//----- nvinfo : EIATTR_MIN_STACK_SIZE
	.align		4
.L_1000:
        /*1740*/ 	.byte	0x04, 0x12
        /*1742*/ 	.short	(.L_1002 - .L_1001)
	.align		4
.L_1001:
        /*1744*/ 	.word	index@(_ZN10layer_norm13ln_fwd_kernelINS_13Kernel_traitsI6__halfS2_S2_S2_fjLj1280ELj1ELj4ELj1ELj16ENS_18Kernel_traits_baseILj1280ES2_S2_S2_S2_fjLj128EEEEELb0ELb0ELb0ELb0EEEvNS_9FwdParamsE)
        /*1748*/ 	.word	0x00000000


	//----- nvinfo : EIATTR_MIN_STACK_SIZE
	.align		4
.L_1002:
        /*174c*/ 	.byte	0x04, 0x12
        /*174e*/ 	.short	(.L_1004 - .L_1003)
	.align		4
.L_1003:
        /*1750*/ 	.word	index@(_ZN10layer_norm13ln_fwd_kernelINS_13Kernel_traitsI6__halfS2_S2_S2_fjLj1280ELj1ELj4ELj1ELj16ENS_18Kernel_traits_baseILj1280ES2_S2_S2_S2_fjLj128EEEEELb0ELb0ELb0ELb1EEEvNS_9FwdParamsE)
        /*1754*/ 	.word	0x00000000


	//----- nvinfo : EIATTR_MIN_STACK_SIZE
	.align		4
.L_1004:
        /*1758*/ 	.byte	0x04, 0x12
        /*175a*/ 	.short	(.L_1006 - .L_1005)
	.align		4
.L_1005:
        /*175c*/ 	.word	index@(_ZN10layer_norm13ln_fwd_kernelINS_13Kernel_traitsI6__halfS2_S2_S2_fjLj1280ELj1ELj4ELj1ELj16ENS_18Kernel_traits_baseILj1280ES2_S2_S2_S2_fjLj128EEEEELb0ELb0ELb1ELb0EEEvNS_9FwdParamsE)
        /*1760*/ 	.word	0x00000000


	//----- nvinfo : EIATTR_MIN_STACK_SIZE
	.align		4
.L_1006:
        /*1764*/ 	.byte	0x04, 0x12
        /*1766*/ 	.short	(.L_1008 - .L_1007)
	.align		4
.L_1007:
        /*1768*/ 	.word	index@(_ZN10layer_norm13ln_fwd_kernelINS_13Kernel_traitsI6__halfS2_S2_S2_fjLj1280ELj1ELj4ELj1ELj16ENS_18Kernel_traits_baseILj1280ES2_S2_S2_S2_fjLj128EEEEELb0ELb0ELb1ELb1EEEvNS_9FwdParamsE)
        /*176c*/ 	.word	0x00000000


	//----- nvinfo : EIATTR_MIN_STACK_SIZE
	.align		4
.L_1008:
        /*1770*/ 	.byte	0x04, 0x12
        /*1772*/ 	.short	(.L_1010 - .L_1009)
	.align		4
.L_1009:
        /*1774*/ 	.word	index@(_ZN10layer_norm13ln_fwd_kernelINS_13Kernel_traitsI6__halfS2_S2_S2_fjLj1280ELj1ELj4ELj1ELj16ENS_18Kernel_traits_baseILj1280ES2_S2_S2_S2_fjLj128EEEEELb0ELb1ELb0ELb0EEEvNS_9FwdParamsE)
        /*1778*/ 	.word	0x00000000


	//----- nvinfo : EIATTR_MIN_STACK_SIZE
	.align		4
.L_1010:
        /*177c*/ 	.byte	0x04, 0x12
        /*177e*/ 	.short	(.L_1012 - .L_1011)
	.align		4
.L_1011:
        /*1780*/ 	.word	index@(_ZN10layer_norm13ln_fwd_kernelINS_13Kernel_traitsI6__halfS2_S2_S2_fjLj1280ELj1ELj4ELj1ELj16ENS_18Kernel_traits_baseILj1280ES2_S2_S2_S2_fjLj128EEEEELb0ELb1ELb0ELb1EEEvNS_9FwdParamsE)
        /*1784*/ 	.word	0x00000000


	//----- nvinfo : EIATTR_MIN_STACK_SIZE
	.align		4
.L_1012:
        /*1788*/ 	.byte	0x04, 0x12
        /*178a*/ 	.short	(.L_1014 - .L_1013)
	.align		4
.L_1013:
        /*178c*/ 	.word	index@(_ZN10layer_norm13ln_fwd_kernelINS_13Kernel_traitsI6__halfS2_S2_S2_fjLj1280ELj1ELj4ELj1ELj16ENS_18Kernel_traits_baseILj1280ES2_S2_S2_S2_fjLj128EEEEELb0ELb1ELb1ELb0EEEvNS_9FwdParamsE)
        /*1790*/ 	.word	0x00000000


	//----- nvinfo : EIATTR_MIN_STACK_SIZE
	.align		4
.L_1014:
        /*1794*/ 	.byte	0x04, 0x12
        /*1796*/ 	.short	(.L_1016 - .L_1015)
	.align		4
.L_1015:
        /*1798*/ 	.word	index@(_ZN10layer_norm13ln_fwd_kernelINS_13Kernel_traitsI6__halfS2_S2_S2_fjLj1280ELj1ELj4ELj1ELj16ENS_18Kernel_traits_baseILj1280ES2_S2_S2_S2_fjLj128EEEEELb0ELb1ELb1ELb1EEEvNS_9FwdParamsE)
        /*179c*/ 	.word	0x00000000


	//----- nvinfo : EIATTR_MIN_STACK_SIZE
	.align		4
.L_1016:
        /*17a0*/ 	.byte	0x04, 0x12
        /*17a2*/ 	.short	(.L_1018 - .L_1017)
	.align		4
.L_1017:
        /*17a4*/ 	.word	index@(_ZN10layer_norm13ln_fwd_kernelINS_13Kernel_traitsI6__halfS2_S2_S2_fjLj1280ELj1ELj4ELj1ELj16ENS_18Kernel_traits_baseILj1280ES2_S2_S2_S2_fjLj128EEEEELb1ELb0ELb0ELb0EEEvNS_9FwdParamsE)
        /*17a8*/ 	.word	0x00000000


	//----- nvinfo : EIATTR_MIN_STACK_SIZE
	.align		4
.L_1018:
        /*17ac*/ 	.byte	0x04, 0x12
        /*17ae*/ 	.short	(.L_1020 - .L_1019)
	.align		4
.L_1019:
        /*17b0*/ 	.word	index@(_ZN10layer_norm13ln_fwd_kernelINS_13Kernel_traitsI6__halfS2_S2_S2_fjLj1280ELj1ELj4ELj1ELj16ENS_18Kernel_traits_baseILj1280ES2_S2_S2_S2_fjLj128EEEEELb1ELb0ELb0ELb1EEEvNS_9FwdParamsE)
        /*17b4*/ 	.word	0x00000000


	//----- nvinfo : EIATTR_MIN_STACK_SIZE
	.align		4
.L_1020:
        /*17b8*/ 	.byte	0x04, 0x12
        /*17ba*/ 	.short	(.L_1022 - .L_1021)
	.align		4
.L_1021:
        /*17bc*/ 	.word	index@(_ZN10layer_norm13ln_fwd_kernelINS_13Kernel_traitsI6__halfS2_S2_S2_fjLj1280ELj1ELj4ELj1ELj16ENS_18Kernel_traits_baseILj1280ES2_S2_S2_S2_fjLj128EEEEELb1ELb0ELb1ELb0EEEvNS_9FwdParamsE)
        /*17c0*/ 	.word	0x00000000


	//----- nvinfo : EIATTR_MIN_STACK_SIZE
	.align		4
.L_1022:
        /*17c4*/ 	.byte	0x04, 0x12
        /*17c6*/ 	.short	(.L_1024 - .L_1023)
	.align		4
.L_1023:
        /*17c8*/ 	.word	index@(_ZN10layer_norm13ln_fwd_kernelINS_13Kernel_traitsI6__halfS2_S2_S2_fjLj1280ELj1ELj4ELj1ELj16ENS_18Kernel_traits_baseILj1280ES2_S2_S2_S2_fjLj128EEEEELb1ELb0ELb1ELb1EEEvNS_9FwdParamsE)
        /*17cc*/ 	.word	0x00000000


	//----- nvinfo : EIATTR_MIN_STACK_SIZE
	.align		4
.L_1024:
        /*17d0*/ 	.byte	0x04, 0x12
        /*17d2*/ 	.short	(.L_1026 - .L_1025)
	.align		4
.L_1025:
        /*17d4*/ 	.word	index@(_ZN10layer_norm13ln_fwd_kernelINS_13Kernel_traitsI6__halfS2_S2_S2_fjLj1280ELj1ELj4ELj1ELj16ENS_18Kernel_traits_baseILj1280ES2_S2_S2_S2_fjLj128EEEEELb1ELb1ELb0ELb0EEEvNS_9FwdParamsE)
        /*17d8*/ 	.word	0x00000000


	//----- nvinfo : EIATTR_MIN_STACK_SIZE
	.align		4
.L_1026:
        /*17dc*/ 	.byte	0x04, 0x12
        /*17de*/ 	.short	(.L_1028 - .L_1027)
	.align		4
.L_1027:
        /*17e0*/ 	.word	index@(_ZN10layer_norm13ln_fwd_kernelINS_13Kernel_traitsI6__halfS2_S2_S2_fjLj1280ELj1ELj4ELj1ELj16ENS_18Kernel_traits_baseILj1280ES2_S2_S2_S2_fjLj128EEEEELb1ELb1ELb0ELb1EEEvNS_9FwdParamsE)
        /*17e4*/ 	.word	0x00000000


	//----- nvinfo : EIATTR_MIN_STACK_SIZE
	.align		4
.L_1028:
        /*17e8*/ 	.byte	0x04, 0x12
        /*17ea*/ 	.short	(.L_1030 - .L_1029)
	.align		4
.L_1029:
        /*17ec*/ 	.word	index@(_ZN10layer_norm13ln_fwd_kernelINS_13Kernel_traitsI6__halfS2_S2_S2_fjLj1280ELj1ELj4ELj1ELj16ENS_18Kernel_traits_baseILj1280ES2_S2_S2_S2_fjLj128EEEEELb1ELb1ELb1ELb0EEEvNS_9FwdParamsE)
        /*17f0*/ 	.word	0x00000000


	//----- nvinfo : EIATTR_MIN_STACK_SIZE
	.align		4
.L_1030:
        /*17f4*/ 	.byte	0x04, 0x12
        /*17f6*/ 	.short	(.L_1032 - .L_1031)
	.align		4
.L_1031:
        /*17f8*/ 	.word	index@(_ZN10layer_norm13ln_fwd_kernelINS_13Kernel_traitsI6__halfS2_S2_S2_fjLj1280ELj1ELj4ELj1ELj16ENS_18Kernel_traits_baseILj1280ES2_S2_S2_S2_fjLj128EEEEELb1ELb1ELb1ELb1EEEvNS_9FwdParamsE)
        /*17fc*/ 	.word	0x00000000


	//----- nvinfo : EIATTR_MIN_STACK_SIZE
	.align		4
.L_1032:
        /*1800*/ 	.byte	0x04, 0x12
        /*1802*/ 	.short	(.L_1034 - .L_1033)
	.align		4
.L_1033:
        /*1804*/ 	.word	index@(_ZN10layer_norm13ln_fwd_kernelINS_13Kernel_traitsIf13__nv_bfloat16S2_S2_fjLj1280ELj1ELj4ELj1ELj16ENS_18Kernel_traits_baseILj1280EfS2_S2_S2_fjLj128EEEEELb0ELb0ELb0ELb0EEEvNS_9FwdParamsE)
        /*1808*/ 	.word	0x00000000


	//----- nvinfo : EIATTR_MIN_STACK_SIZE
	.align		4
.L_1034:
        /*180c*/ 	.byte	0x04, 0x12
        /*180e*/ 	.short	(.L_1036 - .L_1035)
	.align		4
.L_1035:
        /*1810*/ 	.word	index@(_ZN10layer_norm13ln_fwd_kernelINS_13Kernel_traitsIf13__nv_bfloat16S2_S2_fjLj1280ELj1ELj4ELj1ELj16ENS_18Kernel_traits_baseILj1280EfS2_S2_S2_fjLj128EEEEELb0ELb0ELb0ELb1EEEvNS_9FwdParamsE)
        /*1814*/ 	.word	0x00000000


	//----- nvinfo : EIATTR_MIN_STACK_SIZE
	.align		4
.L_1036:
        /*1818*/ 	.byte	0x04, 0x12
        /*181a*/ 	.short	(.L_1038 - .L_1037)
	.align		4
.L_1037:
        /*181c*/ 	.word	index@(_ZN10layer_norm13ln_fwd_kernelINS_13Kernel_traitsIf13__nv_bfloat16S2_S2_fjLj1280ELj1ELj4ELj1ELj16ENS_18Kernel_traits_baseILj1280EfS2_S2_S2_fjLj128EEEEELb0ELb0ELb1ELb0EEEvNS_9FwdParamsE)
        /*1820*/ 	.word	0x00000000


	//----- nvinfo : EIATTR_MIN_STACK_SIZE
	.align		4
.L_1038:
        /*1824*/ 	.byte	0x04, 0x12
        /*1826*/ 	.short	(.L_1040 - .L_1039)
	.align		4
.L_1039:
        /*1828*/ 	.word	index@(_ZN10layer_norm13ln_fwd_kernelINS_13Kernel_traitsIf13__nv_bfloat16S2_S2_fjLj1280ELj1ELj4ELj1ELj16ENS_18Kernel_traits_baseILj1280EfS2_S2_S2_fjLj128EEEEELb0ELb0ELb1ELb1EEEvNS_9FwdParamsE)
        /*182c*/ 	.word	0x00000000


	//----- nvinfo : EIATTR_MIN_STACK_SIZE
	.align		4
.L_1040:
        /*1830*/ 	.byte	0x04, 0x12
        /*1832*/ 	.short	(.L_1042 - .L_1041)
	.align		4
.L_1041:
        /*1834*/ 	.word	index@(_ZN10layer_norm13ln_fwd_kernelINS_13Kernel_traitsIf13__nv_bfloat16S2_S2_fjLj1280ELj1ELj4ELj1ELj16ENS_18Kernel_traits_baseILj1280EfS2_S2_S2_fjLj128EEEEELb0ELb1ELb0ELb0EEEvNS_9FwdParamsE)
        /*1838*/ 	.word	0x00000000


	//----- nvinfo : EIATTR_MIN_STACK_SIZE
	.align		4
.L_1042:
        /*183c*/ 	.byte	0x04, 0x12
        /*183e*/ 	.short	(.L_1044 - .L_1043)
	.align		4
.L_1043:
        /*1840*/ 	.word	index@(_ZN10layer_norm13ln_fwd_kernelINS_13Kernel_traitsIf13__nv_bfloat16S2_S2_fjLj1280ELj1ELj4ELj1ELj16ENS_18Kernel_traits_baseILj1280EfS2_S2_S2_fjLj128EEEEELb0ELb1ELb0ELb1EEEvNS_9FwdParamsE)
        /*1844*/ 	.word	0x00000000


	//----- nvinfo : EIATTR_MIN_STACK_SIZE
	.align		4
.L_1044:
        /*1848*/ 	.byte	0x04, 0x12
        /*184a*/ 	.short	(.L_1046 - .L_1045)
	.align		4
.L_1045:
        /*184c*/ 	.word	index@(_ZN10layer_norm13ln_fwd_kernelINS_13Kernel_traitsIf13__nv_bfloat16S2_S2_fjLj1280ELj1ELj4ELj1ELj16ENS_18Kernel_traits_baseILj1280EfS2_S2_S2_fjLj128EEEEELb0ELb1ELb1ELb0EEEvNS_9FwdParamsE)
        /*1850*/ 	.word	0x00000000


	//----- nvinfo : EIATTR_MIN_STACK_SIZE
	.align		4
.L_1046:
        /*1854*/ 	.byte	0x04, 0x12
        /*1856*/ 	.short	(.L_1048 - .L_1047)
	.align		4
.L_1047:
        /*1858*/ 	.word	index@(_ZN10layer_norm13ln_fwd_kernelINS_13Kernel_traitsIf13__nv_bfloat16S2_S2_fjLj1280ELj1ELj4ELj1ELj16ENS_18Kernel_traits_baseILj1280EfS2_S2_S2_fjLj128EEEEELb0ELb1ELb1ELb1EEEvNS_9FwdParamsE)
        /*185c*/ 	.word	0x00000000


	//----- nvinfo : EIATTR_MIN_STACK_SIZE
	.align		4
.L_1048:
        /*1860*/ 	.byte	0x04, 0x12
        /*1862*/ 	.short	(.L_1050 - .L_1049)
	.align		4
.L_1049:
        /*1864*/ 	.word	index@(_ZN10layer_norm13ln_fwd_kernelINS_13Kernel_traitsIf13__nv_bfloat16S2_S2_fjLj1280ELj1ELj4ELj1ELj16ENS_18Kernel_traits_baseILj1280EfS2_S2_S2_fjLj128EEEEELb1ELb0ELb0ELb0EEEvNS_9FwdParamsE)
        /*1868*/ 	.word	0x00000000


	//----- nvinfo : EIATTR_MIN_STACK_SIZE
	.align		4
.L_1050:
        /*186c*/ 	.byte	0x04, 0x12
        /*186e*/ 	.short	(.L_1052 - .L_1051)
	.align		4
.L_1051:
        /*1870*/ 	.word	index@(_ZN10layer_norm13ln_fwd_kernelINS_13Kernel_traitsIf13__nv_bfloat16S2_S2_fjLj1280ELj1ELj4ELj1ELj16ENS_18Kernel_traits_baseILj1280EfS2_S2_S2_fjLj128EEEEELb1ELb0ELb0ELb1EEEvNS_9FwdParamsE)
        /*1874*/ 	.word	0x00000000


	//----- nvinfo : EIATTR_MIN_STACK_SIZE
	.align		4
.L_1052:
        /*1878*/ 	.byte	0x04, 0x12
        /*187a*/ 	.short	(.L_1054 - .L_1053)
	.align		4
.L_1053:
        /*187c*/ 	.word	index@(_ZN10layer_norm13ln_fwd_kernelINS_13Kernel_traitsIf13__nv_bfloat16S2_S2_fjLj1280ELj1ELj4ELj1ELj16ENS_18Kernel_traits_baseILj1280EfS2_S2_S2_fjLj128EEEEELb1ELb0ELb1ELb0EEEvNS_9FwdParamsE)
        /*1880*/ 	.word	0x00000000


	//----- nvinfo : EIATTR_MIN_STACK_SIZE
	.align		4
.L_1054:
        /*1884*/ 	.byte	0x04, 0x12
        /*1886*/ 	.short	(.L_1056 - .L_1055)
	.align		4
.L_1055:
        /*1888*/ 	.word	index@(_ZN10layer_norm13ln_fwd_kernelINS_13Kernel_traitsIf13__nv_bfloat16S2_S2_fjLj1280ELj1ELj4ELj1ELj16ENS_18Kernel_traits_baseILj1280EfS2_S2_S2_fjLj128EEEEELb1ELb0ELb1ELb1EEEvNS_9FwdParamsE)
        /*188c*/ 	.word	0x00000000


	//----- nvinfo : EIATTR_MIN_STACK_SIZE
	.align		4
.L_1056:
        /*1890*/ 	.byte	0x04, 0x12
        /*1892*/ 	.short	(.L_1058 - .L_1057)
	.align		4
.L_1057:
        /*1894*/ 	.word	index@(_ZN10layer_norm13ln_fwd_kernelINS_13Kernel_traitsIf13__nv_bfloat16S2_S2_fjLj1280ELj1ELj4ELj1ELj16ENS_18Kernel_traits_baseILj1280EfS2_S2_S2_fjLj128EEEEELb1ELb1ELb0ELb0EEEvNS_9FwdParamsE)
        /*1898*/ 	.word	0x00000000


	//----- nvinfo : EIATTR_MIN_STACK_SIZE
	.align		4
.L_1058:
        /*189c*/ 	.byte	0x04, 0x12
        /*189e*/ 	.short	(.L_1060 - .L_1059)
	.align		4
.L_1059:
        /*18a0*/ 	.word	index@(_ZN10layer_norm13ln_fwd_kernelINS_13Kernel_traitsIf13__nv_bfloat16S2_S2_fjLj1280ELj1ELj4ELj1ELj16ENS_18Kernel_traits_baseILj1280EfS2_S2_S2_fjLj128EEEEELb1ELb1ELb0ELb1EEEvNS_9FwdParamsE)
        /*18a4*/ 	.word	0x00000000


	//----- nvinfo : EIATTR_MIN_STACK_SIZE
	.align		4
.L_1060:
        /*18a8*/ 	.byte	0x04, 0x12
        /*18aa*/ 	.short	(.L_1062 - .L_1061)
	.align		4
.L_1061:
        /*18ac*/ 	.word	index@(_ZN10layer_norm13ln_fwd_kernelINS_13Kernel_traitsIf13__nv_bfloat16S2_S2_fjLj1280ELj1ELj4ELj1ELj16ENS_18Kernel_traits_baseILj1280EfS2_S2_S2_fjLj128EEEEELb1ELb1ELb1ELb0EEEvNS_9FwdParamsE)
        /*18b0*/ 	.word	0x00000000


	//----- nvinfo : EIATTR_MIN_STACK_SIZE
	.align		4
.L_1062:
        /*18b4*/ 	.byte	0x04, 0x12
        /*18b6*/ 	.short	(.L_1064 - .L_1063)
	.align		4
.L_1063:
        /*18b8*/ 	.word	index@(_ZN10layer_norm13ln_fwd_kernelINS_13Kernel_traitsIf13__nv_bfloat16S2_S2_fjLj1280ELj1ELj4ELj1ELj16ENS_18Kernel_traits_baseILj1280EfS2_S2_S2_fjLj128EEEEELb1ELb1ELb1ELb1EEEvNS_9FwdParamsE)
        /*18bc*/ 	.word	0x00000000


	//----- nvinfo : EIATTR_MIN_STACK_SIZE
	.align		4
.L_1064:
        /*18c0*/ 	.byte	0x04, 0x12
        /*18c2*/ 	.short	(.L_1066 - .L_1065)
	.align		4
.L_1065:
        /*18c4*/ 	.word	index@(_ZN10layer_norm13ln_fwd_kernelINS_13Kernel_traitsI13__nv_bfloat16S2_fS2_fjLj1280ELj1ELj4ELj1ELj16ENS_18Kernel_traits_baseILj1280ES2_S2_fS2_fjLj128EEEEELb0ELb0ELb0ELb0EEEvNS_9FwdParamsE)
        /*18c8*/ 	.word	0x00000000


	//----- nvinfo : EIATTR_MIN_STACK_SIZE
	.align		4
.L_1066:
        /*18cc*/ 	.byte	0x04, 0x12
        /*18ce*/ 	.short	(.L_1068 - .L_1067)
	.align		4
.L_1067:
        /*18d0*/ 	.word	index@(_ZN10layer_norm13ln_fwd_kernelINS_13Kernel_traitsI13__nv_bfloat16S2_fS2_fjLj1280ELj1ELj4ELj1ELj16ENS_18Kernel_traits_baseILj1280ES2_S2_fS2_fjLj128EEEEELb0ELb0ELb0ELb1EEEvNS_9FwdParamsE)
        /*18d4*/ 	.word	0x00000000


	//----- nvinfo : EIATTR_MIN_STACK_SIZE
	.align		4
.L_1068:
        /*18d8*/ 	.byte	0x04, 0x12
        /*18da*/ 	.short	(.L_1070 - .L_1069)
	.align		4
.L_1069:
        /*18dc*/ 	.word	index@(_ZN10layer_norm13ln_fwd_kernelINS_13Kernel_traitsI13__nv_bfloat16S2_fS2_fjLj1280ELj1ELj4ELj1ELj16ENS_18Kernel_traits_baseILj1280ES2_S2_fS2_fjLj128EEEEELb0ELb0ELb1ELb0EEEvNS_9FwdParamsE)
        /*18e0*/ 	.word	0x00000000


	//----- nvinfo : EIATTR_MIN_STACK_SIZE
	.align		4
.L_1070:
        /*18e4*/ 	.byte	0x04, 0x12
        /*18e6*/ 	.short	(.L_1072 - .L_1071)
	.align		4
.L_1071:
        /*18e8*/ 	.word	index@(_ZN10layer_norm13ln_fwd_kernelINS_13Kernel_traitsI13__nv_bfloat16S2_fS2_fjLj1280ELj1ELj4ELj1ELj16ENS_18Kernel_traits_baseILj1280ES2_S2_fS2_fjLj128EEEEELb0ELb0ELb1ELb1EEEvNS_9FwdParamsE)
        /*18ec*/ 	.word	0x00000000


	//----- nvinfo : EIATTR_MIN_STACK_SIZE
	.align		4
.L_1072:
        /*18f0*/ 	.byte	0x04, 0x12
        /*18f2*/ 	.short	(.L_1074 - .L_1073)
	.align		4
.L_1073:
        /*18f4*/ 	.word	index@(_ZN10layer_norm13ln_fwd_kernelINS_13Kernel_traitsI13__nv_bfloat16S2_fS2_fjLj1280ELj1ELj4ELj1ELj16ENS_18Kernel_traits_baseILj1280ES2_S2_fS2_fjLj128EEEEELb0ELb1ELb0ELb0EEEvNS_9FwdParamsE)
        /*18f8*/ 	.word	0x00000000


	//----- nvinfo : EIATTR_MIN_STACK_SIZE
	.align		4
.L_1074:
        /*18fc*/ 	.byte	0x04, 0x12
        /*18fe*/ 	.short	(.L_1076 - .L_1075)
	.align		4
.L_1075:
        /*1900*/ 	.word	index@(_ZN10layer_norm13ln_fwd_kernelINS_13Kernel_traitsI13__nv_bfloat16S2_fS2_fjLj1280ELj1ELj4ELj1ELj16ENS_18Kernel_traits_baseILj1280ES2_S2_fS2_fjLj128EEEEELb0ELb1ELb0ELb1EEEvNS_9FwdParamsE)
        /*1904*/ 	.word	0x00000000


	//----- nvinfo : EIATTR_MIN_STACK_SIZE
	.align		4
.L_1076:
        /*1908*/ 	.byte	0x04, 0x12
        /*190a*/ 	.short	(.L_1078 - .L_1077)
	.align		4
.L_1077:
        /*190c*/ 	.word	index@(_ZN10layer_norm13ln_fwd_kernelINS_13Kernel_traitsI13__nv_bfloat16S2_fS2_fjLj1280ELj1ELj4ELj1ELj16ENS_18Kernel_traits_baseILj1280ES2_S2_fS2_fjLj128EEEEELb0ELb1ELb1ELb0EEEvNS_9FwdParamsE)
        /*1910*/ 	.word	0x00000000


	//----- nvinfo : EIATTR_MIN_STACK_SIZE
	.align		4
.L_1078:
        /*1914*/ 	.byte	0x04, 0x12
        /*1916*/ 	.short	(.L_1080 - .L_1079)
	.align		4
.L_1079:
        /*1918*/ 	.word	index@(_ZN10layer_norm13ln_fwd_kernelINS_13Kernel_traitsI13__nv_bfloat16S2_fS2_fjLj1280ELj1ELj4ELj1ELj16ENS_18Kernel_traits_baseILj1280ES2_S2_fS2_fjLj128EEEEELb0ELb1ELb1ELb1EEEvNS_9FwdParamsE)
        /*191c*/ 	.word	0x00000000


	//----- nvinfo : EIATTR_MIN_STACK_SIZE
	.align		4
.L_1080:
        /*1920*/ 	.byte	0x04, 0x12
        /*1922*/ 	.short	(.L_1082 - .L_1081)
	.align		4
.L_1081:
        /*1924*/ 	.word	index@(_ZN10layer_norm13ln_fwd_kernelINS_13Kernel_traitsI13__nv_bfloat16S2_fS2_fjLj1280ELj1ELj4ELj1ELj16ENS_18Kernel_traits_baseILj1280ES2_S2_fS2_fjLj128EEEEELb1ELb0ELb0ELb0EEEvNS_9FwdParamsE)
        /*1928*/ 	.word	0x00000000


	//----- nvinfo : EIATTR_MIN_STACK_SIZE
	.align		4
.L_1082:
        /*192c*/ 	.byte	0x04, 0x12
        /*192e*/ 	.short	(.L_1084 - .L_1083)
	.align		4
.L_1083:
        /*1930*/ 	.word	index@(_ZN10layer_norm13ln_fwd_kernelINS_13Kernel_traitsI13__nv_bfloat16S2_fS2_fjLj1280ELj1ELj4ELj1ELj16ENS_18Kernel_traits_baseILj1280ES2_S2_fS2_fjLj128EEEEELb1ELb0ELb0ELb1EEEvNS_9FwdParamsE)
        /*1934*/ 	.word	0x00000000


	//----- nvinfo : EIATTR_MIN_STACK_SIZE
	.align		4
.L_1084:
        /*1938*/ 	.byte	0x04, 0x12
        /*193a*/ 	.short	(.L_1086 - .L_1085)
	.align		4
.L_1085:
        /*193c*/ 	.word	index@(_ZN10layer_norm13ln_fwd_kernelINS_13Kernel_traitsI13__nv_bfloat16S2_fS2_fjLj1280ELj1ELj4ELj1ELj16ENS_18Kernel_traits_baseILj1280ES2_S2_fS2_fjLj128EEEEELb1ELb0ELb1ELb0EEEvNS_9FwdParamsE)
        /*1940*/ 	.word	0x00000000


	//----- nvinfo : EIATTR_MIN_STACK_SIZE
	.align		4
.L_1086:
        /*1944*/ 	.byte	0x04, 0x12
        /*1946*/ 	.short	(.L_1088 - .L_1087)
	.align		4
.L_1087:
        /*1948*/ 	.word	index@(_ZN10layer_norm13ln_fwd_kernelINS_13Kernel_traitsI13__nv_bfloat16S2_fS2_fjLj1280ELj1ELj4ELj1ELj16ENS_18Kernel_traits_baseILj1280ES2_S2_fS2_fjLj128EEEEELb1ELb0ELb1ELb1EEEvNS_9FwdParamsE)
        /*194c*/ 	.word	0x00000000


	//----- nvinfo : EIATTR_MIN_STACK_SIZE
	.align		4
.L_1088:
        /*1950*/ 	.byte	0x04, 0x12
        /*1952*/ 	.short	(.L_1090 - .L_1089)
	.align		4
.L_1089:
        /*1954*/ 	.word	index@(_ZN10layer_norm13ln_fwd_kernelINS_13Kernel_traitsI13__nv_bfloat16S2_fS2_fjLj1280ELj1ELj4ELj1ELj16ENS_18Kernel_traits_baseILj1280ES2_S2_fS2_fjLj128EEEEELb1ELb1ELb0ELb0EEEvNS_9FwdParamsE)
        /*1958*/ 	.word	0x00000000


	//----- nvinfo : EIATTR_MIN_STACK_SIZE
	.align		4
.L_1090:
        /*195c*/ 	.byte	0x04, 0x12
        /*195e*/ 	.short	(.L_1092 - .L_1091)
	.align		4
.L_1091:
        /*1960*/ 	.word	index@(_ZN10layer_norm13ln_fwd_kernelINS_13Kernel_traitsI13__nv_bfloat16S2_fS2_fjLj1280ELj1ELj4ELj1ELj16ENS_18Kernel_traits_baseILj1280ES2_S2_fS2_fjLj128EEEEELb1ELb1ELb0ELb1EEEvNS_9FwdParamsE)
        /*1964*/ 	.word	0x00000000


	//----- nvinfo : EIATTR_MIN_STACK_SIZE
	.align		4
.L_1092:
        /*1968*/ 	.byte	0x04, 0x12
        /*196a*/ 	.short	(.L_1094 - .L_1093)
	.align		4
.L_1093:
        /*196c*/ 	.word	index@(_ZN10layer_norm13ln_fwd_kernelINS_13Kernel_traitsI13__nv_bfloat16S2_fS2_fjLj1280ELj1ELj4ELj1ELj16ENS_18Kernel_traits_baseILj1280ES2_S2_fS2_fjLj128EEEEELb1ELb1ELb1ELb0EEEvNS_9FwdParamsE)
        /*1970*/ 	.word	0x00000000


	//----- nvinfo : EIATTR_MIN_STACK_SIZE
	.align		4
.L_1094:
        /*1974*/ 	.byte	0x04, 0x12
        /*1976*/ 	.short	(.L_1096 - .L_1095)
	.align		4
.L_1095:
        /*1978*/ 	.word	index@(_ZN10layer_norm13ln_fwd_kernelINS_13Kernel_traitsI13__nv_bfloat16S2_fS2_fjLj1280ELj1ELj4ELj1ELj16ENS_18Kernel_traits_baseILj1280ES2_S2_fS2_fjLj128EEEEELb1ELb1ELb1ELb1EEEvNS_9FwdParamsE)
        /*197c*/ 	.word	0x00000000


	//----- nvinfo : EIATTR_MIN_STACK_SIZE
	.align		4
.L_1096:
        /*1980*/ 	.byte	0x04, 0x12
        /*1982*/ 	.short	(.L_1098 - .L_1097)
	.align		4
.L_1097:
        /*1984*/ 	.word	index@(_ZN10layer_norm13ln_fwd_kernelINS_13Kernel_traitsIf13__nv_bfloat16fS2_fjLj1280ELj1ELj4ELj1ELj16ENS_18Kernel_traits_baseILj1280EfS2_fS2_fjLj128EEEEELb0ELb0ELb0ELb0EEEvNS_9FwdParamsE)
        /*1988*/ 	.word	0x00000000


	//----- nvinfo : EIATTR_MIN_STACK_SIZE
	.align		4
.L_1098:
        /*198c*/ 	.byte	0x04, 0x12
        /*198e*/ 	.short	(.L_1100 - .L_1099)
	.align		4
.L_1099:
        /*1990*/ 	.word	index@(_ZN10layer_norm13ln_fwd_kernelINS_13Kernel_traitsIf13__nv_bfloat16fS2_fjLj1280ELj1ELj4ELj1ELj16ENS_18Kernel_traits_baseILj1280EfS2_fS2_fjLj128EEEEELb0ELb0ELb0ELb1EEEvNS_9FwdParamsE)
        /*1994*/ 	.word	0x00000000


	//----- nvinfo : EIATTR_MIN_STACK_SIZE
	.align		4
.L_1100:
        /*1998*/ 	.byte	0x04, 0x12
        /*199a*/ 	.short	(.L_1102 - .L_1101)
	.align		4
.L_1101:
        /*199c*/ 	.word	index@(_ZN10layer_norm13ln_fwd_kernelINS_13Kernel_traitsIf13__nv_bfloat16fS2_fjLj1280ELj1ELj4ELj1ELj16ENS_18Kernel_traits_baseILj1280EfS2_fS2_fjLj128EEEEELb0ELb0ELb1ELb0EEEvNS_9FwdParamsE)
        /*19a0*/ 	.word	0x00000000


	//----- nvinfo : EIATTR_MIN_STACK_SIZE
	.align		4
.L_1102:
        /*19a4*/ 	.byte	0x04, 0x12
        /*19a6*/ 	.short	(.L_1104 - .L_1103)
	.align		4
.L_1103:
        /*19a8*/ 	.word	index@(_ZN10layer_norm13ln_fwd_kernelINS_13Kernel_traitsIf13__nv_bfloat16fS2_fjLj1280ELj1ELj4ELj1ELj16ENS_18Kernel_traits_baseILj1280EfS2_fS2_fjLj128EEEEELb0ELb0ELb1ELb1EEEvNS_9FwdParamsE)
        /*19ac*/ 	.word	0x00000000


	//----- nvinfo : EIATTR_MIN_STACK_SIZE
	.align		4
.L_1104:
        /*19b0*/ 	.byte	0x04, 0x12
        /*19b2*/ 	.short	(.L_1106 - .L_1105)
	.align		4
.L_1105:
        /*19b4*/ 	.word	index@(_ZN10layer_norm13ln_fwd_kernelINS_13Kernel_traitsIf13__nv_bfloat16fS2_fjLj1280ELj1ELj4ELj1ELj16ENS_18Kernel_traits_baseILj1280EfS2_fS2_fjLj128EEEEELb0ELb1ELb0ELb0EEEvNS_9FwdParamsE)
        /*19b8*/ 	.word	0x00000000


	//----- nvinfo : EIATTR_MIN_STACK_SIZE
	.align		4
.L_1106:
        /*19bc*/ 	.byte	0x04, 0x12
        /*19be*/ 	.short	(.L_1108 - .L_1107)
	.align		4
.L_1107:
        /*19c0*/ 	.word	index@(_ZN10layer_norm13ln_fwd_kernelINS_13Kernel_traitsIf13__nv_bfloat16fS2_fjLj1280ELj1ELj4ELj1ELj16ENS_18Kernel_traits_baseILj1280EfS2_fS2_fjLj128EEEEELb0ELb1ELb0ELb1EEEvNS_9FwdParamsE)
        /*19c4*/ 	.word	0x00000000


	//----- nvinfo : EIATTR_MIN_STACK_SIZE
	.align		4
.L_1108:
        /*19c8*/ 	.byte	0x04, 0x12
        /*19ca*/ 	.short	(.L_1110 - .L_1109)
	.align		4
.L_1109:
        /*19cc*/ 	.word	index@(_ZN10layer_norm13ln_fwd_kernelINS_13Kernel_traitsIf13__nv_bfloat16fS2_fjLj1280ELj1ELj4ELj1ELj16ENS_18Kernel_traits_baseILj1280EfS2_fS2_fjLj128EEEEELb0ELb1ELb1ELb0EEEvNS_9FwdParamsE)
        /*19d0*/ 	.word	0x00000000


	//----- nvinfo : EIATTR_MIN_STACK_SIZE
	.align		4
.L_1110:
        /*19d4*/ 	.byte	0x04, 0x12
        /*19d6*/ 	.short	(.L_1112 - .L_1111)
	.align		4
.L_1111:
        /*19d8*/ 	.word	index@(_ZN10layer_norm13ln_fwd_kernelINS_13Kernel_traitsIf13__nv_bfloat16fS2_fjLj1280ELj1ELj4ELj1ELj16ENS_18Kernel_traits_baseILj1280EfS2_fS2_fjLj128EEEEELb0ELb1ELb1ELb1EEEvNS_9FwdParamsE)
        /*19dc*/ 	.word	0x00000000


	//----- nvinfo : EIATTR_MIN_STACK_SIZE
	.align		4
.L_1112:
        /*19e0*/ 	.byte	0x04, 0x12
        /*19e2*/ 	.short	(.L_1114 - .L_1113)
	.align		4
.L_1113:
        /*19e4*/ 	.word	index@(_ZN10layer_norm13ln_fwd_kernelINS_13Kernel_traitsIf13__nv_bfloat16fS2_fjLj1280ELj1ELj4ELj1ELj16ENS_18Kernel_traits_baseILj1280EfS2_fS2_fjLj128EEEEELb1ELb0ELb0ELb0EEEvNS_9FwdParamsE)
        /*19e8*/ 	.word	0x00000000


	//----- nvinfo : EIATTR_MIN_STACK_SIZE
	.align		4
.L_1114:
        /*19ec*/ 	.byte	0x04, 0x12
        /*19ee*/ 	.short	(.L_1116 - .L_1115)
	.align		4
.L_1115:
        /*19f0*/ 	.word	index@(_ZN10layer_norm13ln_fwd_kernelINS_13Kernel_traitsIf13__nv_bfloat16fS2_fjLj1280ELj1ELj4ELj1ELj16ENS_18Kernel_traits_baseILj1280EfS2_fS2_fjLj128EEEEELb1ELb0ELb0ELb1EEEvNS_9FwdParamsE)
        /*19f4*/ 	.word	0x00000000


	//----- nvinfo : EIATTR_MIN_STACK_SIZE
	.align		4
.L_1116:
        /*19f8*/ 	.byte	0x04, 0x12
        /*19fa*/ 	.short	(.L_1118 - .L_1117)
	.align		4
.L_1117:
        /*19fc*/ 	.word	index@(_ZN10layer_norm13ln_fwd_kernelINS_13Kernel_traitsIf13__nv_bfloat16fS2_fjLj1280ELj1ELj4ELj1ELj16ENS_18Kernel_traits_baseILj1280EfS2_fS2_fjLj128EEEEELb1ELb0ELb1ELb0EEEvNS_9FwdParamsE)
        /*1a00*/ 	.word	0x00000000


	//----- nvinfo : EIATTR_MIN_STACK_SIZE
	.align		4
.L_1118:
        /*1a04*/ 	.byte	0x04, 0x12
        /*1a06*/ 	.short	(.L_1120 - .L_1119)
	.align		4
.L_1119:
        /*1a08*/ 	.word	index@(_ZN10layer_norm13ln_fwd_kernelINS_13Kernel_traitsIf13__nv_bfloat16fS2_fjLj1280ELj1ELj4ELj1ELj16ENS_18Kernel_traits_baseILj1280EfS2_fS2_fjLj128EEEEELb1ELb0ELb1ELb1EEEvNS_9FwdParamsE)
        /*1a0c*/ 	.word	0x00000000


	//----- nvinfo : EIATTR_MIN_STACK_SIZE
	.align		4
.L_1120:
        /*1a10*/ 	.byte	0x04, 0x12
        /*1a12*/ 	.short	(.L_1122 - .L_1121)
	.align		4
.L_1121:
        /*1a14*/ 	.word	index@(_ZN10layer_norm13ln_fwd_kernelINS_13Kernel_traitsIf13__nv_bfloat16fS2_fjLj1280ELj1ELj4ELj1ELj16ENS_18Kernel_traits_baseILj1280EfS2_fS2_fjLj128EEEEELb1ELb1ELb0ELb0EEEvNS_9FwdParamsE)
        /*1a18*/ 	.word	0x00000000


	//----- nvinfo : EIATTR_MIN_STACK_SIZE
	.align		4
.L_1122:
        /*1a1c*/ 	.byte	0x04, 0x12
        /*1a1e*/ 	.short	(.L_1124 - .L_1123)
	.align		4
.L_1123:
        /*1a20*/ 	.word	index@(_ZN10layer_norm13ln_fwd_kernelINS_13Kernel_traitsIf13__nv_bfloat16fS2_fjLj1280ELj1ELj4ELj1ELj16ENS_18Kernel_traits_baseILj1280EfS2_fS2_fjLj128EEEEELb1ELb1ELb0ELb1EEEvNS_9FwdParamsE)
        /*1a24*/ 	.word	0x00000000


	//----- nvinfo : EIATTR_MIN_STACK_SIZE
	.align		4
.L_1124:
        /*1a28*/ 	.byte	0x04, 0x12
        /*1a2a*/ 	.short	(.L_1126 - .L_1125)
	.align		4
.L_1125:
        /*1a2c*/ 	.word	index@(_ZN10layer_norm13ln_fwd_kernelINS_13Kernel_traitsIf13__nv_bfloat16fS2_fjLj1280ELj1ELj4ELj1ELj16ENS_18Kernel_traits_baseILj1280EfS2_fS2_fjLj128EEEEELb1ELb1ELb1ELb0EEEvNS_9FwdParamsE)
        /*1a30*/ 	.word	0x00000000


	//----- nvinfo : EIATTR_MIN_STACK_SIZE
	.align		4
.L_1126:
        /*1a34*/ 	.byte	0x04, 0x12
        /*1a36*/ 	.short	(.L_1128 - .L_1127)
	.align		4
.L_1127:
        /*1a38*/ 	.word	index@(_ZN10layer_norm13ln_fwd_kernelINS_13Kernel_traitsIf13__nv_bfloat16fS2_fjLj1280ELj1ELj4ELj1ELj16ENS_18Kernel_traits_baseILj1280EfS2_fS2_fjLj128EEEEELb1ELb1ELb1ELb1EEEvNS_9FwdParamsE)
        /*1a3c*/ 	.word	0x00000000


	//----- nvinfo : EIATTR_MIN_STACK_SIZE
	.align		4
.L_1128:
        /*1a40*/ 	.byte	0x04, 0x12
        /*1a42*/ 	.short	(.L_1130 - .L_1129)
	.align		4
.L_1129:
        /*1a44*/ 	.word	index@(_ZN10layer_norm13ln_fwd_kernelINS_13Kernel_traitsIf6__halfS2_S2_fjLj1280ELj1ELj4ELj1ELj16ENS_18Kernel_traits_baseILj1280EfS2_S2_S2_fjLj128EEEEELb0ELb0ELb0ELb0EEEvNS_9FwdParamsE)
        /*1a48*/ 	.word	0x00000000


	//----- nvinfo : EIATTR_MIN_STACK_SIZE
	.align		4
.L_1130:
        /*1a4c*/ 	.byte	0x04, 0x12
        /*1a4e*/ 	.short	(.L_1132 - .L_1131)
	.align		4
.L_1131:
        /*1a50*/ 	.word	index@(_ZN10layer_norm13ln_fwd_kernelINS_13Kernel_traitsIf6__halfS2_S2_fjLj1280ELj1ELj4ELj1ELj16ENS_18Kernel_traits_baseILj1280EfS2_S2_S2_fjLj128EEEEELb0ELb0ELb0ELb1EEEvNS_9FwdParamsE)
        /*1a54*/ 	.word	0x00000000


	//----- nvinfo : EIATTR_MIN_STACK_SIZE
	.align		4
.L_1132:
        /*1a58*/ 	.byte	0x04, 0x12
        /*1a5a*/ 	.short	(.L_1134 - .L_1133)
	.align		4
.L_1133:
        /*1a5c*/ 	.word	index@(_ZN10layer_norm13ln_fwd_kernelINS_13Kernel_traitsIf6__halfS2_S2_fjLj1280ELj1ELj4ELj1ELj16ENS_18Kernel_traits_baseILj1280EfS2_S2_S2_fjLj128EEEEELb0ELb0ELb1ELb0EEEvNS_9FwdParamsE)
        /*1a60*/ 	.word	0x00000000


	//----- nvinfo : EIATTR_MIN_STACK_SIZE
	.align		4
.L_1134:
        /*1a64*/ 	.byte	0x04, 0x12
        /*1a66*/ 	.short	(.L_1136 - .L_1135)
	.align		4
.L_1135:
        /*1a68*/ 	.word	index@(_ZN10layer_norm13ln_fwd_kernelINS_13Kernel_traitsIf6__halfS2_S2_fjLj1280ELj1ELj4ELj1ELj16ENS_18Kernel_traits_baseILj1280EfS2_S2_S2_fjLj128EEEEELb0ELb0ELb1ELb1EEEvNS_9FwdParamsE)
        /*1a6c*/ 	.word	0x00000000


	//----- nvinfo : EIATTR_MIN_STACK_SIZE
	.align		4
.L_1136:
        /*1a70*/ 	.byte	0x04, 0x12
        /*1a72*/ 	.short	(.L_1138 - .L_1137)
	.align		4
.L_1137:
        /*1a74*/ 	.word	index@(_ZN10layer_norm13ln_fwd_kernelINS_13Kernel_traitsIf6__halfS2_S2_fjLj1280ELj1ELj4ELj1ELj16ENS_18Kernel_traits_baseILj1280EfS2_S2_S2_fjLj128EEEEELb0ELb1ELb0ELb0EEEvNS_9FwdParamsE)
        /*1a78*/ 	.word	0x00000000


	//----- nvinfo : EIATTR_MIN_STACK_SIZE
	.align		4
.L_1138:
        /*1a7c*/ 	.byte	0x04, 0x12
        /*1a7e*/ 	.short	(.L_1140 - .L_1139)
	.align		4
.L_1139:
        /*1a80*/ 	.word	index@(_ZN10layer_norm13ln_fwd_kernelINS_13Kernel_traitsIf6__halfS2_S2_fjLj1280ELj1ELj4ELj1ELj16ENS_18Kernel_traits_baseILj1280EfS2_S2_S2_fjLj128EEEEELb0ELb1ELb0ELb1EEEvNS_9FwdParamsE)
        /*1a84*/ 	.word	0x00000000


	//----- nvinfo : EIATTR_MIN_STACK_SIZE
	.align		4
.L_1140:
        /*1a88*/ 	.byte	0x04, 0x12
        /*1a8a*/ 	.short	(.L_1142 - .L_1141)
	.align		4
.L_1141:
        /*1a8c*/ 	.word	index@(_ZN10layer_norm13ln_fwd_kernelINS_13Kernel_traitsIf6__halfS2_S2_fjLj1280ELj1ELj4ELj1ELj16ENS_18Kernel_traits_baseILj1280EfS2_S2_S2_fjLj128EEEEELb0ELb1ELb1ELb0EEEvNS_9FwdParamsE)
        /*1a90*/ 	.word	0x00000000


	//----- nvinfo : EIATTR_MIN_STACK_SIZE
	.align		4
.L_1142:
        /*1a94*/ 	.byte	0x04, 0x12
        /*1a96*/ 	.short	(.L_1144 - .L_1143)
	.align		4
.L_1143:
        /*1a98*/ 	.word	index@(_ZN10layer_norm13ln_fwd_kernelINS_13Kernel_traitsIf6__halfS2_S2_fjLj1280ELj1ELj4ELj1ELj16ENS_18Kernel_traits_baseILj1280EfS2_S2_S2_fjLj128EEEEELb0ELb1ELb1ELb1EEEvNS_9FwdParamsE)
        /*1a9c*/ 	.word	0x00000000


	//----- nvinfo : EIATTR_MIN_STACK_SIZE
	.align		4
.L_1144:
        /*1aa0*/ 	.byte	0x04, 0x12
        /*1aa2*/ 	.short	(.L_1146 - .L_1145)
	.align		4
.L_1145:
        /*1aa4*/ 	.word	index@(_ZN10layer_norm13ln_fwd_kernelINS_13Kernel_traitsIf6__halfS2_S2_fjLj1280ELj1ELj4ELj1ELj16ENS_18Kernel_traits_baseILj1280EfS2_S2_S2_fjLj128EEEEELb1ELb0ELb0ELb0EEEvNS_9FwdParamsE)
        /*1aa8*/ 	.word	0x00000000


	//----- nvinfo : EIATTR_MIN_STACK_SIZE
	.align		4
.L_1146:
        /*1aac*/ 	.byte	0x04, 0x12
        /*1aae*/ 	.short	(.L_1148 - .L_1147)
	.align		4
.L_1147:
        /*1ab0*/ 	.word	index@(_ZN10layer_norm13ln_fwd_kernelINS_13Kernel_traitsIf6__halfS2_S2_fjLj1280ELj1ELj4ELj1ELj16ENS_18Kernel_traits_baseILj1280EfS2_S2_S2_fjLj128EEEEELb1ELb0ELb0ELb1EEEvNS_9FwdParamsE)
        /*1ab4*/ 	.word	0x00000000


	//----- nvinfo : EIATTR_MIN_STACK_SIZE
	.align		4
.L_1148:
        /*1ab8*/ 	.byte	0x04, 0x12
        /*1aba*/ 	.short	(.L_1150 - .L_1149)
	.align		4
.L_1149:
        /*1abc*/ 	.word	index@(_ZN10layer_norm13ln_fwd_kernelINS_13Kernel_traitsIf6__halfS2_S2_fjLj1280ELj1ELj4ELj1ELj16ENS_18Kernel_traits_baseILj1280EfS2_S2_S2_fjLj128EEEEELb1ELb0ELb1ELb0EEEvNS_9FwdParamsE)
        /*1ac0*/ 	.word	0x00000000


	//----- nvinfo : EIATTR_MIN_STACK_SIZE
	.align		4
.L_1150:
        /*1ac4*/ 	.byte	0x04, 0x12
        /*1ac6*/ 	.short	(.L_1152 - .L_1151)
	.align		4
.L_1151:
        /*1ac8*/ 	.word	index@(_ZN10layer_norm13ln_fwd_kernelINS_13Kernel_traitsIf6__halfS2_S2_fjLj1280ELj1ELj4ELj1ELj16ENS_18Kernel_traits_baseILj1280EfS2_S2_S2_fjLj128EEEEELb1ELb0ELb1ELb1EEEvNS_9FwdParamsE)
        /*1acc*/ 	.word	0x00000000


	//----- nvinfo : EIATTR_MIN_STACK_SIZE
	.align		4
.L_1152:
        /*1ad0*/ 	.byte	0x04, 0x12
        /*1ad2*/ 	.short	(.L_1154 - .L_1153)
	.align		4
.L_1153:
        /*1ad4*/ 	.word	index@(_ZN10layer_norm13ln_fwd_kernelINS_13Kernel_traitsIf6__halfS2_S2_fjLj1280ELj1ELj4ELj1ELj16ENS_18Kernel_traits_baseILj1280EfS2_S2_S2_fjLj128EEEEELb1ELb1ELb0ELb0EEEvNS_9FwdParamsE)
        /*1ad8*/ 	.word	0x00000000


	//----- nvinfo : EIATTR_MIN_STACK_SIZE
	.align		4
.L_1154:
        /*1adc*/ 	.byte	0x04, 0x12
        /*1ade*/ 	.short	(.L_1156 - .L_1155)
	.align		4
.L_1155:
        /*1ae0*/ 	.word	index@(_ZN10layer_norm13ln_fwd_kernelINS_13Kernel_traitsIf6__halfS2_S2_fjLj1280ELj1ELj4ELj1ELj16ENS_18Kernel_traits_baseILj1280EfS2_S2_S2_fjLj128EEEEELb1ELb1ELb0ELb1EEEvNS_9FwdParamsE)
        /*1ae4*/ 	.word	0x00000000


	//----- nvinfo : EIATTR_MIN_STACK_SIZE
	.align		4
.L_1156:
        /*1ae8*/ 	.byte	0x04, 0x12
        /*1aea*/ 	.short	(.L_1158 - .L_1157)
	.align		4
.L_1157:
        /*1aec*/ 	.word	index@(_ZN10layer_norm13ln_fwd_kernelINS_13Kernel_traitsIf6__halfS2_S2_fjLj1280ELj1ELj4ELj1ELj16ENS_18Kernel_traits_baseILj1280EfS2_S2_S2_fjLj128EEEEELb1ELb1ELb1ELb0EEEvNS_9FwdParamsE)
        /*1af0*/ 	.word	0x00000000


	//----- nvinfo : EIATTR_MIN_STACK_SIZE
	.align		4
.L_1158:
        /*1af4*/ 	.byte	0x04, 0x12
        /*1af6*/ 	.short	(.L_1160 - .L_1159)
	.align		4
.L_1159:
        /*1af8*/ 	.word	index@(_ZN10layer_norm13ln_fwd_kernelINS_13Kernel_traitsIf6__halfS2_S2_fjLj1280ELj1ELj4ELj1ELj16ENS_18Kernel_traits_baseILj1280EfS2_S2_S2_fjLj128EEEEELb1ELb1ELb1ELb1EEEvNS_9FwdParamsE)
        /*1afc*/ 	.word	0x00000000


	//----- nvinfo : EIATTR_MIN_STACK_SIZE
	.align		4
.L_1160:
        /*1b00*/ 	.byte	0x04, 0x12
        /*1b02*/ 	.short	(.L_1162 - .L_1161)
	.align		4
.L_1161:
        /*1b04*/ 	.word	index@(_ZN10layer_norm13ln_fwd_kernelINS_13Kernel_traitsI6__halfS2_fS2_fjLj1280ELj1ELj4ELj1ELj16ENS_18Kernel_traits_baseILj1280ES2_S2_fS2_fjLj128EEEEELb0ELb0ELb0ELb0EEEvNS_9FwdParamsE)
        /*1b08*/ 	.word	0x00000000


	//----- nvinfo : EIATTR_MIN_STACK_SIZE
	.align		4
.L_1162:
        /*1b0c*/ 	.byte	0x04, 0x12
        /*1b0e*/ 	.short	(.L_1164 - .L_1163)
	.align		4
.L_1163:
        /*1b10*/ 	.word	index@(_ZN10layer_norm13ln_fwd_kernelINS_13Kernel_traitsI6__halfS2_fS2_fjLj1280ELj1ELj4ELj1ELj16ENS_18Kernel_traits_baseILj1280ES2_S2_fS2_fjLj128EEEEELb0ELb0ELb0ELb1EEEvNS_9FwdParamsE)
        /*1b14*/ 	.word	0x00000000


	//----- nvinfo : EIATTR_MIN_STACK_SIZE
	.align		4
.L_1164:
        /*1b18*/ 	.byte	0x04, 0x12
        /*1b1a*/ 	.short	(.L_1166 - .L_1165)
	.align		4
.L_1165:
        /*1b1c*/ 	.word	index@(_ZN10layer_norm13ln_fwd_kernelINS_13Kernel_traitsI6__halfS2_fS2_fjLj1280ELj1ELj4ELj1ELj16ENS_18Kernel_traits_baseILj1280ES2_S2_fS2_fjLj128EEEEELb0ELb0ELb1ELb0EEEvNS_9FwdParamsE)
        /*1b20*/ 	.word	0x00000000


	//----- nvinfo : EIATTR_MIN_STACK_SIZE
	.align		4
.L_1166:
        /*1b24*/ 	.byte	0x04, 0x12
        /*1b26*/ 	.short	(.L_1168 - .L_1167)
	.align		4
.L_1167:
        /*1b28*/ 	.word	index@(_ZN10layer_norm13ln_fwd_kernelINS_13Kernel_traitsI6__halfS2_fS2_fjLj1280ELj1ELj4ELj1ELj16ENS_18Kernel_traits_baseILj1280ES2_S2_fS2_fjLj128EEEEELb0ELb0ELb1ELb1EEEvNS_9FwdParamsE)
        /*1b2c*/ 	.word	0x00000000


	//----- nvinfo : EIATTR_MIN_STACK_SIZE
	.align		4
.L_1168:
        /*1b30*/ 	.byte	0x04, 0x12
        /*1b32*/ 	.short	(.L_1170 - .L_1169)
	.align		4
.L_1169:
        /*1b34*/ 	.word	index@(_ZN10layer_norm13ln_fwd_kernelINS_13Kernel_traitsI6__halfS2_fS2_fjLj1280ELj1ELj4ELj1ELj16ENS_18Kernel_traits_baseILj1280ES2_S2_fS2_fjLj128EEEEELb0ELb1ELb0ELb0EEEvNS_9FwdParamsE)
        /*1b38*/ 	.word	0x00000000


	//----- nvinfo : EIATTR_MIN_STACK_SIZE
	.align		4
.L_1170:
        /*1b3c*/ 	.byte	0x04, 0x12
        /*1b3e*/ 	.short	(.L_1172 - .L_1171)
	.align		4
.L_1171:
        /*1b40*/ 	.word	index@(_ZN10layer_norm13ln_fwd_kernelINS_13Kernel_traitsI6__halfS2_fS2_fjLj1280ELj1ELj4ELj1ELj16ENS_18Kernel_traits_baseILj1280ES2_S2_fS2_fjLj128EEEEELb0ELb1ELb0ELb1EEEvNS_9FwdParamsE)
        /*1b44*/ 	.word	0x00000000


	//----- nvinfo : EIATTR_MIN_STACK_SIZE
	.align		4
.L_1172:
        /*1b48*/ 	.byte	0x04, 0x12
        /*1b4a*/ 	.short	(.L_1174 - .L_1173)
	.align		4
.L_1173:
        /*1b4c*/ 	.word	index@(_ZN10layer_norm13ln_fwd_kernelINS_13Kernel_traitsI6__halfS2_fS2_fjLj1280ELj1ELj4ELj1ELj16ENS_18Kernel_traits_baseILj1280ES2_S2_fS2_fjLj128EEEEELb0ELb1ELb1ELb0EEEvNS_9FwdParamsE)
        /*1b50*/ 	.word	0x00000000


	//----- nvinfo : EIATTR_MIN_STACK_SIZE
	.align		4
.L_1174:
        /*1b54*/ 	.byte	0x04, 0x12
        /*1b56*/ 	.short	(.L_1176 - .L_1175)
	.align		4
.L_1175:
        /*1b58*/ 	.word	index@(_ZN10layer_norm13ln_fwd_kernelINS_13Kernel_traitsI6__halfS2_fS2_fjLj1280ELj1ELj4ELj1ELj16ENS_18Kernel_traits_baseILj1280ES2_S2_fS2_fjLj128EEEEELb0ELb1ELb1ELb1EEEvNS_9FwdParamsE)
        /*1b5c*/ 	.word	0x00000000


	//----- nvinfo : EIATTR_MIN_STACK_SIZE
	.align		4
.L_1176:
        /*1b60*/ 	.byte	0x04, 0x12
        /*1b62*/ 	.short	(.L_1178 - .L_1177)
	.align		4
.L_1177:
        /*1b64*/ 	.word	index@(_ZN10layer_norm13ln_fwd_kernelINS_13Kernel_traitsI6__halfS2_fS2_fjLj1280ELj1ELj4ELj1ELj16ENS_18Kernel_traits_baseILj1280ES2_S2_fS2_fjLj128EEEEELb1ELb0ELb0ELb0EEEvNS_9FwdParamsE)
        /*1b68*/ 	.word	0x00000000


	//----- nvinfo : EIATTR_MIN_STACK_SIZE
	.align		4
.L_1178:
        /*1b6c*/ 	.byte	0x04, 0x12
        /*1b6e*/ 	.short	(.L_1180 - .L_1179)
	.align		4
.L_1179:
        /*1b70*/ 	.word	index@(_ZN10layer_norm13ln_fwd_kernelINS_13Kernel_traitsI6__halfS2_fS2_fjLj1280ELj1ELj4ELj1ELj16ENS_18Kernel_traits_baseILj1280ES2_S2_fS2_fjLj128EEEEELb1ELb0ELb0ELb1EEEvNS_9FwdParamsE)
        /*1b74*/ 	.word	0x00000000


	//----- nvinfo : EIATTR_MIN_STACK_SIZE
	.align		4
.L_1180:
        /*1b78*/ 	.byte	0x04, 0x12
        /*1b7a*/ 	.short	(.L_1182 - .L_1181)
	.align		4
.L_1181:
        /*1b7c*/ 	.word	index@(_ZN10layer_norm13ln_fwd_kernelINS_13Kernel_traitsI6__halfS2_fS2_fjLj1280ELj1ELj4ELj1ELj16ENS_18Kernel_traits_baseILj1280ES2_S2_fS2_fjLj128EEEEELb1ELb0ELb1ELb0EEEvNS_9FwdParamsE)
        /*1b80*/ 	.word	0x00000000


	//----- nvinfo : EIATTR_MIN_STACK_SIZE
	.align		4
.L_1182:
        /*1b84*/ 	.byte	0x04, 0x12
        /*1b86*/ 	.short	(.L_1184 - .L_1183)
	.align		4
.L_1183:
        /*1b88*/ 	.word	index@(_ZN10layer_norm13ln_fwd_kernelINS_13Kernel_traitsI6__halfS2_fS2_fjLj1280ELj1ELj4ELj1ELj16ENS_18Kernel_traits_baseILj1280ES2_S2_fS2_fjLj128EEEEELb1ELb0ELb1ELb1EEEvNS_9FwdParamsE)
        /*1b8c*/ 	.word	0x00000000


	//----- nvinfo : EIATTR_MIN_STACK_SIZE
	.align		4
.L_1184:
        /*1b90*/ 	.byte	0x04, 0x12
        /*1b92*/ 	.short	(.L_1186 - .L_1185)
	.align		4
.L_1185:
        /*1b94*/ 	.word	index@(_ZN10layer_norm13ln_fwd_kernelINS_13Kernel_traitsI6__halfS2_fS2_fjLj1280ELj1ELj4ELj1ELj16ENS_18Kernel_traits_baseILj1280ES2_S2_fS2_fjLj128EEEEELb1ELb1ELb0ELb0EEEvNS_9FwdParamsE)
        /*1b98*/ 	.word	0x00000000


	//----- nvinfo : EIATTR_MIN_STACK_SIZE
	.align		4
.L_1186:
        /*1b9c*/ 	.byte	0x04, 0x12
        /*1b9e*/ 	.short	(.L_1188 - .L_1187)
	.align		4
.L_1187:
        /*1ba0*/ 	.word	index@(_ZN10layer_norm13ln_fwd_kernelINS_13Kernel_traitsI6__halfS2_fS2_fjLj1280ELj1ELj4ELj1ELj16ENS_18Kernel_traits_baseILj1280ES2_S2_fS2_fjLj128EEEEELb1ELb1ELb0ELb1EEEvNS_9FwdParamsE)
        /*1ba4*/ 	.word	0x00000000


	//----- nvinfo : EIATTR_MIN_STACK_SIZE
	.align		4
.L_1188:
        /*1ba8*/ 	.byte	0x04, 0x12
        /*1baa*/ 	.short	(.L_1190 - .L_1189)
	.align		4
.L_1189:
        /*1bac*/ 	.word	index@(_ZN10layer_norm13ln_fwd_kernelINS_13Kernel_traitsI6__halfS2_fS2_fjLj1280ELj1ELj4ELj1ELj16ENS_18Kernel_traits_baseILj1280ES2_S2_fS2_fjLj128EEEEELb1ELb1ELb1ELb0EEEvNS_9FwdParamsE)
        /*1bb0*/ 	.word	0x00000000


	//----- nvinfo : EIATTR_MIN_STACK_SIZE
	.align		4
.L_1190:
        /*1bb4*/ 	.byte	0x04, 0x12
        /*1bb6*/ 	.short	(.L_1192 - .L_1191)
	.align		4
.L_1191:
        /*1bb8*/ 	.word	index@(_ZN10layer_norm13ln_fwd_kernelINS_13Kernel_traitsI6__halfS2_fS2_fjLj1280ELj1ELj4ELj1ELj16ENS_18Kernel_traits_baseILj1280ES2_S2_fS2_fjLj128EEEEELb1ELb1ELb1ELb1EEEvNS_9FwdParamsE)
        /*1bbc*/ 	.word	0x00000000


	//----- nvinfo : EIATTR_MIN_STACK_SIZE
	.align		4
.L_1192:
        /*1bc0*/ 	.byte	0x04, 0x12
        /*1bc2*/ 	.short	(.L_1194 - .L_1193)
	.align		4
.L_1193:
        /*1bc4*/ 	.word	index@(_ZN10layer_norm13ln_fwd_kernelINS_13Kernel_traitsIf6__halffS2_fjLj1280ELj1ELj4ELj1ELj16ENS_18Kernel_traits_baseILj1280EfS2_fS2_fjLj128EEEEELb0ELb0ELb0ELb0EEEvNS_9FwdParamsE)
        /*1bc8*/ 	.word	0x00000000


	//----- nvinfo : EIATTR_MIN_STACK_SIZE
	.align		4
.L_1194:
        /*1bcc*/ 	.byte	0x04, 0x12
        /*1bce*/ 	.short	(.L_1196 - .L_1195)
	.align		4
.L_1195:
        /*1bd0*/ 	.word	index@(_ZN10layer_norm13ln_fwd_kernelINS_13Kernel_traitsIf6__halffS2_fjLj1280ELj1ELj4ELj1ELj16ENS_18Kernel_traits_baseILj1280EfS2_fS2_fjLj128EEEEELb0ELb0ELb0ELb1EEEvNS_9FwdParamsE)
        /*1bd4*/ 	.word	0x00000000


	//----- nvinfo : EIATTR_MIN_STACK_SIZE
	.align		4
.L_1196:
        /*1bd8*/ 	.byte	0x04, 0x12
        /*1bda*/ 	.short	(.L_1198 - .L_1197)
	.align		4
.L_1197:
        /*1bdc*/ 	.word	index@(_ZN10layer_norm13ln_fwd_kernelINS_13Kernel_traitsIf6__halffS2_fjLj1280ELj1ELj4ELj1ELj16ENS_18Kernel_traits_baseILj1280EfS2_fS2_fjLj128EEEEELb0ELb0ELb1ELb0EEEvNS_9FwdParamsE)
        /*1be0*/ 	.word	0x00000000


	//----- nvinfo : EIATTR_MIN_STACK_SIZE
	.align		4
.L_1198:
        /*1be4*/ 	.byte	0x04, 0x12
        /*1be6*/ 	.short	(.L_1200 - .L_1199)
	.align		4
.L_1199:
        /*1be8*/ 	.word	index@(_ZN10layer_norm13ln_fwd_kernelINS_13Kernel_traitsIf6__halffS2_fjLj1280ELj1ELj4ELj1ELj16ENS_18Kernel_traits_baseILj1280EfS2_fS2_fjLj128EEEEELb0ELb0ELb1ELb1EEEvNS_9FwdParamsE)
        /*1bec*/ 	.word	0x00000000


	//----- nvinfo : EIATTR_MIN_STACK_SIZE
	.align		4
.L_1200:
        /*1bf0*/ 	.byte	0x04, 0x12
        /*1bf2*/ 	.short	(.L_1202 - .L_1201)
	.align		4
.L_1201:
        /*1bf4*/ 	.word	index@(_ZN10layer_norm13ln_fwd_kernelINS_13Kernel_traitsIf6__halffS2_fjLj1280ELj1ELj4ELj1ELj16ENS_18Kernel_traits_baseILj1280EfS2_fS2_fjLj128EEEEELb0ELb1ELb0ELb0EEEvNS_9FwdParamsE)
        /*1bf8*/ 	.word	0x00000000


	//----- nvinfo : EIATTR_MIN_STACK_SIZE
	.align		4
.L_1202:
        /*1bfc*/ 	.byte	0x04, 0x12
        /*1bfe*/ 	.short	(.L_1204 - .L_1203)
	.align		4
.L_1203:
        /*1c00*/ 	.word	index@(_ZN10layer_norm13ln_fwd_kernelINS_13Kernel_traitsIf6__halffS2_fjLj1280ELj1ELj4ELj1ELj16ENS_18Kernel_traits_baseILj1280EfS2_fS2_fjLj128EEEEELb0ELb1ELb0ELb1EEEvNS_9FwdParamsE)
        /*1c04*/ 	.word	0x00000000


	//----- nvinfo : EIATTR_MIN_STACK_SIZE
	.align		4
.L_1204:
        /*1c08*/ 	.byte	0x04, 0x12
        /*1c0a*/ 	.short	(.L_1206 - .L_1205)
	.align		4
.L_1205:
        /*1c0c*/ 	.word	index@(_ZN10layer_norm13ln_fwd_kernelINS_13Kernel_traitsIf6__halffS2_fjLj1280ELj1ELj4ELj1ELj16ENS_18Kernel_traits_baseILj1280EfS2_fS2_fjLj128EEEEELb0ELb1ELb1ELb0EEEvNS_9FwdParamsE)
        /*1c10*/ 	.word	0x00000000


	//----- nvinfo : EIATTR_MIN_STACK_SIZE
	.align		4
.L_1206:
        /*1c14*/ 	.byte	0x04, 0x12
        /*1c16*/ 	.short	(.L_1208 - .L_1207)
	.align		4
.L_1207:
        /*1c18*/ 	.word	index@(_ZN10layer_norm13ln_fwd_kernelINS_13Kernel_traitsIf6__halffS2_fjLj1280ELj1ELj4ELj1ELj16ENS_18Kernel_traits_baseILj1280EfS2_fS2_fjLj128EEEEELb0ELb1ELb1ELb1EEEvNS_9FwdParamsE)
        /*1c1c*/ 	.word	0x00000000


	//----- nvinfo : EIATTR_MIN_STACK_SIZE
	.align		4
.L_1208:
        /*1c20*/ 	.byte	0x04, 0x12
        /*1c22*/ 	.short	(.L_1210 - .L_1209)
	.align		4
.L_1209:
        /*1c24*/ 	.word	index@(_ZN10layer_norm13ln_fwd_kernelINS_13Kernel_traitsIf6__halffS2_fjLj1280ELj1ELj4ELj1ELj16ENS_18Kernel_traits_baseILj1280EfS2_fS2_fjLj128EEEEELb1ELb0ELb0ELb0EEEvNS_9FwdParamsE)
        /*1c28*/ 	.word	0x00000000


	//----- nvinfo : EIATTR_MIN_STACK_SIZE
	.align		4
.L_1210:
        /*1c2c*/ 	.byte	0x04, 0x12
        /*1c2e*/ 	.short	(.L_1212 - .L_1211)
	.align		4
.L_1211:
        /*1c30*/ 	.word	index@(_ZN10layer_norm13ln_fwd_kernelINS_13Kernel_traitsIf6__halffS2_fjLj1280ELj1ELj4ELj1ELj16ENS_18Kernel_traits_baseILj1280EfS2_fS2_fjLj128EEEEELb1ELb0ELb0ELb1EEEvNS_9FwdParamsE)
        /*1c34*/ 	.word	0x00000000


	//----- nvinfo : EIATTR_MIN_STACK_SIZE
	.align		4
.L_1212:
        /*1c38*/ 	.byte	0x04, 0x12
        /*1c3a*/ 	.short	(.L_1214 - .L_1213)
	.align		4
.L_1213:
        /*1c3c*/ 	.word	index@(_ZN10layer_norm13ln_fwd_kernelINS_13Kernel_traitsIf6__halffS2_fjLj1280ELj1ELj4ELj1ELj16ENS_18Kernel_traits_baseILj1280EfS2_fS2_fjLj128EEEEELb1ELb0ELb1ELb0EEEvNS_9FwdParamsE)
        /*1c40*/ 	.word	0x00000000


	//----- nvinfo : EIATTR_MIN_STACK_SIZE
	.align		4
.L_1214:
        /*1c44*/ 	.byte	0x04, 0x12
        /*1c46*/ 	.short	(.L_1216 - .L_1215)
	.align		4
.L_1215:
        /*1c48*/ 	.word	index@(_ZN10layer_norm13ln_fwd_kernelINS_13Kernel_traitsIf6__halffS2_fjLj1280ELj1ELj4ELj1ELj16ENS_18Kernel_traits_baseILj1280EfS2_fS2_fjLj128EEEEELb1ELb0ELb1ELb1EEEvNS_9FwdParamsE)
        /*1c4c*/ 	.word	0x00000000


	//----- nvinfo : EIATTR_MIN_STACK_SIZE
	.align		4
.L_1216:
        /*1c50*/ 	.byte	0x04, 0x12
        /*1c52*/ 	.short	(.L_1218 - .L_1217)
	.align		4
.L_1217:
        /*1c54*/ 	.word	index@(_ZN10layer_norm13ln_fwd_kernelINS_13Kernel_traitsIf6__halffS2_fjLj1280ELj1ELj4ELj1ELj16ENS_18Kernel_traits_baseILj1280EfS2_fS2_fjLj128EEEEELb1ELb1ELb0ELb0EEEvNS_9FwdParamsE)
        /*1c58*/ 	.word	0x00000000


	//----- nvinfo : EIATTR_MIN_STACK_SIZE
	.align		4
.L_1218:
        /*1c5c*/ 	.byte	0x04, 0x12
        /*1c5e*/ 	.short	(.L_1220 - .L_1219)
	.align		4
.L_1219:
        /*1c60*/ 	.word	index@(_ZN10layer_norm13ln_fwd_kernelINS_13Kernel_traitsIf6__halffS2_fjLj1280ELj1ELj4ELj1ELj16ENS_18Kernel_traits_baseILj1280EfS2_fS2_fjLj128EEEEELb1ELb1ELb0ELb1EEEvNS_9FwdParamsE)
        /*1c64*/ 	.word	0x00000000


	//----- nvinfo : EIATTR_MIN_STACK_SIZE
	.align		4
.L_1220:
        /*1c68*/ 	.byte	0x04, 0x12
        /*1c6a*/ 	.short	(.L_1222 - .L_1221)
	.align		4
.L_1221:
        /*1c6c*/ 	.word	index@(_ZN10layer_norm13ln_fwd_kernelINS_13Kernel_traitsIf6__halffS2_fjLj1280ELj1ELj4ELj1ELj16ENS_18Kernel_traits_baseILj1280EfS2_fS2_fjLj128EEEEELb1ELb1ELb1ELb0EEEvNS_9FwdParamsE)
        /*1c70*/ 	.word	0x00000000


	//----- nvinfo : EIATTR_MIN_STACK_SIZE
	.align		4
.L_1222:
        /*1c74*/ 	.byte	0x04, 0x12
        /*1c76*/ 	.short	(.L_1224 - .L_1223)
	.align		4
.L_1223:
        /*1c78*/ 	.word	index@(_ZN10layer_norm13ln_fwd_kernelINS_13Kernel_traitsIf6__halffS2_fjLj1280ELj1ELj4ELj1ELj16ENS_18Kernel_traits_baseILj1280EfS2_fS2_fjLj128EEEEELb1ELb1ELb1ELb1EEEvNS_9FwdParamsE)
        /*1c7c*/ 	.word	0x00000000


	//----- nvinfo : EIATTR_MIN_STACK_SIZE
	.align		4
.L_1224:
        /*1c80*/ 	.byte	0x04, 0x12
        /*1c82*/ 	.short	(.L_1226 - .L_1225)
	.align		4
.L_1225:
        /*1c84*/ 	.word	index@(_ZN10layer_norm13ln_fwd_kernelINS_13Kernel_traitsI6__halfffffjLj1280ELj1ELj4ELj1ELj16ENS_18Kernel_traits_baseILj1280ES2_ffffjLj128EEEEELb0ELb0ELb0ELb0EEEvNS_9FwdParamsE)
        /*1c88*/ 	.word	0x00000000


	//----- nvinfo : EIATTR_MIN_STACK_SIZE
	.align		4
.L_1226:
        /*1c8c*/ 	.byte	0x04, 0x12
        /*1c8e*/ 	.short	(.L_1228 - .L_1227)
	.align		4
.L_1227:
        /*1c90*/ 	.word	index@(_ZN10layer_norm13ln_fwd_kernelINS_13Kernel_traitsI6__halfffffjLj1280ELj1ELj4ELj1ELj16ENS_18Kernel_traits_baseILj1280ES2_ffffjLj128EEEEELb0ELb0ELb0ELb1EEEvNS_9FwdParamsE)
        /*1c94*/ 	.word	0x00000000


	//----- nvinfo : EIATTR_MIN_STACK_SIZE
	.align		4
.L_1228:
        /*1c98*/ 	.byte	0x04, 0x12
        /*1c9a*/ 	.short	(.L_1230 - .L_1229)
	.align		4
.L_1229:
        /*1c9c*/ 	.word	index@(_ZN10layer_norm13ln_fwd_kernelINS_13Kernel_traitsI6__halfffffjLj1280ELj1ELj4ELj1ELj16ENS_18Kernel_traits_baseILj1280ES2_ffffjLj128EEEEELb0ELb0ELb1ELb0EEEvNS_9FwdParamsE)
        /*1ca0*/ 	.word	0x00000000


	//----- nvinfo : EIATTR_MIN_STACK_SIZE
	.align		4
.L_1230:
        /*1ca4*/ 	.byte	0x04, 0x12
        /*1ca6*/ 	.short	(.L_1232 - .L_1231)
	.align		4
.L_1231:
        /*1ca8*/ 	.word	index@(_ZN10layer_norm13ln_fwd_kernelINS_13Kernel_traitsI6__halfffffjLj1280ELj1ELj4ELj1ELj16ENS_18Kernel_traits_baseILj1280ES2_ffffjLj128EEEEELb0ELb0ELb1ELb1EEEvNS_9FwdParamsE)
        /*1cac*/ 	.word	0x00000000


	//----- nvinfo : EIATTR_MIN_STACK_SIZE
	.align		4
.L_1232:
        /*1cb0*/ 	.byte	0x04, 0x12
        /*1cb2*/ 	.short	(.L_1234 - .L_1233)
	.align		4
.L_1233:
        /*1cb4*/ 	.word	index@(_ZN10layer_norm13ln_fwd_kernelINS_13Kernel_traitsI6__halfffffjLj1280ELj1ELj4ELj1ELj16ENS_18Kernel_traits_baseILj1280ES2_ffffjLj128EEEEELb0ELb1ELb0ELb0EEEvNS_9FwdParamsE)
        /*1cb8*/ 	.word	0x00000000


	//----- nvinfo : EIATTR_MIN_STACK_SIZE
	.align		4
.L_1234:
        /*1cbc*/ 	.byte	0x04, 0x12
        /*1cbe*/ 	.short	(.L_1236 - .L_1235)
	.align		4
.L_1235:
        /*1cc0*/ 	.word	index@(_ZN10layer_norm13ln_fwd_kernelINS_13Kernel_traitsI6__halfffffjLj1280ELj1ELj4ELj1ELj16ENS_18Kernel_traits_baseILj1280ES2_ffffjLj128EEEEELb0ELb1ELb0ELb1EEEvNS_9FwdParamsE)
        /*1cc4*/ 	.word	0x00000000


	//----- nvinfo : EIATTR_MIN_STACK_SIZE
	.align		4
.L_1236:
        /*1cc8*/ 	.byte	0x04, 0x12
        /*1cca*/ 	.short	(.L_1238 - .L_1237)
	.align		4
.L_1237:
        /*1ccc*/ 	.word	index@(_ZN10layer_norm13ln_fwd_kernelINS_13Kernel_traitsI6__halfffffjLj1280ELj1ELj4ELj1ELj16ENS_18Kernel_traits_baseILj1280ES2_ffffjLj128EEEEELb0ELb1ELb1ELb0EEEvNS_9FwdParamsE)
        /*1cd0*/ 	.word	0x00000000


	//----- nvinfo : EIATTR_MIN_STACK_SIZE
	.align		4
.L_1238:
        /*1cd4*/ 	.byte	0x04, 0x12
        /*1cd6*/ 	.short	(.L_1240 - .L_1239)
	.align		4
.L_1239:
        /*1cd8*/ 	.word	index@(_ZN10layer_norm13ln_fwd_kernelINS_13Kernel_traitsI6__halfffffjLj1280ELj1ELj4ELj1ELj16ENS_18Kernel_traits_baseILj1280ES2_ffffjLj128EEEEELb0ELb1ELb1ELb1EEEvNS_9FwdParamsE)
        /*1cdc*/ 	.word	0x00000000


	//----- nvinfo : EIATTR_MIN_STACK_SIZE
	.align		4
.L_1240:
        /*1ce0*/ 	.byte	0x04, 0x12
        /*1ce2*/ 	.short	(.L_1242 - .L_1241)
	.align		4
.L_1241:
        /*1ce4*/ 	.word	index@(_ZN10layer_norm13ln_fwd_kernelINS_13Kernel_traitsI6__halfffffjLj1280ELj1ELj4ELj1ELj16ENS_18Kernel_traits_baseILj1280ES2_ffffjLj128EEEEELb1ELb0ELb0ELb0EEEvNS_9FwdParamsE)
        /*1ce8*/ 	.word	0x00000000


	//----- nvinfo : EIATTR_MIN_STACK_SIZE
	.align		4
.L_1242:
        /*1cec*/ 	.byte	0x04, 0x12
        /*1cee*/ 	.short	(.L_1244 - .L_1243)
	.align		4
.L_1243:
        /*1cf0*/ 	.word	index@(_ZN10layer_norm13ln_fwd_kernelINS_13Kernel_traitsI6__halfffffjLj1280ELj1ELj4ELj1ELj16ENS_18Kernel_traits_baseILj1280ES2_ffffjLj128EEEEELb1ELb0ELb0ELb1EEEvNS_9FwdParamsE)
        /*1cf4*/ 	.word	0x00000000


	//----- nvinfo : EIATTR_MIN_STACK_SIZE
	.align		4
.L_1244:
        /*1cf8*/ 	.byte	0x04, 0x12
        /*1cfa*/ 	.short	(.L_1246 - .L_1245)
	.align		4
.L_1245:
        /*1cfc*/ 	.word	index@(_ZN10layer_norm13ln_fwd_kernelINS_13Kernel_traitsI6__halfffffjLj1280ELj1ELj4ELj1ELj16ENS_18Kernel_traits_baseILj1280ES2_ffffjLj128EEEEELb1ELb0ELb1ELb0EEEvNS_9FwdParamsE)
        /*1d00*/ 	.word	0x00000000


	//----- nvinfo : EIATTR_MIN_STACK_SIZE
	.align		4
.L_1246:
        /*1d04*/ 	.byte	0x04, 0x12
        /*1d06*/ 	.short	(.L_1248 - .L_1247)
	.align		4
.L_1247:
        /*1d08*/ 	.word	index@(_ZN10layer_norm13ln_fwd_kernelINS_13Kernel_traitsI6__halfffffjLj1280ELj1ELj4ELj1ELj16ENS_18Kernel_traits_baseILj1280ES2_ffffjLj128EEEEELb1ELb0ELb1ELb1EEEvNS_9FwdParamsE)
        /*1d0c*/ 	.word	0x00000000


	//----- nvinfo : EIATTR_MIN_STACK_SIZE
	.align		4
.L_1248:
        /*1d10*/ 	.byte	0x04, 0x12
        /*1d12*/ 	.short	(.L_1250 - .L_1249)
	.align		4
.L_1249:
        /*1d14*/ 	.word	index@(_ZN10layer_norm13ln_fwd_kernelINS_13Kernel_traitsI6__halfffffjLj1280ELj1ELj4ELj1ELj16ENS_18Kernel_traits_baseILj1280ES2_ffffjLj128EEEEELb1ELb1ELb0ELb0EEEvNS_9FwdParamsE)
        /*1d18*/ 	.word	0x00000000


	//----- nvinfo : EIATTR_MIN_STACK_SIZE
	.align		4
.L_1250:
        /*1d1c*/ 	.byte	0x04, 0x12
        /*1d1e*/ 	.short	(.L_1252 - .L_1251)
	.align		4
.L_1251:
        /*1d20*/ 	.word	index@(_ZN10layer_norm13ln_fwd_kernelINS_13Kernel_traitsI6__halfffffjLj1280ELj1ELj4ELj1ELj16ENS_18Kernel_traits_baseILj1280ES2_ffffjLj128EEEEELb1ELb1ELb0ELb1EEEvNS_9FwdParamsE)
        /*1d24*/ 	.word	0x00000000


	//----- nvinfo : EIATTR_MIN_STACK_SIZE
	.align		4
.L_1252:
        /*1d28*/ 	.byte	0x04, 0x12
        /*1d2a*/ 	.short	(.L_1254 - .L_1253)
	.align		4
.L_1253:
        /*1d2c*/ 	.word	index@(_ZN10layer_norm13ln_fwd_kernelINS_13Kernel_traitsI6__halfffffjLj1280ELj1ELj4ELj1ELj16ENS_18Kernel_traits_baseILj1280ES2_ffffjLj128EEEEELb1ELb1ELb1ELb0EEEvNS_9FwdParamsE)
        /*1d30*/ 	.word	0x00000000


	//----- nvinfo : EIATTR_MIN_STACK_SIZE
	.align		4
.L_1254:
        /*1d34*/ 	.byte	0x04, 0x12
        /*1d36*/ 	.short	(.L_1256 - .L_1255)
	.align		4
.L_1255:
        /*1d38*/ 	.word	index@(_ZN10layer_norm13ln_fwd_kernelINS_13Kernel_traitsI6__halfffffjLj1280ELj1ELj4ELj1ELj16ENS_18Kernel_traits_baseILj1280ES2_ffffjLj128EEEEELb1ELb1ELb1ELb1EEEvNS_9FwdParamsE)
        /*1d3c*/ 	.word	0x00000000


	//----- nvinfo : EIATTR_MIN_STACK_SIZE
	.align		4
.L_1256:
        /*1d40*/ 	.byte	0x04, 0x12
        /*1d42*/ 	.short	(.L_1258 - .L_1257)
	.align		4
.L_1257:
        /*1d44*/ 	.word	index@(_ZN10layer_norm13ln_fwd_kernelINS_13Kernel_traitsIfffffjLj1280ELj1ELj4ELj1ELj16ENS_18Kernel_traits_baseILj1280EfffffjLj128EEEEELb0ELb0ELb0ELb0EEEvNS_9FwdParamsE)
        /*1d48*/ 	.word	0x00000000


	//----- nvinfo : EIATTR_MIN_STACK_SIZE
	.align		4
.L_1258:
        /*1d4c*/ 	.byte	0x04, 0x12
        /*1d4e*/ 	.short	(.L_1260 - .L_1259)
	.align		4
.L_1259:
        /*1d50*/ 	.word	index@(_ZN10layer_norm13ln_fwd_kernelINS_13Kernel_traitsIfffffjLj1280ELj1ELj4ELj1ELj16ENS_18Kernel_traits_baseILj1280EfffffjLj128EEEEELb0ELb0ELb0ELb1EEEvNS_9FwdParamsE)
        /*1d54*/ 	.word	0x00000000


	//----- nvinfo : EIATTR_MIN_STACK_SIZE
	.align		4
.L_1260:
        /*1d58*/ 	.byte	0x04, 0x12
        /*1d5a*/ 	.short	(.L_1262 - .L_1261)
	.align		4
.L_1261:
        /*1d5c*/ 	.word	index@(_ZN10layer_norm13ln_fwd_kernelINS_13Kernel_traitsIfffffjLj1280ELj1ELj4ELj1ELj16ENS_18Kernel_traits_baseILj1280EfffffjLj128EEEEELb0ELb0ELb1ELb0EEEvNS_9FwdParamsE)
        /*1d60*/ 	.word	0x00000000


	//----- nvinfo : EIATTR_MIN_STACK_SIZE
	.align		4
.L_1262:
        /*1d64*/ 	.byte	0x04, 0x12
        /*1d66*/ 	.short	(.L_1264 - .L_1263)
	.align		4
.L_1263:
        /*1d68*/ 	.word	index@(_ZN10layer_norm13ln_fwd_kernelINS_13Kernel_traitsIfffffjLj1280ELj1ELj4ELj1ELj16ENS_18Kernel_traits_baseILj1280EfffffjLj128EEEEELb0ELb0ELb1ELb1EEEvNS_9FwdParamsE)
        /*1d6c*/ 	.word	0x00000000


	//----- nvinfo : EIATTR_MIN_STACK_SIZE
	.align		4
.L_1264:
        /*1d70*/ 	.byte	0x04, 0x12
        /*1d72*/ 	.short	(.L_1266 - .L_1265)
	.align		4
.L_1265:
        /*1d74*/ 	.word	index@(_ZN10layer_norm13ln_fwd_kernelINS_13Kernel_traitsIfffffjLj1280ELj1ELj4ELj1ELj16ENS_18Kernel_traits_baseILj1280EfffffjLj128EEEEELb0ELb1ELb0ELb0EEEvNS_9FwdParamsE)
        /*1d78*/ 	.word	0x00000000


	//----- nvinfo : EIATTR_MIN_STACK_SIZE
	.align		4
.L_1266:
        /*1d7c*/ 	.byte	0x04, 0x12
        /*1d7e*/ 	.short	(.L_1268 - .L_1267)
	.align		4
.L_1267:
        /*1d80*/ 	.word	index@(_ZN10layer_norm13ln_fwd_kernelINS_13Kernel_traitsIfffffjLj1280ELj1ELj4ELj1ELj16ENS_18Kernel_traits_baseILj1280EfffffjLj128EEEEELb0ELb1ELb0ELb1EEEvNS_9FwdParamsE)
        /*1d84*/ 	.word	0x00000000


	//----- nvinfo : EIATTR_MIN_STACK_SIZE
	.align		4
.L_1268:
        /*1d88*/ 	.byte	0x04, 0x12
        /*1d8a*/ 	.short	(.L_1270 - .L_1269)
	.align		4
.L_1269:
        /*1d8c*/ 	.word	index@(_ZN10layer_norm13ln_fwd_kernelINS_13Kernel_traitsIfffffjLj1280ELj1ELj4ELj1ELj16ENS_18Kernel_traits_baseILj1280EfffffjLj128EEEEELb0ELb1ELb1ELb0EEEvNS_9FwdParamsE)
        /*1d90*/ 	.word	0x00000000


	//----- nvinfo : EIATTR_MIN_STACK_SIZE
	.align		4
.L_1270:
        /*1d94*/ 	.byte	0x04, 0x12
        /*1d96*/ 	.short	(.L_1272 - .L_1271)
	.align		4
.L_1271:
        /*1d98*/ 	.word	index@(_ZN10layer_norm13ln_fwd_kernelINS_13Kernel_traitsIfffffjLj1280ELj1ELj4ELj1ELj16ENS_18Kernel_traits_baseILj1280EfffffjLj128EEEEELb0ELb1ELb1ELb1EEEvNS_9FwdParamsE)
        /*1d9c*/ 	.word	0x00000000


	//----- nvinfo : EIATTR_MIN_STACK_SIZE
	.align		4
.L_1272:
        /*1da0*/ 	.byte	0x04, 0x12
        /*1da2*/ 	.short	(.L_1274 - .L_1273)
	.align		4
.L_1273:
        /*1da4*/ 	.word	index@(_ZN10layer_norm13ln_fwd_kernelINS_13Kernel_traitsIfffffjLj1280ELj1ELj4ELj1ELj16ENS_18Kernel_traits_baseILj1280EfffffjLj128EEEEELb1ELb0ELb0ELb0EEEvNS_9FwdParamsE)
        /*1da8*/ 	.word	0x00000000


	//----- nvinfo : EIATTR_MIN_STACK_SIZE
	.align		4
.L_1274:
        /*1dac*/ 	.byte	0x04, 0x12
        /*1dae*/ 	.short	(.L_1276 - .L_1275)
	.align		4
.L_1275:
        /*1db0*/ 	.word	index@(_ZN10layer_norm13ln_fwd_kernelINS_13Kernel_traitsIfffffjLj1280ELj1ELj4ELj1ELj16ENS_18Kernel_traits_baseILj1280EfffffjLj128EEEEELb1ELb0ELb0ELb1EEEvNS_9FwdParamsE)
        /*1db4*/ 	.word	0x00000000


	//----- nvinfo : EIATTR_MIN_STACK_SIZE
	.align		4
.L_1276:
        /*1db8*/ 	.byte	0x04, 0x12
        /*1dba*/ 	.short	(.L_1278 - .L_1277)
	.align		4
.L_1277:
        /*1dbc*/ 	.word	index@(_ZN10layer_norm13ln_fwd_kernelINS_13Kernel_traitsIfffffjLj1280ELj1ELj4ELj1ELj16ENS_18Kernel_traits_baseILj1280EfffffjLj128EEEEELb1ELb0ELb1ELb0EEEvNS_9FwdParamsE)
        /*1dc0*/ 	.word	0x00000000


	//----- nvinfo : EIATTR_MIN_STACK_SIZE
	.align		4
.L_1278:
        /*1dc4*/ 	.byte	0x04, 0x12
        /*1dc6*/ 	.short	(.L_1280 - .L_1279)
	.align		4
.L_1279:
        /*1dc8*/ 	.word	index@(_ZN10layer_norm13ln_fwd_kernelINS_13Kernel_traitsIfffffjLj1280ELj1ELj4ELj1ELj16ENS_18Kernel_traits_baseILj1280EfffffjLj128EEEEELb1ELb0ELb1ELb1EEEvNS_9FwdParamsE)
        /*1dcc*/ 	.word	0x00000000


	//----- nvinfo : EIATTR_MIN_STACK_SIZE
	.align		4
.L_1280:
        /*1dd0*/ 	.byte	0x04, 0x12
        /*1dd2*/ 	.short	(.L_1282 - .L_1281)
	.align		4
.L_1281:
        /*1dd4*/ 	.word	index@(_ZN10layer_norm13ln_fwd_kernelINS_13Kernel_traitsIfffffjLj1280ELj1ELj4ELj1ELj16ENS_18Kernel_traits_baseILj1280EfffffjLj128EEEEELb1ELb1ELb0ELb0EEEvNS_9FwdParamsE)
        /*1dd8*/ 	.word	0x00000000


	//----- nvinfo : EIATTR_MIN_STACK_SIZE
	.align		4
.L_1282:
        /*1ddc*/ 	.byte	0x04, 0x12
        /*1dde*/ 	.short	(.L_1284 - .L_1283)
	.align		4
.L_1283:
        /*1de0*/ 	.word	index@(_ZN10layer_norm13ln_fwd_kernelINS_13Kernel_traitsIfffffjLj1280ELj1ELj4ELj1ELj16ENS_18Kernel_traits_baseILj1280EfffffjLj128EEEEELb1ELb1ELb0ELb1EEEvNS_9FwdParamsE)
        /*1de4*/ 	.word	0x00000000


	//----- nvinfo : EIATTR_MIN_STACK_SIZE
	.align		4
.L_1284:
        /*1de8*/ 	.byte	0x04, 0x12
        /*1dea*/ 	.short	(.L_1286 - .L_1285)
	.align		4
.L_1285:
        /*1dec*/ 	.word	index@(_ZN10layer_norm13ln_fwd_kernelINS_13Kernel_traitsIfffffjLj1280ELj1ELj4ELj1ELj16ENS_18Kernel_traits_baseILj1280EfffffjLj128EEEEELb1ELb1ELb1ELb0EEEvNS_9FwdParamsE)
        /*1df0*/ 	.word	0x00000000


	//----- nvinfo : EIATTR_MIN_STACK_SIZE
	.align		4
.L_1286:
        /*1df4*/ 	.byte	0x04, 0x12
        /*1df6*/ 	.short	(.L_1288 - .L_1287)
	.align		4
.L_1287:
        /*1df8*/ 	.word	index@(_ZN10layer_norm13ln_fwd_kernelINS_13Kernel_traitsIfffffjLj1280ELj1ELj4ELj1ELj16ENS_18Kernel_traits_baseILj1280EfffffjLj128EEEEELb1ELb1ELb1ELb1EEEvNS_9FwdParamsE)
        /*1dfc*/ 	.word	0x00000000
.L_1288:


//--------------------- .nv.info._ZN10layer_norm13ln_fwd_kernelINS_13Kernel_traitsI13__nv_bfloat16S2_S2_S2_fjLj1280ELj1ELj4ELj1ELj16ENS_18Kernel_traits_baseILj1280ES2_S2_S2_S2_fjLj128EEEEELb0ELb0ELb0ELb0EEEvNS_9FwdParamsE --------------------------
	.section	.nv.info._ZN10layer_norm13ln_fwd_kernelINS_13Kernel_traitsI13__nv_bfloat16S2_S2_S2_fjLj1280ELj1ELj4ELj1ELj16ENS_18Kernel_traits_baseILj1280ES2_S2_S2_S2_fjLj128EEEEELb0ELb0ELb0ELb0EEEvNS_9FwdParamsE,"",@"SHT_CUDA_INFO"
	.sectionflags	@""
	.align	4


	//----- nvinfo : EIATTR_CUDA_API_VERSION
	.align		4
        /*0000*/ 	.byte	0x04, 0x37
        /*0002*/ 	.short	(.L_1290 - .L_1289)
.L_1289:
        /*0004*/ 	.word	0x00000082


	//----- nvinfo : EIATTR_SW2861232_WAR
	.align		4
.L_1290:
        /*0008*/ 	.byte	0x01, 0x35
	.zero		2


	//----- nvinfo : EIATTR_PARAM_CBANK
	.align		4
        /*000c*/ 	.byte	0x04, 0x0a
        /*000e*/ 	.short	(.L_1292 - .L_1291)
	.align		4
.L_1291:
        /*0010*/ 	.word	index@(.nv.constant0._ZN10layer_norm13ln_fwd_kernelINS_13Kernel_traitsI13__nv_bfloat16S2_S2_S2_fjLj1280ELj1ELj4ELj1ELj16ENS_18Kernel_traits_baseILj1280ES2_S2_S2_S2_fjLj128EEEEELb0ELb0ELb0ELb0EEEvNS_9FwdParamsE)
        /*0014*/ 	.short	0x0160
        /*0016*/ 	.short	0x00e8


	//----- nvinfo : EIATTR_CBANK_PARAM_SIZE
	.align		4
.L_1292:
        /*0018*/ 	.byte	0x03, 0x19
        /*001a*/ 	.short	0x00e8


	//----- nvinfo : EIATTR_KPARAM_INFO
	.align		4
        /*001c*/ 	.byte	0x04, 0x17
        /*001e*/ 	.short	(.L_1294 - .L_1293)
.L_1293:
        /*0020*/ 	.word	0x00000000
        /*0024*/ 	.short	0x0000
        /*0026*/ 	.short	0x0000
        /*0028*/ 	.byte	0x00, 0xf0, 0xa1, 0x03


	//----- nvinfo : EIATTR_MAXREG_COUNT
	.align		4
.L_1294:
        /*002c*/ 	.byte	0x03, 0x1b
        /*002e*/ 	.short	0x00ff


	//----- nvinfo : EIATTR_MERCURY_ISA_VERSION
	.align		4
        /*0030*/ 	.byte	0x03, 0x5f
        /*0032*/ 	.short	0x0000


	//----- nvinfo : EIATTR_COOP_GROUP_MASK_REGIDS
	.align		4
        /*0034*/ 	.byte	0x04, 0x29
        /*0036*/ 	.short	(.L_1296 - .L_1295)


	//   ....[0]....
.L_1295:
        /*0038*/ 	.word	0xffffffff


	//   ....[1]....
        /*003c*/ 	.word	0xffffffff


	//   ....[2]....
        /*0040*/ 	.word	0xffffffff


	//   ....[3]....
        /*0044*/ 	.word	0xffffffff


	//   ....[4]....
        /*0048*/ 	.word	0xffffffff


	//   ....[5]....
        /*004c*/ 	.word	0xffffffff


	//   ....[6]....
        /*0050*/ 	.word	0xffffffff


	//   ....[7]....
        /*0054*/ 	.word	0xffffffff


	//   ....[8]....
        /*0058*/ 	.word	0xffffffff


	//   ....[9]....
        /*005c*/ 	.word	0xffffffff


	//   ....[10]....
        /*0060*/ 	.word	0xffffffff


	//   ....[11]....
        /*0064*/ 	.word	0xffffffff


	//   ....[12]....
        /*0068*/ 	.word	0xffffffff


	//   ....[13]....
        /*006c*/ 	.word	0xffffffff


	//   ....[14]....
        /*0070*/ 	.word	0xffffffff


	//   ....[15]....
        /*0074*/ 	.word	0xffffffff


	//   ....[16]....
        /*0078*/ 	.word	0xffffffff


	//   ....[17]....
        /*007c*/ 	.word	0xffffffff


	//   ....[18]....
        /*0080*/ 	.word	0xffffffff


	//   ....[19]....
        /*0084*/ 	.word	0xffffffff


	//----- nvinfo : EIATTR_COOP_GROUP_INSTR_OFFSETS
	.align		4
.L_1296:
        /*0088*/ 	.byte	0x04, 0x28
        /*008a*/ 	.short	(.L_1298 - .L_1297)


	//   ....[0]....
.L_1297:
        /*008c*/ 	.word	0x00002ae0


	//   ....[1]....
        /*0090*/ 	.word	0x00002b10


	//   ....[2]....
        /*0094*/ 	.word	0x00002b30


	//   ....[3]....
        /*0098*/ 	.word	0x00002b50


	//   ....[4]....
        /*009c*/ 	.word	0x00002b70


	//   ....[5]....
        /*00a0*/ 	.word	0x000030b0


	//   ....[6]....
        /*00a4*/ 	.word	0x000030d0


	//   ....[7]....
        /*00a8*/ 	.word	0x000030f0


	//   ....[8]....
        /*00ac*/ 	.word	0x00003110


	//   ....[9]....
        /*00b0*/ 	.word	0x00003130


	//   ....[10]....
        /*00b4*/ 	.word	0x00003df0


	//   ....[11]....
        /*00b8*/ 	.word	0x00003e70


	//   ....[12]....
        /*00bc*/ 	.word	0x00003ed0


	//   ....[13]....
        /*00c0*/ 	.word	0x00003f30


	//   ....[14]....
        /*00c4*/ 	.word	0x00003f90


	//   ....[15]....
        /*00c8*/ 	.word	0x00004510


	//   ....[16]....
        /*00cc*/ 	.word	0x00004570


	//   ....[17]....
        /*00d0*/ 	.word	0x000045d0


	//   ....[18]....
        /*00d4*/ 	.word	0x00004630


	//   ....[19]....
        /*00d8*/ 	.word	0x000046a0


	//----- nvinfo : EIATTR_EXIT_INSTR_OFFSETS
	.align		4
.L_1298:
        /*00dc*/ 	.byte	0x04, 0x1c
        /*00de*/ 	.short	(.L_1300 - .L_1299)


	//   ....[0]....
.L_1299:
        /*00e0*/ 	.word	0x000005f0


	//   ....[1]....
        /*00e4*/ 	.word	0x00003da0


	//----- nvinfo : EIATTR_MAX_THREADS
	.align		4
.L_1300:
        /*00e8*/ 	.byte	0x04, 0x05
        /*00ea*/ 	.short	(.L_1302 - .L_1301)
.L_1301:
        /*00ec*/ 	.word	0x00000080
        /*00f0*/ 	.word	0x00000001
        /*00f4*/ 	.word	0x00000001


	//----- nvinfo : EIATTR_CRS_STACK_SIZE
	.align		4
.L_1302:
        /*00f8*/ 	.byte	0x04, 0x1e
        /*00fa*/ 	.short	(.L_1304 - .L_1303)
.L_1303:
        /*00fc*/ 	.word	0x00000000
.L_1304:


//--------------------- .nv.info._ZN10layer_norm13ln_fwd_kernelINS_13Kernel_traitsI13__nv_bfloat16S2_S2_S2_fjLj1280ELj1ELj4ELj1ELj16ENS_18Kernel_traits_baseILj1280ES2_S2_S2_S2_fjLj128EEEEELb0ELb0ELb0ELb1EEEvNS_9FwdParamsE --------------------------
	.section	.nv.info._ZN10layer_norm13ln_fwd_kernelINS_13Kernel_traitsI13__nv_bfloat16S2_S2_S2_fjLj1280ELj1ELj4ELj1ELj16ENS_18Kernel_traits_baseILj1280ES2_S2_S2_S2_fjLj128EEEEELb0ELb0ELb0ELb1EEEvNS_9FwdParamsE,"",@"SHT_CUDA_INFO"
	.sectionflags	@""
	.align	4


	//----- nvinfo : EIATTR_CUDA_API_VERSION
	.align		4
        /*0000*/ 	.byte	0x04, 0x37
        /*0002*/ 	.short	(.L_1306 - .L_1305)
.L_1305:
        /*0004*/ 	.word	0x00000082


	//----- nvinfo : EIATTR_SW2861232_WAR
	.align		4
.L_1306:
        /*0008*/ 	.byte	0x01, 0x35
	.zero		2


	//----- nvinfo : EIATTR_PARAM_CBANK
	.align		4
        /*000c*/ 	.byte	0x04, 0x0a
        /*000e*/ 	.short	(.L_1308 - .L_1307)
	.align		4
.L_1307:
        /*0010*/ 	.word	index@(.nv.constant0._ZN10layer_norm13ln_fwd_kernelINS_13Kernel_traitsI13__nv_bfloat16S2_S2_S2_fjLj1280ELj1ELj4ELj1ELj16ENS_18Kernel_traits_baseILj1280ES2_S2_S2_S2_fjLj128EEEEELb0ELb0ELb0ELb1EEEvNS_9FwdParamsE)
        /*0014*/ 	.short	0x0160
        /*0016*/ 	.short	0x00e8


	//----- nvinfo : EIATTR_CBANK_PARAM_SIZE
	.align		4
.L_1308:
        /*0018*/ 	.byte	0x03, 0x19
        /*001a*/ 	.short	0x00e8


	//----- nvinfo : EIATTR_KPARAM_INFO
	.align		4
        /*001c*/ 	.byte	0x04, 0x17
        /*001e*/ 	.short	(.L_1310 - .L_1309)
.L_1309:
        /*0020*/ 	.word	0x00000000
        /*0024*/ 	.short	0x0000
        /*0026*/ 	.short	0x0000
        /*0028*/ 	.byte	0x00, 0xf0, 0xa1, 0x03


	//----- nvinfo : EIATTR_MAXREG_COUNT
	.align		4
.L_1310:
        /*002c*/ 	.byte	0x03, 0x1b
        /*002e*/ 	.short	0x00ff


	//----- nvinfo : EIATTR_MERCURY_ISA_VERSION
	.align		4
        /*0030*/ 	.byte	0x03, 0x5f
        /*0032*/ 	.short	0x0000


	//----- nvinfo : EIATTR_COOP_GROUP_MASK_REGIDS
	.align		4
        /*0034*/ 	.byte	0x04, 0x29
        /*0036*/ 	.short	(.L_1312 - .L_1311)


	//   ....[0]....
.L_1311:
        /*0038*/ 	.word	0xffffffff


	//   ....[1]....
        /*003c*/ 	.word	0xffffffff


	//   ....[2]....
        /*0040*/ 	.word	0xffffffff


	//   ....[3]....
        /*0044*/ 	.word	0xffffffff


	//   ....[4]....
        /*0048*/ 	.word	0xffffffff


	//   ....[5]....
        /*004c*/ 	.word	0xffffffff


	//   ....[6]....
        /*0050*/ 	.word	0xffffffff


	//   ....[7]....
        /*0054*/ 	.word	0xffffffff


	//   ....[8]....
        /*0058*/ 	.word	0xffffffff


	//   ....[9]....
        /*005c*/ 	.word	0xffffffff


	//   ....[10]....
        /*0060*/ 	.word	0xffffffff


	//   ....[11]....
        /*0064*/ 	.word	0xffffffff


	//   ....[12]....
        /*0068*/ 	.word	0xffffffff


	//   ....[13]....
        /*006c*/ 	.word	0xffffffff


	//   ....[14]....
        /*0070*/ 	.word	0xffffffff


	//   ....[15]....
        /*0074*/ 	.word	0xffffffff


	//   ....[16]....
        /*0078*/ 	.word	0xffffffff


	//   ....[17]....
        /*007c*/ 	.word	0xffffffff


	//   ....[18]....
        /*0080*/ 	.word	0xffffffff


	//   ....[19]....
        /*0084*/ 	.word	0xffffffff


	//----- nvinfo : EIATTR_COOP_GROUP_INSTR_OFFSETS
	.align		4
.L_1312:
        /*0088*/ 	.byte	0x04, 0x28
        /*008a*/ 	.short	(.L_1314 - .L_1313)


	//   ....[0]....
.L_1313:
        /*008c*/ 	.word	0x00002340


	//   ....[1]....
        /*0090*/ 	.word	0x00002370


	//   ....[2]....
        /*0094*/ 	.word	0x00002390


	//   ....[3]....
        /*0098*/ 	.word	0x000023b0


	//   ....[4]....
        /*009c*/ 	.word	0x000023d0


	//   ....[5]....
        /*00a0*/ 	.word	0x00002900


	//   ....[6]....
        /*00a4*/ 	.word	0x00002920


	//   ....[7]....
        /*00a8*/ 	.word	0x00002940


	//   ....[8]....
        /*00ac*/ 	.word	0x00002960


	//   ....[9]....
        /*00b0*/ 	.word	0x00002980


	//   ....[10]....
        /*00b4*/ 	.word	0x000035f0


	//   ....[11]....
        /*00b8*/ 	.word	0x00003660


	//   ....[12]....
        /*00bc*/ 	.word	0x000036c0


	//   ....[13]....
        /*00c0*/ 	.word	0x00003720


	//   ....[14]....
        /*00c4*/ 	.word	0x00003780


	//   ....[15]....
        /*00c8*/ 	.word	0x00003cf0


	//   ....[16]....
        /*00cc*/ 	.word	0x00003d50


	//   ....[17]....
        /*00d0*/ 	.word	0x00003db0


	//   ....[18]....
        /*00d4*/ 	.word	0x00003e10


	//   ....[19]....
        /*00d8*/ 	.word	0x00003e70


	//----- nvinfo : EIATTR_EXIT_INSTR_OFFSETS
	.align		4
.L_1314:
        /*00dc*/ 	.byte	0x04, 0x1c
        /*00de*/ 	.short	(.L_1316 - .L_1315)


	//   ....[0]....
.L_1315:
        /*00e0*/ 	.word	0x00000140


	//   ....[1]....
        /*00e4*/ 	.word	0x000035a0


	//----- nvinfo : EIATTR_MAX_THREADS
	.align		4
.L_1316:
        /*00e8*/ 	.byte	0x04, 0x05
        /*00ea*/ 	.short	(.L_1318 - .L_1317)
.L_1317:
        /*00ec*/ 	.word	0x00000080
        /*00f0*/ 	.word	0x00000001
        /*00f4*/ 	.word	0x00000001


	//----- nvinfo : EIATTR_CRS_STACK_SIZE
	.align		4
.L_1318:
        /*00f8*/ 	.byte	0x04, 0x1e
        /*00fa*/ 	.short	(.L_1320 - .L_1319)
.L_1319:
        /*00fc*/ 	.word	0x00000000
.L_1320:


//--------------------- .nv.info._ZN10layer_norm13ln_fwd_kernelINS_13Kernel_traitsI13__nv_bfloat16S2_S2_S2_fjLj1280ELj1ELj4ELj1ELj16ENS_18Kernel_traits_baseILj1280ES2_S2_S2_S2_fjLj128EEEEELb0ELb0ELb1ELb0EEEvNS_9FwdParamsE --------------------------
	.section	.nv.info._ZN10layer_norm13ln_fwd_kernelINS_13Kernel_traitsI13__nv_bfloat16S2_S2_S2_fjLj1280ELj1ELj4ELj1ELj16ENS_18Kernel_traits_baseILj1280ES2_S2_S2_S2_fjLj128EEEEELb0ELb0ELb1ELb0EEEvNS_9FwdParamsE,"",@"SHT_CUDA_INFO"
	.sectionflags	@""
	.align	4


	//----- nvinfo : EIATTR_CUDA_API_VERSION
	.align		4
        /*0000*/ 	.byte	0x04, 0x37
        /*0002*/ 	.short	(.L_1322 - .L_1321)
.L_1321:
        /*0004*/ 	.word	0x00000082


	//----- nvinfo : EIATTR_SW2861232_WAR
	.align		4
.L_1322:
        /*0008*/ 	.byte	0x01, 0x35
	.zero		2


	//----- nvinfo : EIATTR_PARAM_CBANK
	.align		4
        /*000c*/ 	.byte	0x04, 0x0a
        /*000e*/ 	.short	(.L_1324 - .L_1323)
	.align		4
.L_1323:
        /*0010*/ 	.word	index@(.nv.constant0._ZN10layer_norm13ln_fwd_kernelINS_13Kernel_traitsI13__nv_bfloat16S2_S2_S2_fjLj1280ELj1ELj4ELj1ELj16ENS_18Kernel_traits_baseILj1280ES2_S2_S2_S2_fjLj128EEEEELb0ELb0ELb1ELb0EEEvNS_9FwdParamsE)
        /*0014*/ 	.short	0x0160
        /*0016*/ 	.short	0x00e8


	//----- nvinfo : EIATTR_CBANK_PARAM_SIZE
	.align		4
.L_1324:
        /*0018*/ 	.byte	0x03, 0x19
        /*001a*/ 	.short	0x00e8


	//----- nvinfo : EIATTR_KPARAM_INFO
	.align		4
        /*001c*/ 	.byte	0x04, 0x17
        /*001e*/ 	.short	(.L_1326 - .L_1325)
.L_1325:
        /*0020*/ 	.word	0x00000000
        /*0024*/ 	.short	0x0000
        /*0026*/ 	.short	0x0000
        /*0028*/ 	.byte	0x00, 0xf0, 0xa1, 0x03


	//----- nvinfo : EIATTR_MAXREG_COUNT
	.align		4
.L_1326:
        /*002c*/ 	.byte	0x03, 0x1b
        /*002e*/ 	.short	0x00ff


	//----- nvinfo : EIATTR_MERCURY_ISA_VERSION
	.align		4
        /*0030*/ 	.byte	0x03, 0x5f
        /*0032*/ 	.short	0x0000


	//----- nvinfo : EIATTR_COOP_GROUP_MASK_REGIDS
	.align		4
        /*0034*/ 	.byte	0x04, 0x29
        /*0036*/ 	.short	(.L_1328 - .L_1327)


	//   ....[0]....
.L_1327:
        /*0038*/ 	.word	0xffffffff


	//   ....[1]....
        /*003c*/ 	.word	0xffffffff


	//   ....[2]....
        /*0040*/ 	.word	0xffffffff


	//   ....[3]....
        /*0044*/ 	.word	0xffffffff


	//   ....[4]....
        /*0048*/ 	.word	0xffffffff


	//   ....[5]....
        /*004c*/ 	.word	0xffffffff


	//   ....[6]....
        /*0050*/ 	.word	0xffffffff


	//   ....[7]....
        /*0054*/ 	.word	0xffffffff


	//   ....[8]....
        /*0058*/ 	.word	0xffffffff


	//   ....[9]....
        /*005c*/ 	.word	0xffffffff


	//   ....[10]....
        /*0060*/ 	.word	0xffffffff


	//   ....[11]....
        /*0064*/ 	.word	0xffffffff


	//   ....[12]....
        /*0068*/ 	.word	0xffffffff


	//   ....[13]....
        /*006c*/ 	.word	0xffffffff


	//   ....[14]....
        /*0070*/ 	.word	0xffffffff


	//   ....[15]....
        /*0074*/ 	.word	0xffffffff


	//   ....[16]....
        /*0078*/ 	.word	0xffffffff


	//   ....[17]....
        /*007c*/ 	.word	0xffffffff


	//   ....[18]....
        /*0080*/ 	.word	0xffffffff


	//   ....[19]....
        /*0084*/ 	.word	0xffffffff


	//----- nvinfo : EIATTR_COOP_GROUP_INSTR_OFFSETS
	.align		4
.L_1328:
        /*0088*/ 	.byte	0x04, 0x28
        /*008a*/ 	.short	(.L_1330 - .L_1329)


	//   ....[0]....
.L_1329:
        /*008c*/ 	.word	0x00003110


	//   ....[1]....
        /*0090*/ 	.word	0x00003140


	//   ....[2]....
        /*0094*/ 	.word	0x00003160


	//   ....[3]....
        /*0098*/ 	.word	0x00003180


	//   ....[4]....
        /*009c*/ 	.word	0x000031a0


	//   ....[5]....
        /*00a0*/ 	.word	0x000036e0


	//   ....[6]....
        /*00a4*/ 	.word	0x00003700


	//   ....[7]....
        /*00a8*/ 	.word	0x00003720


	//   ....[8]....
        /*00ac*/ 	.word	0x00003740


	//   ....[9]....
        /*00b0*/ 	.word	0x00003760


	//   ....[10]....
        /*00b4*/ 	.word	0x000044a0


	//   ....[11]....
        /*00b8*/ 	.word	0x00004520


	//   ....[12]....
        /*00bc*/ 	.word	0x00004580


	//   ....[13]....
        /*00c0*/ 	.word	0x000045e0


	//   ....[14]....
        /*00c4*/ 	.word	0x00004640


	//   ....[15]....
        /*00c8*/ 	.word	0x00004bc0


	//   ....[16]....
        /*00cc*/ 	.word	0x00004c20


	//   ....[17]....
        /*00d0*/ 	.word	0x00004c80


	//   ....[18]....
        /*00d4*/ 	.word	0x00004ce0


	//   ....[19]....
        /*00d8*/ 	.word	0x00004d50


	//----- nvinfo : EIATTR_EXIT_INSTR_OFFSETS
	.align		4
.L_1330:
        /*00dc*/ 	.byte	0x04, 0x1c
        /*00de*/ 	.short	(.L_1332 - .L_1331)


	//   ....[0]....
.L_1331:
        /*00e0*/ 	.word	0x00000590


	//   ....[1]....
        /*00e4*/ 	.word	0x00004440


	//----- nvinfo : EIATTR_MAX_THREADS
	.align		4
.L_1332:
        /*00e8*/ 	.byte	0x04, 0x05
        /*00ea*/ 	.short	(.L_1334 - .L_1333)
.L_1333:
        /*00ec*/ 	.word	0x00000080
        /*00f0*/ 	.word	0x00000001
        /*00f4*/ 	.word	0x00000001


	//----- nvinfo : EIATTR_CRS_STACK_SIZE
	.align		4
.L_1334:
        /*00f8*/ 	.byte	0x04, 0x1e
        /*00fa*/ 	.short	(.L_1336 - .L_1335)
.L_1335:
        /*00fc*/ 	.word	0x00000000
.L_1336:


//--------------------- .nv.info._ZN10layer_norm13ln_fwd_kernelINS_13Kernel_traitsI13__nv_bfloat16S2_S2_S2_fjLj1280ELj1ELj4ELj1ELj16ENS_18Kernel_traits_baseILj1280ES2_S2_S2_S2_fjLj128EEEEELb0ELb0ELb1ELb1EEEvNS_9FwdParamsE --------------------------
	.section	.nv.info._ZN10layer_norm13ln_fwd_kernelINS_13Kernel_traitsI13__nv_bfloat16S2_S2_S2_fjLj1280ELj1ELj4ELj1ELj16ENS_18Kernel_traits_baseILj1280ES2_S2_S2_S2_fjLj128EEEEELb0ELb0ELb1ELb1EEEvNS_9FwdParamsE,"",@"SHT_CUDA_INFO"
	.sectionflags	@""
	.align	4


	//----- nvinfo : EIATTR_CUDA_API_VERSION
	.align		4
        /*0000*/ 	.byte	0x04, 0x37
        /*0002*/ 	.short	(.L_1338 - .L_1337)
.L_1337:
        /*0004*/ 	.word	0x00000082


	//----- nvinfo : EIATTR_SW2861232_WAR
	.align		4
.L_1338:
        /*0008*/ 	.byte	0x01, 0x35
	.zero		2


	//----- nvinfo : EIATTR_PARAM_CBANK
	.align		4
        /*000c*/ 	.byte	0x04, 0x0a
        /*000e*/ 	.short	(.L_1340 - .L_1339)
	.align		4
.L_1339:
        /*0010*/ 	.word	index@(.nv.constant0._ZN10layer_norm13ln_fwd_kernelINS_13Kernel_traitsI13__nv_bfloat16S2_S2_S2_fjLj1280ELj1ELj4ELj1ELj16ENS_18Kernel_traits_baseILj1280ES2_S2_S2_S2_fjLj128EEEEELb0ELb0ELb1ELb1EEEvNS_9FwdParamsE)
        /*0014*/ 	.short	0x0160
        /*0016*/ 	.short	0x00e8


	//----- nvinfo : EIATTR_CBANK_PARAM_SIZE
	.align		4
.L_1340:
        /*0018*/ 	.byte	0x03, 0x19
        /*001a*/ 	.short	0x00e8


	//----- nvinfo : EIATTR_KPARAM_INFO
	.align		4
        /*001c*/ 	.byte	0x04, 0x17
        /*001e*/ 	.short	(.L_1342 - .L_1341)
.L_1341:
        /*0020*/ 	.word	0x00000000
        /*0024*/ 	.short	0x0000
        /*0026*/ 	.short	0x0000
        /*0028*/ 	.byte	0x00, 0xf0, 0xa1, 0x03


	//----- nvinfo : EIATTR_MAXREG_COUNT
	.align		4
.L_1342:
        /*002c*/ 	.byte	0x03, 0x1b
        /*002e*/ 	.short	0x00ff


	//----- nvinfo : EIATTR_MERCURY_ISA_VERSION
	.align		4
        /*0030*/ 	.byte	0x03, 0x5f
        /*0032*/ 	.short	0x0000


	//----- nvinfo : EIATTR_COOP_GROUP_MASK_REGIDS
	.align		4
        /*0034*/ 	.byte	0x04, 0x29
        /*0036*/ 	.short	(.L_1344 - .L_1343)


	//   ....[0]....
.L_1343:
        /*0038*/ 	.word	0xffffffff


	//   ....[1]....
        /*003c*/ 	.word	0xffffffff


	//   ....[2]....
        /*0040*/ 	.word	0xffffffff


	//   ....[3]....
        /*0044*/ 	.word	0xffffffff


	//   ....[4]....
        /*0048*/ 	.word	0xffffffff


	//   ....[5]....
        /*004c*/ 	.word	0xffffffff


	//   ....[6]....
        /*0050*/ 	.word	0xffffffff


	//   ....[7]....
        /*0054*/ 	.word	0xffffffff


	//   ....[8]....
        /*0058*/ 	.word	0xffffffff


	//   ....[9]....
        /*005c*/ 	.word	0xffffffff


	//   ....[10]....
        /*0060*/ 	.word	0xffffffff


	//   ....[11]....
        /*0064*/ 	.word	0xffffffff


	//   ....[12]....
        /*0068*/ 	.word	0xffffffff


	//   ....[13]....
        /*006c*/ 	.word	0xffffffff


	//   ....[14]....
        /*0070*/ 	.word	0xffffffff


	//   ....[15]....
        /*0074*/ 	.word	0xffffffff


	//   ....[16]....
        /*0078*/ 	.word	0xffffffff


	//   ....[17]....
        /*007c*/ 	.word	0xffffffff


	//   ....[18]....
        /*0080*/ 	.word	0xffffffff


	//   ....[19]....
        /*0084*/ 	.word	0xffffffff


	//----- nvinfo : EIATTR_COOP_GROUP_INSTR_OFFSETS
	.align		4
.L_1344:
        /*0088*/ 	.byte	0x04, 0x28
        /*008a*/ 	.short	(.L_1346 - .L_1345)


	//   ....[0]....
.L_1345:
        /*008c*/ 	.word	0x00002850


	//   ....[1]....
        /*0090*/ 	.word	0x00002880


	//   ....[2]....
        /*0094*/ 	.word	0x000028a0


	//   ....[3]....
        /*0098*/ 	.word	0x000028c0


	//   ....[4]....
        /*009c*/ 	.word	0x000028e0


	//   ....[5]....
        /*00a0*/ 	.word	0x00002e10


	//   ....[6]....
        /*00a4*/ 	.word	0x00002e30


	//   ....[7]....
        /*00a8*/ 	.word	0x00002e50


	//   ....[8]....
        /*00ac*/ 	.word	0x00002e70


	//   ....[9]....
        /*00b0*/ 	.word	0x00002e90


	//   ....[10]....
        /*00b4*/ 	.word	0x00003cb0


	//   ....[11]....
        /*00b8*/ 	.word	0x00003d20


	//   ....[12]....
        /*00bc*/ 	.word	0x00003d80


	//   ....[13]....
        /*00c0*/ 	.word	0x00003de0


	//   ....[14]....
        /*00c4*/ 	.word	0x00003e40


	//   ....[15]....
        /*00c8*/ 	.word	0x000043b0


	//   ....[16]....
        /*00cc*/ 	.word	0x00004410


	//   ....[17]....
        /*00d0*/ 	.word	0x00004470


	//   ....[18]....
        /*00d4*/ 	.word	0x000044d0


	//   ....[19]....
        /*00d8*/ 	.word	0x00004530


	//----- nvinfo : EIATTR_EXIT_INSTR_OFFSETS
	.align		4
.L_1346:
        /*00dc*/ 	.byte	0x04, 0x1c
        /*00de*/ 	.short	(.L_1348 - .L_1347)


	//   ....[0]....
.L_1347:
        /*00e0*/ 	.word	0x00000140


	//   ....[1]....
        /*00e4*/ 	.word	0x00003c60


	//----- nvinfo : EIATTR_MAX_THREADS
	.align		4
.L_1348:
        /*00e8*/ 	.byte	0x04, 0x05
        /*00ea*/ 	.short	(.L_1350 - .L_1349)
.L_1349:
        /*00ec*/ 	.word	0x00000080
        /*00f0*/ 	.word	0x00000001
        /*00f4*/ 	.word	0x00000001


	//----- nvinfo : EIATTR_CRS_STACK_SIZE
	.align		4
.L_1350:
        /*00f8*/ 	.byte	0x04, 0x1e
        /*00fa*/ 	.short	(.L_1352 - .L_1351)
.L_1351:
        /*00fc*/ 	.word	0x00000000
.L_1352:


//--------------------- .nv.info._ZN10layer_norm13ln_fwd_kernelINS_13Kernel_traitsI13__nv_bfloat16S2_S2_S2_fjLj1280ELj1ELj4ELj1ELj16ENS_18Kernel_traits_baseILj1280ES2_S2_S2_S2_fjLj128EEEEELb0ELb1ELb0ELb0EEEvNS_9FwdParamsE --------------------------
	.section	.nv.info._ZN10layer_norm13ln_fwd_kernelINS_13Kernel_traitsI13__nv_bfloat16S2_S2_S2_fjLj1280ELj1ELj4ELj1ELj16ENS_18Kernel_traits_baseILj1280ES2_S2_S2_S2_fjLj128EEEEELb0ELb1ELb0ELb0EEEvNS_9FwdParamsE,"",@"SHT_CUDA_INFO"
	.sectionflags	@""
	.align	4


	//----- nvinfo : EIATTR_CUDA_API_VERSION
	.align		4
        /*0000*/ 	.byte	0x04, 0x37
        /*0002*/ 	.short	(.L_1354 - .L_1353)
.L_1353:
        /*0004*/ 	.word	0x00000082


	//----- nvinfo : EIATTR_SW2861232_WAR
	.align		4
.L_1354:
        /*0008*/ 	.byte	0x01, 0x35
	.zero		2


	//----- nvinfo : EIATTR_PARAM_CBANK
	.align		4
        /*000c*/ 	.byte	0x04, 0x0a
        /*000e*/ 	.short	(.L_1356 - .L_1355)
	.align		4
.L_1355:
        /*0010*/ 	.word	index@(.nv.constant0._ZN10layer_norm13ln_fwd_kernelINS_13Kernel_traitsI13__nv_bfloat16S2_S2_S2_fjLj1280ELj1ELj4ELj1ELj16ENS_18Kernel_traits_baseILj1280ES2_S2_S2_S2_fjLj128EEEEELb0ELb1ELb0ELb0EEEvNS_9FwdParamsE)
        /*0014*/ 	.short	0x0160
        /*0016*/ 	.short	0x00e8


	//----- nvinfo : EIATTR_CBANK_PARAM_SIZE
	.align		4
.L_1356:
        /*0018*/ 	.byte	0x03, 0x19
        /*001a*/ 	.short	0x00e8


	//----- nvinfo : EIATTR_KPARAM_INFO
	.align		4
        /*001c*/ 	.byte	0x04, 0x17
        /*001e*/ 	.short	(.L_1358 - .L_1357)
.L_1357:
        /*0020*/ 	.word	0x00000000
        /*0024*/ 	.short	0x0000
        /*0026*/ 	.short	0x0000
        /*0028*/ 	.byte	0x00, 0xf0, 0xa1, 0x03


	//----- nvinfo : EIATTR_MAXREG_COUNT
	.align		4
.L_1358:
        /*002c*/ 	.byte	0x03, 0x1b
        /*002e*/ 	.short	0x00ff


	//----- nvinfo : EIATTR_MERCURY_ISA_VERSION
	.align		4
        /*0030*/ 	.byte	0x03, 0x5f
        /*0032*/ 	.short	0x0000


	//----- nvinfo : EIATTR_COOP_GROUP_MASK_REGIDS
	.align		4
        /*0034*/ 	.byte	0x04, 0x29
        /*0036*/ 	.short	(.L_1360 - .L_1359)


	//   ....[0]....
.L_1359:
        /*0038*/ 	.word	0xffffffff


	//   ....[1]....
        /*003c*/ 	.word	0xffffffff


	//   ....[2]....
        /*0040*/ 	.word	0xffffffff


	//   ....[3]....
        /*0044*/ 	.word	0xffffffff


	//   ....[4]....
        /*0048*/ 	.word	0xffffffff


	//   ....[5]....
        /*004c*/ 	.word	0xffffffff


	//   ....[6]....
        /*0050*/ 	.word	0xffffffff


	//   ....[7]....
        /*0054*/ 	.word	0xffffffff


	//   ....[8]....
        /*0058*/ 	.word	0xffffffff


	//   ....[9]....
        /*005c*/ 	.word	0xffffffff


	//   ....[10]....
        /*0060*/ 	.word	0xffffffff


	//   ....[11]....
        /*0064*/ 	.word	0xffffffff


	//   ....[12]....
        /*0068*/ 	.word	0xffffffff


	//   ....[13]....
        /*006c*/ 	.word	0xffffffff


	//   ....[14]....
        /*0070*/ 	.word	0xffffffff


	//   ....[15]....
        /*0074*/ 	.word	0xffffffff


	//   ....[16]....
        /*0078*/ 	.word	0xffffffff


	//   ....[17]....
        /*007c*/ 	.word	0xffffffff


	//   ....[18]....
        /*0080*/ 	.word	0xffffffff


	//   ....[19]....
        /*0084*/ 	.word	0xffffffff


	//----- nvinfo : EIATTR_COOP_GROUP_INSTR_OFFSETS
	.align		4
.L_1360:
        /*0088*/ 	.byte	0x04, 0x28
        /*008a*/ 	.short	(.L_1362 - .L_1361)


	//   ....[0]....
.L_1361:
        /*008c*/ 	.word	0x00002490


	//   ....[1]....
        /*0090*/ 	.word	0x000024c0


	//   ....[2]....
        /*0094*/ 	.word	0x000024e0


	//   ....[3]....
        /*0098*/ 	.word	0x00002500


	//   ....[4]....
        /*009c*/ 	.word	0x00002520


	//   ....[5]....
        /*00a0*/ 	.word	0x00002a60


	//   ....[6]....
        /*00a4*/ 	.word	0x00002a80


	//   ....[7]....
        /*00a8*/ 	.word	0x00002aa0


	//   ....[8]....
        /*00ac*/ 	.word	0x00002ac0


	//   ....[9]....
        /*00b0*/ 	.word	0x00002ae0


	//   ....[10]....
        /*00b4*/ 	.word	0x00003790


	//   ....[11]....
        /*00b8*/ 	.word	0x00003810


	//   ....[12]....
        /*00bc*/ 	.word	0x00003870


	//   ....[13]....
        /*00c0*/ 	.word	0x000038d0


	//   ....[14]....
        /*00c4*/ 	.word	0x00003930


	//   ....[15]....
        /*00c8*/ 	.word	0x00003eb0


	//   ....[16]....
        /*00cc*/ 	.word	0x00003f10


	//   ....[17]....
        /*00d0*/ 	.word	0x00003f70


	//   ....[18]....
        /*00d4*/ 	.word	0x00003fd0


	//   ....[19]....
        /*00d8*/ 	.word	0x00004040


	//----- nvinfo : EIATTR_EXIT_INSTR_OFFSETS
	.align		4
.L_1362:
        /*00dc*/ 	.byte	0x04, 0x1c
        /*00de*/ 	.short	(.L_1364 - .L_1363)


	//   ....[0]....
.L_1363:
        /*00e0*/ 	.word	0x00000690


	//   ....[1]....
        /*00e4*/ 	.word	0x00003740


	//----- nvinfo : EIATTR_MAX_THREADS
	.align		4
.L_1364:
        /*00e8*/ 	.byte	0x04, 0x05
        /*00ea*/ 	.short	(.L_1366 - .L_1365)
.L_1365:
        /*00ec*/ 	.word	0x00000080
        /*00f0*/ 	.word	0x00000001
        /*00f4*/ 	.word	0x00000001


	//----- nvinfo : EIATTR_CRS_STACK_SIZE
	.align		4
.L_1366:
        /*00f8*/ 	.byte	0x04, 0x1e
        /*00fa*/ 	.short	(.L_1368 - .L_1367)
.L_1367:
        /*00fc*/ 	.word	0x00000000
.L_1368:


//--------------------- .nv.info._ZN10layer_norm13ln_fwd_kernelINS_13Kernel_traitsI13__nv_bfloat16S2_S2_S2_fjLj1280ELj1ELj4ELj1ELj16ENS_18Kernel_traits_baseILj1280ES2_S2_S2_S2_fjLj128EEEEELb0ELb1ELb0ELb1EEEvNS_9FwdParamsE --------------------------
	.section	.nv.info._ZN10layer_norm13ln_fwd_kernelINS_13Kernel_traitsI13__nv_bfloat16S2_S2_S2_fjLj1280ELj1ELj4ELj1ELj16ENS_18Kernel_traits_baseILj1280ES2_S2_S2_S2_fjLj128EEEEELb0ELb1ELb0ELb1EEEvNS_9FwdParamsE,"",@"SHT_CUDA_INFO"
	.sectionflags	@""
	.align	4


	//----- nvinfo : EIATTR_CUDA_API_VERSION
	.align		4
        /*0000*/ 	.byte	0x04, 0x37
        /*0002*/ 	.short	(.L_1370 - .L_1369)
.L_1369:
        /*0004*/ 	.word	0x00000082


	//----- nvinfo : EIATTR_SW2861232_WAR
	.align		4
.L_1370:
        /*0008*/ 	.byte	0x01, 0x35
	.zero		2


	//----- nvinfo : EIATTR_PARAM_CBANK
	.align		4
        /*000c*/ 	.byte	0x04, 0x0a
        /*000e*/ 	.short	(.L_1372 - .L_1371)
	.align		4
.L_1371:
        /*0010*/ 	.word	index@(.nv.constant0._ZN10layer_norm13ln_fwd_kernelINS_13Kernel_traitsI13__nv_bfloat16S2_S2_S2_fjLj1280ELj1ELj4ELj1ELj16ENS_18Kernel_traits_baseILj1280ES2_S2_S2_S2_fjLj128EEEEELb0ELb1ELb0ELb1EEEvNS_9FwdParamsE)
        /*0014*/ 	.short	0x0160
        /*0016*/ 	.short	0x00e8


	//----- nvinfo : EIATTR_CBANK_PARAM_SIZE
	.align		4
.L_1372:
        /*0018*/ 	.byte	0x03, 0x19
        /*001a*/ 	.short	0x00e8


	//----- nvinfo : EIATTR_KPARAM_INFO
	.align		4
        /*001c*/ 	.byte	0x04, 0x17
        /*001e*/ 	.short	(.L_1374 - .L_1373)
.L_1373:
        /*0020*/ 	.word	0x00000000
        /*0024*/ 	.short	0x0000
        /*0026*/ 	.short	0x0000
        /*0028*/ 	.byte	0x00, 0xf0, 0xa1, 0x03


	//----- nvinfo : EIATTR_MAXREG_COUNT
	.align		4
.L_1374:
        /*002c*/ 	.byte	0x03, 0x1b
        /*002e*/ 	.short	0x00ff


	//----- nvinfo : EIATTR_MERCURY_ISA_VERSION
	.align		4
        /*0030*/ 	.byte	0x03, 0x5f
        /*0032*/ 	.short	0x0000


	//----- nvinfo : EIATTR_COOP_GROUP_MASK_REGIDS
	.align		4
        /*0034*/ 	.byte	0x04, 0x29
        /*0036*/ 	.short	(.L_1376 - .L_1375)


	//   ....[0]....
.L_1375:
        /*0038*/ 	.word	0xffffffff


	//   ....[1]....
        /*003c*/ 	.word	0xffffffff


	//   ....[2]....
        /*0040*/ 	.word	0xffffffff


	//   ....[3]....
        /*0044*/ 	.word	0xffffffff


	//   ....[4]....
        /*0048*/ 	.word	0xffffffff


	//   ....[5]....
        /*004c*/ 	.word	0xffffffff


	//   ....[6]....
        /*0050*/ 	.word	0xffffffff


	//   ....[7]....
        /*0054*/ 	.word	0xffffffff


	//   ....[8]....
        /*0058*/ 	.word	0xffffffff


	//   ....[9]....
        /*005c*/ 	.word	0xffffffff


	//   ....[10]....
        /*0060*/ 	.word	0xffffffff


	//   ....[11]....
        /*0064*/ 	.word	0xffffffff


	//   ....[12]....
        /*0068*/ 	.word	0xffffffff


	//   ....[13]....
        /*006c*/ 	.word	0xffffffff


	//   ....[14]....
        /*0070*/ 	.word	0xffffffff


	//   ....[15]....
        /*0074*/ 	.word	0xffffffff


	//   ....[16]....
        /*0078*/ 	.word	0xffffffff


	//   ....[17]....
        /*007c*/ 	.word	0xffffffff


	//   ....[18]....
        /*0080*/ 	.word	0xffffffff


	//   ....[19]....
        /*0084*/ 	.word	0xffffffff


	//----- nvinfo : EIATTR_COOP_GROUP_INSTR_OFFSETS
	.align		4
.L_1376:
        /*0088*/ 	.byte	0x04, 0x28
        /*008a*/ 	.short	(.L_1378 - .L_1377)


	//   ....[0]....
.L_1377:
        /*008c*/ 	.word	0x00001ec0


	//   ....[1]....
        /*0090*/ 	.word	0x00001ef0


	//   ....[2]....
        /*0094*/ 	.word	0x00001f10


	//   ....[3]....
        /*0098*/ 	.word	0x00001f30


	//   ....[4]....
        /*009c*/ 	.word	0x00001f50


	//   ....[5]....
        /*00a0*/ 	.word	0x00002480


	//   ....[6]....
        /*00a4*/ 	.word	0x000024a0


	//   ....[7]....
        /*00a8*/ 	.word	0x000024c0


	//   ....[8]....
        /*00ac*/ 	.word	0x000024e0


	//   ....[9]....
        /*00b0*/ 	.word	0x00002500


	//   ....[10]....
        /*00b4*/ 	.word	0x00003080


	//   ....[11]....
        /*00b8*/ 	.word	0x000030f0


	//   ....[12]....
        /*00bc*/ 	.word	0x00003150


	//   ....[13]....
        /*00c0*/ 	.word	0x000031b0


	//   ....[14]....
        /*00c4*/ 	.word	0x00003210


	//   ....[15]....
        /*00c8*/ 	.word	0x00003780


	//   ....[16]....
        /*00cc*/ 	.word	0x000037e0


	//   ....[17]....
        /*00d0*/ 	.word	0x00003840


	//   ....[18]....
        /*00d4*/ 	.word	0x000038a0


	//   ....[19]....
        /*00d8*/ 	.word	0x00003900


	//----- nvinfo : EIATTR_EXIT_INSTR_OFFSETS
	.align		4
.L_1378:
        /*00dc*/ 	.byte	0x04, 0x1c
        /*00de*/ 	.short	(.L_1380 - .L_1379)


	//   ....[0]....
.L_1379:
        /*00e0*/ 	.word	0x00000150


	//   ....[1]....
        /*00e4*/ 	.word	0x00003020


	//----- nvinfo : EIATTR_MAX_THREADS
	.align		4
.L_1380:
        /*00e8*/ 	.byte	0x04, 0x05
        /*00ea*/ 	.short	(.L_1382 - .L_1381)
.L_1381:
        /*00ec*/ 	.word	0x00000080
        /*00f0*/ 	.word	0x00000001
        /*00f4*/ 	.word	0x00000001


	//----- nvinfo : EIATTR_CRS_STACK_SIZE
	.align		4
.L_1382:
        /*00f8*/ 	.byte	0x04, 0x1e
        /*00fa*/ 	.short	(.L_1384 - .L_1383)
.L_1383:
        /*00fc*/ 	.word	0x00000000
.L_1384:


//--------------------- .nv.info._ZN10layer_norm13ln_fwd_kernelINS_13Kernel_traitsI13__nv_bfloat16S2_S2_S2_fjLj1280ELj1ELj4ELj1ELj16ENS_18Kernel_traits_baseILj1280ES2_S2_S2_S2_fjLj128EEEEELb0ELb1ELb1ELb0EEEvNS_9FwdParamsE --------------------------
	.section	.nv.info._ZN10layer_norm13ln_fwd_kernelINS_13Kernel_traitsI13__nv_bfloat16S2_S2_S2_fjLj1280ELj1ELj4ELj1ELj16ENS_18Kernel_traits_baseILj1280ES2_S2_S2_S2_fjLj128EEEEELb0ELb1ELb1ELb0EEEvNS_9FwdParamsE,"",@"SHT_CUDA_INFO"
	.sectionflags	@""
	.align	4


	//----- nvinfo : EIATTR_CUDA_API_VERSION
	.align		4
        /*0000*/ 	.byte	0x04, 0x37
        /*0002*/ 	.short	(.L_1386 - .L_1385)
.L_1385:
        /*0004*/ 	.word	0x00000082


	//----- nvinfo : EIATTR_SW2861232_WAR
	.align		4
.L_1386:
        /*0008*/ 	.byte	0x01, 0x35
	.zero		2


	//----- nvinfo : EIATTR_PARAM_CBANK
	.align		4
        /*000c*/ 	.byte	0x04, 0x0a
        /*000e*/ 	.short	(.L_1388 - .L_1387)
	.align		4
.L_1387:
        /*0010*/ 	.word	index@(.nv.constant0._ZN10layer_norm13ln_fwd_kernelINS_13Kernel_traitsI13__nv_bfloat16S2_S2_S2_fjLj1280ELj1ELj4ELj1ELj16ENS_18Kernel_traits_baseILj1280ES2_S2_S2_S2_fjLj128EEEEELb0ELb1ELb1ELb0EEEvNS_9FwdParamsE)
        /*0014*/ 	.short	0x0160
        /*0016*/ 	.short	0x00e8


	//----- nvinfo : EIATTR_CBANK_PARAM_SIZE
	.align		4
.L_1388:
        /*0018*/ 	.byte	0x03, 0x19
        /*001a*/ 	.short	0x00e8


	//----- nvinfo : EIATTR_KPARAM_INFO
	.align		4
        /*001c*/ 	.byte	0x04, 0x17
        /*001e*/ 	.short	(.L_1390 - .L_1389)
.L_1389:
        /*0020*/ 	.word	0x00000000
        /*0024*/ 	.short	0x0000
        /*0026*/ 	.short	0x0000
        /*0028*/ 	.byte	0x00, 0xf0, 0xa1, 0x03


	//----- nvinfo : EIATTR_MAXREG_COUNT
	.align		4
.L_1390:
        /*002c*/ 	.byte	0x03, 0x1b
        /*002e*/ 	.short	0x00ff


	//----- nvinfo : EIATTR_MERCURY_ISA_VERSION
	.align		4
        /*0030*/ 	.byte	0x03, 0x5f
        /*0032*/ 	.short	0x0000


	//----- nvinfo : EIATTR_COOP_GROUP_MASK_REGIDS
	.align		4
        /*0034*/ 	.byte	0x04, 0x29
        /*0036*/ 	.short	(.L_1392 - .L_1391)


	//   ....[0]....
.L_1391:
        /*0038*/ 	.word	0xffffffff


	//   ....[1]....
        /*003c*/ 	.word	0xffffffff


	//   ....[2]....
        /*0040*/ 	.word	0xffffffff


	//   ....[3]....
        /*0044*/ 	.word	0xffffffff


	//   ....[4]....
        /*0048*/ 	.word	0xffffffff


	//   ....[5]....
        /*004c*/ 	.word	0xffffffff


	//   ....[6]....
        /*0050*/ 	.word	0xffffffff


	//   ....[7]....
        /*0054*/ 	.word	0xffffffff


	//   ....[8]....
        /*0058*/ 	.word	0xffffffff


	//   ....[9]....
        /*005c*/ 	.word	0xffffffff


	//   ....[10]....
        /*0060*/ 	.word	0xffffffff


	//   ....[11]....
        /*0064*/ 	.word	0xffffffff


	//   ....[12]....
        /*0068*/ 	.word	0xffffffff


	//   ....[13]....
        /*006c*/ 	.word	0xffffffff


	//   ....[14]....
        /*0070*/ 	.word	0xffffffff


	//   ....[15]....
        /*0074*/ 	.word	0xffffffff


	//   ....[16]....
        /*0078*/ 	.word	0xffffffff


	//   ....[17]....
        /*007c*/ 	.word	0xffffffff


	//   ....[18]....
        /*0080*/ 	.word	0xffffffff


	//   ....[19]....
        /*0084*/ 	.word	0xffffffff


	//----- nvinfo : EIATTR_COOP_GROUP_INSTR_OFFSETS
	.align		4
.L_1392:
        /*0088*/ 	.byte	0x04, 0x28
        /*008a*/ 	.short	(.L_1394 - .L_1393)


	//   ....[0]....
.L_1393:
        /*008c*/ 	.word	0x00003700


	//   ....[1]....
        /*0090*/ 	.word	0x00003730


	//   ....[2]....
        /*0094*/ 	.word	0x00003750


	//   ....[3]....
        /*0098*/ 	.word	0x00003770


	//   ....[4]....
        /*009c*/ 	.word	0x00003790


	//   ....[5]....
        /*00a0*/ 	.word	0x00003cd0


	//   ....[6]....
        /*00a4*/ 	.word	0x00003cf0


	//   ....[7]....
        /*00a8*/ 	.word	0x00003d10


	//   ....[8]....
        /*00ac*/ 	.word	0x00003d30


	//   ....[9]....
        /*00b0*/ 	.word	0x00003d50


	//   ....[10]....
        /*00b4*/ 	.word	0x00004a80


	//   ....[11]....
        /*00b8*/ 	.word	0x00004b00


	//   ....[12]....
        /*00bc*/ 	.word	0x00004b60


	//   ....[13]....
        /*00c0*/ 	.word	0x00004bc0


	//   ....[14]....
        /*00c4*/ 	.word	0x00004c20


	//   ....[15]....
        /*00c8*/ 	.word	0x000051b0


	//   ....[16]....
        /*00cc*/ 	.word	0x00005210


	//   ....[17]....
        /*00d0*/ 	.word	0x00005270


	//   ....[18]....
        /*00d4*/ 	.word	0x000052d0


	//   ....[19]....
        /*00d8*/ 	.word	0x00005340


	//----- nvinfo : EIATTR_EXIT_INSTR_OFFSETS
	.align		4
.L_1394:
        /*00dc*/ 	.byte	0x04, 0x1c
        /*00de*/ 	.short	(.L_1396 - .L_1395)


	//   ....[0]....
.L_1395:
        /*00e0*/ 	.word	0x00000680


	//   ....[1]....
        /*00e4*/ 	.word	0x00004a30


	//----- nvinfo : EIATTR_MAX_THREADS
	.align		4
.L_1396:
        /*00e8*/ 	.byte	0x04, 0x05
        /*00ea*/ 	.short	(.L_1398 - .L_1397)
.L_1397:
        /*00ec*/ 	.word	0x00000080
        /*00f0*/ 	.word	0x00000001
        /*00f4*/ 	.word	0x00000001


	//----- nvinfo : EIATTR_CRS_STACK_SIZE
	.align		4
.L_1398:
        /*00f8*/ 	.byte	0x04, 0x1e
        /*00fa*/ 	.short	(.L_1400 - .L_1399)
.L_1399:
        /*00fc*/ 	.word	0x00000000
.L_1400:


//--------------------- .nv.info._ZN10layer_norm13ln_fwd_kernelINS_13Kernel_traitsI13__nv_bfloat16S2_S2_S2_fjLj1280ELj1ELj4ELj1ELj16ENS_18Kernel_traits_baseILj1280ES2_S2_S2_S2_fjLj128EEEEELb0ELb1ELb1ELb1EEEvNS_9FwdParamsE --------------------------
	.section	.nv.info._ZN10layer_norm13ln_fwd_kernelINS_13Kernel_traitsI13__nv_bfloat16S2_S2_S2_fjLj1280ELj1ELj4ELj1ELj16ENS_18Kernel_traits_baseILj1280ES2_S2_S2_S2_fjLj128EEEEELb0ELb1ELb1ELb1EEEvNS_9FwdParamsE,"",@"SHT_CUDA_INFO"
	.sectionflags	@""
	.align	4


	//----- nvinfo : EIATTR_CUDA_API_VERSION
	.align		4
        /*0000*/ 	.byte	0x04, 0x37
        /*0002*/ 	.short	(.L_1402 - .L_1401)
.L_1401:
        /*0004*/ 	.word	0x00000082


	//----- nvinfo : EIATTR_SW2861232_WAR
	.align		4
.L_1402:
        /*0008*/ 	.byte	0x01, 0x35
	.zero		2


	//----- nvinfo : EIATTR_PARAM_CBANK
	.align		4
        /*000c*/ 	.byte	0x04, 0x0a
        /*000e*/ 	.short	(.L_1404 - .L_1403)
	.align		4
.L_1403:
        /*0010*/ 	.word	index@(.nv.constant0._ZN10layer_norm13ln_fwd_kernelINS_13Kernel_traitsI13__nv_bfloat16S2_S2_S2_fjLj1280ELj1ELj4ELj1ELj16ENS_18Kernel_traits_baseILj1280ES2_S2_S2_S2_fjLj128EEEEELb0ELb1ELb1ELb1EEEvNS_9FwdParamsE)
        /*0014*/ 	.short	0x0160
        /*0016*/ 	.short	0x00e8


	//----- nvinfo : EIATTR_CBANK_PARAM_SIZE
	.align		4
.L_1404:
        /*0018*/ 	.byte	0x03, 0x19
        /*001a*/ 	.short	0x00e8


	//----- nvinfo : EIATTR_KPARAM_INFO
	.align		4
        /*001c*/ 	.byte	0x04, 0x17
        /*001e*/ 	.short	(.L_1406 - .L_1405)
.L_1405:
        /*0020*/ 	.word	0x00000000
        /*0024*/ 	.short	0x0000
        /*0026*/ 	.short	0x0000
        /*0028*/ 	.byte	0x00, 0xf0, 0xa1, 0x03


	//----- nvinfo : EIATTR_MAXREG_COUNT
	.align		4
.L_1406:
        /*002c*/ 	.byte	0x03, 0x1b
        /*002e*/ 	.short	0x00ff


	//----- nvinfo : EIATTR_MERCURY_ISA_VERSION
	.align		4
        /*0030*/ 	.byte	0x03, 0x5f
        /*0032*/ 	.short	0x0000


	//----- nvinfo : EIATTR_COOP_GROUP_MASK_REGIDS
	.align		4
        /*0034*/ 	.byte	0x04, 0x29
        /*0036*/ 	.short	(.L_1408 - .L_1407)


	//   ....[0]....
.L_1407:
        /*0038*/ 	.word	0xffffffff


	//   ....[1]....
        /*003c*/ 	.word	0xffffffff


	//   ....[2]....
        /*0040*/ 	.word	0xffffffff


	//   ....[3]....
        /*0044*/ 	.word	0xffffffff


	//   ....[4]....
        /*0048*/ 	.word	0xffffffff


	//   ....[5]....
        /*004c*/ 	.word	0xffffffff


	//   ....[6]....
        /*0050*/ 	.word	0xffffffff


	//   ....[7]....
        /*0054*/ 	.word	0xffffffff


	//   ....[8]....
        /*0058*/ 	.word	0xffffffff


	//   ....[9]....
        /*005c*/ 	.word	0xffffffff


	//   ....[10]....
        /*0060*/ 	.word	0xffffffff


	//   ....[11]....
        /*0064*/ 	.word	0xffffffff


	//   ....[12]....
        /*0068*/ 	.word	0xffffffff


	//   ....[13]....
        /*006c*/ 	.word	0xffffffff


	//   ....[14]....
        /*0070*/ 	.word	0xffffffff


	//   ....[15]....
        /*0074*/ 	.word	0xffffffff


	//   ....[16]....
        /*0078*/ 	.word	0xffffffff


	//   ....[17]....
        /*007c*/ 	.word	0xffffffff


	//   ....[18]....
        /*0080*/ 	.word	0xffffffff


	//   ....[19]....
        /*0084*/ 	.word	0xffffffff


	//----- nvinfo : EIATTR_COOP_GROUP_INSTR_OFFSETS
	.align		4
.L_1408:
        /*0088*/ 	.byte	0x04, 0x28
        /*008a*/ 	.short	(.L_1410 - .L_1409)


	//   ....[0]....
.L_1409:
        /*008c*/ 	.word	0x00002f20


	//   ....[1]....
        /*0090*/ 	.word	0x00002f50


	//   ....[2]....
        /*0094*/ 	.word	0x00002f70


	//   ....[3]....
        /*0098*/ 	.word	0x00002f90


	//   ....[4]....
        /*009c*/ 	.word	0x00002fb0


	//   ....[5]....
        /*00a0*/ 	.word	0x000034e0


	//   ....[6]....
        /*00a4*/ 	.word	0x00003500


	//   ....[7]....
        /*00a8*/ 	.word	0x00003520


	//   ....[8]....
        /*00ac*/ 	.word	0x00003540


	//   ....[9]....
        /*00b0*/ 	.word	0x00003560


	//   ....[10]....
        /*00b4*/ 	.word	0x00004230


	//   ....[11]....
        /*00b8*/ 	.word	0x000042a0


	//   ....[12]....
        /*00bc*/ 	.word	0x00004300


	//   ....[13]....
        /*00c0*/ 	.word	0x00004360


	//   ....[14]....
        /*00c4*/ 	.word	0x000043c0


	//   ....[15]....
        /*00c8*/ 	.word	0x00004930


	//   ....[16]....
        /*00cc*/ 	.word	0x00004990


	//   ....[17]....
        /*00d0*/ 	.word	0x000049f0


	//   ....[18]....
        /*00d4*/ 	.word	0x00004a50


	//   ....[19]....
        /*00d8*/ 	.word	0x00004ab0


	//----- nvinfo : EIATTR_EXIT_INSTR_OFFSETS
	.align		4
.L_1410:
        /*00dc*/ 	.byte	0x04, 0x1c
        /*00de*/ 	.short	(.L_1412 - .L_1411)


	//   ....[0]....
.L_1411:
        /*00e0*/ 	.word	0x00000150


	//   ....[1]....
        /*00e4*/ 	.word	0x000041d0


	//----- nvinfo : EIATTR_MAX_THREADS
	.align		4
.L_1412:
        /*00e8*/ 	.byte	0x04, 0x05
        /*00ea*/ 	.short	(.L_1414 - .L_1413)
.L_1413:
        /*00ec*/ 	.word	0x00000080
        /*00f0*/ 	.word	0x00000001
        /*00f4*/ 	.word	0x00000001


	//----- nvinfo : EIATTR_CRS_STACK_SIZE
	.align		4
.L_1414:
        /*00f8*/ 	.byte	0x04, 0x1e
        /*00fa*/ 	.short	(.L_1416 - .L_1415)
.L_1415:
        /*00fc*/ 	.word	0x00000000
.L_1416:


//--------------------- .nv.info._ZN10layer_norm13ln_fwd_kernelINS_13Kernel_traitsI13__nv_bfloat16S2_S2_S2_fjLj1280ELj1ELj4ELj1ELj16ENS_18Kernel_traits_baseILj1280ES2_S2_S2_S2_fjLj128EEEEELb1ELb0ELb0ELb0EEEvNS_9FwdParamsE --------------------------
	.section	.nv.info._ZN10layer_norm13ln_fwd_kernelINS_13Kernel_traitsI13__nv_bfloat16S2_S2_S2_fjLj1280ELj1ELj4ELj1ELj16ENS_18Kernel_traits_baseILj1280ES2_S2_S2_S2_fjLj128EEEEELb1ELb0ELb0ELb0EEEvNS_9FwdParamsE,"",@"SHT_CUDA_INFO"
	.sectionflags	@""
	.align	4


	//----- nvinfo : EIATTR_CUDA_API_VERSION
	.align		4
        /*0000*/ 	.byte	0x04, 0x37
        /*0002*/ 	.short	(.L_1418 - .L_1417)
.L_1417:
        /*0004*/ 	.word	0x00000082


	//----- nvinfo : EIATTR_SW2861232_WAR
	.align		4
.L_1418:
        /*0008*/ 	.byte	0x01, 0x35
	.zero		2


	//----- nvinfo : EIATTR_PARAM_CBANK
	.align		4
        /*000c*/ 	.byte	0x04, 0x0a
        /*000e*/ 	.short	(.L_1420 - .L_1419)
	.align		4
.L_1419:
        /*0010*/ 	.word	index@(.nv.constant0._ZN10layer_norm13ln_fwd_kernelINS_13Kernel_traitsI13__nv_bfloat16S2_S2_S2_fjLj1280ELj1ELj4ELj1ELj16ENS_18Kernel_traits_baseILj1280ES2_S2_S2_S2_fjLj128EEEEELb1ELb0ELb0ELb0EEEvNS_9FwdParamsE)
        /*0014*/ 	.short	0x0160
        /*0016*/ 	.short	0x00e8


	//----- nvinfo : EIATTR_CBANK_PARAM_SIZE
	.align		4
.L_1420:
        /*0018*/ 	.byte	0x03, 0x19
        /*001a*/ 	.short	0x00e8


	//----- nvinfo : EIATTR_KPARAM_INFO
	.align		4
        /*001c*/ 	.byte	0x04, 0x17
        /*001e*/ 	.short	(.L_1422 - .L_1421)
.L_1421:
        /*0020*/ 	.word	0x00000000
        /*0024*/ 	.short	0x0000
        /*0026*/ 	.short	0x0000
        /*0028*/ 	.byte	0x00, 0xf0, 0xa1, 0x03


	//----- nvinfo : EIATTR_MAXREG_COUNT
	.align		4
.L_1422:
        /*002c*/ 	.byte	0x03, 0x1b
        /*002e*/ 	.short	0x00ff


	//----- nvinfo : EIATTR_MERCURY_ISA_VERSION
	.align		4
        /*0030*/ 	.byte	0x03, 0x5f
        /*0032*/ 	.short	0x0000


	//----- nvinfo : EIATTR_COOP_GROUP_MASK_REGIDS
	.align		4
        /*0034*/ 	.byte	0x04, 0x29
        /*0036*/ 	.short	(.L_1424 - .L_1423)


	//   ....[0]....
.L_1423:
        /*0038*/ 	.word	0xffffffff


	//   ....[1]....
        /*003c*/ 	.word	0xffffffff


	//   ....[2]....
        /*0040*/ 	.word	0xffffffff


	//   ....[3]....
        /*0044*/ 	.word	0xffffffff


	//   ....[4]....
        /*0048*/ 	.word	0xffffffff


	//   ....[5]....
        /*004c*/ 	.word	0xffffffff


	//   ....[6]....
        /*0050*/ 	.word	0xffffffff


	//   ....[7]....
        /*0054*/ 	.word	0xffffffff


	//   ....[8]....
        /*0058*/ 	.word	0xffffffff


	//   ....[9]....
        /*005c*/ 	.word	0xffffffff


	//   ....[10]....
        /*0060*/ 	.word	0xffffffff


	//   ....[11]....
        /*0064*/ 	.word	0xffffffff


	//   ....[12]....
        /*0068*/ 	.word	0xffffffff


	//   ....[13]....
        /*006c*/ 	.word	0xffffffff


	//   ....[14]....
        /*0070*/ 	.word	0xffffffff


	//   ....[15]....
        /*0074*/ 	.word	0xffffffff


	//   ....[16]....
        /*0078*/ 	.word	0xffffffff


	//   ....[17]....
        /*007c*/ 	.word	0xffffffff


	//   ....[18]....
        /*0080*/ 	.word	0xffffffff


	//   ....[19]....
        /*0084*/ 	.word	0xffffffff


	//----- nvinfo : EIATTR_COOP_GROUP_INSTR_OFFSETS
	.align		4
.L_1424:
        /*0088*/ 	.byte	0x04, 0x28
        /*008a*/ 	.short	(.L_1426 - .L_1425)


	//   ....[0]....
.L_1425:
        /*008c*/ 	.word	0x0000f6b0


	//   ....[1]....
        /*0090*/ 	.word	0x0000f6e0


	//   ....[2]....
        /*0094*/ 	.word	0x0000f710


	//   ....[3]....
        /*0098*/ 	.word	0x0000f730


	//   ....[4]....
        /*009c*/ 	.word	0x0000f750


	//   ....[5]....
        /*00a0*/ 	.word	0x0000fc90


	//   ....[6]....
        /*00a4*/ 	.word	0x0000fcb0


	//   ....[7]....
        /*00a8*/ 	.word	0x0000fcd0


	//   ....[8]....
        /*00ac*/ 	.word	0x0000fcf0


	//   ....[9]....
        /*00b0*/ 	.word	0x0000fd10


	//   ....[10]....
        /*00b4*/ 	.word	0x000109f0


	//   ....[11]....
        /*00b8*/ 	.word	0x00010a70


	//   ....[12]....
        /*00bc*/ 	.word	0x00010ad0


	//   ....[13]....
        /*00c0*/ 	.word	0x00010b30


	//   ....[14]....
        /*00c4*/ 	.word	0x00010b90


	//   ....[15]....
        /*00c8*/ 	.word	0x00011120


	//   ....[16]....
        /*00cc*/ 	.word	0x00011180


	//   ....[17]....
        /*00d0*/ 	.word	0x000111e0


	//   ....[18]....
        /*00d4*/ 	.word	0x00011240


	//   ....[19]....
        /*00d8*/ 	.word	0x000112b0


	//----- nvinfo : EIATTR_EXIT_INSTR_OFFSETS
	.align		4
.L_1426:
        /*00dc*/ 	.byte	0x04, 0x1c
        /*00de*/ 	.short	(.L_1428 - .L_1427)


	//   ....[0]....
.L_1427:
        /*00e0*/ 	.word	0x00000a40


	//   ....[1]....
        /*00e4*/ 	.word	0x000109a0


	//----- nvinfo : EIATTR_MAX_THREADS
	.align		4
.L_1428:
        /*00e8*/ 	.byte	0x04, 0x05
        /*00ea*/ 	.short	(.L_1430 - .L_1429)
.L_1429:
        /*00ec*/ 	.word	0x00000080
        /*00f0*/ 	.word	0x00000001
        /*00f4*/ 	.word	0x00000001


	//----- nvinfo : EIATTR_CRS_STACK_SIZE
	.align		4
.L_1430:
        /*00f8*/ 	.byte	0x04, 0x1e
        /*00fa*/ 	.short	(.L_1432 - .L_1431)
.L_1431:
        /*00fc*/ 	.word	0x00000000
.L_1432:


//--------------------- .nv.info._ZN10layer_norm13ln_fwd_kernelINS_13Kernel_traitsI13__nv_bfloat16S2_S2_S2_fjLj1280ELj1ELj4ELj1ELj16ENS_18Kernel_traits_baseILj1280ES2_S2_S2_S2_fjLj128EEEEELb1ELb0ELb0ELb1EEEvNS_9FwdParamsE --------------------------
	.section	.nv.info._ZN10layer_norm13ln_fwd_kernelINS_13Kernel_traitsI13__nv_bfloat16S2_S2_S2_fjLj1280ELj1ELj4ELj1ELj16ENS_18Kernel_traits_baseILj1280ES2_S2_S2_S2_fjLj128EEEEELb1ELb0ELb0ELb1EEEvNS_9FwdParamsE,"",@"SHT_CUDA_INFO"
	.sectionflags	@""
	.align	4


	//----- nvinfo : EIATTR_CUDA_API_VERSION
	.align		4
        /*0000*/ 	.byte	0x04, 0x37
        /*0002*/ 	.short	(.L_1434 - .L_1433)
.L_1433:
        /*0004*/ 	.word	0x00000082


	//----- nvinfo : EIATTR_SW2861232_WAR
	.align		4
.L_1434:
        /*0008*/ 	.byte	0x01, 0x35
	.zero		2


	//----- nvinfo : EIATTR_PARAM_CBANK
	.align		4
        /*000c*/ 	.byte	0x04, 0x0a
        /*000e*/ 	.short	(.L_1436 - .L_1435)
	.align		4
.L_1435:
        /*0010*/ 	.word	index@(.nv.constant0._ZN10layer_norm13ln_fwd_kernelINS_13Kernel_traitsI13__nv_bfloat16S2_S2_S2_fjLj1280ELj1ELj4ELj1ELj16ENS_18Kernel_traits_baseILj1280ES2_S2_S2_S2_fjLj128EEEEELb1ELb0ELb0ELb1EEEvNS_9FwdParamsE)
        /*0014*/ 	.short	0x0160
        /*0016*/ 	.short	0x00e8


	//----- nvinfo : EIATTR_CBANK_PARAM_SIZE
	.align		4
.L_1436:
        /*0018*/ 	.byte	0x03, 0x19
        /*001a*/ 	.short	0x00e8


	//----- nvinfo : EIATTR_KPARAM_INFO
	.align		4
        /*001c*/ 	.byte	0x04, 0x17
        /*001e*/ 	.short	(.L_1438 - .L_1437)
.L_1437:
        /*0020*/ 	.word	0x00000000
        /*0024*/ 	.short	0x0000
        /*0026*/ 	.short	0x0000
        /*0028*/ 	.byte	0x00, 0xf0, 0xa1, 0x03


	//----- nvinfo : EIATTR_MAXREG_COUNT
	.align		4
.L_1438:
        /*002c*/ 	.byte	0x03, 0x1b
        /*002e*/ 	.short	0x00ff


	//----- nvinfo : EIATTR_MERCURY_ISA_VERSION
	.align		4
        /*0030*/ 	.byte	0x03, 0x5f
        /*0032*/ 	.short	0x0000


	//----- nvinfo : EIATTR_COOP_GROUP_MASK_REGIDS
	.align		4
        /*0034*/ 	.byte	0x04, 0x29
        /*0036*/ 	.short	(.L_1440 - .L_1439)


	//   ....[0]....
.L_1439:
        /*0038*/ 	.word	0xffffffff


	//   ....[1]....
        /*003c*/ 	.word	0xffffffff


	//   ....[2]....
        /*0040*/ 	.word	0xffffffff


	//   ....[3]....
        /*0044*/ 	.word	0xffffffff


	//   ....[4]....
        /*0048*/ 	.word	0xffffffff


	//   ....[5]....
        /*004c*/ 	.word	0xffffffff


	//   ....[6]....
        /*0050*/ 	.word	0xffffffff


	//   ....[7]....
        /*0054*/ 	.word	0xffffffff


	//   ....[8]....
        /*0058*/ 	.word	0xffffffff


	//   ....[9]....
        /*005c*/ 	.word	0xffffffff


	//   ....[10]....
        /*0060*/ 	.word	0xffffffff


	//   ....[11]....
        /*0064*/ 	.word	0xffffffff


	//   ....[12]....
        /*0068*/ 	.word	0xffffffff


	//   ....[13]....
        /*006c*/ 	.word	0xffffffff


	//   ....[14]....
        /*0070*/ 	.word	0xffffffff


	//   ....[15]....
        /*0074*/ 	.word	0xffffffff


	//   ....[16]....
        /*0078*/ 	.word	0xffffffff


	//   ....[17]....
        /*007c*/ 	.word	0xffffffff


	//   ....[18]....
        /*0080*/ 	.word	0xffffffff


	//   ....[19]....
        /*0084*/ 	.word	0xffffffff


	//----- nvinfo : EIATTR_COOP_GROUP_INSTR_OFFSETS
	.align		4
.L_1440:
        /*0088*/ 	.byte	0x04, 0x28
        /*008a*/ 	.short	(.L_1442 - .L_1441)


	//   ....[0]....
.L_1441:
        /*008c*/ 	.word	0x0000ed60


	//   ....[1]....
        /*0090*/ 	.word	0x0000ed90


	//   ....[2]....
        /*0094*/ 	.word	0x0000edb0


	//   ....[3]....
        /*0098*/ 	.word	0x0000edd0


	//   ....[4]....
        /*009c*/ 	.word	0x0000edf0


	//   ....[5]....
        /*00a0*/ 	.word	0x0000f320


	//   ....[6]....
        /*00a4*/ 	.word	0x0000f340


	//   ....[7]....
        /*00a8*/ 	.word	0x0000f360


	//   ....[8]....
        /*00ac*/ 	.word	0x0000f380


	//   ....[9]....
        /*00b0*/ 	.word	0x0000f3a0


	//   ....[10]....
        /*00b4*/ 	.word	0x00010180


	//   ....[11]....
        /*00b8*/ 	.word	0x000101f0


	//   ....[12]....
        /*00bc*/ 	.word	0x00010260


	//   ....[13]....
        /*00c0*/ 	.word	0x000102d0


	//   ....[14]....
        /*00c4*/ 	.word	0x00010340


	//   ....[15]....
        /*00c8*/ 	.word	0x000108b0


	//   ....[16]....
        /*00cc*/ 	.word	0x00010910


	//   ....[17]....
        /*00d0*/ 	.word	0x00010970


	//   ....[18]....
        /*00d4*/ 	.word	0x000109d0


	//   ....[19]....
        /*00d8*/ 	.word	0x00010a30


	//----- nvinfo : EIATTR_EXIT_INSTR_OFFSETS
	.align		4
.L_1442:
        /*00dc*/ 	.byte	0x04, 0x1c
        /*00de*/ 	.short	(.L_1444 - .L_1443)


	//   ....[0]....
.L_1443:
        /*00e0*/ 	.word	0x000005a0


	//   ....[1]....
        /*00e4*/ 	.word	0x00010120


	//----- nvinfo : EIATTR_MAX_THREADS
	.align		4
.L_1444:
        /*00e8*/ 	.byte	0x04, 0x05
        /*00ea*/ 	.short	(.L_1446 - .L_1445)
.L_1445:
        /*00ec*/ 	.word	0x00000080
        /*00f0*/ 	.word	0x00000001
        /*00f4*/ 	.word	0x00000001


	//----- nvinfo : EIATTR_CRS_STACK_SIZE
	.align		4
.L_1446:
        /*00f8*/ 	.byte	0x04, 0x1e
        /*00fa*/ 	.short	(.L_1448 - .L_1447)
.L_1447:
        /*00fc*/ 	.word	0x00000000
.L_1448:


//--------------------- .nv.info._ZN10layer_norm13ln_fwd_kernelINS_13Kernel_traitsI13__nv_bfloat16S2_S2_S2_fjLj1280ELj1ELj4ELj1ELj16ENS_18Kernel_traits_baseILj1280ES2_S2_S2_S2_fjLj128EEEEELb1ELb0ELb1ELb0EEEvNS_9FwdParamsE --------------------------
	.section	.nv.info._ZN10layer_norm13ln_fwd_kernelINS_13Kernel_traitsI13__nv_bfloat16S2_S2_S2_fjLj1280ELj1ELj4ELj1ELj16ENS_18Kernel_traits_baseILj1280ES2_S2_S2_S2_fjLj128EEEEELb1ELb0ELb1ELb0EEEvNS_9FwdParamsE,"",@"SHT_CUDA_INFO"
	.sectionflags	@""
	.align	4


	//----- nvinfo : EIATTR_CUDA_API_VERSION
	.align		4
        /*0000*/ 	.byte	0x04, 0x37
        /*0002*/ 	.short	(.L_1450 - .L_1449)
.L_1449:
        /*0004*/ 	.word	0x00000082


	//----- nvinfo : EIATTR_SW2861232_WAR
	.align		4
.L_1450:
        /*0008*/ 	.byte	0x01, 0x35
	.zero		2


	//----- nvinfo : EIATTR_PARAM_CBANK
	.align		4
        /*000c*/ 	.byte	0x04, 0x0a
        /*000e*/ 	.short	(.L_1452 - .L_1451)
	.align		4
.L_1451:
        /*0010*/ 	.word	index@(.nv.constant0._ZN10layer_norm13ln_fwd_kernelINS_13Kernel_traitsI13__nv_bfloat16S2_S2_S2_fjLj1280ELj1ELj4ELj1ELj16ENS_18Kernel_traits_baseILj1280ES2_S2_S2_S2_fjLj128EEEEELb1ELb0ELb1ELb0EEEvNS_9FwdParamsE)
        /*0014*/ 	.short	0x0160
        /*0016*/ 	.short	0x00e8


	//----- nvinfo : EIATTR_CBANK_PARAM_SIZE
	.align		4
.L_1452:
        /*0018*/ 	.byte	0x03, 0x19
        /*001a*/ 	.short	0x00e8


	//----- nvinfo : EIATTR_KPARAM_INFO
	.align		4
        /*001c*/ 	.byte	0x04, 0x17
        /*001e*/ 	.short	(.L_1454 - .L_1453)
.L_1453:
        /*0020*/ 	.word	0x00000000
        /*0024*/ 	.short	0x0000
        /*0026*/ 	.short	0x0000
        /*0028*/ 	.byte	0x00, 0xf0, 0xa1, 0x03


	//----- nvinfo : EIATTR_MAXREG_COUNT
	.align		4
.L_1454:
        /*002c*/ 	.byte	0x03, 0x1b
        /*002e*/ 	.short	0x00ff


	//----- nvinfo : EIATTR_MERCURY_ISA_VERSION
	.align		4
        /*0030*/ 	.byte	0x03, 0x5f
        /*0032*/ 	.short	0x0000


	//----- nvinfo : EIATTR_COOP_GROUP_MASK_REGIDS
	.align		4
        /*0034*/ 	.byte	0x04, 0x29
        /*0036*/ 	.short	(.L_1456 - .L_1455)


	//   ....[0]....
.L_1455:
        /*0038*/ 	.word	0xffffffff


	//   ....[1]....
        /*003c*/ 	.word	0xffffffff


	//   ....[2]....
        /*0040*/ 	.word	0xffffffff


	//   ....[3]....
        /*0044*/ 	.word	0xffffffff


	//   ....[4]....
        /*0048*/ 	.word	0xffffffff


	//   ....[5]....
        /*004c*/ 	.word	0xffffffff


	//   ....[6]....
        /*0050*/ 	.word	0xffffffff


	//   ....[7]....
        /*0054*/ 	.word	0xffffffff


	//   ....[8]....
        /*0058*/ 	.word	0xffffffff


	//   ....[9]....
        /*005c*/ 	.word	0xffffffff


	//   ....[10]....
        /*0060*/ 	.word	0xffffffff


	//   ....[11]....
        /*0064*/ 	.word	0xffffffff


	//   ....[12]....
        /*0068*/ 	.word	0xffffffff


	//   ....[13]....
        /*006c*/ 	.word	0xffffffff


	//   ....[14]....
        /*0070*/ 	.word	0xffffffff


	//   ....[15]....
        /*0074*/ 	.word	0xffffffff


	//   ....[16]....
        /*0078*/ 	.word	0xffffffff


	//   ....[17]....
        /*007c*/ 	.word	0xffffffff


	//   ....[18]....
        /*0080*/ 	.word	0xffffffff


	//   ....[19]....
        /*0084*/ 	.word	0xffffffff


	//----- nvinfo : EIATTR_COOP_GROUP_INSTR_OFFSETS
	.align		4
.L_1456:
        /*0088*/ 	.byte	0x04, 0x28
        /*008a*/ 	.short	(.L_1458 - .L_1457)


	//   ....[0]....
.L_1457:
        /*008c*/ 	.word	0x00011210


	//   ....[1]....
        /*0090*/ 	.word	0x00011240


	//   ....[2]....
        /*0094*/ 	.word	0x00011260


	//   ....[3]....
        /*0098*/ 	.word	0x00011280


	//   ....[4]....
        /*009c*/ 	.word	0x000112a0


	//   ....[5]....
        /*00a0*/ 	.word	0x000117e0


	//   ....[6]....
        /*00a4*/ 	.word	0x00011800


	//   ....[7]....
        /*00a8*/ 	.word	0x00011820


	//   ....[8]....
        /*00ac*/ 	.word	0x00011840


	//   ....[9]....
        /*00b0*/ 	.word	0x00011860


	//   ....[10]....
        /*00b4*/ 	.word	0x000125a0


	//   ....[11]....
        /*00b8*/ 	.word	0x00012610


	//   ....[12]....
        /*00bc*/ 	.word	0x00012670


	//   ....[13]....
        /*00c0*/ 	.word	0x000126d0


	//   ....[14]....
        /*00c4*/ 	.word	0x00012730


	//   ....[15]....
        /*00c8*/ 	.word	0x00012cc0


	//   ....[16]....
        /*00cc*/ 	.word	0x00012d20


	//   ....[17]....
        /*00d0*/ 	.word	0x00012d80


	//   ....[18]....
        /*00d4*/ 	.word	0x00012de0


	//   ....[19]....
        /*00d8*/ 	.word	0x00012e50


	//----- nvinfo : EIATTR_EXIT_INSTR_OFFSETS
	.align		4
.L_1458:
        /*00dc*/ 	.byte	0x04, 0x1c
        /*00de*/ 	.short	(.L_1460 - .L_1459)


	//   ....[0]....
.L_1459:
        /*00e0*/ 	.word	0x00000a20


	//   ....[1]....
        /*00e4*/ 	.word	0x00012550


	//----- nvinfo : EIATTR_MAX_THREADS
	.align		4
.L_1460:
        /*00e8*/ 	.byte	0x04, 0x05
        /*00ea*/ 	.short	(.L_1462 - .L_1461)
.L_1461:
        /*00ec*/ 	.word	0x00000080
        /*00f0*/ 	.word	0x00000001
        /*00f4*/ 	.word	0x00000001


	//----- nvinfo : EIATTR_CRS_STACK_SIZE
	.align		4
.L_1462:
        /*00f8*/ 	.byte	0x04, 0x1e
        /*00fa*/ 	.short	(.L_1464 - .L_1463)
.L_1463:
        /*00fc*/ 	.word	0x00000000
.L_1464:


//--------------------- .nv.info._ZN10layer_norm13ln_fwd_kernelINS_13Kernel_traitsI13__nv_bfloat16S2_S2_S2_fjLj1280ELj1ELj4ELj1ELj16ENS_18Kernel_traits_baseILj1280ES2_S2_S2_S2_fjLj128EEEEELb1ELb0ELb1ELb1EEEvNS_9FwdParamsE --------------------------
	.section	.nv.info._ZN10layer_norm13ln_fwd_kernelINS_13Kernel_traitsI13__nv_bfloat16S2_S2_S2_fjLj1280ELj1ELj4ELj1ELj16ENS_18Kernel_traits_baseILj1280ES2_S2_S2_S2_fjLj128EEEEELb1ELb0ELb1ELb1EEEvNS_9FwdParamsE,"",@"SHT_CUDA_INFO"
	.sectionflags	@""
	.align	4


	//----- nvinfo : EIATTR_CUDA_API_VERSION
	.align		4
        /*0000*/ 	.byte	0x04, 0x37
        /*0002*/ 	.short	(.L_1466 - .L_1465)
.L_1465:
        /*0004*/ 	.word	0x00000082


	//----- nvinfo : EIATTR_SW2861232_WAR
	.align		4
.L_1466:
        /*0008*/ 	.byte	0x01, 0x35
	.zero		2


	//----- nvinfo : EIATTR_PARAM_CBANK
	.align		4
        /*000c*/ 	.byte	0x04, 0x0a
        /*000e*/ 	.short	(.L_1468 - .L_1467)
	.align		4
.L_1467:
        /*0010*/ 	.word	index@(.nv.constant0._ZN10layer_norm13ln_fwd_kernelINS_13Kernel_traitsI13__nv_bfloat16S2_S2_S2_fjLj1280ELj1ELj4ELj1ELj16ENS_18Kernel_traits_baseILj1280ES2_S2_S2_S2_fjLj128EEEEELb1ELb0ELb1ELb1EEEvNS_9FwdParamsE)
        /*0014*/ 	.short	0x0160
        /*0016*/ 	.short	0x00e8


	//----- nvinfo : EIATTR_CBANK_PARAM_SIZE
	.align		4
.L_1468:
        /*0018*/ 	.byte	0x03, 0x19
        /*001a*/ 	.short	0x00e8


	//----- nvinfo : EIATTR_KPARAM_INFO
	.align		4
        /*001c*/ 	.byte	0x04, 0x17
        /*001e*/ 	.short	(.L_1470 - .L_1469)
.L_1469:
        /*0020*/ 	.word	0x00000000
        /*0024*/ 	.short	0x0000
        /*0026*/ 	.short	0x0000
        /*0028*/ 	.byte	0x00, 0xf0, 0xa1, 0x03


	//----- nvinfo : EIATTR_MAXREG_COUNT
	.align		4
.L_1470:
        /*002c*/ 	.byte	0x03, 0x1b
        /*002e*/ 	.short	0x00ff


	//----- nvinfo : EIATTR_MERCURY_ISA_VERSION
	.align		4
        /*0030*/ 	.byte	0x03, 0x5f
        /*0032*/ 	.short	0x0000


	//----- nvinfo : EIATTR_COOP_GROUP_MASK_REGIDS
	.align		4
        /*0034*/ 	.byte	0x04, 0x29
        /*0036*/ 	.short	(.L_1472 - .L_1471)


	//   ....[0]....
.L_1471:
        /*0038*/ 	.word	0xffffffff


	//   ....[1]....
        /*003c*/ 	.word	0xffffffff


	//   ....[2]....
        /*0040*/ 	.word	0xffffffff


	//   ....[3]....
        /*0044*/ 	.word	0xffffffff


	//   ....[4]....
        /*0048*/ 	.word	0xffffffff


	//   ....[5]....
        /*004c*/ 	.word	0xffffffff


	//   ....[6]....
        /*0050*/ 	.word	0xffffffff


	//   ....[7]....
        /*0054*/ 	.word	0xffffffff


	//   ....[8]....
        /*0058*/ 	.word	0xffffffff


	//   ....[9]....
        /*005c*/ 	.word	0xffffffff


	//   ....[10]....
        /*0060*/ 	.word	0xffffffff


	//   ....[11]....
        /*0064*/ 	.word	0xffffffff


	//   ....[12]....
        /*0068*/ 	.word	0xffffffff


	//   ....[13]....
        /*006c*/ 	.word	0xffffffff


	//   ....[14]....
        /*0070*/ 	.word	0xffffffff


	//   ....[15]....
        /*0074*/ 	.word	0xffffffff


	//   ....[16]....
        /*0078*/ 	.word	0xffffffff


	//   ....[17]....
        /*007c*/ 	.word	0xffffffff


	//   ....[18]....
        /*0080*/ 	.word	0xffffffff


	//   ....[19]....
        /*0084*/ 	.word	0xffffffff


	//----- nvinfo : EIATTR_COOP_GROUP_INSTR_OFFSETS
	.align		4
.L_1472:
        /*0088*/ 	.byte	0x04, 0x28
        /*008a*/ 	.short	(.L_1474 - .L_1473)


	//   ....[0]....
.L_1473:
        /*008c*/ 	.word	0x00010ab0


	//   ....[1]....
        /*0090*/ 	.word	0x00010ae0


	//   ....[2]....
        /*0094*/ 	.word	0x00010b00


	//   ....[3]....
        /*0098*/ 	.word	0x00010b20


	//   ....[4]....
        /*009c*/ 	.word	0x00010b40


	//   ....[5]....
        /*00a0*/ 	.word	0x00011070


	//   ....[6]....
        /*00a4*/ 	.word	0x00011090


	//   ....[7]....
        /*00a8*/ 	.word	0x000110b0


	//   ....[8]....
        /*00ac*/ 	.word	0x000110d0


	//   ....[9]....
        /*00b0*/ 	.word	0x000110f0


	//   ....[10]....
        /*00b4*/ 	.word	0x00011f70


	//   ....[11]....
        /*00b8*/ 	.word	0x00011fe0


	//   ....[12]....
        /*00bc*/ 	.word	0x00012040


	//   ....[13]....
        /*00c0*/ 	.word	0x000120a0


	//   ....[14]....
        /*00c4*/ 	.word	0x00012100


	//   ....[15]....
        /*00c8*/ 	.word	0x00012670


	//   ....[16]....
        /*00cc*/ 	.word	0x000126d0


	//   ....[17]....
        /*00d0*/ 	.word	0x00012730


	//   ....[18]....
        /*00d4*/ 	.word	0x00012790


	//   ....[19]....
        /*00d8*/ 	.word	0x000127f0


	//----- nvinfo : EIATTR_EXIT_INSTR_OFFSETS
	.align		4
.L_1474:
        /*00dc*/ 	.byte	0x04, 0x1c
        /*00de*/ 	.short	(.L_1476 - .L_1475)


	//   ....[0]....
.L_1475:
        /*00e0*/ 	.word	0x000005a0


	//   ....[1]....
        /*00e4*/ 	.word	0x00011f20


	//----- nvinfo : EIATTR_MAX_THREADS
	.align		4
.L_1476:
        /*00e8*/ 	.byte	0x04, 0x05
        /*00ea*/ 	.short	(.L_1478 - .L_1477)
.L_1477:
        /*00ec*/ 	.word	0x00000080
        /*00f0*/ 	.word	0x00000001
        /*00f4*/ 	.word	0x00000001


	//----- nvinfo : EIATTR_CRS_STACK_SIZE
	.align		4
.L_1478:
        /*00f8*/ 	.byte	0x04, 0x1e
        /*00fa*/ 	.short	(.L_1480 - .L_1479)
.L_1479:
        /*00fc*/ 	.word	0x00000000
.L_1480:


//--------------------- .nv.info._ZN10layer_norm13ln_fwd_kernelINS_13Kernel_traitsI13__nv_bfloat16S2_S2_S2_fjLj1280ELj1ELj4ELj1ELj16ENS_18Kernel_traits_baseILj1280ES2_S2_S2_S2_fjLj128EEEEELb1ELb1ELb0ELb0EEEvNS_9FwdParamsE --------------------------
	.section	.nv.info._ZN10layer_norm13ln_fwd_kernelINS_13Kernel_traitsI13__nv_bfloat16S2_S2_S2_fjLj1280ELj1ELj4ELj1ELj16ENS_18Kernel_traits_baseILj1280ES2_S2_S2_S2_fjLj128EEEEELb1ELb1ELb0ELb0EEEvNS_9FwdParamsE,"",@"SHT_CUDA_INFO"
	.sectionflags	@""
	.align	4


	//----- nvinfo : EIATTR_CUDA_API_VERSION
	.align		4
        /*0000*/ 	.byte	0x04, 0x37
        /*0002*/ 	.short	(.L_1482 - .L_1481)
.L_1481:
        /*0004*/ 	.word	0x00000082


	//----- nvinfo : EIATTR_SW2861232_WAR
	.align		4
.L_1482:
        /*0008*/ 	.byte	0x01, 0x35
	.zero		2


	//----- nvinfo : EIATTR_PARAM_CBANK
	.align		4
        /*000c*/ 	.byte	0x04, 0x0a
        /*000e*/ 	.short	(.L_1484 - .L_1483)
	.align		4
.L_1483:
        /*0010*/ 	.word	index@(.nv.constant0._ZN10layer_norm13ln_fwd_kernelINS_13Kernel_traitsI13__nv_bfloat16S2_S2_S2_fjLj1280ELj1ELj4ELj1ELj16ENS_18Kernel_traits_baseILj1280ES2_S2_S2_S2_fjLj128EEEEELb1ELb1ELb0ELb0EEEvNS_9FwdParamsE)
        /*0014*/ 	.short	0x0160
        /*0016*/ 	.short	0x00e8


	//----- nvinfo : EIATTR_CBANK_PARAM_SIZE
	.align		4
.L_1484:
        /*0018*/ 	.byte	0x03, 0x19
        /*001a*/ 	.short	0x00e8


	//----- nvinfo : EIATTR_KPARAM_INFO
	.align		4
        /*001c*/ 	.byte	0x04, 0x17
        /*001e*/ 	.short	(.L_1486 - .L_1485)
.L_1485:
        /*0020*/ 	.word	0x00000000
        /*0024*/ 	.short	0x0000
        /*0026*/ 	.short	0x0000
        /*0028*/ 	.byte	0x00, 0xf0, 0xa1, 0x03


	//----- nvinfo : EIATTR_MAXREG_COUNT
	.align		4
.L_1486:
        /*002c*/ 	.byte	0x03, 0x1b
        /*002e*/ 	.short	0x00ff


	//----- nvinfo : EIATTR_MERCURY_ISA_VERSION
	.align		4
        /*0030*/ 	.byte	0x03, 0x5f
        /*0032*/ 	.short	0x0000


	//----- nvinfo : EIATTR_COOP_GROUP_MASK_REGIDS
	.align		4
        /*0034*/ 	.byte	0x04, 0x29
        /*0036*/ 	.short	(.L_1488 - .L_1487)


	//   ....[0]....
.L_1487:
        /*0038*/ 	.word	0xffffffff


	//   ....[1]....
        /*003c*/ 	.word	0xffffffff


	//   ....[2]....
        /*0040*/ 	.word	0xffffffff


	//   ....[3]....
        /*0044*/ 	.word	0xffffffff


	//   ....[4]....
        /*0048*/ 	.word	0xffffffff


	//   ....[5]....
        /*004c*/ 	.word	0xffffffff


	//   ....[6]....
        /*0050*/ 	.word	0xffffffff


	//   ....[7]....
        /*0054*/ 	.word	0xffffffff


	//   ....[8]....
        /*0058*/ 	.word	0xffffffff


	//   ....[9]....
        /*005c*/ 	.word	0xffffffff


	//   ....[10]....
        /*0060*/ 	.word	0xffffffff


	//   ....[11]....
        /*0064*/ 	.word	0xffffffff


	//   ....[12]....
        /*0068*/ 	.word	0xffffffff


	//   ....[13]....
        /*006c*/ 	.word	0xffffffff


	//   ....[14]....
        /*0070*/ 	.word	0xffffffff


	//   ....[15]....
        /*0074*/ 	.word	0xffffffff


	//   ....[16]....
        /*0078*/ 	.word	0xffffffff


	//   ....[17]....
        /*007c*/ 	.word	0xffffffff


	//   ....[18]....
        /*0080*/ 	.word	0xffffffff


	//   ....[19]....
        /*0084*/ 	.word	0xffffffff


	//----- nvinfo : EIATTR_COOP_GROUP_INSTR_OFFSETS
	.align		4
.L_1488:
        /*0088*/ 	.byte	0x04, 0x28
        /*008a*/ 	.short	(.L_1490 - .L_1489)


	//   ....[0]....
.L_1489:
        /*008c*/ 	.word	0x0000fad0


	//   ....[1]....
        /*0090*/ 	.word	0x0000fb00


	//   ....[2]....
        /*0094*/ 	.word	0x0000fb30


	//   ....[3]....
        /*0098*/ 	.word	0x0000fb50


	//   ....[4]....
        /*009c*/ 	.word	0x0000fb70


	//   ....[5]....
        /*00a0*/ 	.word	0x000100b0


	//   ....[6]....
        /*00a4*/ 	.word	0x000100d0


	//   ....[7]....
        /*00a8*/ 	.word	0x000100f0


	//   ....[8]....
        /*00ac*/ 	.word	0x00010110


	//   ....[9]....
        /*00b0*/ 	.word	0x00010130


	//   ....[10]....
        /*00b4*/ 	.word	0x00010e00


	//   ....[11]....
        /*00b8*/ 	.word	0x00010e80


	//   ....[12]....
        /*00bc*/ 	.word	0x00010ee0


	//   ....[13]....
        /*00c0*/ 	.word	0x00010f40


	//   ....[14]....
        /*00c4*/ 	.word	0x00010fa0


	//   ....[15]....
        /*00c8*/ 	.word	0x00011530


	//   ....[16]....
        /*00cc*/ 	.word	0x00011590


	//   ....[17]....
        /*00d0*/ 	.word	0x000115f0


	//   ....[18]....
        /*00d4*/ 	.word	0x00011650


	//   ....[19]....
        /*00d8*/ 	.word	0x000116c0


	//----- nvinfo : EIATTR_EXIT_INSTR_OFFSETS
	.align		4
.L_1490:
        /*00dc*/ 	.byte	0x04, 0x1c
        /*00de*/ 	.short	(.L_1492 - .L_1491)


	//   ....[0]....
.L_1491:
        /*00e0*/ 	.word	0x00000a00


	//   ....[1]....
        /*00e4*/ 	.word	0x00010db0


	//----- nvinfo : EIATTR_MAX_THREADS
	.align		4
.L_1492:
        /*00e8*/ 	.byte	0x04, 0x05
        /*00ea*/ 	.short	(.L_1494 - .L_1493)
.L_1493:
        /*00ec*/ 	.word	0x00000080
        /*00f0*/ 	.word	0x00000001
        /*00f4*/ 	.word	0x00000001


	//----- nvinfo : EIATTR_CRS_STACK_SIZE
	.align		4
.L_1494:
        /*00f8*/ 	.byte	0x04, 0x1e
        /*00fa*/ 	.short	(.L_1496 - .L_1495)
.L_1495:
        /*00fc*/ 	.word	0x00000000
.L_1496:


//--------------------- .nv.info._ZN10layer_norm13ln_fwd_kernelINS_13Kernel_traitsI13__nv_bfloat16S2_S2_S2_fjLj1280ELj1ELj4ELj1ELj16ENS_18Kernel_traits_baseILj1280ES2_S2_S2_S2_fjLj128EEEEELb1ELb1ELb0ELb1EEEvNS_9FwdParamsE --------------------------
	.section	.nv.info._ZN10layer_norm13ln_fwd_kernelINS_13Kernel_traitsI13__nv_bfloat16S2_S2_S2_fjLj1280ELj1ELj4ELj1ELj16ENS_18Kernel_traits_baseILj1280ES2_S2_S2_S2_fjLj128EEEEELb1ELb1ELb0ELb1EEEvNS_9FwdParamsE,"",@"SHT_CUDA_INFO"
	.sectionflags	@""
	.align	4


	//----- nvinfo : EIATTR_CUDA_API_VERSION
	.align		4
        /*0000*/ 	.byte	0x04, 0x37
        /*0002*/ 	.short	(.L_1498 - .L_1497)
.L_1497:
        /*0004*/ 	.word	0x00000082


	//----- nvinfo : EIATTR_SW2861232_WAR
	.align		4
.L_1498:
        /*0008*/ 	.byte	0x01, 0x35
	.zero		2


	//----- nvinfo : EIATTR_PARAM_CBANK
	.align		4
        /*000c*/ 	.byte	0x04, 0x0a
        /*000e*/ 	.short	(.L_1500 - .L_1499)
	.align		4
.L_1499:
        /*0010*/ 	.word	index@(.nv.constant0._ZN10layer_norm13ln_fwd_kernelINS_13Kernel_traitsI13__nv_bfloat16S2_S2_S2_fjLj1280ELj1ELj4ELj1ELj16ENS_18Kernel_traits_baseILj1280ES2_S2_S2_S2_fjLj128EEEEELb1ELb1ELb0ELb1EEEvNS_9FwdParamsE)
        /*0014*/ 	.short	0x0160
        /*0016*/ 	.short	0x00e8


	//----- nvinfo : EIATTR_CBANK_PARAM_SIZE
	.align		4
.L_1500:
        /*0018*/ 	.byte	0x03, 0x19
        /*001a*/ 	.short	0x00e8


	//----- nvinfo : EIATTR_KPARAM_INFO
	.align		4
        /*001c*/ 	.byte	0x04, 0x17
        /*001e*/ 	.short	(.L_1502 - .L_1501)
.L_1501:
        /*0020*/ 	.word	0x00000000
        /*0024*/ 	.short	0x0000
        /*0026*/ 	.short	0x0000
        /*0028*/ 	.byte	0x00, 0xf0, 0xa1, 0x03


	//----- nvinfo : EIATTR_MAXREG_COUNT
	.align		4
.L_1502:
        /*002c*/ 	.byte	0x03, 0x1b
        /*002e*/ 	.short	0x00ff


	//----- nvinfo : EIATTR_MERCURY_ISA_VERSION
	.align		4
        /*0030*/ 	.byte	0x03, 0x5f
        /*0032*/ 	.short	0x0000


	//----- nvinfo : EIATTR_COOP_GROUP_MASK_REGIDS
	.align		4
        /*0034*/ 	.byte	0x04, 0x29
        /*0036*/ 	.short	(.L_1504 - .L_1503)


	//   ....[0]....
.L_1503:
        /*0038*/ 	.word	0xffffffff


	//   ....[1]....
        /*003c*/ 	.word	0xffffffff


	//   ....[2]....
        /*0040*/ 	.word	0xffffffff


	//   ....[3]....
        /*0044*/ 	.word	0xffffffff


	//   ....[4]....
        /*0048*/ 	.word	0xffffffff


	//   ....[5]....
        /*004c*/ 	.word	0xffffffff


	//   ....[6]....
        /*0050*/ 	.word	0xffffffff


	//   ....[7]....
        /*0054*/ 	.word	0xffffffff


	//   ....[8]....
        /*0058*/ 	.word	0xffffffff


	//   ....[9]....
        /*005c*/ 	.word	0xffffffff


	//   ....[10]....
        /*0060*/ 	.word	0xffffffff


	//   ....[11]....
        /*0064*/ 	.word	0xffffffff


	//   ....[12]....
        /*0068*/ 	.word	0xffffffff


	//   ....[13]....
        /*006c*/ 	.word	0xffffffff


	//   ....[14]....
        /*0070*/ 	.word	0xffffffff


	//   ....[15]....
        /*0074*/ 	.word	0xffffffff


	//   ....[16]....
        /*0078*/ 	.word	0xffffffff


	//   ....[17]....
        /*007c*/ 	.word	0xffffffff


	//   ....[18]....
        /*0080*/ 	.word	0xffffffff


	//   ....[19]....
        /*0084*/ 	.word	0xffffffff


	//----- nvinfo : EIATTR_COOP_GROUP_INSTR_OFFSETS
	.align		4
.L_1504:
        /*0088*/ 	.byte	0x04, 0x28
        /*008a*/ 	.short	(.L_1506 - .L_1505)


	//   ....[0]....
.L_1505:
        /*008c*/ 	.word	0x0000f260


	//   ....[1]....
        /*0090*/ 	.word	0x0000f290


	//   ....[2]....
        /*0094*/ 	.word	0x0000f2b0


	//   ....[3]....
        /*0098*/ 	.word	0x0000f2d0


	//   ....[4]....
        /*009c*/ 	.word	0x0000f2f0


	//   ....[5]....
        /*00a0*/ 	.word	0x0000f820


	//   ....[6]....
        /*00a4*/ 	.word	0x0000f840


	//   ....[7]....
        /*00a8*/ 	.word	0x0000f860


	//   ....[8]....
        /*00ac*/ 	.word	0x0000f880


	//   ....[9]....
        /*00b0*/ 	.word	0x0000f8a0


	//   ....[10]....
        /*00b4*/ 	.word	0x00010680


	//   ....[11]....
        /*00b8*/ 	.word	0x000106f0


	//   ....[12]....
        /*00bc*/ 	.word	0x00010750


	//   ....[13]....
        /*00c0*/ 	.word	0x000107b0


	//   ....[14]....
        /*00c4*/ 	.word	0x00010810


	//   ....[15]....
        /*00c8*/ 	.word	0x00010d80


	//   ....[16]....
        /*00cc*/ 	.word	0x00010de0


	//   ....[17]....
        /*00d0*/ 	.word	0x00010e40


	//   ....[18]....
        /*00d4*/ 	.word	0x00010ea0


	//   ....[19]....
        /*00d8*/ 	.word	0x00010f00


	//----- nvinfo : EIATTR_EXIT_INSTR_OFFSETS
	.align		4
.L_1506:
        /*00dc*/ 	.byte	0x04, 0x1c
        /*00de*/ 	.short	(.L_1508 - .L_1507)


	//   ....[0]....
.L_1507:
        /*00e0*/ 	.word	0x000005d0


	//   ....[1]....
        /*00e4*/ 	.word	0x00010630


	//----- nvinfo : EIATTR_MAX_THREADS
	.align		4
.L_1508:
        /*00e8*/ 	.byte	0x04, 0x05
        /*00ea*/ 	.short	(.L_1510 - .L_1509)
.L_1509:
        /*00ec*/ 	.word	0x00000080
        /*00f0*/ 	.word	0x00000001
        /*00f4*/ 	.word	0x00000001


	//----- nvinfo : EIATTR_CRS_STACK_SIZE
	.align		4
.L_1510:
        /*00f8*/ 	.byte	0x04, 0x1e
        /*00fa*/ 	.short	(.L_1512 - .L_1511)
.L_1511:
        /*00fc*/ 	.word	0x00000000
.L_1512:


//--------------------- .nv.info._ZN10layer_norm13ln_fwd_kernelINS_13Kernel_traitsI13__nv_bfloat16S2_S2_S2_fjLj1280ELj1ELj4ELj1ELj16ENS_18Kernel_traits_baseILj1280ES2_S2_S2_S2_fjLj128EEEEELb1ELb1ELb1ELb0EEEvNS_9FwdParamsE --------------------------
	.section	.nv.info._ZN10layer_norm13ln_fwd_kernelINS_13Kernel_traitsI13__nv_bfloat16S2_S2_S2_fjLj1280ELj1ELj4ELj1ELj16ENS_18Kernel_traits_baseILj1280ES2_S2_S2_S2_fjLj128EEEEELb1ELb1ELb1ELb0EEEvNS_9FwdParamsE,"",@"SHT_CUDA_INFO"
	.sectionflags	@""
	.align	4


	//----- nvinfo : EIATTR_CUDA_API_VERSION
	.align		4
        /*0000*/ 	.byte	0x04, 0x37
        /*0002*/ 	.short	(.L_1514 - .L_1513)
.L_1513:
        /*0004*/ 	.word	0x00000082


	//----- nvinfo : EIATTR_SW2861232_WAR
	.align		4
.L_1514:
        /*0008*/ 	.byte	0x01, 0x35
	.zero		2


	//----- nvinfo : EIATTR_PARAM_CBANK
	.align		4
        /*000c*/ 	.byte	0x04, 0x0a
        /*000e*/ 	.short	(.L_1516 - .L_1515)
	.align		4
.L_1515:
        /*0010*/ 	.word	index@(.nv.constant0._ZN10layer_norm13ln_fwd_kernelINS_13Kernel_traitsI13__nv_bfloat16S2_S2_S2_fjLj1280ELj1ELj4ELj1ELj16ENS_18Kernel_traits_baseILj1280ES2_S2_S2_S2_fjLj128EEEEELb1ELb1ELb1ELb0EEEvNS_9FwdParamsE)
        /*0014*/ 	.short	0x0160
        /*0016*/ 	.short	0x00e8


	//----- nvinfo : EIATTR_CBANK_PARAM_SIZE
	.align		4
.L_1516:
        /*0018*/ 	.byte	0x03, 0x19
        /*001a*/ 	.short	0x00e8


	//----- nvinfo : EIATTR_KPARAM_INFO
	.align		4
        /*001c*/ 	.byte	0x04, 0x17
        /*001e*/ 	.short	(.L_1518 - .L_1517)
.L_1517:
        /*0020*/ 	.word	0x00000000
        /*0024*/ 	.short	0x0000
        /*0026*/ 	.short	0x0000
        /*0028*/ 	.byte	0x00, 0xf0, 0xa1, 0x03


	//----- nvinfo : EIATTR_MAXREG_COUNT
	.align		4
.L_1518:
        /*002c*/ 	.byte	0x03, 0x1b
        /*002e*/ 	.short	0x00ff


	//----- nvinfo : EIATTR_MERCURY_ISA_VERSION
	.align		4
        /*0030*/ 	.byte	0x03, 0x5f
        /*0032*/ 	.short	0x0000


	//----- nvinfo : EIATTR_COOP_GROUP_MASK_REGIDS
	.align		4
        /*0034*/ 	.byte	0x04, 0x29
        /*0036*/ 	.short	(.L_1520 - .L_1519)


	//   ....[0]....
.L_1519:
        /*0038*/ 	.word	0xffffffff


	//   ....[1]....
        /*003c*/ 	.word	0xffffffff


	//   ....[2]....
        /*0040*/ 	.word	0xffffffff


	//   ....[3]....
        /*0044*/ 	.word	0xffffffff


	//   ....[4]....
        /*0048*/ 	.word	0xffffffff


	//   ....[5]....
        /*004c*/ 	.word	0xffffffff


	//   ....[6]....
        /*0050*/ 	.word	0xffffffff


	//   ....[7]....
        /*0054*/ 	.word	0xffffffff


	//   ....[8]....
        /*0058*/ 	.word	0xffffffff


	//   ....[9]....
        /*005c*/ 	.word	0xffffffff


	//   ....[10]....
        /*0060*/ 	.word	0xffffffff


	//   ....[11]....
        /*0064*/ 	.word	0xffffffff


	//   ....[12]....
        /*0068*/ 	.word	0xffffffff


	//   ....[13]....
        /*006c*/ 	.word	0xffffffff


	//   ....[14]....
        /*0070*/ 	.word	0xffffffff


	//   ....[15]....
        /*0074*/ 	.word	0xffffffff


	//   ....[16]....
        /*0078*/ 	.word	0xffffffff


	//   ....[17]....
        /*007c*/ 	.word	0xffffffff


	//   ....[18]....
        /*0080*/ 	.word	0xffffffff


	//   ....[19]....
        /*0084*/ 	.word	0xffffffff


	//----- nvinfo : EIATTR_COOP_GROUP_INSTR_OFFSETS
	.align		4
.L_1520:
        /*0088*/ 	.byte	0x04, 0x28
        /*008a*/ 	.short	(.L_1522 - .L_1521)


	//   ....[0]....
.L_1521:
        /*008c*/ 	.word	0x00011580


	//   ....[1]....
        /*0090*/ 	.word	0x000115b0


	//   ....[2]....
        /*0094*/ 	.word	0x000115d0


	//   ....[3]....
        /*0098*/ 	.word	0x000115f0


	//   ....[4]....
        /*009c*/ 	.word	0x00011610


	//   ....[5]....
        /*00a0*/ 	.word	0x00011b50


	//   ....[6]....
        /*00a4*/ 	.word	0x00011b70


	//   ....[7]....
        /*00a8*/ 	.word	0x00011b90


	//   ....[8]....
        /*00ac*/ 	.word	0x00011bb0


	//   ....[9]....
        /*00b0*/ 	.word	0x00011bd0


	//   ....[10]....
        /*00b4*/ 	.word	0x00012900


	//   ....[11]....
        /*00b8*/ 	.word	0x00012980


	//   ....[12]....
        /*00bc*/ 	.word	0x000129e0


	//   ....[13]....
        /*00c0*/ 	.word	0x00012a40


	//   ....[14]....
        /*00c4*/ 	.word	0x00012aa0


	//   ....[15]....
        /*00c8*/ 	.word	0x00013020


	//   ....[16]....
        /*00cc*/ 	.word	0x00013080


	//   ....[17]....
        /*00d0*/ 	.word	0x000130e0


	//   ....[18]....
        /*00d4*/ 	.word	0x00013140


	//   ....[19]....
        /*00d8*/ 	.word	0x000131b0


	//----- nvinfo : EIATTR_EXIT_INSTR_OFFSETS
	.align		4
.L_1522:
        /*00dc*/ 	.byte	0x04, 0x1c
        /*00de*/ 	.short	(.L_1524 - .L_1523)


	//   ....[0]....
.L_1523:
        /*00e0*/ 	.word	0x00000990


	//   ....[1]....
        /*00e4*/ 	.word	0x000128b0


	//----- nvinfo : EIATTR_MAX_THREADS
	.align		4
.L_1524:
        /*00e8*/ 	.byte	0x04, 0x05
        /*00ea*/ 	.short	(.L_1526 - .L_1525)
.L_1525:
        /*00ec*/ 	.word	0x00000080
        /*00f0*/ 	.word	0x00000001
        /*00f4*/ 	.word	0x00000001


	//----- nvinfo : EIATTR_CRS_STACK_SIZE
	.align		4
.L_1526:
        /*00f8*/ 	.byte	0x04, 0x1e
        /*00fa*/ 	.short	(.L_1528 - .L_1527)
.L_1527:
        /*00fc*/ 	.word	0x00000000
.L_1528:


//--------------------- .nv.info._ZN10layer_norm13ln_fwd_kernelINS_13Kernel_traitsI13__nv_bfloat16S2_S2_S2_fjLj1280ELj1ELj4ELj1ELj16ENS_18Kernel_traits_baseILj1280ES2_S2_S2_S2_fjLj128EEEEELb1ELb1ELb1ELb1EEEvNS_9FwdParamsE --------------------------
	.section	.nv.info._ZN10layer_norm13ln_fwd_kernelINS_13Kernel_traitsI13__nv_bfloat16S2_S2_S2_fjLj1280ELj1ELj4ELj1ELj16ENS_18Kernel_traits_baseILj1280ES2_S2_S2_S2_fjLj128EEEEELb1ELb1ELb1ELb1EEEvNS_9FwdParamsE,"",@"SHT_CUDA_INFO"
	.sectionflags	@""
	.align	4


	//----- nvinfo : EIATTR_CUDA_API_VERSION
	.align		4
        /*0000*/ 	.byte	0x04, 0x37
        /*0002*/ 	.short	(.L_1530 - .L_1529)
.L_1529:
        /*0004*/ 	.word	0x00000082


	//----- nvinfo : EIATTR_SW2861232_WAR
	.align		4
.L_1530:
        /*0008*/ 	.byte	0x01, 0x35
	.zero		2


	//----- nvinfo : EIATTR_PARAM_CBANK
	.align		4
        /*000c*/ 	.byte	0x04, 0x0a
        /*000e*/ 	.short	(.L_1532 - .L_1531)
	.align		4
.L_1531:
        /*0010*/ 	.word	index@(.nv.constant0._ZN10layer_norm13ln_fwd_kernelINS_13Kernel_traitsI13__nv_bfloat16S2_S2_S2_fjLj1280ELj1ELj4ELj1ELj16ENS_18Kernel_traits_baseILj1280ES2_S2_S2_S2_fjLj128EEEEELb1ELb1ELb1ELb1EEEvNS_9FwdParamsE)
        /*0014*/ 	.short	0x0160
        /*0016*/ 	.short	0x00e8


	//----- nvinfo : EIATTR_CBANK_PARAM_SIZE
	.align		4
.L_1532:
        /*0018*/ 	.byte	0x03, 0x19
        /*001a*/ 	.short	0x00e8


	//----- nvinfo : EIATTR_KPARAM_INFO
	.align		4
        /*001c*/ 	.byte	0x04, 0x17
        /*001e*/ 	.short	(.L_1534 - .L_1533)
.L_1533:
        /*0020*/ 	.word	0x00000000
        /*0024*/ 	.short	0x0000
        /*0026*/ 	.short	0x0000
        /*0028*/ 	.byte	0x00, 0xf0, 0xa1, 0x03


	//----- nvinfo : EIATTR_MAXREG_COUNT
	.align		4
.L_1534:
        /*002c*/ 	.byte	0x03, 0x1b
        /*002e*/ 	.short	0x00ff


	//----- nvinfo : EIATTR_MERCURY_ISA_VERSION
	.align		4
        /*0030*/ 	.byte	0x03, 0x5f
        /*0032*/ 	.short	0x0000


	//----- nvinfo : EIATTR_COOP_GROUP_MASK_REGIDS
	.align		4
        /*0034*/ 	.byte	0x04, 0x29
        /*0036*/ 	.short	(.L_1536 - .L_1535)


	//   ....[0]....
.L_1535:
        /*0038*/ 	.word	0xffffffff


	//   ....[1]....
        /*003c*/ 	.word	0xffffffff


	//   ....[2]....
        /*0040*/ 	.word	0xffffffff


	//   ....[3]....
        /*0044*/ 	.word	0xffffffff


	//   ....[4]....
        /*0048*/ 	.word	0xffffffff


	//   ....[5]....
        /*004c*/ 	.word	0xffffffff


	//   ....[6]....
        /*0050*/ 	.word	0xffffffff


	//   ....[7]....
        /*0054*/ 	.word	0xffffffff


	//   ....[8]....
        /*0058*/ 	.word	0xffffffff


	//   ....[9]....
        /*005c*/ 	.word	0xffffffff


	//   ....[10]....
        /*0060*/ 	.word	0xffffffff


	//   ....[11]....
        /*0064*/ 	.word	0xffffffff


	//   ....[12]....
        /*0068*/ 	.word	0xffffffff


	//   ....[13]....
        /*006c*/ 	.word	0xffffffff


	//   ....[14]....
        /*0070*/ 	.word	0xffffffff


	//   ....[15]....
        /*0074*/ 	.word	0xffffffff


	//   ....[16]....
        /*0078*/ 	.word	0xffffffff


	//   ....[17]....
        /*007c*/ 	.word	0xffffffff


	//   ....[18]....
        /*0080*/ 	.word	0xffffffff


	//   ....[19]....
        /*0084*/ 	.word	0xffffffff


	//----- nvinfo : EIATTR_COOP_GROUP_INSTR_OFFSETS
	.align		4
.L_1536:
        /*0088*/ 	.byte	0x04, 0x28
        /*008a*/ 	.short	(.L_1538 - .L_1537)


	//   ....[0]....
.L_1537:
        /*008c*/ 	.word	0x00010d70


	//   ....[1]....
        /*0090*/ 	.word	0x00010da0


	//   ....[2]....
        /*0094*/ 	.word	0x00010dc0


	//   ....[3]....
        /*0098*/ 	.word	0x00010de0


	//   ....[4]....
        /*009c*/ 	.word	0x00010e00


	//   ....[5]....
        /*00a0*/ 	.word	0x00011330


	//   ....[6]....
        /*00a4*/ 	.word	0x00011350


	//   ....[7]....
        /*00a8*/ 	.word	0x00011370


	//   ....[8]....
        /*00ac*/ 	.word	0x00011390


	//   ....[9]....
        /*00b0*/ 	.word	0x000113b0


	//   ....[10]....
        /*00b4*/ 	.word	0x00012230


	//   ....[11]....
        /*00b8*/ 	.word	0x00012290


	//   ....[12]....
        /*00bc*/ 	.word	0x000122f0


	//   ....[13]....
        /*00c0*/ 	.word	0x00012350


	//   ....[14]....
        /*00c4*/ 	.word	0x000123b0


	//   ....[15]....
        /*00c8*/ 	.word	0x00012920


	//   ....[16]....
        /*00cc*/ 	.word	0x00012980


	//   ....[17]....
        /*00d0*/ 	.word	0x000129e0


	//   ....[18]....
        /*00d4*/ 	.word	0x00012a40


	//   ....[19]....
        /*00d8*/ 	.word	0x00012aa0


	//----- nvinfo : EIATTR_EXIT_INSTR_OFFSETS
	.align		4
.L_1538:
        /*00dc*/ 	.byte	0x04, 0x1c
        /*00de*/ 	.short	(.L_1540 - .L_1539)


	//   ....[0]....
.L_1539:
        /*00e0*/ 	.word	0x000005d0


	//   ....[1]....
        /*00e4*/ 	.word	0x000121e0


	//----- nvinfo : EIATTR_MAX_THREADS
	.align		4
.L_1540:
        /*00e8*/ 	.byte	0x04, 0x05
        /*00ea*/ 	.short	(.L_1542 - .L_1541)
.L_1541:
        /*00ec*/ 	.word	0x00000080
        /*00f0*/ 	.word	0x00000001
        /*00f4*/ 	.word	0x00000001


	//----- nvinfo : EIATTR_CRS_STACK_SIZE
	.align		4
.L_1542:
        /*00f8*/ 	.byte	0x04, 0x1e
        /*00fa*/ 	.short	(.L_1544 - .L_1543)
.L_1543:
        /*00fc*/ 	.word	0x00000000
.L_1544:


//--------------------- .nv.info._ZN10layer_norm13ln_fwd_kernelINS_13Kernel_traitsI6__halfS2_S2_S2_fjLj1280ELj1ELj4ELj1ELj16ENS_18Kernel_traits_baseILj1280ES2_S2_S2_S2_fjLj128EEEEELb0ELb0ELb0ELb0EEEvNS_9FwdParamsE --------------------------
	.section	.nv.info._ZN10layer_norm13ln_fwd_kernelINS_13Kernel_traitsI6__halfS2_S2_S2_fjLj1280ELj1ELj4ELj1ELj16ENS_18Kernel_traits_baseILj1280ES2_S2_S2_S2_fjLj128EEEEELb0ELb0ELb0ELb0EEEvNS_9FwdParamsE,"",@"SHT_CUDA_INFO"
	.sectionflags	@""
	.align	4


	//----- nvinfo : EIATTR_CUDA_API_VERSION
	.align		4
        /*0000*/ 	.byte	0x04, 0x37
        /*0002*/ 	.short	(.L_1546 - .L_1545)
.L_1545:
        /*0004*/ 	.word	0x00000082


	//----- nvinfo : EIATTR_SW2861232_WAR
	.align		4
.L_1546:
        /*0008*/ 	.byte	0x01, 0x35
	.zero		2


	//----- nvinfo : EIATTR_PARAM_CBANK
	.align		4
        /*000c*/ 	.byte	0x04, 0x0a
        /*000e*/ 	.short	(.L_1548 - .L_1547)
	.align		4
.L_1547:
        /*0010*/ 	.word	index@(.nv.constant0._ZN10layer_norm13ln_fwd_kernelINS_13Kernel_traitsI6__halfS2_S2_S2_fjLj1280ELj1ELj4ELj1ELj16ENS_18Kernel_traits_baseILj1280ES2_S2_S2_S2_fjLj128EEEEELb0ELb0ELb0ELb0EEEvNS_9FwdParamsE)
        /*0014*/ 	.short	0x0160
        /*0016*/ 	.short	0x00e8


	//----- nvinfo : EIATTR_CBANK_PARAM_SIZE
	.align		4
.L_1548:
        /*0018*/ 	.byte	0x03, 0x19
        /*001a*/ 	.short	0x00e8


	//----- nvinfo : EIATTR_KPARAM_INFO
	.align		4
        /*001c*/ 	.byte	0x04, 0x17
        /*001e*/ 	.short	(.L_1550 - .L_1549)
.L_1549:
        /*0020*/ 	.word	0x00000000
        /*0024*/ 	.short	0x0000
        /*0026*/ 	.short	0x0000
        /*0028*/ 	.byte	0x00, 0xf0, 0xa1, 0x03


	//----- nvinfo : EIATTR_MAXREG_COUNT
	.align		4
.L_1550:
        /*002c*/ 	.byte	0x03, 0x1b
        /*002e*/ 	.short	0x00ff


	//----- nvinfo : EIATTR_MERCURY_ISA_VERSION
	.align		4
        /*0030*/ 	.byte	0x03, 0x5f
        /*0032*/ 	.short	0x0000


	//----- nvinfo : EIATTR_COOP_GROUP_MASK_REGIDS
	.align		4
        /*0034*/ 	.byte	0x04, 0x29
        /*0036*/ 	.short	(.L_1552 - .L_1551)


	//   ....[0]....
.L_1551:
        /*0038*/ 	.word	0xffffffff


	//   ....[1]....
        /*003c*/ 	.word	0xffffffff


	//   ....[2]....
        /*0040*/ 	.word	0xffffffff


	//   ....[3]....
        /*0044*/ 	.word	0xffffffff


	//   ....[4]....
        /*0048*/ 	.word	0xffffffff


	//   ....[5]....
        /*004c*/ 	.word	0xffffffff


	//   ....[6]....
        /*0050*/ 	.word	0xffffffff


	//   ....[7]....
        /*0054*/ 	.word	0xffffffff


	//   ....[8]....
        /*0058*/ 	.word	0xffffffff


	//   ....[9]....
        /*005c*/ 	.word	0xffffffff


	//   ....[10]....
        /*0060*/ 	.word	0xffffffff


	//   ....[11]....
        /*0064*/ 	.word	0xffffffff


	//   ....[12]....
        /*0068*/ 	.word	0xffffffff


	//   ....[13]....
        /*006c*/ 	.word	0xffffffff


	//   ....[14]....
        /*0070*/ 	.word	0xffffffff


	//   ....[15]....
        /*0074*/ 	.word	0xffffffff


	//   ....[16]....
        /*0078*/ 	.word	0xffffffff


	//   ....[17]....
        /*007c*/ 	.word	0xffffffff


	//   ....[18]....
        /*0080*/ 	.word	0xffffffff


	//   ....[19]....
        /*0084*/ 	.word	0xffffffff


	//----- nvinfo : EIATTR_COOP_GROUP_INSTR_OFFSETS
	.align		4
.L_1552:
        /*0088*/ 	.byte	0x04, 0x28
        /*008a*/ 	.short	(.L_1554 - .L_1553)


	//   ....[0]....
.L_1553:
        /*008c*/ 	.word	0x00002ae0


	//   ....[1]....
        /*0090*/ 	.word	0x00002b10


	//   ....[2]....
        /*0094*/ 	.word	0x00002b30


	//   ....[3]....
        /*0098*/ 	.word	0x00002b50


	//   ....[4]....
        /*009c*/ 	.word	0x00002b70


	//   ....[5]....
        /*00a0*/ 	.word	0x000030b0


	//   ....[6]....
        /*00a4*/ 	.word	0x000030d0


	//   ....[7]....
        /*00a8*/ 	.word	0x000030f0


	//   ....[8]....
        /*00ac*/ 	.word	0x00003110


	//   ....[9]....
        /*00b0*/ 	.word	0x00003130


	//   ....[10]....
        /*00b4*/ 	.word	0x00003e00


	//   ....[11]....
        /*00b8*/ 	.word	0x00003e80


	//   ....[12]....
        /*00bc*/ 	.word	0x00003ee0


	//   ....[13]....
        /*00c0*/ 	.word	0x00003f40


	//   ....[14]....
        /*00c4*/ 	.word	0x00003fa0


	//   ....[15]....
        /*00c8*/ 	.word	0x00004520


	//   ....[16]....
        /*00cc*/ 	.word	0x00004580


	//   ....[17]....
        /*00d0*/ 	.word	0x000045e0


	//   ....[18]....
        /*00d4*/ 	.word	0x00004640


	//   ....[19]....
        /*00d8*/ 	.word	0x000046b0


	//----- nvinfo : EIATTR_EXIT_INSTR_OFFSETS
	.align		4
.L_1554:
        /*00dc*/ 	.byte	0x04, 0x1c
        /*00de*/ 	.short	(.L_1556 - .L_1555)


	//   ....[0]....
.L_1555:
        /*00e0*/ 	.word	0x000005f0


	//   ....[1]....
        /*00e4*/ 	.word	0x00003da0


	//----- nvinfo : EIATTR_MAX_THREADS
	.align		4
.L_1556:
        /*00e8*/ 	.byte	0x04, 0x05
        /*00ea*/ 	.short	(.L_1558 - .L_1557)
.L_1557:
        /*00ec*/ 	.word	0x00000080
        /*00f0*/ 	.word	0x00000001
        /*00f4*/ 	.word	0x00000001


	//----- nvinfo : EIATTR_CRS_STACK_SIZE
	.align		4
.L_1558:
        /*00f8*/ 	.byte	0x04, 0x1e
        /*00fa*/ 	.short	(.L_1560 - .L_1559)
.L_1559:
        /*00fc*/ 	.word	0x00000000
.L_1560:


//--------------------- .nv.info._ZN10layer_norm13ln_fwd_kernelINS_13Kernel_traitsI6__halfS2_S2_S2_fjLj1280ELj1ELj4ELj1ELj16ENS_18Kernel_traits_baseILj1280ES2_S2_S2_S2_fjLj128EEEEELb0ELb0ELb0ELb1EEEvNS_9FwdParamsE --------------------------
	.section	.nv.info._ZN10layer_norm13ln_fwd_kernelINS_13Kernel_traitsI6__halfS2_S2_S2_fjLj1280ELj1ELj4ELj1ELj16ENS_18Kernel_traits_baseILj1280ES2_S2_S2_S2_fjLj128EEEEELb0ELb0ELb0ELb1EEEvNS_9FwdParamsE,"",@"SHT_CUDA_INFO"
	.sectionflags	@""
	.align	4


	//----- nvinfo : EIATTR_CUDA_API_VERSION
	.align		4
        /*0000*/ 	.byte	0x04, 0x37
        /*0002*/ 	.short	(.L_1562 - .L_1561)
.L_1561:
        /*0004*/ 	.word	0x00000082


	//----- nvinfo : EIATTR_SW2861232_WAR
	.align		4
.L_1562:
        /*0008*/ 	.byte	0x01, 0x35
	.zero		2


	//----- nvinfo : EIATTR_PARAM_CBANK
	.align		4
        /*000c*/ 	.byte	0x04, 0x0a
        /*000e*/ 	.short	(.L_1564 - .L_1563)
	.align		4
.L_1563:
        /*0010*/ 	.word	index@(.nv.constant0._ZN10layer_norm13ln_fwd_kernelINS_13Kernel_traitsI6__halfS2_S2_S2_fjLj1280ELj1ELj4ELj1ELj16ENS_18Kernel_traits_baseILj1280ES2_S2_S2_S2_fjLj128EEEEELb0ELb0ELb0ELb1EEEvNS_9FwdParamsE)
        /*0014*/ 	.short	0x0160
        /*0016*/ 	.short	0x00e8


	//----- nvinfo : EIATTR_CBANK_PARAM_SIZE
	.align		4
.L_1564:
        /*0018*/ 	.byte	0x03, 0x19
        /*001a*/ 	.short	0x00e8


	//----- nvinfo : EIATTR_KPARAM_INFO
	.align		4
        /*001c*/ 	.byte	0x04, 0x17
        /*001e*/ 	.short	(.L_1566 - .L_1565)
.L_1565:
        /*0020*/ 	.word	0x00000000
        /*0024*/ 	.short	0x0000
        /*0026*/ 	.short	0x0000
        /*0028*/ 	.byte	0x00, 0xf0, 0xa1, 0x03


	//----- nvinfo : EIATTR_MAXREG_COUNT
	.align		4
.L_1566:
        /*002c*/ 	.byte	0x03, 0x1b
        /*002e*/ 	.short	0x00ff


	//----- nvinfo : EIATTR_MERCURY_ISA_VERSION
	.align		4
        /*0030*/ 	.byte	0x03, 0x5f
        /*0032*/ 	.short	0x0000


	//----- nvinfo : EIATTR_COOP_GROUP_MASK_REGIDS
	.align		4
        /*0034*/ 	.byte	0x04, 0x29
        /*0036*/ 	.short	(.L_1568 - .L_1567)


	//   ....[0]....
.L_1567:
        /*0038*/ 	.word	0xffffffff


	//   ....[1]....
        /*003c*/ 	.word	0xffffffff


	//   ....[2]....
        /*0040*/ 	.word	0xffffffff


	//   ....[3]....
        /*0044*/ 	.word	0xffffffff


	//   ....[4]....
        /*0048*/ 	.word	0xffffffff


	//   ....[5]....
        /*004c*/ 	.word	0xffffffff


	//   ....[6]....
        /*0050*/ 	.word	0xffffffff


	//   ....[7]....
        /*0054*/ 	.word	0xffffffff


	//   ....[8]....
        /*0058*/ 	.word	0xffffffff


	//   ....[9]....
        /*005c*/ 	.word	0xffffffff


	//   ....[10]....
        /*0060*/ 	.word	0xffffffff


	//   ....[11]....
        /*0064*/ 	.word	0xffffffff


	//   ....[12]....
        /*0068*/ 	.word	0xffffffff


	//   ....[13]....
        /*006c*/ 	.word	0xffffffff


	//   ....[14]....
        /*0070*/ 	.word	0xffffffff


	//   ....[15]....
        /*0074*/ 	.word	0xffffffff


	//   ....[16]....
        /*0078*/ 	.word	0xffffffff


	//   ....[17]....
        /*007c*/ 	.word	0xffffffff


	//   ....[18]....
        /*0080*/ 	.word	0xffffffff


	//   ....[19]....
        /*0084*/ 	.word	0xffffffff


	//----- nvinfo : EIATTR_COOP_GROUP_INSTR_OFFSETS
	.align		4
.L_1568:
        /*0088*/ 	.byte	0x04, 0x28
        /*008a*/ 	.short	(.L_1570 - .L_1569)


	//   ....[0]....
.L_1569:
        /*008c*/ 	.word	0x00002340


	//   ....[1]....
        /*0090*/ 	.word	0x00002370


	//   ....[2]....
        /*0094*/ 	.word	0x00002390


	//   ....[3]....
        /*0098*/ 	.word	0x000023b0


	//   ....[4]....
        /*009c*/ 	.word	0x000023d0


	//   ....[5]....
        /*00a0*/ 	.word	0x00002900


	//   ....[6]....
        /*00a4*/ 	.word	0x00002920


	//   ....[7]....
        /*00a8*/ 	.word	0x00002940


	//   ....[8]....
        /*00ac*/ 	.word	0x00002960


	//   ....[9]....
        /*00b0*/ 	.word	0x00002980


	//   ....[10]....
        /*00b4*/ 	.word	0x000035f0


	//   ....[11]....
        /*00b8*/ 	.word	0x00003660


	//   ....[12]....
        /*00bc*/ 	.word	0x000036c0


	//   ....[13]....
        /*00c0*/ 	.word	0x00003720


	//   ....[14]....
        /*00c4*/ 	.word	0x00003780


	//   ....[15]....
        /*00c8*/ 	.word	0x00003cf0


	//   ....[16]....
        /*00cc*/ 	.word	0x00003d50


	//   ....[17]....
        /*00d0*/ 	.word	0x00003db0


	//   ....[18]....
        /*00d4*/ 	.word	0x00003e10


	//   ....[19]....
        /*00d8*/ 	.word	0x00003e70


	//----- nvinfo : EIATTR_EXIT_INSTR_OFFSETS
	.align		4
.L_1570:
        /*00dc*/ 	.byte	0x04, 0x1c
        /*00de*/ 	.short	(.L_1572 - .L_1571)


	//   ....[0]....
.L_1571:
        /*00e0*/ 	.word	0x00000140


	//   ....[1]....
        /*00e4*/ 	.word	0x000035a0


	//----- nvinfo : EIATTR_MAX_THREADS
	.align		4
.L_1572:
        /*00e8*/ 	.byte	0x04, 0x05
        /*00ea*/ 	.short	(.L_1574 - .L_1573)
.L_1573:
        /*00ec*/ 	.word	0x00000080
        /*00f0*/ 	.word	0x00000001
        /*00f4*/ 	.word	0x00000001


	//----- nvinfo : EIATTR_CRS_STACK_SIZE
	.align		4
.L_1574:
        /*00f8*/ 	.byte	0x04, 0x1e
        /*00fa*/ 	.short	(.L_1576 - .L_1575)
.L_1575:
        /*00fc*/ 	.word	0x00000000
.L_1576:


//--------------------- .nv.info._ZN10layer_norm13ln_fwd_kernelINS_13Kernel_traitsI6__halfS2_S2_S2_fjLj1280ELj1ELj4ELj1ELj16ENS_18Kernel_traits_baseILj1280ES2_S2_S2_S2_fjLj128EEEEELb0ELb0ELb1ELb0EEEvNS_9FwdParamsE --------------------------
	.section	.nv.info._ZN10layer_norm13ln_fwd_kernelINS_13Kernel_traitsI6__halfS2_S2_S2_fjLj1280ELj1ELj4ELj1ELj16ENS_18Kernel_traits_baseILj1280ES2_S2_S2_S2_fjLj128EEEEELb0ELb0ELb1ELb0EEEvNS_9FwdParamsE,"",@"SHT_CUDA_INFO"
	.sectionflags	@""
	.align	4


	//----- nvinfo : EIATTR_CUDA_API_VERSION
	.align		4
        /*0000*/ 	.byte	0x04, 0x37
        /*0002*/ 	.short	(.L_1578 - .L_1577)
.L_1577:
        /*0004*/ 	.word	0x00000082


	//----- nvinfo : EIATTR_SW2861232_WAR
	.align		4
.L_1578:
        /*0008*/ 	.byte	0x01, 0x35
	.zero		2


	//----- nvinfo : EIATTR_PARAM_CBANK
	.align		4
        /*000c*/ 	.byte	0x04, 0x0a
        /*000e*/ 	.short	(.L_1580 - .L_1579)
	.align		4
.L_1579:
        /*0010*/ 	.word	index@(.nv.constant0._ZN10layer_norm13ln_fwd_kernelINS_13Kernel_traitsI6__halfS2_S2_S2_fjLj1280ELj1ELj4ELj1ELj16ENS_18Kernel_traits_baseILj1280ES2_S2_S2_S2_fjLj128EEEEELb0ELb0ELb1ELb0EEEvNS_9FwdParamsE)
        /*0014*/ 	.short	0x0160
        /*0016*/ 	.short	0x00e8


	//----- nvinfo : EIATTR_CBANK_PARAM_SIZE
	.align		4
.L_1580:
        /*0018*/ 	.byte	0x03, 0x19
        /*001a*/ 	.short	0x00e8


	//----- nvinfo : EIATTR_KPARAM_INFO
	.align		4
        /*001c*/ 	.byte	0x04, 0x17
        /*001e*/ 	.short	(.L_1582 - .L_1581)
.L_1581:
        /*0020*/ 	.word	0x00000000
        /*0024*/ 	.short	0x0000
        /*0026*/ 	.short	0x0000
        /*0028*/ 	.byte	0x00, 0xf0, 0xa1, 0x03


	//----- nvinfo : EIATTR_MAXREG_COUNT
	.align		4
.L_1582:
        /*002c*/ 	.byte	0x03, 0x1b
        /*002e*/ 	.short	0x00ff


	//----- nvinfo : EIATTR_MERCURY_ISA_VERSION
	.align		4
        /*0030*/ 	.byte	0x03, 0x5f
        /*0032*/ 	.short	0x0000


	//----- nvinfo : EIATTR_COOP_GROUP_MASK_REGIDS
	.align		4
        /*0034*/ 	.byte	0x04, 0x29
        /*0036*/ 	.short	(.L_1584 - .L_1583)


	//   ....[0]....
.L_1583:
        /*0038*/ 	.word	0xffffffff


	//   ....[1]....
        /*003c*/ 	.word	0xffffffff


	//   ....[2]....
        /*0040*/ 	.word	0xffffffff


	//   ....[3]....
        /*0044*/ 	.word	0xffffffff


	//   ....[4]....
        /*0048*/ 	.word	0xffffffff


	//   ....[5]....
        /*004c*/ 	.word	0xffffffff


	//   ....[6]....
        /*0050*/ 	.word	0xffffffff


	//   ....[7]....
        /*0054*/ 	.word	0xffffffff


	//   ....[8]....
        /*0058*/ 	.word	0xffffffff


	//   ....[9]....
        /*005c*/ 	.word	0xffffffff


	//   ....[10]....
        /*0060*/ 	.word	0xffffffff


	//   ....[11]....
        /*0064*/ 	.word	0xffffffff


	//   ....[12]....
        /*0068*/ 	.word	0xffffffff


	//   ....[13]....
        /*006c*/ 	.word	0xffffffff


	//   ....[14]....
        /*0070*/ 	.word	0xffffffff


	//   ....[15]....
        /*0074*/ 	.word	0xffffffff


	//   ....[16]....
        /*0078*/ 	.word	0xffffffff


	//   ....[17]....
        /*007c*/ 	.word	0xffffffff


	//   ....[18]....
        /*0080*/ 	.word	0xffffffff


	//   ....[19]....
        /*0084*/ 	.word	0xffffffff


	//----- nvinfo : EIATTR_COOP_GROUP_INSTR_OFFSETS
	.align		4
.L_1584:
        /*0088*/ 	.byte	0x04, 0x28
        /*008a*/ 	.short	(.L_1586 - .L_1585)


	//   ....[0]....
.L_1585:
        /*008c*/ 	.word	0x00003110


	//   ....[1]....
        /*0090*/ 	.word	0x00003140


	//   ....[2]....
        /*0094*/ 	.word	0x00003160


	//   ....[3]....
        /*0098*/ 	.word	0x00003180


	//   ....[4]....
        /*009c*/ 	.word	0x000031a0


	//   ....[5]....
        /*00a0*/ 	.word	0x000036e0


	//   ....[6]....
        /*00a4*/ 	.word	0x00003700


	//   ....[7]....
        /*00a8*/ 	.word	0x00003720


	//   ....[8]....
        /*00ac*/ 	.word	0x00003740


	//   ....[9]....
        /*00b0*/ 	.word	0x00003760


	//   ....[10]....
        /*00b4*/ 	.word	0x00004490


	//   ....[11]....
        /*00b8*/ 	.word	0x00004510


	//   ....[12]....
        /*00bc*/ 	.word	0x00004570


	//   ....[13]....
        /*00c0*/ 	.word	0x000045d0


	//   ....[14]....
        /*00c4*/ 	.word	0x00004630


	//   ....[15]....
        /*00c8*/ 	.word	0x00004bb0


	//   ....[16]....
        /*00cc*/ 	.word	0x00004c10


	//   ....[17]....
        /*00d0*/ 	.word	0x00004c70


	//   ....[18]....
        /*00d4*/ 	.word	0x00004cd0


	//   ....[19]....
        /*00d8*/ 	.word	0x00004d40


	//----- nvinfo : EIATTR_EXIT_INSTR_OFFSETS
	.align		4
.L_1586:
        /*00dc*/ 	.byte	0x04, 0x1c
        /*00de*/ 	.short	(.L_1588 - .L_1587)


	//   ....[0]....
.L_1587:
        /*00e0*/ 	.word	0x00000590


	//   ....[1]....
        /*00e4*/ 	.word	0x00004440


	//----- nvinfo : EIATTR_MAX_THREADS
	.align		4
.L_1588:
        /*00e8*/ 	.byte	0x04, 0x05
        /*00ea*/ 	.short	(.L_1590 - .L_1589)
.L_1589:
        /*00ec*/ 	.word	0x00000080
        /*00f0*/ 	.word	0x00000001
        /*00f4*/ 	.word	0x00000001


	//----- nvinfo : EIATTR_CRS_STACK_SIZE
	.align		4
.L_1590:
        /*00f8*/ 	.byte	0x04, 0x1e
        /*00fa*/ 	.short	(.L_1592 - .L_1591)
.L_1591:
        /*00fc*/ 	.word	0x00000000
.L_1592:


//--------------------- .nv.info._ZN10layer_norm13ln_fwd_kernelINS_13Kernel_traitsI6__halfS2_S2_S2_fjLj1280ELj1ELj4ELj1ELj16ENS_18Kernel_traits_baseILj1280ES2_S2_S2_S2_fjLj128EEEEELb0ELb0ELb1ELb1EEEvNS_9FwdParamsE --------------------------
	.section	.nv.info._ZN10layer_norm13ln_fwd_kernelINS_13Kernel_traitsI6__halfS2_S2_S2_fjLj1280ELj1ELj4ELj1ELj16ENS_18Kernel_traits_baseILj1280ES2_S2_S2_S2_fjLj128EEEEELb0ELb0ELb1ELb1EEEvNS_9FwdParamsE,"",@"SHT_CUDA_INFO"
	.sectionflags	@""
	.align	4


	//----- nvinfo : EIATTR_CUDA_API_VERSION
	.align		4
        /*0000*/ 	.byte	0x04, 0x37
        /*0002*/ 	.short	(.L_1594 - .L_1593)
.L_1593:
        /*0004*/ 	.word	0x00000082


	//----- nvinfo : EIATTR_SW2861232_WAR
	.align		4
.L_1594:
        /*0008*/ 	.byte	0x01, 0x35
	.zero		2


	//----- nvinfo : EIATTR_PARAM_CBANK
	.align		4
        /*000c*/ 	.byte	0x04, 0x0a
        /*000e*/ 	.short	(.L_1596 - .L_1595)
	.align		4
.L_1595:
        /*0010*/ 	.word	index@(.nv.constant0._ZN10layer_norm13ln_fwd_kernelINS_13Kernel_traitsI6__halfS2_S2_S2_fjLj1280ELj1ELj4ELj1ELj16ENS_18Kernel_traits_baseILj1280ES2_S2_S2_S2_fjLj128EEEEELb0ELb0ELb1ELb1EEEvNS_9FwdParamsE)
        /*0014*/ 	.short	0x0160
        /*0016*/ 	.short	0x00e8


	//----- nvinfo : EIATTR_CBANK_PARAM_SIZE
	.align		4
.L_1596:
        /*0018*/ 	.byte	0x03, 0x19
        /*001a*/ 	.short	0x00e8


	//----- nvinfo : EIATTR_KPARAM_INFO
	.align		4
        /*001c*/ 	.byte	0x04, 0x17
        /*001e*/ 	.short	(.L_1598 - .L_1597)
.L_1597:
        /*0020*/ 	.word	0x00000000
        /*0024*/ 	.short	0x0000
        /*0026*/ 	.short	0x0000
        /*0028*/ 	.byte	0x00, 0xf0, 0xa1, 0x03


	//----- nvinfo : EIATTR_MAXREG_COUNT
	.align		4
.L_1598:
        /*002c*/ 	.byte	0x03, 0x1b
        /*002e*/ 	.short	0x00ff


	//----- nvinfo : EIATTR_MERCURY_ISA_VERSION
	.align		4
        /*0030*/ 	.byte	0x03, 0x5f
        /*0032*/ 	.short	0x0000


	//----- nvinfo : EIATTR_COOP_GROUP_MASK_REGIDS
	.align		4
        /*0034*/ 	.byte	0x04, 0x29
        /*0036*/ 	.short	(.L_1600 - .L_1599)


	//   ....[0]....
.L_1599:
        /*0038*/ 	.word	0xffffffff


	//   ....[1]....
        /*003c*/ 	.word	0xffffffff


	//   ....[2]....
        /*0040*/ 	.word	0xffffffff


	//   ....[3]....
        /*0044*/ 	.word	0xffffffff


	//   ....[4]....
        /*0048*/ 	.word	0xffffffff


	//   ....[5]....
        /*004c*/ 	.word	0xffffffff


	//   ....[6]....
        /*0050*/ 	.word	0xffffffff


	//   ....[7]....
        /*0054*/ 	.word	0xffffffff


	//   ....[8]....
        /*0058*/ 	.word	0xffffffff


	//   ....[9]....
        /*005c*/ 	.word	0xffffffff


	//   ....[10]....
        /*0060*/ 	.word	0xffffffff


	//   ....[11]....
        /*0064*/ 	.word	0xffffffff


	//   ....[12]....
        /*0068*/ 	.word	0xffffffff


	//   ....[13]....
        /*006c*/ 	.word	0xffffffff


	//   ....[14]....
        /*0070*/ 	.word	0xffffffff


	//   ....[15]....
        /*0074*/ 	.word	0xffffffff


	//   ....[16]....
        /*0078*/ 	.word	0xffffffff


	//   ....[17]....
        /*007c*/ 	.word	0xffffffff


	//   ....[18]....
        /*0080*/ 	.word	0xffffffff


	//   ....[19]....
        /*0084*/ 	.word	0xffffffff


	//----- nvinfo : EIATTR_COOP_GROUP_INSTR_OFFSETS
	.align		4
.L_1600:
        /*0088*/ 	.byte	0x04, 0x28
        /*008a*/ 	.short	(.L_1602 - .L_1601)


	//   ....[0]....
.L_1601:
        /*008c*/ 	.word	0x00002850


	//   ....[1]....
        /*0090*/ 	.word	0x00002880


	//   ....[2]....
        /*0094*/ 	.word	0x000028a0


	//   ....[3]....
        /*0098*/ 	.word	0x000028c0


	//   ....[4]....
        /*009c*/ 	.word	0x000028e0


	//   ....[5]....
        /*00a0*/ 	.word	0x00002e10


	//   ....[6]....
        /*00a4*/ 	.word	0x00002e30


	//   ....[7]....
        /*00a8*/ 	.word	0x00002e50


	//   ....[8]....
        /*00ac*/ 	.word	0x00002e70


	//   ....[9]....
        /*00b0*/ 	.word	0x00002e90


	//   ....[10]....
        /*00b4*/ 	.word	0x00003cb0


	//   ....[11]....
        /*00b8*/ 	.word	0x00003d20


	//   ....[12]....
        /*00bc*/ 	.word	0x00003d80


	//   ....[13]....
        /*00c0*/ 	.word	0x00003de0


	//   ....[14]....
        /*00c4*/ 	.word	0x00003e40


	//   ....[15]....
        /*00c8*/ 	.word	0x000043b0


	//   ....[16]....
        /*00cc*/ 	.word	0x00004410


	//   ....[17]....
        /*00d0*/ 	.word	0x00004470


	//   ....[18]....
        /*00d4*/ 	.word	0x000044d0


	//   ....[19]....
        /*00d8*/ 	.word	0x00004530


	//----- nvinfo : EIATTR_EXIT_INSTR_OFFSETS
	.align		4
.L_1602:
        /*00dc*/ 	.byte	0x04, 0x1c
        /*00de*/ 	.short	(.L_1604 - .L_1603)


	//   ....[0]....
.L_1603:
        /*00e0*/ 	.word	0x00000140


	//   ....[1]....
        /*00e4*/ 	.word	0x00003c60


	//----- nvinfo : EIATTR_MAX_THREADS
	.align		4
.L_1604:
        /*00e8*/ 	.byte	0x04, 0x05
        /*00ea*/ 	.short	(.L_1606 - .L_1605)
.L_1605:
        /*00ec*/ 	.word	0x00000080
        /*00f0*/ 	.word	0x00000001
        /*00f4*/ 	.word	0x00000001


	//----- nvinfo : EIATTR_CRS_STACK_SIZE
	.align		4
.L_1606:
        /*00f8*/ 	.byte	0x04, 0x1e
        /*00fa*/ 	.short	(.L_1608 - .L_1607)
.L_1607:
        /*00fc*/ 	.word	0x00000000
.L_1608:


//--------------------- .nv.info._ZN10layer_norm13ln_fwd_kernelINS_13Kernel_traitsI6__halfS2_S2_S2_fjLj1280ELj1ELj4ELj1ELj16ENS_18Kernel_traits_baseILj1280ES2_S2_S2_S2_fjLj128EEEEELb0ELb1ELb0ELb0EEEvNS_9FwdParamsE --------------------------
	.section	.nv.info._ZN10layer_norm13ln_fwd_kernelINS_13Kernel_traitsI6__halfS2_S2_S2_fjLj1280ELj1ELj4ELj1ELj16ENS_18Kernel_traits_baseILj1280ES2_S2_S2_S2_fjLj128EEEEELb0ELb1ELb0ELb0EEEvNS_9FwdParamsE,"",@"SHT_CUDA_INFO"
	.sectionflags	@""
	.align	4


	//----- nvinfo : EIATTR_CUDA_API_VERSION
	.align		4
        /*0000*/ 	.byte	0x04, 0x37
        /*0002*/ 	.short	(.L_1610 - .L_1609)
.L_1609:
        /*0004*/ 	.word	0x00000082


	//----- nvinfo : EIATTR_SW2861232_WAR
	.align		4
.L_1610:
        /*0008*/ 	.byte	0x01, 0x35
	.zero		2


	//----- nvinfo : EIATTR_PARAM_CBANK
	.align		4
        /*000c*/ 	.byte	0x04, 0x0a
        /*000e*/ 	.short	(.L_1612 - .L_1611)
	.align		4
.L_1611:
        /*0010*/ 	.word	index@(.nv.constant0._ZN10layer_norm13ln_fwd_kernelINS_13Kernel_traitsI6__halfS2_S2_S2_fjLj1280ELj1ELj4ELj1ELj16ENS_18Kernel_traits_baseILj1280ES2_S2_S2_S2_fjLj128EEEEELb0ELb1ELb0ELb0EEEvNS_9FwdParamsE)
        /*0014*/ 	.short	0x0160
        /*0016*/ 	.short	0x00e8


	//----- nvinfo : EIATTR_CBANK_PARAM_SIZE
	.align		4
.L_1612:
        /*0018*/ 	.byte	0x03, 0x19
        /*001a*/ 	.short	0x00e8


	//----- nvinfo : EIATTR_KPARAM_INFO
	.align		4
        /*001c*/ 	.byte	0x04, 0x17
        /*001e*/ 	.short	(.L_1614 - .L_1613)
.L_1613:
        /*0020*/ 	.word	0x00000000
        /*0024*/ 	.short	0x0000
        /*0026*/ 	.short	0x0000
        /*0028*/ 	.byte	0x00, 0xf0, 0xa1, 0x03


	//----- nvinfo : EIATTR_MAXREG_COUNT
	.align		4
.L_1614:
        /*002c*/ 	.byte	0x03, 0x1b
        /*002e*/ 	.short	0x00ff


	//----- nvinfo : EIATTR_MERCURY_ISA_VERSION
	.align		4
        /*0030*/ 	.byte	0x03, 0x5f
        /*0032*/ 	.short	0x0000


	//----- nvinfo : EIATTR_COOP_GROUP_MASK_REGIDS
	.align		4
        /*0034*/ 	.byte	0x04, 0x29
        /*0036*/ 	.short	(.L_1616 - .L_1615)


	//   ....[0]....
.L_1615:
        /*0038*/ 	.word	0xffffffff


	//   ....[1]....
        /*003c*/ 	.word	0xffffffff


	//   ....[2]....
        /*0040*/ 	.word	0xffffffff


	//   ....[3]....
        /*0044*/ 	.word	0xffffffff


	//   ....[4]....
        /*0048*/ 	.word	0xffffffff


	//   ....[5]....
        /*004c*/ 	.word	0xffffffff


	//   ....[6]....
        /*0050*/ 	.word	0xffffffff


	//   ....[7]....
        /*0054*/ 	.word	0xffffffff


	//   ....[8]....
        /*0058*/ 	.word	0xffffffff


	//   ....[9]....
        /*005c*/ 	.word	0xffffffff


	//   ....[10]....
        /*0060*/ 	.word	0xffffffff


	//   ....[11]....
        /*0064*/ 	.word	0xffffffff


	//   ....[12]....
        /*0068*/ 	.word	0xffffffff


	//   ....[13]....
        /*006c*/ 	.word	0xffffffff


	//   ....[14]....
        /*0070*/ 	.word	0xffffffff


	//   ....[15]....
        /*0074*/ 	.word	0xffffffff


	//   ....[16]....
        /*0078*/ 	.word	0xffffffff


	//   ....[17]....
        /*007c*/ 	.word	0xffffffff


	//   ....[18]....
        /*0080*/ 	.word	0xffffffff


	//   ....[19]....
        /*0084*/ 	.word	0xffffffff


	//----- nvinfo : EIATTR_COOP_GROUP_INSTR_OFFSETS
	.align		4
.L_1616:
        /*0088*/ 	.byte	0x04, 0x28
        /*008a*/ 	.short	(.L_1618 - .L_1617)


	//   ....[0]....
.L_1617:
        /*008c*/ 	.word	0x00002490


	//   ....[1]....
        /*0090*/ 	.word	0x000024c0


	//   ....[2]....
        /*0094*/ 	.word	0x000024e0


	//   ....[3]....
        /*0098*/ 	.word	0x00002500


	//   ....[4]....
        /*009c*/ 	.word	0x00002520


	//   ....[5]....
        /*00a0*/ 	.word	0x00002a60


	//   ....[6]....
        /*00a4*/ 	.word	0x00002a80


	//   ....[7]....
        /*00a8*/ 	.word	0x00002aa0


	//   ....[8]....
        /*00ac*/ 	.word	0x00002ac0


	//   ....[9]....
        /*00b0*/ 	.word	0x00002ae0


	//   ....[10]....
        /*00b4*/ 	.word	0x00003790


	//   ....[11]....
        /*00b8*/ 	.word	0x00003810


	//   ....[12]....
        /*00bc*/ 	.word	0x00003870


	//   ....[13]....
        /*00c0*/ 	.word	0x000038d0


	//   ....[14]....
        /*00c4*/ 	.word	0x00003930


	//   ....[15]....
        /*00c8*/ 	.word	0x00003eb0


	//   ....[16]....
        /*00cc*/ 	.word	0x00003f10


	//   ....[17]....
        /*00d0*/ 	.word	0x00003f70


	//   ....[18]....
        /*00d4*/ 	.word	0x00003fd0


	//   ....[19]....
        /*00d8*/ 	.word	0x00004040


	//----- nvinfo : EIATTR_EXIT_INSTR_OFFSETS
	.align		4
.L_1618:
        /*00dc*/ 	.byte	0x04, 0x1c
        /*00de*/ 	.short	(.L_1620 - .L_1619)


	//   ....[0]....
.L_1619:
        /*00e0*/ 	.word	0x00000690


	//   ....[1]....
        /*00e4*/ 	.word	0x00003740


	//----- nvinfo : EIATTR_MAX_THREADS
	.align		4
.L_1620:
        /*00e8*/ 	.byte	0x04, 0x05
        /*00ea*/ 	.short	(.L_1622 - .L_1621)
.L_1621:
        /*00ec*/ 	.word	0x00000080
        /*00f0*/ 	.word	0x00000001
        /*00f4*/ 	.word	0x00000001


	//----- nvinfo : EIATTR_CRS_STACK_SIZE
	.align		4
.L_1622:
        /*00f8*/ 	.byte	0x04, 0x1e
        /*00fa*/ 	.short	(.L_1624 - .L_1623)
.L_1623:
        /*00fc*/ 	.word	0x00000000
.L_1624:


//--------------------- .nv.info._ZN10layer_norm13ln_fwd_kernelINS_13Kernel_traitsI6__halfS2_S2_S2_fjLj1280ELj1ELj4ELj1ELj16ENS_18Kernel_traits_baseILj1280ES2_S2_S2_S2_fjLj128EEEEELb0ELb1ELb0ELb1EEEvNS_9FwdParamsE --------------------------
	.section	.nv.info._ZN10layer_norm13ln_fwd_kernelINS_13Kernel_traitsI6__halfS2_S2_S2_fjLj1280ELj1ELj4ELj1ELj16ENS_18Kernel_traits_baseILj1280ES2_S2_S2_S2_fjLj128EEEEELb0ELb1ELb0ELb1EEEvNS_9FwdParamsE,"",@"SHT_CUDA_INFO"
	.sectionflags	@""
	.align	4


	//----- nvinfo : EIATTR_CUDA_API_VERSION
	.align		4
        /*0000*/ 	.byte	0x04, 0x37
        /*0002*/ 	.short	(.L_1626 - .L_1625)
.L_1625:
        /*0004*/ 	.word	0x00000082


	//----- nvinfo : EIATTR_SW2861232_WAR
	.align		4
.L_1626:
        /*0008*/ 	.byte	0x01, 0x35
	.zero		2


	//----- nvinfo : EIATTR_PARAM_CBANK
	.align		4
        /*000c*/ 	.byte	0x04, 0x0a
        /*000e*/ 	.short	(.L_1628 - .L_1627)
	.align		4
.L_1627:
        /*0010*/ 	.word	index@(.nv.constant0._ZN10layer_norm13ln_fwd_kernelINS_13Kernel_traitsI6__halfS2_S2_S2_fjLj1280ELj1ELj4ELj1ELj16ENS_18Kernel_traits_baseILj1280ES2_S2_S2_S2_fjLj128EEEEELb0ELb1ELb0ELb1EEEvNS_9FwdParamsE)
        /*0014*/ 	.short	0x0160
        /*0016*/ 	.short	0x00e8


	//----- nvinfo : EIATTR_CBANK_PARAM_SIZE
	.align		4
.L_1628:
        /*0018*/ 	.byte	0x03, 0x19
        /*001a*/ 	.short	0x00e8


	//----- nvinfo : EIATTR_KPARAM_INFO
	.align		4
        /*001c*/ 	.byte	0x04, 0x17
        /*001e*/ 	.short	(.L_1630 - .L_1629)
.L_1629:
        /*0020*/ 	.word	0x00000000
        /*0024*/ 	.short	0x0000
        /*0026*/ 	.short	0x0000
        /*0028*/ 	.byte	0x00, 0xf0, 0xa1, 0x03


	//----- nvinfo : EIATTR_MAXREG_COUNT
	.align		4
.L_1630:
        /*002c*/ 	.byte	0x03, 0x1b
        /*002e*/ 	.short	0x00ff


	//----- nvinfo : EIATTR_MERCURY_ISA_VERSION
	.align		4
        /*0030*/ 	.byte	0x03, 0x5f
        /*0032*/ 	.short	0x0000


	//----- nvinfo : EIATTR_COOP_GROUP_MASK_REGIDS
	.align		4
        /*0034*/ 	.byte	0x04, 0x29
        /*0036*/ 	.short	(.L_1632 - .L_1631)


	//   ....[0]....
.L_1631:
        /*0038*/ 	.word	0xffffffff


	//   ....[1]....
        /*003c*/ 	.word	0xffffffff


	//   ....[2]....
        /*0040*/ 	.word	0xffffffff


	//   ....[3]....
        /*0044*/ 	.word	0xffffffff


	//   ....[4]....
        /*0048*/ 	.word	0xffffffff


	//   ....[5]....
        /*004c*/ 	.word	0xffffffff


	//   ....[6]....
        /*0050*/ 	.word	0xffffffff


	//   ....[7]....
        /*0054*/ 	.word	0xffffffff


	//   ....[8]....
        /*0058*/ 	.word	0xffffffff


	//   ....[9]....
        /*005c*/ 	.word	0xffffffff


	//   ....[10]....
        /*0060*/ 	.word	0xffffffff


	//   ....[11]....
        /*0064*/ 	.word	0xffffffff


	//   ....[12]....
        /*0068*/ 	.word	0xffffffff


	//   ....[13]....
        /*006c*/ 	.word	0xffffffff


	//   ....[14]....
        /*0070*/ 	.word	0xffffffff


	//   ....[15]....
        /*0074*/ 	.word	0xffffffff


	//   ....[16]....
        /*0078*/ 	.word	0xffffffff


	//   ....[17]....
        /*007c*/ 	.word	0xffffffff


	//   ....[18]....
        /*0080*/ 	.word	0xffffffff


	//   ....[19]....
        /*0084*/ 	.word	0xffffffff


	//----- nvinfo : EIATTR_COOP_GROUP_INSTR_OFFSETS
	.align		4
.L_1632:
        /*0088*/ 	.byte	0x04, 0x28
        /*008a*/ 	.short	(.L_1634 - .L_1633)


	//   ....[0]....
.L_1633:
        /*008c*/ 	.word	0x00001ec0


	//   ....[1]....
        /*0090*/ 	.word	0x00001ef0


	//   ....[2]....
        /*0094*/ 	.word	0x00001f10


	//   ....[3]....
        /*0098*/ 	.word	0x00001f30


	//   ....[4]....
        /*009c*/ 	.word	0x00001f50


	//   ....[5]....
        /*00a0*/ 	.word	0x00002480


	//   ....[6]....
        /*00a4*/ 	.word	0x000024a0


	//   ....[7]....
        /*00a8*/ 	.word	0x000024c0


	//   ....[8]....
        /*00ac*/ 	.word	0x000024e0


	//   ....[9]....
        /*00b0*/ 	.word	0x00002500


	//   ....[10]....
        /*00b4*/ 	.word	0x00003080


	//   ....[11]....
        /*00b8*/ 	.word	0x000030f0


	//   ....[12]....
        /*00bc*/ 	.word	0x00003150


	//   ....[13]....
        /*00c0*/ 	.word	0x000031b0


	//   ....[14]....
        /*00c4*/ 	.word	0x00003210


	//   ....[15]....
        /*00c8*/ 	.word	0x00003780


	//   ....[16]....
        /*00cc*/ 	.word	0x000037e0


	//   ....[17]....
        /*00d0*/ 	.word	0x00003840


	//   ....[18]....
        /*00d4*/ 	.word	0x000038a0


	//   ....[19]....
        /*00d8*/ 	.word	0x00003900


	//----- nvinfo : EIATTR_EXIT_INSTR_OFFSETS
	.align		4
.L_1634:
        /*00dc*/ 	.byte	0x04, 0x1c
        /*00de*/ 	.short	(.L_1636 - .L_1635)


	//   ....[0]....
.L_1635:
        /*00e0*/ 	.word	0x00000150


	//   ....[1]....
        /*00e4*/ 	.word	0x00003020


	//----- nvinfo : EIATTR_MAX_THREADS
	.align		4
.L_1636:
        /*00e8*/ 	.byte	0x04, 0x05
        /*00ea*/ 	.short	(.L_1638 - .L_1637)
.L_1637:
        /*00ec*/ 	.word	0x00000080
        /*00f0*/ 	.word	0x00000001
        /*00f4*/ 	.word	0x00000001


	//----- nvinfo : EIATTR_CRS_STACK_SIZE
	.align		4
.L_1638:
        /*00f8*/ 	.byte	0x04, 0x1e
        /*00fa*/ 	.short	(.L_1640 - .L_1639)
.L_1639:
        /*00fc*/ 	.word	0x00000000
.L_1640:


//--------------------- .nv.info._ZN10layer_norm13ln_fwd_kernelINS_13Kernel_traitsI6__halfS2_S2_S2_fjLj1280ELj1ELj4ELj1ELj16ENS_18Kernel_traits_baseILj1280ES2_S2_S2_S2_fjLj128EEEEELb0ELb1ELb1ELb0EEEvNS_9FwdParamsE --------------------------
	.section	.nv.info._ZN10layer_norm13ln_fwd_kernelINS_13Kernel_traitsI6__halfS2_S2_S2_fjLj1280ELj1ELj4ELj1ELj16ENS_18Kernel_traits_baseILj1280ES2_S2_S2_S2_fjLj128EEEEELb0ELb1ELb1ELb0EEEvNS_9FwdParamsE,"",@"SHT_CUDA_INFO"
	.sectionflags	@""
	.align	4


	//----- nvinfo : EIATTR_CUDA_API_VERSION
	.align		4
        /*0000*/ 	.byte	0x04, 0x37
        /*0002*/ 	.short	(.L_1642 - .L_1641)
.L_1641:
        /*0004*/ 	.word	0x00000082


	//----- nvinfo : EIATTR_SW2861232_WAR
	.align		4
.L_1642:
        /*0008*/ 	.byte	0x01, 0x35
	.zero		2


	//----- nvinfo : EIATTR_PARAM_CBANK
	.align		4
        /*000c*/ 	.byte	0x04, 0x0a
        /*000e*/ 	.short	(.L_1644 - .L_1643)
	.align		4
.L_1643:
        /*0010*/ 	.word	index@(.nv.constant0._ZN10layer_norm13ln_fwd_kernelINS_13Kernel_traitsI6__halfS2_S2_S2_fjLj1280ELj1ELj4ELj1ELj16ENS_18Kernel_traits_baseILj1280ES2_S2_S2_S2_fjLj128EEEEELb0ELb1ELb1ELb0EEEvNS_9FwdParamsE)
        /*0014*/ 	.short	0x0160
        /*0016*/ 	.short	0x00e8


	//----- nvinfo : EIATTR_CBANK_PARAM_SIZE
	.align		4
.L_1644:
        /*0018*/ 	.byte	0x03, 0x19
        /*001a*/ 	.short	0x00e8


	//----- nvinfo : EIATTR_KPARAM_INFO
	.align		4
        /*001c*/ 	.byte	0x04, 0x17
        /*001e*/ 	.short	(.L_1646 - .L_1645)
.L_1645:
        /*0020*/ 	.word	0x00000000
        /*0024*/ 	.short	0x0000
        /*0026*/ 	.short	0x0000
        /*0028*/ 	.byte	0x00, 0xf0, 0xa1, 0x03


	//----- nvinfo : EIATTR_MAXREG_COUNT
	.align		4
.L_1646:
        /*002c*/ 	.byte	0x03, 0x1b
        /*002e*/ 	.short	0x00ff


	//----- nvinfo : EIATTR_MERCURY_ISA_VERSION
	.align		4
        /*0030*/ 	.byte	0x03, 0x5f
        /*0032*/ 	.short	0x0000


	//----- nvinfo : EIATTR_COOP_GROUP_MASK_REGIDS
	.align		4
        /*0034*/ 	.byte	0x04, 0x29
        /*0036*/ 	.short	(.L_1648 - .L_1647)


	//   ....[0]....
.L_1647:
        /*0038*/ 	.word	0xffffffff


	//   ....[1]....
        /*003c*/ 	.word	0xffffffff


	//   ....[2]....
        /*0040*/ 	.word	0xffffffff


	//   ....[3]....
        /*0044*/ 	.word	0xffffffff


	//   ....[4]....
        /*0048*/ 	.word	0xffffffff


	//   ....[5]....
        /*004c*/ 	.word	0xffffffff


	//   ....[6]....
        /*0050*/ 	.word	0xffffffff


	//   ....[7]....
        /*0054*/ 	.word	0xffffffff


	//   ....[8]....
        /*0058*/ 	.word	0xffffffff


	//   ....[9]....
        /*005c*/ 	.word	0xffffffff


	//   ....[10]....
        /*0060*/ 	.word	0xffffffff


	//   ....[11]....
        /*0064*/ 	.word	0xffffffff


	//   ....[12]....
        /*0068*/ 	.word	0xffffffff


	//   ....[13]....
        /*006c*/ 	.word	0xffffffff


	//   ....[14]....
        /*0070*/ 	.word	0xffffffff


	//   ....[15]....
        /*0074*/ 	.word	0xffffffff


	//   ....[16]....
        /*0078*/ 	.word	0xffffffff


	//   ....[17]....
        /*007c*/ 	.word	0xffffffff


	//   ....[18]....
        /*0080*/ 	.word	0xffffffff


	//   ....[19]....
        /*0084*/ 	.word	0xffffffff


	//----- nvinfo : EIATTR_COOP_GROUP_INSTR_OFFSETS
	.align		4
.L_1648:
        /*0088*/ 	.byte	0x04, 0x28
        /*008a*/ 	.short	(.L_1650 - .L_1649)


	//   ....[0]....
.L_1649:
        /*008c*/ 	.word	0x00003700


	//   ....[1]....
        /*0090*/ 	.word	0x00003730


	//   ....[2]....
        /*0094*/ 	.word	0x00003750


	//   ....[3]....
        /*0098*/ 	.word	0x00003770


	//   ....[4]....
        /*009c*/ 	.word	0x00003790


	//   ....[5]....
        /*00a0*/ 	.word	0x00003cd0


	//   ....[6]....
        /*00a4*/ 	.word	0x00003cf0


	//   ....[7]....
        /*00a8*/ 	.word	0x00003d10


	//   ....[8]....
        /*00ac*/ 	.word	0x00003d30


	//   ....[9]....
        /*00b0*/ 	.word	0x00003d50


	//   ....[10]....
        /*00b4*/ 	.word	0x00004a80


	//   ....[11]....
        /*00b8*/ 	.word	0x00004b00


	//   ....[12]....
        /*00bc*/ 	.word	0x00004b60


	//   ....[13]....
        /*00c0*/ 	.word	0x00004bc0


	//   ....[14]....
        /*00c4*/ 	.word	0x00004c20


	//   ....[15]....
        /*00c8*/ 	.word	0x000051b0


	//   ....[16]....
        /*00cc*/ 	.word	0x00005210


	//   ....[17]....
        /*00d0*/ 	.word	0x00005270


	//   ....[18]....
        /*00d4*/ 	.word	0x000052d0


	//   ....[19]....
        /*00d8*/ 	.word	0x00005340


	//----- nvinfo : EIATTR_EXIT_INSTR_OFFSETS
	.align		4
.L_1650:
        /*00dc*/ 	.byte	0x04, 0x1c
        /*00de*/ 	.short	(.L_1652 - .L_1651)


	//   ....[0]....
.L_1651:
        /*00e0*/ 	.word	0x00000680


	//   ....[1]....
        /*00e4*/ 	.word	0x00004a30


	//----- nvinfo : EIATTR_MAX_THREADS
	.align		4
.L_1652:
        /*00e8*/ 	.byte	0x04, 0x05
        /*00ea*/ 	.short	(.L_1654 - .L_1653)
.L_1653:
        /*00ec*/ 	.word	0x00000080
        /*00f0*/ 	.word	0x00000001
        /*00f4*/ 	.word	0x00000001


	//----- nvinfo : EIATTR_CRS_STACK_SIZE
	.align		4
.L_1654:
        /*00f8*/ 	.byte	0x04, 0x1e
        /*00fa*/ 	.short	(.L_1656 - .L_1655)
.L_1655:
        /*00fc*/ 	.word	0x00000000
.L_1656:


//--------------------- .nv.info._ZN10layer_norm13ln_fwd_kernelINS_13Kernel_traitsI6__halfS2_S2_S2_fjLj1280ELj1ELj4ELj1ELj16ENS_18Kernel_traits_baseILj1280ES2_S2_S2_S2_fjLj128EEEEELb0ELb1ELb1ELb1EEEvNS_9FwdParamsE --------------------------
	.section	.nv.info._ZN10layer_norm13ln_fwd_kernelINS_13Kernel_traitsI6__halfS2_S2_S2_fjLj1280ELj1ELj4ELj1ELj16ENS_18Kernel_traits_baseILj1280ES2_S2_S2_S2_fjLj128EEEEELb0ELb1ELb1ELb1EEEvNS_9FwdParamsE,"",@"SHT_CUDA_INFO"
	.sectionflags	@""
	.align	4


	//----- nvinfo : EIATTR_CUDA_API_VERSION
	.align		4
        /*0000*/ 	.byte	0x04, 0x37
        /*0002*/ 	.short	(.L_1658 - .L_1657)
.L_1657:
        /*0004*/ 	.word	0x00000082


	//----- nvinfo : EIATTR_SW2861232_WAR
	.align		4
.L_1658:
        /*0008*/ 	.byte	0x01, 0x35
	.zero		2


	//----- nvinfo : EIATTR_PARAM_CBANK
	.align		4
        /*000c*/ 	.byte	0x04, 0x0a
        /*000e*/ 	.short	(.L_1660 - .L_1659)
	.align		4
.L_1659:
        /*0010*/ 	.word	index@(.nv.constant0._ZN10layer_norm13ln_fwd_kernelINS_13Kernel_traitsI6__halfS2_S2_S2_fjLj1280ELj1ELj4ELj1ELj16ENS_18Kernel_traits_baseILj1280ES2_S2_S2_S2_fjLj128EEEEELb0ELb1ELb1ELb1EEEvNS_9FwdParamsE)
        /*0014*/ 	.short	0x0160
        /*0016*/ 	.short	0x00e8


	//----- nvinfo : EIATTR_CBANK_PARAM_SIZE
	.align		4
.L_1660:
        /*0018*/ 	.byte	0x03, 0x19
        /*001a*/ 	.short	0x00e8


	//----- nvinfo : EIATTR_KPARAM_INFO
	.align		4
        /*001c*/ 	.byte	0x04, 0x17
        /*001e*/ 	.short	(.L_1662 - .L_1661)
.L_1661:
        /*0020*/ 	.word	0x00000000
        /*0024*/ 	.short	0x0000
        /*0026*/ 	.short	0x0000
        /*0028*/ 	.byte	0x00, 0xf0, 0xa1, 0x03


	//----- nvinfo : EIATTR_MAXREG_COUNT
	.align		4
.L_1662:
        /*002c*/ 	.byte	0x03, 0x1b
        /*002e*/ 	.short	0x00ff


	//----- nvinfo : EIATTR_MERCURY_ISA_VERSION
	.align		4
        /*0030*/ 	.byte	0x03, 0x5f
        /*0032*/ 	.short	0x0000


	//----- nvinfo : EIATTR_COOP_GROUP_MASK_REGIDS
	.align		4
        /*0034*/ 	.byte	0x04, 0x29
        /*0036*/ 	.short	(.L_1664 - .L_1663)


	//   ....[0]....
.L_1663:
        /*0038*/ 	.word	0xffffffff


	//   ....[1]....
        /*003c*/ 	.word	0xffffffff


	//   ....[2]....
        /*0040*/ 	.word	0xffffffff


	//   ....[3]....
        /*0044*/ 	.word	0xffffffff


	//   ....[4]....
        /*0048*/ 	.word	0xffffffff


	//   ....[5]....
        /*004c*/ 	.word	0xffffffff


	//   ....[6]....
        /*0050*/ 	.word	0xffffffff


	//   ....[7]....
        /*0054*/ 	.word	0xffffffff


	//   ....[8]....
        /*0058*/ 	.word	0xffffffff


	//   ....[9]....
        /*005c*/ 	.word	0xffffffff


	//   ....[10]....
        /*0060*/ 	.word	0xffffffff


	//   ....[11]....
        /*0064*/ 	.word	0xffffffff


	//   ....[12]....
        /*0068*/ 	.word	0xffffffff


	//   ....[13]....
        /*006c*/ 	.word	0xffffffff


	//   ....[14]....
        /*0070*/ 	.word	0xffffffff


	//   ....[15]....
        /*0074*/ 	.word	0xffffffff


	//   ....[16]....
        /*0078*/ 	.word	0xffffffff


	//   ....[17]....
        /*007c*/ 	.word	0xffffffff


	//   ....[18]....
        /*0080*/ 	.word	0xffffffff


	//   ....[19]....
        /*0084*/ 	.word	0xffffffff


	//----- nvinfo : EIATTR_COOP_GROUP_INSTR_OFFSETS
	.align		4
.L_1664:
        /*0088*/ 	.byte	0x04, 0x28
        /*008a*/ 	.short	(.L_1666 - .L_1665)


	//   ....[0]....
.L_1665:
        /*008c*/ 	.word	0x00002f20


	//   ....[1]....
        /*0090*/ 	.word	0x00002f50


	//   ....[2]....
        /*0094*/ 	.word	0x00002f70


	//   ....[3]....
        /*0098*/ 	.word	0x00002f90


	//   ....[4]....
        /*009c*/ 	.word	0x00002fb0


	//   ....[5]....
        /*00a0*/ 	.word	0x000034e0


	//   ....[6]....
        /*00a4*/ 	.word	0x00003500


	//   ....[7]....
        /*00a8*/ 	.word	0x00003520


	//   ....[8]....
        /*00ac*/ 	.word	0x00003540


	//   ....[9]....
        /*00b0*/ 	.word	0x00003560


	//   ....[10]....
        /*00b4*/ 	.word	0x00004230


	//   ....[11]....
        /*00b8*/ 	.word	0x000042a0


	//   ....[12]....
        /*00bc*/ 	.word	0x00004300


	//   ....[13]....
        /*00c0*/ 	.word	0x00004360


	//   ....[14]....
        /*00c4*/ 	.word	0x000043c0


	//   ....[15]....
        /*00c8*/ 	.word	0x00004930


	//   ....[16]....
        /*00cc*/ 	.word	0x00004990


	//   ....[17]....
        /*00d0*/ 	.word	0x000049f0


	//   ....[18]....
        /*00d4*/ 	.word	0x00004a50


	//   ....[19]....
        /*00d8*/ 	.word	0x00004ab0


	//----- nvinfo : EIATTR_EXIT_INSTR_OFFSETS
	.align		4
.L_1666:
        /*00dc*/ 	.byte	0x04, 0x1c
        /*00de*/ 	.short	(.L_1668 - .L_1667)


	//   ....[0]....
.L_1667:
        /*00e0*/ 	.word	0x00000150


	//   ....[1]....
        /*00e4*/ 	.word	0x000041d0


	//----- nvinfo : EIATTR_MAX_THREADS
	.align		4
.L_1668:
        /*00e8*/ 	.byte	0x04, 0x05
        /*00ea*/ 	.short	(.L_1670 - .L_1669)
.L_1669:
        /*00ec*/ 	.word	0x00000080
        /*00f0*/ 	.word	0x00000001
        /*00f4*/ 	.word	0x00000001


	//----- nvinfo : EIATTR_CRS_STACK_SIZE
	.align		4
.L_1670:
        /*00f8*/ 	.byte	0x04, 0x1e
        /*00fa*/ 	.short	(.L_1672 - .L_1671)
.L_1671:
        /*00fc*/ 	.word	0x00000000
.L_1672:


//--------------------- .nv.info._ZN10layer_norm13ln_fwd_kernelINS_13Kernel_traitsI6__halfS2_S2_S2_fjLj1280ELj1ELj4ELj1ELj16ENS_18Kernel_traits_baseILj1280ES2_S2_S2_S2_fjLj128EEEEELb1ELb0ELb0ELb0EEEvNS_9FwdParamsE --------------------------
	.section	.nv.info._ZN10layer_norm13ln_fwd_kernelINS_13Kernel_traitsI6__halfS2_S2_S2_fjLj1280ELj1ELj4ELj1ELj16ENS_18Kernel_traits_baseILj1280ES2_S2_S2_S2_fjLj128EEEEELb1ELb0ELb0ELb0EEEvNS_9FwdParamsE,"",@"SHT_CUDA_INFO"
	.sectionflags	@""
	.align	4


	//----- nvinfo : EIATTR_CUDA_API_VERSION
	.align		4
        /*0000*/ 	.byte	0x04, 0x37
        /*0002*/ 	.short	(.L_1674 - .L_1673)
.L_1673:
        /*0004*/ 	.word	0x00000082


	//----- nvinfo : EIATTR_SW2861232_WAR
	.align		4
.L_1674:
        /*0008*/ 	.byte	0x01, 0x35
	.zero		2


	//----- nvinfo : EIATTR_PARAM_CBANK
	.align		4
        /*000c*/ 	.byte	0x04, 0x0a
        /*000e*/ 	.short	(.L_1676 - .L_1675)
	.align		4
.L_1675:
        /*0010*/ 	.word	index@(.nv.constant0._ZN10layer_norm13ln_fwd_kernelINS_13Kernel_traitsI6__halfS2_S2_S2_fjLj1280ELj1ELj4ELj1ELj16ENS_18Kernel_traits_baseILj1280ES2_S2_S2_S2_fjLj128EEEEELb1ELb0ELb0ELb0EEEvNS_9FwdParamsE)
        /*0014*/ 	.short	0x0160
        /*0016*/ 	.short	0x00e8


	//----- nvinfo : EIATTR_CBANK_PARAM_SIZE
	.align		4
.L_1676:
        /*0018*/ 	.byte	0x03, 0x19
        /*001a*/ 	.short	0x00e8


	//----- nvinfo : EIATTR_KPARAM_INFO
	.align		4
        /*001c*/ 	.byte	0x04, 0x17
        /*001e*/ 	.short	(.L_1678 - .L_1677)
.L_1677:
        /*0020*/ 	.word	0x00000000
        /*0024*/ 	.short	0x0000
        /*0026*/ 	.short	0x0000
        /*0028*/ 	.byte	0x00, 0xf0, 0xa1, 0x03


	//----- nvinfo : EIATTR_MAXREG_COUNT
	.align		4
.L_1678:
        /*002c*/ 	.byte	0x03, 0x1b
        /*002e*/ 	.short	0x00ff


	//----- nvinfo : EIATTR_MERCURY_ISA_VERSION
	.align		4
        /*0030*/ 	.byte	0x03, 0x5f
        /*0032*/ 	.short	0x0000


	//----- nvinfo : EIATTR_COOP_GROUP_MASK_REGIDS
	.align		4
        /*0034*/ 	.byte	0x04, 0x29
        /*0036*/ 	.short	(.L_1680 - .L_1679)


	//   ....[0]....
.L_1679:
        /*0038*/ 	.word	0xffffffff


	//   ....[1]....
        /*003c*/ 	.word	0xffffffff


	//   ....[2]....
        /*0040*/ 	.word	0xffffffff


	//   ....[3]....
        /*0044*/ 	.word	0xffffffff


	//   ....[4]....
        /*0048*/ 	.word	0xffffffff


	//   ....[5]....
        /*004c*/ 	.word	0xffffffff


	//   ....[6]....
        /*0050*/ 	.word	0xffffffff


	//   ....[7]....
        /*0054*/ 	.word	0xffffffff


	//   ....[8]....
        /*0058*/ 	.word	0xffffffff


	//   ....[9]....
        /*005c*/ 	.word	0xffffffff


	//   ....[10]....
        /*0060*/ 	.word	0xffffffff


	//   ....[11]....
        /*0064*/ 	.word	0xffffffff


	//   ....[12]....
        /*0068*/ 	.word	0xffffffff


	//   ....[13]....
        /*006c*/ 	.word	0xffffffff


	//   ....[14]....
        /*0070*/ 	.word	0xffffffff


	//   ....[15]....
        /*0074*/ 	.word	0xffffffff


	//   ....[16]....
        /*0078*/ 	.word	0xffffffff


	//   ....[17]....
        /*007c*/ 	.word	0xffffffff


	//   ....[18]....
        /*0080*/ 	.word	0xffffffff


	//   ....[19]....
        /*0084*/ 	.word	0xffffffff


	//----- nvinfo : EIATTR_COOP_GROUP_INSTR_OFFSETS
	.align		4
.L_1680:
        /*0088*/ 	.byte	0x04, 0x28
        /*008a*/ 	.short	(.L_1682 - .L_1681)


	//   ....[0]....
.L_1681:
        /*008c*/ 	.word	0x0000f690


	//   ....[1]....
        /*0090*/ 	.word	0x0000f6c0


	//   ....[2]....
        /*0094*/ 	.word	0x0000f6f0


	//   ....[3]....
        /*0098*/ 	.word	0x0000f710


	//   ....[4]....
        /*009c*/ 	.word	0x0000f730


	//   ....[5]....
        /*00a0*/ 	.word	0x0000fc70


	//   ....[6]....
        /*00a4*/ 	.word	0x0000fc90


	//   ....[7]....
        /*00a8*/ 	.word	0x0000fcb0


	//   ....[8]....
        /*00ac*/ 	.word	0x0000fcd0


	//   ....[9]....
        /*00b0*/ 	.word	0x0000fcf0


	//   ....[10]....
        /*00b4*/ 	.word	0x000109d0


	//   ....[11]....
        /*00b8*/ 	.word	0x00010a50


	//   ....[12]....
        /*00bc*/ 	.word	0x00010ab0


	//   ....[13]....
        /*00c0*/ 	.word	0x00010b10


	//   ....[14]....
        /*00c4*/ 	.word	0x00010b70


	//   ....[15]....
        /*00c8*/ 	.word	0x00011100


	//   ....[16]....
        /*00cc*/ 	.word	0x00011160


	//   ....[17]....
        /*00d0*/ 	.word	0x000111c0


	//   ....[18]....
        /*00d4*/ 	.word	0x00011220


	//   ....[19]....
        /*00d8*/ 	.word	0x00011290


	//----- nvinfo : EIATTR_EXIT_INSTR_OFFSETS
	.align		4
.L_1682:
        /*00dc*/ 	.byte	0x04, 0x1c
        /*00de*/ 	.short	(.L_1684 - .L_1683)


	//   ....[0]....
.L_1683:
        /*00e0*/ 	.word	0x00000a40


	//   ....[1]....
        /*00e4*/ 	.word	0x00010980


	//----- nvinfo : EIATTR_MAX_THREADS
	.align		4
.L_1684:
        /*00e8*/ 	.byte	0x04, 0x05
        /*00ea*/ 	.short	(.L_1686 - .L_1685)
.L_1685:
        /*00ec*/ 	.word	0x00000080
        /*00f0*/ 	.word	0x00000001
        /*00f4*/ 	.word	0x00000001


	//----- nvinfo : EIATTR_CRS_STACK_SIZE
	.align		4
.L_1686:
        /*00f8*/ 	.byte	0x04, 0x1e
        /*00fa*/ 	.short	(.L_1688 - .L_1687)
.L_1687:
        /*00fc*/ 	.word	0x00000000
.L_1688:


//--------------------- .nv.info._ZN10layer_norm13ln_fwd_kernelINS_13Kernel_traitsI6__halfS2_S2_S2_fjLj1280ELj1ELj4ELj1ELj16ENS_18Kernel_traits_baseILj1280ES2_S2_S2_S2_fjLj128EEEEELb1ELb0ELb0ELb1EEEvNS_9FwdParamsE --------------------------
	.section	.nv.info._ZN10layer_norm13ln_fwd_kernelINS_13Kernel_traitsI6__halfS2_S2_S2_fjLj1280ELj1ELj4ELj1ELj16ENS_18Kernel_traits_baseILj1280ES2_S2_S2_S2_fjLj128EEEEELb1ELb0ELb0ELb1EEEvNS_9FwdParamsE,"",@"SHT_CUDA_INFO"
	.sectionflags	@""
	.align	4


	//----- nvinfo : EIATTR_CUDA_API_VERSION
	.align		4
        /*0000*/ 	.byte	0x04, 0x37
        /*0002*/ 	.short	(.L_1690 - .L_1689)
.L_1689:
        /*0004*/ 	.word	0x00000082


	//----- nvinfo : EIATTR_SW2861232_WAR
	.align		4
.L_1690:
        /*0008*/ 	.byte	0x01, 0x35
	.zero		2


	//----- nvinfo : EIATTR_PARAM_CBANK
	.align		4
        /*000c*/ 	.byte	0x04, 0x0a
        /*000e*/ 	.short	(.L_1692 - .L_1691)
	.align		4
.L_1691:
        /*0010*/ 	.word	index@(.nv.constant0._ZN10layer_norm13ln_fwd_kernelINS_13Kernel_traitsI6__halfS2_S2_S2_fjLj1280ELj1ELj4ELj1ELj16ENS_18Kernel_traits_baseILj1280ES2_S2_S2_S2_fjLj128EEEEELb1ELb0ELb0ELb1EEEvNS_9FwdParamsE)
        /*0014*/ 	.short	0x0160
        /*0016*/ 	.short	0x00e8


	//----- nvinfo : EIATTR_CBANK_PARAM_SIZE
	.align		4
.L_1692:
        /*0018*/ 	.byte	0x03, 0x19
        /*001a*/ 	.short	0x00e8


	//----- nvinfo : EIATTR_KPARAM_INFO
	.align		4
        /*001c*/ 	.byte	0x04, 0x17
        /*001e*/ 	.short	(.L_1694 - .L_1693)
.L_1693:
        /*0020*/ 	.word	0x00000000
        /*0024*/ 	.short	0x0000
        /*0026*/ 	.short	0x0000
        /*0028*/ 	.byte	0x00, 0xf0, 0xa1, 0x03


	//----- nvinfo : EIATTR_MAXREG_COUNT
	.align		4
.L_1694:
        /*002c*/ 	.byte	0x03, 0x1b
        /*002e*/ 	.short	0x00ff


	//----- nvinfo : EIATTR_MERCURY_ISA_VERSION
	.align		4
        /*0030*/ 	.byte	0x03, 0x5f
        /*0032*/ 	.short	0x0000


	//----- nvinfo : EIATTR_COOP_GROUP_MASK_REGIDS
	.align		4
        /*0034*/ 	.byte	0x04, 0x29
        /*0036*/ 	.short	(.L_1696 - .L_1695)


	//   ....[0]....
.L_1695:
        /*0038*/ 	.word	0xffffffff


	//   ....[1]....
        /*003c*/ 	.word	0xffffffff


	//   ....[2]....
        /*0040*/ 	.word	0xffffffff


	//   ....[3]....
        /*0044*/ 	.word	0xffffffff


	//   ....[4]....
        /*0048*/ 	.word	0xffffffff


	//   ....[5]....
        /*004c*/ 	.word	0xffffffff


	//   ....[6]....
        /*0050*/ 	.word	0xffffffff


	//   ....[7]....
        /*0054*/ 	.word	0xffffffff


	//   ....[8]....
        /*0058*/ 	.word	0xffffffff


	//   ....[9]....
        /*005c*/ 	.word	0xffffffff


	//   ....[10]....
        /*0060*/ 	.word	0xffffffff


	//   ....[11]....
        /*0064*/ 	.word	0xffffffff


	//   ....[12]....
        /*0068*/ 	.word	0xffffffff


	//   ....[13]....
        /*006c*/ 	.word	0xffffffff


	//   ....[14]....
        /*0070*/ 	.word	0xffffffff


	//   ....[15]....
        /*0074*/ 	.word	0xffffffff


	//   ....[16]....
        /*0078*/ 	.word	0xffffffff


	//   ....[17]....
        /*007c*/ 	.word	0xffffffff


	//   ....[18]....
        /*0080*/ 	.word	0xffffffff


	//   ....[19]....
        /*0084*/ 	.word	0xffffffff


	//----- nvinfo : EIATTR_COOP_GROUP_INSTR_OFFSETS
	.align		4
.L_1696:
        /*0088*/ 	.byte	0x04, 0x28
        /*008a*/ 	.short	(.L_1698 - .L_1697)


	//   ....[0]....
.L_1697:
        /*008c*/ 	.word	0x0000ed60


	//   ....[1]....
        /*0090*/ 	.word	0x0000ed90


	//   ....[2]....
        /*0094*/ 	.word	0x0000edb0


	//   ....[3]....
        /*0098*/ 	.word	0x0000edd0


	//   ....[4]....
        /*009c*/ 	.word	0x0000edf0


	//   ....[5]....
        /*00a0*/ 	.word	0x0000f320


	//   ....[6]....
        /*00a4*/ 	.word	0x0000f340


	//   ....[7]....
        /*00a8*/ 	.word	0x0000f360


	//   ....[8]....
        /*00ac*/ 	.word	0x0000f380


	//   ....[9]....
        /*00b0*/ 	.word	0x0000f3a0


	//   ....[10]....
        /*00b4*/ 	.word	0x00010180


	//   ....[11]....
        /*00b8*/ 	.word	0x000101f0


	//   ....[12]....
        /*00bc*/ 	.word	0x00010260


	//   ....[13]....
        /*00c0*/ 	.word	0x000102d0


	//   ....[14]....
        /*00c4*/ 	.word	0x00010340


	//   ....[15]....
        /*00c8*/ 	.word	0x000108b0


	//   ....[16]....
        /*00cc*/ 	.word	0x00010910


	//   ....[17]....
        /*00d0*/ 	.word	0x00010970


	//   ....[18]....
        /*00d4*/ 	.word	0x000109d0


	//   ....[19]....
        /*00d8*/ 	.word	0x00010a30


	//----- nvinfo : EIATTR_EXIT_INSTR_OFFSETS
	.align		4
.L_1698:
        /*00dc*/ 	.byte	0x04, 0x1c
        /*00de*/ 	.short	(.L_1700 - .L_1699)


	//   ....[0]....
.L_1699:
        /*00e0*/ 	.word	0x000005a0


	//   ....[1]....
        /*00e4*/ 	.word	0x00010120


	//----- nvinfo : EIATTR_MAX_THREADS
	.align		4
.L_1700:
        /*00e8*/ 	.byte	0x04, 0x05
        /*00ea*/ 	.short	(.L_1702 - .L_1701)
.L_1701:
        /*00ec*/ 	.word	0x00000080
        /*00f0*/ 	.word	0x00000001
        /*00f4*/ 	.word	0x00000001


	//----- nvinfo : EIATTR_CRS_STACK_SIZE
	.align		4
.L_1702:
        /*00f8*/ 	.byte	0x04, 0x1e
        /*00fa*/ 	.short	(.L_1704 - .L_1703)
.L_1703:
        /*00fc*/ 	.word	0x00000000
.L_1704:


//--------------------- .nv.info._ZN10layer_norm13ln_fwd_kernelINS_13Kernel_traitsI6__halfS2_S2_S2_fjLj1280ELj1ELj4ELj1ELj16ENS_18Kernel_traits_baseILj1280ES2_S2_S2_S2_fjLj128EEEEELb1ELb0ELb1ELb0EEEvNS_9FwdParamsE --------------------------
	.section	.nv.info._ZN10layer_norm13ln_fwd_kernelINS_13Kernel_traitsI6__halfS2_S2_S2_fjLj1280ELj1ELj4ELj1ELj16ENS_18Kernel_traits_baseILj1280ES2_S2_S2_S2_fjLj128EEEEELb1ELb0ELb1ELb0EEEvNS_9FwdParamsE,"",@"SHT_CUDA_INFO"
	.sectionflags	@""
	.align	4


	//----- nvinfo : EIATTR_CUDA_API_VERSION
	.align		4
        /*0000*/ 	.byte	0x04, 0x37
        /*0002*/ 	.short	(.L_1706 - .L_1705)
.L_1705:
        /*0004*/ 	.word	0x00000082


	//----- nvinfo : EIATTR_SW2861232_WAR
	.align		4
.L_1706:
        /*0008*/ 	.byte	0x01, 0x35
	.zero		2


	//----- nvinfo : EIATTR_PARAM_CBANK
	.align		4
        /*000c*/ 	.byte	0x04, 0x0a
        /*000e*/ 	.short	(.L_1708 - .L_1707)
	.align		4
.L_1707:
        /*0010*/ 	.word	index@(.nv.constant0._ZN10layer_norm13ln_fwd_kernelINS_13Kernel_traitsI6__halfS2_S2_S2_fjLj1280ELj1ELj4ELj1ELj16ENS_18Kernel_traits_baseILj1280ES2_S2_S2_S2_fjLj128EEEEELb1ELb0ELb1ELb0EEEvNS_9FwdParamsE)
        /*0014*/ 	.short	0x0160
        /*0016*/ 	.short	0x00e8


	//----- nvinfo : EIATTR_CBANK_PARAM_SIZE
	.align		4
.L_1708:
        /*0018*/ 	.byte	0x03, 0x19
        /*001a*/ 	.short	0x00e8


	//----- nvinfo : EIATTR_KPARAM_INFO
	.align		4
        /*001c*/ 	.byte	0x04, 0x17
        /*001e*/ 	.short	(.L_1710 - .L_1709)
.L_1709:
        /*0020*/ 	.word	0x00000000
        /*0024*/ 	.short	0x0000
        /*0026*/ 	.short	0x0000
        /*0028*/ 	.byte	0x00, 0xf0, 0xa1, 0x03


	//----- nvinfo : EIATTR_MAXREG_COUNT
	.align		4
.L_1710:
        /*002c*/ 	.byte	0x03, 0x1b
        /*002e*/ 	.short	0x00ff


	//----- nvinfo : EIATTR_MERCURY_ISA_VERSION
	.align		4
        /*0030*/ 	.byte	0x03, 0x5f
        /*0032*/ 	.short	0x0000


	//----- nvinfo : EIATTR_COOP_GROUP_MASK_REGIDS
	.align		4
        /*0034*/ 	.byte	0x04, 0x29
        /*0036*/ 	.short	(.L_1712 - .L_1711)


	//   ....[0]....
.L_1711:
        /*0038*/ 	.word	0xffffffff


	//   ....[1]....
        /*003c*/ 	.word	0xffffffff


	//   ....[2]....
        /*0040*/ 	.word	0xffffffff


	//   ....[3]....
        /*0044*/ 	.word	0xffffffff


	//   ....[4]....
        /*0048*/ 	.word	0xffffffff


	//   ....[5]....
        /*004c*/ 	.word	0xffffffff


	//   ....[6]....
        /*0050*/ 	.word	0xffffffff


	//   ....[7]....
        /*0054*/ 	.word	0xffffffff


	//   ....[8]....
        /*0058*/ 	.word	0xffffffff


	//   ....[9]....
        /*005c*/ 	.word	0xffffffff


	//   ....[10]....
        /*0060*/ 	.word	0xffffffff


	//   ....[11]....
        /*0064*/ 	.word	0xffffffff


	//   ....[12]....
        /*0068*/ 	.word	0xffffffff


	//   ....[13]....
        /*006c*/ 	.word	0xffffffff


	//   ....[14]....
        /*0070*/ 	.word	0xffffffff


	//   ....[15]....
        /*0074*/ 	.word	0xffffffff


	//   ....[16]....
        /*0078*/ 	.word	0xffffffff


	//   ....[17]....
        /*007c*/ 	.word	0xffffffff


	//   ....[18]....
        /*0080*/ 	.word	0xffffffff


	//   ....[19]....
        /*0084*/ 	.word	0xffffffff


	//----- nvinfo : EIATTR_COOP_GROUP_INSTR_OFFSETS
	.align		4
.L_1712:
        /*0088*/ 	.byte	0x04, 0x28
        /*008a*/ 	.short	(.L_1714 - .L_1713)


	//   ....[0]....
.L_1713:
        /*008c*/ 	.word	0x000111f0


	//   ....[1]....
        /*0090*/ 	.word	0x00011220


	//   ....[2]....
        /*0094*/ 	.word	0x00011240


	//   ....[3]....
        /*0098*/ 	.word	0x00011260


	//   ....[4]....
        /*009c*/ 	.word	0x00011280


	//   ....[5]....
        /*00a0*/ 	.word	0x000117c0


	//   ....[6]....
        /*00a4*/ 	.word	0x000117e0


	//   ....[7]....
        /*00a8*/ 	.word	0x00011800


	//   ....[8]....
        /*00ac*/ 	.word	0x00011820


	//   ....[9]....
        /*00b0*/ 	.word	0x00011840


	//   ....[10]....
        /*00b4*/ 	.word	0x00012580


	//   ....[11]....
        /*00b8*/ 	.word	0x000125f0


	//   ....[12]....
        /*00bc*/ 	.word	0x00012650


	//   ....[13]....
        /*00c0*/ 	.word	0x000126b0


	//   ....[14]....
        /*00c4*/ 	.word	0x00012710


	//   ....[15]....
        /*00c8*/ 	.word	0x00012ca0


	//   ....[16]....
        /*00cc*/ 	.word	0x00012d00


	//   ....[17]....
        /*00d0*/ 	.word	0x00012d60


	//   ....[18]....
        /*00d4*/ 	.word	0x00012dc0


	//   ....[19]....
        /*00d8*/ 	.word	0x00012e30


	//----- nvinfo : EIATTR_EXIT_INSTR_OFFSETS
	.align		4
.L_1714:
        /*00dc*/ 	.byte	0x04, 0x1c
        /*00de*/ 	.short	(.L_1716 - .L_1715)


	//   ....[0]....
.L_1715:
        /*00e0*/ 	.word	0x00000a20


	//   ....[1]....
        /*00e4*/ 	.word	0x00012530


	//----- nvinfo : EIATTR_MAX_THREADS
	.align		4
.L_1716:
        /*00e8*/ 	.byte	0x04, 0x05
        /*00ea*/ 	.short	(.L_1718 - .L_1717)
.L_1717:
        /*00ec*/ 	.word	0x00000080
        /*00f0*/ 	.word	0x00000001
        /*00f4*/ 	.word	0x00000001


	//----- nvinfo : EIATTR_CRS_STACK_SIZE
	.align		4
.L_1718:
        /*00f8*/ 	.byte	0x04, 0x1e
        /*00fa*/ 	.short	(.L_1720 - .L_1719)
.L_1719:
        /*00fc*/ 	.word	0x00000000
.L_1720:


//--------------------- .nv.info._ZN10layer_norm13ln_fwd_kernelINS_13Kernel_traitsI6__halfS2_S2_S2_fjLj1280ELj1ELj4ELj1ELj16ENS_18Kernel_traits_baseILj1280ES2_S2_S2_S2_fjLj128EEEEELb1ELb0ELb1ELb1EEEvNS_9FwdParamsE --------------------------
	.section	.nv.info._ZN10layer_norm13ln_fwd_kernelINS_13Kernel_traitsI6__halfS2_S2_S2_fjLj1280ELj1ELj4ELj1ELj16ENS_18Kernel_traits_baseILj1280ES2_S2_S2_S2_fjLj128EEEEELb1ELb0ELb1ELb1EEEvNS_9FwdParamsE,"",@"SHT_CUDA_INFO"
	.sectionflags	@""
	.align	4


	//----- nvinfo : EIATTR_CUDA_API_VERSION
	.align		4
        /*0000*/ 	.byte	0x04, 0x37
        /*0002*/ 	.short	(.L_1722 - .L_1721)
.L_1721:
        /*0004*/ 	.word	0x00000082


	//----- nvinfo : EIATTR_SW2861232_WAR
	.align		4
.L_1722:
        /*0008*/ 	.byte	0x01, 0x35
	.zero		2


	//----- nvinfo : EIATTR_PARAM_CBANK
	.align		4
        /*000c*/ 	.byte	0x04, 0x0a
        /*000e*/ 	.short	(.L_1724 - .L_1723)
	.align		4
.L_1723:
        /*0010*/ 	.word	index@(.nv.constant0._ZN10layer_norm13ln_fwd_kernelINS_13Kernel_traitsI6__halfS2_S2_S2_fjLj1280ELj1ELj4ELj1ELj16ENS_18Kernel_traits_baseILj1280ES2_S2_S2_S2_fjLj128EEEEELb1ELb0ELb1ELb1EEEvNS_9FwdParamsE)
        /*0014*/ 	.short	0x0160
        /*0016*/ 	.short	0x00e8


	//----- nvinfo : EIATTR_CBANK_PARAM_SIZE
	.align		4
.L_1724:
        /*0018*/ 	.byte	0x03, 0x19
        /*001a*/ 	.short	0x00e8


	//----- nvinfo : EIATTR_KPARAM_INFO
	.align		4
        /*001c*/ 	.byte	0x04, 0x17
        /*001e*/ 	.short	(.L_1726 - .L_1725)
.L_1725:
        /*0020*/ 	.word	0x00000000
        /*0024*/ 	.short	0x0000
        /*0026*/ 	.short	0x0000
        /*0028*/ 	.byte	0x00, 0xf0, 0xa1, 0x03


	//----- nvinfo : EIATTR_MAXREG_COUNT
	.align		4
.L_1726:
        /*002c*/ 	.byte	0x03, 0x1b
        /*002e*/ 	.short	0x00ff


	//----- nvinfo : EIATTR_MERCURY_ISA_VERSION
	.align		4
        /*0030*/ 	.byte	0x03, 0x5f
        /*0032*/ 	.short	0x0000


	//----- nvinfo : EIATTR_COOP_GROUP_MASK_REGIDS
	.align		4
        /*0034*/ 	.byte	0x04, 0x29
        /*0036*/ 	.short	(.L_1728 - .L_1727)


	//   ....[0]....
.L_1727:
        /*0038*/ 	.word	0xffffffff


	//   ....[1]....
        /*003c*/ 	.word	0xffffffff


	//   ....[2]....
        /*0040*/ 	.word	0xffffffff


	//   ....[3]....
        /*0044*/ 	.word	0xffffffff


	//   ....[4]....
        /*0048*/ 	.word	0xffffffff


	//   ....[5]....
        /*004c*/ 	.word	0xffffffff


	//   ....[6]....
        /*0050*/ 	.word	0xffffffff


	//   ....[7]....
        /*0054*/ 	.word	0xffffffff


	//   ....[8]....
        /*0058*/ 	.word	0xffffffff


	//   ....[9]....
        /*005c*/ 	.word	0xffffffff


	//   ....[10]....
        /*0060*/ 	.word	0xffffffff


	//   ....[11]....
        /*0064*/ 	.word	0xffffffff


	//   ....[12]....
        /*0068*/ 	.word	0xffffffff


	//   ....[13]....
        /*006c*/ 	.word	0xffffffff


	//   ....[14]....
        /*0070*/ 	.word	0xffffffff


	//   ....[15]....
        /*0074*/ 	.word	0xffffffff


	//   ....[16]....
        /*0078*/ 	.word	0xffffffff


	//   ....[17]....
        /*007c*/ 	.word	0xffffffff


	//   ....[18]....
        /*0080*/ 	.word	0xffffffff


	//   ....[19]....
        /*0084*/ 	.word	0xffffffff


	//----- nvinfo : EIATTR_COOP_GROUP_INSTR_OFFSETS
	.align		4
.L_1728:
        /*0088*/ 	.byte	0x04, 0x28
        /*008a*/ 	.short	(.L_1730 - .L_1729)


	//   ....[0]....
.L_1729:
        /*008c*/ 	.word	0x000105a0


	//   ....[1]....
        /*0090*/ 	.word	0x000105d0


	//   ....[2]....
        /*0094*/ 	.word	0x000105f0


	//   ....[3]....
        /*0098*/ 	.word	0x00010610


	//   ....[4]....
        /*009c*/ 	.word	0x00010630


	//   ....[5]....
        /*00a0*/ 	.word	0x00010b60


	//   ....[6]....
        /*00a4*/ 	.word	0x00010b80


	//   ....[7]....
        /*00a8*/ 	.word	0x00010ba0


	//   ....[8]....
        /*00ac*/ 	.word	0x00010bc0


	//   ....[9]....
        /*00b0*/ 	.word	0x00010be0


	//   ....[10]....
        /*00b4*/ 	.word	0x00011a60


	//   ....[11]....
        /*00b8*/ 	.word	0x00011ad0


	//   ....[12]....
        /*00bc*/ 	.word	0x00011b30


	//   ....[13]....
        /*00c0*/ 	.word	0x00011b90


	//   ....[14]....
        /*00c4*/ 	.word	0x00011bf0


	//   ....[15]....
        /*00c8*/ 	.word	0x00012160


	//   ....[16]....
        /*00cc*/ 	.word	0x000121c0


	//   ....[17]....
        /*00d0*/ 	.word	0x00012220


	//   ....[18]....
        /*00d4*/ 	.word	0x00012280


	//   ....[19]....
        /*00d8*/ 	.word	0x000122e0


	//----- nvinfo : EIATTR_EXIT_INSTR_OFFSETS
	.align		4
.L_1730:
        /*00dc*/ 	.byte	0x04, 0x1c
        /*00de*/ 	.short	(.L_1732 - .L_1731)


	//   ....[0]....
.L_1731:
        /*00e0*/ 	.word	0x000005a0


	//   ....[1]....
        /*00e4*/ 	.word	0x00011a10


	//----- nvinfo : EIATTR_MAX_THREADS
	.align		4
.L_1732:
        /*00e8*/ 	.byte	0x04, 0x05
        /*00ea*/ 	.short	(.L_1734 - .L_1733)
.L_1733:
        /*00ec*/ 	.word	0x00000080
        /*00f0*/ 	.word	0x00000001
        /*00f4*/ 	.word	0x00000001


	//----- nvinfo : EIATTR_CRS_STACK_SIZE
	.align		4
.L_1734:
        /*00f8*/ 	.byte	0x04, 0x1e
        /*00fa*/ 	.short	(.L_1736 - .L_1735)
.L_1735:
        /*00fc*/ 	.word	0x00000000
.L_1736:


//--------------------- .nv.info._ZN10layer_norm13ln_fwd_kernelINS_13Kernel_traitsI6__halfS2_S2_S2_fjLj1280ELj1ELj4ELj1ELj16ENS_18Kernel_traits_baseILj1280ES2_S2_S2_S2_fjLj128EEEEELb1ELb1ELb0ELb0EEEvNS_9FwdParamsE --------------------------
	.section	.nv.info._ZN10layer_norm13ln_fwd_kernelINS_13Kernel_traitsI6__halfS2_S2_S2_fjLj1280ELj1ELj4ELj1ELj16ENS_18Kernel_traits_baseILj1280ES2_S2_S2_S2_fjLj128EEEEELb1ELb1ELb0ELb0EEEvNS_9FwdParamsE,"",@"SHT_CUDA_INFO"
	.sectionflags	@""
	.align	4


	//----- nvinfo : EIATTR_CUDA_API_VERSION
	.align		4
        /*0000*/ 	.byte	0x04, 0x37
        /*0002*/ 	.short	(.L_1738 - .L_1737)
.L_1737:
        /*0004*/ 	.word	0x00000082


	//----- nvinfo : EIATTR_SW2861232_WAR
	.align		4
.L_1738:
        /*0008*/ 	.byte	0x01, 0x35
	.zero		2


	//----- nvinfo : EIATTR_PARAM_CBANK
	.align		4
        /*000c*/ 	.byte	0x04, 0x0a
        /*000e*/ 	.short	(.L_1740 - .L_1739)
	.align		4
.L_1739:
        /*0010*/ 	.word	index@(.nv.constant0._ZN10layer_norm13ln_fwd_kernelINS_13Kernel_traitsI6__halfS2_S2_S2_fjLj1280ELj1ELj4ELj1ELj16ENS_18Kernel_traits_baseILj1280ES2_S2_S2_S2_fjLj128EEEEELb1ELb1ELb0ELb0EEEvNS_9FwdParamsE)
        /*0014*/ 	.short	0x0160
        /*0016*/ 	.short	0x00e8


	//----- nvinfo : EIATTR_CBANK_PARAM_SIZE
	.align		4
.L_1740:
        /*0018*/ 	.byte	0x03, 0x19
        /*001a*/ 	.short	0x00e8


	//----- nvinfo : EIATTR_KPARAM_INFO
	.align		4
        /*001c*/ 	.byte	0x04, 0x17
        /*001e*/ 	.short	(.L_1742 - .L_1741)
.L_1741:
        /*0020*/ 	.word	0x00000000
        /*0024*/ 	.short	0x0000
        /*0026*/ 	.short	0x0000
        /*0028*/ 	.byte	0x00, 0xf0, 0xa1, 0x03


	//----- nvinfo : EIATTR_MAXREG_COUNT
	.align		4
.L_1742:
        /*002c*/ 	.byte	0x03, 0x1b
        /*002e*/ 	.short	0x00ff


	//----- nvinfo : EIATTR_MERCURY_ISA_VERSION
	.align		4
        /*0030*/ 	.byte	0x03, 0x5f
        /*0032*/ 	.short	0x0000


	//----- nvinfo : EIATTR_COOP_GROUP_MASK_REGIDS
	.align		4
        /*0034*/ 	.byte	0x04, 0x29
        /*0036*/ 	.short	(.L_1744 - .L_1743)


	//   ....[0]....
.L_1743:
        /*0038*/ 	.word	0xffffffff


	//   ....[1]....
        /*003c*/ 	.word	0xffffffff


	//   ....[2]....
        /*0040*/ 	.word	0xffffffff


	//   ....[3]....
        /*0044*/ 	.word	0xffffffff


	//   ....[4]....
        /*0048*/ 	.word	0xffffffff


	//   ....[5]....
        /*004c*/ 	.word	0xffffffff


	//   ....[6]....
        /*0050*/ 	.word	0xffffffff


	//   ....[7]....
        /*0054*/ 	.word	0xffffffff


	//   ....[8]....
        /*0058*/ 	.word	0xffffffff


	//   ....[9]....
        /*005c*/ 	.word	0xffffffff


	//   ....[10]....
        /*0060*/ 	.word	0xffffffff


	//   ....[11]....
        /*0064*/ 	.word	0xffffffff


	//   ....[12]....
        /*0068*/ 	.word	0xffffffff


	//   ....[13]....
        /*006c*/ 	.word	0xffffffff


	//   ....[14]....
        /*0070*/ 	.word	0xffffffff


	//   ....[15]....
        /*0074*/ 	.word	0xffffffff


	//   ....[16]....
        /*0078*/ 	.word	0xffffffff


	//   ....[17]....
        /*007c*/ 	.word	0xffffffff


	//   ....[18]....
        /*0080*/ 	.word	0xffffffff


	//   ....[19]....
        /*0084*/ 	.word	0xffffffff


	//----- nvinfo : EIATTR_COOP_GROUP_INSTR_OFFSETS
	.align		4
.L_1744:
        /*0088*/ 	.byte	0x04, 0x28
        /*008a*/ 	.short	(.L_1746 - .L_1745)


	//   ....[0]....
.L_1745:
        /*008c*/ 	.word	0x0000fad0


	//   ....[1]....
        /*0090*/ 	.word	0x0000fb00


	//   ....[2]....
        /*0094*/ 	.word	0x0000fb30


	//   ....[3]....
        /*0098*/ 	.word	0x0000fb50


	//   ....[4]....
        /*009c*/ 	.word	0x0000fb70


	//   ....[5]....
        /*00a0*/ 	.word	0x000100b0


	//   ....[6]....
        /*00a4*/ 	.word	0x000100d0


	//   ....[7]....
        /*00a8*/ 	.word	0x000100f0


	//   ....[8]....
        /*00ac*/ 	.word	0x00010110


	//   ....[9]....
        /*00b0*/ 	.word	0x00010130


	//   ....[10]....
        /*00b4*/ 	.word	0x00010e00


	//   ....[11]....
        /*00b8*/ 	.word	0x00010e80


	//   ....[12]....
        /*00bc*/ 	.word	0x00010ee0


	//   ....[13]....
        /*00c0*/ 	.word	0x00010f40


	//   ....[14]....
        /*00c4*/ 	.word	0x00010fa0


	//   ....[15]....
        /*00c8*/ 	.word	0x00011530


	//   ....[16]....
        /*00cc*/ 	.word	0x00011590


	//   ....[17]....
        /*00d0*/ 	.word	0x000115f0


	//   ....[18]....
        /*00d4*/ 	.word	0x00011650


	//   ....[19]....
        /*00d8*/ 	.word	0x000116c0


	//----- nvinfo : EIATTR_EXIT_INSTR_OFFSETS
	.align		4
.L_1746:
        /*00dc*/ 	.byte	0x04, 0x1c
        /*00de*/ 	.short	(.L_1748 - .L_1747)


	//   ....[0]....
.L_1747:
        /*00e0*/ 	.word	0x00000a00


	//   ....[1]....
        /*00e4*/ 	.word	0x00010db0


	//----- nvinfo : EIATTR_MAX_THREADS
	.align		4
.L_1748:
        /*00e8*/ 	.byte	0x04, 0x05
        /*00ea*/ 	.short	(.L_1750 - .L_1749)
.L_1749:
        /*00ec*/ 	.word	0x00000080
        /*00f0*/ 	.word	0x00000001
        /*00f4*/ 	.word	0x00000001


	//----- nvinfo : EIATTR_CRS_STACK_SIZE
	.align		4
.L_1750:
        /*00f8*/ 	.byte	0x04, 0x1e
        /*00fa*/ 	.short	(.L_1752 - .L_1751)
.L_1751:
        /*00fc*/ 	.word	0x00000000
.L_1752:


//--------------------- .nv.info._ZN10layer_norm13ln_fwd_kernelINS_13Kernel_traitsI6__halfS2_S2_S2_fjLj1280ELj1ELj4ELj1ELj16ENS_18Kernel_traits_baseILj1280ES2_S2_S2_S2_fjLj128EEEEELb1ELb1ELb0ELb1EEEvNS_9FwdParamsE --------------------------
	.section	.nv.info._ZN10layer_norm13ln_fwd_kernelINS_13Kernel_traitsI6__halfS2_S2_S2_fjLj1280ELj1ELj4ELj1ELj16ENS_18Kernel_traits_baseILj1280ES2_S2_S2_S2_fjLj128EEEEELb1ELb1ELb0ELb1EEEvNS_9FwdParamsE,"",@"SHT_CUDA_INFO"
	.sectionflags	@""
	.align	4


	//----- nvinfo : EIATTR_CUDA_API_VERSION
	.align		4
        /*0000*/ 	.byte	0x04, 0x37
        /*0002*/ 	.short	(.L_1754 - .L_1753)
.L_1753:
        /*0004*/ 	.word	0x00000082


	//----- nvinfo : EIATTR_SW2861232_WAR
	.align		4
.L_1754:
        /*0008*/ 	.byte	0x01, 0x35
	.zero		2


	//----- nvinfo : EIATTR_PARAM_CBANK
	.align		4
        /*000c*/ 	.byte	0x04, 0x0a
        /*000e*/ 	.short	(.L_1756 - .L_1755)
	.align		4
.L_1755:
        /*0010*/ 	.word	index@(.nv.constant0._ZN10layer_norm13ln_fwd_kernelINS_13Kernel_traitsI6__halfS2_S2_S2_fjLj1280ELj1ELj4ELj1ELj16ENS_18Kernel_traits_baseILj1280ES2_S2_S2_S2_fjLj128EEEEELb1ELb1ELb0ELb1EEEvNS_9FwdParamsE)
        /*0014*/ 	.short	0x0160
        /*0016*/ 	.short	0x00e8


	//----- nvinfo : EIATTR_CBANK_PARAM_SIZE
	.align		4
.L_1756:
        /*0018*/ 	.byte	0x03, 0x19
        /*001a*/ 	.short	0x00e8


	//----- nvinfo : EIATTR_KPARAM_INFO
	.align		4
        /*001c*/ 	.byte	0x04, 0x17
        /*001e*/ 	.short	(.L_1758 - .L_1757)
.L_1757:
        /*0020*/ 	.word	0x00000000
        /*0024*/ 	.short	0x0000
        /*0026*/ 	.short	0x0000
        /*0028*/ 	.byte	0x00, 0xf0, 0xa1, 0x03


	//----- nvinfo : EIATTR_MAXREG_COUNT
	.align		4
.L_1758:
        /*002c*/ 	.byte	0x03, 0x1b
        /*002e*/ 	.short	0x00ff


	//----- nvinfo : EIATTR_MERCURY_ISA_VERSION
	.align		4
        /*0030*/ 	.byte	0x03, 0x5f
        /*0032*/ 	.short	0x0000


	//----- nvinfo : EIATTR_COOP_GROUP_MASK_REGIDS
	.align		4
        /*0034*/ 	.byte	0x04, 0x29
        /*0036*/ 	.short	(.L_1760 - .L_1759)


	//   ....[0]....
.L_1759:
        /*0038*/ 	.word	0xffffffff


	//   ....[1]....
        /*003c*/ 	.word	0xffffffff


	//   ....[2]....
        /*0040*/ 	.word	0xffffffff


	//   ....[3]....
        /*0044*/ 	.word	0xffffffff


	//   ....[4]....
        /*0048*/ 	.word	0xffffffff


	//   ....[5]....
        /*004c*/ 	.word	0xffffffff


	//   ....[6]....
        /*0050*/ 	.word	0xffffffff


	//   ....[7]....
        /*0054*/ 	.word	0xffffffff


	//   ....[8]....
        /*0058*/ 	.word	0xffffffff


	//   ....[9]....
        /*005c*/ 	.word	0xffffffff


	//   ....[10]....
        /*0060*/ 	.word	0xffffffff


	//   ....[11]....
        /*0064*/ 	.word	0xffffffff


	//   ....[12]....
        /*0068*/ 	.word	0xffffffff


	//   ....[13]....
        /*006c*/ 	.word	0xffffffff


	//   ....[14]....
        /*0070*/ 	.word	0xffffffff


	//   ....[15]....
        /*0074*/ 	.word	0xffffffff


	//   ....[16]....
        /*0078*/ 	.word	0xffffffff


	//   ....[17]....
        /*007c*/ 	.word	0xffffffff


	//   ....[18]....
        /*0080*/ 	.word	0xffffffff


	//   ....[19]....
        /*0084*/ 	.word	0xffffffff


	//----- nvinfo : EIATTR_COOP_GROUP_INSTR_OFFSETS
	.align		4
.L_1760:
        /*0088*/ 	.byte	0x04, 0x28
        /*008a*/ 	.short	(.L_1762 - .L_1761)


	//   ....[0]....
.L_1761:
        /*008c*/ 	.word	0x0000f260


	//   ....[1]....
        /*0090*/ 	.word	0x0000f290


	//   ....[2]....
        /*0094*/ 	.word	0x0000f2b0


	//   ....[3]....
        /*0098*/ 	.word	0x0000f2d0


	//   ....[4]....
        /*009c*/ 	.word	0x0000f2f0


	//   ....[5]....
        /*00a0*/ 	.word	0x0000f820


	//   ....[6]....
        /*00a4*/ 	.word	0x0000f840


	//   ....[7]....
        /*00a8*/ 	.word	0x0000f860


	//   ....[8]....
        /*00ac*/ 	.word	0x0000f880


	//   ....[9]....
        /*00b0*/ 	.word	0x0000f8a0


	//   ....[10]....
        /*00b4*/ 	.word	0x00010680


	//   ....[11]....
        /*00b8*/ 	.word	0x000106f0


	//   ....[12]....
        /*00bc*/ 	.word	0x00010750


	//   ....[13]....
        /*00c0*/ 	.word	0x000107b0


	//   ....[14]....
        /*00c4*/ 	.word	0x00010810


	//   ....[15]....
        /*00c8*/ 	.word	0x00010d80


	//   ....[16]....
        /*00cc*/ 	.word	0x00010de0


	//   ....[17]....
        /*00d0*/ 	.word	0x00010e40


	//   ....[18]....
        /*00d4*/ 	.word	0x00010ea0


	//   ....[19]....
        /*00d8*/ 	.word	0x00010f00


	//----- nvinfo : EIATTR_EXIT_INSTR_OFFSETS
	.align		4
.L_1762:
        /*00dc*/ 	.byte	0x04, 0x1c
        /*00de*/ 	.short	(.L_1764 - .L_1763)


	//   ....[0]....
.L_1763:
        /*00e0*/ 	.word	0x000005b0


	//   ....[1]....
        /*00e4*/ 	.word	0x00010630


	//----- nvinfo : EIATTR_MAX_THREADS
	.align		4
.L_1764:
        /*00e8*/ 	.byte	0x04, 0x05
        /*00ea*/ 	.short	(.L_1766 - .L_1765)
.L_1765:
        /*00ec*/ 	.word	0x00000080
        /*00f0*/ 	.word	0x00000001
        /*00f4*/ 	.word	0x00000001


	//----- nvinfo : EIATTR_CRS_STACK_SIZE
	.align		4
.L_1766:
        /*00f8*/ 	.byte	0x04, 0x1e
        /*00fa*/ 	.short	(.L_1768 - .L_1767)
.L_1767:
        /*00fc*/ 	.word	0x00000000
.L_1768:


//--------------------- .nv.info._ZN10layer_norm13ln_fwd_kernelINS_13Kernel_traitsI6__halfS2_S2_S2_fjLj1280ELj1ELj4ELj1ELj16ENS_18Kernel_traits_baseILj1280ES2_S2_S2_S2_fjLj128EEEEELb1ELb1ELb1ELb0EEEvNS_9FwdParamsE --------------------------
	.section	.nv.info._ZN10layer_norm13ln_fwd_kernelINS_13Kernel_traitsI6__halfS2_S2_S2_fjLj1280ELj1ELj4ELj1ELj16ENS_18Kernel_traits_baseILj1280ES2_S2_S2_S2_fjLj128EEEEELb1ELb1ELb1ELb0EEEvNS_9FwdParamsE,"",@"SHT_CUDA_INFO"
	.sectionflags	@""
	.align	4


	//----- nvinfo : EIATTR_CUDA_API_VERSION
	.align		4
        /*0000*/ 	.byte	0x04, 0x37
        /*0002*/ 	.short	(.L_1770 - .L_1769)
.L_1769:
        /*0004*/ 	.word	0x00000082


	//----- nvinfo : EIATTR_SW2861232_WAR
	.align		4
.L_1770:
        /*0008*/ 	.byte	0x01, 0x35
	.zero		2


	//----- nvinfo : EIATTR_PARAM_CBANK
	.align		4
        /*000c*/ 	.byte	0x04, 0x0a
        /*000e*/ 	.short	(.L_1772 - .L_1771)
	.align		4
.L_1771:
        /*0010*/ 	.word	index@(.nv.constant0._ZN10layer_norm13ln_fwd_kernelINS_13Kernel_traitsI6__halfS2_S2_S2_fjLj1280ELj1ELj4ELj1ELj16ENS_18Kernel_traits_baseILj1280ES2_S2_S2_S2_fjLj128EEEEELb1ELb1ELb1ELb0EEEvNS_9FwdParamsE)
        /*0014*/ 	.short	0x0160
        /*0016*/ 	.short	0x00e8


	//----- nvinfo : EIATTR_CBANK_PARAM_SIZE
	.align		4
.L_1772:
        /*0018*/ 	.byte	0x03, 0x19
        /*001a*/ 	.short	0x00e8


	//----- nvinfo : EIATTR_KPARAM_INFO
	.align		4
        /*001c*/ 	.byte	0x04, 0x17
        /*001e*/ 	.short	(.L_1774 - .L_1773)
.L_1773:
        /*0020*/ 	.word	0x00000000
        /*0024*/ 	.short	0x0000
        /*0026*/ 	.short	0x0000
        /*0028*/ 	.byte	0x00, 0xf0, 0xa1, 0x03


	//----- nvinfo : EIATTR_MAXREG_COUNT
	.align		4
.L_1774:
        /*002c*/ 	.byte	0x03, 0x1b
        /*002e*/ 	.short	0x00ff


	//----- nvinfo : EIATTR_MERCURY_ISA_VERSION
	.align		4
        /*0030*/ 	.byte	0x03, 0x5f
        /*0032*/ 	.short	0x0000


	//----- nvinfo : EIATTR_COOP_GROUP_MASK_REGIDS
	.align		4
        /*0034*/ 	.byte	0x04, 0x29
        /*0036*/ 	.short	(.L_1776 - .L_1775)


	//   ....[0]....
.L_1775:
        /*0038*/ 	.word	0xffffffff


	//   ....[1]....
        /*003c*/ 	.word	0xffffffff


	//   ....[2]....
        /*0040*/ 	.word	0xffffffff


	//   ....[3]....
        /*0044*/ 	.word	0xffffffff


	//   ....[4]....
        /*0048*/ 	.word	0xffffffff


	//   ....[5]....
        /*004c*/ 	.word	0xffffffff


	//   ....[6]....
        /*0050*/ 	.word	0xffffffff


	//   ....[7]....
        /*0054*/ 	.word	0xffffffff


	//   ....[8]....
        /*0058*/ 	.word	0xffffffff


	//   ....[9]....
        /*005c*/ 	.word	0xffffffff


	//   ....[10]....
        /*0060*/ 	.word	0xffffffff


	//   ....[11]....
        /*0064*/ 	.word	0xffffffff


	//   ....[12]....
        /*0068*/ 	.word	0xffffffff


	//   ....[13]....
        /*006c*/ 	.word	0xffffffff


	//   ....[14]....
        /*0070*/ 	.word	0xffffffff


	//   ....[15]....
        /*0074*/ 	.word	0xffffffff


	//   ....[16]....
        /*0078*/ 	.word	0xffffffff


	//   ....[17]....
        /*007c*/ 	.word	0xffffffff


	//   ....[18]....
        /*0080*/ 	.word	0xffffffff


	//   ....[19]....
        /*0084*/ 	.word	0xffffffff


	//----- nvinfo : EIATTR_COOP_GROUP_INSTR_OFFSETS
	.align		4
.L_1776:
        /*0088*/ 	.byte	0x04, 0x28
        /*008a*/ 	.short	(.L_1778 - .L_1777)


	//   ....[0]....
.L_1777:
        /*008c*/ 	.word	0x000117f0


	//   ....[1]....
        /*0090*/ 	.word	0x00011820


	//   ....[2]....
        /*0094*/ 	.word	0x00011840


	//   ....[3]....
        /*0098*/ 	.word	0x00011860


	//   ....[4]....
        /*009c*/ 	.word	0x00011880


	//   ....[5]....
        /*00a0*/ 	.word	0x00011dc0


	//   ....[6]....
        /*00a4*/ 	.word	0x00011de0


	//   ....[7]....
        /*00a8*/ 	.word	0x00011e00


	//   ....[8]....
        /*00ac*/ 	.word	0x00011e20


	//   ....[9]....
        /*00b0*/ 	.word	0x00011e40


	//   ....[10]....
        /*00b4*/ 	.word	0x00012b70


	//   ....[11]....
        /*00b8*/ 	.word	0x00012bf0


	//   ....[12]....
        /*00bc*/ 	.word	0x00012c50


	//   ....[13]....
        /*00c0*/ 	.word	0x00012cb0


	//   ....[14]....
        /*00c4*/ 	.word	0x00012d10


	//   ....[15]....
        /*00c8*/ 	.word	0x00013290


	//   ....[16]....
        /*00cc*/ 	.word	0x000132f0


	//   ....[17]....
        /*00d0*/ 	.word	0x00013350


	//   ....[18]....
        /*00d4*/ 	.word	0x000133b0


	//   ....[19]....
        /*00d8*/ 	.word	0x00013420


	//----- nvinfo : EIATTR_EXIT_INSTR_OFFSETS
	.align		4
.L_1778:
        /*00dc*/ 	.byte	0x04, 0x1c
        /*00de*/ 	.short	(.L_1780 - .L_1779)


	//   ....[0]....
.L_1779:
        /*00e0*/ 	.word	0x00000990


	//   ....[1]....
        /*00e4*/ 	.word	0x00012b20


	//----- nvinfo : EIATTR_MAX_THREADS
	.align		4
.L_1780:
        /*00e8*/ 	.byte	0x04, 0x05
        /*00ea*/ 	.short	(.L_1782 - .L_1781)
.L_1781:
        /*00ec*/ 	.word	0x00000080
        /*00f0*/ 	.word	0x00000001
        /*00f4*/ 	.word	0x00000001


	//----- nvinfo : EIATTR_CRS_STACK_SIZE
	.align		4
.L_1782:
        /*00f8*/ 	.byte	0x04, 0x1e
        /*00fa*/ 	.short	(.L_1784 - .L_1783)
.L_1783:
        /*00fc*/ 	.word	0x00000000
.L_1784:


//--------------------- .nv.info._ZN10layer_norm13ln_fwd_kernelINS_13Kernel_traitsI6__halfS2_S2_S2_fjLj1280ELj1ELj4ELj1ELj16ENS_18Kernel_traits_baseILj1280ES2_S2_S2_S2_fjLj128EEEEELb1ELb1ELb1ELb1EEEvNS_9FwdParamsE --------------------------
	.section	.nv.info._ZN10layer_norm13ln_fwd_kernelINS_13Kernel_traitsI6__halfS2_S2_S2_fjLj1280ELj1ELj4ELj1ELj16ENS_18Kernel_traits_baseILj1280ES2_S2_S2_S2_fjLj128EEEEELb1ELb1ELb1ELb1EEEvNS_9FwdParamsE,"",@"SHT_CUDA_INFO"
	.sectionflags	@""
	.align	4


	//----- nvinfo : EIATTR_CUDA_API_VERSION
	.align		4
        /*0000*/ 	.byte	0x04, 0x37
        /*0002*/ 	.short	(.L_1786 - .L_1785)
.L_1785:
        /*0004*/ 	.word	0x00000082


	//----- nvinfo : EIATTR_SW2861232_WAR
	.align		4
.L_1786:
        /*0008*/ 	.byte	0x01, 0x35
	.zero		2


	//----- nvinfo : EIATTR_PARAM_CBANK
	.align		4
        /*000c*/ 	.byte	0x04, 0x0a
        /*000e*/ 	.short	(.L_1788 - .L_1787)
	.align		4
.L_1787:
        /*0010*/ 	.word	index@(.nv.constant0._ZN10layer_norm13ln_fwd_kernelINS_13Kernel_traitsI6__halfS2_S2_S2_fjLj1280ELj1ELj4ELj1ELj16ENS_18Kernel_traits_baseILj1280ES2_S2_S2_S2_fjLj128EEEEELb1ELb1ELb1ELb1EEEvNS_9FwdParamsE)
        /*0014*/ 	.short	0x0160
        /*0016*/ 	.short	0x00e8


	//----- nvinfo : EIATTR_CBANK_PARAM_SIZE
	.align		4
.L_1788:
        /*0018*/ 	.byte	0x03, 0x19
        /*001a*/ 	.short	0x00e8


	//----- nvinfo : EIATTR_KPARAM_INFO
	.align		4
        /*001c*/ 	.byte	0x04, 0x17
        /*001e*/ 	.short	(.L_1790 - .L_1789)
.L_1789:
        /*0020*/ 	.word	0x00000000
        /*0024*/ 	.short	0x0000
        /*0026*/ 	.short	0x0000
        /*0028*/ 	.byte	0x00, 0xf0, 0xa1, 0x03


	//----- nvinfo : EIATTR_MAXREG_COUNT
	.align		4
.L_1790:
        /*002c*/ 	.byte	0x03, 0x1b
        /*002e*/ 	.short	0x00ff


	//----- nvinfo : EIATTR_MERCURY_ISA_VERSION
	.align		4
        /*0030*/ 	.byte	0x03, 0x5f
        /*0032*/ 	.short	0x0000


	//----- nvinfo : EIATTR_COOP_GROUP_MASK_REGIDS
	.align		4
        /*0034*/ 	.byte	0x04, 0x29
        /*0036*/ 	.short	(.L_1792 - .L_1791)


	//   ....[0]....
.L_1791:
        /*0038*/ 	.word	0xffffffff


	//   ....[1]....
        /*003c*/ 	.word	0xffffffff


	//   ....[2]....
        /*0040*/ 	.word	0xffffffff


	//   ....[3]....
        /*0044*/ 	.word	0xffffffff


	//   ....[4]....
        /*0048*/ 	.word	0xffffffff


	//   ....[5]....
        /*004c*/ 	.word	0xffffffff


	//   ....[6]....
        /*0050*/ 	.word	0xffffffff


	//   ....[7]....
        /*0054*/ 	.word	0xffffffff


	//   ....[8]....
        /*0058*/ 	.word	0xffffffff


	//   ....[9]....
        /*005c*/ 	.word	0xffffffff


	//   ....[10]....
        /*0060*/ 	.word	0xffffffff


	//   ....[11]....
        /*0064*/ 	.word	0xffffffff


	//   ....[12]....
        /*0068*/ 	.word	0xffffffff


	//   ....[13]....
        /*006c*/ 	.word	0xffffffff


	//   ....[14]....
        /*0070*/ 	.word	0xffffffff


	//   ....[15]....
        /*0074*/ 	.word	0xffffffff


	//   ....[16]....
        /*0078*/ 	.word	0xffffffff


	//   ....[17]....
        /*007c*/ 	.word	0xffffffff


	//   ....[18]....
        /*0080*/ 	.word	0xffffffff


	//   ....[19]....
        /*0084*/ 	.word	0xffffffff


	//----- nvinfo : EIATTR_COOP_GROUP_INSTR_OFFSETS
	.align		4
.L_1792:
        /*0088*/ 	.byte	0x04, 0x28
        /*008a*/ 	.short	(.L_1794 - .L_1793)


	//   ....[0]....
.L_1793:
        /*008c*/ 	.word	0x00010fb0


	//   ....[1]....
        /*0090*/ 	.word	0x00010fe0


	//   ....[2]....
        /*0094*/ 	.word	0x00011000


	//   ....[3]....
        /*0098*/ 	.word	0x00011020


	//   ....[4]....
        /*009c*/ 	.word	0x00011040


	//   ....[5]....
        /*00a0*/ 	.word	0x00011570


	//   ....[6]....
        /*00a4*/ 	.word	0x00011590


	//   ....[7]....
        /*00a8*/ 	.word	0x000115b0


	//   ....[8]....
        /*00ac*/ 	.word	0x000115d0


	//   ....[9]....
        /*00b0*/ 	.word	0x000115f0


	//   ....[10]....
        /*00b4*/ 	.word	0x00012470


	//   ....[11]....
        /*00b8*/ 	.word	0x000124d0


	//   ....[12]....
        /*00bc*/ 	.word	0x00012530


	//   ....[13]....
        /*00c0*/ 	.word	0x00012590


	//   ....[14]....
        /*00c4*/ 	.word	0x000125f0


	//   ....[15]....
        /*00c8*/ 	.word	0x00012b60


	//   ....[16]....
        /*00cc*/ 	.word	0x00012bc0


	//   ....[17]....
        /*00d0*/ 	.word	0x00012c20


	//   ....[18]....
        /*00d4*/ 	.word	0x00012c80


	//   ....[19]....
        /*00d8*/ 	.word	0x00012ce0


	//----- nvinfo : EIATTR_EXIT_INSTR_OFFSETS
	.align		4
.L_1794:
        /*00dc*/ 	.byte	0x04, 0x1c
        /*00de*/ 	.short	(.L_1796 - .L_1795)


	//   ....[0]....
.L_1795:
        /*00e0*/ 	.word	0x000005d0


	//   ....[1]....
        /*00e4*/ 	.word	0x00012420


	//----- nvinfo : EIATTR_MAX_THREADS
	.align		4
.L_1796:
        /*00e8*/ 	.byte	0x04, 0x05
        /*00ea*/ 	.short	(.L_1798 - .L_1797)
.L_1797:
        /*00ec*/ 	.word	0x00000080
        /*00f0*/ 	.word	0x00000001
        /*00f4*/ 	.word	0x00000001


	//----- nvinfo : EIATTR_CRS_STACK_SIZE
	.align		4
.L_1798:
        /*00f8*/ 	.byte	0x04, 0x1e
        /*00fa*/ 	.short	(.L_1800 - .L_1799)
.L_1799:
        /*00fc*/ 	.word	0x00000000
.L_1800:


//--------------------- .nv.info._ZN10layer_norm13ln_fwd_kernelINS_13Kernel_traitsIf13__nv_bfloat16S2_S2_fjLj1280ELj1ELj4ELj1ELj16ENS_18Kernel_traits_baseILj1280EfS2_S2_S2_fjLj128EEEEELb0ELb0ELb0ELb0EEEvNS_9FwdParamsE --------------------------
	.section	.nv.info._ZN10layer_norm13ln_fwd_kernelINS_13Kernel_traitsIf13__nv_bfloat16S2_S2_fjLj1280ELj1ELj4ELj1ELj16ENS_18Kernel_traits_baseILj1280EfS2_S2_S2_fjLj128EEEEELb0ELb0ELb0ELb0EEEvNS_9FwdParamsE,"",@"SHT_CUDA_INFO"
	.sectionflags	@""
	.align	4


	//----- nvinfo : EIATTR_CUDA_API_VERSION
	.align		4
        /*0000*/ 	.byte	0x04, 0x37
        /*0002*/ 	.short	(.L_1802 - .L_1801)
.L_1801:
        /*0004*/ 	.word	0x00000082


	//----- nvinfo : EIATTR_SW2861232_WAR
	.align		4
.L_1802:
        /*0008*/ 	.byte	0x01, 0x35
	.zero		2


	//----- nvinfo : EIATTR_PARAM_CBANK
	.align		4
        /*000c*/ 	.byte	0x04, 0x0a
        /*000e*/ 	.short	(.L_1804 - .L_1803)
	.align		4
.L_1803:
        /*0010*/ 	.word	index@(.nv.constant0._ZN10layer_norm13ln_fwd_kernelINS_13Kernel_traitsIf13__nv_bfloat16S2_S2_fjLj1280ELj1ELj4ELj1ELj16ENS_18Kernel_traits_baseILj1280EfS2_S2_S2_fjLj128EEEEELb0ELb0ELb0ELb0EEEvNS_9FwdParamsE)
        /*0014*/ 	.short	0x0160
        /*0016*/ 	.short	0x00e8


	//----- nvinfo : EIATTR_CBANK_PARAM_SIZE
	.align		4
.L_1804:
        /*0018*/ 	.byte	0x03, 0x19
        /*001a*/ 	.short	0x00e8


	//----- nvinfo : EIATTR_KPARAM_INFO
	.align		4
        /*001c*/ 	.byte	0x04, 0x17
        /*001e*/ 	.short	(.L_1806 - .L_1805)
.L_1805:
        /*0020*/ 	.word	0x00000000
        /*0024*/ 	.short	0x0000
        /*0026*/ 	.short	0x0000
        /*0028*/ 	.byte	0x00, 0xf0, 0xa1, 0x03


	//----- nvinfo : EIATTR_MAXREG_COUNT
	.align		4
.L_1806:
        /*002c*/ 	.byte	0x03, 0x1b
        /*002e*/ 	.short	0x00ff


	//----- nvinfo : EIATTR_MERCURY_ISA_VERSION
	.align		4
        /*0030*/ 	.byte	0x03, 0x5f
        /*0032*/ 	.short	0x0000


	//----- nvinfo : EIATTR_COOP_GROUP_MASK_REGIDS
	.align		4
        /*0034*/ 	.byte	0x04, 0x29
        /*0036*/ 	.short	(.L_1808 - .L_1807)


	//   ....[0]....
.L_1807:
        /*0038*/ 	.word	0xffffffff


	//   ....[1]....
        /*003c*/ 	.word	0xffffffff


	//   ....[2]....
        /*0040*/ 	.word	0xffffffff


	//   ....[3]....
        /*0044*/ 	.word	0xffffffff


	//   ....[4]....
        /*0048*/ 	.word	0xffffffff


	//   ....[5]....
        /*004c*/ 	.word	0xffffffff


	//   ....[6]....
        /*0050*/ 	.word	0xffffffff


	//   ....[7]....
        /*0054*/ 	.word	0xffffffff


	//   ....[8]....
        /*0058*/ 	.word	0xffffffff


	//   ....[9]....
        /*005c*/ 	.word	0xffffffff


	//   ....[10]....
        /*0060*/ 	.word	0xffffffff


	//   ....[11]....
        /*0064*/ 	.word	0xffffffff


	//   ....[12]....
        /*0068*/ 	.word	0xffffffff


	//   ....[13]....
        /*006c*/ 	.word	0xffffffff


	//   ....[14]....
        /*0070*/ 	.word	0xffffffff


	//   ....[15]....
        /*0074*/ 	.word	0xffffffff


	//   ....[16]....
        /*0078*/ 	.word	0xffffffff


	//   ....[17]....
        /*007c*/ 	.word	0xffffffff


	//   ....[18]....
        /*0080*/ 	.word	0xffffffff


	//   ....[19]....
        /*0084*/ 	.word	0xffffffff


	//----- nvinfo : EIATTR_COOP_GROUP_INSTR_OFFSETS
	.align		4
.L_1808:
        /*0088*/ 	.byte	0x04, 0x28
        /*008a*/ 	.short	(.L_1810 - .L_1809)


	//   ....[0]....
.L_1809:
        /*008c*/ 	.word	0x00002720


	//   ....[1]....
        /*0090*/ 	.word	0x00002750


	//   ....[2]....
        /*0094*/ 	.word	0x00002770


	//   ....[3]....
        /*0098*/ 	.word	0x00002790


	//   ....[4]....
        /*009c*/ 	.word	0x000027b0


	//   ....[5]....
        /*00a0*/ 	.word	0x00002cf0


	//   ....[6]....
        /*00a4*/ 	.word	0x00002d10


	//   ....[7]....
        /*00a8*/ 	.word	0x00002d30


	//   ....[8]....
        /*00ac*/ 	.word	0x00002d50


	//   ....[9]....
        /*00b0*/ 	.word	0x00002d70


	//   ....[10]....
        /*00b4*/ 	.word	0x00003a40


	//   ....[11]....
        /*00b8*/ 	.word	0x00003ac0


	//   ....[12]....
        /*00bc*/ 	.word	0x00003b20


	//   ....[13]....
        /*00c0*/ 	.word	0x00003b80


	//   ....[14]....
        /*00c4*/ 	.word	0x00003be0


	//   ....[15]....
        /*00c8*/ 	.word	0x00004160


	//   ....[16]....
        /*00cc*/ 	.word	0x000041c0


	//   ....[17]....
        /*00d0*/ 	.word	0x00004220


	//   ....[18]....
        /*00d4*/ 	.word	0x00004280


	//   ....[19]....
        /*00d8*/ 	.word	0x000042f0


	//----- nvinfo : EIATTR_EXIT_INSTR_OFFSETS
	.align		4
.L_1810:
        /*00dc*/ 	.byte	0x04, 0x1c
        /*00de*/ 	.short	(.L_1812 - .L_1811)


	//   ....[0]....
.L_1811:
        /*00e0*/ 	.word	0x00000730


	//   ....[1]....
        /*00e4*/ 	.word	0x000039e0


	//----- nvinfo : EIATTR_MAX_THREADS
	.align		4
.L_1812:
        /*00e8*/ 	.byte	0x04, 0x05
        /*00ea*/ 	.short	(.L_1814 - .L_1813)
.L_1813:
        /*00ec*/ 	.word	0x00000080
        /*00f0*/ 	.word	0x00000001
        /*00f4*/ 	.word	0x00000001


	//----- nvinfo : EIATTR_CRS_STACK_SIZE
	.align		4
.L_1814:
        /*00f8*/ 	.byte	0x04, 0x1e
        /*00fa*/ 	.short	(.L_1816 - .L_1815)
.L_1815:
        /*00fc*/ 	.word	0x00000000
.L_1816:


//--------------------- .nv.info._ZN10layer_norm13ln_fwd_kernelINS_13Kernel_traitsIf13__nv_bfloat16S2_S2_fjLj1280ELj1ELj4ELj1ELj16ENS_18Kernel_traits_baseILj1280EfS2_S2_S2_fjLj128EEEEELb0ELb0ELb0ELb1EEEvNS_9FwdParamsE --------------------------
	.section	.nv.info._ZN10layer_norm13ln_fwd_kernelINS_13Kernel_traitsIf13__nv_bfloat16S2_S2_fjLj1280ELj1ELj4ELj1ELj16ENS_18Kernel_traits_baseILj1280EfS2_S2_S2_fjLj128EEEEELb0ELb0ELb0ELb1EEEvNS_9FwdParamsE,"",@"SHT_CUDA_INFO"
	.sectionflags	@""
	.align	4


	//----- nvinfo : EIATTR_CUDA_API_VERSION
	.align		4
        /*0000*/ 	.byte	0x04, 0x37
        /*0002*/ 	.short	(.L_1818 - .L_1817)
.L_1817:
        /*0004*/ 	.word	0x00000082


	//----- nvinfo : EIATTR_SW2861232_WAR
	.align		4
.L_1818:
        /*0008*/ 	.byte	0x01, 0x35
	.zero		2


	//----- nvinfo : EIATTR_PARAM_CBANK
	.align		4
        /*000c*/ 	.byte	0x04, 0x0a
        /*000e*/ 	.short	(.L_1820 - .L_1819)
	.align		4
.L_1819:
        /*0010*/ 	.word	index@(.nv.constant0._ZN10layer_norm13ln_fwd_kernelINS_13Kernel_traitsIf13__nv_bfloat16S2_S2_fjLj1280ELj1ELj4ELj1ELj16ENS_18Kernel_traits_baseILj1280EfS2_S2_S2_fjLj128EEEEELb0ELb0ELb0ELb1EEEvNS_9FwdParamsE)
        /*0014*/ 	.short	0x0160
        /*0016*/ 	.short	0x00e8


	//----- nvinfo : EIATTR_CBANK_PARAM_SIZE
	.align		4
.L_1820:
        /*0018*/ 	.byte	0x03, 0x19
        /*001a*/ 	.short	0x00e8


	//----- nvinfo : EIATTR_KPARAM_INFO
	.align		4
        /*001c*/ 	.byte	0x04, 0x17
        /*001e*/ 	.short	(.L_1822 - .L_1821)
.L_1821:
        /*0020*/ 	.word	0x00000000
        /*0024*/ 	.short	0x0000
        /*0026*/ 	.short	0x0000
        /*0028*/ 	.byte	0x00, 0xf0, 0xa1, 0x03


	//----- nvinfo : EIATTR_MAXREG_COUNT
	.align		4
.L_1822:
        /*002c*/ 	.byte	0x03, 0x1b
        /*002e*/ 	.short	0x00ff


	//----- nvinfo : EIATTR_MERCURY_ISA_VERSION
	.align		4
        /*0030*/ 	.byte	0x03, 0x5f
        /*0032*/ 	.short	0x0000


	//----- nvinfo : EIATTR_COOP_GROUP_MASK_REGIDS
	.align		4
        /*0034*/ 	.byte	0x04, 0x29
        /*0036*/ 	.short	(.L_1824 - .L_1823)


	//   ....[0]....
.L_1823:
        /*0038*/ 	.word	0xffffffff


	//   ....[1]....
        /*003c*/ 	.word	0xffffffff


	//   ....[2]....
        /*0040*/ 	.word	0xffffffff


	//   ....[3]....
        /*0044*/ 	.word	0xffffffff


	//   ....[4]....
        /*0048*/ 	.word	0xffffffff


	//   ....[5]....
        /*004c*/ 	.word	0xffffffff


	//   ....[6]....
        /*0050*/ 	.word	0xffffffff


	//   ....[7]....
        /*0054*/ 	.word	0xffffffff


	//   ....[8]....
        /*0058*/ 	.word	0xffffffff


	//   ....[9]....
        /*005c*/ 	.word	0xffffffff


	//   ....[10]....
        /*0060*/ 	.word	0xffffffff


	//   ....[11]....
        /*0064*/ 	.word	0xffffffff


	//   ....[12]....
        /*0068*/ 	.word	0xffffffff


	//   ....[13]....
        /*006c*/ 	.word	0xffffffff


	//   ....[14]....
        /*0070*/ 	.word	0xffffffff


	//   ....[15]....
        /*0074*/ 	.word	0xffffffff


	//   ....[16]....
        /*0078*/ 	.word	0xffffffff


	//   ....[17]....
        /*007c*/ 	.word	0xffffffff


	//   ....[18]....
        /*0080*/ 	.word	0xffffffff


	//   ....[19]....
        /*0084*/ 	.word	0xffffffff


	//----- nvinfo : EIATTR_COOP_GROUP_INSTR_OFFSETS
	.align		4
.L_1824:
        /*0088*/ 	.byte	0x04, 0x28
        /*008a*/ 	.short	(.L_1826 - .L_1825)


	//   ....[0]....
.L_1825:
        /*008c*/ 	.word	0x00002080


	//   ....[1]....
        /*0090*/ 	.word	0x000020b0


	//   ....[2]....
        /*0094*/ 	.word	0x000020d0


	//   ....[3]....
        /*0098*/ 	.word	0x000020f0


	//   ....[4]....
        /*009c*/ 	.word	0x00002110


	//   ....[5]....
        /*00a0*/ 	.word	0x00002640


	//   ....[6]....
        /*00a4*/ 	.word	0x00002660


	//   ....[7]....
        /*00a8*/ 	.word	0x00002680


	//   ....[8]....
        /*00ac*/ 	.word	0x000026a0


	//   ....[9]....
        /*00b0*/ 	.word	0x000026c0


	//   ....[10]....
        /*00b4*/ 	.word	0x00003230


	//   ....[11]....
        /*00b8*/ 	.word	0x000032a0


	//   ....[12]....
        /*00bc*/ 	.word	0x00003300


	//   ....[13]....
        /*00c0*/ 	.word	0x00003360


	//   ....[14]....
        /*00c4*/ 	.word	0x000033c0


	//   ....[15]....
        /*00c8*/ 	.word	0x00003930


	//   ....[16]....
        /*00cc*/ 	.word	0x00003990


	//   ....[17]....
        /*00d0*/ 	.word	0x000039f0


	//   ....[18]....
        /*00d4*/ 	.word	0x00003a50


	//   ....[19]....
        /*00d8*/ 	.word	0x00003ab0


	//----- nvinfo : EIATTR_EXIT_INSTR_OFFSETS
	.align		4
.L_1826:
        /*00dc*/ 	.byte	0x04, 0x1c
        /*00de*/ 	.short	(.L_1828 - .L_1827)


	//   ....[0]....
.L_1827:
        /*00e0*/ 	.word	0x000002d0


	//   ....[1]....
        /*00e4*/ 	.word	0x000031e0


	//----- nvinfo : EIATTR_MAX_THREADS
	.align		4
.L_1828:
        /*00e8*/ 	.byte	0x04, 0x05
        /*00ea*/ 	.short	(.L_1830 - .L_1829)
.L_1829:
        /*00ec*/ 	.word	0x00000080
        /*00f0*/ 	.word	0x00000001
        /*00f4*/ 	.word	0x00000001


	//----- nvinfo : EIATTR_CRS_STACK_SIZE
	.align		4
.L_1830:
        /*00f8*/ 	.byte	0x04, 0x1e
        /*00fa*/ 	.short	(.L_1832 - .L_1831)
.L_1831:
        /*00fc*/ 	.word	0x00000000
.L_1832:


//--------------------- .nv.info._ZN10layer_norm13ln_fwd_kernelINS_13Kernel_traitsIf13__nv_bfloat16S2_S2_fjLj1280ELj1ELj4ELj1ELj16ENS_18Kernel_traits_baseILj1280EfS2_S2_S2_fjLj128EEEEELb0ELb0ELb1ELb0EEEvNS_9FwdParamsE --------------------------
	.section	.nv.info._ZN10layer_norm13ln_fwd_kernelINS_13Kernel_traitsIf13__nv_bfloat16S2_S2_fjLj1280ELj1ELj4ELj1ELj16ENS_18Kernel_traits_baseILj1280EfS2_S2_S2_fjLj128EEEEELb0ELb0ELb1ELb0EEEvNS_9FwdParamsE,"",@"SHT_CUDA_INFO"
	.sectionflags	@""
	.align	4


	//----- nvinfo : EIATTR_CUDA_API_VERSION
	.align		4
        /*0000*/ 	.byte	0x04, 0x37
        /*0002*/ 	.short	(.L_1834 - .L_1833)
.L_1833:
        /*0004*/ 	.word	0x00000082


	//----- nvinfo : EIATTR_SW2861232_WAR
	.align		4
.L_1834:
        /*0008*/ 	.byte	0x01, 0x35
	.zero		2


	//----- nvinfo : EIATTR_PARAM_CBANK
	.align		4
        /*000c*/ 	.byte	0x04, 0x0a
        /*000e*/ 	.short	(.L_1836 - .L_1835)
	.align		4
.L_1835:
        /*0010*/ 	.word	index@(.nv.constant0._ZN10layer_norm13ln_fwd_kernelINS_13Kernel_traitsIf13__nv_bfloat16S2_S2_fjLj1280ELj1ELj4ELj1ELj16ENS_18Kernel_traits_baseILj1280EfS2_S2_S2_fjLj128EEEEELb0ELb0ELb1ELb0EEEvNS_9FwdParamsE)
        /*0014*/ 	.short	0x0160
        /*0016*/ 	.short	0x00e8


	//----- nvinfo : EIATTR_CBANK_PARAM_SIZE
	.align		4
.L_1836:
        /*0018*/ 	.byte	0x03, 0x19
        /*001a*/ 	.short	0x00e8


	//----- nvinfo : EIATTR_KPARAM_INFO
	.align		4
        /*001c*/ 	.byte	0x04, 0x17
        /*001e*/ 	.short	(.L_1838 - .L_1837)
.L_1837:
        /*0020*/ 	.word	0x00000000
        /*0024*/ 	.short	0x0000
        /*0026*/ 	.short	0x0000
        /*0028*/ 	.byte	0x00, 0xf0, 0xa1, 0x03


	//----- nvinfo : EIATTR_MAXREG_COUNT
	.align		4
.L_1838:
        /*002c*/ 	.byte	0x03, 0x1b
        /*002e*/ 	.short	0x00ff


	//----- nvinfo : EIATTR_MERCURY_ISA_VERSION
	.align		4
        /*0030*/ 	.byte	0x03, 0x5f
        /*0032*/ 	.short	0x0000


	//----- nvinfo : EIATTR_COOP_GROUP_MASK_REGIDS
	.align		4
        /*0034*/ 	.byte	0x04, 0x29
        /*0036*/ 	.short	(.L_1840 - .L_1839)


	//   ....[0]....
.L_1839:
        /*0038*/ 	.word	0xffffffff


	//   ....[1]....
        /*003c*/ 	.word	0xffffffff


	//   ....[2]....
        /*0040*/ 	.word	0xffffffff


	//   ....[3]....
        /*0044*/ 	.word	0xffffffff


	//   ....[4]....
        /*0048*/ 	.word	0xffffffff


	//   ....[5]....
        /*004c*/ 	.word	0xffffffff


	//   ....[6]....
        /*0050*/ 	.word	0xffffffff


	//   ....[7]....
        /*0054*/ 	.word	0xffffffff


	//   ....[8]....
        /*0058*/ 	.word	0xffffffff


	//   ....[9]....
        /*005c*/ 	.word	0xffffffff


	//   ....[10]....
        /*0060*/ 	.word	0xffffffff


	//   ....[11]....
        /*0064*/ 	.word	0xffffffff


	//   ....[12]....
        /*0068*/ 	.word	0xffffffff


	//   ....[13]....
        /*006c*/ 	.word	0xffffffff


	//   ....[14]....
        /*0070*/ 	.word	0xffffffff


	//   ....[15]....
        /*0074*/ 	.word	0xffffffff


	//   ....[16]....
        /*0078*/ 	.word	0xffffffff


	//   ....[17]....
        /*007c*/ 	.word	0xffffffff


	//   ....[18]....
        /*0080*/ 	.word	0xffffffff


	//   ....[19]....
        /*0084*/ 	.word	0xffffffff


	//----- nvinfo : EIATTR_COOP_GROUP_INSTR_OFFSETS
	.align		4
.L_1840:
        /*0088*/ 	.byte	0x04, 0x28
        /*008a*/ 	.short	(.L_1842 - .L_1841)


	//   ....[0]....
.L_1841:
        /*008c*/ 	.word	0x00002d50


	//   ....[1]....
        /*0090*/ 	.word	0x00002d80


	//   ....[2]....
        /*0094*/ 	.word	0x00002da0


	//   ....[3]....
        /*0098*/ 	.word	0x00002dc0


	//   ....[4]....
        /*009c*/ 	.word	0x00002de0


	//   ....[5]....
        /*00a0*/ 	.word	0x00003320


	//   ....[6]....
        /*00a4*/ 	.word	0x00003340


	//   ....[7]....
        /*00a8*/ 	.word	0x00003360


	//   ....[8]....
        /*00ac*/ 	.word	0x00003380


	//   ....[9]....
        /*00b0*/ 	.word	0x000033a0


	//   ....[10]....
        /*00b4*/ 	.word	0x000040d0


	//   ....[11]....
        /*00b8*/ 	.word	0x00004150


	//   ....[12]....
        /*00bc*/ 	.word	0x000041b0


	//   ....[13]....
        /*00c0*/ 	.word	0x00004210


	//   ....[14]....
        /*00c4*/ 	.word	0x00004270


	//   ....[15]....
        /*00c8*/ 	.word	0x000047f0


	//   ....[16]....
        /*00cc*/ 	.word	0x00004850


	//   ....[17]....
        /*00d0*/ 	.word	0x000048b0


	//   ....[18]....
        /*00d4*/ 	.word	0x00004910


	//   ....[19]....
        /*00d8*/ 	.word	0x00004980


	//----- nvinfo : EIATTR_EXIT_INSTR_OFFSETS
	.align		4
.L_1842:
        /*00dc*/ 	.byte	0x04, 0x1c
        /*00de*/ 	.short	(.L_1844 - .L_1843)


	//   ....[0]....
.L_1843:
        /*00e0*/ 	.word	0x000006d0


	//   ....[1]....
        /*00e4*/ 	.word	0x00004080


	//----- nvinfo : EIATTR_MAX_THREADS
	.align		4
.L_1844:
        /*00e8*/ 	.byte	0x04, 0x05
        /*00ea*/ 	.short	(.L_1846 - .L_1845)
.L_1845:
        /*00ec*/ 	.word	0x00000080
        /*00f0*/ 	.word	0x00000001
        /*00f4*/ 	.word	0x00000001


	//----- nvinfo : EIATTR_CRS_STACK_SIZE
	.align		4
.L_1846:
        /*00f8*/ 	.byte	0x04, 0x1e
        /*00fa*/ 	.short	(.L_1848 - .L_1847)
.L_1847:
        /*00fc*/ 	.word	0x00000000
.L_1848:


//--------------------- .nv.info._ZN10layer_norm13ln_fwd_kernelINS_13Kernel_traitsIf13__nv_bfloat16S2_S2_fjLj1280ELj1ELj4ELj1ELj16ENS_18Kernel_traits_baseILj1280EfS2_S2_S2_fjLj128EEEEELb0ELb0ELb1ELb1EEEvNS_9FwdParamsE --------------------------
	.section	.nv.info._ZN10layer_norm13ln_fwd_kernelINS_13Kernel_traitsIf13__nv_bfloat16S2_S2_fjLj1280ELj1ELj4ELj1ELj16ENS_18Kernel_traits_baseILj1280EfS2_S2_S2_fjLj128EEEEELb0ELb0ELb1ELb1EEEvNS_9FwdParamsE,"",@"SHT_CUDA_INFO"
	.sectionflags	@""
	.align	4


	//----- nvinfo : EIATTR_CUDA_API_VERSION
	.align		4
        /*0000*/ 	.byte	0x04, 0x37
        /*0002*/ 	.short	(.L_1850 - .L_1849)
.L_1849:
        /*0004*/ 	.word	0x00000082


	//----- nvinfo : EIATTR_SW2861232_WAR
	.align		4
.L_1850:
        /*0008*/ 	.byte	0x01, 0x35
	.zero		2


	//----- nvinfo : EIATTR_PARAM_CBANK
	.align		4
        /*000c*/ 	.byte	0x04, 0x0a
        /*000e*/ 	.short	(.L_1852 - .L_1851)
	.align		4
.L_1851:
        /*0010*/ 	.word	index@(.nv.constant0._ZN10layer_norm13ln_fwd_kernelINS_13Kernel_traitsIf13__nv_bfloat16S2_S2_fjLj1280ELj1ELj4ELj1ELj16ENS_18Kernel_traits_baseILj1280EfS2_S2_S2_fjLj128EEEEELb0ELb0ELb1ELb1EEEvNS_9FwdParamsE)
        /*0014*/ 	.short	0x0160
        /*0016*/ 	.short	0x00e8


	//----- nvinfo : EIATTR_CBANK_PARAM_SIZE
	.align		4
.L_1852:
        /*0018*/ 	.byte	0x03, 0x19
        /*001a*/ 	.short	0x00e8


	//----- nvinfo : EIATTR_KPARAM_INFO
	.align		4
        /*001c*/ 	.byte	0x04, 0x17
        /*001e*/ 	.short	(.L_1854 - .L_1853)
.L_1853:
        /*0020*/ 	.word	0x00000000
        /*0024*/ 	.short	0x0000
        /*0026*/ 	.short	0x0000
        /*0028*/ 	.byte	0x00, 0xf0, 0xa1, 0x03


	//----- nvinfo : EIATTR_MAXREG_COUNT
	.align		4
.L_1854:
        /*002c*/ 	.byte	0x03, 0x1b
        /*002e*/ 	.short	0x00ff


	//----- nvinfo : EIATTR_MERCURY_ISA_VERSION
	.align		4
        /*0030*/ 	.byte	0x03, 0x5f
        /*0032*/ 	.short	0x0000


	//----- nvinfo : EIATTR_COOP_GROUP_MASK_REGIDS
	.align		4
        /*0034*/ 	.byte	0x04, 0x29
        /*0036*/ 	.short	(.L_1856 - .L_1855)


	//   ....[0]....
.L_1855:
        /*0038*/ 	.word	0xffffffff


	//   ....[1]....
        /*003c*/ 	.word	0xffffffff


	//   ....[2]....
        /*0040*/ 	.word	0xffffffff


	//   ....[3]....
        /*0044*/ 	.word	0xffffffff


	//   ....[4]....
        /*0048*/ 	.word	0xffffffff


	//   ....[5]....
        /*004c*/ 	.word	0xffffffff


	//   ....[6]....
        /*0050*/ 	.word	0xffffffff


	//   ....[7]....
        /*0054*/ 	.word	0xffffffff


	//   ....[8]....
        /*0058*/ 	.word	0xffffffff


	//   ....[9]....
        /*005c*/ 	.word	0xffffffff


	//   ....[10]....
        /*0060*/ 	.word	0xffffffff


	//   ....[11]....
        /*0064*/ 	.word	0xffffffff


	//   ....[12]....
        /*0068*/ 	.word	0xffffffff


	//   ....[13]....
        /*006c*/ 	.word	0xffffffff


	//   ....[14]....
        /*0070*/ 	.word	0xffffffff


	//   ....[15]....
        /*0074*/ 	.word	0xffffffff


	//   ....[16]....
        /*0078*/ 	.word	0xffffffff


	//   ....[17]....
        /*007c*/ 	.word	0xffffffff


	//   ....[18]....
        /*0080*/ 	.word	0xffffffff


	//   ....[19]....
        /*0084*/ 	.word	0xffffffff


	//----- nvinfo : EIATTR_COOP_GROUP_INSTR_OFFSETS
	.align		4
.L_1856:
        /*0088*/ 	.byte	0x04, 0x28
        /*008a*/ 	.short	(.L_1858 - .L_1857)


	//   ....[0]....
.L_1857:
        /*008c*/ 	.word	0x000026f0


	//   ....[1]....
        /*0090*/ 	.word	0x00002720


	//   ....[2]....
        /*0094*/ 	.word	0x00002740


	//   ....[3]....
        /*0098*/ 	.word	0x00002760


	//   ....[4]....
        /*009c*/ 	.word	0x00002780


	//   ....[5]....
        /*00a0*/ 	.word	0x00002cb0


	//   ....[6]....
        /*00a4*/ 	.word	0x00002cd0


	//   ....[7]....
        /*00a8*/ 	.word	0x00002cf0


	//   ....[8]....
        /*00ac*/ 	.word	0x00002d10


	//   ....[9]....
        /*00b0*/ 	.word	0x00002d30


	//   ....[10]....
        /*00b4*/ 	.word	0x00003950


	//   ....[11]....
        /*00b8*/ 	.word	0x000039c0


	//   ....[12]....
        /*00bc*/ 	.word	0x00003a20


	//   ....[13]....
        /*00c0*/ 	.word	0x00003a80


	//   ....[14]....
        /*00c4*/ 	.word	0x00003ae0


	//   ....[15]....
        /*00c8*/ 	.word	0x00004050


	//   ....[16]....
        /*00cc*/ 	.word	0x000040b0


	//   ....[17]....
        /*00d0*/ 	.word	0x00004110


	//   ....[18]....
        /*00d4*/ 	.word	0x00004170


	//   ....[19]....
        /*00d8*/ 	.word	0x000041d0


	//----- nvinfo : EIATTR_EXIT_INSTR_OFFSETS
	.align		4
.L_1858:
        /*00dc*/ 	.byte	0x04, 0x1c
        /*00de*/ 	.short	(.L_1860 - .L_1859)


	//   ....[0]....
.L_1859:
        /*00e0*/ 	.word	0x000002d0


	//   ....[1]....
        /*00e4*/ 	.word	0x000038f0


	//----- nvinfo : EIATTR_MAX_THREADS
	.align		4
.L_1860:
        /*00e8*/ 	.byte	0x04, 0x05
        /*00ea*/ 	.short	(.L_1862 - .L_1861)
.L_1861:
        /*00ec*/ 	.word	0x00000080
        /*00f0*/ 	.word	0x00000001
        /*00f4*/ 	.word	0x00000001


	//----- nvinfo : EIATTR_CRS_STACK_SIZE
	.align		4
.L_1862:
        /*00f8*/ 	.byte	0x04, 0x1e
        /*00fa*/ 	.short	(.L_1864 - .L_1863)
.L_1863:
        /*00fc*/ 	.word	0x00000000
.L_1864:


//--------------------- .nv.info._ZN10layer_norm13ln_fwd_kernelINS_13Kernel_traitsIf13__nv_bfloat16S2_S2_fjLj1280ELj1ELj4ELj1ELj16ENS_18Kernel_traits_baseILj1280EfS2_S2_S2_fjLj128EEEEELb0ELb1ELb0ELb0EEEvNS_9FwdParamsE --------------------------
	.section	.nv.info._ZN10layer_norm13ln_fwd_kernelINS_13Kernel_traitsIf13__nv_bfloat16S2_S2_fjLj1280ELj1ELj4ELj1ELj16ENS_18Kernel_traits_baseILj1280EfS2_S2_S2_fjLj128EEEEELb0ELb1ELb0ELb0EEEvNS_9FwdParamsE,"",@"SHT_CUDA_INFO"
	.sectionflags	@""
	.align	4


	//----- nvinfo : EIATTR_CUDA_API_VERSION
	.align		4
        /*0000*/ 	.byte	0x04, 0x37
        /*0002*/ 	.short	(.L_1866 - .L_1865)
.L_1865:
        /*0004*/ 	.word	0x00000082


	//----- nvinfo : EIATTR_SW2861232_WAR
	.align		4
.L_1866:
        /*0008*/ 	.byte	0x01, 0x35
	.zero		2


	//----- nvinfo : EIATTR_PARAM_CBANK
	.align		4
        /*000c*/ 	.byte	0x04, 0x0a
        /*000e*/ 	.short	(.L_1868 - .L_1867)
	.align		4
.L_1867:
        /*0010*/ 	.word	index@(.nv.constant0._ZN10layer_norm13ln_fwd_kernelINS_13Kernel_traitsIf13__nv_bfloat16S2_S2_fjLj1280ELj1ELj4ELj1ELj16ENS_18Kernel_traits_baseILj1280EfS2_S2_S2_fjLj128EEEEELb0ELb1ELb0ELb0EEEvNS_9FwdParamsE)
        /*0014*/ 	.short	0x0160
        /*0016*/ 	.short	0x00e8


	//----- nvinfo : EIATTR_CBANK_PARAM_SIZE
	.align		4
.L_1868:
        /*0018*/ 	.byte	0x03, 0x19
        /*001a*/ 	.short	0x00e8


	//----- nvinfo : EIATTR_KPARAM_INFO
	.align		4
        /*001c*/ 	.byte	0x04, 0x17
        /*001e*/ 	.short	(.L_1870 - .L_1869)
.L_1869:
        /*0020*/ 	.word	0x00000000
        /*0024*/ 	.short	0x0000
        /*0026*/ 	.short	0x0000
        /*0028*/ 	.byte	0x00, 0xf0, 0xa1, 0x03


	//----- nvinfo : EIATTR_MAXREG_COUNT
	.align		4
.L_1870:
        /*002c*/ 	.byte	0x03, 0x1b
        /*002e*/ 	.short	0x00ff


	//----- nvinfo : EIATTR_MERCURY_ISA_VERSION
	.align		4
        /*0030*/ 	.byte	0x03, 0x5f
        /*0032*/ 	.short	0x0000


	//----- nvinfo : EIATTR_COOP_GROUP_MASK_REGIDS
	.align		4
        /*0034*/ 	.byte	0x04, 0x29
        /*0036*/ 	.short	(.L_1872 - .L_1871)


	//   ....[0]....
.L_1871:
        /*0038*/ 	.word	0xffffffff


	//   ....[1]....
        /*003c*/ 	.word	0xffffffff


	//   ....[2]....
        /*0040*/ 	.word	0xffffffff


	//   ....[3]....
        /*0044*/ 	.word	0xffffffff


	//   ....[4]....
        /*0048*/ 	.word	0xffffffff


	//   ....[5]....
        /*004c*/ 	.word	0xffffffff


	//   ....[6]....
        /*0050*/ 	.word	0xffffffff


	//   ....[7]....
        /*0054*/ 	.word	0xffffffff


	//   ....[8]....
        /*0058*/ 	.word	0xffffffff


	//   ....[9]....
        /*005c*/ 	.word	0xffffffff


	//   ....[10]....
        /*0060*/ 	.word	0xffffffff


	//   ....[11]....
        /*0064*/ 	.word	0xffffffff


	//   ....[12]....
        /*0068*/ 	.word	0xffffffff


	//   ....[13]....
        /*006c*/ 	.word	0xffffffff


	//   ....[14]....
        /*0070*/ 	.word	0xffffffff


	//   ....[15]....
        /*0074*/ 	.word	0xffffffff


	//   ....[16]....
        /*0078*/ 	.word	0xffffffff


	//   ....[17]....
        /*007c*/ 	.word	0xffffffff


	//   ....[18]....
        /*0080*/ 	.word	0xffffffff


	//   ....[19]....
        /*0084*/ 	.word	0xffffffff


	//----- nvinfo : EIATTR_COOP_GROUP_INSTR_OFFSETS
	.align		4
.L_1872:
        /*0088*/ 	.byte	0x04, 0x28
        /*008a*/ 	.short	(.L_1874 - .L_1873)


	//   ....[0]....
.L_1873:
        /*008c*/ 	.word	0x00001eb0


	//   ....[1]....
        /*0090*/ 	.word	0x00001ee0


	//   ....[2]....
        /*0094*/ 	.word	0x00001f00


	//   ....[3]....
        /*0098*/ 	.word	0x00001f20


	//   ....[4]....
        /*009c*/ 	.word	0x00001f40


	//   ....[5]....
        /*00a0*/ 	.word	0x00002480


	//   ....[6]....
        /*00a4*/ 	.word	0x000024a0


	//   ....[7]....
        /*00a8*/ 	.word	0x000024c0


	//   ....[8]....
        /*00ac*/ 	.word	0x000024e0


	//   ....[9]....
        /*00b0*/ 	.word	0x00002500


	//   ....[10]....
        /*00b4*/ 	.word	0x000031b0


	//   ....[11]....
        /*00b8*/ 	.word	0x00003220


	//   ....[12]....
        /*00bc*/ 	.word	0x00003280


	//   ....[13]....
        /*00c0*/ 	.word	0x000032e0


	//   ....[14]....
        /*00c4*/ 	.word	0x00003340


	//   ....[15]....
        /*00c8*/ 	.word	0x000038d0


	//   ....[16]....
        /*00cc*/ 	.word	0x00003930


	//   ....[17]....
        /*00d0*/ 	.word	0x00003990


	//   ....[18]....
        /*00d4*/ 	.word	0x000039f0


	//   ....[19]....
        /*00d8*/ 	.word	0x00003a60


	//----- nvinfo : EIATTR_EXIT_INSTR_OFFSETS
	.align		4
.L_1874:
        /*00dc*/ 	.byte	0x04, 0x1c
        /*00de*/ 	.short	(.L_1876 - .L_1875)


	//   ....[0]....
.L_1875:
        /*00e0*/ 	.word	0x00000820


	//   ....[1]....
        /*00e4*/ 	.word	0x00003160


	//----- nvinfo : EIATTR_MAX_THREADS
	.align		4
.L_1876:
        /*00e8*/ 	.byte	0x04, 0x05
        /*00ea*/ 	.short	(.L_1878 - .L_1877)
.L_1877:
        /*00ec*/ 	.word	0x00000080
        /*00f0*/ 	.word	0x00000001
        /*00f4*/ 	.word	0x00000001


	//----- nvinfo : EIATTR_CRS_STACK_SIZE
	.align		4
.L_1878:
        /*00f8*/ 	.byte	0x04, 0x1e
        /*00fa*/ 	.short	(.L_1880 - .L_1879)
.L_1879:
        /*00fc*/ 	.word	0x00000000
.L_1880:


//--------------------- .nv.info._ZN10layer_norm13ln_fwd_kernelINS_13Kernel_traitsIf13__nv_bfloat16S2_S2_fjLj1280ELj1ELj4ELj1ELj16ENS_18Kernel_traits_baseILj1280EfS2_S2_S2_fjLj128EEEEELb0ELb1ELb0ELb1EEEvNS_9FwdParamsE --------------------------
	.section	.nv.info._ZN10layer_norm13ln_fwd_kernelINS_13Kernel_traitsIf13__nv_bfloat16S2_S2_fjLj1280ELj1ELj4ELj1ELj16ENS_18Kernel_traits_baseILj1280EfS2_S2_S2_fjLj128EEEEELb0ELb1ELb0ELb1EEEvNS_9FwdParamsE,"",@"SHT_CUDA_INFO"
	.sectionflags	@""
	.align	4


	//----- nvinfo : EIATTR_CUDA_API_VERSION
	.align		4
        /*0000*/ 	.byte	0x04, 0x37
        /*0002*/ 	.short	(.L_1882 - .L_1881)
.L_1881:
        /*0004*/ 	.word	0x00000082


	//----- nvinfo : EIATTR_SW2861232_WAR
	.align		4
.L_1882:
        /*0008*/ 	.byte	0x01, 0x35
	.zero		2


	//----- nvinfo : EIATTR_PARAM_CBANK
	.align		4
        /*000c*/ 	.byte	0x04, 0x0a
        /*000e*/ 	.short	(.L_1884 - .L_1883)
	.align		4
.L_1883:
        /*0010*/ 	.word	index@(.nv.constant0._ZN10layer_norm13ln_fwd_kernelINS_13Kernel_traitsIf13__nv_bfloat16S2_S2_fjLj1280ELj1ELj4ELj1ELj16ENS_18Kernel_traits_baseILj1280EfS2_S2_S2_fjLj128EEEEELb0ELb1ELb0ELb1EEEvNS_9FwdParamsE)
        /*0014*/ 	.short	0x0160
        /*0016*/ 	.short	0x00e8


	//----- nvinfo : EIATTR_CBANK_PARAM_SIZE
	.align		4
.L_1884:
        /*0018*/ 	.byte	0x03, 0x19
        /*001a*/ 	.short	0x00e8


	//----- nvinfo : EIATTR_KPARAM_INFO
	.align		4
        /*001c*/ 	.byte	0x04, 0x17
        /*001e*/ 	.short	(.L_1886 - .L_1885)
.L_1885:
        /*0020*/ 	.word	0x00000000
        /*0024*/ 	.short	0x0000
        /*0026*/ 	.short	0x0000
        /*0028*/ 	.byte	0x00, 0xf0, 0xa1, 0x03


	//----- nvinfo : EIATTR_MAXREG_COUNT
	.align		4
.L_1886:
        /*002c*/ 	.byte	0x03, 0x1b
        /*002e*/ 	.short	0x00ff


	//----- nvinfo : EIATTR_MERCURY_ISA_VERSION
	.align		4
        /*0030*/ 	.byte	0x03, 0x5f
        /*0032*/ 	.short	0x0000


	//----- nvinfo : EIATTR_COOP_GROUP_MASK_REGIDS
	.align		4
        /*0034*/ 	.byte	0x04, 0x29
        /*0036*/ 	.short	(.L_1888 - .L_1887)


	//   ....[0]....
.L_1887:
        /*0038*/ 	.word	0xffffffff


	//   ....[1]....
        /*003c*/ 	.word	0xffffffff


	//   ....[2]....
        /*0040*/ 	.word	0xffffffff


	//   ....[3]....
        /*0044*/ 	.word	0xffffffff


	//   ....[4]....
        /*0048*/ 	.word	0xffffffff


	//   ....[5]....
        /*004c*/ 	.word	0xffffffff


	//   ....[6]....
        /*0050*/ 	.word	0xffffffff


	//   ....[7]....
        /*0054*/ 	.word	0xffffffff


	//   ....[8]....
        /*0058*/ 	.word	0xffffffff


	//   ....[9]....
        /*005c*/ 	.word	0xffffffff


	//   ....[10]....
        /*0060*/ 	.word	0xffffffff


	//   ....[11]....
        /*0064*/ 	.word	0xffffffff


	//   ....[12]....
        /*0068*/ 	.word	0xffffffff


	//   ....[13]....
        /*006c*/ 	.word	0xffffffff


	//   ....[14]....
        /*0070*/ 	.word	0xffffffff


	//   ....[15]....
        /*0074*/ 	.word	0xffffffff


	//   ....[16]....
        /*0078*/ 	.word	0xffffffff


	//   ....[17]....
        /*007c*/ 	.word	0xffffffff


	//   ....[18]....
        /*0080*/ 	.word	0xffffffff


	//   ....[19]....
        /*0084*/ 	.word	0xffffffff


	//----- nvinfo : EIATTR_COOP_GROUP_INSTR_OFFSETS
	.align		4
.L_1888:
        /*0088*/ 	.byte	0x04, 0x28
        /*008a*/ 	.short	(.L_1890 - .L_1889)


	//   ....[0]....
.L_1889:
        /*008c*/ 	.word	0x00001910


	//   ....[1]....
        /*0090*/ 	.word	0x00001940


	//   ....[2]....
        /*0094*/ 	.word	0x00001960


	//   ....[3]....
        /*0098*/ 	.word	0x00001980


	//   ....[4]....
        /*009c*/ 	.word	0x000019a0


	//   ....[5]....
        /*00a0*/ 	.word	0x00001ed0


	//   ....[6]....
        /*00a4*/ 	.word	0x00001ef0


	//   ....[7]....
        /*00a8*/ 	.word	0x00001f10


	//   ....[8]....
        /*00ac*/ 	.word	0x00001f30


	//   ....[9]....
        /*00b0*/ 	.word	0x00001f50


	//   ....[10]....
        /*00b4*/ 	.word	0x00002a80


	//   ....[11]....
        /*00b8*/ 	.word	0x00002af0


	//   ....[12]....
        /*00bc*/ 	.word	0x00002b50


	//   ....[13]....
        /*00c0*/ 	.word	0x00002bb0


	//   ....[14]....
        /*00c4*/ 	.word	0x00002c10


	//   ....[15]....
        /*00c8*/ 	.word	0x00003180


	//   ....[16]....
        /*00cc*/ 	.word	0x000031e0


	//   ....[17]....
        /*00d0*/ 	.word	0x00003240


	//   ....[18]....
        /*00d4*/ 	.word	0x000032a0


	//   ....[19]....
        /*00d8*/ 	.word	0x00003300


	//----- nvinfo : EIATTR_EXIT_INSTR_OFFSETS
	.align		4
.L_1890:
        /*00dc*/ 	.byte	0x04, 0x1c
        /*00de*/ 	.short	(.L_1892 - .L_1891)


	//   ....[0]....
.L_1891:
        /*00e0*/ 	.word	0x00000300


	//   ....[1]....
        /*00e4*/ 	.word	0x00002a30


	//----- nvinfo : EIATTR_MAX_THREADS
	.align		4
.L_1892:
        /*00e8*/ 	.byte	0x04, 0x05
        /*00ea*/ 	.short	(.L_1894 - .L_1893)
.L_1893:
        /*00ec*/ 	.word	0x00000080
        /*00f0*/ 	.word	0x00000001
        /*00f4*/ 	.word	0x00000001


	//----- nvinfo : EIATTR_CRS_STACK_SIZE
	.align		4
.L_1894:
        /*00f8*/ 	.byte	0x04, 0x1e
        /*00fa*/ 	.short	(.L_1896 - .L_1895)
.L_1895:
        /*00fc*/ 	.word	0x00000000
.L_1896:


//--------------------- .nv.info._ZN10layer_norm13ln_fwd_kernelINS_13Kernel_traitsIf13__nv_bfloat16S2_S2_fjLj1280ELj1ELj4ELj1ELj16ENS_18Kernel_traits_baseILj1280EfS2_S2_S2_fjLj128EEEEELb0ELb1ELb1ELb0EEEvNS_9FwdParamsE --------------------------
	.section	.nv.info._ZN10layer_norm13ln_fwd_kernelINS_13Kernel_traitsIf13__nv_bfloat16S2_S2_fjLj1280ELj1ELj4ELj1ELj16ENS_18Kernel_traits_baseILj1280EfS2_S2_S2_fjLj128EEEEELb0ELb1ELb1ELb0EEEvNS_9FwdParamsE,"",@"SHT_CUDA_INFO"
	.sectionflags	@""
	.align	4


	//----- nvinfo : EIATTR_CUDA_API_VERSION
	.align		4
        /*0000*/ 	.byte	0x04, 0x37
        /*0002*/ 	.short	(.L_1898 - .L_1897)
.L_1897:
        /*0004*/ 	.word	0x00000082


	//----- nvinfo : EIATTR_SW2861232_WAR
	.align		4
.L_1898:
        /*0008*/ 	.byte	0x01, 0x35
	.zero		2


	//----- nvinfo : EIATTR_PARAM_CBANK
	.align		4
        /*000c*/ 	.byte	0x04, 0x0a
        /*000e*/ 	.short	(.L_1900 - .L_1899)
	.align		4
.L_1899:
        /*0010*/ 	.word	index@(.nv.constant0._ZN10layer_norm13ln_fwd_kernelINS_13Kernel_traitsIf13__nv_bfloat16S2_S2_fjLj1280ELj1ELj4ELj1ELj16ENS_18Kernel_traits_baseILj1280EfS2_S2_S2_fjLj128EEEEELb0ELb1ELb1ELb0EEEvNS_9FwdParamsE)
        /*0014*/ 	.short	0x0160
        /*0016*/ 	.short	0x00e8


	//----- nvinfo : EIATTR_CBANK_PARAM_SIZE
	.align		4
.L_1900:
        /*0018*/ 	.byte	0x03, 0x19
        /*001a*/ 	.short	0x00e8


	//----- nvinfo : EIATTR_KPARAM_INFO
	.align		4
        /*001c*/ 	.byte	0x04, 0x17
        /*001e*/ 	.short	(.L_1902 - .L_1901)
.L_1901:
        /*0020*/ 	.word	0x00000000
        /*0024*/ 	.short	0x0000
        /*0026*/ 	.short	0x0000
        /*0028*/ 	.byte	0x00, 0xf0, 0xa1, 0x03


	//----- nvinfo : EIATTR_MAXREG_COUNT
	.align		4
.L_1902:
        /*002c*/ 	.byte	0x03, 0x1b
        /*002e*/ 	.short	0x00ff


	//----- nvinfo : EIATTR_MERCURY_ISA_VERSION
	.align		4
        /*0030*/ 	.byte	0x03, 0x5f
        /*0032*/ 	.short	0x0000


	//----- nvinfo : EIATTR_COOP_GROUP_MASK_REGIDS
	.align		4
        /*0034*/ 	.byte	0x04, 0x29
        /*0036*/ 	.short	(.L_1904 - .L_1903)


	//   ....[0]....
.L_1903:
        /*0038*/ 	.word	0xffffffff


	//   ....[1]....
        /*003c*/ 	.word	0xffffffff


	//   ....[2]....
        /*0040*/ 	.word	0xffffffff


	//   ....[3]....
        /*0044*/ 	.word	0xffffffff


	//   ....[4]....
        /*0048*/ 	.word	0xffffffff


	//   ....[5]....
        /*004c*/ 	.word	0xffffffff


	//   ....[6]....
        /*0050*/ 	.word	0xffffffff


	//   ....[7]....
        /*0054*/ 	.word	0xffffffff


	//   ....[8]....
        /*0058*/ 	.word	0xffffffff


	//   ....[9]....
        /*005c*/ 	.word	0xffffffff


	//   ....[10]....
        /*0060*/ 	.word	0xffffffff


	//   ....[11]....
        /*0064*/ 	.word	0xffffffff


	//   ....[12]....
        /*0068*/ 	.word	0xffffffff


	//   ....[13]....
        /*006c*/ 	.word	0xffffffff


	//   ....[14]....
        /*0070*/ 	.word	0xffffffff


	//   ....[15]....
        /*0074*/ 	.word	0xffffffff


	//   ....[16]....
        /*0078*/ 	.word	0xffffffff


	//   ....[17]....
        /*007c*/ 	.word	0xffffffff


	//   ....[18]....
        /*0080*/ 	.word	0xffffffff


	//   ....[19]....
        /*0084*/ 	.word	0xffffffff


	//----- nvinfo : EIATTR_COOP_GROUP_INSTR_OFFSETS
	.align		4
.L_1904:
        /*0088*/ 	.byte	0x04, 0x28
        /*008a*/ 	.short	(.L_1906 - .L_1905)


	//   ....[0]....
.L_1905:
        /*008c*/ 	.word	0x00003120


	//   ....[1]....
        /*0090*/ 	.word	0x00003150


	//   ....[2]....
        /*0094*/ 	.word	0x00003170


	//   ....[3]....
        /*0098*/ 	.word	0x00003190


	//   ....[4]....
        /*009c*/ 	.word	0x000031b0


	//   ....[5]....
        /*00a0*/ 	.word	0x000036f0


	//   ....[6]....
        /*00a4*/ 	.word	0x00003710


	//   ....[7]....
        /*00a8*/ 	.word	0x00003730


	//   ....[8]....
        /*00ac*/ 	.word	0x00003750


	//   ....[9]....
        /*00b0*/ 	.word	0x00003770


	//   ....[10]....
        /*00b4*/ 	.word	0x000044b0


	//   ....[11]....
        /*00b8*/ 	.word	0x00004510


	//   ....[12]....
        /*00bc*/ 	.word	0x00004570


	//   ....[13]....
        /*00c0*/ 	.word	0x000045d0


	//   ....[14]....
        /*00c4*/ 	.word	0x00004630


	//   ....[15]....
        /*00c8*/ 	.word	0x00004bb0


	//   ....[16]....
        /*00cc*/ 	.word	0x00004c10


	//   ....[17]....
        /*00d0*/ 	.word	0x00004c70


	//   ....[18]....
        /*00d4*/ 	.word	0x00004cd0


	//   ....[19]....
        /*00d8*/ 	.word	0x00004d40


	//----- nvinfo : EIATTR_EXIT_INSTR_OFFSETS
	.align		4
.L_1906:
        /*00dc*/ 	.byte	0x04, 0x1c
        /*00de*/ 	.short	(.L_1908 - .L_1907)


	//   ....[0]....
.L_1907:
        /*00e0*/ 	.word	0x00000810


	//   ....[1]....
        /*00e4*/ 	.word	0x00004450


	//----- nvinfo : EIATTR_MAX_THREADS
	.align		4
.L_1908:
        /*00e8*/ 	.byte	0x04, 0x05
        /*00ea*/ 	.short	(.L_1910 - .L_1909)
.L_1909:
        /*00ec*/ 	.word	0x00000080
        /*00f0*/ 	.word	0x00000001
        /*00f4*/ 	.word	0x00000001


	//----- nvinfo : EIATTR_CRS_STACK_SIZE
	.align		4
.L_1910:
        /*00f8*/ 	.byte	0x04, 0x1e
        /*00fa*/ 	.short	(.L_1912 - .L_1911)
.L_1911:
        /*00fc*/ 	.word	0x00000000
.L_1912:


//--------------------- .nv.info._ZN10layer_norm13ln_fwd_kernelINS_13Kernel_traitsIf13__nv_bfloat16S2_S2_fjLj1280ELj1ELj4ELj1ELj16ENS_18Kernel_traits_baseILj1280EfS2_S2_S2_fjLj128EEEEELb0ELb1ELb1ELb1EEEvNS_9FwdParamsE --------------------------
	.section	.nv.info._ZN10layer_norm13ln_fwd_kernelINS_13Kernel_traitsIf13__nv_bfloat16S2_S2_fjLj1280ELj1ELj4ELj1ELj16ENS_18Kernel_traits_baseILj1280EfS2_S2_S2_fjLj128EEEEELb0ELb1ELb1ELb1EEEvNS_9FwdParamsE,"",@"SHT_CUDA_INFO"
	.sectionflags	@""
	.align	4


	//----- nvinfo : EIATTR_CUDA_API_VERSION
	.align		4
        /*0000*/ 	.byte	0x04, 0x37
        /*0002*/ 	.short	(.L_1914 - .L_1913)
.L_1913:
        /*0004*/ 	.word	0x00000082


	//----- nvinfo : EIATTR_SW2861232_WAR
	.align		4
.L_1914:
        /*0008*/ 	.byte	0x01, 0x35
	.zero		2


	//----- nvinfo : EIATTR_PARAM_CBANK
	.align		4
        /*000c*/ 	.byte	0x04, 0x0a
        /*000e*/ 	.short	(.L_1916 - .L_1915)
	.align		4
.L_1915:
        /*0010*/ 	.word	index@(.nv.constant0._ZN10layer_norm13ln_fwd_kernelINS_13Kernel_traitsIf13__nv_bfloat16S2_S2_fjLj1280ELj1ELj4ELj1ELj16ENS_18Kernel_traits_baseILj1280EfS2_S2_S2_fjLj128EEEEELb0ELb1ELb1ELb1EEEvNS_9FwdParamsE)
        /*0014*/ 	.short	0x0160
        /*0016*/ 	.short	0x00e8


	//----- nvinfo : EIATTR_CBANK_PARAM_SIZE
	.align		4
.L_1916:
        /*0018*/ 	.byte	0x03, 0x19
        /*001a*/ 	.short	0x00e8


	//----- nvinfo : EIATTR_KPARAM_INFO
	.align		4
        /*001c*/ 	.byte	0x04, 0x17
        /*001e*/ 	.short	(.L_1918 - .L_1917)
.L_1917:
        /*0020*/ 	.word	0x00000000
        /*0024*/ 	.short	0x0000
        /*0026*/ 	.short	0x0000
        /*0028*/ 	.byte	0x00, 0xf0, 0xa1, 0x03


	//----- nvinfo : EIATTR_MAXREG_COUNT
	.align		4
.L_1918:
        /*002c*/ 	.byte	0x03, 0x1b
        /*002e*/ 	.short	0x00ff


	//----- nvinfo : EIATTR_MERCURY_ISA_VERSION
	.align		4
        /*0030*/ 	.byte	0x03, 0x5f
        /*0032*/ 	.short	0x0000


	//----- nvinfo : EIATTR_COOP_GROUP_MASK_REGIDS
	.align		4
        /*0034*/ 	.byte	0x04, 0x29
        /*0036*/ 	.short	(.L_1920 - .L_1919)


	//   ....[0]....
.L_1919:
        /*0038*/ 	.word	0xffffffff


	//   ....[1]....
        /*003c*/ 	.word	0xffffffff


	//   ....[2]....
        /*0040*/ 	.word	0xffffffff


	//   ....[3]....
        /*0044*/ 	.word	0xffffffff


	//   ....[4]....
        /*0048*/ 	.word	0xffffffff


	//   ....[5]....
        /*004c*/ 	.word	0xffffffff


	//   ....[6]....
        /*0050*/ 	.word	0xffffffff


	//   ....[7]....
        /*0054*/ 	.word	0xffffffff


	//   ....[8]....
        /*0058*/ 	.word	0xffffffff


	//   ....[9]....
        /*005c*/ 	.word	0xffffffff


	//   ....[10]....
        /*0060*/ 	.word	0xffffffff


	//   ....[11]....
        /*0064*/ 	.word	0xffffffff


	//   ....[12]....
        /*0068*/ 	.word	0xffffffff


	//   ....[13]....
        /*006c*/ 	.word	0xffffffff


	//   ....[14]....
        /*0070*/ 	.word	0xffffffff


	//   ....[15]....
        /*0074*/ 	.word	0xffffffff


	//   ....[16]....
        /*0078*/ 	.word	0xffffffff


	//   ....[17]....
        /*007c*/ 	.word	0xffffffff


	//   ....[18]....
        /*0080*/ 	.word	0xffffffff


	//   ....[19]....
        /*0084*/ 	.word	0xffffffff


	//----- nvinfo : EIATTR_COOP_GROUP_INSTR_OFFSETS
	.align		4
.L_1920:
        /*0088*/ 	.byte	0x04, 0x28
        /*008a*/ 	.short	(.L_1922 - .L_1921)


	//   ....[0]....
.L_1921:
        /*008c*/ 	.word	0x00002a20


	//   ....[1]....
        /*0090*/ 	.word	0x00002a50


	//   ....[2]....
        /*0094*/ 	.word	0x00002a70


	//   ....[3]....
        /*0098*/ 	.word	0x00002a90


	//   ....[4]....
        /*009c*/ 	.word	0x00002ab0


	//   ....[5]....
        /*00a0*/ 	.word	0x00002fe0


	//   ....[6]....
        /*00a4*/ 	.word	0x00003000


	//   ....[7]....
        /*00a8*/ 	.word	0x00003020


	//   ....[8]....
        /*00ac*/ 	.word	0x00003040


	//   ....[9]....
        /*00b0*/ 	.word	0x00003060


	//   ....[10]....
        /*00b4*/ 	.word	0x00003c50


	//   ....[11]....
        /*00b8*/ 	.word	0x00003cc0


	//   ....[12]....
        /*00bc*/ 	.word	0x00003d20


	//   ....[13]....
        /*00c0*/ 	.word	0x00003d80


	//   ....[14]....
        /*00c4*/ 	.word	0x00003de0


	//   ....[15]....
        /*00c8*/ 	.word	0x00004350


	//   ....[16]....
        /*00cc*/ 	.word	0x000043b0


	//   ....[17]....
        /*00d0*/ 	.word	0x00004410


	//   ....[18]....
        /*00d4*/ 	.word	0x00004470


	//   ....[19]....
        /*00d8*/ 	.word	0x000044d0


	//----- nvinfo : EIATTR_EXIT_INSTR_OFFSETS
	.align		4
.L_1922:
        /*00dc*/ 	.byte	0x04, 0x1c
        /*00de*/ 	.short	(.L_1924 - .L_1923)


	//   ....[0]....
.L_1923:
        /*00e0*/ 	.word	0x00000300


	//   ....[1]....
        /*00e4*/ 	.word	0x00003bf0


	//----- nvinfo : EIATTR_MAX_THREADS
	.align		4
.L_1924:
        /*00e8*/ 	.byte	0x04, 0x05
        /*00ea*/ 	.short	(.L_1926 - .L_1925)
.L_1925:
        /*00ec*/ 	.word	0x00000080
        /*00f0*/ 	.word	0x00000001
        /*00f4*/ 	.word	0x00000001


	//----- nvinfo : EIATTR_CRS_STACK_SIZE
	.align		4
.L_1926:
        /*00f8*/ 	.byte	0x04, 0x1e
        /*00fa*/ 	.short	(.L_1928 - .L_1927)
.L_1927:
        /*00fc*/ 	.word	0x00000000
.L_1928:


//--------------------- .nv.info._ZN10layer_norm13ln_fwd_kernelINS_13Kernel_traitsIf13__nv_bfloat16S2_S2_fjLj1280ELj1ELj4ELj1ELj16ENS_18Kernel_traits_baseILj1280EfS2_S2_S2_fjLj128EEEEELb1ELb0ELb0ELb0EEEvNS_9FwdParamsE --------------------------
	.section	.nv.info._ZN10layer_norm13ln_fwd_kernelINS_13Kernel_traitsIf13__nv_bfloat16S2_S2_fjLj1280ELj1ELj4ELj1ELj16ENS_18Kernel_traits_baseILj1280EfS2_S2_S2_fjLj128EEEEELb1ELb0ELb0ELb0EEEvNS_9FwdParamsE,"",@"SHT_CUDA_INFO"
	.sectionflags	@""
	.align	4


	//----- nvinfo : EIATTR_CUDA_API_VERSION
	.align		4
        /*0000*/ 	.byte	0x04, 0x37
        /*0002*/ 	.short	(.L_1930 - .L_1929)
.L_1929:
        /*0004*/ 	.word	0x00000082


	//----- nvinfo : EIATTR_SW2861232_WAR
	.align		4
.L_1930:
        /*0008*/ 	.byte	0x01, 0x35
	.zero		2


	//----- nvinfo : EIATTR_PARAM_CBANK
	.align		4
        /*000c*/ 	.byte	0x04, 0x0a
        /*000e*/ 	.short	(.L_1932 - .L_1931)
	.align		4
.L_1931:
        /*0010*/ 	.word	index@(.nv.constant0._ZN10layer_norm13ln_fwd_kernelINS_13Kernel_traitsIf13__nv_bfloat16S2_S2_fjLj1280ELj1ELj4ELj1ELj16ENS_18Kernel_traits_baseILj1280EfS2_S2_S2_fjLj128EEEEELb1ELb0ELb0ELb0EEEvNS_9FwdParamsE)
        /*0014*/ 	.short	0x0160
        /*0016*/ 	.short	0x00e8


	//----- nvinfo : EIATTR_CBANK_PARAM_SIZE
	.align		4
.L_1932:
        /*0018*/ 	.byte	0x03, 0x19
        /*001a*/ 	.short	0x00e8


	//----- nvinfo : EIATTR_KPARAM_INFO
	.align		4
        /*001c*/ 	.byte	0x04, 0x17
        /*001e*/ 	.short	(.L_1934 - .L_1933)
.L_1933:
        /*0020*/ 	.word	0x00000000
        /*0024*/ 	.short	0x0000
        /*0026*/ 	.short	0x0000
        /*0028*/ 	.byte	0x00, 0xf0, 0xa1, 0x03


	//----- nvinfo : EIATTR_MAXREG_COUNT
	.align		4
.L_1934:
        /*002c*/ 	.byte	0x03, 0x1b
        /*002e*/ 	.short	0x00ff


	//----- nvinfo : EIATTR_MERCURY_ISA_VERSION
	.align		4
        /*0030*/ 	.byte	0x03, 0x5f
        /*0032*/ 	.short	0x0000


	//----- nvinfo : EIATTR_COOP_GROUP_MASK_REGIDS
	.align		4
        /*0034*/ 	.byte	0x04, 0x29
        /*0036*/ 	.short	(.L_1936 - .L_1935)


	//   ....[0]....
.L_1935:
        /*0038*/ 	.word	0xffffffff


	//   ....[1]....
        /*003c*/ 	.word	0xffffffff


	//   ....[2]....
        /*0040*/ 	.word	0xffffffff


	//   ....[3]....
        /*0044*/ 	.word	0xffffffff


	//   ....[4]....
        /*0048*/ 	.word	0xffffffff


	//   ....[5]....
        /*004c*/ 	.word	0xffffffff


	//   ....[6]....
        /*0050*/ 	.word	0xffffffff


	//   ....[7]....
        /*0054*/ 	.word	0xffffffff


	//   ....[8]....
        /*0058*/ 	.word	0xffffffff


	//   ....[9]....
        /*005c*/ 	.word	0xffffffff


	//   ....[10]....
        /*0060*/ 	.word	0xffffffff


	//   ....[11]....
        /*0064*/ 	.word	0xffffffff


	//   ....[12]....
        /*0068*/ 	.word	0xffffffff


	//   ....[13]....
        /*006c*/ 	.word	0xffffffff


	//   ....[14]....
        /*0070*/ 	.word	0xffffffff


	//   ....[15]....
        /*0074*/ 	.word	0xffffffff


	//   ....[16]....
        /*0078*/ 	.word	0xffffffff


	//   ....[17]....
        /*007c*/ 	.word	0xffffffff


	//   ....[18]....
        /*0080*/ 	.word	0xffffffff


	//   ....[19]....
        /*0084*/ 	.word	0xffffffff


	//----- nvinfo : EIATTR_COOP_GROUP_INSTR_OFFSETS
	.align		4
.L_1936:
        /*0088*/ 	.byte	0x04, 0x28
        /*008a*/ 	.short	(.L_1938 - .L_1937)


	//   ....[0]....
.L_1937:
        /*008c*/ 	.word	0x0000edf0


	//   ....[1]....
        /*0090*/ 	.word	0x0000ee20


	//   ....[2]....
        /*0094*/ 	.word	0x0000ee50


	//   ....[3]....
        /*0098*/ 	.word	0x0000ee70


	//   ....[4]....
        /*009c*/ 	.word	0x0000ee90


	//   ....[5]....
        /*00a0*/ 	.word	0x0000f3d0


	//   ....[6]....
        /*00a4*/ 	.word	0x0000f3f0


	//   ....[7]....
        /*00a8*/ 	.word	0x0000f410


	//   ....[8]....
        /*00ac*/ 	.word	0x0000f430


	//   ....[9]....
        /*00b0*/ 	.word	0x0000f450


	//   ....[10]....
        /*00b4*/ 	.word	0x00010130


	//   ....[11]....
        /*00b8*/ 	.word	0x000101b0


	//   ....[12]....
        /*00bc*/ 	.word	0x00010210


	//   ....[13]....
        /*00c0*/ 	.word	0x00010270


	//   ....[14]....
        /*00c4*/ 	.word	0x000102d0


	//   ....[15]....
        /*00c8*/ 	.word	0x00010860


	//   ....[16]....
        /*00cc*/ 	.word	0x000108c0


	//   ....[17]....
        /*00d0*/ 	.word	0x00010920


	//   ....[18]....
        /*00d4*/ 	.word	0x00010980


	//   ....[19]....
        /*00d8*/ 	.word	0x000109f0


	//----- nvinfo : EIATTR_EXIT_INSTR_OFFSETS
	.align		4
.L_1938:
        /*00dc*/ 	.byte	0x04, 0x1c
        /*00de*/ 	.short	(.L_1940 - .L_1939)


	//   ....[0]....
.L_1939:
        /*00e0*/ 	.word	0x00000b80


	//   ....[1]....
        /*00e4*/ 	.word	0x000100e0


	//----- nvinfo : EIATTR_MAX_THREADS
	.align		4
.L_1940:
        /*00e8*/ 	.byte	0x04, 0x05
        /*00ea*/ 	.short	(.L_1942 - .L_1941)
.L_1941:
        /*00ec*/ 	.word	0x00000080
        /*00f0*/ 	.word	0x00000001
        /*00f4*/ 	.word	0x00000001


	//----- nvinfo : EIATTR_CRS_STACK_SIZE
	.align		4
.L_1942:
        /*00f8*/ 	.byte	0x04, 0x1e
        /*00fa*/ 	.short	(.L_1944 - .L_1943)
.L_1943:
        /*00fc*/ 	.word	0x00000000
.L_1944:


//--------------------- .nv.info._ZN10layer_norm13ln_fwd_kernelINS_13Kernel_traitsIf13__nv_bfloat16S2_S2_fjLj1280ELj1ELj4ELj1ELj16ENS_18Kernel_traits_baseILj1280EfS2_S2_S2_fjLj128EEEEELb1ELb0ELb0ELb1EEEvNS_9FwdParamsE --------------------------
	.section	.nv.info._ZN10layer_norm13ln_fwd_kernelINS_13Kernel_traitsIf13__nv_bfloat16S2_S2_fjLj1280ELj1ELj4ELj1ELj16ENS_18Kernel_traits_baseILj1280EfS2_S2_S2_fjLj128EEEEELb1ELb0ELb0ELb1EEEvNS_9FwdParamsE,"",@"SHT_CUDA_INFO"
	.sectionflags	@""
	.align	4


	//----- nvinfo : EIATTR_CUDA_API_VERSION
	.align		4
        /*0000*/ 	.byte	0x04, 0x37
        /*0002*/ 	.short	(.L_1946 - .L_1945)
.L_1945:
        /*0004*/ 	.word	0x00000082


	//----- nvinfo : EIATTR_SW2861232_WAR
	.align		4
.L_1946:
        /*0008*/ 	.byte	0x01, 0x35
	.zero		2


	//----- nvinfo : EIATTR_PARAM_CBANK
	.align		4
        /*000c*/ 	.byte	0x04, 0x0a
        /*000e*/ 	.short	(.L_1948 - .L_1947)
	.align		4
.L_1947:
        /*0010*/ 	.word	index@(.nv.constant0._ZN10layer_norm13ln_fwd_kernelINS_13Kernel_traitsIf13__nv_bfloat16S2_S2_fjLj1280ELj1ELj4ELj1ELj16ENS_18Kernel_traits_baseILj1280EfS2_S2_S2_fjLj128EEEEELb1ELb0ELb0ELb1EEEvNS_9FwdParamsE)
        /*0014*/ 	.short	0x0160
        /*0016*/ 	.short	0x00e8


	//----- nvinfo : EIATTR_CBANK_PARAM_SIZE
	.align		4
.L_1948:
        /*0018*/ 	.byte	0x03, 0x19
        /*001a*/ 	.short	0x00e8


	//----- nvinfo : EIATTR_KPARAM_INFO
	.align		4
        /*001c*/ 	.byte	0x04, 0x17
        /*001e*/ 	.short	(.L_1950 - .L_1949)
.L_1949:
        /*0020*/ 	.word	0x00000000
        /*0024*/ 	.short	0x0000
        /*0026*/ 	.short	0x0000
        /*0028*/ 	.byte	0x00, 0xf0, 0xa1, 0x03


	//----- nvinfo : EIATTR_MAXREG_COUNT
	.align		4
.L_1950:
        /*002c*/ 	.byte	0x03, 0x1b
        /*002e*/ 	.short	0x00ff


	//----- nvinfo : EIATTR_MERCURY_ISA_VERSION
	.align		4
        /*0030*/ 	.byte	0x03, 0x5f
        /*0032*/ 	.short	0x0000


	//----- nvinfo : EIATTR_COOP_GROUP_MASK_REGIDS
	.align		4
        /*0034*/ 	.byte	0x04, 0x29
        /*0036*/ 	.short	(.L_1952 - .L_1951)


	//   ....[0]....
.L_1951:
        /*0038*/ 	.word	0xffffffff


	//   ....[1]....
        /*003c*/ 	.word	0xffffffff


	//   ....[2]....
        /*0040*/ 	.word	0xffffffff


	//   ....[3]....
        /*0044*/ 	.word	0xffffffff


	//   ....[4]....
        /*0048*/ 	.word	0xffffffff


	//   ....[5]....
        /*004c*/ 	.word	0xffffffff


	//   ....[6]....
        /*0050*/ 	.word	0xffffffff


	//   ....[7]....
        /*0054*/ 	.word	0xffffffff


	//   ....[8]....
        /*0058*/ 	.word	0xffffffff


	//   ....[9]....
        /*005c*/ 	.word	0xffffffff


	//   ....[10]....
        /*0060*/ 	.word	0xffffffff


	//   ....[11]....
        /*0064*/ 	.word	0xffffffff


	//   ....[12]....
        /*0068*/ 	.word	0xffffffff


	//   ....[13]....
        /*006c*/ 	.word	0xffffffff


	//   ....[14]....
        /*0070*/ 	.word	0xffffffff


	//   ....[15]....
        /*0074*/ 	.word	0xffffffff


	//   ....[16]....
        /*0078*/ 	.word	0xffffffff


	//   ....[17]....
        /*007c*/ 	.word	0xffffffff


	//   ....[18]....
        /*0080*/ 	.word	0xffffffff


	//   ....[19]....
        /*0084*/ 	.word	0xffffffff


	//----- nvinfo : EIATTR_COOP_GROUP_INSTR_OFFSETS
	.align		4
.L_1952:
        /*0088*/ 	.byte	0x04, 0x28
        /*008a*/ 	.short	(.L_1954 - .L_1953)


	//   ....[0]....
.L_1953:
        /*008c*/ 	.word	0x0000ebd0


	//   ....[1]....
        /*0090*/ 	.word	0x0000ec00


	//   ....[2]....
        /*0094*/ 	.word	0x0000ec20


	//   ....[3]....
        /*0098*/ 	.word	0x0000ec40


	//   ....[4]....
        /*009c*/ 	.word	0x0000ec60


	//   ....[5]....
        /*00a0*/ 	.word	0x0000f190


	//   ....[6]....
        /*00a4*/ 	.word	0x0000f1b0


	//   ....[7]....
        /*00a8*/ 	.word	0x0000f1d0


	//   ....[8]....
        /*00ac*/ 	.word	0x0000f1f0


	//   ....[9]....
        /*00b0*/ 	.word	0x0000f210


	//   ....[10]....
        /*00b4*/ 	.word	0x0000fd70


	//   ....[11]....
        /*00b8*/ 	.word	0x0000fdd0


	//   ....[12]....
        /*00bc*/ 	.word	0x0000fe30


	//   ....[13]....
        /*00c0*/ 	.word	0x0000fe90


	//   ....[14]....
        /*00c4*/ 	.word	0x0000fef0


	//   ....[15]....
        /*00c8*/ 	.word	0x00010460


	//   ....[16]....
        /*00cc*/ 	.word	0x000104c0


	//   ....[17]....
        /*00d0*/ 	.word	0x00010520


	//   ....[18]....
        /*00d4*/ 	.word	0x00010580


	//   ....[19]....
        /*00d8*/ 	.word	0x000105e0


	//----- nvinfo : EIATTR_EXIT_INSTR_OFFSETS
	.align		4
.L_1954:
        /*00dc*/ 	.byte	0x04, 0x1c
        /*00de*/ 	.short	(.L_1956 - .L_1955)


	//   ....[0]....
.L_1955:
        /*00e0*/ 	.word	0x00000730


	//   ....[1]....
        /*00e4*/ 	.word	0x0000fd10


	//----- nvinfo : EIATTR_MAX_THREADS
	.align		4
.L_1956:
        /*00e8*/ 	.byte	0x04, 0x05
        /*00ea*/ 	.short	(.L_1958 - .L_1957)
.L_1957:
        /*00ec*/ 	.word	0x00000080
        /*00f0*/ 	.word	0x00000001
        /*00f4*/ 	.word	0x00000001


	//----- nvinfo : EIATTR_CRS_STACK_SIZE
	.align		4
.L_1958:
        /*00f8*/ 	.byte	0x04, 0x1e
        /*00fa*/ 	.short	(.L_1960 - .L_1959)
.L_1959:
        /*00fc*/ 	.word	0x00000000
.L_1960:


//--------------------- .nv.info._ZN10layer_norm13ln_fwd_kernelINS_13Kernel_traitsIf13__nv_bfloat16S2_S2_fjLj1280ELj1ELj4ELj1ELj16ENS_18Kernel_traits_baseILj1280EfS2_S2_S2_fjLj128EEEEELb1ELb0ELb1ELb0EEEvNS_9FwdParamsE --------------------------
	.section	.nv.info._ZN10layer_norm13ln_fwd_kernelINS_13Kernel_traitsIf13__nv_bfloat16S2_S2_fjLj1280ELj1ELj4ELj1ELj16ENS_18Kernel_traits_baseILj1280EfS2_S2_S2_fjLj128EEEEELb1ELb0ELb1ELb0EEEvNS_9FwdParamsE,"",@"SHT_CUDA_INFO"
	.sectionflags	@""
	.align	4


	//----- nvinfo : EIATTR_CUDA_API_VERSION
	.align		4
        /*0000*/ 	.byte	0x04, 0x37
        /*0002*/ 	.short	(.L_1962 - .L_1961)
.L_1961:
        /*0004*/ 	.word	0x00000082


	//----- nvinfo : EIATTR_SW2861232_WAR
	.align		4
.L_1962:
        /*0008*/ 	.byte	0x01, 0x35
	.zero		2


	//----- nvinfo : EIATTR_PARAM_CBANK
	.align		4
        /*000c*/ 	.byte	0x04, 0x0a
        /*000e*/ 	.short	(.L_1964 - .L_1963)
	.align		4
.L_1963:
        /*0010*/ 	.word	index@(.nv.constant0._ZN10layer_norm13ln_fwd_kernelINS_13Kernel_traitsIf13__nv_bfloat16S2_S2_fjLj1280ELj1ELj4ELj1ELj16ENS_18Kernel_traits_baseILj1280EfS2_S2_S2_fjLj128EEEEELb1ELb0ELb1ELb0EEEvNS_9FwdParamsE)
        /*0014*/ 	.short	0x0160
        /*0016*/ 	.short	0x00e8


	//----- nvinfo : EIATTR_CBANK_PARAM_SIZE
	.align		4
.L_1964:
        /*0018*/ 	.byte	0x03, 0x19
        /*001a*/ 	.short	0x00e8


	//----- nvinfo : EIATTR_KPARAM_INFO
	.align		4
        /*001c*/ 	.byte	0x04, 0x17
        /*001e*/ 	.short	(.L_1966 - .L_1965)
.L_1965:
        /*0020*/ 	.word	0x00000000
        /*0024*/ 	.short	0x0000
        /*0026*/ 	.short	0x0000
        /*0028*/ 	.byte	0x00, 0xf0, 0xa1, 0x03


	//----- nvinfo : EIATTR_MAXREG_COUNT
	.align		4
.L_1966:
        /*002c*/ 	.byte	0x03, 0x1b
        /*002e*/ 	.short	0x00ff


	//----- nvinfo : EIATTR_MERCURY_ISA_VERSION
	.align		4
        /*0030*/ 	.byte	0x03, 0x5f
        /*0032*/ 	.short	0x0000


	//----- nvinfo : EIATTR_COOP_GROUP_MASK_REGIDS
	.align		4
        /*0034*/ 	.byte	0x04, 0x29
        /*0036*/ 	.short	(.L_1968 - .L_1967)


	//   ....[0]....
.L_1967:
        /*0038*/ 	.word	0xffffffff


	//   ....[1]....
        /*003c*/ 	.word	0xffffffff


	//   ....[2]....
        /*0040*/ 	.word	0xffffffff


	//   ....[3]....
        /*0044*/ 	.word	0xffffffff


	//   ....[4]....
        /*0048*/ 	.word	0xffffffff


	//   ....[5]....
        /*004c*/ 	.word	0xffffffff


	//   ....[6]....
        /*0050*/ 	.word	0xffffffff


	//   ....[7]....
        /*0054*/ 	.word	0xffffffff


	//   ....[8]....
        /*0058*/ 	.word	0xffffffff


	//   ....[9]....
        /*005c*/ 	.word	0xffffffff


	//   ....[10]....
        /*0060*/ 	.word	0xffffffff


	//   ....[11]....
        /*0064*/ 	.word	0xffffffff


	//   ....[12]....
        /*0068*/ 	.word	0xffffffff


	//   ....[13]....
        /*006c*/ 	.word	0xffffffff


	//   ....[14]....
        /*0070*/ 	.word	0xffffffff


	//   ....[15]....
        /*0074*/ 	.word	0xffffffff


	//   ....[16]....
        /*0078*/ 	.word	0xffffffff


	//   ....[17]....
        /*007c*/ 	.word	0xffffffff


	//   ....[18]....
        /*0080*/ 	.word	0xffffffff


	//   ....[19]....
        /*0084*/ 	.word	0xffffffff


	//----- nvinfo : EIATTR_COOP_GROUP_INSTR_OFFSETS
	.align		4
.L_1968:
        /*0088*/ 	.byte	0x04, 0x28
        /*008a*/ 	.short	(.L_1970 - .L_1969)


	//   ....[0]....
.L_1969:
        /*008c*/ 	.word	0x00010e70


	//   ....[1]....
        /*0090*/ 	.word	0x00010ea0


	//   ....[2]....
        /*0094*/ 	.word	0x00010ec0


	//   ....[3]....
        /*0098*/ 	.word	0x00010ee0


	//   ....[4]....
        /*009c*/ 	.word	0x00010f00


	//   ....[5]....
        /*00a0*/ 	.word	0x00011440


	//   ....[6]....
        /*00a4*/ 	.word	0x00011460


	//   ....[7]....
        /*00a8*/ 	.word	0x00011480


	//   ....[8]....
        /*00ac*/ 	.word	0x000114a0


	//   ....[9]....
        /*00b0*/ 	.word	0x000114c0


	//   ....[10]....
        /*00b4*/ 	.word	0x00012200


	//   ....[11]....
        /*00b8*/ 	.word	0x00012270


	//   ....[12]....
        /*00bc*/ 	.word	0x000122d0


	//   ....[13]....
        /*00c0*/ 	.word	0x00012330


	//   ....[14]....
        /*00c4*/ 	.word	0x00012390


	//   ....[15]....
        /*00c8*/ 	.word	0x00012910


	//   ....[16]....
        /*00cc*/ 	.word	0x00012970


	//   ....[17]....
        /*00d0*/ 	.word	0x000129d0


	//   ....[18]....
        /*00d4*/ 	.word	0x00012a30


	//   ....[19]....
        /*00d8*/ 	.word	0x00012aa0


	//----- nvinfo : EIATTR_EXIT_INSTR_OFFSETS
	.align		4
.L_1970:
        /*00dc*/ 	.byte	0x04, 0x1c
        /*00de*/ 	.short	(.L_1972 - .L_1971)


	//   ....[0]....
.L_1971:
        /*00e0*/ 	.word	0x00000b60


	//   ....[1]....
        /*00e4*/ 	.word	0x000121b0


	//----- nvinfo : EIATTR_MAX_THREADS
	.align		4
.L_1972:
        /*00e8*/ 	.byte	0x04, 0x05
        /*00ea*/ 	.short	(.L_1974 - .L_1973)
.L_1973:
        /*00ec*/ 	.word	0x00000080
        /*00f0*/ 	.word	0x00000001
        /*00f4*/ 	.word	0x00000001


	//----- nvinfo : EIATTR_CRS_STACK_SIZE
	.align		4
.L_1974:
        /*00f8*/ 	.byte	0x04, 0x1e
        /*00fa*/ 	.short	(.L_1976 - .L_1975)
.L_1975:
        /*00fc*/ 	.word	0x00000000
.L_1976:


//--------------------- .nv.info._ZN10layer_norm13ln_fwd_kernelINS_13Kernel_traitsIf13__nv_bfloat16S2_S2_fjLj1280ELj1ELj4ELj1ELj16ENS_18Kernel_traits_baseILj1280EfS2_S2_S2_fjLj128EEEEELb1ELb0ELb1ELb1EEEvNS_9FwdParamsE --------------------------
	.section	.nv.info._ZN10layer_norm13ln_fwd_kernelINS_13Kernel_traitsIf13__nv_bfloat16S2_S2_fjLj1280ELj1ELj4ELj1ELj16ENS_18Kernel_traits_baseILj1280EfS2_S2_S2_fjLj128EEEEELb1ELb0ELb1ELb1EEEvNS_9FwdParamsE,"",@"SHT_CUDA_INFO"
	.sectionflags	@""
	.align	4


	//----- nvinfo : EIATTR_CUDA_API_VERSION
	.align		4
        /*0000*/ 	.byte	0x04, 0x37
        /*0002*/ 	.short	(.L_1978 - .L_1977)
.L_1977:
        /*0004*/ 	.word	0x00000082


	//----- nvinfo : EIATTR_SW2861232_WAR
	.align		4
.L_1978:
        /*0008*/ 	.byte	0x01, 0x35
	.zero		2


	//----- nvinfo : EIATTR_PARAM_CBANK
	.align		4
        /*000c*/ 	.byte	0x04, 0x0a
        /*000e*/ 	.short	(.L_1980 - .L_1979)
	.align		4
.L_1979:
        /*0010*/ 	.word	index@(.nv.constant0._ZN10layer_norm13ln_fwd_kernelINS_13Kernel_traitsIf13__nv_bfloat16S2_S2_fjLj1280ELj1ELj4ELj1ELj16ENS_18Kernel_traits_baseILj1280EfS2_S2_S2_fjLj128EEEEELb1ELb0ELb1ELb1EEEvNS_9FwdParamsE)
        /*0014*/ 	.short	0x0160
        /*0016*/ 	.short	0x00e8


	//----- nvinfo : EIATTR_CBANK_PARAM_SIZE
	.align		4
.L_1980:
        /*0018*/ 	.byte	0x03, 0x19
        /*001a*/ 	.short	0x00e8


	//----- nvinfo : EIATTR_KPARAM_INFO
	.align		4
        /*001c*/ 	.byte	0x04, 0x17
        /*001e*/ 	.short	(.L_1982 - .L_1981)
.L_1981:
        /*0020*/ 	.word	0x00000000
        /*0024*/ 	.short	0x0000
        /*0026*/ 	.short	0x0000
        /*0028*/ 	.byte	0x00, 0xf0, 0xa1, 0x03


	//----- nvinfo : EIATTR_MAXREG_COUNT
	.align		4
.L_1982:
        /*002c*/ 	.byte	0x03, 0x1b
        /*002e*/ 	.short	0x00ff


	//----- nvinfo : EIATTR_MERCURY_ISA_VERSION
	.align		4
        /*0030*/ 	.byte	0x03, 0x5f
        /*0032*/ 	.short	0x0000


	//----- nvinfo : EIATTR_COOP_GROUP_MASK_REGIDS
	.align		4
        /*0034*/ 	.byte	0x04, 0x29
        /*0036*/ 	.short	(.L_1984 - .L_1983)


	//   ....[0]....
.L_1983:
        /*0038*/ 	.word	0xffffffff


	//   ....[1]....
        /*003c*/ 	.word	0xffffffff


	//   ....[2]....
        /*0040*/ 	.word	0xffffffff


	//   ....[3]....
        /*0044*/ 	.word	0xffffffff


	//   ....[4]....
        /*0048*/ 	.word	0xffffffff


	//   ....[5]....
        /*004c*/ 	.word	0xffffffff


	//   ....[6]....
        /*0050*/ 	.word	0xffffffff


	//   ....[7]....
        /*0054*/ 	.word	0xffffffff


	//   ....[8]....
        /*0058*/ 	.word	0xffffffff


	//   ....[9]....
        /*005c*/ 	.word	0xffffffff


	//   ....[10]....
        /*0060*/ 	.word	0xffffffff


	//   ....[11]....
        /*0064*/ 	.word	0xffffffff


	//   ....[12]....
        /*0068*/ 	.word	0xffffffff


	//   ....[13]....
        /*006c*/ 	.word	0xffffffff


	//   ....[14]....
        /*0070*/ 	.word	0xffffffff


	//   ....[15]....
        /*0074*/ 	.word	0xffffffff


	//   ....[16]....
        /*0078*/ 	.word	0xffffffff


	//   ....[17]....
        /*007c*/ 	.word	0xffffffff


	//   ....[18]....
        /*0080*/ 	.word	0xffffffff


	//   ....[19]....
        /*0084*/ 	.word	0xffffffff


	//----- nvinfo : EIATTR_COOP_GROUP_INSTR_OFFSETS
	.align		4
.L_1984:
        /*0088*/ 	.byte	0x04, 0x28
        /*008a*/ 	.short	(.L_1986 - .L_1985)


	//   ....[0]....
.L_1985:
        /*008c*/ 	.word	0x00010a30


	//   ....[1]....
        /*0090*/ 	.word	0x00010a60


	//   ....[2]....
        /*0094*/ 	.word	0x00010a80


	//   ....[3]....
        /*0098*/ 	.word	0x00010aa0


	//   ....[4]....
        /*009c*/ 	.word	0x00010ac0


	//   ....[5]....
        /*00a0*/ 	.word	0x00010ff0


	//   ....[6]....
        /*00a4*/ 	.word	0x00011010


	//   ....[7]....
        /*00a8*/ 	.word	0x00011030


	//   ....[8]....
        /*00ac*/ 	.word	0x00011050


	//   ....[9]....
        /*00b0*/ 	.word	0x00011070


	//   ....[10]....
        /*00b4*/ 	.word	0x00011c70


	//   ....[11]....
        /*00b8*/ 	.word	0x00011cd0


	//   ....[12]....
        /*00bc*/ 	.word	0x00011d30


	//   ....[13]....
        /*00c0*/ 	.word	0x00011d90


	//   ....[14]....
        /*00c4*/ 	.word	0x00011df0


	//   ....[15]....
        /*00c8*/ 	.word	0x00012360


	//   ....[16]....
        /*00cc*/ 	.word	0x000123c0


	//   ....[17]....
        /*00d0*/ 	.word	0x00012420


	//   ....[18]....
        /*00d4*/ 	.word	0x00012480


	//   ....[19]....
        /*00d8*/ 	.word	0x000124e0


	//----- nvinfo : EIATTR_EXIT_INSTR_OFFSETS
	.align		4
.L_1986:
        /*00dc*/ 	.byte	0x04, 0x1c
        /*00de*/ 	.short	(.L_1988 - .L_1987)


	//   ....[0]....
.L_1987:
        /*00e0*/ 	.word	0x00000730


	//   ....[1]....
        /*00e4*/ 	.word	0x00011c20


	//----- nvinfo : EIATTR_MAX_THREADS
	.align		4
.L_1988:
        /*00e8*/ 	.byte	0x04, 0x05
        /*00ea*/ 	.short	(.L_1990 - .L_1989)
.L_1989:
        /*00ec*/ 	.word	0x00000080
        /*00f0*/ 	.word	0x00000001
        /*00f4*/ 	.word	0x00000001


	//----- nvinfo : EIATTR_CRS_STACK_SIZE
	.align		4
.L_1990:
        /*00f8*/ 	.byte	0x04, 0x1e
        /*00fa*/ 	.short	(.L_1992 - .L_1991)
.L_1991:
        /*00fc*/ 	.word	0x00000000
.L_1992:


//--------------------- .nv.info._ZN10layer_norm13ln_fwd_kernelINS_13Kernel_traitsIf13__nv_bfloat16S2_S2_fjLj1280ELj1ELj4ELj1ELj16ENS_18Kernel_traits_baseILj1280EfS2_S2_S2_fjLj128EEEEELb1ELb1ELb0ELb0EEEvNS_9FwdParamsE --------------------------
	.section	.nv.info._ZN10layer_norm13ln_fwd_kernelINS_13Kernel_traitsIf13__nv_bfloat16S2_S2_fjLj1280ELj1ELj4ELj1ELj16ENS_18Kernel_traits_baseILj1280EfS2_S2_S2_fjLj128EEEEELb1ELb1ELb0ELb0EEEvNS_9FwdParamsE,"",@"SHT_CUDA_INFO"
	.sectionflags	@""
	.align	4


	//----- nvinfo : EIATTR_CUDA_API_VERSION
	.align		4
        /*0000*/ 	.byte	0x04, 0x37
        /*0002*/ 	.short	(.L_1994 - .L_1993)
.L_1993:
        /*0004*/ 	.word	0x00000082


	//----- nvinfo : EIATTR_SW2861232_WAR
	.align		4
.L_1994:
        /*0008*/ 	.byte	0x01, 0x35
	.zero		2


	//----- nvinfo : EIATTR_PARAM_CBANK
	.align		4
        /*000c*/ 	.byte	0x04, 0x0a
        /*000e*/ 	.short	(.L_1996 - .L_1995)
	.align		4
.L_1995:
        /*0010*/ 	.word	index@(.nv.constant0._ZN10layer_norm13ln_fwd_kernelINS_13Kernel_traitsIf13__nv_bfloat16S2_S2_fjLj1280ELj1ELj4ELj1ELj16ENS_18Kernel_traits_baseILj1280EfS2_S2_S2_fjLj128EEEEELb1ELb1ELb0ELb0EEEvNS_9FwdParamsE)
        /*0014*/ 	.short	0x0160
        /*0016*/ 	.short	0x00e8


	//----- nvinfo : EIATTR_CBANK_PARAM_SIZE
	.align		4
.L_1996:
        /*0018*/ 	.byte	0x03, 0x19
        /*001a*/ 	.short	0x00e8


	//----- nvinfo : EIATTR_KPARAM_INFO
	.align		4
        /*001c*/ 	.byte	0x04, 0x17
        /*001e*/ 	.short	(.L_1998 - .L_1997)
.L_1997:
        /*0020*/ 	.word	0x00000000
        /*0024*/ 	.short	0x0000
        /*0026*/ 	.short	0x0000
        /*0028*/ 	.byte	0x00, 0xf0, 0xa1, 0x03


	//----- nvinfo : EIATTR_MAXREG_COUNT
	.align		4
.L_1998:
        /*002c*/ 	.byte	0x03, 0x1b
        /*002e*/ 	.short	0x00ff


	//----- nvinfo : EIATTR_MERCURY_ISA_VERSION
	.align		4
        /*0030*/ 	.byte	0x03, 0x5f
        /*0032*/ 	.short	0x0000


	//----- nvinfo : EIATTR_COOP_GROUP_MASK_REGIDS
	.align		4
        /*0034*/ 	.byte	0x04, 0x29
        /*0036*/ 	.short	(.L_2000 - .L_1999)


	//   ....[0]....
.L_1999:
        /*0038*/ 	.word	0xffffffff


	//   ....[1]....
        /*003c*/ 	.word	0xffffffff


	//   ....[2]....
        /*0040*/ 	.word	0xffffffff


	//   ....[3]....
        /*0044*/ 	.word	0xffffffff


	//   ....[4]....
        /*0048*/ 	.word	0xffffffff


	//   ....[5]....
        /*004c*/ 	.word	0xffffffff


	//   ....[6]....
        /*0050*/ 	.word	0xffffffff


	//   ....[7]....
        /*0054*/ 	.word	0xffffffff


	//   ....[8]....
        /*0058*/ 	.word	0xffffffff


	//   ....[9]....
        /*005c*/ 	.word	0xffffffff


	//   ....[10]....
        /*0060*/ 	.word	0xffffffff


	//   ....[11]....
        /*0064*/ 	.word	0xffffffff


	//   ....[12]....
        /*0068*/ 	.word	0xffffffff


	//   ....[13]....
        /*006c*/ 	.word	0xffffffff


	//   ....[14]....
        /*0070*/ 	.word	0xffffffff


	//   ....[15]....
        /*0074*/ 	.word	0xffffffff


	//   ....[16]....
        /*0078*/ 	.word	0xffffffff


	//   ....[17]....
        /*007c*/ 	.word	0xffffffff


	//   ....[18]....
        /*0080*/ 	.word	0xffffffff


	//   ....[19]....
        /*0084*/ 	.word	0xffffffff


	//----- nvinfo : EIATTR_COOP_GROUP_INSTR_OFFSETS
	.align		4
.L_2000:
        /*0088*/ 	.byte	0x04, 0x28
        /*008a*/ 	.short	(.L_2002 - .L_2001)


	//   ....[0]....
.L_2001:
        /*008c*/ 	.word	0x0000f4d0


	//   ....[1]....
        /*0090*/ 	.word	0x0000f500


	//   ....[2]....
        /*0094*/ 	.word	0x0000f530


	//   ....[3]....
        /*0098*/ 	.word	0x0000f550


	//   ....[4]....
        /*009c*/ 	.word	0x0000f570


	//   ....[5]....
        /*00a0*/ 	.word	0x0000fab0


	//   ....[6]....
        /*00a4*/ 	.word	0x0000fad0


	//   ....[7]....
        /*00a8*/ 	.word	0x0000faf0


	//   ....[8]....
        /*00ac*/ 	.word	0x0000fb10


	//   ....[9]....
        /*00b0*/ 	.word	0x0000fb30


	//   ....[10]....
        /*00b4*/ 	.word	0x00010810


	//   ....[11]....
        /*00b8*/ 	.word	0x00010890


	//   ....[12]....
        /*00bc*/ 	.word	0x000108f0


	//   ....[13]....
        /*00c0*/ 	.word	0x00010950


	//   ....[14]....
        /*00c4*/ 	.word	0x000109b0


	//   ....[15]....
        /*00c8*/ 	.word	0x00010f40


	//   ....[16]....
        /*00cc*/ 	.word	0x00010fa0


	//   ....[17]....
        /*00d0*/ 	.word	0x00011000


	//   ....[18]....
        /*00d4*/ 	.word	0x00011060


	//   ....[19]....
        /*00d8*/ 	.word	0x000110d0


	//----- nvinfo : EIATTR_EXIT_INSTR_OFFSETS
	.align		4
.L_2002:
        /*00dc*/ 	.byte	0x04, 0x1c
        /*00de*/ 	.short	(.L_2004 - .L_2003)


	//   ....[0]....
.L_2003:
        /*00e0*/ 	.word	0x00000cc0


	//   ....[1]....
        /*00e4*/ 	.word	0x000107b0


	//----- nvinfo : EIATTR_MAX_THREADS
	.align		4
.L_2004:
        /*00e8*/ 	.byte	0x04, 0x05
        /*00ea*/ 	.short	(.L_2006 - .L_2005)
.L_2005:
        /*00ec*/ 	.word	0x00000080
        /*00f0*/ 	.word	0x00000001
        /*00f4*/ 	.word	0x00000001


	//----- nvinfo : EIATTR_CRS_STACK_SIZE
	.align		4
.L_2006:
        /*00f8*/ 	.byte	0x04, 0x1e
        /*00fa*/ 	.short	(.L_2008 - .L_2007)
.L_2007:
        /*00fc*/ 	.word	0x00000000
.L_2008:


//--------------------- .nv.info._ZN10layer_norm13ln_fwd_kernelINS_13Kernel_traitsIf13__nv_bfloat16S2_S2_fjLj1280ELj1ELj4ELj1ELj16ENS_18Kernel_traits_baseILj1280EfS2_S2_S2_fjLj128EEEEELb1ELb1ELb0ELb1EEEvNS_9FwdParamsE --------------------------
	.section	.nv.info._ZN10layer_norm13ln_fwd_kernelINS_13Kernel_traitsIf13__nv_bfloat16S2_S2_fjLj1280ELj1ELj4ELj1ELj16ENS_18Kernel_traits_baseILj1280EfS2_S2_S2_fjLj128EEEEELb1ELb1ELb0ELb1EEEvNS_9FwdParamsE,"",@"SHT_CUDA_INFO"
	.sectionflags	@""
	.align	4


	//----- nvinfo : EIATTR_CUDA_API_VERSION
	.align		4
        /*0000*/ 	.byte	0x04, 0x37
        /*0002*/ 	.short	(.L_2010 - .L_2009)
.L_2009:
        /*0004*/ 	.word	0x00000082


	//----- nvinfo : EIATTR_SW2861232_WAR
	.align		4
.L_2010:
        /*0008*/ 	.byte	0x01, 0x35
	.zero		2


	//----- nvinfo : EIATTR_PARAM_CBANK
	.align		4
        /*000c*/ 	.byte	0x04, 0x0a
        /*000e*/ 	.short	(.L_2012 - .L_2011)
	.align		4
.L_2011:
        /*0010*/ 	.word	index@(.nv.constant0._ZN10layer_norm13ln_fwd_kernelINS_13Kernel_traitsIf13__nv_bfloat16S2_S2_fjLj1280ELj1ELj4ELj1ELj16ENS_18Kernel_traits_baseILj1280EfS2_S2_S2_fjLj128EEEEELb1ELb1ELb0ELb1EEEvNS_9FwdParamsE)
        /*0014*/ 	.short	0x0160
        /*0016*/ 	.short	0x00e8


	//----- nvinfo : EIATTR_CBANK_PARAM_SIZE
	.align		4
.L_2012:
        /*0018*/ 	.byte	0x03, 0x19
        /*001a*/ 	.short	0x00e8


	//----- nvinfo : EIATTR_KPARAM_INFO
	.align		4
        /*001c*/ 	.byte	0x04, 0x17
        /*001e*/ 	.short	(.L_2014 - .L_2013)
.L_2013:
        /*0020*/ 	.word	0x00000000
        /*0024*/ 	.short	0x0000
        /*0026*/ 	.short	0x0000
        /*0028*/ 	.byte	0x00, 0xf0, 0xa1, 0x03


	//----- nvinfo : EIATTR_MAXREG_COUNT
	.align		4
.L_2014:
        /*002c*/ 	.byte	0x03, 0x1b
        /*002e*/ 	.short	0x00ff


	//----- nvinfo : EIATTR_MERCURY_ISA_VERSION
	.align		4
        /*0030*/ 	.byte	0x03, 0x5f
        /*0032*/ 	.short	0x0000


	//----- nvinfo : EIATTR_COOP_GROUP_MASK_REGIDS
	.align		4
        /*0034*/ 	.byte	0x04, 0x29
        /*0036*/ 	.short	(.L_2016 - .L_2015)


	//   ....[0]....
.L_2015:
        /*0038*/ 	.word	0xffffffff


	//   ....[1]....
        /*003c*/ 	.word	0xffffffff


	//   ....[2]....
        /*0040*/ 	.word	0xffffffff


	//   ....[3]....
        /*0044*/ 	.word	0xffffffff


	//   ....[4]....
        /*0048*/ 	.word	0xffffffff


	//   ....[5]....
        /*004c*/ 	.word	0xffffffff


	//   ....[6]....
        /*0050*/ 	.word	0xffffffff


	//   ....[7]....
        /*0054*/ 	.word	0xffffffff


	//   ....[8]....
        /*0058*/ 	.word	0xffffffff


	//   ....[9]....
        /*005c*/ 	.word	0xffffffff


	//   ....[10]....
        /*0060*/ 	.word	0xffffffff


	//   ....[11]....
        /*0064*/ 	.word	0xffffffff


	//   ....[12]....
        /*0068*/ 	.word	0xffffffff


	//   ....[13]....
        /*006c*/ 	.word	0xffffffff


	//   ....[14]....
        /*0070*/ 	.word	0xffffffff


	//   ....[15]....
        /*0074*/ 	.word	0xffffffff


	//   ....[16]....
        /*0078*/ 	.word	0xffffffff


	//   ....[17]....
        /*007c*/ 	.word	0xffffffff


	//   ....[18]....
        /*0080*/ 	.word	0xffffffff


	//   ....[19]....
        /*0084*/ 	.word	0xffffffff


	//----- nvinfo : EIATTR_COOP_GROUP_INSTR_OFFSETS
	.align		4
.L_2016:
        /*0088*/ 	.byte	0x04, 0x28
        /*008a*/ 	.short	(.L_2018 - .L_2017)


	//   ....[0]....
.L_2017:
        /*008c*/ 	.word	0x0000ef80


	//   ....[1]....
        /*0090*/ 	.word	0x0000efb0


	//   ....[2]....
        /*0094*/ 	.word	0x0000efd0


	//   ....[3]....
        /*0098*/ 	.word	0x0000eff0


	//   ....[4]....
        /*009c*/ 	.word	0x0000f010


	//   ....[5]....
        /*00a0*/ 	.word	0x0000f540


	//   ....[6]....
        /*00a4*/ 	.word	0x0000f560


	//   ....[7]....
        /*00a8*/ 	.word	0x0000f580


	//   ....[8]....
        /*00ac*/ 	.word	0x0000f5a0


	//   ....[9]....
        /*00b0*/ 	.word	0x0000f5c0


	//   ....[10]....
        /*00b4*/ 	.word	0x00010110


	//   ....[11]....
        /*00b8*/ 	.word	0x00010180


	//   ....[12]....
        /*00bc*/ 	.word	0x000101e0


	//   ....[13]....
        /*00c0*/ 	.word	0x00010240


	//   ....[14]....
        /*00c4*/ 	.word	0x000102a0


	//   ....[15]....
        /*00c8*/ 	.word	0x00010810


	//   ....[16]....
        /*00cc*/ 	.word	0x00010870


	//   ....[17]....
        /*00d0*/ 	.word	0x000108d0


	//   ....[18]....
        /*00d4*/ 	.word	0x00010930


	//   ....[19]....
        /*00d8*/ 	.word	0x00010990


	//----- nvinfo : EIATTR_EXIT_INSTR_OFFSETS
	.align		4
.L_2018:
        /*00dc*/ 	.byte	0x04, 0x1c
        /*00de*/ 	.short	(.L_2020 - .L_2019)


	//   ....[0]....
.L_2019:
        /*00e0*/ 	.word	0x00000390


	//   ....[1]....
        /*00e4*/ 	.word	0x000100b0


	//----- nvinfo : EIATTR_MAX_THREADS
	.align		4
.L_2020:
        /*00e8*/ 	.byte	0x04, 0x05
        /*00ea*/ 	.short	(.L_2022 - .L_2021)
.L_2021:
        /*00ec*/ 	.word	0x00000080
        /*00f0*/ 	.word	0x00000001
        /*00f4*/ 	.word	0x00000001


	//----- nvinfo : EIATTR_CRS_STACK_SIZE
	.align		4
.L_2022:
        /*00f8*/ 	.byte	0x04, 0x1e
        /*00fa*/ 	.short	(.L_2024 - .L_2023)
.L_2023:
        /*00fc*/ 	.word	0x00000000
.L_2024:


//--------------------- .nv.info._ZN10layer_norm13ln_fwd_kernelINS_13Kernel_traitsIf13__nv_bfloat16S2_S2_fjLj1280ELj1ELj4ELj1ELj16ENS_18Kernel_traits_baseILj1280EfS2_S2_S2_fjLj128EEEEELb1ELb1ELb1ELb0EEEvNS_9FwdParamsE --------------------------
	.section	.nv.info._ZN10layer_norm13ln_fwd_kernelINS_13Kernel_traitsIf13__nv_bfloat16S2_S2_fjLj1280ELj1ELj4ELj1ELj16ENS_18Kernel_traits_baseILj1280EfS2_S2_S2_fjLj128EEEEELb1ELb1ELb1ELb0EEEvNS_9FwdParamsE,"",@"SHT_CUDA_INFO"
	.sectionflags	@""
	.align	4


	//----- nvinfo : EIATTR_CUDA_API_VERSION
	.align		4
        /*0000*/ 	.byte	0x04, 0x37
        /*0002*/ 	.short	(.L_2026 - .L_2025)
.L_2025:
        /*0004*/ 	.word	0x00000082


	//----- nvinfo : EIATTR_SW2861232_WAR
	.align		4
.L_2026:
        /*0008*/ 	.byte	0x01, 0x35
	.zero		2


	//----- nvinfo : EIATTR_PARAM_CBANK
	.align		4
        /*000c*/ 	.byte	0x04, 0x0a
        /*000e*/ 	.short	(.L_2028 - .L_2027)
	.align		4
.L_2027:
        /*0010*/ 	.word	index@(.nv.constant0._ZN10layer_norm13ln_fwd_kernelINS_13Kernel_traitsIf13__nv_bfloat16S2_S2_fjLj1280ELj1ELj4ELj1ELj16ENS_18Kernel_traits_baseILj1280EfS2_S2_S2_fjLj128EEEEELb1ELb1ELb1ELb0EEEvNS_9FwdParamsE)
        /*0014*/ 	.short	0x0160
        /*0016*/ 	.short	0x00e8


	//----- nvinfo : EIATTR_CBANK_PARAM_SIZE
	.align		4
.L_2028:
        /*0018*/ 	.byte	0x03, 0x19
        /*001a*/ 	.short	0x00e8


	//----- nvinfo : EIATTR_KPARAM_INFO
	.align		4
        /*001c*/ 	.byte	0x04, 0x17
        /*001e*/ 	.short	(.L_2030 - .L_2029)
.L_2029:
        /*0020*/ 	.word	0x00000000
        /*0024*/ 	.short	0x0000
        /*0026*/ 	.short	0x0000
        /*0028*/ 	.byte	0x00, 0xf0, 0xa1, 0x03


	//----- nvinfo : EIATTR_MAXREG_COUNT
	.align		4
.L_2030:
        /*002c*/ 	.byte	0x03, 0x1b
        /*002e*/ 	.short	0x00ff


	//----- nvinfo : EIATTR_MERCURY_ISA_VERSION
	.align		4
        /*0030*/ 	.byte	0x03, 0x5f
        /*0032*/ 	.short	0x0000


	//----- nvinfo : EIATTR_COOP_GROUP_MASK_REGIDS
	.align		4
        /*0034*/ 	.byte	0x04, 0x29
        /*0036*/ 	.short	(.L_2032 - .L_2031)


	//   ....[0]....
.L_2031:
        /*0038*/ 	.word	0xffffffff


	//   ....[1]....
        /*003c*/ 	.word	0xffffffff


	//   ....[2]....
        /*0040*/ 	.word	0xffffffff


	//   ....[3]....
        /*0044*/ 	.word	0xffffffff


	//   ....[4]....
        /*0048*/ 	.word	0xffffffff


	//   ....[5]....
        /*004c*/ 	.word	0xffffffff


	//   ....[6]....
        /*0050*/ 	.word	0xffffffff


	//   ....[7]....
        /*0054*/ 	.word	0xffffffff


	//   ....[8]....
        /*0058*/ 	.word	0xffffffff


	//   ....[9]....
        /*005c*/ 	.word	0xffffffff


	//   ....[10]....
        /*0060*/ 	.word	0xffffffff


	//   ....[11]....
        /*0064*/ 	.word	0xffffffff


	//   ....[12]....
        /*0068*/ 	.word	0xffffffff


	//   ....[13]....
        /*006c*/ 	.word	0xffffffff


	//   ....[14]....
        /*0070*/ 	.word	0xffffffff


	//   ....[15]....
        /*0074*/ 	.word	0xffffffff


	//   ....[16]....
        /*0078*/ 	.word	0xffffffff


	//   ....[17]....
        /*007c*/ 	.word	0xffffffff


	//   ....[18]....
        /*0080*/ 	.word	0xffffffff


	//   ....[19]....
        /*0084*/ 	.word	0xffffffff


	//----- nvinfo : EIATTR_COOP_GROUP_INSTR_OFFSETS
	.align		4
.L_2032:
        /*0088*/ 	.byte	0x04, 0x28
        /*008a*/ 	.short	(.L_2034 - .L_2033)


	//   ....[0]....
.L_2033:
        /*008c*/ 	.word	0x000110d0


	//   ....[1]....
        /*0090*/ 	.word	0x00011100


	//   ....[2]....
        /*0094*/ 	.word	0x00011120


	//   ....[3]....
        /*0098*/ 	.word	0x00011140


	//   ....[4]....
        /*009c*/ 	.word	0x00011160


	//   ....[5]....
        /*00a0*/ 	.word	0x000116a0


	//   ....[6]....
        /*00a4*/ 	.word	0x000116c0


	//   ....[7]....
        /*00a8*/ 	.word	0x000116e0


	//   ....[8]....
        /*00ac*/ 	.word	0x00011700


	//   ....[9]....
        /*00b0*/ 	.word	0x00011720


	//   ....[10]....
        /*00b4*/ 	.word	0x00012450


	//   ....[11]....
        /*00b8*/ 	.word	0x000124d0


	//   ....[12]....
        /*00bc*/ 	.word	0x00012530


	//   ....[13]....
        /*00c0*/ 	.word	0x00012590


	//   ....[14]....
        /*00c4*/ 	.word	0x000125f0


	//   ....[15]....
        /*00c8*/ 	.word	0x00012b70


	//   ....[16]....
        /*00cc*/ 	.word	0x00012bd0


	//   ....[17]....
        /*00d0*/ 	.word	0x00012c30


	//   ....[18]....
        /*00d4*/ 	.word	0x00012c90


	//   ....[19]....
        /*00d8*/ 	.word	0x00012d00


	//----- nvinfo : EIATTR_EXIT_INSTR_OFFSETS
	.align		4
.L_2034:
        /*00dc*/ 	.byte	0x04, 0x1c
        /*00de*/ 	.short	(.L_2036 - .L_2035)


	//   ....[0]....
.L_2035:
        /*00e0*/ 	.word	0x00000c60


	//   ....[1]....
        /*00e4*/ 	.word	0x00012400


	//----- nvinfo : EIATTR_MAX_THREADS
	.align		4
.L_2036:
        /*00e8*/ 	.byte	0x04, 0x05
        /*00ea*/ 	.short	(.L_2038 - .L_2037)
.L_2037:
        /*00ec*/ 	.word	0x00000080
        /*00f0*/ 	.word	0x00000001
        /*00f4*/ 	.word	0x00000001


	//----- nvinfo : EIATTR_CRS_STACK_SIZE
	.align		4
.L_2038:
        /*00f8*/ 	.byte	0x04, 0x1e
        /*00fa*/ 	.short	(.L_2040 - .L_2039)
.L_2039:
        /*00fc*/ 	.word	0x00000000
.L_2040:


//--------------------- .nv.info._ZN10layer_norm13ln_fwd_kernelINS_13Kernel_traitsIf13__nv_bfloat16S2_S2_fjLj1280ELj1ELj4ELj1ELj16ENS_18Kernel_traits_baseILj1280EfS2_S2_S2_fjLj128EEEEELb1ELb1ELb1ELb1EEEvNS_9FwdParamsE --------------------------
	.section	.nv.info._ZN10layer_norm13ln_fwd_kernelINS_13Kernel_traitsIf13__nv_bfloat16S2_S2_fjLj1280ELj1ELj4ELj1ELj16ENS_18Kernel_traits_baseILj1280EfS2_S2_S2_fjLj128EEEEELb1ELb1ELb1ELb1EEEvNS_9FwdParamsE,"",@"SHT_CUDA_INFO"
	.sectionflags	@""
	.align	4


	//----- nvinfo : EIATTR_CUDA_API_VERSION
	.align		4
        /*0000*/ 	.byte	0x04, 0x37
        /*0002*/ 	.short	(.L_2042 - .L_2041)
.L_2041:
        /*0004*/ 	.word	0x00000082


	//----- nvinfo : EIATTR_SW2861232_WAR
	.align		4
.L_2042:
        /*0008*/ 	.byte	0x01, 0x35
	.zero		2


	//----- nvinfo : EIATTR_PARAM_CBANK
	.align		4
        /*000c*/ 	.byte	0x04, 0x0a
        /*000e*/ 	.short	(.L_2044 - .L_2043)
	.align		4
.L_2043:
        /*0010*/ 	.word	index@(.nv.constant0._ZN10layer_norm13ln_fwd_kernelINS_13Kernel_traitsIf13__nv_bfloat16S2_S2_fjLj1280ELj1ELj4ELj1ELj16ENS_18Kernel_traits_baseILj1280EfS2_S2_S2_fjLj128EEEEELb1ELb1ELb1ELb1EEEvNS_9FwdParamsE)
        /*0014*/ 	.short	0x0160
        /*0016*/ 	.short	0x00e8


	//----- nvinfo : EIATTR_CBANK_PARAM_SIZE
	.align		4
.L_2044:
        /*0018*/ 	.byte	0x03, 0x19
        /*001a*/ 	.short	0x00e8


	//----- nvinfo : EIATTR_KPARAM_INFO
	.align		4
        /*001c*/ 	.byte	0x04, 0x17
        /*001e*/ 	.short	(.L_2046 - .L_2045)
.L_2045:
        /*0020*/ 	.word	0x00000000
        /*0024*/ 	.short	0x0000
        /*0026*/ 	.short	0x0000
        /*0028*/ 	.byte	0x00, 0xf0, 0xa1, 0x03


	//----- nvinfo : EIATTR_MAXREG_COUNT
	.align		4
.L_2046:
        /*002c*/ 	.byte	0x03, 0x1b
        /*002e*/ 	.short	0x00ff


	//----- nvinfo : EIATTR_MERCURY_ISA_VERSION
	.align		4
        /*0030*/ 	.byte	0x03, 0x5f
        /*0032*/ 	.short	0x0000


	//----- nvinfo : EIATTR_COOP_GROUP_MASK_REGIDS
	.align		4
        /*0034*/ 	.byte	0x04, 0x29
        /*0036*/ 	.short	(.L_2048 - .L_2047)


	//   ....[0]....
.L_2047:
        /*0038*/ 	.word	0xffffffff


	//   ....[1]....
        /*003c*/ 	.word	0xffffffff


	//   ....[2]....
        /*0040*/ 	.word	0xffffffff


	//   ....[3]....
        /*0044*/ 	.word	0xffffffff


	//   ....[4]....
        /*0048*/ 	.word	0xffffffff


	//   ....[5]....
        /*004c*/ 	.word	0xffffffff


	//   ....[6]....
        /*0050*/ 	.word	0xffffffff


	//   ....[7]....
        /*0054*/ 	.word	0xffffffff


	//   ....[8]....
        /*0058*/ 	.word	0xffffffff


	//   ....[9]....
        /*005c*/ 	.word	0xffffffff


	//   ....[10]....
        /*0060*/ 	.word	0xffffffff


	//   ....[11]....
        /*0064*/ 	.word	0xffffffff


	//   ....[12]....
        /*0068*/ 	.word	0xffffffff


	//   ....[13]....
        /*006c*/ 	.word	0xffffffff


	//   ....[14]....
        /*0070*/ 	.word	0xffffffff


	//   ....[15]....
        /*0074*/ 	.word	0xffffffff


	//   ....[16]....
        /*0078*/ 	.word	0xffffffff


	//   ....[17]....
        /*007c*/ 	.word	0xffffffff


	//   ....[18]....
        /*0080*/ 	.word	0xffffffff


	//   ....[19]....
        /*0084*/ 	.word	0xffffffff


	//----- nvinfo : EIATTR_COOP_GROUP_INSTR_OFFSETS
	.align		4
.L_2048:
        /*0088*/ 	.byte	0x04, 0x28
        /*008a*/ 	.short	(.L_2050 - .L_2049)


	//   ....[0]....
.L_2049:
        /*008c*/ 	.word	0x00010980


	//   ....[1]....
        /*0090*/ 	.word	0x000109b0


	//   ....[2]....
        /*0094*/ 	.word	0x000109d0


	//   ....[3]....
        /*0098*/ 	.word	0x000109f0


	//   ....[4]....
        /*009c*/ 	.word	0x00010a10


	//   ....[5]....
        /*00a0*/ 	.word	0x00010f40


	//   ....[6]....
        /*00a4*/ 	.word	0x00010f60


	//   ....[7]....
        /*00a8*/ 	.word	0x00010f80


	//   ....[8]....
        /*00ac*/ 	.word	0x00010fa0


	//   ....[9]....
        /*00b0*/ 	.word	0x00010fc0


	//   ....[10]....
        /*00b4*/ 	.word	0x00011ba0


	//   ....[11]....
        /*00b8*/ 	.word	0x00011c10


	//   ....[12]....
        /*00bc*/ 	.word	0x00011c70


	//   ....[13]....
        /*00c0*/ 	.word	0x00011cd0


	//   ....[14]....
        /*00c4*/ 	.word	0x00011d30


	//   ....[15]....
        /*00c8*/ 	.word	0x000122a0


	//   ....[16]....
        /*00cc*/ 	.word	0x00012300


	//   ....[17]....
        /*00d0*/ 	.word	0x00012360


	//   ....[18]....
        /*00d4*/ 	.word	0x000123c0


	//   ....[19]....
        /*00d8*/ 	.word	0x00012420


	//----- nvinfo : EIATTR_EXIT_INSTR_OFFSETS
	.align		4
.L_2050:
        /*00dc*/ 	.byte	0x04, 0x1c
        /*00de*/ 	.short	(.L_2052 - .L_2051)


	//   ....[0]....
.L_2051:
        /*00e0*/ 	.word	0x000003a0


	//   ....[1]....
        /*00e4*/ 	.word	0x00011b50


	//----- nvinfo : EIATTR_MAX_THREADS
	.align		4
.L_2052:
        /*00e8*/ 	.byte	0x04, 0x05
        /*00ea*/ 	.short	(.L_2054 - .L_2053)
.L_2053:
        /*00ec*/ 	.word	0x00000080
        /*00f0*/ 	.word	0x00000001
        /*00f4*/ 	.word	0x00000001


	//----- nvinfo : EIATTR_CRS_STACK_SIZE
	.align		4
.L_2054:
        /*00f8*/ 	.byte	0x04, 0x1e
        /*00fa*/ 	.short	(.L_2056 - .L_2055)
.L_2055:
        /*00fc*/ 	.word	0x00000000
.L_2056:


//--------------------- .nv.info._ZN10layer_norm13ln_fwd_kernelINS_13Kernel_traitsI13__nv_bfloat16S2_fS2_fjLj1280ELj1ELj4ELj1ELj16ENS_18Kernel_traits_baseILj1280ES2_S2_fS2_fjLj128EEEEELb0ELb0ELb0ELb0EEEvNS_9FwdParamsE --------------------------
	.section	.nv.info._ZN10layer_norm13ln_fwd_kernelINS_13Kernel_traitsI13__nv_bfloat16S2_fS2_fjLj1280ELj1ELj4ELj1ELj16ENS_18Kernel_traits_baseILj1280ES2_S2_fS2_fjLj128EEEEELb0ELb0ELb0ELb0EEEvNS_9FwdParamsE,"",@"SHT_CUDA_INFO"
	.sectionflags	@""
	.align	4


	//----- nvinfo : EIATTR_CUDA_API_VERSION
	.align		4
        /*0000*/ 	.byte	0x04, 0x37
        /*0002*/ 	.short	(.L_2058 - .L_2057)
.L_2057:
        /*0004*/ 	.word	0x00000082


	//----- nvinfo : EIATTR_SW2861232_WAR
	.align		4
.L_2058:
        /*0008*/ 	.byte	0x01, 0x35
	.zero		2


	//----- nvinfo : EIATTR_PARAM_CBANK
	.align		4
        /*000c*/ 	.byte	0x04, 0x0a
        /*000e*/ 	.short	(.L_2060 - .L_2059)
	.align		4
.L_2059:
        /*0010*/ 	.word	index@(.nv.constant0._ZN10layer_norm13ln_fwd_kernelINS_13Kernel_traitsI13__nv_bfloat16S2_fS2_fjLj1280ELj1ELj4ELj1ELj16ENS_18Kernel_traits_baseILj1280ES2_S2_fS2_fjLj128EEEEELb0ELb0ELb0ELb0EEEvNS_9FwdParamsE)
        /*0014*/ 	.short	0x0160
        /*0016*/ 	.short	0x00e8


	//----- nvinfo : EIATTR_CBANK_PARAM_SIZE
	.align		4
.L_2060:
        /*0018*/ 	.byte	0x03, 0x19
        /*001a*/ 	.short	0x00e8


	//----- nvinfo : EIATTR_KPARAM_INFO
	.align		4
        /*001c*/ 	.byte	0x04, 0x17
        /*001e*/ 	.short	(.L_2062 - .L_2061)
.L_2061:
        /*0020*/ 	.word	0x00000000
        /*0024*/ 	.short	0x0000
        /*0026*/ 	.short	0x0000
        /*0028*/ 	.byte	0x00, 0xf0, 0xa1, 0x03


	//----- nvinfo : EIATTR_MAXREG_COUNT
	.align		4
.L_2062:
        /*002c*/ 	.byte	0x03, 0x1b
        /*002e*/ 	.short	0x00ff


	//----- nvinfo : EIATTR_MERCURY_ISA_VERSION
	.align		4
        /*0030*/ 	.byte	0x03, 0x5f
        /*0032*/ 	.short	0x0000


	//----- nvinfo : EIATTR_COOP_GROUP_MASK_REGIDS
	.align		4
        /*0034*/ 	.byte	0x04, 0x29
        /*0036*/ 	.short	(.L_2064 - .L_2063)


	//   ....[0]....
.L_2063:
        /*0038*/ 	.word	0xffffffff


	//   ....[1]....
        /*003c*/ 	.word	0xffffffff


	//   ....[2]....
        /*0040*/ 	.word	0xffffffff


	//   ....[3]....
        /*0044*/ 	.word	0xffffffff


	//   ....[4]....
        /*0048*/ 	.word	0xffffffff


	//   ....[5]....
        /*004c*/ 	.word	0xffffffff


	//   ....[6]....
        /*0050*/ 	.word	0xffffffff


	//   ....[7]....
        /*0054*/ 	.word	0xffffffff


	//   ....[8]....
        /*0058*/ 	.word	0xffffffff


	//   ....[9]....
        /*005c*/ 	.word	0xffffffff


	//   ....[10]....
        /*0060*/ 	.word	0xffffffff


	//   ....[11]....
        /*0064*/ 	.word	0xffffffff


	//   ....[12]....
        /*0068*/ 	.word	0xffffffff


	//   ....[13]....
        /*006c*/ 	.word	0xffffffff


	//   ....[14]....
        /*0070*/ 	.word	0xffffffff


	//   ....[15]....
        /*0074*/ 	.word	0xffffffff


	//   ....[16]....
        /*0078*/ 	.word	0xffffffff


	//   ....[17]....
        /*007c*/ 	.word	0xffffffff


	//   ....[18]....
        /*0080*/ 	.word	0xffffffff


	//   ....[19]....
        /*0084*/ 	.word	0xffffffff


	//----- nvinfo : EIATTR_COOP_GROUP_INSTR_OFFSETS
	.align		4
.L_2064:
        /*0088*/ 	.byte	0x04, 0x28
        /*008a*/ 	.short	(.L_2066 - .L_2065)


	//   ....[0]....
.L_2065:
        /*008c*/ 	.word	0x00001c20


	//   ....[1]....
        /*0090*/ 	.word	0x00001c50


	//   ....[2]....
        /*0094*/ 	.word	0x00001c70


	//   ....[3]....
        /*0098*/ 	.word	0x00001c90


	//   ....[4]....
        /*009c*/ 	.word	0x00001cb0


	//   ....[5]....
        /*00a0*/ 	.word	0x000021f0


	//   ....[6]....
        /*00a4*/ 	.word	0x00002210


	//   ....[7]....
        /*00a8*/ 	.word	0x00002230


	//   ....[8]....
        /*00ac*/ 	.word	0x00002250


	//   ....[9]....
        /*00b0*/ 	.word	0x00002270


	//   ....[10]....
        /*00b4*/ 	.word	0x00002f30


	//   ....[11]....
        /*00b8*/ 	.word	0x00002fb0


	//   ....[12]....
        /*00bc*/ 	.word	0x00003010


	//   ....[13]....
        /*00c0*/ 	.word	0x00003070


	//   ....[14]....
        /*00c4*/ 	.word	0x000030d0


	//   ....[15]....
        /*00c8*/ 	.word	0x00003650


	//   ....[16]....
        /*00cc*/ 	.word	0x000036b0


	//   ....[17]....
        /*00d0*/ 	.word	0x00003710


	//   ....[18]....
        /*00d4*/ 	.word	0x00003770


	//   ....[19]....
        /*00d8*/ 	.word	0x000037e0


	//----- nvinfo : EIATTR_EXIT_INSTR_OFFSETS
	.align		4
.L_2066:
        /*00dc*/ 	.byte	0x04, 0x1c
        /*00de*/ 	.short	(.L_2068 - .L_2067)


	//   ....[0]....
.L_2067:
        /*00e0*/ 	.word	0x000005a0


	//   ....[1]....
        /*00e4*/ 	.word	0x00002ed0


	//----- nvinfo : EIATTR_MAX_THREADS
	.align		4
.L_2068:
        /*00e8*/ 	.byte	0x04, 0x05
        /*00ea*/ 	.short	(.L_2070 - .L_2069)
.L_2069:
        /*00ec*/ 	.word	0x00000080
        /*00f0*/ 	.word	0x00000001
        /*00f4*/ 	.word	0x00000001


	//----- nvinfo : EIATTR_CRS_STACK_SIZE
	.align		4
.L_2070:
        /*00f8*/ 	.byte	0x04, 0x1e
        /*00fa*/ 	.short	(.L_2072 - .L_2071)
.L_2071:
        /*00fc*/ 	.word	0x00000000
.L_2072:


//--------------------- .nv.info._ZN10layer_norm13ln_fwd_kernelINS_13Kernel_traitsI13__nv_bfloat16S2_fS2_fjLj1280ELj1ELj4ELj1ELj16ENS_18Kernel_traits_baseILj1280ES2_S2_fS2_fjLj128EEEEELb0ELb0ELb0ELb1EEEvNS_9FwdParamsE --------------------------
	.section	.nv.info._ZN10layer_norm13ln_fwd_kernelINS_13Kernel_traitsI13__nv_bfloat16S2_fS2_fjLj1280ELj1ELj4ELj1ELj16ENS_18Kernel_traits_baseILj1280ES2_S2_fS2_fjLj128EEEEELb0ELb0ELb0ELb1EEEvNS_9FwdParamsE,"",@"SHT_CUDA_INFO"
	.sectionflags	@""
	.align	4


	//----- nvinfo : EIATTR_CUDA_API_VERSION
	.align		4
        /*0000*/ 	.byte	0x04, 0x37
        /*0002*/ 	.short	(.L_2074 - .L_2073)
.L_2073:
        /*0004*/ 	.word	0x00000082


	//----- nvinfo : EIATTR_SW2861232_WAR
	.align		4
.L_2074:
        /*0008*/ 	.byte	0x01, 0x35
	.zero		2


	//----- nvinfo : EIATTR_PARAM_CBANK
	.align		4
        /*000c*/ 	.byte	0x04, 0x0a
        /*000e*/ 	.short	(.L_2076 - .L_2075)
	.align		4
.L_2075:
        /*0010*/ 	.word	index@(.nv.constant0._ZN10layer_norm13ln_fwd_kernelINS_13Kernel_traitsI13__nv_bfloat16S2_fS2_fjLj1280ELj1ELj4ELj1ELj16ENS_18Kernel_traits_baseILj1280ES2_S2_fS2_fjLj128EEEEELb0ELb0ELb0ELb1EEEvNS_9FwdParamsE)
        /*0014*/ 	.short	0x0160
        /*0016*/ 	.short	0x00e8


	//----- nvinfo : EIATTR_CBANK_PARAM_SIZE
	.align		4
.L_2076:
        /*0018*/ 	.byte	0x03, 0x19
        /*001a*/ 	.short	0x00e8


	//----- nvinfo : EIATTR_KPARAM_INFO
	.align		4
        /*001c*/ 	.byte	0x04, 0x17
        /*001e*/ 	.short	(.L_2078 - .L_2077)
.L_2077:
        /*0020*/ 	.word	0x00000000
        /*0024*/ 	.short	0x0000
        /*0026*/ 	.short	0x0000
        /*0028*/ 	.byte	0x00, 0xf0, 0xa1, 0x03


	//----- nvinfo : EIATTR_MAXREG_COUNT
	.align		4
.L_2078:
        /*002c*/ 	.byte	0x03, 0x1b
        /*002e*/ 	.short	0x00ff


	//----- nvinfo : EIATTR_MERCURY_ISA_VERSION
	.align		4
        /*0030*/ 	.byte	0x03, 0x5f
        /*0032*/ 	.short	0x0000


	//----- nvinfo : EIATTR_COOP_GROUP_MASK_REGIDS
	.align		4
        /*0034*/ 	.byte	0x04, 0x29
        /*0036*/ 	.short	(.L_2080 - .L_2079)


	//   ....[0]....
.L_2079:
        /*0038*/ 	.word	0xffffffff


	//   ....[1]....
        /*003c*/ 	.word	0xffffffff


	//   ....[2]....
        /*0040*/ 	.word	0xffffffff


	//   ....[3]....
        /*0044*/ 	.word	0xffffffff


	//   ....[4]....
        /*0048*/ 	.word	0xffffffff


	//   ....[5]....
        /*004c*/ 	.word	0xffffffff


	//   ....[6]....
        /*0050*/ 	.word	0xffffffff


	//   ....[7]....
        /*0054*/ 	.word	0xffffffff


	//   ....[8]....
        /*0058*/ 	.word	0xffffffff


	//   ....[9]....
        /*005c*/ 	.word	0xffffffff


	//   ....[10]....
        /*0060*/ 	.word	0xffffffff


	//   ....[11]....
        /*0064*/ 	.word	0xffffffff


	//   ....[12]....
        /*0068*/ 	.word	0xffffffff


	//   ....[13]....
        /*006c*/ 	.word	0xffffffff


	//   ....[14]....
        /*0070*/ 	.word	0xffffffff


	//   ....[15]....
        /*0074*/ 	.word	0xffffffff


	//   ....[16]....
        /*0078*/ 	.word	0xffffffff


	//   ....[17]....
        /*007c*/ 	.word	0xffffffff


	//   ....[18]....
        /*0080*/ 	.word	0xffffffff


	//   ....[19]....
        /*0084*/ 	.word	0xffffffff


	//----- nvinfo : EIATTR_COOP_GROUP_INSTR_OFFSETS
	.align		4
.L_2080:
        /*0088*/ 	.byte	0x04, 0x28
        /*008a*/ 	.short	(.L_2082 - .L_2081)


	//   ....[0]....
.L_2081:
        /*008c*/ 	.word	0x00001560


	//   ....[1]....
        /*0090*/ 	.word	0x00001590


	//   ....[2]....
        /*0094*/ 	.word	0x000015b0


	//   ....[3]....
        /*0098*/ 	.word	0x000015d0


	//   ....[4]....
        /*009c*/ 	.word	0x000015f0


	//   ....[5]....
        /*00a0*/ 	.word	0x00001b20


	//   ....[6]....
        /*00a4*/ 	.word	0x00001b40


	//   ....[7]....
        /*00a8*/ 	.word	0x00001b60


	//   ....[8]....
        /*00ac*/ 	.word	0x00001b80


	//   ....[9]....
        /*00b0*/ 	.word	0x00001ba0


	//   ....[10]....
        /*00b4*/ 	.word	0x00002910


	//   ....[11]....
        /*00b8*/ 	.word	0x00002980


	//   ....[12]....
        /*00bc*/ 	.word	0x000029e0


	//   ....[13]....
        /*00c0*/ 	.word	0x00002a40


	//   ....[14]....
        /*00c4*/ 	.word	0x00002aa0


	//   ....[15]....
        /*00c8*/ 	.word	0x00003010


	//   ....[16]....
        /*00cc*/ 	.word	0x00003070


	//   ....[17]....
        /*00d0*/ 	.word	0x000030d0


	//   ....[18]....
        /*00d4*/ 	.word	0x00003130


	//   ....[19]....
        /*00d8*/ 	.word	0x00003190


	//----- nvinfo : EIATTR_EXIT_INSTR_OFFSETS
	.align		4
.L_2082:
        /*00dc*/ 	.byte	0x04, 0x1c
        /*00de*/ 	.short	(.L_2084 - .L_2083)


	//   ....[0]....
.L_2083:
        /*00e0*/ 	.word	0x00000140


	//   ....[1]....
        /*00e4*/ 	.word	0x000028c0


	//----- nvinfo : EIATTR_MAX_THREADS
	.align		4
.L_2084:
        /*00e8*/ 	.byte	0x04, 0x05
        /*00ea*/ 	.short	(.L_2086 - .L_2085)
.L_2085:
        /*00ec*/ 	.word	0x00000080
        /*00f0*/ 	.word	0x00000001
        /*00f4*/ 	.word	0x00000001


	//----- nvinfo : EIATTR_CRS_STACK_SIZE
	.align		4
.L_2086:
        /*00f8*/ 	.byte	0x04, 0x1e
        /*00fa*/ 	.short	(.L_2088 - .L_2087)
.L_2087:
        /*00fc*/ 	.word	0x00000000
.L_2088:


//--------------------- .nv.info._ZN10layer_norm13ln_fwd_kernelINS_13Kernel_traitsI13__nv_bfloat16S2_fS2_fjLj1280ELj1ELj4ELj1ELj16ENS_18Kernel_traits_baseILj1280ES2_S2_fS2_fjLj128EEEEELb0ELb0ELb1ELb0EEEvNS_9FwdParamsE --------------------------
	.section	.nv.info._ZN10layer_norm13ln_fwd_kernelINS_13Kernel_traitsI13__nv_bfloat16S2_fS2_fjLj1280ELj1ELj4ELj1ELj16ENS_18Kernel_traits_baseILj1280ES2_S2_fS2_fjLj128EEEEELb0ELb0ELb1ELb0EEEvNS_9FwdParamsE,"",@"SHT_CUDA_INFO"
	.sectionflags	@""
	.align	4


	//----- nvinfo : EIATTR_CUDA_API_VERSION
	.align		4
        /*0000*/ 	.byte	0x04, 0x37
        /*0002*/ 	.short	(.L_2090 - .L_2089)
.L_2089:
        /*0004*/ 	.word	0x00000082


	//----- nvinfo : EIATTR_SW2861232_WAR
	.align		4
.L_2090:
        /*0008*/ 	.byte	0x01, 0x35
	.zero		2


	//----- nvinfo : EIATTR_PARAM_CBANK
	.align		4
        /*000c*/ 	.byte	0x04, 0x0a
        /*000e*/ 	.short	(.L_2092 - .L_2091)
	.align		4
.L_2091:
        /*0010*/ 	.word	index@(.nv.constant0._ZN10layer_norm13ln_fwd_kernelINS_13Kernel_traitsI13__nv_bfloat16S2_fS2_fjLj1280ELj1ELj4ELj1ELj16ENS_18Kernel_traits_baseILj1280ES2_S2_fS2_fjLj128EEEEELb0ELb0ELb1ELb0EEEvNS_9FwdParamsE)
        /*0014*/ 	.short	0x0160
        /*0016*/ 	.short	0x00e8


	//----- nvinfo : EIATTR_CBANK_PARAM_SIZE
	.align		4
.L_2092:
        /*0018*/ 	.byte	0x03, 0x19
        /*001a*/ 	.short	0x00e8


	//----- nvinfo : EIATTR_KPARAM_INFO
	.align		4
        /*001c*/ 	.byte	0x04, 0x17
        /*001e*/ 	.short	(.L_2094 - .L_2093)
.L_2093:
        /*0020*/ 	.word	0x00000000
        /*0024*/ 	.short	0x0000
        /*0026*/ 	.short	0x0000
        /*0028*/ 	.byte	0x00, 0xf0, 0xa1, 0x03


	//----- nvinfo : EIATTR_MAXREG_COUNT
	.align		4
.L_2094:
        /*002c*/ 	.byte	0x03, 0x1b
        /*002e*/ 	.short	0x00ff


	//----- nvinfo : EIATTR_MERCURY_ISA_VERSION
	.align		4
        /*0030*/ 	.byte	0x03, 0x5f
        /*0032*/ 	.short	0x0000


	//----- nvinfo : EIATTR_COOP_GROUP_MASK_REGIDS
	.align		4
        /*0034*/ 	.byte	0x04, 0x29
        /*0036*/ 	.short	(.L_2096 - .L_2095)


	//   ....[0]....
.L_2095:
        /*0038*/ 	.word	0xffffffff


	//   ....[1]....
        /*003c*/ 	.word	0xffffffff


	//   ....[2]....
        /*0040*/ 	.word	0xffffffff


	//   ....[3]....
        /*0044*/ 	.word	0xffffffff


	//   ....[4]....
        /*0048*/ 	.word	0xffffffff


	//   ....[5]....
        /*004c*/ 	.word	0xffffffff


	//   ....[6]....
        /*0050*/ 	.word	0xffffffff


	//   ....[7]....
        /*0054*/ 	.word	0xffffffff


	//   ....[8]....
        /*0058*/ 	.word	0xffffffff


	//   ....[9]....
        /*005c*/ 	.word	0xffffffff


	//   ....[10]....
        /*0060*/ 	.word	0xffffffff


	//   ....[11]....
        /*0064*/ 	.word	0xffffffff


	//   ....[12]....
        /*0068*/ 	.word	0xffffffff


	//   ....[13]....
        /*006c*/ 	.word	0xffffffff


	//   ....[14]....
        /*0070*/ 	.word	0xffffffff


	//   ....[15]....
        /*0074*/ 	.word	0xffffffff


	//   ....[16]....
        /*0078*/ 	.word	0xffffffff


	//   ....[17]....
        /*007c*/ 	.word	0xffffffff


	//   ....[18]....
        /*0080*/ 	.word	0xffffffff


	//   ....[19]....
        /*0084*/ 	.word	0xffffffff


	//----- nvinfo : EIATTR_COOP_GROUP_INSTR_OFFSETS
	.align		4
.L_2096:
        /*0088*/ 	.byte	0x04, 0x28
        /*008a*/ 	.short	(.L_2098 - .L_2097)


	//   ....[0]....
.L_2097:
        /*008c*/ 	.word	0x00002b70


	//   ....[1]....
        /*0090*/ 	.word	0x00002ba0


	//   ....[2]....
        /*0094*/ 	.word	0x00002bc0


	//   ....[3]....
        /*0098*/ 	.word	0x00002be0


	//   ....[4]....
        /*009c*/ 	.word	0x00002c00


	//   ....[5]....
        /*00a0*/ 	.word	0x00003140


	//   ....[6]....
        /*00a4*/ 	.word	0x00003160


	//   ....[7]....
        /*00a8*/ 	.word	0x00003180


	//   ....[8]....
        /*00ac*/ 	.word	0x000031a0


	//   ....[9]....
        /*00b0*/ 	.word	0x000031c0


	//   ....[10]....
        /*00b4*/ 	.word	0x00003f00


	//   ....[11]....
        /*00b8*/ 	.word	0x00003f80


	//   ....[12]....
        /*00bc*/ 	.word	0x00003fe0


	//   ....[13]....
        /*00c0*/ 	.word	0x00004040


	//   ....[14]....
        /*00c4*/ 	.word	0x000040a0


	//   ....[15]....
        /*00c8*/ 	.word	0x00004620


	//   ....[16]....
        /*00cc*/ 	.word	0x00004680


	//   ....[17]....
        /*00d0*/ 	.word	0x000046e0


	//   ....[18]....
        /*00d4*/ 	.word	0x00004740


	//   ....[19]....
        /*00d8*/ 	.word	0x000047b0


	//----- nvinfo : EIATTR_EXIT_INSTR_OFFSETS
	.align		4
.L_2098:
        /*00dc*/ 	.byte	0x04, 0x1c
        /*00de*/ 	.short	(.L_2100 - .L_2099)


	//   ....[0]....
.L_2099:
        /*00e0*/ 	.word	0x00000590


	//   ....[1]....
        /*00e4*/ 	.word	0x00003ea0


	//----- nvinfo : EIATTR_MAX_THREADS
	.align		4
.L_2100:
        /*00e8*/ 	.byte	0x04, 0x05
        /*00ea*/ 	.short	(.L_2102 - .L_2101)
.L_2101:
        /*00ec*/ 	.word	0x00000080
        /*00f0*/ 	.word	0x00000001
        /*00f4*/ 	.word	0x00000001


	//----- nvinfo : EIATTR_CRS_STACK_SIZE
	.align		4
.L_2102:
        /*00f8*/ 	.byte	0x04, 0x1e
        /*00fa*/ 	.short	(.L_2104 - .L_2103)
.L_2103:
        /*00fc*/ 	.word	0x00000000
.L_2104:


//--------------------- .nv.info._ZN10layer_norm13ln_fwd_kernelINS_13Kernel_traitsI13__nv_bfloat16S2_fS2_fjLj1280ELj1ELj4ELj1ELj16ENS_18Kernel_traits_baseILj1280ES2_S2_fS2_fjLj128EEEEELb0ELb0ELb1ELb1EEEvNS_9FwdParamsE --------------------------
	.section	.nv.info._ZN10layer_norm13ln_fwd_kernelINS_13Kernel_traitsI13__nv_bfloat16S2_fS2_fjLj1280ELj1ELj4ELj1ELj16ENS_18Kernel_traits_baseILj1280ES2_S2_fS2_fjLj128EEEEELb0ELb0ELb1ELb1EEEvNS_9FwdParamsE,"",@"SHT_CUDA_INFO"
	.sectionflags	@""
	.align	4


	//----- nvinfo : EIATTR_CUDA_API_VERSION
	.align		4
        /*0000*/ 	.byte	0x04, 0x37
        /*0002*/ 	.short	(.L_2106 - .L_2105)
.L_2105:
        /*0004*/ 	.word	0x00000082


	//----- nvinfo : EIATTR_SW2861232_WAR
	.align		4
.L_2106:
        /*0008*/ 	.byte	0x01, 0x35
	.zero		2


	//----- nvinfo : EIATTR_PARAM_CBANK
	.align		4
        /*000c*/ 	.byte	0x04, 0x0a
        /*000e*/ 	.short	(.L_2108 - .L_2107)
	.align		4
.L_2107:
        /*0010*/ 	.word	index@(.nv.constant0._ZN10layer_norm13ln_fwd_kernelINS_13Kernel_traitsI13__nv_bfloat16S2_fS2_fjLj1280ELj1ELj4ELj1ELj16ENS_18Kernel_traits_baseILj1280ES2_S2_fS2_fjLj128EEEEELb0ELb0ELb1ELb1EEEvNS_9FwdParamsE)
        /*0014*/ 	.short	0x0160
        /*0016*/ 	.short	0x00e8


	//----- nvinfo : EIATTR_CBANK_PARAM_SIZE
	.align		4
.L_2108:
        /*0018*/ 	.byte	0x03, 0x19
        /*001a*/ 	.short	0x00e8


	//----- nvinfo : EIATTR_KPARAM_INFO
	.align		4
        /*001c*/ 	.byte	0x04, 0x17
        /*001e*/ 	.short	(.L_2110 - .L_2109)
.L_2109:
        /*0020*/ 	.word	0x00000000
        /*0024*/ 	.short	0x0000
        /*0026*/ 	.short	0x0000
        /*0028*/ 	.byte	0x00, 0xf0, 0xa1, 0x03


	//----- nvinfo : EIATTR_MAXREG_COUNT
	.align		4
.L_2110:
        /*002c*/ 	.byte	0x03, 0x1b
        /*002e*/ 	.short	0x00ff


	//----- nvinfo : EIATTR_MERCURY_ISA_VERSION
	.align		4
        /*0030*/ 	.byte	0x03, 0x5f
        /*0032*/ 	.short	0x0000


	//----- nvinfo : EIATTR_COOP_GROUP_MASK_REGIDS
	.align		4
        /*0034*/ 	.byte	0x04, 0x29
        /*0036*/ 	.short	(.L_2112 - .L_2111)


	//   ....[0]....
.L_2111:
        /*0038*/ 	.word	0xffffffff


	//   ....[1]....
        /*003c*/ 	.word	0xffffffff


	//   ....[2]....
        /*0040*/ 	.word	0xffffffff


	//   ....[3]....
        /*0044*/ 	.word	0xffffffff


	//   ....[4]....
        /*0048*/ 	.word	0xffffffff


	//   ....[5]....
        /*004c*/ 	.word	0xffffffff


	//   ....[6]....
        /*0050*/ 	.word	0xffffffff


	//   ....[7]....
        /*0054*/ 	.word	0xffffffff


	//   ....[8]....
        /*0058*/ 	.word	0xffffffff


	//   ....[9]....
        /*005c*/ 	.word	0xffffffff


	//   ....[10]....
        /*0060*/ 	.word	0xffffffff


	//   ....[11]....
        /*0064*/ 	.word	0xffffffff


	//   ....[12]....
        /*0068*/ 	.word	0xffffffff


	//   ....[13]....
        /*006c*/ 	.word	0xffffffff


	//   ....[14]....
        /*0070*/ 	.word	0xffffffff


	//   ....[15]....
        /*0074*/ 	.word	0xffffffff


	//   ....[16]....
        /*0078*/ 	.word	0xffffffff


	//   ....[17]....
        /*007c*/ 	.word	0xffffffff


	//   ....[18]....
        /*0080*/ 	.word	0xffffffff


	//   ....[19]....
        /*0084*/ 	.word	0xffffffff


	//----- nvinfo : EIATTR_COOP_GROUP_INSTR_OFFSETS
	.align		4
.L_2112:
        /*0088*/ 	.byte	0x04, 0x28
        /*008a*/ 	.short	(.L_2114 - .L_2113)


	//   ....[0]....
.L_2113:
        /*008c*/ 	.word	0x00002530


	//   ....[1]....
        /*0090*/ 	.word	0x00002560


	//   ....[2]....
        /*0094*/ 	.word	0x00002580


	//   ....[3]....
        /*0098*/ 	.word	0x000025a0


	//   ....[4]....
        /*009c*/ 	.word	0x000025c0


	//   ....[5]....
        /*00a0*/ 	.word	0x00002af0


	//   ....[6]....
        /*00a4*/ 	.word	0x00002b10


	//   ....[7]....
        /*00a8*/ 	.word	0x00002b30


	//   ....[8]....
        /*00ac*/ 	.word	0x00002b50


	//   ....[9]....
        /*00b0*/ 	.word	0x00002b70


	//   ....[10]....
        /*00b4*/ 	.word	0x00003750


	//   ....[11]....
        /*00b8*/ 	.word	0x000037d0


	//   ....[12]....
        /*00bc*/ 	.word	0x00003830


	//   ....[13]....
        /*00c0*/ 	.word	0x00003890


	//   ....[14]....
        /*00c4*/ 	.word	0x000038f0


	//   ....[15]....
        /*00c8*/ 	.word	0x00003e60


	//   ....[16]....
        /*00cc*/ 	.word	0x00003ec0


	//   ....[17]....
        /*00d0*/ 	.word	0x00003f20


	//   ....[18]....
        /*00d4*/ 	.word	0x00003f80


	//   ....[19]....
        /*00d8*/ 	.word	0x00003fe0


	//----- nvinfo : EIATTR_EXIT_INSTR_OFFSETS
	.align		4
.L_2114:
        /*00dc*/ 	.byte	0x04, 0x1c
        /*00de*/ 	.short	(.L_2116 - .L_2115)


	//   ....[0]....
.L_2115:
        /*00e0*/ 	.word	0x00000140


	//   ....[1]....
        /*00e4*/ 	.word	0x00003700


	//----- nvinfo : EIATTR_MAX_THREADS
	.align		4
.L_2116:
        /*00e8*/ 	.byte	0x04, 0x05
        /*00ea*/ 	.short	(.L_2118 - .L_2117)
.L_2117:
        /*00ec*/ 	.word	0x00000080
        /*00f0*/ 	.word	0x00000001
        /*00f4*/ 	.word	0x00000001


	//----- nvinfo : EIATTR_CRS_STACK_SIZE
	.align		4
.L_2118:
        /*00f8*/ 	.byte	0x04, 0x1e
        /*00fa*/ 	.short	(.L_2120 - .L_2119)
.L_2119:
        /*00fc*/ 	.word	0x00000000
.L_2120:


//--------------------- .nv.info._ZN10layer_norm13ln_fwd_kernelINS_13Kernel_traitsI13__nv_bfloat16S2_fS2_fjLj1280ELj1ELj4ELj1ELj16ENS_18Kernel_traits_baseILj1280ES2_S2_fS2_fjLj128EEEEELb0ELb1ELb0ELb0EEEvNS_9FwdParamsE --------------------------
	.section	.nv.info._ZN10layer_norm13ln_fwd_kernelINS_13Kernel_traitsI13__nv_bfloat16S2_fS2_fjLj1280ELj1ELj4ELj1ELj16ENS_18Kernel_traits_baseILj1280ES2_S2_fS2_fjLj128EEEEELb0ELb1ELb0ELb0EEEvNS_9FwdParamsE,"",@"SHT_CUDA_INFO"
	.sectionflags	@""
	.align	4


	//----- nvinfo : EIATTR_CUDA_API_VERSION
	.align		4
        /*0000*/ 	.byte	0x04, 0x37
        /*0002*/ 	.short	(.L_2122 - .L_2121)
.L_2121:
        /*0004*/ 	.word	0x00000082


	//----- nvinfo : EIATTR_SW2861232_WAR
	.align		4
.L_2122:
        /*0008*/ 	.byte	0x01, 0x35
	.zero		2


	//----- nvinfo : EIATTR_PARAM_CBANK
	.align		4
        /*000c*/ 	.byte	0x04, 0x0a
        /*000e*/ 	.short	(.L_2124 - .L_2123)
	.align		4
.L_2123:
        /*0010*/ 	.word	index@(.nv.constant0._ZN10layer_norm13ln_fwd_kernelINS_13Kernel_traitsI13__nv_bfloat16S2_fS2_fjLj1280ELj1ELj4ELj1ELj16ENS_18Kernel_traits_baseILj1280ES2_S2_fS2_fjLj128EEEEELb0ELb1ELb0ELb0EEEvNS_9FwdParamsE)
        /*0014*/ 	.short	0x0160
        /*0016*/ 	.short	0x00e8


	//----- nvinfo : EIATTR_CBANK_PARAM_SIZE
	.align		4
.L_2124:
        /*0018*/ 	.byte	0x03, 0x19
        /*001a*/ 	.short	0x00e8


	//----- nvinfo : EIATTR_KPARAM_INFO
	.align		4
        /*001c*/ 	.byte	0x04, 0x17
        /*001e*/ 	.short	(.L_2126 - .L_2125)
.L_2125:
        /*0020*/ 	.word	0x00000000
        /*0024*/ 	.short	0x0000
        /*0026*/ 	.short	0x0000
        /*0028*/ 	.byte	0x00, 0xf0, 0xa1, 0x03


	//----- nvinfo : EIATTR_MAXREG_COUNT
	.align		4
.L_2126:
        /*002c*/ 	.byte	0x03, 0x1b
        /*002e*/ 	.short	0x00ff


	//----- nvinfo : EIATTR_MERCURY_ISA_VERSION
	.align		4
        /*0030*/ 	.byte	0x03, 0x5f
        /*0032*/ 	.short	0x0000


	//----- nvinfo : EIATTR_COOP_GROUP_MASK_REGIDS
	.align		4
        /*0034*/ 	.byte	0x04, 0x29
        /*0036*/ 	.short	(.L_2128 - .L_2127)


	//   ....[0]....
.L_2127:
        /*0038*/ 	.word	0xffffffff


	//   ....[1]....
        /*003c*/ 	.word	0xffffffff


	//   ....[2]....
        /*0040*/ 	.word	0xffffffff


	//   ....[3]....
        /*0044*/ 	.word	0xffffffff


	//   ....[4]....
        /*0048*/ 	.word	0xffffffff


	//   ....[5]....
        /*004c*/ 	.word	0xffffffff


	//   ....[6]....
        /*0050*/ 	.word	0xffffffff


	//   ....[7]....
        /*0054*/ 	.word	0xffffffff


	//   ....[8]....
        /*0058*/ 	.word	0xffffffff


	//   ....[9]....
        /*005c*/ 	.word	0xffffffff


	//   ....[10]....
        /*0060*/ 	.word	0xffffffff


	//   ....[11]....
        /*0064*/ 	.word	0xffffffff


	//   ....[12]....
        /*0068*/ 	.word	0xffffffff


	//   ....[13]....
        /*006c*/ 	.word	0xffffffff


	//   ....[14]....
        /*0070*/ 	.word	0xffffffff


	//   ....[15]....
        /*0074*/ 	.word	0xffffffff


	//   ....[16]....
        /*0078*/ 	.word	0xffffffff


	//   ....[17]....
        /*007c*/ 	.word	0xffffffff


	//   ....[18]....
        /*0080*/ 	.word	0xffffffff


	//   ....[19]....
        /*0084*/ 	.word	0xffffffff


	//----- nvinfo : EIATTR_COOP_GROUP_INSTR_OFFSETS
	.align		4
.L_2128:
        /*0088*/ 	.byte	0x04, 0x28
        /*008a*/ 	.short	(.L_2130 - .L_2129)


	//   ....[0]....
.L_2129:
        /*008c*/ 	.word	0x00002210


	//   ....[1]....
        /*0090*/ 	.word	0x00002240


	//   ....[2]....
        /*0094*/ 	.word	0x00002260


	//   ....[3]....
        /*0098*/ 	.word	0x00002280


	//   ....[4]....
        /*009c*/ 	.word	0x000022a0


	//   ....[5]....
        /*00a0*/ 	.word	0x000027e0


	//   ....[6]....
        /*00a4*/ 	.word	0x00002800


	//   ....[7]....
        /*00a8*/ 	.word	0x00002820


	//   ....[8]....
        /*00ac*/ 	.word	0x00002840


	//   ....[9]....
        /*00b0*/ 	.word	0x00002860


	//   ....[10]....
        /*00b4*/ 	.word	0x00003510


	//   ....[11]....
        /*00b8*/ 	.word	0x00003590


	//   ....[12]....
        /*00bc*/ 	.word	0x000035f0


	//   ....[13]....
        /*00c0*/ 	.word	0x00003650


	//   ....[14]....
        /*00c4*/ 	.word	0x000036b0


	//   ....[15]....
        /*00c8*/ 	.word	0x00003c30


	//   ....[16]....
        /*00cc*/ 	.word	0x00003c90


	//   ....[17]....
        /*00d0*/ 	.word	0x00003cf0


	//   ....[18]....
        /*00d4*/ 	.word	0x00003d50


	//   ....[19]....
        /*00d8*/ 	.word	0x00003dc0


	//----- nvinfo : EIATTR_EXIT_INSTR_OFFSETS
	.align		4
.L_2130:
        /*00dc*/ 	.byte	0x04, 0x1c
        /*00de*/ 	.short	(.L_2132 - .L_2131)


	//   ....[0]....
.L_2131:
        /*00e0*/ 	.word	0x00000690


	//   ....[1]....
        /*00e4*/ 	.word	0x000034c0


	//----- nvinfo : EIATTR_MAX_THREADS
	.align		4
.L_2132:
        /*00e8*/ 	.byte	0x04, 0x05
        /*00ea*/ 	.short	(.L_2134 - .L_2133)
.L_2133:
        /*00ec*/ 	.word	0x00000080
        /*00f0*/ 	.word	0x00000001
        /*00f4*/ 	.word	0x00000001


	//----- nvinfo : EIATTR_CRS_STACK_SIZE
	.align		4
.L_2134:
        /*00f8*/ 	.byte	0x04, 0x1e
        /*00fa*/ 	.short	(.L_2136 - .L_2135)
.L_2135:
        /*00fc*/ 	.word	0x00000000
.L_2136:


//--------------------- .nv.info._ZN10layer_norm13ln_fwd_kernelINS_13Kernel_traitsI13__nv_bfloat16S2_fS2_fjLj1280ELj1ELj4ELj1ELj16ENS_18Kernel_traits_baseILj1280ES2_S2_fS2_fjLj128EEEEELb0ELb1ELb0ELb1EEEvNS_9FwdParamsE --------------------------
	.section	.nv.info._ZN10layer_norm13ln_fwd_kernelINS_13Kernel_traitsI13__nv_bfloat16S2_fS2_fjLj1280ELj1ELj4ELj1ELj16ENS_18Kernel_traits_baseILj1280ES2_S2_fS2_fjLj128EEEEELb0ELb1ELb0ELb1EEEvNS_9FwdParamsE,"",@"SHT_CUDA_INFO"
	.sectionflags	@""
	.align	4


	//----- nvinfo : EIATTR_CUDA_API_VERSION
	.align		4
        /*0000*/ 	.byte	0x04, 0x37
        /*0002*/ 	.short	(.L_2138 - .L_2137)
.L_2137:
        /*0004*/ 	.word	0x00000082


	//----- nvinfo : EIATTR_SW2861232_WAR
	.align		4
.L_2138:
        /*0008*/ 	.byte	0x01, 0x35
	.zero		2


	//----- nvinfo : EIATTR_PARAM_CBANK
	.align		4
        /*000c*/ 	.byte	0x04, 0x0a
        /*000e*/ 	.short	(.L_2140 - .L_2139)
	.align		4
.L_2139:
        /*0010*/ 	.word	index@(.nv.constant0._ZN10layer_norm13ln_fwd_kernelINS_13Kernel_traitsI13__nv_bfloat16S2_fS2_fjLj1280ELj1ELj4ELj1ELj16ENS_18Kernel_traits_baseILj1280ES2_S2_fS2_fjLj128EEEEELb0ELb1ELb0ELb1EEEvNS_9FwdParamsE)
        /*0014*/ 	.short	0x0160
        /*0016*/ 	.short	0x00e8


	//----- nvinfo : EIATTR_CBANK_PARAM_SIZE
	.align		4
.L_2140:
        /*0018*/ 	.byte	0x03, 0x19
        /*001a*/ 	.short	0x00e8


	//----- nvinfo : EIATTR_KPARAM_INFO
	.align		4
        /*001c*/ 	.byte	0x04, 0x17
        /*001e*/ 	.short	(.L_2142 - .L_2141)
.L_2141:
        /*0020*/ 	.word	0x00000000
        /*0024*/ 	.short	0x0000
        /*0026*/ 	.short	0x0000
        /*0028*/ 	.byte	0x00, 0xf0, 0xa1, 0x03


	//----- nvinfo : EIATTR_MAXREG_COUNT
	.align		4
.L_2142:
        /*002c*/ 	.byte	0x03, 0x1b
        /*002e*/ 	.short	0x00ff


	//----- nvinfo : EIATTR_MERCURY_ISA_VERSION
	.align		4
        /*0030*/ 	.byte	0x03, 0x5f
        /*0032*/ 	.short	0x0000


	//----- nvinfo : EIATTR_COOP_GROUP_MASK_REGIDS
	.align		4
        /*0034*/ 	.byte	0x04, 0x29
        /*0036*/ 	.short	(.L_2144 - .L_2143)


	//   ....[0]....
.L_2143:
        /*0038*/ 	.word	0xffffffff


	//   ....[1]....
        /*003c*/ 	.word	0xffffffff


	//   ....[2]....
        /*0040*/ 	.word	0xffffffff


	//   ....[3]....
        /*0044*/ 	.word	0xffffffff


	//   ....[4]....
        /*0048*/ 	.word	0xffffffff


	//   ....[5]....
        /*004c*/ 	.word	0xffffffff


	//   ....[6]....
        /*0050*/ 	.word	0xffffffff


	//   ....[7]....
        /*0054*/ 	.word	0xffffffff


	//   ....[8]....
        /*0058*/ 	.word	0xffffffff


	//   ....[9]....
        /*005c*/ 	.word	0xffffffff


	//   ....[10]....
        /*0060*/ 	.word	0xffffffff


	//   ....[11]....
        /*0064*/ 	.word	0xffffffff


	//   ....[12]....
        /*0068*/ 	.word	0xffffffff


	//   ....[13]....
        /*006c*/ 	.word	0xffffffff


	//   ....[14]....
        /*0070*/ 	.word	0xffffffff


	//   ....[15]....
        /*0074*/ 	.word	0xffffffff


	//   ....[16]....
        /*0078*/ 	.word	0xffffffff


	//   ....[17]....
        /*007c*/ 	.word	0xffffffff


	//   ....[18]....
        /*0080*/ 	.word	0xffffffff


	//   ....[19]....
        /*0084*/ 	.word	0xffffffff


	//----- nvinfo : EIATTR_COOP_GROUP_INSTR_OFFSETS
	.align		4
.L_2144:
        /*0088*/ 	.byte	0x04, 0x28
        /*008a*/ 	.short	(.L_2146 - .L_2145)


	//   ....[0]....
.L_2145:
        /*008c*/ 	.word	0x00001ac0


	//   ....[1]....
        /*0090*/ 	.word	0x00001af0


	//   ....[2]....
        /*0094*/ 	.word	0x00001b10


	//   ....[3]....
        /*0098*/ 	.word	0x00001b30


	//   ....[4]....
        /*009c*/ 	.word	0x00001b50


	//   ....[5]....
        /*00a0*/ 	.word	0x00002080


	//   ....[6]....
        /*00a4*/ 	.word	0x000020a0


	//   ....[7]....
        /*00a8*/ 	.word	0x000020c0


	//   ....[8]....
        /*00ac*/ 	.word	0x000020e0


	//   ....[9]....
        /*00b0*/ 	.word	0x00002100


	//   ....[10]....
        /*00b4*/ 	.word	0x00002e70


	//   ....[11]....
        /*00b8*/ 	.word	0x00002ee0


	//   ....[12]....
        /*00bc*/ 	.word	0x00002f40


	//   ....[13]....
        /*00c0*/ 	.word	0x00002fa0


	//   ....[14]....
        /*00c4*/ 	.word	0x00003000


	//   ....[15]....
        /*00c8*/ 	.word	0x00003570


	//   ....[16]....
        /*00cc*/ 	.word	0x000035d0


	//   ....[17]....
        /*00d0*/ 	.word	0x00003630


	//   ....[18]....
        /*00d4*/ 	.word	0x00003690


	//   ....[19]....
        /*00d8*/ 	.word	0x000036f0


	//----- nvinfo : EIATTR_EXIT_INSTR_OFFSETS
	.align		4
.L_2146:
        /*00dc*/ 	.byte	0x04, 0x1c
        /*00de*/ 	.short	(.L_2148 - .L_2147)


	//   ....[0]....
.L_2147:
        /*00e0*/ 	.word	0x00000170


	//   ....[1]....
        /*00e4*/ 	.word	0x00002e20


	//----- nvinfo : EIATTR_MAX_THREADS
	.align		4
.L_2148:
        /*00e8*/ 	.byte	0x04, 0x05
        /*00ea*/ 	.short	(.L_2150 - .L_2149)
.L_2149:
        /*00ec*/ 	.word	0x00000080
        /*00f0*/ 	.word	0x00000001
        /*00f4*/ 	.word	0x00000001


	//----- nvinfo : EIATTR_CRS_STACK_SIZE
	.align		4
.L_2150:
        /*00f8*/ 	.byte	0x04, 0x1e
        /*00fa*/ 	.short	(.L_2152 - .L_2151)
.L_2151:
        /*00fc*/ 	.word	0x00000000
.L_2152:


//--------------------- .nv.info._ZN10layer_norm13ln_fwd_kernelINS_13Kernel_traitsI13__nv_bfloat16S2_fS2_fjLj1280ELj1ELj4ELj1ELj16ENS_18Kernel_traits_baseILj1280ES2_S2_fS2_fjLj128EEEEELb0ELb1ELb1ELb0EEEvNS_9FwdParamsE --------------------------
	.section	.nv.info._ZN10layer_norm13ln_fwd_kernelINS_13Kernel_traitsI13__nv_bfloat16S2_fS2_fjLj1280ELj1ELj4ELj1ELj16ENS_18Kernel_traits_baseILj1280ES2_S2_fS2_fjLj128EEEEELb0ELb1ELb1ELb0EEEvNS_9FwdParamsE,"",@"SHT_CUDA_INFO"
	.sectionflags	@""
	.align	4


	//----- nvinfo : EIATTR_CUDA_API_VERSION
	.align		4
        /*0000*/ 	.byte	0x04, 0x37
        /*0002*/ 	.short	(.L_2154 - .L_2153)
.L_2153:
        /*0004*/ 	.word	0x00000082


	//----- nvinfo : EIATTR_SW2861232_WAR
	.align		4
.L_2154:
        /*0008*/ 	.byte	0x01, 0x35
	.zero		2


	//----- nvinfo : EIATTR_PARAM_CBANK
	.align		4
        /*000c*/ 	.byte	0x04, 0x0a
        /*000e*/ 	.short	(.L_2156 - .L_2155)
	.align		4
.L_2155:
        /*0010*/ 	.word	index@(.nv.constant0._ZN10layer_norm13ln_fwd_kernelINS_13Kernel_traitsI13__nv_bfloat16S2_fS2_fjLj1280ELj1ELj4ELj1ELj16ENS_18Kernel_traits_baseILj1280ES2_S2_fS2_fjLj128EEEEELb0ELb1ELb1ELb0EEEvNS_9FwdParamsE)
        /*0014*/ 	.short	0x0160
        /*0016*/ 	.short	0x00e8


	//----- nvinfo : EIATTR_CBANK_PARAM_SIZE
	.align		4
.L_2156:
        /*0018*/ 	.byte	0x03, 0x19
        /*001a*/ 	.short	0x00e8


	//----- nvinfo : EIATTR_KPARAM_INFO
	.align		4
        /*001c*/ 	.byte	0x04, 0x17
        /*001e*/ 	.short	(.L_2158 - .L_2157)
.L_2157:
        /*0020*/ 	.word	0x00000000
        /*0024*/ 	.short	0x0000
        /*0026*/ 	.short	0x0000
        /*0028*/ 	.byte	0x00, 0xf0, 0xa1, 0x03


	//----- nvinfo : EIATTR_MAXREG_COUNT
	.align		4
.L_2158:
        /*002c*/ 	.byte	0x03, 0x1b
        /*002e*/ 	.short	0x00ff


	//----- nvinfo : EIATTR_MERCURY_ISA_VERSION
	.align		4
        /*0030*/ 	.byte	0x03, 0x5f
        /*0032*/ 	.short	0x0000


	//----- nvinfo : EIATTR_COOP_GROUP_MASK_REGIDS
	.align		4
        /*0034*/ 	.byte	0x04, 0x29
        /*0036*/ 	.short	(.L_2160 - .L_2159)


	//   ....[0]....
.L_2159:
        /*0038*/ 	.word	0xffffffff


	//   ....[1]....
        /*003c*/ 	.word	0xffffffff


	//   ....[2]....
        /*0040*/ 	.word	0xffffffff


	//   ....[3]....
        /*0044*/ 	.word	0xffffffff


	//   ....[4]....
        /*0048*/ 	.word	0xffffffff


	//   ....[5]....
        /*004c*/ 	.word	0xffffffff


	//   ....[6]....
        /*0050*/ 	.word	0xffffffff


	//   ....[7]....
        /*0054*/ 	.word	0xffffffff


	//   ....[8]....
        /*0058*/ 	.word	0xffffffff


	//   ....[9]....
        /*005c*/ 	.word	0xffffffff


	//   ....[10]....
        /*0060*/ 	.word	0xffffffff


	//   ....[11]....
        /*0064*/ 	.word	0xffffffff


	//   ....[12]....
        /*0068*/ 	.word	0xffffffff


	//   ....[13]....
        /*006c*/ 	.word	0xffffffff


	//   ....[14]....
        /*0070*/ 	.word	0xffffffff


	//   ....[15]....
        /*0074*/ 	.word	0xffffffff


	//   ....[16]....
        /*0078*/ 	.word	0xffffffff


	//   ....[17]....
        /*007c*/ 	.word	0xffffffff


	//   ....[18]....
        /*0080*/ 	.word	0xffffffff


	//   ....[19]....
        /*0084*/ 	.word	0xffffffff


	//----- nvinfo : EIATTR_COOP_GROUP_INSTR_OFFSETS
	.align		4
.L_2160:
        /*0088*/ 	.byte	0x04, 0x28
        /*008a*/ 	.short	(.L_2162 - .L_2161)


	//   ....[0]....
.L_2161:
        /*008c*/ 	.word	0x00003160


	//   ....[1]....
        /*0090*/ 	.word	0x00003190


	//   ....[2]....
        /*0094*/ 	.word	0x000031b0


	//   ....[3]....
        /*0098*/ 	.word	0x000031d0


	//   ....[4]....
        /*009c*/ 	.word	0x000031f0


	//   ....[5]....
        /*00a0*/ 	.word	0x00003730


	//   ....[6]....
        /*00a4*/ 	.word	0x00003750


	//   ....[7]....
        /*00a8*/ 	.word	0x00003770


	//   ....[8]....
        /*00ac*/ 	.word	0x00003790


	//   ....[9]....
        /*00b0*/ 	.word	0x000037b0


	//   ....[10]....
        /*00b4*/ 	.word	0x000044e0


	//   ....[11]....
        /*00b8*/ 	.word	0x00004560


	//   ....[12]....
        /*00bc*/ 	.word	0x000045c0


	//   ....[13]....
        /*00c0*/ 	.word	0x00004620


	//   ....[14]....
        /*00c4*/ 	.word	0x00004680


	//   ....[15]....
        /*00c8*/ 	.word	0x00004c00


	//   ....[16]....
        /*00cc*/ 	.word	0x00004c60


	//   ....[17]....
        /*00d0*/ 	.word	0x00004cc0


	//   ....[18]....
        /*00d4*/ 	.word	0x00004d20


	//   ....[19]....
        /*00d8*/ 	.word	0x00004d90


	//----- nvinfo : EIATTR_EXIT_INSTR_OFFSETS
	.align		4
.L_2162:
        /*00dc*/ 	.byte	0x04, 0x1c
        /*00de*/ 	.short	(.L_2164 - .L_2163)


	//   ....[0]....
.L_2163:
        /*00e0*/ 	.word	0x00000680


	//   ....[1]....
        /*00e4*/ 	.word	0x00004490


	//----- nvinfo : EIATTR_MAX_THREADS
	.align		4
.L_2164:
        /*00e8*/ 	.byte	0x04, 0x05
        /*00ea*/ 	.short	(.L_2166 - .L_2165)
.L_2165:
        /*00ec*/ 	.word	0x00000080
        /*00f0*/ 	.word	0x00000001
        /*00f4*/ 	.word	0x00000001


	//----- nvinfo : EIATTR_CRS_STACK_SIZE
	.align		4
.L_2166:
        /*00f8*/ 	.byte	0x04, 0x1e
        /*00fa*/ 	.short	(.L_2168 - .L_2167)
.L_2167:
        /*00fc*/ 	.word	0x00000000
.L_2168:


//--------------------- .nv.info._ZN10layer_norm13ln_fwd_kernelINS_13Kernel_traitsI13__nv_bfloat16S2_fS2_fjLj1280ELj1ELj4ELj1ELj16ENS_18Kernel_traits_baseILj1280ES2_S2_fS2_fjLj128EEEEELb0ELb1ELb1ELb1EEEvNS_9FwdParamsE --------------------------
	.section	.nv.info._ZN10layer_norm13ln_fwd_kernelINS_13Kernel_traitsI13__nv_bfloat16S2_fS2_fjLj1280ELj1ELj4ELj1ELj16ENS_18Kernel_traits_baseILj1280ES2_S2_fS2_fjLj128EEEEELb0ELb1ELb1ELb1EEEvNS_9FwdParamsE,"",@"SHT_CUDA_INFO"
	.sectionflags	@""
	.align	4


	//----- nvinfo : EIATTR_CUDA_API_VERSION
	.align		4
        /*0000*/ 	.byte	0x04, 0x37
        /*0002*/ 	.short	(.L_2170 - .L_2169)
.L_2169:
        /*0004*/ 	.word	0x00000082


	//----- nvinfo : EIATTR_SW2861232_WAR
	.align		4
.L_2170:
        /*0008*/ 	.byte	0x01, 0x35
	.zero		2


	//----- nvinfo : EIATTR_PARAM_CBANK
	.align		4
        /*000c*/ 	.byte	0x04, 0x0a
        /*000e*/ 	.short	(.L_2172 - .L_2171)
	.align		4
.L_2171:
        /*0010*/ 	.word	index@(.nv.constant0._ZN10layer_norm13ln_fwd_kernelINS_13Kernel_traitsI13__nv_bfloat16S2_fS2_fjLj1280ELj1ELj4ELj1ELj16ENS_18Kernel_traits_baseILj1280ES2_S2_fS2_fjLj128EEEEELb0ELb1ELb1ELb1EEEvNS_9FwdParamsE)
        /*0014*/ 	.short	0x0160
        /*0016*/ 	.short	0x00e8


	//----- nvinfo : EIATTR_CBANK_PARAM_SIZE
	.align		4
.L_2172:
        /*0018*/ 	.byte	0x03, 0x19
        /*001a*/ 	.short	0x00e8


	//----- nvinfo : EIATTR_KPARAM_INFO
	.align		4
        /*001c*/ 	.byte	0x04, 0x17
        /*001e*/ 	.short	(.L_2174 - .L_2173)
.L_2173:
        /*0020*/ 	.word	0x00000000
        /*0024*/ 	.short	0x0000
        /*0026*/ 	.short	0x0000
        /*0028*/ 	.byte	0x00, 0xf0, 0xa1, 0x03


	//----- nvinfo : EIATTR_MAXREG_COUNT
	.align		4
.L_2174:
        /*002c*/ 	.byte	0x03, 0x1b
        /*002e*/ 	.short	0x00ff


	//----- nvinfo : EIATTR_MERCURY_ISA_VERSION
	.align		4
        /*0030*/ 	.byte	0x03, 0x5f
        /*0032*/ 	.short	0x0000


	//----- nvinfo : EIATTR_COOP_GROUP_MASK_REGIDS
	.align		4
        /*0034*/ 	.byte	0x04, 0x29
        /*0036*/ 	.short	(.L_2176 - .L_2175)


	//   ....[0]....
.L_2175:
        /*0038*/ 	.word	0xffffffff


	//   ....[1]....
        /*003c*/ 	.word	0xffffffff


	//   ....[2]....
        /*0040*/ 	.word	0xffffffff


	//   ....[3]....
        /*0044*/ 	.word	0xffffffff


	//   ....[4]....
        /*0048*/ 	.word	0xffffffff


	//   ....[5]....
        /*004c*/ 	.word	0xffffffff


	//   ....[6]....
        /*0050*/ 	.word	0xffffffff


	//   ....[7]....
        /*0054*/ 	.word	0xffffffff


	//   ....[8]....
        /*0058*/ 	.word	0xffffffff


	//   ....[9]....
        /*005c*/ 	.word	0xffffffff


	//   ....[10]....
        /*0060*/ 	.word	0xffffffff


	//   ....[11]....
        /*0064*/ 	.word	0xffffffff


	//   ....[12]....
        /*0068*/ 	.word	0xffffffff


	//   ....[13]....
        /*006c*/ 	.word	0xffffffff


	//   ....[14]....
        /*0070*/ 	.word	0xffffffff


	//   ....[15]....
        /*0074*/ 	.word	0xffffffff


	//   ....[16]....
        /*0078*/ 	.word	0xffffffff


	//   ....[17]....
        /*007c*/ 	.word	0xffffffff


	//   ....[18]....
        /*0080*/ 	.word	0xffffffff


	//   ....[19]....
        /*0084*/ 	.word	0xffffffff


	//----- nvinfo : EIATTR_COOP_GROUP_INSTR_OFFSETS
	.align		4
.L_2176:
        /*0088*/ 	.byte	0x04, 0x28
        /*008a*/ 	.short	(.L_2178 - .L_2177)


	//   ....[0]....
.L_2177:
        /*008c*/ 	.word	0x000029c0


	//   ....[1]....
        /*0090*/ 	.word	0x000029f0


	//   ....[2]....
        /*0094*/ 	.word	0x00002a10


	//   ....[3]....
        /*0098*/ 	.word	0x00002a30


	//   ....[4]....
        /*009c*/ 	.word	0x00002a50


	//   ....[5]....
        /*00a0*/ 	.word	0x00002f80


	//   ....[6]....
        /*00a4*/ 	.word	0x00002fa0


	//   ....[7]....
        /*00a8*/ 	.word	0x00002fc0


	//   ....[8]....
        /*00ac*/ 	.word	0x00002fe0


	//   ....[9]....
        /*00b0*/ 	.word	0x00003000


	//   ....[10]....
        /*00b4*/ 	.word	0x00003cc0


	//   ....[11]....
        /*00b8*/ 	.word	0x00003d40


	//   ....[12]....
        /*00bc*/ 	.word	0x00003da0


	//   ....[13]....
        /*00c0*/ 	.word	0x00003e00


	//   ....[14]....
        /*00c4*/ 	.word	0x00003e60


	//   ....[15]....
        /*00c8*/ 	.word	0x000043d0


	//   ....[16]....
        /*00cc*/ 	.word	0x00004430


	//   ....[17]....
        /*00d0*/ 	.word	0x00004490


	//   ....[18]....
        /*00d4*/ 	.word	0x000044f0


	//   ....[19]....
        /*00d8*/ 	.word	0x00004550


	//----- nvinfo : EIATTR_EXIT_INSTR_OFFSETS
	.align		4
.L_2178:
        /*00dc*/ 	.byte	0x04, 0x1c
        /*00de*/ 	.short	(.L_2180 - .L_2179)


	//   ....[0]....
.L_2179:
        /*00e0*/ 	.word	0x00000150


	//   ....[1]....
        /*00e4*/ 	.word	0x00003c70


	//----- nvinfo : EIATTR_MAX_THREADS
	.align		4
.L_2180:
        /*00e8*/ 	.byte	0x04, 0x05
        /*00ea*/ 	.short	(.L_2182 - .L_2181)
.L_2181:
        /*00ec*/ 	.word	0x00000080
        /*00f0*/ 	.word	0x00000001
        /*00f4*/ 	.word	0x00000001


	//----- nvinfo : EIATTR_CRS_STACK_SIZE
	.align		4
.L_2182:
        /*00f8*/ 	.byte	0x04, 0x1e
        /*00fa*/ 	.short	(.L_2184 - .L_2183)
.L_2183:
        /*00fc*/ 	.word	0x00000000
.L_2184:


//--------------------- .nv.info._ZN10layer_norm13ln_fwd_kernelINS_13Kernel_traitsI13__nv_bfloat16S2_fS2_fjLj1280ELj1ELj4ELj1ELj16ENS_18Kernel_traits_baseILj1280ES2_S2_fS2_fjLj128EEEEELb1ELb0ELb0ELb0EEEvNS_9FwdParamsE --------------------------
	.section	.nv.info._ZN10layer_norm13ln_fwd_kernelINS_13Kernel_traitsI13__nv_bfloat16S2_fS2_fjLj1280ELj1ELj4ELj1ELj16ENS_18Kernel_traits_baseILj1280ES2_S2_fS2_fjLj128EEEEELb1ELb0ELb0ELb0EEEvNS_9FwdParamsE,"",@"SHT_CUDA_INFO"
	.sectionflags	@""
	.align	4


	//----- nvinfo : EIATTR_CUDA_API_VERSION
	.align		4
        /*0000*/ 	.byte	0x04, 0x37
        /*0002*/ 	.short	(.L_2186 - .L_2185)
.L_2185:
        /*0004*/ 	.word	0x00000082


	//----- nvinfo : EIATTR_SW2861232_WAR
	.align		4
.L_2186:
        /*0008*/ 	.byte	0x01, 0x35
	.zero		2


	//----- nvinfo : EIATTR_PARAM_CBANK
	.align		4
        /*000c*/ 	.byte	0x04, 0x0a
        /*000e*/ 	.short	(.L_2188 - .L_2187)
	.align		4
.L_2187:
        /*0010*/ 	.word	index@(.nv.constant0._ZN10layer_norm13ln_fwd_kernelINS_13Kernel_traitsI13__nv_bfloat16S2_fS2_fjLj1280ELj1ELj4ELj1ELj16ENS_18Kernel_traits_baseILj1280ES2_S2_fS2_fjLj128EEEEELb1ELb0ELb0ELb0EEEvNS_9FwdParamsE)
        /*0014*/ 	.short	0x0160
        /*0016*/ 	.short	0x00e8


	//----- nvinfo : EIATTR_CBANK_PARAM_SIZE
	.align		4
.L_2188:
        /*0018*/ 	.byte	0x03, 0x19
        /*001a*/ 	.short	0x00e8


	//----- nvinfo : EIATTR_KPARAM_INFO
	.align		4
        /*001c*/ 	.byte	0x04, 0x17
        /*001e*/ 	.short	(.L_2190 - .L_2189)
.L_2189:
        /*0020*/ 	.word	0x00000000
        /*0024*/ 	.short	0x0000
        /*0026*/ 	.short	0x0000
        /*0028*/ 	.byte	0x00, 0xf0, 0xa1, 0x03


	//----- nvinfo : EIATTR_MAXREG_COUNT
	.align		4
.L_2190:
        /*002c*/ 	.byte	0x03, 0x1b
        /*002e*/ 	.short	0x00ff


	//----- nvinfo : EIATTR_MERCURY_ISA_VERSION
	.align		4
        /*0030*/ 	.byte	0x03, 0x5f
        /*0032*/ 	.short	0x0000


	//----- nvinfo : EIATTR_COOP_GROUP_MASK_REGIDS
	.align		4
        /*0034*/ 	.byte	0x04, 0x29
        /*0036*/ 	.short	(.L_2192 - .L_2191)


	//   ....[0]....
.L_2191:
        /*0038*/ 	.word	0xffffffff


	//   ....[1]....
        /*003c*/ 	.word	0xffffffff


	//   ....[2]....
        /*0040*/ 	.word	0xffffffff


	//   ....[3]....
        /*0044*/ 	.word	0xffffffff


	//   ....[4]....
        /*0048*/ 	.word	0xffffffff


	//   ....[5]....
        /*004c*/ 	.word	0xffffffff


	//   ....[6]....
        /*0050*/ 	.word	0xffffffff


	//   ....[7]....
        /*0054*/ 	.word	0xffffffff


	//   ....[8]....
        /*0058*/ 	.word	0xffffffff


	//   ....[9]....
        /*005c*/ 	.word	0xffffffff


	//   ....[10]....
        /*0060*/ 	.word	0xffffffff


	//   ....[11]....
        /*0064*/ 	.word	0xffffffff


	//   ....[12]....
        /*0068*/ 	.word	0xffffffff


	//   ....[13]....
        /*006c*/ 	.word	0xffffffff


	//   ....[14]....
        /*0070*/ 	.word	0xffffffff


	//   ....[15]....
        /*0074*/ 	.word	0xffffffff


	//   ....[16]....
        /*0078*/ 	.word	0xffffffff


	//   ....[17]....
        /*007c*/ 	.word	0xffffffff


	//   ....[18]....
        /*0080*/ 	.word	0xffffffff


	//   ....[19]....
        /*0084*/ 	.word	0xffffffff


	//----- nvinfo : EIATTR_COOP_GROUP_INSTR_OFFSETS
	.align		4
.L_2192:
        /*0088*/ 	.byte	0x04, 0x28
        /*008a*/ 	.short	(.L_2194 - .L_2193)


	//   ....[0]....
.L_2193:
        /*008c*/ 	.word	0x0000f520


	//   ....[1]....
        /*0090*/ 	.word	0x0000f550


	//   ....[2]....
        /*0094*/ 	.word	0x0000f580


	//   ....[3]....
        /*0098*/ 	.word	0x0000f5a0


	//   ....[4]....
        /*009c*/ 	.word	0x0000f5c0


	//   ....[5]....
        /*00a0*/ 	.word	0x0000fb00


	//   ....[6]....
        /*00a4*/ 	.word	0x0000fb20


	//   ....[7]....
        /*00a8*/ 	.word	0x0000fb40


	//   ....[8]....
        /*00ac*/ 	.word	0x0000fb60


	//   ....[9]....
        /*00b0*/ 	.word	0x0000fb80


	//   ....[10]....
        /*00b4*/ 	.word	0x00010870


	//   ....[11]....
        /*00b8*/ 	.word	0x000108f0


	//   ....[12]....
        /*00bc*/ 	.word	0x00010950


	//   ....[13]....
        /*00c0*/ 	.word	0x000109b0


	//   ....[14]....
        /*00c4*/ 	.word	0x00010a10


	//   ....[15]....
        /*00c8*/ 	.word	0x00010fa0


	//   ....[16]....
        /*00cc*/ 	.word	0x00011000


	//   ....[17]....
        /*00d0*/ 	.word	0x00011060


	//   ....[18]....
        /*00d4*/ 	.word	0x000110c0


	//   ....[19]....
        /*00d8*/ 	.word	0x00011130


	//----- nvinfo : EIATTR_EXIT_INSTR_OFFSETS
	.align		4
.L_2194:
        /*00dc*/ 	.byte	0x04, 0x1c
        /*00de*/ 	.short	(.L_2196 - .L_2195)


	//   ....[0]....
.L_2195:
        /*00e0*/ 	.word	0x00000a90


	//   ....[1]....
        /*00e4*/ 	.word	0x00010810


	//----- nvinfo : EIATTR_MAX_THREADS
	.align		4
.L_2196:
        /*00e8*/ 	.byte	0x04, 0x05
        /*00ea*/ 	.short	(.L_2198 - .L_2197)
.L_2197:
        /*00ec*/ 	.word	0x00000080
        /*00f0*/ 	.word	0x00000001
        /*00f4*/ 	.word	0x00000001


	//----- nvinfo : EIATTR_CRS_STACK_SIZE
	.align		4
.L_2198:
        /*00f8*/ 	.byte	0x04, 0x1e
        /*00fa*/ 	.short	(.L_2200 - .L_2199)
.L_2199:
        /*00fc*/ 	.word	0x00000000
.L_2200:


//--------------------- .nv.info._ZN10layer_norm13ln_fwd_kernelINS_13Kernel_traitsI13__nv_bfloat16S2_fS2_fjLj1280ELj1ELj4ELj1ELj16ENS_18Kernel_traits_baseILj1280ES2_S2_fS2_fjLj128EEEEELb1ELb0ELb0ELb1EEEvNS_9FwdParamsE --------------------------
	.section	.nv.info._ZN10layer_norm13ln_fwd_kernelINS_13Kernel_traitsI13__nv_bfloat16S2_fS2_fjLj1280ELj1ELj4ELj1ELj16ENS_18Kernel_traits_baseILj1280ES2_S2_fS2_fjLj128EEEEELb1ELb0ELb0ELb1EEEvNS_9FwdParamsE,"",@"SHT_CUDA_INFO"
	.sectionflags	@""
	.align	4


	//----- nvinfo : EIATTR_CUDA_API_VERSION
	.align		4
        /*0000*/ 	.byte	0x04, 0x37
        /*0002*/ 	.short	(.L_2202 - .L_2201)
.L_2201:
        /*0004*/ 	.word	0x00000082


	//----- nvinfo : EIATTR_SW2861232_WAR
	.align		4
.L_2202:
        /*0008*/ 	.byte	0x01, 0x35
	.zero		2


	//----- nvinfo : EIATTR_PARAM_CBANK
	.align		4
        /*000c*/ 	.byte	0x04, 0x0a
        /*000e*/ 	.short	(.L_2204 - .L_2203)
	.align		4
.L_2203:
        /*0010*/ 	.word	index@(.nv.constant0._ZN10layer_norm13ln_fwd_kernelINS_13Kernel_traitsI13__nv_bfloat16S2_fS2_fjLj1280ELj1ELj4ELj1ELj16ENS_18Kernel_traits_baseILj1280ES2_S2_fS2_fjLj128EEEEELb1ELb0ELb0ELb1EEEvNS_9FwdParamsE)
        /*0014*/ 	.short	0x0160
        /*0016*/ 	.short	0x00e8


	//----- nvinfo : EIATTR_CBANK_PARAM_SIZE
	.align		4
.L_2204:
        /*0018*/ 	.byte	0x03, 0x19
        /*001a*/ 	.short	0x00e8


	//----- nvinfo : EIATTR_KPARAM_INFO
	.align		4
        /*001c*/ 	.byte	0x04, 0x17
        /*001e*/ 	.short	(.L_2206 - .L_2205)
.L_2205:
        /*0020*/ 	.word	0x00000000
        /*0024*/ 	.short	0x0000
        /*0026*/ 	.short	0x0000
        /*0028*/ 	.byte	0x00, 0xf0, 0xa1, 0x03


	//----- nvinfo : EIATTR_MAXREG_COUNT
	.align		4
.L_2206:
        /*002c*/ 	.byte	0x03, 0x1b
        /*002e*/ 	.short	0x00ff


	//----- nvinfo : EIATTR_MERCURY_ISA_VERSION
	.align		4
        /*0030*/ 	.byte	0x03, 0x5f
        /*0032*/ 	.short	0x0000


	//----- nvinfo : EIATTR_COOP_GROUP_MASK_REGIDS
	.align		4
        /*0034*/ 	.byte	0x04, 0x29
        /*0036*/ 	.short	(.L_2208 - .L_2207)


	//   ....[0]....
.L_2207:
        /*0038*/ 	.word	0xffffffff


	//   ....[1]....
        /*003c*/ 	.word	0xffffffff


	//   ....[2]....
        /*0040*/ 	.word	0xffffffff


	//   ....[3]....
        /*0044*/ 	.word	0xffffffff


	//   ....[4]....
        /*0048*/ 	.word	0xffffffff


	//   ....[5]....
        /*004c*/ 	.word	0xffffffff


	//   ....[6]....
        /*0050*/ 	.word	0xffffffff


	//   ....[7]....
        /*0054*/ 	.word	0xffffffff


	//   ....[8]....
        /*0058*/ 	.word	0xffffffff


	//   ....[9]....
        /*005c*/ 	.word	0xffffffff


	//   ....[10]....
        /*0060*/ 	.word	0xffffffff


	//   ....[11]....
        /*0064*/ 	.word	0xffffffff


	//   ....[12]....
        /*0068*/ 	.word	0xffffffff


	//   ....[13]....
        /*006c*/ 	.word	0xffffffff


	//   ....[14]....
        /*0070*/ 	.word	0xffffffff


	//   ....[15]....
        /*0074*/ 	.word	0xffffffff


	//   ....[16]....
        /*0078*/ 	.word	0xffffffff


	//   ....[17]....
        /*007c*/ 	.word	0xffffffff


	//   ....[18]....
        /*0080*/ 	.word	0xffffffff


	//   ....[19]....
        /*0084*/ 	.word	0xffffffff


	//----- nvinfo : EIATTR_COOP_GROUP_INSTR_OFFSETS
	.align		4
.L_2208:
        /*0088*/ 	.byte	0x04, 0x28
        /*008a*/ 	.short	(.L_2210 - .L_2209)


	//   ....[0]....
.L_2209:
        /*008c*/ 	.word	0x0000e590


	//   ....[1]....
        /*0090*/ 	.word	0x0000e5c0


	//   ....[2]....
        /*0094*/ 	.word	0x0000e5e0


	//   ....[3]....
        /*0098*/ 	.word	0x0000e600


	//   ....[4]....
        /*009c*/ 	.word	0x0000e620


	//   ....[5]....
        /*00a0*/ 	.word	0x0000eb50


	//   ....[6]....
        /*00a4*/ 	.word	0x0000eb70


	//   ....[7]....
        /*00a8*/ 	.word	0x0000eb90


	//   ....[8]....
        /*00ac*/ 	.word	0x0000ebb0


	//   ....[9]....
        /*00b0*/ 	.word	0x0000ebd0


	//   ....[10]....
        /*00b4*/ 	.word	0x0000f9a0


	//   ....[11]....
        /*00b8*/ 	.word	0x0000fa10


	//   ....[12]....
        /*00bc*/ 	.word	0x0000fa70


	//   ....[13]....
        /*00c0*/ 	.word	0x0000fad0


	//   ....[14]....
        /*00c4*/ 	.word	0x0000fb30


	//   ....[15]....
        /*00c8*/ 	.word	0x000100a0


	//   ....[16]....
        /*00cc*/ 	.word	0x00010100


	//   ....[17]....
        /*00d0*/ 	.word	0x00010160


	//   ....[18]....
        /*00d4*/ 	.word	0x000101c0


	//   ....[19]....
        /*00d8*/ 	.word	0x00010220


	//----- nvinfo : EIATTR_EXIT_INSTR_OFFSETS
	.align		4
.L_2210:
        /*00dc*/ 	.byte	0x04, 0x1c
        /*00de*/ 	.short	(.L_2212 - .L_2211)


	//   ....[0]....
.L_2211:
        /*00e0*/ 	.word	0x000005a0


	//   ....[1]....
        /*00e4*/ 	.word	0x0000f950


	//----- nvinfo : EIATTR_MAX_THREADS
	.align		4
.L_2212:
        /*00e8*/ 	.byte	0x04, 0x05
        /*00ea*/ 	.short	(.L_2214 - .L_2213)
.L_2213:
        /*00ec*/ 	.word	0x00000080
        /*00f0*/ 	.word	0x00000001
        /*00f4*/ 	.word	0x00000001


	//----- nvinfo : EIATTR_CRS_STACK_SIZE
	.align		4
.L_2214:
        /*00f8*/ 	.byte	0x04, 0x1e
        /*00fa*/ 	.short	(.L_2216 - .L_2215)
.L_2215:
        /*00fc*/ 	.word	0x00000000
.L_2216:


//--------------------- .nv.info._ZN10layer_norm13ln_fwd_kernelINS_13Kernel_traitsI13__nv_bfloat16S2_fS2_fjLj1280ELj1ELj4ELj1ELj16ENS_18Kernel_traits_baseILj1280ES2_S2_fS2_fjLj128EEEEELb1ELb0ELb1ELb0EEEvNS_9FwdParamsE --------------------------
	.section	.nv.info._ZN10layer_norm13ln_fwd_kernelINS_13Kernel_traitsI13__nv_bfloat16S2_fS2_fjLj1280ELj1ELj4ELj1ELj16ENS_18Kernel_traits_baseILj1280ES2_S2_fS2_fjLj128EEEEELb1ELb0ELb1ELb0EEEvNS_9FwdParamsE,"",@"SHT_CUDA_INFO"
	.sectionflags	@""
	.align	4


	//----- nvinfo : EIATTR_CUDA_API_VERSION
	.align		4
        /*0000*/ 	.byte	0x04, 0x37
        /*0002*/ 	.short	(.L_2218 - .L_2217)
.L_2217:
        /*0004*/ 	.word	0x00000082


	//----- nvinfo : EIATTR_SW2861232_WAR
	.align		4
.L_2218:
        /*0008*/ 	.byte	0x01, 0x35
	.zero		2


	//----- nvinfo : EIATTR_PARAM_CBANK
	.align		4
        /*000c*/ 	.byte	0x04, 0x0a
        /*000e*/ 	.short	(.L_2220 - .L_2219)
	.align		4
.L_2219:
        /*0010*/ 	.word	index@(.nv.constant0._ZN10layer_norm13ln_fwd_kernelINS_13Kernel_traitsI13__nv_bfloat16S2_fS2_fjLj1280ELj1ELj4ELj1ELj16ENS_18Kernel_traits_baseILj1280ES2_S2_fS2_fjLj128EEEEELb1ELb0ELb1ELb0EEEvNS_9FwdParamsE)
        /*0014*/ 	.short	0x0160
        /*0016*/ 	.short	0x00e8


	//----- nvinfo : EIATTR_CBANK_PARAM_SIZE
	.align		4
.L_2220:
        /*0018*/ 	.byte	0x03, 0x19
        /*001a*/ 	.short	0x00e8


	//----- nvinfo : EIATTR_KPARAM_INFO
	.align		4
        /*001c*/ 	.byte	0x04, 0x17
        /*001e*/ 	.short	(.L_2222 - .L_2221)
.L_2221:
        /*0020*/ 	.word	0x00000000
        /*0024*/ 	.short	0x0000
        /*0026*/ 	.short	0x0000
        /*0028*/ 	.byte	0x00, 0xf0, 0xa1, 0x03


	//----- nvinfo : EIATTR_MAXREG_COUNT
	.align		4
.L_2222:
        /*002c*/ 	.byte	0x03, 0x1b
        /*002e*/ 	.short	0x00ff


	//----- nvinfo : EIATTR_MERCURY_ISA_VERSION
	.align		4
        /*0030*/ 	.byte	0x03, 0x5f
        /*0032*/ 	.short	0x0000


	//----- nvinfo : EIATTR_COOP_GROUP_MASK_REGIDS
	.align		4
        /*0034*/ 	.byte	0x04, 0x29
        /*0036*/ 	.short	(.L_2224 - .L_2223)


	//   ....[0]....
.L_2223:
        /*0038*/ 	.word	0xffffffff


	//   ....[1]....
        /*003c*/ 	.word	0xffffffff


	//   ....[2]....
        /*0040*/ 	.word	0xffffffff


	//   ....[3]....
        /*0044*/ 	.word	0xffffffff


	//   ....[4]....
        /*0048*/ 	.word	0xffffffff


	//   ....[5]....
        /*004c*/ 	.word	0xffffffff


	//   ....[6]....
        /*0050*/ 	.word	0xffffffff


	//   ....[7]....
        /*0054*/ 	.word	0xffffffff


	//   ....[8]....
        /*0058*/ 	.word	0xffffffff


	//   ....[9]....
        /*005c*/ 	.word	0xffffffff


	//   ....[10]....
        /*0060*/ 	.word	0xffffffff


	//   ....[11]....
        /*0064*/ 	.word	0xffffffff


	//   ....[12]....
        /*0068*/ 	.word	0xffffffff


	//   ....[13]....
        /*006c*/ 	.word	0xffffffff


	//   ....[14]....
        /*0070*/ 	.word	0xffffffff


	//   ....[15]....
        /*0074*/ 	.word	0xffffffff


	//   ....[16]....
        /*0078*/ 	.word	0xffffffff


	//   ....[17]....
        /*007c*/ 	.word	0xffffffff


	//   ....[18]....
        /*0080*/ 	.word	0xffffffff


	//   ....[19]....
        /*0084*/ 	.word	0xffffffff


	//----- nvinfo : EIATTR_COOP_GROUP_INSTR_OFFSETS
	.align		4
.L_2224:
        /*0088*/ 	.byte	0x04, 0x28
        /*008a*/ 	.short	(.L_2226 - .L_2225)


	//   ....[0]....
.L_2225:
        /*008c*/ 	.word	0x000109a0


	//   ....[1]....
        /*0090*/ 	.word	0x000109d0


	//   ....[2]....
        /*0094*/ 	.word	0x000109f0


	//   ....[3]....
        /*0098*/ 	.word	0x00010a10


	//   ....[4]....
        /*009c*/ 	.word	0x00010a30


	//   ....[5]....
        /*00a0*/ 	.word	0x00010f70


	//   ....[6]....
        /*00a4*/ 	.word	0x00010f90


	//   ....[7]....
        /*00a8*/ 	.word	0x00010fb0


	//   ....[8]....
        /*00ac*/ 	.word	0x00010fd0


	//   ....[9]....
        /*00b0*/ 	.word	0x00010ff0


	//   ....[10]....
        /*00b4*/ 	.word	0x00011d40


	//   ....[11]....
        /*00b8*/ 	.word	0x00011da0


	//   ....[12]....
        /*00bc*/ 	.word	0x00011e00


	//   ....[13]....
        /*00c0*/ 	.word	0x00011e60


	//   ....[14]....
        /*00c4*/ 	.word	0x00011ec0


	//   ....[15]....
        /*00c8*/ 	.word	0x00012440


	//   ....[16]....
        /*00cc*/ 	.word	0x000124a0


	//   ....[17]....
        /*00d0*/ 	.word	0x00012500


	//   ....[18]....
        /*00d4*/ 	.word	0x00012560


	//   ....[19]....
        /*00d8*/ 	.word	0x000125c0


	//----- nvinfo : EIATTR_EXIT_INSTR_OFFSETS
	.align		4
.L_2226:
        /*00dc*/ 	.byte	0x04, 0x1c
        /*00de*/ 	.short	(.L_2228 - .L_2227)


	//   ....[0]....
.L_2227:
        /*00e0*/ 	.word	0x00000a20


	//   ....[1]....
        /*00e4*/ 	.word	0x00011cf0


	//----- nvinfo : EIATTR_MAX_THREADS
	.align		4
.L_2228:
        /*00e8*/ 	.byte	0x04, 0x05
        /*00ea*/ 	.short	(.L_2230 - .L_2229)
.L_2229:
        /*00ec*/ 	.word	0x00000080
        /*00f0*/ 	.word	0x00000001
        /*00f4*/ 	.word	0x00000001


	//----- nvinfo : EIATTR_CRS_STACK_SIZE
	.align		4
.L_2230:
        /*00f8*/ 	.byte	0x04, 0x1e
        /*00fa*/ 	.short	(.L_2232 - .L_2231)
.L_2231:
        /*00fc*/ 	.word	0x00000000
.L_2232:


//--------------------- .nv.info._ZN10layer_norm13ln_fwd_kernelINS_13Kernel_traitsI13__nv_bfloat16S2_fS2_fjLj1280ELj1ELj4ELj1ELj16ENS_18Kernel_traits_baseILj1280ES2_S2_fS2_fjLj128EEEEELb1ELb0ELb1ELb1EEEvNS_9FwdParamsE --------------------------
	.section	.nv.info._ZN10layer_norm13ln_fwd_kernelINS_13Kernel_traitsI13__nv_bfloat16S2_fS2_fjLj1280ELj1ELj4ELj1ELj16ENS_18Kernel_traits_baseILj1280ES2_S2_fS2_fjLj128EEEEELb1ELb0ELb1ELb1EEEvNS_9FwdParamsE,"",@"SHT_CUDA_INFO"
	.sectionflags	@""
	.align	4


	//----- nvinfo : EIATTR_CUDA_API_VERSION
	.align		4
        /*0000*/ 	.byte	0x04, 0x37
        /*0002*/ 	.short	(.L_2234 - .L_2233)
.L_2233:
        /*0004*/ 	.word	0x00000082


	//----- nvinfo : EIATTR_SW2861232_WAR
	.align		4
.L_2234:
        /*0008*/ 	.byte	0x01, 0x35
	.zero		2


	//----- nvinfo : EIATTR_PARAM_CBANK
	.align		4
        /*000c*/ 	.byte	0x04, 0x0a
        /*000e*/ 	.short	(.L_2236 - .L_2235)
	.align		4
.L_2235:
        /*0010*/ 	.word	index@(.nv.constant0._ZN10layer_norm13ln_fwd_kernelINS_13Kernel_traitsI13__nv_bfloat16S2_fS2_fjLj1280ELj1ELj4ELj1ELj16ENS_18Kernel_traits_baseILj1280ES2_S2_fS2_fjLj128EEEEELb1ELb0ELb1ELb1EEEvNS_9FwdParamsE)
        /*0014*/ 	.short	0x0160
        /*0016*/ 	.short	0x00e8


	//----- nvinfo : EIATTR_CBANK_PARAM_SIZE
	.align		4
.L_2236:
        /*0018*/ 	.byte	0x03, 0x19
        /*001a*/ 	.short	0x00e8


	//----- nvinfo : EIATTR_KPARAM_INFO
	.align		4
        /*001c*/ 	.byte	0x04, 0x17
        /*001e*/ 	.short	(.L_2238 - .L_2237)
.L_2237:
        /*0020*/ 	.word	0x00000000
        /*0024*/ 	.short	0x0000
        /*0026*/ 	.short	0x0000
        /*0028*/ 	.byte	0x00, 0xf0, 0xa1, 0x03


	//----- nvinfo : EIATTR_MAXREG_COUNT
	.align		4
.L_2238:
        /*002c*/ 	.byte	0x03, 0x1b
        /*002e*/ 	.short	0x00ff


	//----- nvinfo : EIATTR_MERCURY_ISA_VERSION
	.align		4
        /*0030*/ 	.byte	0x03, 0x5f
        /*0032*/ 	.short	0x0000


	//----- nvinfo : EIATTR_COOP_GROUP_MASK_REGIDS
	.align		4
        /*0034*/ 	.byte	0x04, 0x29
        /*0036*/ 	.short	(.L_2240 - .L_2239)


	//   ....[0]....
.L_2239:
        /*0038*/ 	.word	0xffffffff


	//   ....[1]....
        /*003c*/ 	.word	0xffffffff


	//   ....[2]....
        /*0040*/ 	.word	0xffffffff


	//   ....[3]....
        /*0044*/ 	.word	0xffffffff


	//   ....[4]....
        /*0048*/ 	.word	0xffffffff


	//   ....[5]....
        /*004c*/ 	.word	0xffffffff


	//   ....[6]....
        /*0050*/ 	.word	0xffffffff


	//   ....[7]....
        /*0054*/ 	.word	0xffffffff


	//   ....[8]....
        /*0058*/ 	.word	0xffffffff


	//   ....[9]....
        /*005c*/ 	.word	0xffffffff


	//   ....[10]....
        /*0060*/ 	.word	0xffffffff


	//   ....[11]....
        /*0064*/ 	.word	0xffffffff


	//   ....[12]....
        /*0068*/ 	.word	0xffffffff


	//   ....[13]....
        /*006c*/ 	.word	0xffffffff


	//   ....[14]....
        /*0070*/ 	.word	0xffffffff


	//   ....[15]....
        /*0074*/ 	.word	0xffffffff


	//   ....[16]....
        /*0078*/ 	.word	0xffffffff


	//   ....[17]....
        /*007c*/ 	.word	0xffffffff


	//   ....[18]....
        /*0080*/ 	.word	0xffffffff


	//   ....[19]....
        /*0084*/ 	.word	0xffffffff


	//----- nvinfo : EIATTR_COOP_GROUP_INSTR_OFFSETS
	.align		4
.L_2240:
        /*0088*/ 	.byte	0x04, 0x28
        /*008a*/ 	.short	(.L_2242 - .L_2241)


	//   ....[0]....
.L_2241:
        /*008c*/ 	.word	0x0000fc30


	//   ....[1]....
        /*0090*/ 	.word	0x0000fc60


	//   ....[2]....
        /*0094*/ 	.word	0x0000fc80


	//   ....[3]....
        /*0098*/ 	.word	0x0000fca0


	//   ....[4]....
        /*009c*/ 	.word	0x0000fcc0


	//   ....[5]....
        /*00a0*/ 	.word	0x000101f0


	//   ....[6]....
        /*00a4*/ 	.word	0x00010210


	//   ....[7]....
        /*00a8*/ 	.word	0x00010230


	//   ....[8]....
        /*00ac*/ 	.word	0x00010250


	//   ....[9]....
        /*00b0*/ 	.word	0x00010270


	//   ....[10]....
        /*00b4*/ 	.word	0x000110f0


	//   ....[11]....
        /*00b8*/ 	.word	0x00011160


	//   ....[12]....
        /*00bc*/ 	.word	0x000111c0


	//   ....[13]....
        /*00c0*/ 	.word	0x00011220


	//   ....[14]....
        /*00c4*/ 	.word	0x00011280


	//   ....[15]....
        /*00c8*/ 	.word	0x000117f0


	//   ....[16]....
        /*00cc*/ 	.word	0x00011850


	//   ....[17]....
        /*00d0*/ 	.word	0x000118b0


	//   ....[18]....
        /*00d4*/ 	.word	0x00011910


	//   ....[19]....
        /*00d8*/ 	.word	0x00011970


	//----- nvinfo : EIATTR_EXIT_INSTR_OFFSETS
	.align		4
.L_2242:
        /*00dc*/ 	.byte	0x04, 0x1c
        /*00de*/ 	.short	(.L_2244 - .L_2243)


	//   ....[0]....
.L_2243:
        /*00e0*/ 	.word	0x000005a0


	//   ....[1]....
        /*00e4*/ 	.word	0x000110a0


	//----- nvinfo : EIATTR_MAX_THREADS
	.align		4
.L_2244:
        /*00e8*/ 	.byte	0x04, 0x05
        /*00ea*/ 	.short	(.L_2246 - .L_2245)
.L_2245:
        /*00ec*/ 	.word	0x00000080
        /*00f0*/ 	.word	0x00000001
        /*00f4*/ 	.word	0x00000001


	//----- nvinfo : EIATTR_CRS_STACK_SIZE
	.align		4
.L_2246:
        /*00f8*/ 	.byte	0x04, 0x1e
        /*00fa*/ 	.short	(.L_2248 - .L_2247)
.L_2247:
        /*00fc*/ 	.word	0x00000000
.L_2248:


//--------------------- .nv.info._ZN10layer_norm13ln_fwd_kernelINS_13Kernel_traitsI13__nv_bfloat16S2_fS2_fjLj1280ELj1ELj4ELj1ELj16ENS_18Kernel_traits_baseILj1280ES2_S2_fS2_fjLj128EEEEELb1ELb1ELb0ELb0EEEvNS_9FwdParamsE --------------------------
	.section	.nv.info._ZN10layer_norm13ln_fwd_kernelINS_13Kernel_traitsI13__nv_bfloat16S2_fS2_fjLj1280ELj1ELj4ELj1ELj16ENS_18Kernel_traits_baseILj1280ES2_S2_fS2_fjLj128EEEEELb1ELb1ELb0ELb0EEEvNS_9FwdParamsE,"",@"SHT_CUDA_INFO"
	.sectionflags	@""
	.align	4


	//----- nvinfo : EIATTR_CUDA_API_VERSION
	.align		4
        /*0000*/ 	.byte	0x04, 0x37
        /*0002*/ 	.short	(.L_2250 - .L_2249)
.L_2249:
        /*0004*/ 	.word	0x00000082


	//----- nvinfo : EIATTR_SW2861232_WAR
	.align		4
.L_2250:
        /*0008*/ 	.byte	0x01, 0x35
	.zero		2


	//----- nvinfo : EIATTR_PARAM_CBANK
	.align		4
        /*000c*/ 	.byte	0x04, 0x0a
        /*000e*/ 	.short	(.L_2252 - .L_2251)
	.align		4
.L_2251:
        /*0010*/ 	.word	index@(.nv.constant0._ZN10layer_norm13ln_fwd_kernelINS_13Kernel_traitsI13__nv_bfloat16S2_fS2_fjLj1280ELj1ELj4ELj1ELj16ENS_18Kernel_traits_baseILj1280ES2_S2_fS2_fjLj128EEEEELb1ELb1ELb0ELb0EEEvNS_9FwdParamsE)
        /*0014*/ 	.short	0x0160
        /*0016*/ 	.short	0x00e8


	//----- nvinfo : EIATTR_CBANK_PARAM_SIZE
	.align		4
.L_2252:
        /*0018*/ 	.byte	0x03, 0x19
        /*001a*/ 	.short	0x00e8


	//----- nvinfo : EIATTR_KPARAM_INFO
	.align		4
        /*001c*/ 	.byte	0x04, 0x17
        /*001e*/ 	.short	(.L_2254 - .L_2253)
.L_2253:
        /*0020*/ 	.word	0x00000000
        /*0024*/ 	.short	0x0000
        /*0026*/ 	.short	0x0000
        /*0028*/ 	.byte	0x00, 0xf0, 0xa1, 0x03


	//----- nvinfo : EIATTR_MAXREG_COUNT
	.align		4
.L_2254:
        /*002c*/ 	.byte	0x03, 0x1b
        /*002e*/ 	.short	0x00ff


	//----- nvinfo : EIATTR_MERCURY_ISA_VERSION
	.align		4
        /*0030*/ 	.byte	0x03, 0x5f
        /*0032*/ 	.short	0x0000


	//----- nvinfo : EIATTR_COOP_GROUP_MASK_REGIDS
	.align		4
        /*0034*/ 	.byte	0x04, 0x29
        /*0036*/ 	.short	(.L_2256 - .L_2255)


	//   ....[0]....
.L_2255:
        /*0038*/ 	.word	0xffffffff


	//   ....[1]....
        /*003c*/ 	.word	0xffffffff


	//   ....[2]....
        /*0040*/ 	.word	0xffffffff


	//   ....[3]....
        /*0044*/ 	.word	0xffffffff


	//   ....[4]....
        /*0048*/ 	.word	0xffffffff


	//   ....[5]....
        /*004c*/ 	.word	0xffffffff


	//   ....[6]....
        /*0050*/ 	.word	0xffffffff


	//   ....[7]....
        /*0054*/ 	.word	0xffffffff


	//   ....[8]....
        /*0058*/ 	.word	0xffffffff


	//   ....[9]....
        /*005c*/ 	.word	0xffffffff


	//   ....[10]....
        /*0060*/ 	.word	0xffffffff


	//   ....[11]....
        /*0064*/ 	.word	0xffffffff


	//   ....[12]....
        /*0068*/ 	.word	0xffffffff


	//   ....[13]....
        /*006c*/ 	.word	0xffffffff


	//   ....[14]....
        /*0070*/ 	.word	0xffffffff


	//   ....[15]....
        /*0074*/ 	.word	0xffffffff


	//   ....[16]....
        /*0078*/ 	.word	0xffffffff


	//   ....[17]....
        /*007c*/ 	.word	0xffffffff


	//   ....[18]....
        /*0080*/ 	.word	0xffffffff


	//   ....[19]....
        /*0084*/ 	.word	0xffffffff


	//----- nvinfo : EIATTR_COOP_GROUP_INSTR_OFFSETS
	.align		4
.L_2256:
        /*0088*/ 	.byte	0x04, 0x28
        /*008a*/ 	.short	(.L_2258 - .L_2257)


	//   ....[0]....
.L_2257:
        /*008c*/ 	.word	0x0000f850


	//   ....[1]....
        /*0090*/ 	.word	0x0000f880


	//   ....[2]....
        /*0094*/ 	.word	0x0000f8b0


	//   ....[3]....
        /*0098*/ 	.word	0x0000f8d0


	//   ....[4]....
        /*009c*/ 	.word	0x0000f8f0


	//   ....[5]....
        /*00a0*/ 	.word	0x0000fe30


	//   ....[6]....
        /*00a4*/ 	.word	0x0000fe50


	//   ....[7]....
        /*00a8*/ 	.word	0x0000fe70


	//   ....[8]....
        /*00ac*/ 	.word	0x0000fe90


	//   ....[9]....
        /*00b0*/ 	.word	0x0000feb0


	//   ....[10]....
        /*00b4*/ 	.word	0x00010b90


	//   ....[11]....
        /*00b8*/ 	.word	0x00010c10


	//   ....[12]....
        /*00bc*/ 	.word	0x00010c70


	//   ....[13]....
        /*00c0*/ 	.word	0x00010cd0


	//   ....[14]....
        /*00c4*/ 	.word	0x00010d30


	//   ....[15]....
        /*00c8*/ 	.word	0x000112c0


	//   ....[16]....
        /*00cc*/ 	.word	0x00011320


	//   ....[17]....
        /*00d0*/ 	.word	0x00011380


	//   ....[18]....
        /*00d4*/ 	.word	0x000113e0


	//   ....[19]....
        /*00d8*/ 	.word	0x00011450


	//----- nvinfo : EIATTR_EXIT_INSTR_OFFSETS
	.align		4
.L_2258:
        /*00dc*/ 	.byte	0x04, 0x1c
        /*00de*/ 	.short	(.L_2260 - .L_2259)


	//   ....[0]....
.L_2259:
        /*00e0*/ 	.word	0x00000a00


	//   ....[1]....
        /*00e4*/ 	.word	0x00010b30


	//----- nvinfo : EIATTR_MAX_THREADS
	.align		4
.L_2260:
        /*00e8*/ 	.byte	0x04, 0x05
        /*00ea*/ 	.short	(.L_2262 - .L_2261)
.L_2261:
        /*00ec*/ 	.word	0x00000080
        /*00f0*/ 	.word	0x00000001
        /*00f4*/ 	.word	0x00000001


	//----- nvinfo : EIATTR_CRS_STACK_SIZE
	.align		4
.L_2262:
        /*00f8*/ 	.byte	0x04, 0x1e
        /*00fa*/ 	.short	(.L_2264 - .L_2263)
.L_2263:
        /*00fc*/ 	.word	0x00000000
.L_2264:


//--------------------- .nv.info._ZN10layer_norm13ln_fwd_kernelINS_13Kernel_traitsI13__nv_bfloat16S2_fS2_fjLj1280ELj1ELj4ELj1ELj16ENS_18Kernel_traits_baseILj1280ES2_S2_fS2_fjLj128EEEEELb1ELb1ELb0ELb1EEEvNS_9FwdParamsE --------------------------
	.section	.nv.info._ZN10layer_norm13ln_fwd_kernelINS_13Kernel_traitsI13__nv_bfloat16S2_fS2_fjLj1280ELj1ELj4ELj1ELj16ENS_18Kernel_traits_baseILj1280ES2_S2_fS2_fjLj128EEEEELb1ELb1ELb0ELb1EEEvNS_9FwdParamsE,"",@"SHT_CUDA_INFO"
	.sectionflags	@""
	.align	4


	//----- nvinfo : EIATTR_CUDA_API_VERSION
	.align		4
        /*0000*/ 	.byte	0x04, 0x37
        /*0002*/ 	.short	(.L_2266 - .L_2265)
.L_2265:
        /*0004*/ 	.word	0x00000082


	//----- nvinfo : EIATTR_SW2861232_WAR
	.align		4
.L_2266:
        /*0008*/ 	.byte	0x01, 0x35
	.zero		2


	//----- nvinfo : EIATTR_PARAM_CBANK
	.align		4
        /*000c*/ 	.byte	0x04, 0x0a
        /*000e*/ 	.short	(.L_2268 - .L_2267)
	.align		4
.L_2267:
        /*0010*/ 	.word	index@(.nv.constant0._ZN10layer_norm13ln_fwd_kernelINS_13Kernel_traitsI13__nv_bfloat16S2_fS2_fjLj1280ELj1ELj4ELj1ELj16ENS_18Kernel_traits_baseILj1280ES2_S2_fS2_fjLj128EEEEELb1ELb1ELb0ELb1EEEvNS_9FwdParamsE)
        /*0014*/ 	.short	0x0160
        /*0016*/ 	.short	0x00e8


	//----- nvinfo : EIATTR_CBANK_PARAM_SIZE
	.align		4
.L_2268:
        /*0018*/ 	.byte	0x03, 0x19
        /*001a*/ 	.short	0x00e8


	//----- nvinfo : EIATTR_KPARAM_INFO
	.align		4
        /*001c*/ 	.byte	0x04, 0x17
        /*001e*/ 	.short	(.L_2270 - .L_2269)
.L_2269:
        /*0020*/ 	.word	0x00000000
        /*0024*/ 	.short	0x0000
        /*0026*/ 	.short	0x0000
        /*0028*/ 	.byte	0x00, 0xf0, 0xa1, 0x03


	//----- nvinfo : EIATTR_MAXREG_COUNT
	.align		4
.L_2270:
        /*002c*/ 	.byte	0x03, 0x1b
        /*002e*/ 	.short	0x00ff


	//----- nvinfo : EIATTR_MERCURY_ISA_VERSION
	.align		4
        /*0030*/ 	.byte	0x03, 0x5f
        /*0032*/ 	.short	0x0000


	//----- nvinfo : EIATTR_COOP_GROUP_MASK_REGIDS
	.align		4
        /*0034*/ 	.byte	0x04, 0x29
        /*0036*/ 	.short	(.L_2272 - .L_2271)


	//   ....[0]....
.L_2271:
        /*0038*/ 	.word	0xffffffff


	//   ....[1]....
        /*003c*/ 	.word	0xffffffff


	//   ....[2]....
        /*0040*/ 	.word	0xffffffff


	//   ....[3]....
        /*0044*/ 	.word	0xffffffff


	//   ....[4]....
        /*0048*/ 	.word	0xffffffff


	//   ....[5]....
        /*004c*/ 	.word	0xffffffff


	//   ....[6]....
        /*0050*/ 	.word	0xffffffff


	//   ....[7]....
        /*0054*/ 	.word	0xffffffff


	//   ....[8]....
        /*0058*/ 	.word	0xffffffff


	//   ....[9]....
        /*005c*/ 	.word	0xffffffff


	//   ....[10]....
        /*0060*/ 	.word	0xffffffff


	//   ....[11]....
        /*0064*/ 	.word	0xffffffff


	//   ....[12]....
        /*0068*/ 	.word	0xffffffff


	//   ....[13]....
        /*006c*/ 	.word	0xffffffff


	//   ....[14]....
        /*0070*/ 	.word	0xffffffff


	//   ....[15]....
        /*0074*/ 	.word	0xffffffff


	//   ....[16]....
        /*0078*/ 	.word	0xffffffff


	//   ....[17]....
        /*007c*/ 	.word	0xffffffff


	//   ....[18]....
        /*0080*/ 	.word	0xffffffff


	//   ....[19]....
        /*0084*/ 	.word	0xffffffff


	//----- nvinfo : EIATTR_COOP_GROUP_INSTR_OFFSETS
	.align		4
.L_2272:
        /*0088*/ 	.byte	0x04, 0x28
        /*008a*/ 	.short	(.L_2274 - .L_2273)


	//   ....[0]....
.L_2273:
        /*008c*/ 	.word	0x0000eff0


	//   ....[1]....
        /*0090*/ 	.word	0x0000f020


	//   ....[2]....
        /*0094*/ 	.word	0x0000f040


	//   ....[3]....
        /*0098*/ 	.word	0x0000f060


	//   ....[4]....
        /*009c*/ 	.word	0x0000f080


	//   ....[5]....
        /*00a0*/ 	.word	0x0000f5b0


	//   ....[6]....
        /*00a4*/ 	.word	0x0000f5d0


	//   ....[7]....
        /*00a8*/ 	.word	0x0000f5f0


	//   ....[8]....
        /*00ac*/ 	.word	0x0000f610


	//   ....[9]....
        /*00b0*/ 	.word	0x0000f630


	//   ....[10]....
        /*00b4*/ 	.word	0x00010410


	//   ....[11]....
        /*00b8*/ 	.word	0x00010490


	//   ....[12]....
        /*00bc*/ 	.word	0x000104f0


	//   ....[13]....
        /*00c0*/ 	.word	0x00010550


	//   ....[14]....
        /*00c4*/ 	.word	0x000105b0


	//   ....[15]....
        /*00c8*/ 	.word	0x00010b20


	//   ....[16]....
        /*00cc*/ 	.word	0x00010b80


	//   ....[17]....
        /*00d0*/ 	.word	0x00010be0


	//   ....[18]....
        /*00d4*/ 	.word	0x00010c40


	//   ....[19]....
        /*00d8*/ 	.word	0x00010ca0


	//----- nvinfo : EIATTR_EXIT_INSTR_OFFSETS
	.align		4
.L_2274:
        /*00dc*/ 	.byte	0x04, 0x1c
        /*00de*/ 	.short	(.L_2276 - .L_2275)


	//   ....[0]....
.L_2275:
        /*00e0*/ 	.word	0x000005d0


	//   ....[1]....
        /*00e4*/ 	.word	0x000103b0


	//----- nvinfo : EIATTR_MAX_THREADS
	.align		4
.L_2276:
        /*00e8*/ 	.byte	0x04, 0x05
        /*00ea*/ 	.short	(.L_2278 - .L_2277)
.L_2277:
        /*00ec*/ 	.word	0x00000080
        /*00f0*/ 	.word	0x00000001
        /*00f4*/ 	.word	0x00000001


	//----- nvinfo : EIATTR_CRS_STACK_SIZE
	.align		4
.L_2278:
        /*00f8*/ 	.byte	0x04, 0x1e
        /*00fa*/ 	.short	(.L_2280 - .L_2279)
.L_2279:
        /*00fc*/ 	.word	0x00000000
.L_2280:


//--------------------- .nv.info._ZN10layer_norm13ln_fwd_kernelINS_13Kernel_traitsI13__nv_bfloat16S2_fS2_fjLj1280ELj1ELj4ELj1ELj16ENS_18Kernel_traits_baseILj1280ES2_S2_fS2_fjLj128EEEEELb1ELb1ELb1ELb0EEEvNS_9FwdParamsE --------------------------
	.section	.nv.info._ZN10layer_norm13ln_fwd_kernelINS_13Kernel_traitsI13__nv_bfloat16S2_fS2_fjLj1280ELj1ELj4ELj1ELj16ENS_18Kernel_traits_baseILj1280ES2_S2_fS2_fjLj128EEEEELb1ELb1ELb1ELb0EEEvNS_9FwdParamsE,"",@"SHT_CUDA_INFO"
	.sectionflags	@""
	.align	4


	//----- nvinfo : EIATTR_CUDA_API_VERSION
	.align		4
        /*0000*/ 	.byte	0x04, 0x37
        /*0002*/ 	.short	(.L_2282 - .L_2281)
.L_2281:
        /*0004*/ 	.word	0x00000082


	//----- nvinfo : EIATTR_SW2861232_WAR
	.align		4
.L_2282:
        /*0008*/ 	.byte	0x01, 0x35
	.zero		2


	//----- nvinfo : EIATTR_PARAM_CBANK
	.align		4
        /*000c*/ 	.byte	0x04, 0x0a
        /*000e*/ 	.short	(.L_2284 - .L_2283)
	.align		4
.L_2283:
        /*0010*/ 	.word	index@(.nv.constant0._ZN10layer_norm13ln_fwd_kernelINS_13Kernel_traitsI13__nv_bfloat16S2_fS2_fjLj1280ELj1ELj4ELj1ELj16ENS_18Kernel_traits_baseILj1280ES2_S2_fS2_fjLj128EEEEELb1ELb1ELb1ELb0EEEvNS_9FwdParamsE)
        /*0014*/ 	.short	0x0160
        /*0016*/ 	.short	0x00e8


	//----- nvinfo : EIATTR_CBANK_PARAM_SIZE
	.align		4
.L_2284:
        /*0018*/ 	.byte	0x03, 0x19
        /*001a*/ 	.short	0x00e8


	//----- nvinfo : EIATTR_KPARAM_INFO
	.align		4
        /*001c*/ 	.byte	0x04, 0x17
        /*001e*/ 	.short	(.L_2286 - .L_2285)
.L_2285:
        /*0020*/ 	.word	0x00000000
        /*0024*/ 	.short	0x0000
        /*0026*/ 	.short	0x0000
        /*0028*/ 	.byte	0x00, 0xf0, 0xa1, 0x03


	//----- nvinfo : EIATTR_MAXREG_COUNT
	.align		4
.L_2286:
        /*002c*/ 	.byte	0x03, 0x1b
        /*002e*/ 	.short	0x00ff


	//----- nvinfo : EIATTR_MERCURY_ISA_VERSION
	.align		4
        /*0030*/ 	.byte	0x03, 0x5f
        /*0032*/ 	.short	0x0000


	//----- nvinfo : EIATTR_COOP_GROUP_MASK_REGIDS
	.align		4
        /*0034*/ 	.byte	0x04, 0x29
        /*0036*/ 	.short	(.L_2288 - .L_2287)


	//   ....[0]....
.L_2287:
        /*0038*/ 	.word	0xffffffff


	//   ....[1]....
        /*003c*/ 	.word	0xffffffff


	//   ....[2]....
        /*0040*/ 	.word	0xffffffff


	//   ....[3]....
        /*0044*/ 	.word	0xffffffff


	//   ....[4]....
        /*0048*/ 	.word	0xffffffff


	//   ....[5]....
        /*004c*/ 	.word	0xffffffff


	//   ....[6]....
        /*0050*/ 	.word	0xffffffff


	//   ....[7]....
        /*0054*/ 	.word	0xffffffff


	//   ....[8]....
        /*0058*/ 	.word	0xffffffff


	//   ....[9]....
        /*005c*/ 	.word	0xffffffff


	//   ....[10]....
        /*0060*/ 	.word	0xffffffff


	//   ....[11]....
        /*0064*/ 	.word	0xffffffff


	//   ....[12]....
        /*0068*/ 	.word	0xffffffff


	//   ....[13]....
        /*006c*/ 	.word	0xffffffff


	//   ....[14]....
        /*0070*/ 	.word	0xffffffff


	//   ....[15]....
        /*0074*/ 	.word	0xffffffff


	//   ....[16]....
        /*0078*/ 	.word	0xffffffff


	//   ....[17]....
        /*007c*/ 	.word	0xffffffff


	//   ....[18]....
        /*0080*/ 	.word	0xffffffff


	//   ....[19]....
        /*0084*/ 	.word	0xffffffff


	//----- nvinfo : EIATTR_COOP_GROUP_INSTR_OFFSETS
	.align		4
.L_2288:
        /*0088*/ 	.byte	0x04, 0x28
        /*008a*/ 	.short	(.L_2290 - .L_2289)


	//   ....[0]....
.L_2289:
        /*008c*/ 	.word	0x00010cc0


	//   ....[1]....
        /*0090*/ 	.word	0x00010cf0


	//   ....[2]....
        /*0094*/ 	.word	0x00010d10


	//   ....[3]....
        /*0098*/ 	.word	0x00010d30


	//   ....[4]....
        /*009c*/ 	.word	0x00010d50


	//   ....[5]....
        /*00a0*/ 	.word	0x00011290


	//   ....[6]....
        /*00a4*/ 	.word	0x000112b0


	//   ....[7]....
        /*00a8*/ 	.word	0x000112d0


	//   ....[8]....
        /*00ac*/ 	.word	0x000112f0


	//   ....[9]....
        /*00b0*/ 	.word	0x00011310


	//   ....[10]....
        /*00b4*/ 	.word	0x00012050


	//   ....[11]....
        /*00b8*/ 	.word	0x000120d0


	//   ....[12]....
        /*00bc*/ 	.word	0x00012130


	//   ....[13]....
        /*00c0*/ 	.word	0x00012190


	//   ....[14]....
        /*00c4*/ 	.word	0x000121f0


	//   ....[15]....
        /*00c8*/ 	.word	0x00012770


	//   ....[16]....
        /*00cc*/ 	.word	0x000127d0


	//   ....[17]....
        /*00d0*/ 	.word	0x00012830


	//   ....[18]....
        /*00d4*/ 	.word	0x00012890


	//   ....[19]....
        /*00d8*/ 	.word	0x00012900


	//----- nvinfo : EIATTR_EXIT_INSTR_OFFSETS
	.align		4
.L_2290:
        /*00dc*/ 	.byte	0x04, 0x1c
        /*00de*/ 	.short	(.L_2292 - .L_2291)


	//   ....[0]....
.L_2291:
        /*00e0*/ 	.word	0x00000990


	//   ....[1]....
        /*00e4*/ 	.word	0x00011ff0


	//----- nvinfo : EIATTR_MAX_THREADS
	.align		4
.L_2292:
        /*00e8*/ 	.byte	0x04, 0x05
        /*00ea*/ 	.short	(.L_2294 - .L_2293)
.L_2293:
        /*00ec*/ 	.word	0x00000080
        /*00f0*/ 	.word	0x00000001
        /*00f4*/ 	.word	0x00000001


	//----- nvinfo : EIATTR_CRS_STACK_SIZE
	.align		4
.L_2294:
        /*00f8*/ 	.byte	0x04, 0x1e
        /*00fa*/ 	.short	(.L_2296 - .L_2295)
.L_2295:
        /*00fc*/ 	.word	0x00000000
.L_2296:


//--------------------- .nv.info._ZN10layer_norm13ln_fwd_kernelINS_13Kernel_traitsI13__nv_bfloat16S2_fS2_fjLj1280ELj1ELj4ELj1ELj16ENS_18Kernel_traits_baseILj1280ES2_S2_fS2_fjLj128EEEEELb1ELb1ELb1ELb1EEEvNS_9FwdParamsE --------------------------
	.section	.nv.info._ZN10layer_norm13ln_fwd_kernelINS_13Kernel_traitsI13__nv_bfloat16S2_fS2_fjLj1280ELj1ELj4ELj1ELj16ENS_18Kernel_traits_baseILj1280ES2_S2_fS2_fjLj128EEEEELb1ELb1ELb1ELb1EEEvNS_9FwdParamsE,"",@"SHT_CUDA_INFO"
	.sectionflags	@""
	.align	4


	//----- nvinfo : EIATTR_CUDA_API_VERSION
	.align		4
        /*0000*/ 	.byte	0x04, 0x37
        /*0002*/ 	.short	(.L_2298 - .L_2297)
.L_2297:
        /*0004*/ 	.word	0x00000082


	//----- nvinfo : EIATTR_SW2861232_WAR
	.align		4
.L_2298:
        /*0008*/ 	.byte	0x01, 0x35
	.zero		2


	//----- nvinfo : EIATTR_PARAM_CBANK
	.align		4
        /*000c*/ 	.byte	0x04, 0x0a
        /*000e*/ 	.short	(.L_2300 - .L_2299)
	.align		4
.L_2299:
        /*0010*/ 	.word	index@(.nv.constant0._ZN10layer_norm13ln_fwd_kernelINS_13Kernel_traitsI13__nv_bfloat16S2_fS2_fjLj1280ELj1ELj4ELj1ELj16ENS_18Kernel_traits_baseILj1280ES2_S2_fS2_fjLj128EEEEELb1ELb1ELb1ELb1EEEvNS_9FwdParamsE)
        /*0014*/ 	.short	0x0160
        /*0016*/ 	.short	0x00e8


	//----- nvinfo : EIATTR_CBANK_PARAM_SIZE
	.align		4
.L_2300:
        /*0018*/ 	.byte	0x03, 0x19
        /*001a*/ 	.short	0x00e8


	//----- nvinfo : EIATTR_KPARAM_INFO
	.align		4
        /*001c*/ 	.byte	0x04, 0x17
        /*001e*/ 	.short	(.L_2302 - .L_2301)
.L_2301:
        /*0020*/ 	.word	0x00000000
        /*0024*/ 	.short	0x0000
        /*0026*/ 	.short	0x0000
        /*0028*/ 	.byte	0x00, 0xf0, 0xa1, 0x03


	//----- nvinfo : EIATTR_MAXREG_COUNT
	.align		4
.L_2302:
        /*002c*/ 	.byte	0x03, 0x1b
        /*002e*/ 	.short	0x00ff


	//----- nvinfo : EIATTR_MERCURY_ISA_VERSION
	.align		4
        /*0030*/ 	.byte	0x03, 0x5f
        /*0032*/ 	.short	0x0000


	//----- nvinfo : EIATTR_COOP_GROUP_MASK_REGIDS
	.align		4
        /*0034*/ 	.byte	0x04, 0x29
        /*0036*/ 	.short	(.L_2304 - .L_2303)


	//   ....[0]....
.L_2303:
        /*0038*/ 	.word	0xffffffff


	//   ....[1]....
        /*003c*/ 	.word	0xffffffff


	//   ....[2]....
        /*0040*/ 	.word	0xffffffff


	//   ....[3]....
        /*0044*/ 	.word	0xffffffff


	//   ....[4]....
        /*0048*/ 	.word	0xffffffff


	//   ....[5]....
        /*004c*/ 	.word	0xffffffff


	//   ....[6]....
        /*0050*/ 	.word	0xffffffff


	//   ....[7]....
        /*0054*/ 	.word	0xffffffff


	//   ....[8]....
        /*0058*/ 	.word	0xffffffff


	//   ....[9]....
        /*005c*/ 	.word	0xffffffff


	//   ....[10]....
        /*0060*/ 	.word	0xffffffff


	//   ....[11]....
        /*0064*/ 	.word	0xffffffff


	//   ....[12]....
        /*0068*/ 	.word	0xffffffff


	//   ....[13]....
        /*006c*/ 	.word	0xffffffff


	//   ....[14]....
        /*0070*/ 	.word	0xffffffff


	//   ....[15]....
        /*0074*/ 	.word	0xffffffff


	//   ....[16]....
        /*0078*/ 	.word	0xffffffff


	//   ....[17]....
        /*007c*/ 	.word	0xffffffff


	//   ....[18]....
        /*0080*/ 	.word	0xffffffff


	//   ....[19]....
        /*0084*/ 	.word	0xffffffff


	//----- nvinfo : EIATTR_COOP_GROUP_INSTR_OFFSETS
	.align		4
.L_2304:
        /*0088*/ 	.byte	0x04, 0x28
        /*008a*/ 	.short	(.L_2306 - .L_2305)


	//   ....[0]....
.L_2305:
        /*008c*/ 	.word	0x00010470


	//   ....[1]....
        /*0090*/ 	.word	0x000104a0


	//   ....[2]....
        /*0094*/ 	.word	0x000104c0


	//   ....[3]....
        /*0098*/ 	.word	0x000104e0


	//   ....[4]....
        /*009c*/ 	.word	0x00010500


	//   ....[5]....
        /*00a0*/ 	.word	0x00010a30


	//   ....[6]....
        /*00a4*/ 	.word	0x00010a50


	//   ....[7]....
        /*00a8*/ 	.word	0x00010a70


	//   ....[8]....
        /*00ac*/ 	.word	0x00010a90


	//   ....[9]....
        /*00b0*/ 	.word	0x00010ab0


	//   ....[10]....
        /*00b4*/ 	.word	0x00011930


	//   ....[11]....
        /*00b8*/ 	.word	0x00011990


	//   ....[12]....
        /*00bc*/ 	.word	0x000119f0


	//   ....[13]....
        /*00c0*/ 	.word	0x00011a50


	//   ....[14]....
        /*00c4*/ 	.word	0x00011ab0


	//   ....[15]....
        /*00c8*/ 	.word	0x00012020


	//   ....[16]....
        /*00cc*/ 	.word	0x00012080


	//   ....[17]....
        /*00d0*/ 	.word	0x000120e0


	//   ....[18]....
        /*00d4*/ 	.word	0x00012140


	//   ....[19]....
        /*00d8*/ 	.word	0x000121a0


	//----- nvinfo : EIATTR_EXIT_INSTR_OFFSETS
	.align		4
.L_2306:
        /*00dc*/ 	.byte	0x04, 0x1c
        /*00de*/ 	.short	(.L_2308 - .L_2307)


	//   ....[0]....
.L_2307:
        /*00e0*/ 	.word	0x000005d0


	//   ....[1]....
        /*00e4*/ 	.word	0x000118e0


	//----- nvinfo : EIATTR_MAX_THREADS
	.align		4
.L_2308:
        /*00e8*/ 	.byte	0x04, 0x05
        /*00ea*/ 	.short	(.L_2310 - .L_2309)
.L_2309:
        /*00ec*/ 	.word	0x00000080
        /*00f0*/ 	.word	0x00000001
        /*00f4*/ 	.word	0x00000001


	//----- nvinfo : EIATTR_CRS_STACK_SIZE
	.align		4
.L_2310:
        /*00f8*/ 	.byte	0x04, 0x1e
        /*00fa*/ 	.short	(.L_2312 - .L_2311)
.L_2311:
        /*00fc*/ 	.word	0x00000000
.L_2312:


//--------------------- .nv.info._ZN10layer_norm13ln_fwd_kernelINS_13Kernel_traitsIf13__nv_bfloat16fS2_fjLj1280ELj1ELj4ELj1ELj16ENS_18Kernel_traits_baseILj1280EfS2_fS2_fjLj128EEEEELb0ELb0ELb0ELb0EEEvNS_9FwdParamsE --------------------------
	.section	.nv.info._ZN10layer_norm13ln_fwd_kernelINS_13Kernel_traitsIf13__nv_bfloat16fS2_fjLj1280ELj1ELj4ELj1ELj16ENS_18Kernel_traits_baseILj1280EfS2_fS2_fjLj128EEEEELb0ELb0ELb0ELb0EEEvNS_9FwdParamsE,"",@"SHT_CUDA_INFO"
	.sectionflags	@""
	.align	4


	//----- nvinfo : EIATTR_CUDA_API_VERSION
	.align		4
        /*0000*/ 	.byte	0x04, 0x37
        /*0002*/ 	.short	(.L_2314 - .L_2313)
.L_2313:
        /*0004*/ 	.word	0x00000082


	//----- nvinfo : EIATTR_SW2861232_WAR
	.align		4
.L_2314:
        /*0008*/ 	.byte	0x01, 0x35
	.zero		2


	//----- nvinfo : EIATTR_PARAM_CBANK
	.align		4
        /*000c*/ 	.byte	0x04, 0x0a
        /*000e*/ 	.short	(.L_2316 - .L_2315)
	.align		4
.L_2315:
        /*0010*/ 	.word	index@(.nv.constant0._ZN10layer_norm13ln_fwd_kernelINS_13Kernel_traitsIf13__nv_bfloat16fS2_fjLj1280ELj1ELj4ELj1ELj16ENS_18Kernel_traits_baseILj1280EfS2_fS2_fjLj128EEEEELb0ELb0ELb0ELb0EEEvNS_9FwdParamsE)
        /*0014*/ 	.short	0x0160
        /*0016*/ 	.short	0x00e8


	//----- nvinfo : EIATTR_CBANK_PARAM_SIZE
	.align		4
.L_2316:
        /*0018*/ 	.byte	0x03, 0x19
        /*001a*/ 	.short	0x00e8


	//----- nvinfo : EIATTR_KPARAM_INFO
	.align		4
        /*001c*/ 	.byte	0x04, 0x17
        /*001e*/ 	.short	(.L_2318 - .L_2317)
.L_2317:
        /*0020*/ 	.word	0x00000000
        /*0024*/ 	.short	0x0000
        /*0026*/ 	.short	0x0000
        /*0028*/ 	.byte	0x00, 0xf0, 0xa1, 0x03


	//----- nvinfo : EIATTR_MAXREG_COUNT
	.align		4
.L_2318:
        /*002c*/ 	.byte	0x03, 0x1b
        /*002e*/ 	.short	0x00ff


	//----- nvinfo : EIATTR_MERCURY_ISA_VERSION
	.align		4
        /*0030*/ 	.byte	0x03, 0x5f
        /*0032*/ 	.short	0x0000


	//----- nvinfo : EIATTR_COOP_GROUP_MASK_REGIDS
	.align		4
        /*0034*/ 	.byte	0x04, 0x29
        /*0036*/ 	.short	(.L_2320 - .L_2319)


	//   ....[0]....
.L_2319:
        /*0038*/ 	.word	0xffffffff


	//   ....[1]....
        /*003c*/ 	.word	0xffffffff


	//   ....[2]....
        /*0040*/ 	.word	0xffffffff


	//   ....[3]....
        /*0044*/ 	.word	0xffffffff


	//   ....[4]....
        /*0048*/ 	.word	0xffffffff


	//   ....[5]....
        /*004c*/ 	.word	0xffffffff


	//   ....[6]....
        /*0050*/ 	.word	0xffffffff


	//   ....[7]....
        /*0054*/ 	.word	0xffffffff


	//   ....[8]....
        /*0058*/ 	.word	0xffffffff


	//   ....[9]....
        /*005c*/ 	.word	0xffffffff


	//   ....[10]....
        /*0060*/ 	.word	0xffffffff


	//   ....[11]....
        /*0064*/ 	.word	0xffffffff


	//   ....[12]....
        /*0068*/ 	.word	0xffffffff


	//   ....[13]....
        /*006c*/ 	.word	0xffffffff


	//   ....[14]....
        /*0070*/ 	.word	0xffffffff


	//   ....[15]....
        /*0074*/ 	.word	0xffffffff


	//   ....[16]....
        /*0078*/ 	.word	0xffffffff


	//   ....[17]....
        /*007c*/ 	.word	0xffffffff


	//   ....[18]....
        /*0080*/ 	.word	0xffffffff


	//   ....[19]....
        /*0084*/ 	.word	0xffffffff


	//----- nvinfo : EIATTR_COOP_GROUP_INSTR_OFFSETS
	.align		4
.L_2320:
        /*0088*/ 	.byte	0x04, 0x28
        /*008a*/ 	.short	(.L_2322 - .L_2321)


	//   ....[0]....
.L_2321:
        /*008c*/ 	.word	0x00001870


	//   ....[1]....
        /*0090*/ 	.word	0x000018a0


	//   ....[2]....
        /*0094*/ 	.word	0x000018c0


	//   ....[3]....
        /*0098*/ 	.word	0x000018e0


	//   ....[4]....
        /*009c*/ 	.word	0x00001900


	//   ....[5]....
        /*00a0*/ 	.word	0x00001e40


	//   ....[6]....
        /*00a4*/ 	.word	0x00001e60


	//   ....[7]....
        /*00a8*/ 	.word	0x00001e80


	//   ....[8]....
        /*00ac*/ 	.word	0x00001ea0


	//   ....[9]....
        /*00b0*/ 	.word	0x00001ec0


	//   ....[10]....
        /*00b4*/ 	.word	0x00002b70


	//   ....[11]....
        /*00b8*/ 	.word	0x00002be0


	//   ....[12]....
        /*00bc*/ 	.word	0x00002c40


	//   ....[13]....
        /*00c0*/ 	.word	0x00002ca0


	//   ....[14]....
        /*00c4*/ 	.word	0x00002d00


	//   ....[15]....
        /*00c8*/ 	.word	0x00003280


	//   ....[16]....
        /*00cc*/ 	.word	0x000032e0


	//   ....[17]....
        /*00d0*/ 	.word	0x00003340


	//   ....[18]....
        /*00d4*/ 	.word	0x000033a0


	//   ....[19]....
        /*00d8*/ 	.word	0x00003410


	//----- nvinfo : EIATTR_EXIT_INSTR_OFFSETS
	.align		4
.L_2322:
        /*00dc*/ 	.byte	0x04, 0x1c
        /*00de*/ 	.short	(.L_2324 - .L_2323)


	//   ....[0]....
.L_2323:
        /*00e0*/ 	.word	0x000006e0


	//   ....[1]....
        /*00e4*/ 	.word	0x00002b20


	//----- nvinfo : EIATTR_MAX_THREADS
	.align		4
.L_2324:
        /*00e8*/ 	.byte	0x04, 0x05
        /*00ea*/ 	.short	(.L_2326 - .L_2325)
.L_2325:
        /*00ec*/ 	.word	0x00000080
        /*00f0*/ 	.word	0x00000001
        /*00f4*/ 	.word	0x00000001


	//----- nvinfo : EIATTR_CRS_STACK_SIZE
	.align		4
.L_2326:
        /*00f8*/ 	.byte	0x04, 0x1e
        /*00fa*/ 	.short	(.L_2328 - .L_2327)
.L_2327:
        /*00fc*/ 	.word	0x00000000
.L_2328:


//--------------------- .nv.info._ZN10layer_norm13ln_fwd_kernelINS_13Kernel_traitsIf13__nv_bfloat16fS2_fjLj1280ELj1ELj4ELj1ELj16ENS_18Kernel_traits_baseILj1280EfS2_fS2_fjLj128EEEEELb0ELb0ELb0ELb1EEEvNS_9FwdParamsE --------------------------
	.section	.nv.info._ZN10layer_norm13ln_fwd_kernelINS_13Kernel_traitsIf13__nv_bfloat16fS2_fjLj1280ELj1ELj4ELj1ELj16ENS_18Kernel_traits_baseILj1280EfS2_fS2_fjLj128EEEEELb0ELb0ELb0ELb1EEEvNS_9FwdParamsE,"",@"SHT_CUDA_INFO"
	.sectionflags	@""
	.align	4


	//----- nvinfo : EIATTR_CUDA_API_VERSION
	.align		4
        /*0000*/ 	.byte	0x04, 0x37
        /*0002*/ 	.short	(.L_2330 - .L_2329)
.L_2329:
        /*0004*/ 	.word	0x00000082


	//----- nvinfo : EIATTR_SW2861232_WAR
	.align		4
.L_2330:
        /*0008*/ 	.byte	0x01, 0x35
	.zero		2


	//----- nvinfo : EIATTR_PARAM_CBANK
	.align		4
        /*000c*/ 	.byte	0x04, 0x0a
        /*000e*/ 	.short	(.L_2332 - .L_2331)
	.align		4
.L_2331:
        /*0010*/ 	.word	index@(.nv.constant0._ZN10layer_norm13ln_fwd_kernelINS_13Kernel_traitsIf13__nv_bfloat16fS2_fjLj1280ELj1ELj4ELj1ELj16ENS_18Kernel_traits_baseILj1280EfS2_fS2_fjLj128EEEEELb0ELb0ELb0ELb1EEEvNS_9FwdParamsE)
        /*0014*/ 	.short	0x0160
        /*0016*/ 	.short	0x00e8


	//----- nvinfo : EIATTR_CBANK_PARAM_SIZE
	.align		4
.L_2332:
        /*0018*/ 	.byte	0x03, 0x19
        /*001a*/ 	.short	0x00e8


	//----- nvinfo : EIATTR_KPARAM_INFO
	.align		4
        /*001c*/ 	.byte	0x04, 0x17
        /*001e*/ 	.short	(.L_2334 - .L_2333)
.L_2333:
        /*0020*/ 	.word	0x00000000
        /*0024*/ 	.short	0x0000
        /*0026*/ 	.short	0x0000
        /*0028*/ 	.byte	0x00, 0xf0, 0xa1, 0x03


	//----- nvinfo : EIATTR_MAXREG_COUNT
	.align		4
.L_2334:
        /*002c*/ 	.byte	0x03, 0x1b
        /*002e*/ 	.short	0x00ff


	//----- nvinfo : EIATTR_MERCURY_ISA_VERSION
	.align		4
        /*0030*/ 	.byte	0x03, 0x5f
        /*0032*/ 	.short	0x0000


	//----- nvinfo : EIATTR_COOP_GROUP_MASK_REGIDS
	.align		4
        /*0034*/ 	.byte	0x04, 0x29
        /*0036*/ 	.short	(.L_2336 - .L_2335)


	//   ....[0]....
.L_2335:
        /*0038*/ 	.word	0xffffffff


	//   ....[1]....
        /*003c*/ 	.word	0xffffffff


	//   ....[2]....
        /*0040*/ 	.word	0xffffffff


	//   ....[3]....
        /*0044*/ 	.word	0xffffffff


	//   ....[4]....
        /*0048*/ 	.word	0xffffffff


	//   ....[5]....
        /*004c*/ 	.word	0xffffffff


	//   ....[6]....
        /*0050*/ 	.word	0xffffffff


	//   ....[7]....
        /*0054*/ 	.word	0xffffffff


	//   ....[8]....
        /*0058*/ 	.word	0xffffffff


	//   ....[9]....
        /*005c*/ 	.word	0xffffffff


	//   ....[10]....
        /*0060*/ 	.word	0xffffffff


	//   ....[11]....
        /*0064*/ 	.word	0xffffffff


	//   ....[12]....
        /*0068*/ 	.word	0xffffffff


	//   ....[13]....
        /*006c*/ 	.word	0xffffffff


	//   ....[14]....
        /*0070*/ 	.word	0xffffffff


	//   ....[15]....
        /*0074*/ 	.word	0xffffffff


	//   ....[16]....
        /*0078*/ 	.word	0xffffffff


	//   ....[17]....
        /*007c*/ 	.word	0xffffffff


	//   ....[18]....
        /*0080*/ 	.word	0xffffffff


	//   ....[19]....
        /*0084*/ 	.word	0xffffffff


	//----- nvinfo : EIATTR_COOP_GROUP_INSTR_OFFSETS
	.align		4
.L_2336:
        /*0088*/ 	.byte	0x04, 0x28
        /*008a*/ 	.short	(.L_2338 - .L_2337)


	//   ....[0]....
.L_2337:
        /*008c*/ 	.word	0x00001430


	//   ....[1]....
        /*0090*/ 	.word	0x00001460


	//   ....[2]....
        /*0094*/ 	.word	0x00001480


	//   ....[3]....
        /*0098*/ 	.word	0x000014a0


	//   ....[4]....
        /*009c*/ 	.word	0x000014c0


	//   ....[5]....
        /*00a0*/ 	.word	0x000019f0


	//   ....[6]....
        /*00a4*/ 	.word	0x00001a10


	//   ....[7]....
        /*00a8*/ 	.word	0x00001a30


	//   ....[8]....
        /*00ac*/ 	.word	0x00001a50


	//   ....[9]....
        /*00b0*/ 	.word	0x00001a70


	//   ....[10]....
        /*00b4*/ 	.word	0x00002560


	//   ....[11]....
        /*00b8*/ 	.word	0x000025c0


	//   ....[12]....
        /*00bc*/ 	.word	0x00002620


	//   ....[13]....
        /*00c0*/ 	.word	0x00002680


	//   ....[14]....
        /*00c4*/ 	.word	0x000026e0


	//   ....[15]....
        /*00c8*/ 	.word	0x00002c50


	//   ....[16]....
        /*00cc*/ 	.word	0x00002cb0


	//   ....[17]....
        /*00d0*/ 	.word	0x00002d10


	//   ....[18]....
        /*00d4*/ 	.word	0x00002d70


	//   ....[19]....
        /*00d8*/ 	.word	0x00002dd0


	//----- nvinfo : EIATTR_EXIT_INSTR_OFFSETS
	.align		4
.L_2338:
        /*00dc*/ 	.byte	0x04, 0x1c
        /*00de*/ 	.short	(.L_2340 - .L_2339)


	//   ....[0]....
.L_2339:
        /*00e0*/ 	.word	0x000002d0


	//   ....[1]....
        /*00e4*/ 	.word	0x00002510


	//----- nvinfo : EIATTR_MAX_THREADS
	.align		4
.L_2340:
        /*00e8*/ 	.byte	0x04, 0x05
        /*00ea*/ 	.short	(.L_2342 - .L_2341)
.L_2341:
        /*00ec*/ 	.word	0x00000080
        /*00f0*/ 	.word	0x00000001
        /*00f4*/ 	.word	0x00000001


	//----- nvinfo : EIATTR_CRS_STACK_SIZE
	.align		4
.L_2342:
        /*00f8*/ 	.byte	0x04, 0x1e
        /*00fa*/ 	.short	(.L_2344 - .L_2343)
.L_2343:
        /*00fc*/ 	.word	0x00000000
.L_2344:


//--------------------- .nv.info._ZN10layer_norm13ln_fwd_kernelINS_13Kernel_traitsIf13__nv_bfloat16fS2_fjLj1280ELj1ELj4ELj1ELj16ENS_18Kernel_traits_baseILj1280EfS2_fS2_fjLj128EEEEELb0ELb0ELb1ELb0EEEvNS_9FwdParamsE --------------------------
	.section	.nv.info._ZN10layer_norm13ln_fwd_kernelINS_13Kernel_traitsIf13__nv_bfloat16fS2_fjLj1280ELj1ELj4ELj1ELj16ENS_18Kernel_traits_baseILj1280EfS2_fS2_fjLj128EEEEELb0ELb0ELb1ELb0EEEvNS_9FwdParamsE,"",@"SHT_CUDA_INFO"
	.sectionflags	@""
	.align	4


	//----- nvinfo : EIATTR_CUDA_API_VERSION
	.align		4
        /*0000*/ 	.byte	0x04, 0x37
        /*0002*/ 	.short	(.L_2346 - .L_2345)
.L_2345:
        /*0004*/ 	.word	0x00000082


	//----- nvinfo : EIATTR_SW2861232_WAR
	.align		4
.L_2346:
        /*0008*/ 	.byte	0x01, 0x35
	.zero		2


	//----- nvinfo : EIATTR_PARAM_CBANK
	.align		4
        /*000c*/ 	.byte	0x04, 0x0a
        /*000e*/ 	.short	(.L_2348 - .L_2347)
	.align		4
.L_2347:
        /*0010*/ 	.word	index@(.nv.constant0._ZN10layer_norm13ln_fwd_kernelINS_13Kernel_traitsIf13__nv_bfloat16fS2_fjLj1280ELj1ELj4ELj1ELj16ENS_18Kernel_traits_baseILj1280EfS2_fS2_fjLj128EEEEELb0ELb0ELb1ELb0EEEvNS_9FwdParamsE)
        /*0014*/ 	.short	0x0160
        /*0016*/ 	.short	0x00e8


	//----- nvinfo : EIATTR_CBANK_PARAM_SIZE
	.align		4
.L_2348:
        /*0018*/ 	.byte	0x03, 0x19
        /*001a*/ 	.short	0x00e8


	//----- nvinfo : EIATTR_KPARAM_INFO
	.align		4
        /*001c*/ 	.byte	0x04, 0x17
        /*001e*/ 	.short	(.L_2350 - .L_2349)
.L_2349:
        /*0020*/ 	.word	0x00000000
        /*0024*/ 	.short	0x0000
        /*0026*/ 	.short	0x0000
        /*0028*/ 	.byte	0x00, 0xf0, 0xa1, 0x03


	//----- nvinfo : EIATTR_MAXREG_COUNT
	.align		4
.L_2350:
        /*002c*/ 	.byte	0x03, 0x1b
        /*002e*/ 	.short	0x00ff


	//----- nvinfo : EIATTR_MERCURY_ISA_VERSION
	.align		4
        /*0030*/ 	.byte	0x03, 0x5f
        /*0032*/ 	.short	0x0000


	//----- nvinfo : EIATTR_COOP_GROUP_MASK_REGIDS
	.align		4
        /*0034*/ 	.byte	0x04, 0x29
        /*0036*/ 	.short	(.L_2352 - .L_2351)


	//   ....[0]....
.L_2351:
        /*0038*/ 	.word	0xffffffff


	//   ....[1]....
        /*003c*/ 	.word	0xffffffff


	//   ....[2]....
        /*0040*/ 	.word	0xffffffff


	//   ....[3]....
        /*0044*/ 	.word	0xffffffff


	//   ....[4]....
        /*0048*/ 	.word	0xffffffff


	//   ....[5]....
        /*004c*/ 	.word	0xffffffff


	//   ....[6]....
        /*0050*/ 	.word	0xffffffff


	//   ....[7]....
        /*0054*/ 	.word	0xffffffff


	//   ....[8]....
        /*0058*/ 	.word	0xffffffff


	//   ....[9]....
        /*005c*/ 	.word	0xffffffff


	//   ....[10]....
        /*0060*/ 	.word	0xffffffff


	//   ....[11]....
        /*0064*/ 	.word	0xffffffff


	//   ....[12]....
        /*0068*/ 	.word	0xffffffff


	//   ....[13]....
        /*006c*/ 	.word	0xffffffff


	//   ....[14]....
        /*0070*/ 	.word	0xffffffff


	//   ....[15]....
        /*0074*/ 	.word	0xffffffff


	//   ....[16]....
        /*0078*/ 	.word	0xffffffff


	//   ....[17]....
        /*007c*/ 	.word	0xffffffff


	//   ....[18]....
        /*0080*/ 	.word	0xffffffff


	//   ....[19]....
        /*0084*/ 	.word	0xffffffff


	//----- nvinfo : EIATTR_COOP_GROUP_INSTR_OFFSETS
	.align		4
.L_2352:
        /*0088*/ 	.byte	0x04, 0x28
        /*008a*/ 	.short	(.L_2354 - .L_2353)


	//   ....[0]....
.L_2353:
        /*008c*/ 	.word	0x000027c0


	//   ....[1]....
        /*0090*/ 	.word	0x000027f0


	//   ....[2]....
        /*0094*/ 	.word	0x00002810


	//   ....[3]....
        /*0098*/ 	.word	0x00002830


	//   ....[4]....
        /*009c*/ 	.word	0x00002850


	//   ....[5]....
        /*00a0*/ 	.word	0x00002d90


	//   ....[6]....
        /*00a4*/ 	.word	0x00002db0


	//   ....[7]....
        /*00a8*/ 	.word	0x00002dd0


	//   ....[8]....
        /*00ac*/ 	.word	0x00002df0


	//   ....[9]....
        /*00b0*/ 	.word	0x00002e10


	//   ....[10]....
        /*00b4*/ 	.word	0x00003b40


	//   ....[11]....
        /*00b8*/ 	.word	0x00003bb0


	//   ....[12]....
        /*00bc*/ 	.word	0x00003c10


	//   ....[13]....
        /*00c0*/ 	.word	0x00003c70


	//   ....[14]....
        /*00c4*/ 	.word	0x00003cd0


	//   ....[15]....
        /*00c8*/ 	.word	0x00004250


	//   ....[16]....
        /*00cc*/ 	.word	0x000042b0


	//   ....[17]....
        /*00d0*/ 	.word	0x00004310


	//   ....[18]....
        /*00d4*/ 	.word	0x00004370


	//   ....[19]....
        /*00d8*/ 	.word	0x000043e0


	//----- nvinfo : EIATTR_EXIT_INSTR_OFFSETS
	.align		4
.L_2354:
        /*00dc*/ 	.byte	0x04, 0x1c
        /*00de*/ 	.short	(.L_2356 - .L_2355)


	//   ....[0]....
.L_2355:
        /*00e0*/ 	.word	0x000006d0


	//   ....[1]....
        /*00e4*/ 	.word	0x00003af0


	//----- nvinfo : EIATTR_MAX_THREADS
	.align		4
.L_2356:
        /*00e8*/ 	.byte	0x04, 0x05
        /*00ea*/ 	.short	(.L_2358 - .L_2357)
.L_2357:
        /*00ec*/ 	.word	0x00000080
        /*00f0*/ 	.word	0x00000001
        /*00f4*/ 	.word	0x00000001


	//----- nvinfo : EIATTR_CRS_STACK_SIZE
	.align		4
.L_2358:
        /*00f8*/ 	.byte	0x04, 0x1e
        /*00fa*/ 	.short	(.L_2360 - .L_2359)
.L_2359:
        /*00fc*/ 	.word	0x00000000
.L_2360:


//--------------------- .nv.info._ZN10layer_norm13ln_fwd_kernelINS_13Kernel_traitsIf13__nv_bfloat16fS2_fjLj1280ELj1ELj4ELj1ELj16ENS_18Kernel_traits_baseILj1280EfS2_fS2_fjLj128EEEEELb0ELb0ELb1ELb1EEEvNS_9FwdParamsE --------------------------
	.section	.nv.info._ZN10layer_norm13ln_fwd_kernelINS_13Kernel_traitsIf13__nv_bfloat16fS2_fjLj1280ELj1ELj4ELj1ELj16ENS_18Kernel_traits_baseILj1280EfS2_fS2_fjLj128EEEEELb0ELb0ELb1ELb1EEEvNS_9FwdParamsE,"",@"SHT_CUDA_INFO"
	.sectionflags	@""
	.align	4


	//----- nvinfo : EIATTR_CUDA_API_VERSION
	.align		4
        /*0000*/ 	.byte	0x04, 0x37
        /*0002*/ 	.short	(.L_2362 - .L_2361)
.L_2361:
        /*0004*/ 	.word	0x00000082


	//----- nvinfo : EIATTR_SW2861232_WAR
	.align		4
.L_2362:
        /*0008*/ 	.byte	0x01, 0x35
	.zero		2


	//----- nvinfo : EIATTR_PARAM_CBANK
	.align		4
        /*000c*/ 	.byte	0x04, 0x0a
        /*000e*/ 	.short	(.L_2364 - .L_2363)
	.align		4
.L_2363:
        /*0010*/ 	.word	index@(.nv.constant0._ZN10layer_norm13ln_fwd_kernelINS_13Kernel_traitsIf13__nv_bfloat16fS2_fjLj1280ELj1ELj4ELj1ELj16ENS_18Kernel_traits_baseILj1280EfS2_fS2_fjLj128EEEEELb0ELb0ELb1ELb1EEEvNS_9FwdParamsE)
        /*0014*/ 	.short	0x0160
        /*0016*/ 	.short	0x00e8


	//----- nvinfo : EIATTR_CBANK_PARAM_SIZE
	.align		4
.L_2364:
        /*0018*/ 	.byte	0x03, 0x19
        /*001a*/ 	.short	0x00e8


	//----- nvinfo : EIATTR_KPARAM_INFO
	.align		4
        /*001c*/ 	.byte	0x04, 0x17
        /*001e*/ 	.short	(.L_2366 - .L_2365)
.L_2365:
        /*0020*/ 	.word	0x00000000
        /*0024*/ 	.short	0x0000
        /*0026*/ 	.short	0x0000
        /*0028*/ 	.byte	0x00, 0xf0, 0xa1, 0x03


	//----- nvinfo : EIATTR_MAXREG_COUNT
	.align		4
.L_2366:
        /*002c*/ 	.byte	0x03, 0x1b
        /*002e*/ 	.short	0x00ff


	//----- nvinfo : EIATTR_MERCURY_ISA_VERSION
	.align		4
        /*0030*/ 	.byte	0x03, 0x5f
        /*0032*/ 	.short	0x0000


	//----- nvinfo : EIATTR_COOP_GROUP_MASK_REGIDS
	.align		4
        /*0034*/ 	.byte	0x04, 0x29
        /*0036*/ 	.short	(.L_2368 - .L_2367)


	//   ....[0]....
.L_2367:
        /*0038*/ 	.word	0xffffffff


	//   ....[1]....
        /*003c*/ 	.word	0xffffffff


	//   ....[2]....
        /*0040*/ 	.word	0xffffffff


	//   ....[3]....
        /*0044*/ 	.word	0xffffffff


	//   ....[4]....
        /*0048*/ 	.word	0xffffffff


	//   ....[5]....
        /*004c*/ 	.word	0xffffffff


	//   ....[6]....
        /*0050*/ 	.word	0xffffffff


	//   ....[7]....
        /*0054*/ 	.word	0xffffffff


	//   ....[8]....
        /*0058*/ 	.word	0xffffffff


	//   ....[9]....
        /*005c*/ 	.word	0xffffffff


	//   ....[10]....
        /*0060*/ 	.word	0xffffffff


	//   ....[11]....
        /*0064*/ 	.word	0xffffffff


	//   ....[12]....
        /*0068*/ 	.word	0xffffffff


	//   ....[13]....
        /*006c*/ 	.word	0xffffffff


	//   ....[14]....
        /*0070*/ 	.word	0xffffffff


	//   ....[15]....
        /*0074*/ 	.word	0xffffffff


	//   ....[16]....
        /*0078*/ 	.word	0xffffffff


	//   ....[17]....
        /*007c*/ 	.word	0xffffffff


	//   ....[18]....
        /*0080*/ 	.word	0xffffffff


	//   ....[19]....
        /*0084*/ 	.word	0xffffffff


	//----- nvinfo : EIATTR_COOP_GROUP_INSTR_OFFSETS
	.align		4
.L_2368:
        /*0088*/ 	.byte	0x04, 0x28
        /*008a*/ 	.short	(.L_2370 - .L_2369)


	//   ....[0]....
.L_2369:
        /*008c*/ 	.word	0x00002180


	//   ....[1]....
        /*0090*/ 	.word	0x000021b0


	//   ....[2]....
        /*0094*/ 	.word	0x000021d0


	//   ....[3]....
        /*0098*/ 	.word	0x000021f0


	//   ....[4]....
        /*009c*/ 	.word	0x00002210


	//   ....[5]....
        /*00a0*/ 	.word	0x00002740


	//   ....[6]....
        /*00a4*/ 	.word	0x00002760


	//   ....[7]....
        /*00a8*/ 	.word	0x00002780


	//   ....[8]....
        /*00ac*/ 	.word	0x000027a0


	//   ....[9]....
        /*00b0*/ 	.word	0x000027c0


	//   ....[10]....
        /*00b4*/ 	.word	0x000033a0


	//   ....[11]....
        /*00b8*/ 	.word	0x00003400


	//   ....[12]....
        /*00bc*/ 	.word	0x00003460


	//   ....[13]....
        /*00c0*/ 	.word	0x000034c0


	//   ....[14]....
        /*00c4*/ 	.word	0x00003520


	//   ....[15]....
        /*00c8*/ 	.word	0x00003a90


	//   ....[16]....
        /*00cc*/ 	.word	0x00003af0


	//   ....[17]....
        /*00d0*/ 	.word	0x00003b50


	//   ....[18]....
        /*00d4*/ 	.word	0x00003bb0


	//   ....[19]....
        /*00d8*/ 	.word	0x00003c10


	//----- nvinfo : EIATTR_EXIT_INSTR_OFFSETS
	.align		4
.L_2370:
        /*00dc*/ 	.byte	0x04, 0x1c
        /*00de*/ 	.short	(.L_2372 - .L_2371)


	//   ....[0]....
.L_2371:
        /*00e0*/ 	.word	0x000002d0


	//   ....[1]....
        /*00e4*/ 	.word	0x00003350


	//----- nvinfo : EIATTR_MAX_THREADS
	.align		4
.L_2372:
        /*00e8*/ 	.byte	0x04, 0x05
        /*00ea*/ 	.short	(.L_2374 - .L_2373)
.L_2373:
        /*00ec*/ 	.word	0x00000080
        /*00f0*/ 	.word	0x00000001
        /*00f4*/ 	.word	0x00000001


	//----- nvinfo : EIATTR_CRS_STACK_SIZE
	.align		4
.L_2374:
        /*00f8*/ 	.byte	0x04, 0x1e
        /*00fa*/ 	.short	(.L_2376 - .L_2375)
.L_2375:
        /*00fc*/ 	.word	0x00000000
.L_2376:


//--------------------- .nv.info._ZN10layer_norm13ln_fwd_kernelINS_13Kernel_traitsIf13__nv_bfloat16fS2_fjLj1280ELj1ELj4ELj1ELj16ENS_18Kernel_traits_baseILj1280EfS2_fS2_fjLj128EEEEELb0ELb1ELb0ELb0EEEvNS_9FwdParamsE --------------------------
	.section	.nv.info._ZN10layer_norm13ln_fwd_kernelINS_13Kernel_traitsIf13__nv_bfloat16fS2_fjLj1280ELj1ELj4ELj1ELj16ENS_18Kernel_traits_baseILj1280EfS2_fS2_fjLj128EEEEELb0ELb1ELb0ELb0EEEvNS_9FwdParamsE,"",@"SHT_CUDA_INFO"
	.sectionflags	@""
	.align	4


	//----- nvinfo : EIATTR_CUDA_API_VERSION
	.align		4
        /*0000*/ 	.byte	0x04, 0x37
        /*0002*/ 	.short	(.L_2378 - .L_2377)
.L_2377:
        /*0004*/ 	.word	0x00000082


	//----- nvinfo : EIATTR_SW2861232_WAR
	.align		4
.L_2378:
        /*0008*/ 	.byte	0x01, 0x35
	.zero		2


	//----- nvinfo : EIATTR_PARAM_CBANK
	.align		4
        /*000c*/ 	.byte	0x04, 0x0a
        /*000e*/ 	.short	(.L_2380 - .L_2379)
	.align		4
.L_2379:
        /*0010*/ 	.word	index@(.nv.constant0._ZN10layer_norm13ln_fwd_kernelINS_13Kernel_traitsIf13__nv_bfloat16fS2_fjLj1280ELj1ELj4ELj1ELj16ENS_18Kernel_traits_baseILj1280EfS2_fS2_fjLj128EEEEELb0ELb1ELb0ELb0EEEvNS_9FwdParamsE)
        /*0014*/ 	.short	0x0160
        /*0016*/ 	.short	0x00e8


	//----- nvinfo : EIATTR_CBANK_PARAM_SIZE
	.align		4
.L_2380:
        /*0018*/ 	.byte	0x03, 0x19
        /*001a*/ 	.short	0x00e8


	//----- nvinfo : EIATTR_KPARAM_INFO
	.align		4
        /*001c*/ 	.byte	0x04, 0x17
        /*001e*/ 	.short	(.L_2382 - .L_2381)
.L_2381:
        /*0020*/ 	.word	0x00000000
        /*0024*/ 	.short	0x0000
        /*0026*/ 	.short	0x0000
        /*0028*/ 	.byte	0x00, 0xf0, 0xa1, 0x03


	//----- nvinfo : EIATTR_MAXREG_COUNT
	.align		4
.L_2382:
        /*002c*/ 	.byte	0x03, 0x1b
        /*002e*/ 	.short	0x00ff


	//----- nvinfo : EIATTR_MERCURY_ISA_VERSION
	.align		4
        /*0030*/ 	.byte	0x03, 0x5f
        /*0032*/ 	.short	0x0000


	//----- nvinfo : EIATTR_COOP_GROUP_MASK_REGIDS
	.align		4
        /*0034*/ 	.byte	0x04, 0x29
        /*0036*/ 	.short	(.L_2384 - .L_2383)


	//   ....[0]....
.L_2383:
        /*0038*/ 	.word	0xffffffff


	//   ....[1]....
        /*003c*/ 	.word	0xffffffff


	//   ....[2]....
        /*0040*/ 	.word	0xffffffff


	//   ....[3]....
        /*0044*/ 	.word	0xffffffff


	//   ....[4]....
        /*0048*/ 	.word	0xffffffff


	//   ....[5]....
        /*004c*/ 	.word	0xffffffff


	//   ....[6]....
        /*0050*/ 	.word	0xffffffff


	//   ....[7]....
        /*0054*/ 	.word	0xffffffff


	//   ....[8]....
        /*0058*/ 	.word	0xffffffff


	//   ....[9]....
        /*005c*/ 	.word	0xffffffff


	//   ....[10]....
        /*0060*/ 	.word	0xffffffff


	//   ....[11]....
        /*0064*/ 	.word	0xffffffff


	//   ....[12]....
        /*0068*/ 	.word	0xffffffff


	//   ....[13]....
        /*006c*/ 	.word	0xffffffff


	//   ....[14]....
        /*0070*/ 	.word	0xffffffff


	//   ....[15]....
        /*0074*/ 	.word	0xffffffff


	//   ....[16]....
        /*0078*/ 	.word	0xffffffff


	//   ....[17]....
        /*007c*/ 	.word	0xffffffff


	//   ....[18]....
        /*0080*/ 	.word	0xffffffff


	//   ....[19]....
        /*0084*/ 	.word	0xffffffff


	//----- nvinfo : EIATTR_COOP_GROUP_INSTR_OFFSETS
	.align		4
.L_2384:
        /*0088*/ 	.byte	0x04, 0x28
        /*008a*/ 	.short	(.L_2386 - .L_2385)


	//   ....[0]....
.L_2385:
        /*008c*/ 	.word	0x00001c30


	//   ....[1]....
        /*0090*/ 	.word	0x00001c60


	//   ....[2]....
        /*0094*/ 	.word	0x00001c80


	//   ....[3]....
        /*0098*/ 	.word	0x00001ca0


	//   ....[4]....
        /*009c*/ 	.word	0x00001cc0


	//   ....[5]....
        /*00a0*/ 	.word	0x00002200


	//   ....[6]....
        /*00a4*/ 	.word	0x00002220


	//   ....[7]....
        /*00a8*/ 	.word	0x00002240


	//   ....[8]....
        /*00ac*/ 	.word	0x00002260


	//   ....[9]....
        /*00b0*/ 	.word	0x00002280


	//   ....[10]....
        /*00b4*/ 	.word	0x00002f30


	//   ....[11]....
        /*00b8*/ 	.word	0x00002fa0


	//   ....[12]....
        /*00bc*/ 	.word	0x00003000


	//   ....[13]....
        /*00c0*/ 	.word	0x00003060


	//   ....[14]....
        /*00c4*/ 	.word	0x000030c0


	//   ....[15]....
        /*00c8*/ 	.word	0x00003650


	//   ....[16]....
        /*00cc*/ 	.word	0x000036b0


	//   ....[17]....
        /*00d0*/ 	.word	0x00003710


	//   ....[18]....
        /*00d4*/ 	.word	0x00003770


	//   ....[19]....
        /*00d8*/ 	.word	0x000037e0


	//----- nvinfo : EIATTR_EXIT_INSTR_OFFSETS
	.align		4
.L_2386:
        /*00dc*/ 	.byte	0x04, 0x1c
        /*00de*/ 	.short	(.L_2388 - .L_2387)


	//   ....[0]....
.L_2387:
        /*00e0*/ 	.word	0x00000820


	//   ....[1]....
        /*00e4*/ 	.word	0x00002ee0


	//----- nvinfo : EIATTR_MAX_THREADS
	.align		4
.L_2388:
        /*00e8*/ 	.byte	0x04, 0x05
        /*00ea*/ 	.short	(.L_2390 - .L_2389)
.L_2389:
        /*00ec*/ 	.word	0x00000080
        /*00f0*/ 	.word	0x00000001
        /*00f4*/ 	.word	0x00000001


	//----- nvinfo : EIATTR_CRS_STACK_SIZE
	.align		4
.L_2390:
        /*00f8*/ 	.byte	0x04, 0x1e
        /*00fa*/ 	.short	(.L_2392 - .L_2391)
.L_2391:
        /*00fc*/ 	.word	0x00000000
.L_2392:


//--------------------- .nv.info._ZN10layer_norm13ln_fwd_kernelINS_13Kernel_traitsIf13__nv_bfloat16fS2_fjLj1280ELj1ELj4ELj1ELj16ENS_18Kernel_traits_baseILj1280EfS2_fS2_fjLj128EEEEELb0ELb1ELb0ELb1EEEvNS_9FwdParamsE --------------------------
	.section	.nv.info._ZN10layer_norm13ln_fwd_kernelINS_13Kernel_traitsIf13__nv_bfloat16fS2_fjLj1280ELj1ELj4ELj1ELj16ENS_18Kernel_traits_baseILj1280EfS2_fS2_fjLj128EEEEELb0ELb1ELb0ELb1EEEvNS_9FwdParamsE,"",@"SHT_CUDA_INFO"
	.sectionflags	@""
	.align	4


	//----- nvinfo : EIATTR_CUDA_API_VERSION
	.align		4
        /*0000*/ 	.byte	0x04, 0x37
        /*0002*/ 	.short	(.L_2394 - .L_2393)
.L_2393:
        /*0004*/ 	.word	0x00000082


	//----- nvinfo : EIATTR_SW2861232_WAR
	.align		4
.L_2394:
        /*0008*/ 	.byte	0x01, 0x35
	.zero		2


	//----- nvinfo : EIATTR_PARAM_CBANK
	.align		4
        /*000c*/ 	.byte	0x04, 0x0a
        /*000e*/ 	.short	(.L_2396 - .L_2395)
	.align		4
.L_2395:
        /*0010*/ 	.word	index@(.nv.constant0._ZN10layer_norm13ln_fwd_kernelINS_13Kernel_traitsIf13__nv_bfloat16fS2_fjLj1280ELj1ELj4ELj1ELj16ENS_18Kernel_traits_baseILj1280EfS2_fS2_fjLj128EEEEELb0ELb1ELb0ELb1EEEvNS_9FwdParamsE)
        /*0014*/ 	.short	0x0160
        /*0016*/ 	.short	0x00e8


	//----- nvinfo : EIATTR_CBANK_PARAM_SIZE
	.align		4
.L_2396:
        /*0018*/ 	.byte	0x03, 0x19
        /*001a*/ 	.short	0x00e8


	//----- nvinfo : EIATTR_KPARAM_INFO
	.align		4
        /*001c*/ 	.byte	0x04, 0x17
        /*001e*/ 	.short	(.L_2398 - .L_2397)
.L_2397:
        /*0020*/ 	.word	0x00000000
        /*0024*/ 	.short	0x0000
        /*0026*/ 	.short	0x0000
        /*0028*/ 	.byte	0x00, 0xf0, 0xa1, 0x03


	//----- nvinfo : EIATTR_MAXREG_COUNT
	.align		4
.L_2398:
        /*002c*/ 	.byte	0x03, 0x1b
        /*002e*/ 	.short	0x00ff


	//----- nvinfo : EIATTR_MERCURY_ISA_VERSION
	.align		4
        /*0030*/ 	.byte	0x03, 0x5f
        /*0032*/ 	.short	0x0000


	//----- nvinfo : EIATTR_COOP_GROUP_MASK_REGIDS
	.align		4
        /*0034*/ 	.byte	0x04, 0x29
        /*0036*/ 	.short	(.L_2400 - .L_2399)


	//   ....[0]....
.L_2399:
        /*0038*/ 	.word	0xffffffff


	//   ....[1]....
        /*003c*/ 	.word	0xffffffff


	//   ....[2]....
        /*0040*/ 	.word	0xffffffff


	//   ....[3]....
        /*0044*/ 	.word	0xffffffff


	//   ....[4]....
        /*0048*/ 	.word	0xffffffff


	//   ....[5]....
        /*004c*/ 	.word	0xffffffff


	//   ....[6]....
        /*0050*/ 	.word	0xffffffff


	//   ....[7]....
        /*0054*/ 	.word	0xffffffff


	//   ....[8]....
        /*0058*/ 	.word	0xffffffff


	//   ....[9]....
        /*005c*/ 	.word	0xffffffff


	//   ....[10]....
        /*0060*/ 	.word	0xffffffff


	//   ....[11]....
        /*0064*/ 	.word	0xffffffff


	//   ....[12]....
        /*0068*/ 	.word	0xffffffff


	//   ....[13]....
        /*006c*/ 	.word	0xffffffff


	//   ....[14]....
        /*0070*/ 	.word	0xffffffff


	//   ....[15]....
        /*0074*/ 	.word	0xffffffff


	//   ....[16]....
        /*0078*/ 	.word	0xffffffff


	//   ....[17]....
        /*007c*/ 	.word	0xffffffff


	//   ....[18]....
        /*0080*/ 	.word	0xffffffff


	//   ....[19]....
        /*0084*/ 	.word	0xffffffff


	//----- nvinfo : EIATTR_COOP_GROUP_INSTR_OFFSETS
	.align		4
.L_2400:
        /*0088*/ 	.byte	0x04, 0x28
        /*008a*/ 	.short	(.L_2402 - .L_2401)


	//   ....[0]....
.L_2401:
        /*008c*/ 	.word	0x00001760


	//   ....[1]....
        /*0090*/ 	.word	0x00001790


	//   ....[2]....
        /*0094*/ 	.word	0x000017b0


	//   ....[3]....
        /*0098*/ 	.word	0x000017d0


	//   ....[4]....
        /*009c*/ 	.word	0x000017f0


	//   ....[5]....
        /*00a0*/ 	.word	0x00001d20


	//   ....[6]....
        /*00a4*/ 	.word	0x00001d40


	//   ....[7]....
        /*00a8*/ 	.word	0x00001d60


	//   ....[8]....
        /*00ac*/ 	.word	0x00001d80


	//   ....[9]....
        /*00b0*/ 	.word	0x00001da0


	//   ....[10]....
        /*00b4*/ 	.word	0x00002890


	//   ....[11]....
        /*00b8*/ 	.word	0x00002900


	//   ....[12]....
        /*00bc*/ 	.word	0x00002960


	//   ....[13]....
        /*00c0*/ 	.word	0x000029c0


	//   ....[14]....
        /*00c4*/ 	.word	0x00002a20


	//   ....[15]....
        /*00c8*/ 	.word	0x00002f90


	//   ....[16]....
        /*00cc*/ 	.word	0x00002ff0


	//   ....[17]....
        /*00d0*/ 	.word	0x00003050


	//   ....[18]....
        /*00d4*/ 	.word	0x000030b0


	//   ....[19]....
        /*00d8*/ 	.word	0x00003110


	//----- nvinfo : EIATTR_EXIT_INSTR_OFFSETS
	.align		4
.L_2402:
        /*00dc*/ 	.byte	0x04, 0x1c
        /*00de*/ 	.short	(.L_2404 - .L_2403)


	//   ....[0]....
.L_2403:
        /*00e0*/ 	.word	0x00000300


	//   ....[1]....
        /*00e4*/ 	.word	0x00002840


	//----- nvinfo : EIATTR_MAX_THREADS
	.align		4
.L_2404:
        /*00e8*/ 	.byte	0x04, 0x05
        /*00ea*/ 	.short	(.L_2406 - .L_2405)
.L_2405:
        /*00ec*/ 	.word	0x00000080
        /*00f0*/ 	.word	0x00000001
        /*00f4*/ 	.word	0x00000001


	//----- nvinfo : EIATTR_CRS_STACK_SIZE
	.align		4
.L_2406:
        /*00f8*/ 	.byte	0x04, 0x1e
        /*00fa*/ 	.short	(.L_2408 - .L_2407)
.L_2407:
        /*00fc*/ 	.word	0x00000000
.L_2408:


//--------------------- .nv.info._ZN10layer_norm13ln_fwd_kernelINS_13Kernel_traitsIf13__nv_bfloat16fS2_fjLj1280ELj1ELj4ELj1ELj16ENS_18Kernel_traits_baseILj1280EfS2_fS2_fjLj128EEEEELb0ELb1ELb1ELb0EEEvNS_9FwdParamsE --------------------------
	.section	.nv.info._ZN10layer_norm13ln_fwd_kernelINS_13Kernel_traitsIf13__nv_bfloat16fS2_fjLj1280ELj1ELj4ELj1ELj16ENS_18Kernel_traits_baseILj1280EfS2_fS2_fjLj128EEEEELb0ELb1ELb1ELb0EEEvNS_9FwdParamsE,"",@"SHT_CUDA_INFO"
	.sectionflags	@""
	.align	4


	//----- nvinfo : EIATTR_CUDA_API_VERSION
	.align		4
        /*0000*/ 	.byte	0x04, 0x37
        /*0002*/ 	.short	(.L_2410 - .L_2409)
.L_2409:
        /*0004*/ 	.word	0x00000082


	//----- nvinfo : EIATTR_SW2861232_WAR
	.align		4
.L_2410:
        /*0008*/ 	.byte	0x01, 0x35
	.zero		2


	//----- nvinfo : EIATTR_PARAM_CBANK
	.align		4
        /*000c*/ 	.byte	0x04, 0x0a
        /*000e*/ 	.short	(.L_2412 - .L_2411)
	.align		4
.L_2411:
        /*0010*/ 	.word	index@(.nv.constant0._ZN10layer_norm13ln_fwd_kernelINS_13Kernel_traitsIf13__nv_bfloat16fS2_fjLj1280ELj1ELj4ELj1ELj16ENS_18Kernel_traits_baseILj1280EfS2_fS2_fjLj128EEEEELb0ELb1ELb1ELb0EEEvNS_9FwdParamsE)
        /*0014*/ 	.short	0x0160
        /*0016*/ 	.short	0x00e8


	//----- nvinfo : EIATTR_CBANK_PARAM_SIZE
	.align		4
.L_2412:
        /*0018*/ 	.byte	0x03, 0x19
        /*001a*/ 	.short	0x00e8


	//----- nvinfo : EIATTR_KPARAM_INFO
	.align		4
        /*001c*/ 	.byte	0x04, 0x17
        /*001e*/ 	.short	(.L_2414 - .L_2413)
.L_2413:
        /*0020*/ 	.word	0x00000000
        /*0024*/ 	.short	0x0000
        /*0026*/ 	.short	0x0000
        /*0028*/ 	.byte	0x00, 0xf0, 0xa1, 0x03


	//----- nvinfo : EIATTR_MAXREG_COUNT
	.align		4
.L_2414:
        /*002c*/ 	.byte	0x03, 0x1b
        /*002e*/ 	.short	0x00ff


	//----- nvinfo : EIATTR_MERCURY_ISA_VERSION
	.align		4
        /*0030*/ 	.byte	0x03, 0x5f
        /*0032*/ 	.short	0x0000


	//----- nvinfo : EIATTR_COOP_GROUP_MASK_REGIDS
	.align		4
        /*0034*/ 	.byte	0x04, 0x29
        /*0036*/ 	.short	(.L_2416 - .L_2415)


	//   ....[0]....
.L_2415:
        /*0038*/ 	.word	0xffffffff


	//   ....[1]....
        /*003c*/ 	.word	0xffffffff


	//   ....[2]....
        /*0040*/ 	.word	0xffffffff


	//   ....[3]....
        /*0044*/ 	.word	0xffffffff


	//   ....[4]....
        /*0048*/ 	.word	0xffffffff


	//   ....[5]....
        /*004c*/ 	.word	0xffffffff


	//   ....[6]....
        /*0050*/ 	.word	0xffffffff


	//   ....[7]....
        /*0054*/ 	.word	0xffffffff


	//   ....[8]....
        /*0058*/ 	.word	0xffffffff


	//   ....[9]....
        /*005c*/ 	.word	0xffffffff


	//   ....[10]....
        /*0060*/ 	.word	0xffffffff


	//   ....[11]....
        /*0064*/ 	.word	0xffffffff


	//   ....[12]....
        /*0068*/ 	.word	0xffffffff


	//   ....[13]....
        /*006c*/ 	.word	0xffffffff


	//   ....[14]....
        /*0070*/ 	.word	0xffffffff


	//   ....[15]....
        /*0074*/ 	.word	0xffffffff


	//   ....[16]....
        /*0078*/ 	.word	0xffffffff


	//   ....[17]....
        /*007c*/ 	.word	0xffffffff


	//   ....[18]....
        /*0080*/ 	.word	0xffffffff


	//   ....[19]....
        /*0084*/ 	.word	0xffffffff


	//----- nvinfo : EIATTR_COOP_GROUP_INSTR_OFFSETS
	.align		4
.L_2416:
        /*0088*/ 	.byte	0x04, 0x28
        /*008a*/ 	.short	(.L_2418 - .L_2417)


	//   ....[0]....
.L_2417:
        /*008c*/ 	.word	0x00002b80


	//   ....[1]....
        /*0090*/ 	.word	0x00002bb0


	//   ....[2]....
        /*0094*/ 	.word	0x00002bd0


	//   ....[3]....
        /*0098*/ 	.word	0x00002bf0


	//   ....[4]....
        /*009c*/ 	.word	0x00002c10


	//   ....[5]....
        /*00a0*/ 	.word	0x00003150


	//   ....[6]....
        /*00a4*/ 	.word	0x00003170


	//   ....[7]....
        /*00a8*/ 	.word	0x00003190


	//   ....[8]....
        /*00ac*/ 	.word	0x000031b0


	//   ....[9]....
        /*00b0*/ 	.word	0x000031d0


	//   ....[10]....
        /*00b4*/ 	.word	0x00003f00


	//   ....[11]....
        /*00b8*/ 	.word	0x00003f70


	//   ....[12]....
        /*00bc*/ 	.word	0x00003fd0


	//   ....[13]....
        /*00c0*/ 	.word	0x00004030


	//   ....[14]....
        /*00c4*/ 	.word	0x00004090


	//   ....[15]....
        /*00c8*/ 	.word	0x00004620


	//   ....[16]....
        /*00cc*/ 	.word	0x00004680


	//   ....[17]....
        /*00d0*/ 	.word	0x000046e0


	//   ....[18]....
        /*00d4*/ 	.word	0x00004740


	//   ....[19]....
        /*00d8*/ 	.word	0x000047b0


	//----- nvinfo : EIATTR_EXIT_INSTR_OFFSETS
	.align		4
.L_2418:
        /*00dc*/ 	.byte	0x04, 0x1c
        /*00de*/ 	.short	(.L_2420 - .L_2419)


	//   ....[0]....
.L_2419:
        /*00e0*/ 	.word	0x00000810


	//   ....[1]....
        /*00e4*/ 	.word	0x00003eb0


	//----- nvinfo : EIATTR_MAX_THREADS
	.align		4
.L_2420:
        /*00e8*/ 	.byte	0x04, 0x05
        /*00ea*/ 	.short	(.L_2422 - .L_2421)
.L_2421:
        /*00ec*/ 	.word	0x00000080
        /*00f0*/ 	.word	0x00000001
        /*00f4*/ 	.word	0x00000001


	//----- nvinfo : EIATTR_CRS_STACK_SIZE
	.align		4
.L_2422:
        /*00f8*/ 	.byte	0x04, 0x1e
        /*00fa*/ 	.short	(.L_2424 - .L_2423)
.L_2423:
        /*00fc*/ 	.word	0x00000000
.L_2424:


//--------------------- .nv.info._ZN10layer_norm13ln_fwd_kernelINS_13Kernel_traitsIf13__nv_bfloat16fS2_fjLj1280ELj1ELj4ELj1ELj16ENS_18Kernel_traits_baseILj1280EfS2_fS2_fjLj128EEEEELb0ELb1ELb1ELb1EEEvNS_9FwdParamsE --------------------------
	.section	.nv.info._ZN10layer_norm13ln_fwd_kernelINS_13Kernel_traitsIf13__nv_bfloat16fS2_fjLj1280ELj1ELj4ELj1ELj16ENS_18Kernel_traits_baseILj1280EfS2_fS2_fjLj128EEEEELb0ELb1ELb1ELb1EEEvNS_9FwdParamsE,"",@"SHT_CUDA_INFO"
	.sectionflags	@""
	.align	4


	//----- nvinfo : EIATTR_CUDA_API_VERSION
	.align		4
        /*0000*/ 	.byte	0x04, 0x37
        /*0002*/ 	.short	(.L_2426 - .L_2425)
.L_2425:
        /*0004*/ 	.word	0x00000082


	//----- nvinfo : EIATTR_SW2861232_WAR
	.align		4
.L_2426:
        /*0008*/ 	.byte	0x01, 0x35
	.zero		2


	//----- nvinfo : EIATTR_PARAM_CBANK
	.align		4
        /*000c*/ 	.byte	0x04, 0x0a
        /*000e*/ 	.short	(.L_2428 - .L_2427)
	.align		4
.L_2427:
        /*0010*/ 	.word	index@(.nv.constant0._ZN10layer_norm13ln_fwd_kernelINS_13Kernel_traitsIf13__nv_bfloat16fS2_fjLj1280ELj1ELj4ELj1ELj16ENS_18Kernel_traits_baseILj1280EfS2_fS2_fjLj128EEEEELb0ELb1ELb1ELb1EEEvNS_9FwdParamsE)
        /*0014*/ 	.short	0x0160
        /*0016*/ 	.short	0x00e8


	//----- nvinfo : EIATTR_CBANK_PARAM_SIZE
	.align		4
.L_2428:
        /*0018*/ 	.byte	0x03, 0x19
        /*001a*/ 	.short	0x00e8


	//----- nvinfo : EIATTR_KPARAM_INFO
	.align		4
        /*001c*/ 	.byte	0x04, 0x17
        /*001e*/ 	.short	(.L_2430 - .L_2429)
.L_2429:
        /*0020*/ 	.word	0x00000000
        /*0024*/ 	.short	0x0000
        /*0026*/ 	.short	0x0000
        /*0028*/ 	.byte	0x00, 0xf0, 0xa1, 0x03


	//----- nvinfo : EIATTR_MAXREG_COUNT
	.align		4
.L_2430:
        /*002c*/ 	.byte	0x03, 0x1b
        /*002e*/ 	.short	0x00ff


	//----- nvinfo : EIATTR_MERCURY_ISA_VERSION
	.align		4
        /*0030*/ 	.byte	0x03, 0x5f
        /*0032*/ 	.short	0x0000


	//----- nvinfo : EIATTR_COOP_GROUP_MASK_REGIDS
	.align		4
        /*0034*/ 	.byte	0x04, 0x29
        /*0036*/ 	.short	(.L_2432 - .L_2431)


	//   ....[0]....
.L_2431:
        /*0038*/ 	.word	0xffffffff


	//   ....[1]....
        /*003c*/ 	.word	0xffffffff


	//   ....[2]....
        /*0040*/ 	.word	0xffffffff


	//   ....[3]....
        /*0044*/ 	.word	0xffffffff


	//   ....[4]....
        /*0048*/ 	.word	0xffffffff


	//   ....[5]....
        /*004c*/ 	.word	0xffffffff


	//   ....[6]....
        /*0050*/ 	.word	0xffffffff


	//   ....[7]....
        /*0054*/ 	.word	0xffffffff


	//   ....[8]....
        /*0058*/ 	.word	0xffffffff


	//   ....[9]....
        /*005c*/ 	.word	0xffffffff


	//   ....[10]....
        /*0060*/ 	.word	0xffffffff


	//   ....[11]....
        /*0064*/ 	.word	0xffffffff


	//   ....[12]....
        /*0068*/ 	.word	0xffffffff


	//   ....[13]....
        /*006c*/ 	.word	0xffffffff


	//   ....[14]....
        /*0070*/ 	.word	0xffffffff


	//   ....[15]....
        /*0074*/ 	.word	0xffffffff


	//   ....[16]....
        /*0078*/ 	.word	0xffffffff


	//   ....[17]....
        /*007c*/ 	.word	0xffffffff


	//   ....[18]....
        /*0080*/ 	.word	0xffffffff


	//   ....[19]....
        /*0084*/ 	.word	0xffffffff


	//----- nvinfo : EIATTR_COOP_GROUP_INSTR_OFFSETS
	.align		4
.L_2432:
        /*0088*/ 	.byte	0x04, 0x28
        /*008a*/ 	.short	(.L_2434 - .L_2433)


	//   ....[0]....
.L_2433:
        /*008c*/ 	.word	0x000024c0


	//   ....[1]....
        /*0090*/ 	.word	0x000024f0


	//   ....[2]....
        /*0094*/ 	.word	0x00002510


	//   ....[3]....
        /*0098*/ 	.word	0x00002530


	//   ....[4]....
        /*009c*/ 	.word	0x00002550


	//   ....[5]....
        /*00a0*/ 	.word	0x00002a80


	//   ....[6]....
        /*00a4*/ 	.word	0x00002aa0


	//   ....[7]....
        /*00a8*/ 	.word	0x00002ac0


	//   ....[8]....
        /*00ac*/ 	.word	0x00002ae0


	//   ....[9]....
        /*00b0*/ 	.word	0x00002b00


	//   ....[10]....
        /*00b4*/ 	.word	0x000036e0


	//   ....[11]....
        /*00b8*/ 	.word	0x00003750


	//   ....[12]....
        /*00bc*/ 	.word	0x000037b0


	//   ....[13]....
        /*00c0*/ 	.word	0x00003810


	//   ....[14]....
        /*00c4*/ 	.word	0x00003870


	//   ....[15]....
        /*00c8*/ 	.word	0x00003de0


	//   ....[16]....
        /*00cc*/ 	.word	0x00003e40


	//   ....[17]....
        /*00d0*/ 	.word	0x00003ea0


	//   ....[18]....
        /*00d4*/ 	.word	0x00003f00


	//   ....[19]....
        /*00d8*/ 	.word	0x00003f60


	//----- nvinfo : EIATTR_EXIT_INSTR_OFFSETS
	.align		4
.L_2434:
        /*00dc*/ 	.byte	0x04, 0x1c
        /*00de*/ 	.short	(.L_2436 - .L_2435)


	//   ....[0]....
.L_2435:
        /*00e0*/ 	.word	0x00000300


	//   ....[1]....
        /*00e4*/ 	.word	0x00003690


	//----- nvinfo : EIATTR_MAX_THREADS
	.align		4
.L_2436:
        /*00e8*/ 	.byte	0x04, 0x05
        /*00ea*/ 	.short	(.L_2438 - .L_2437)
.L_2437:
        /*00ec*/ 	.word	0x00000080
        /*00f0*/ 	.word	0x00000001
        /*00f4*/ 	.word	0x00000001


	//----- nvinfo : EIATTR_CRS_STACK_SIZE
	.align		4
.L_2438:
        /*00f8*/ 	.byte	0x04, 0x1e
        /*00fa*/ 	.short	(.L_2440 - .L_2439)
.L_2439:
        /*00fc*/ 	.word	0x00000000
.L_2440:


//--------------------- .nv.info._ZN10layer_norm13ln_fwd_kernelINS_13Kernel_traitsIf13__nv_bfloat16fS2_fjLj1280ELj1ELj4ELj1ELj16ENS_18Kernel_traits_baseILj1280EfS2_fS2_fjLj128EEEEELb1ELb0ELb0ELb0EEEvNS_9FwdParamsE --------------------------
	.section	.nv.info._ZN10layer_norm13ln_fwd_kernelINS_13Kernel_traitsIf13__nv_bfloat16fS2_fjLj1280ELj1ELj4ELj1ELj16ENS_18Kernel_traits_baseILj1280EfS2_fS2_fjLj128EEEEELb1ELb0ELb0ELb0EEEvNS_9FwdParamsE,"",@"SHT_CUDA_INFO"
	.sectionflags	@""
	.align	4


	//----- nvinfo : EIATTR_CUDA_API_VERSION
	.align		4
        /*0000*/ 	.byte	0x04, 0x37
        /*0002*/ 	.short	(.L_2442 - .L_2441)
.L_2441:
        /*0004*/ 	.word	0x00000082


	//----- nvinfo : EIATTR_SW2861232_WAR
	.align		4
.L_2442:
        /*0008*/ 	.byte	0x01, 0x35
	.zero		2


	//----- nvinfo : EIATTR_PARAM_CBANK
	.align		4
        /*000c*/ 	.byte	0x04, 0x0a
        /*000e*/ 	.short	(.L_2444 - .L_2443)
	.align		4
.L_2443:
        /*0010*/ 	.word	index@(.nv.constant0._ZN10layer_norm13ln_fwd_kernelINS_13Kernel_traitsIf13__nv_bfloat16fS2_fjLj1280ELj1ELj4ELj1ELj16ENS_18Kernel_traits_baseILj1280EfS2_fS2_fjLj128EEEEELb1ELb0ELb0ELb0EEEvNS_9FwdParamsE)
        /*0014*/ 	.short	0x0160
        /*0016*/ 	.short	0x00e8


	//----- nvinfo : EIATTR_CBANK_PARAM_SIZE
	.align		4
.L_2444:
        /*0018*/ 	.byte	0x03, 0x19
        /*001a*/ 	.short	0x00e8


	//----- nvinfo : EIATTR_KPARAM_INFO
	.align		4
        /*001c*/ 	.byte	0x04, 0x17
        /*001e*/ 	.short	(.L_2446 - .L_2445)
.L_2445:
        /*0020*/ 	.word	0x00000000
        /*0024*/ 	.short	0x0000
        /*0026*/ 	.short	0x0000
        /*0028*/ 	.byte	0x00, 0xf0, 0xa1, 0x03


	//----- nvinfo : EIATTR_MAXREG_COUNT
	.align		4
.L_2446:
        /*002c*/ 	.byte	0x03, 0x1b
        /*002e*/ 	.short	0x00ff


	//----- nvinfo : EIATTR_MERCURY_ISA_VERSION
	.align		4
        /*0030*/ 	.byte	0x03, 0x5f
        /*0032*/ 	.short	0x0000


	//----- nvinfo : EIATTR_COOP_GROUP_MASK_REGIDS
	.align		4
        /*0034*/ 	.byte	0x04, 0x29
        /*0036*/ 	.short	(.L_2448 - .L_2447)


	//   ....[0]....
.L_2447:
        /*0038*/ 	.word	0xffffffff


	//   ....[1]....
        /*003c*/ 	.word	0xffffffff


	//   ....[2]....
        /*0040*/ 	.word	0xffffffff


	//   ....[3]....
        /*0044*/ 	.word	0xffffffff


	//   ....[4]....
        /*0048*/ 	.word	0xffffffff


	//   ....[5]....
        /*004c*/ 	.word	0xffffffff


	//   ....[6]....
        /*0050*/ 	.word	0xffffffff


	//   ....[7]....
        /*0054*/ 	.word	0xffffffff


	//   ....[8]....
        /*0058*/ 	.word	0xffffffff


	//   ....[9]....
        /*005c*/ 	.word	0xffffffff


	//   ....[10]....
        /*0060*/ 	.word	0xffffffff


	//   ....[11]....
        /*0064*/ 	.word	0xffffffff


	//   ....[12]....
        /*0068*/ 	.word	0xffffffff


	//   ....[13]....
        /*006c*/ 	.word	0xffffffff


	//   ....[14]....
        /*0070*/ 	.word	0xffffffff


	//   ....[15]....
        /*0074*/ 	.word	0xffffffff


	//   ....[16]....
        /*0078*/ 	.word	0xffffffff


	//   ....[17]....
        /*007c*/ 	.word	0xffffffff


	//   ....[18]....
        /*0080*/ 	.word	0xffffffff


	//   ....[19]....
        /*0084*/ 	.word	0xffffffff


	//----- nvinfo : EIATTR_COOP_GROUP_INSTR_OFFSETS
	.align		4
.L_2448:
        /*0088*/ 	.byte	0x04, 0x28
        /*008a*/ 	.short	(.L_2450 - .L_2449)


	//   ....[0]....
.L_2449:
        /*008c*/ 	.word	0x0000ef30


	//   ....[1]....
        /*0090*/ 	.word	0x0000ef60


	//   ....[2]....
        /*0094*/ 	.word	0x0000ef90


	//   ....[3]....
        /*0098*/ 	.word	0x0000efb0


	//   ....[4]....
        /*009c*/ 	.word	0x0000efd0


	//   ....[5]....
        /*00a0*/ 	.word	0x0000f510


	//   ....[6]....
        /*00a4*/ 	.word	0x0000f530


	//   ....[7]....
        /*00a8*/ 	.word	0x0000f550


	//   ....[8]....
        /*00ac*/ 	.word	0x0000f570


	//   ....[9]....
        /*00b0*/ 	.word	0x0000f590


	//   ....[10]....
        /*00b4*/ 	.word	0x00010270


	//   ....[11]....
        /*00b8*/ 	.word	0x000102e0


	//   ....[12]....
        /*00bc*/ 	.word	0x00010340


	//   ....[13]....
        /*00c0*/ 	.word	0x000103a0


	//   ....[14]....
        /*00c4*/ 	.word	0x00010400


	//   ....[15]....
        /*00c8*/ 	.word	0x00010990


	//   ....[16]....
        /*00cc*/ 	.word	0x000109f0


	//   ....[17]....
        /*00d0*/ 	.word	0x00010a50


	//   ....[18]....
        /*00d4*/ 	.word	0x00010ab0


	//   ....[19]....
        /*00d8*/ 	.word	0x00010b20


	//----- nvinfo : EIATTR_EXIT_INSTR_OFFSETS
	.align		4
.L_2450:
        /*00dc*/ 	.byte	0x04, 0x1c
        /*00de*/ 	.short	(.L_2452 - .L_2451)


	//   ....[0]....
.L_2451:
        /*00e0*/ 	.word	0x00000bd0


	//   ....[1]....
        /*00e4*/ 	.word	0x00010220


	//----- nvinfo : EIATTR_MAX_THREADS
	.align		4
.L_2452:
        /*00e8*/ 	.byte	0x04, 0x05
        /*00ea*/ 	.short	(.L_2454 - .L_2453)
.L_2453:
        /*00ec*/ 	.word	0x00000080
        /*00f0*/ 	.word	0x00000001
        /*00f4*/ 	.word	0x00000001


	//----- nvinfo : EIATTR_CRS_STACK_SIZE
	.align		4
.L_2454:
        /*00f8*/ 	.byte	0x04, 0x1e
        /*00fa*/ 	.short	(.L_2456 - .L_2455)
.L_2455:
        /*00fc*/ 	.word	0x00000000
.L_2456:


//--------------------- .nv.info._ZN10layer_norm13ln_fwd_kernelINS_13Kernel_traitsIf13__nv_bfloat16fS2_fjLj1280ELj1ELj4ELj1ELj16ENS_18Kernel_traits_baseILj1280EfS2_fS2_fjLj128EEEEELb1ELb0ELb0ELb1EEEvNS_9FwdParamsE --------------------------
	.section	.nv.info._ZN10layer_norm13ln_fwd_kernelINS_13Kernel_traitsIf13__nv_bfloat16fS2_fjLj1280ELj1ELj4ELj1ELj16ENS_18Kernel_traits_baseILj1280EfS2_fS2_fjLj128EEEEELb1ELb0ELb0ELb1EEEvNS_9FwdParamsE,"",@"SHT_CUDA_INFO"
	.sectionflags	@""
	.align	4


	//----- nvinfo : EIATTR_CUDA_API_VERSION
	.align		4
        /*0000*/ 	.byte	0x04, 0x37
        /*0002*/ 	.short	(.L_2458 - .L_2457)
.L_2457:
        /*0004*/ 	.word	0x00000082


	//----- nvinfo : EIATTR_SW2861232_WAR
	.align		4
.L_2458:
        /*0008*/ 	.byte	0x01, 0x35
	.zero		2


	//----- nvinfo : EIATTR_PARAM_CBANK
	.align		4
        /*000c*/ 	.byte	0x04, 0x0a
        /*000e*/ 	.short	(.L_2460 - .L_2459)
	.align		4
.L_2459:
        /*0010*/ 	.word	index@(.nv.constant0._ZN10layer_norm13ln_fwd_kernelINS_13Kernel_traitsIf13__nv_bfloat16fS2_fjLj1280ELj1ELj4ELj1ELj16ENS_18Kernel_traits_baseILj1280EfS2_fS2_fjLj128EEEEELb1ELb0ELb0ELb1EEEvNS_9FwdParamsE)
        /*0014*/ 	.short	0x0160
        /*0016*/ 	.short	0x00e8


	//----- nvinfo : EIATTR_CBANK_PARAM_SIZE
	.align		4
.L_2460:
        /*0018*/ 	.byte	0x03, 0x19
        /*001a*/ 	.short	0x00e8


	//----- nvinfo : EIATTR_KPARAM_INFO
	.align		4
        /*001c*/ 	.byte	0x04, 0x17
        /*001e*/ 	.short	(.L_2462 - .L_2461)
.L_2461:
        /*0020*/ 	.word	0x00000000
        /*0024*/ 	.short	0x0000
        /*0026*/ 	.short	0x0000
        /*0028*/ 	.byte	0x00, 0xf0, 0xa1, 0x03


	//----- nvinfo : EIATTR_MAXREG_COUNT
	.align		4
.L_2462:
        /*002c*/ 	.byte	0x03, 0x1b
        /*002e*/ 	.short	0x00ff


	//----- nvinfo : EIATTR_MERCURY_ISA_VERSION
	.align		4
        /*0030*/ 	.byte	0x03, 0x5f
        /*0032*/ 	.short	0x0000


	//----- nvinfo : EIATTR_COOP_GROUP_MASK_REGIDS
	.align		4
        /*0034*/ 	.byte	0x04, 0x29
        /*0036*/ 	.short	(.L_2464 - .L_2463)


	//   ....[0]....
.L_2463:
        /*0038*/ 	.word	0xffffffff


	//   ....[1]....
        /*003c*/ 	.word	0xffffffff


	//   ....[2]....
        /*0040*/ 	.word	0xffffffff


	//   ....[3]....
        /*0044*/ 	.word	0xffffffff


	//   ....[4]....
        /*0048*/ 	.word	0xffffffff


	//   ....[5]....
        /*004c*/ 	.word	0xffffffff


	//   ....[6]....
        /*0050*/ 	.word	0xffffffff


	//   ....[7]....
        /*0054*/ 	.word	0xffffffff


	//   ....[8]....
        /*0058*/ 	.word	0xffffffff


	//   ....[9]....
        /*005c*/ 	.word	0xffffffff


	//   ....[10]....
        /*0060*/ 	.word	0xffffffff


	//   ....[11]....
        /*0064*/ 	.word	0xffffffff


	//   ....[12]....
        /*0068*/ 	.word	0xffffffff


	//   ....[13]....
        /*006c*/ 	.word	0xffffffff


	//   ....[14]....
        /*0070*/ 	.word	0xffffffff


	//   ....[15]....
        /*0074*/ 	.word	0xffffffff


	//   ....[16]....
        /*0078*/ 	.word	0xffffffff


	//   ....[17]....
        /*007c*/ 	.word	0xffffffff


	//   ....[18]....
        /*0080*/ 	.word	0xffffffff


	//   ....[19]....
        /*0084*/ 	.word	0xffffffff


	//----- nvinfo : EIATTR_COOP_GROUP_INSTR_OFFSETS
	.align		4
.L_2464:
        /*0088*/ 	.byte	0x04, 0x28
        /*008a*/ 	.short	(.L_2466 - .L_2465)


	//   ....[0]....
.L_2465:
        /*008c*/ 	.word	0x0000e460


	//   ....[1]....
        /*0090*/ 	.word	0x0000e490


	//   ....[2]....
        /*0094*/ 	.word	0x0000e4b0


	//   ....[3]....
        /*0098*/ 	.word	0x0000e4d0


	//   ....[4]....
        /*009c*/ 	.word	0x0000e4f0


	//   ....[5]....
        /*00a0*/ 	.word	0x0000ea20


	//   ....[6]....
        /*00a4*/ 	.word	0x0000ea40


	//   ....[7]....
        /*00a8*/ 	.word	0x0000ea60


	//   ....[8]....
        /*00ac*/ 	.word	0x0000ea80


	//   ....[9]....
        /*00b0*/ 	.word	0x0000eaa0


	//   ....[10]....
        /*00b4*/ 	.word	0x0000f5f0


	//   ....[11]....
        /*00b8*/ 	.word	0x0000f650


	//   ....[12]....
        /*00bc*/ 	.word	0x0000f6b0


	//   ....[13]....
        /*00c0*/ 	.word	0x0000f710


	//   ....[14]....
        /*00c4*/ 	.word	0x0000f770


	//   ....[15]....
        /*00c8*/ 	.word	0x0000fce0


	//   ....[16]....
        /*00cc*/ 	.word	0x0000fd40


	//   ....[17]....
        /*00d0*/ 	.word	0x0000fda0


	//   ....[18]....
        /*00d4*/ 	.word	0x0000fe00


	//   ....[19]....
        /*00d8*/ 	.word	0x0000fe60


	//----- nvinfo : EIATTR_EXIT_INSTR_OFFSETS
	.align		4
.L_2466:
        /*00dc*/ 	.byte	0x04, 0x1c
        /*00de*/ 	.short	(.L_2468 - .L_2467)


	//   ....[0]....
.L_2467:
        /*00e0*/ 	.word	0x00000710


	//   ....[1]....
        /*00e4*/ 	.word	0x0000f5a0


	//----- nvinfo : EIATTR_MAX_THREADS
	.align		4
.L_2468:
        /*00e8*/ 	.byte	0x04, 0x05
        /*00ea*/ 	.short	(.L_2470 - .L_2469)
.L_2469:
        /*00ec*/ 	.word	0x00000080
        /*00f0*/ 	.word	0x00000001
        /*00f4*/ 	.word	0x00000001


	//----- nvinfo : EIATTR_CRS_STACK_SIZE
	.align		4
.L_2470:
        /*00f8*/ 	.byte	0x04, 0x1e
        /*00fa*/ 	.short	(.L_2472 - .L_2471)
.L_2471:
        /*00fc*/ 	.word	0x00000000
.L_2472:


//--------------------- .nv.info._ZN10layer_norm13ln_fwd_kernelINS_13Kernel_traitsIf13__nv_bfloat16fS2_fjLj1280ELj1ELj4ELj1ELj16ENS_18Kernel_traits_baseILj1280EfS2_fS2_fjLj128EEEEELb1ELb0ELb1ELb0EEEvNS_9FwdParamsE --------------------------
	.section	.nv.info._ZN10layer_norm13ln_fwd_kernelINS_13Kernel_traitsIf13__nv_bfloat16fS2_fjLj1280ELj1ELj4ELj1ELj16ENS_18Kernel_traits_baseILj1280EfS2_fS2_fjLj128EEEEELb1ELb0ELb1ELb0EEEvNS_9FwdParamsE,"",@"SHT_CUDA_INFO"
	.sectionflags	@""
	.align	4


	//----- nvinfo : EIATTR_CUDA_API_VERSION
	.align		4
        /*0000*/ 	.byte	0x04, 0x37
        /*0002*/ 	.short	(.L_2474 - .L_2473)
.L_2473:
        /*0004*/ 	.word	0x00000082


	//----- nvinfo : EIATTR_SW2861232_WAR
	.align		4
.L_2474:
        /*0008*/ 	.byte	0x01, 0x35
	.zero		2


	//----- nvinfo : EIATTR_PARAM_CBANK
	.align		4
        /*000c*/ 	.byte	0x04, 0x0a
        /*000e*/ 	.short	(.L_2476 - .L_2475)
	.align		4
.L_2475:
        /*0010*/ 	.word	index@(.nv.constant0._ZN10layer_norm13ln_fwd_kernelINS_13Kernel_traitsIf13__nv_bfloat16fS2_fjLj1280ELj1ELj4ELj1ELj16ENS_18Kernel_traits_baseILj1280EfS2_fS2_fjLj128EEEEELb1ELb0ELb1ELb0EEEvNS_9FwdParamsE)
        /*0014*/ 	.short	0x0160
        /*0016*/ 	.short	0x00e8


	//----- nvinfo : EIATTR_CBANK_PARAM_SIZE
	.align		4
.L_2476:
        /*0018*/ 	.byte	0x03, 0x19
        /*001a*/ 	.short	0x00e8


	//----- nvinfo : EIATTR_KPARAM_INFO
	.align		4
        /*001c*/ 	.byte	0x04, 0x17
        /*001e*/ 	.short	(.L_2478 - .L_2477)
.L_2477:
        /*0020*/ 	.word	0x00000000
        /*0024*/ 	.short	0x0000
        /*0026*/ 	.short	0x0000
        /*0028*/ 	.byte	0x00, 0xf0, 0xa1, 0x03


	//----- nvinfo : EIATTR_MAXREG_COUNT
	.align		4
.L_2478:
        /*002c*/ 	.byte	0x03, 0x1b
        /*002e*/ 	.short	0x00ff


	//----- nvinfo : EIATTR_MERCURY_ISA_VERSION
	.align		4
        /*0030*/ 	.byte	0x03, 0x5f
        /*0032*/ 	.short	0x0000


	//----- nvinfo : EIATTR_COOP_GROUP_MASK_REGIDS
	.align		4
        /*0034*/ 	.byte	0x04, 0x29
        /*0036*/ 	.short	(.L_2480 - .L_2479)


	//   ....[0]....
.L_2479:
        /*0038*/ 	.word	0xffffffff


	//   ....[1]....
        /*003c*/ 	.word	0xffffffff


	//   ....[2]....
        /*0040*/ 	.word	0xffffffff


	//   ....[3]....
        /*0044*/ 	.word	0xffffffff


	//   ....[4]....
        /*0048*/ 	.word	0xffffffff


	//   ....[5]....
        /*004c*/ 	.word	0xffffffff


	//   ....[6]....
        /*0050*/ 	.word	0xffffffff


	//   ....[7]....
        /*0054*/ 	.word	0xffffffff


	//   ....[8]....
        /*0058*/ 	.word	0xffffffff


	//   ....[9]....
        /*005c*/ 	.word	0xffffffff


	//   ....[10]....
        /*0060*/ 	.word	0xffffffff


	//   ....[11]....
        /*0064*/ 	.word	0xffffffff


	//   ....[12]....
        /*0068*/ 	.word	0xffffffff


	//   ....[13]....
        /*006c*/ 	.word	0xffffffff


	//   ....[14]....
        /*0070*/ 	.word	0xffffffff


	//   ....[15]....
        /*0074*/ 	.word	0xffffffff


	//   ....[16]....
        /*0078*/ 	.word	0xffffffff


	//   ....[17]....
        /*007c*/ 	.word	0xffffffff


	//   ....[18]....
        /*0080*/ 	.word	0xffffffff


	//   ....[19]....
        /*0084*/ 	.word	0xffffffff


	//----- nvinfo : EIATTR_COOP_GROUP_INSTR_OFFSETS
	.align		4
.L_2480:
        /*0088*/ 	.byte	0x04, 0x28
        /*008a*/ 	.short	(.L_2482 - .L_2481)


	//   ....[0]....
.L_2481:
        /*008c*/ 	.word	0x00010620


	//   ....[1]....
        /*0090*/ 	.word	0x00010650


	//   ....[2]....
        /*0094*/ 	.word	0x00010670


	//   ....[3]....
        /*0098*/ 	.word	0x00010690


	//   ....[4]....
        /*009c*/ 	.word	0x000106b0


	//   ....[5]....
        /*00a0*/ 	.word	0x00010bf0


	//   ....[6]....
        /*00a4*/ 	.word	0x00010c10


	//   ....[7]....
        /*00a8*/ 	.word	0x00010c30


	//   ....[8]....
        /*00ac*/ 	.word	0x00010c50


	//   ....[9]....
        /*00b0*/ 	.word	0x00010c70


	//   ....[10]....
        /*00b4*/ 	.word	0x000119c0


	//   ....[11]....
        /*00b8*/ 	.word	0x00011a20


	//   ....[12]....
        /*00bc*/ 	.word	0x00011a80


	//   ....[13]....
        /*00c0*/ 	.word	0x00011ae0


	//   ....[14]....
        /*00c4*/ 	.word	0x00011b40


	//   ....[15]....
        /*00c8*/ 	.word	0x000120c0


	//   ....[16]....
        /*00cc*/ 	.word	0x00012120


	//   ....[17]....
        /*00d0*/ 	.word	0x00012180


	//   ....[18]....
        /*00d4*/ 	.word	0x000121e0


	//   ....[19]....
        /*00d8*/ 	.word	0x00012240


	//----- nvinfo : EIATTR_EXIT_INSTR_OFFSETS
	.align		4
.L_2482:
        /*00dc*/ 	.byte	0x04, 0x1c
        /*00de*/ 	.short	(.L_2484 - .L_2483)


	//   ....[0]....
.L_2483:
        /*00e0*/ 	.word	0x00000b40


	//   ....[1]....
        /*00e4*/ 	.word	0x00011970


	//----- nvinfo : EIATTR_MAX_THREADS
	.align		4
.L_2484:
        /*00e8*/ 	.byte	0x04, 0x05
        /*00ea*/ 	.short	(.L_2486 - .L_2485)
.L_2485:
        /*00ec*/ 	.word	0x00000080
        /*00f0*/ 	.word	0x00000001
        /*00f4*/ 	.word	0x00000001


	//----- nvinfo : EIATTR_CRS_STACK_SIZE
	.align		4
.L_2486:
        /*00f8*/ 	.byte	0x04, 0x1e
        /*00fa*/ 	.short	(.L_2488 - .L_2487)
.L_2487:
        /*00fc*/ 	.word	0x00000000
.L_2488:


//--------------------- .nv.info._ZN10layer_norm13ln_fwd_kernelINS_13Kernel_traitsIf13__nv_bfloat16fS2_fjLj1280ELj1ELj4ELj1ELj16ENS_18Kernel_traits_baseILj1280EfS2_fS2_fjLj128EEEEELb1ELb0ELb1ELb1EEEvNS_9FwdParamsE --------------------------
	.section	.nv.info._ZN10layer_norm13ln_fwd_kernelINS_13Kernel_traitsIf13__nv_bfloat16fS2_fjLj1280ELj1ELj4ELj1ELj16ENS_18Kernel_traits_baseILj1280EfS2_fS2_fjLj128EEEEELb1ELb0ELb1ELb1EEEvNS_9FwdParamsE,"",@"SHT_CUDA_INFO"
	.sectionflags	@""
	.align	4


	//----- nvinfo : EIATTR_CUDA_API_VERSION
	.align		4
        /*0000*/ 	.byte	0x04, 0x37
        /*0002*/ 	.short	(.L_2490 - .L_2489)
.L_2489:
        /*0004*/ 	.word	0x00000082


	//----- nvinfo : EIATTR_SW2861232_WAR
	.align		4
.L_2490:
        /*0008*/ 	.byte	0x01, 0x35
	.zero		2


	//----- nvinfo : EIATTR_PARAM_CBANK
	.align		4
        /*000c*/ 	.byte	0x04, 0x0a
        /*000e*/ 	.short	(.L_2492 - .L_2491)
	.align		4
.L_2491:
        /*0010*/ 	.word	index@(.nv.constant0._ZN10layer_norm13ln_fwd_kernelINS_13Kernel_traitsIf13__nv_bfloat16fS2_fjLj1280ELj1ELj4ELj1ELj16ENS_18Kernel_traits_baseILj1280EfS2_fS2_fjLj128EEEEELb1ELb0ELb1ELb1EEEvNS_9FwdParamsE)
        /*0014*/ 	.short	0x0160
        /*0016*/ 	.short	0x00e8


	//----- nvinfo : EIATTR_CBANK_PARAM_SIZE
	.align		4
.L_2492:
        /*0018*/ 	.byte	0x03, 0x19
        /*001a*/ 	.short	0x00e8


	//----- nvinfo : EIATTR_KPARAM_INFO
	.align		4
        /*001c*/ 	.byte	0x04, 0x17
        /*001e*/ 	.short	(.L_2494 - .L_2493)
.L_2493:
        /*0020*/ 	.word	0x00000000
        /*0024*/ 	.short	0x0000
        /*0026*/ 	.short	0x0000
        /*0028*/ 	.byte	0x00, 0xf0, 0xa1, 0x03


	//----- nvinfo : EIATTR_MAXREG_COUNT
	.align		4
.L_2494:
        /*002c*/ 	.byte	0x03, 0x1b
        /*002e*/ 	.short	0x00ff


	//----- nvinfo : EIATTR_MERCURY_ISA_VERSION
	.align		4
        /*0030*/ 	.byte	0x03, 0x5f
        /*0032*/ 	.short	0x0000


	//----- nvinfo : EIATTR_COOP_GROUP_MASK_REGIDS
	.align		4
        /*0034*/ 	.byte	0x04, 0x29
        /*0036*/ 	.short	(.L_2496 - .L_2495)


	//   ....[0]....
.L_2495:
        /*0038*/ 	.word	0xffffffff


	//   ....[1]....
        /*003c*/ 	.word	0xffffffff


	//   ....[2]....
        /*0040*/ 	.word	0xffffffff


	//   ....[3]....
        /*0044*/ 	.word	0xffffffff


	//   ....[4]....
        /*0048*/ 	.word	0xffffffff


	//   ....[5]....
        /*004c*/ 	.word	0xffffffff


	//   ....[6]....
        /*0050*/ 	.word	0xffffffff


	//   ....[7]....
        /*0054*/ 	.word	0xffffffff


	//   ....[8]....
        /*0058*/ 	.word	0xffffffff


	//   ....[9]....
        /*005c*/ 	.word	0xffffffff


	//   ....[10]....
        /*0060*/ 	.word	0xffffffff


	//   ....[11]....
        /*0064*/ 	.word	0xffffffff


	//   ....[12]....
        /*0068*/ 	.word	0xffffffff


	//   ....[13]....
        /*006c*/ 	.word	0xffffffff


	//   ....[14]....
        /*0070*/ 	.word	0xffffffff


	//   ....[15]....
        /*0074*/ 	.word	0xffffffff


	//   ....[16]....
        /*0078*/ 	.word	0xffffffff


	//   ....[17]....
        /*007c*/ 	.word	0xffffffff


	//   ....[18]....
        /*0080*/ 	.word	0xffffffff


	//   ....[19]....
        /*0084*/ 	.word	0xffffffff


	//----- nvinfo : EIATTR_COOP_GROUP_INSTR_OFFSETS
	.align		4
.L_2496:
        /*0088*/ 	.byte	0x04, 0x28
        /*008a*/ 	.short	(.L_2498 - .L_2497)


	//   ....[0]....
.L_2497:
        /*008c*/ 	.word	0x0000fe10


	//   ....[1]....
        /*0090*/ 	.word	0x0000fe40


	//   ....[2]....
        /*0094*/ 	.word	0x0000fe60


	//   ....[3]....
        /*0098*/ 	.word	0x0000fe80


	//   ....[4]....
        /*009c*/ 	.word	0x0000fea0


	//   ....[5]....
        /*00a0*/ 	.word	0x000103d0


	//   ....[6]....
        /*00a4*/ 	.word	0x000103f0


	//   ....[7]....
        /*00a8*/ 	.word	0x00010410


	//   ....[8]....
        /*00ac*/ 	.word	0x00010430


	//   ....[9]....
        /*00b0*/ 	.word	0x00010450


	//   ....[10]....
        /*00b4*/ 	.word	0x00011050


	//   ....[11]....
        /*00b8*/ 	.word	0x000110b0


	//   ....[12]....
        /*00bc*/ 	.word	0x00011110


	//   ....[13]....
        /*00c0*/ 	.word	0x00011170


	//   ....[14]....
        /*00c4*/ 	.word	0x000111d0


	//   ....[15]....
        /*00c8*/ 	.word	0x00011740


	//   ....[16]....
        /*00cc*/ 	.word	0x000117a0


	//   ....[17]....
        /*00d0*/ 	.word	0x00011800


	//   ....[18]....
        /*00d4*/ 	.word	0x00011860


	//   ....[19]....
        /*00d8*/ 	.word	0x000118c0


	//----- nvinfo : EIATTR_EXIT_INSTR_OFFSETS
	.align		4
.L_2498:
        /*00dc*/ 	.byte	0x04, 0x1c
        /*00de*/ 	.short	(.L_2500 - .L_2499)


	//   ....[0]....
.L_2499:
        /*00e0*/ 	.word	0x00000730


	//   ....[1]....
        /*00e4*/ 	.word	0x00011000


	//----- nvinfo : EIATTR_MAX_THREADS
	.align		4
.L_2500:
        /*00e8*/ 	.byte	0x04, 0x05
        /*00ea*/ 	.short	(.L_2502 - .L_2501)
.L_2501:
        /*00ec*/ 	.word	0x00000080
        /*00f0*/ 	.word	0x00000001
        /*00f4*/ 	.word	0x00000001


	//----- nvinfo : EIATTR_CRS_STACK_SIZE
	.align		4
.L_2502:
        /*00f8*/ 	.byte	0x04, 0x1e
        /*00fa*/ 	.short	(.L_2504 - .L_2503)
.L_2503:
        /*00fc*/ 	.word	0x00000000
.L_2504:


//--------------------- .nv.info._ZN10layer_norm13ln_fwd_kernelINS_13Kernel_traitsIf13__nv_bfloat16fS2_fjLj1280ELj1ELj4ELj1ELj16ENS_18Kernel_traits_baseILj1280EfS2_fS2_fjLj128EEEEELb1ELb1ELb0ELb0EEEvNS_9FwdParamsE --------------------------
	.section	.nv.info._ZN10layer_norm13ln_fwd_kernelINS_13Kernel_traitsIf13__nv_bfloat16fS2_fjLj1280ELj1ELj4ELj1ELj16ENS_18Kernel_traits_baseILj1280EfS2_fS2_fjLj128EEEEELb1ELb1ELb0ELb0EEEvNS_9FwdParamsE,"",@"SHT_CUDA_INFO"
	.sectionflags	@""
	.align	4


	//----- nvinfo : EIATTR_CUDA_API_VERSION
	.align		4
        /*0000*/ 	.byte	0x04, 0x37
        /*0002*/ 	.short	(.L_2506 - .L_2505)
.L_2505:
        /*0004*/ 	.word	0x00000082


	//----- nvinfo : EIATTR_SW2861232_WAR
	.align		4
.L_2506:
        /*0008*/ 	.byte	0x01, 0x35
	.zero		2


	//----- nvinfo : EIATTR_PARAM_CBANK
	.align		4
        /*000c*/ 	.byte	0x04, 0x0a
        /*000e*/ 	.short	(.L_2508 - .L_2507)
	.align		4
.L_2507:
        /*0010*/ 	.word	index@(.nv.constant0._ZN10layer_norm13ln_fwd_kernelINS_13Kernel_traitsIf13__nv_bfloat16fS2_fjLj1280ELj1ELj4ELj1ELj16ENS_18Kernel_traits_baseILj1280EfS2_fS2_fjLj128EEEEELb1ELb1ELb0ELb0EEEvNS_9FwdParamsE)
        /*0014*/ 	.short	0x0160
        /*0016*/ 	.short	0x00e8


	//----- nvinfo : EIATTR_CBANK_PARAM_SIZE
	.align		4
.L_2508:
        /*0018*/ 	.byte	0x03, 0x19
        /*001a*/ 	.short	0x00e8


	//----- nvinfo : EIATTR_KPARAM_INFO
	.align		4
        /*001c*/ 	.byte	0x04, 0x17
        /*001e*/ 	.short	(.L_2510 - .L_2509)
.L_2509:
        /*0020*/ 	.word	0x00000000
        /*0024*/ 	.short	0x0000
        /*0026*/ 	.short	0x0000
        /*0028*/ 	.byte	0x00, 0xf0, 0xa1, 0x03


	//----- nvinfo : EIATTR_MAXREG_COUNT
	.align		4
.L_2510:
        /*002c*/ 	.byte	0x03, 0x1b
        /*002e*/ 	.short	0x00ff


	//----- nvinfo : EIATTR_MERCURY_ISA_VERSION
	.align		4
        /*0030*/ 	.byte	0x03, 0x5f
        /*0032*/ 	.short	0x0000


	//----- nvinfo : EIATTR_COOP_GROUP_MASK_REGIDS
	.align		4
        /*0034*/ 	.byte	0x04, 0x29
        /*0036*/ 	.short	(.L_2512 - .L_2511)


	//   ....[0]....
.L_2511:
        /*0038*/ 	.word	0xffffffff


	//   ....[1]....
        /*003c*/ 	.word	0xffffffff


	//   ....[2]....
        /*0040*/ 	.word	0xffffffff


	//   ....[3]....
        /*0044*/ 	.word	0xffffffff


	//   ....[4]....
        /*0048*/ 	.word	0xffffffff


	//   ....[5]....
        /*004c*/ 	.word	0xffffffff


	//   ....[6]....
        /*0050*/ 	.word	0xffffffff


	//   ....[7]....
        /*0054*/ 	.word	0xffffffff


	//   ....[8]....
        /*0058*/ 	.word	0xffffffff


	//   ....[9]....
        /*005c*/ 	.word	0xffffffff


	//   ....[10]....
        /*0060*/ 	.word	0xffffffff


	//   ....[11]....
        /*0064*/ 	.word	0xffffffff


	//   ....[12]....
        /*0068*/ 	.word	0xffffffff


	//   ....[13]....
        /*006c*/ 	.word	0xffffffff


	//   ....[14]....
        /*0070*/ 	.word	0xffffffff


	//   ....[15]....
        /*0074*/ 	.word	0xffffffff


	//   ....[16]....
        /*0078*/ 	.word	0xffffffff


	//   ....[17]....
        /*007c*/ 	.word	0xffffffff


	//   ....[18]....
        /*0080*/ 	.word	0xffffffff


	//   ....[19]....
        /*0084*/ 	.word	0xffffffff


	//----- nvinfo : EIATTR_COOP_GROUP_INSTR_OFFSETS
	.align		4
.L_2512:
        /*0088*/ 	.byte	0x04, 0x28
        /*008a*/ 	.short	(.L_2514 - .L_2513)


	//   ....[0]....
.L_2513:
        /*008c*/ 	.word	0x0000f3f0


	//   ....[1]....
        /*0090*/ 	.word	0x0000f420


	//   ....[2]....
        /*0094*/ 	.word	0x0000f450


	//   ....[3]....
        /*0098*/ 	.word	0x0000f470


	//   ....[4]....
        /*009c*/ 	.word	0x0000f490


	//   ....[5]....
        /*00a0*/ 	.word	0x0000f9d0


	//   ....[6]....
        /*00a4*/ 	.word	0x0000f9f0


	//   ....[7]....
        /*00a8*/ 	.word	0x0000fa10


	//   ....[8]....
        /*00ac*/ 	.word	0x0000fa30


	//   ....[9]....
        /*00b0*/ 	.word	0x0000fa50


	//   ....[10]....
        /*00b4*/ 	.word	0x00010720


	//   ....[11]....
        /*00b8*/ 	.word	0x00010790


	//   ....[12]....
        /*00bc*/ 	.word	0x000107f0


	//   ....[13]....
        /*00c0*/ 	.word	0x00010850


	//   ....[14]....
        /*00c4*/ 	.word	0x000108b0


	//   ....[15]....
        /*00c8*/ 	.word	0x00010e40


	//   ....[16]....
        /*00cc*/ 	.word	0x00010ea0


	//   ....[17]....
        /*00d0*/ 	.word	0x00010f00


	//   ....[18]....
        /*00d4*/ 	.word	0x00010f60


	//   ....[19]....
        /*00d8*/ 	.word	0x00010fd0


	//----- nvinfo : EIATTR_EXIT_INSTR_OFFSETS
	.align		4
.L_2514:
        /*00dc*/ 	.byte	0x04, 0x1c
        /*00de*/ 	.short	(.L_2516 - .L_2515)


	//   ....[0]....
.L_2515:
        /*00e0*/ 	.word	0x00000cd0


	//   ....[1]....
        /*00e4*/ 	.word	0x000106d0


	//----- nvinfo : EIATTR_MAX_THREADS
	.align		4
.L_2516:
        /*00e8*/ 	.byte	0x04, 0x05
        /*00ea*/ 	.short	(.L_2518 - .L_2517)
.L_2517:
        /*00ec*/ 	.word	0x00000080
        /*00f0*/ 	.word	0x00000001
        /*00f4*/ 	.word	0x00000001


	//----- nvinfo : EIATTR_CRS_STACK_SIZE
	.align		4
.L_2518:
        /*00f8*/ 	.byte	0x04, 0x1e
        /*00fa*/ 	.short	(.L_2520 - .L_2519)
.L_2519:
        /*00fc*/ 	.word	0x00000000
.L_2520:


//--------------------- .nv.info._ZN10layer_norm13ln_fwd_kernelINS_13Kernel_traitsIf13__nv_bfloat16fS2_fjLj1280ELj1ELj4ELj1ELj16ENS_18Kernel_traits_baseILj1280EfS2_fS2_fjLj128EEEEELb1ELb1ELb0ELb1EEEvNS_9FwdParamsE --------------------------
	.section	.nv.info._ZN10layer_norm13ln_fwd_kernelINS_13Kernel_traitsIf13__nv_bfloat16fS2_fjLj1280ELj1ELj4ELj1ELj16ENS_18Kernel_traits_baseILj1280EfS2_fS2_fjLj128EEEEELb1ELb1ELb0ELb1EEEvNS_9FwdParamsE,"",@"SHT_CUDA_INFO"
	.sectionflags	@""
	.align	4


	//----- nvinfo : EIATTR_CUDA_API_VERSION
	.align		4
        /*0000*/ 	.byte	0x04, 0x37
        /*0002*/ 	.short	(.L_2522 - .L_2521)
.L_2521:
        /*0004*/ 	.word	0x00000082


	//----- nvinfo : EIATTR_SW2861232_WAR
	.align		4
.L_2522:
        /*0008*/ 	.byte	0x01, 0x35
	.zero		2


	//----- nvinfo : EIATTR_PARAM_CBANK
	.align		4
        /*000c*/ 	.byte	0x04, 0x0a
        /*000e*/ 	.short	(.L_2524 - .L_2523)
	.align		4
.L_2523:
        /*0010*/ 	.word	index@(.nv.constant0._ZN10layer_norm13ln_fwd_kernelINS_13Kernel_traitsIf13__nv_bfloat16fS2_fjLj1280ELj1ELj4ELj1ELj16ENS_18Kernel_traits_baseILj1280EfS2_fS2_fjLj128EEEEELb1ELb1ELb0ELb1EEEvNS_9FwdParamsE)
        /*0014*/ 	.short	0x0160
        /*0016*/ 	.short	0x00e8


	//----- nvinfo : EIATTR_CBANK_PARAM_SIZE
	.align		4
.L_2524:
        /*0018*/ 	.byte	0x03, 0x19
        /*001a*/ 	.short	0x00e8


	//----- nvinfo : EIATTR_KPARAM_INFO
	.align		4
        /*001c*/ 	.byte	0x04, 0x17
        /*001e*/ 	.short	(.L_2526 - .L_2525)
.L_2525:
        /*0020*/ 	.word	0x00000000
        /*0024*/ 	.short	0x0000
        /*0026*/ 	.short	0x0000
        /*0028*/ 	.byte	0x00, 0xf0, 0xa1, 0x03


	//----- nvinfo : EIATTR_MAXREG_COUNT
	.align		4
.L_2526:
        /*002c*/ 	.byte	0x03, 0x1b
        /*002e*/ 	.short	0x00ff


	//----- nvinfo : EIATTR_MERCURY_ISA_VERSION
	.align		4
        /*0030*/ 	.byte	0x03, 0x5f
        /*0032*/ 	.short	0x0000


	//----- nvinfo : EIATTR_COOP_GROUP_MASK_REGIDS
	.align		4
        /*0034*/ 	.byte	0x04, 0x29
        /*0036*/ 	.short	(.L_2528 - .L_2527)


	//   ....[0]....
.L_2527:
        /*0038*/ 	.word	0xffffffff


	//   ....[1]....
        /*003c*/ 	.word	0xffffffff


	//   ....[2]....
        /*0040*/ 	.word	0xffffffff


	//   ....[3]....
        /*0044*/ 	.word	0xffffffff


	//   ....[4]....
        /*0048*/ 	.word	0xffffffff


	//   ....[5]....
        /*004c*/ 	.word	0xffffffff


	//   ....[6]....
        /*0050*/ 	.word	0xffffffff


	//   ....[7]....
        /*0054*/ 	.word	0xffffffff


	//   ....[8]....
        /*0058*/ 	.word	0xffffffff


	//   ....[9]....
        /*005c*/ 	.word	0xffffffff


	//   ....[10]....
        /*0060*/ 	.word	0xffffffff


	//   ....[11]....
        /*0064*/ 	.word	0xffffffff


	//   ....[12]....
        /*0068*/ 	.word	0xffffffff


	//   ....[13]....
        /*006c*/ 	.word	0xffffffff


	//   ....[14]....
        /*0070*/ 	.word	0xffffffff


	//   ....[15]....
        /*0074*/ 	.word	0xffffffff


	//   ....[16]....
        /*0078*/ 	.word	0xffffffff


	//   ....[17]....
        /*007c*/ 	.word	0xffffffff


	//   ....[18]....
        /*0080*/ 	.word	0xffffffff


	//   ....[19]....
        /*0084*/ 	.word	0xffffffff


	//----- nvinfo : EIATTR_COOP_GROUP_INSTR_OFFSETS
	.align		4
.L_2528:
        /*0088*/ 	.byte	0x04, 0x28
        /*008a*/ 	.short	(.L_2530 - .L_2529)


	//   ....[0]....
.L_2529:
        /*008c*/ 	.word	0x0000ecc0


	//   ....[1]....
        /*0090*/ 	.word	0x0000ecf0


	//   ....[2]....
        /*0094*/ 	.word	0x0000ed10


	//   ....[3]....
        /*0098*/ 	.word	0x0000ed30


	//   ....[4]....
        /*009c*/ 	.word	0x0000ed50


	//   ....[5]....
        /*00a0*/ 	.word	0x0000f280


	//   ....[6]....
        /*00a4*/ 	.word	0x0000f2a0


	//   ....[7]....
        /*00a8*/ 	.word	0x0000f2c0


	//   ....[8]....
        /*00ac*/ 	.word	0x0000f2e0


	//   ....[9]....
        /*00b0*/ 	.word	0x0000f300


	//   ....[10]....
        /*00b4*/ 	.word	0x0000fe40


	//   ....[11]....
        /*00b8*/ 	.word	0x0000fea0


	//   ....[12]....
        /*00bc*/ 	.word	0x0000ff00


	//   ....[13]....
        /*00c0*/ 	.word	0x0000ff60


	//   ....[14]....
        /*00c4*/ 	.word	0x0000ffc0


	//   ....[15]....
        /*00c8*/ 	.word	0x00010530


	//   ....[16]....
        /*00cc*/ 	.word	0x00010590


	//   ....[17]....
        /*00d0*/ 	.word	0x000105f0


	//   ....[18]....
        /*00d4*/ 	.word	0x00010650


	//   ....[19]....
        /*00d8*/ 	.word	0x000106b0


	//----- nvinfo : EIATTR_EXIT_INSTR_OFFSETS
	.align		4
.L_2530:
        /*00dc*/ 	.byte	0x04, 0x1c
        /*00de*/ 	.short	(.L_2532 - .L_2531)


	//   ....[0]....
.L_2531:
        /*00e0*/ 	.word	0x000003a0


	//   ....[1]....
        /*00e4*/ 	.word	0x0000fdf0


	//----- nvinfo : EIATTR_MAX_THREADS
	.align		4
.L_2532:
        /*00e8*/ 	.byte	0x04, 0x05
        /*00ea*/ 	.short	(.L_2534 - .L_2533)
.L_2533:
        /*00ec*/ 	.word	0x00000080
        /*00f0*/ 	.word	0x00000001
        /*00f4*/ 	.word	0x00000001


	//----- nvinfo : EIATTR_CRS_STACK_SIZE
	.align		4
.L_2534:
        /*00f8*/ 	.byte	0x04, 0x1e
        /*00fa*/ 	.short	(.L_2536 - .L_2535)
.L_2535:
        /*00fc*/ 	.word	0x00000000
.L_2536:


//--------------------- .nv.info._ZN10layer_norm13ln_fwd_kernelINS_13Kernel_traitsIf13__nv_bfloat16fS2_fjLj1280ELj1ELj4ELj1ELj16ENS_18Kernel_traits_baseILj1280EfS2_fS2_fjLj128EEEEELb1ELb1ELb1ELb0EEEvNS_9FwdParamsE --------------------------
	.section	.nv.info._ZN10layer_norm13ln_fwd_kernelINS_13Kernel_traitsIf13__nv_bfloat16fS2_fjLj1280ELj1ELj4ELj1ELj16ENS_18Kernel_traits_baseILj1280EfS2_fS2_fjLj128EEEEELb1ELb1ELb1ELb0EEEvNS_9FwdParamsE,"",@"SHT_CUDA_INFO"
	.sectionflags	@""
	.align	4


	//----- nvinfo : EIATTR_CUDA_API_VERSION
	.align		4
        /*0000*/ 	.byte	0x04, 0x37
        /*0002*/ 	.short	(.L_2538 - .L_2537)
.L_2537:
        /*0004*/ 	.word	0x00000082


	//----- nvinfo : EIATTR_SW2861232_WAR
	.align		4
.L_2538:
        /*0008*/ 	.byte	0x01, 0x35
	.zero		2


	//----- nvinfo : EIATTR_PARAM_CBANK
	.align		4
        /*000c*/ 	.byte	0x04, 0x0a
        /*000e*/ 	.short	(.L_2540 - .L_2539)
	.align		4
.L_2539:
        /*0010*/ 	.word	index@(.nv.constant0._ZN10layer_norm13ln_fwd_kernelINS_13Kernel_traitsIf13__nv_bfloat16fS2_fjLj1280ELj1ELj4ELj1ELj16ENS_18Kernel_traits_baseILj1280EfS2_fS2_fjLj128EEEEELb1ELb1ELb1ELb0EEEvNS_9FwdParamsE)
        /*0014*/ 	.short	0x0160
        /*0016*/ 	.short	0x00e8


	//----- nvinfo : EIATTR_CBANK_PARAM_SIZE
	.align		4
.L_2540:
        /*0018*/ 	.byte	0x03, 0x19
        /*001a*/ 	.short	0x00e8


	//----- nvinfo : EIATTR_KPARAM_INFO
	.align		4
        /*001c*/ 	.byte	0x04, 0x17
        /*001e*/ 	.short	(.L_2542 - .L_2541)
.L_2541:
        /*0020*/ 	.word	0x00000000
        /*0024*/ 	.short	0x0000
        /*0026*/ 	.short	0x0000
        /*0028*/ 	.byte	0x00, 0xf0, 0xa1, 0x03


	//----- nvinfo : EIATTR_MAXREG_COUNT
	.align		4
.L_2542:
        /*002c*/ 	.byte	0x03, 0x1b
        /*002e*/ 	.short	0x00ff


	//----- nvinfo : EIATTR_MERCURY_ISA_VERSION
	.align		4
        /*0030*/ 	.byte	0x03, 0x5f
        /*0032*/ 	.short	0x0000


	//----- nvinfo : EIATTR_COOP_GROUP_MASK_REGIDS
	.align		4
        /*0034*/ 	.byte	0x04, 0x29
        /*0036*/ 	.short	(.L_2544 - .L_2543)


	//   ....[0]....
.L_2543:
        /*0038*/ 	.word	0xffffffff


	//   ....[1]....
        /*003c*/ 	.word	0xffffffff


	//   ....[2]....
        /*0040*/ 	.word	0xffffffff


	//   ....[3]....
        /*0044*/ 	.word	0xffffffff


	//   ....[4]....
        /*0048*/ 	.word	0xffffffff


	//   ....[5]....
        /*004c*/ 	.word	0xffffffff


	//   ....[6]....
        /*0050*/ 	.word	0xffffffff


	//   ....[7]....
        /*0054*/ 	.word	0xffffffff


	//   ....[8]....
        /*0058*/ 	.word	0xffffffff


	//   ....[9]....
        /*005c*/ 	.word	0xffffffff


	//   ....[10]....
        /*0060*/ 	.word	0xffffffff


	//   ....[11]....
        /*0064*/ 	.word	0xffffffff


	//   ....[12]....
        /*0068*/ 	.word	0xffffffff


	//   ....[13]....
        /*006c*/ 	.word	0xffffffff


	//   ....[14]....
        /*0070*/ 	.word	0xffffffff


	//   ....[15]....
        /*0074*/ 	.word	0xffffffff


	//   ....[16]....
        /*0078*/ 	.word	0xffffffff


	//   ....[17]....
        /*007c*/ 	.word	0xffffffff


	//   ....[18]....
        /*0080*/ 	.word	0xffffffff


	//   ....[19]....
        /*0084*/ 	.word	0xffffffff


	//----- nvinfo : EIATTR_COOP_GROUP_INSTR_OFFSETS
	.align		4
.L_2544:
        /*0088*/ 	.byte	0x04, 0x28
        /*008a*/ 	.short	(.L_2546 - .L_2545)


	//   ....[0]....
.L_2545:
        /*008c*/ 	.word	0x00010680


	//   ....[1]....
        /*0090*/ 	.word	0x000106b0


	//   ....[2]....
        /*0094*/ 	.word	0x000106d0


	//   ....[3]....
        /*0098*/ 	.word	0x000106f0


	//   ....[4]....
        /*009c*/ 	.word	0x00010710


	//   ....[5]....
        /*00a0*/ 	.word	0x00010c50


	//   ....[6]....
        /*00a4*/ 	.word	0x00010c70


	//   ....[7]....
        /*00a8*/ 	.word	0x00010c90


	//   ....[8]....
        /*00ac*/ 	.word	0x00010cb0


	//   ....[9]....
        /*00b0*/ 	.word	0x00010cd0


	//   ....[10]....
        /*00b4*/ 	.word	0x00011a10


	//   ....[11]....
        /*00b8*/ 	.word	0x00011a90


	//   ....[12]....
        /*00bc*/ 	.word	0x00011af0


	//   ....[13]....
        /*00c0*/ 	.word	0x00011b50


	//   ....[14]....
        /*00c4*/ 	.word	0x00011bb0


	//   ....[15]....
        /*00c8*/ 	.word	0x00012130


	//   ....[16]....
        /*00cc*/ 	.word	0x00012190


	//   ....[17]....
        /*00d0*/ 	.word	0x000121f0


	//   ....[18]....
        /*00d4*/ 	.word	0x00012250


	//   ....[19]....
        /*00d8*/ 	.word	0x000122c0


	//----- nvinfo : EIATTR_EXIT_INSTR_OFFSETS
	.align		4
.L_2546:
        /*00dc*/ 	.byte	0x04, 0x1c
        /*00de*/ 	.short	(.L_2548 - .L_2547)


	//   ....[0]....
.L_2547:
        /*00e0*/ 	.word	0x00000c60


	//   ....[1]....
        /*00e4*/ 	.word	0x000119b0


	//----- nvinfo : EIATTR_MAX_THREADS
	.align		4
.L_2548:
        /*00e8*/ 	.byte	0x04, 0x05
        /*00ea*/ 	.short	(.L_2550 - .L_2549)
.L_2549:
        /*00ec*/ 	.word	0x00000080
        /*00f0*/ 	.word	0x00000001
        /*00f4*/ 	.word	0x00000001


	//----- nvinfo : EIATTR_CRS_STACK_SIZE
	.align		4
.L_2550:
        /*00f8*/ 	.byte	0x04, 0x1e
        /*00fa*/ 	.short	(.L_2552 - .L_2551)
.L_2551:
        /*00fc*/ 	.word	0x00000000
.L_2552:


//--------------------- .nv.info._ZN10layer_norm13ln_fwd_kernelINS_13Kernel_traitsIf13__nv_bfloat16fS2_fjLj1280ELj1ELj4ELj1ELj16ENS_18Kernel_traits_baseILj1280EfS2_fS2_fjLj128EEEEELb1ELb1ELb1ELb1EEEvNS_9FwdParamsE --------------------------
	.section	.nv.info._ZN10layer_norm13ln_fwd_kernelINS_13Kernel_traitsIf13__nv_bfloat16fS2_fjLj1280ELj1ELj4ELj1ELj16ENS_18Kernel_traits_baseILj1280EfS2_fS2_fjLj128EEEEELb1ELb1ELb1ELb1EEEvNS_9FwdParamsE,"",@"SHT_CUDA_INFO"
	.sectionflags	@""
	.align	4


	//----- nvinfo : EIATTR_CUDA_API_VERSION
	.align		4
        /*0000*/ 	.byte	0x04, 0x37
        /*0002*/ 	.short	(.L_2554 - .L_2553)
.L_2553:
        /*0004*/ 	.word	0x00000082


	//----- nvinfo : EIATTR_SW2861232_WAR
	.align		4
.L_2554:
        /*0008*/ 	.byte	0x01, 0x35
	.zero		2


	//----- nvinfo : EIATTR_PARAM_CBANK
	.align		4
        /*000c*/ 	.byte	0x04, 0x0a
        /*000e*/ 	.short	(.L_2556 - .L_2555)
	.align		4
.L_2555:
        /*0010*/ 	.word	index@(.nv.constant0._ZN10layer_norm13ln_fwd_kernelINS_13Kernel_traitsIf13__nv_bfloat16fS2_fjLj1280ELj1ELj4ELj1ELj16ENS_18Kernel_traits_baseILj1280EfS2_fS2_fjLj128EEEEELb1ELb1ELb1ELb1EEEvNS_9FwdParamsE)
        /*0014*/ 	.short	0x0160
        /*0016*/ 	.short	0x00e8


	//----- nvinfo : EIATTR_CBANK_PARAM_SIZE
	.align		4
.L_2556:
        /*0018*/ 	.byte	0x03, 0x19
        /*001a*/ 	.short	0x00e8


	//----- nvinfo : EIATTR_KPARAM_INFO
	.align		4
        /*001c*/ 	.byte	0x04, 0x17
        /*001e*/ 	.short	(.L_2558 - .L_2557)
.L_2557:
        /*0020*/ 	.word	0x00000000
        /*0024*/ 	.short	0x0000
        /*0026*/ 	.short	0x0000
        /*0028*/ 	.byte	0x00, 0xf0, 0xa1, 0x03


	//----- nvinfo : EIATTR_MAXREG_COUNT
	.align		4
.L_2558:
        /*002c*/ 	.byte	0x03, 0x1b
        /*002e*/ 	.short	0x00ff


	//----- nvinfo : EIATTR_MERCURY_ISA_VERSION
	.align		4
        /*0030*/ 	.byte	0x03, 0x5f
        /*0032*/ 	.short	0x0000


	//----- nvinfo : EIATTR_COOP_GROUP_MASK_REGIDS
	.align		4
        /*0034*/ 	.byte	0x04, 0x29
        /*0036*/ 	.short	(.L_2560 - .L_2559)


	//   ....[0]....
.L_2559:
        /*0038*/ 	.word	0xffffffff


	//   ....[1]....
        /*003c*/ 	.word	0xffffffff


	//   ....[2]....
        /*0040*/ 	.word	0xffffffff


	//   ....[3]....
        /*0044*/ 	.word	0xffffffff


	//   ....[4]....
        /*0048*/ 	.word	0xffffffff


	//   ....[5]....
        /*004c*/ 	.word	0xffffffff


	//   ....[6]....
        /*0050*/ 	.word	0xffffffff


	//   ....[7]....
        /*0054*/ 	.word	0xffffffff


	//   ....[8]....
        /*0058*/ 	.word	0xffffffff


	//   ....[9]....
        /*005c*/ 	.word	0xffffffff


	//   ....[10]....
        /*0060*/ 	.word	0xffffffff


	//   ....[11]....
        /*0064*/ 	.word	0xffffffff


	//   ....[12]....
        /*0068*/ 	.word	0xffffffff


	//   ....[13]....
        /*006c*/ 	.word	0xffffffff


	//   ....[14]....
        /*0070*/ 	.word	0xffffffff


	//   ....[15]....
        /*0074*/ 	.word	0xffffffff


	//   ....[16]....
        /*0078*/ 	.word	0xffffffff


	//   ....[17]....
        /*007c*/ 	.word	0xffffffff


	//   ....[18]....
        /*0080*/ 	.word	0xffffffff


	//   ....[19]....
        /*0084*/ 	.word	0xffffffff


	//----- nvinfo : EIATTR_COOP_GROUP_INSTR_OFFSETS
	.align		4
.L_2560:
        /*0088*/ 	.byte	0x04, 0x28
        /*008a*/ 	.short	(.L_2562 - .L_2561)


	//   ....[0]....
.L_2561:
        /*008c*/ 	.word	0x000102d0


	//   ....[1]....
        /*0090*/ 	.word	0x00010300


	//   ....[2]....
        /*0094*/ 	.word	0x00010320


	//   ....[3]....
        /*0098*/ 	.word	0x00010340


	//   ....[4]....
        /*009c*/ 	.word	0x00010360


	//   ....[5]....
        /*00a0*/ 	.word	0x00010890


	//   ....[6]....
        /*00a4*/ 	.word	0x000108b0


	//   ....[7]....
        /*00a8*/ 	.word	0x000108d0


	//   ....[8]....
        /*00ac*/ 	.word	0x000108f0


	//   ....[9]....
        /*00b0*/ 	.word	0x00010910


	//   ....[10]....
        /*00b4*/ 	.word	0x000114f0


	//   ....[11]....
        /*00b8*/ 	.word	0x00011560


	//   ....[12]....
        /*00bc*/ 	.word	0x000115c0


	//   ....[13]....
        /*00c0*/ 	.word	0x00011620


	//   ....[14]....
        /*00c4*/ 	.word	0x00011680


	//   ....[15]....
        /*00c8*/ 	.word	0x00011bf0


	//   ....[16]....
        /*00cc*/ 	.word	0x00011c50


	//   ....[17]....
        /*00d0*/ 	.word	0x00011cb0


	//   ....[18]....
        /*00d4*/ 	.word	0x00011d10


	//   ....[19]....
        /*00d8*/ 	.word	0x00011d70


	//----- nvinfo : EIATTR_EXIT_INSTR_OFFSETS
	.align		4
.L_2562:
        /*00dc*/ 	.byte	0x04, 0x1c
        /*00de*/ 	.short	(.L_2564 - .L_2563)


	//   ....[0]....
.L_2563:
        /*00e0*/ 	.word	0x000003a0


	//   ....[1]....
        /*00e4*/ 	.word	0x000114a0


	//----- nvinfo : EIATTR_MAX_THREADS
	.align		4
.L_2564:
        /*00e8*/ 	.byte	0x04, 0x05
        /*00ea*/ 	.short	(.L_2566 - .L_2565)
.L_2565:
        /*00ec*/ 	.word	0x00000080
        /*00f0*/ 	.word	0x00000001
        /*00f4*/ 	.word	0x00000001


	//----- nvinfo : EIATTR_CRS_STACK_SIZE
	.align		4
.L_2566:
        /*00f8*/ 	.byte	0x04, 0x1e
        /*00fa*/ 	.short	(.L_2568 - .L_2567)
.L_2567:
        /*00fc*/ 	.word	0x00000000
.L_2568:


//--------------------- .nv.info._ZN10layer_norm13ln_fwd_kernelINS_13Kernel_traitsIf6__halfS2_S2_fjLj1280ELj1ELj4ELj1ELj16ENS_18Kernel_traits_baseILj1280EfS2_S2_S2_fjLj128EEEEELb0ELb0ELb0ELb0EEEvNS_9FwdParamsE --------------------------
	.section	.nv.info._ZN10layer_norm13ln_fwd_kernelINS_13Kernel_traitsIf6__halfS2_S2_fjLj1280ELj1ELj4ELj1ELj16ENS_18Kernel_traits_baseILj1280EfS2_S2_S2_fjLj128EEEEELb0ELb0ELb0ELb0EEEvNS_9FwdParamsE,"",@"SHT_CUDA_INFO"
	.sectionflags	@""
	.align	4


	//----- nvinfo : EIATTR_CUDA_API_VERSION
	.align		4
        /*0000*/ 	.byte	0x04, 0x37
        /*0002*/ 	.short	(.L_2570 - .L_2569)
.L_2569:
        /*0004*/ 	.word	0x00000082


	//----- nvinfo : EIATTR_SW2861232_WAR
	.align		4
.L_2570:
        /*0008*/ 	.byte	0x01, 0x35
	.zero		2


	//----- nvinfo : EIATTR_PARAM_CBANK
	.align		4
        /*000c*/ 	.byte	0x04, 0x0a
        /*000e*/ 	.short	(.L_2572 - .L_2571)
	.align		4
.L_2571:
        /*0010*/ 	.word	index@(.nv.constant0._ZN10layer_norm13ln_fwd_kernelINS_13Kernel_traitsIf6__halfS2_S2_fjLj1280ELj1ELj4ELj1ELj16ENS_18Kernel_traits_baseILj1280EfS2_S2_S2_fjLj128EEEEELb0ELb0ELb0ELb0EEEvNS_9FwdParamsE)
        /*0014*/ 	.short	0x0160
        /*0016*/ 	.short	0x00e8


	//----- nvinfo : EIATTR_CBANK_PARAM_SIZE
	.align		4
.L_2572:
        /*0018*/ 	.byte	0x03, 0x19
        /*001a*/ 	.short	0x00e8


	//----- nvinfo : EIATTR_KPARAM_INFO
	.align		4
        /*001c*/ 	.byte	0x04, 0x17
        /*001e*/ 	.short	(.L_2574 - .L_2573)
.L_2573:
        /*0020*/ 	.word	0x00000000
        /*0024*/ 	.short	0x0000
        /*0026*/ 	.short	0x0000
        /*0028*/ 	.byte	0x00, 0xf0, 0xa1, 0x03


	//----- nvinfo : EIATTR_MAXREG_COUNT
	.align		4
.L_2574:
        /*002c*/ 	.byte	0x03, 0x1b
        /*002e*/ 	.short	0x00ff


	//----- nvinfo : EIATTR_MERCURY_ISA_VERSION
	.align		4
        /*0030*/ 	.byte	0x03, 0x5f
        /*0032*/ 	.short	0x0000


	//----- nvinfo : EIATTR_COOP_GROUP_MASK_REGIDS
	.align		4
        /*0034*/ 	.byte	0x04, 0x29
        /*0036*/ 	.short	(.L_2576 - .L_2575)


	//   ....[0]....
.L_2575:
        /*0038*/ 	.word	0xffffffff


	//   ....[1]....
        /*003c*/ 	.word	0xffffffff


	//   ....[2]....
        /*0040*/ 	.word	0xffffffff


	//   ....[3]....
        /*0044*/ 	.word	0xffffffff


	//   ....[4]....
        /*0048*/ 	.word	0xffffffff


	//   ....[5]....
        /*004c*/ 	.word	0xffffffff


	//   ....[6]....
        /*0050*/ 	.word	0xffffffff


	//   ....[7]....
        /*0054*/ 	.word	0xffffffff


	//   ....[8]....
        /*0058*/ 	.word	0xffffffff


	//   ....[9]....
        /*005c*/ 	.word	0xffffffff


	//   ....[10]....
        /*0060*/ 	.word	0xffffffff


	//   ....[11]....
        /*0064*/ 	.word	0xffffffff


	//   ....[12]....
        /*0068*/ 	.word	0xffffffff


	//   ....[13]....
        /*006c*/ 	.word	0xffffffff


	//   ....[14]....
        /*0070*/ 	.word	0xffffffff


	//   ....[15]....
        /*0074*/ 	.word	0xffffffff


	//   ....[16]....
        /*0078*/ 	.word	0xffffffff


	//   ....[17]....
        /*007c*/ 	.word	0xffffffff


	//   ....[18]....
        /*0080*/ 	.word	0xffffffff


	//   ....[19]....
        /*0084*/ 	.word	0xffffffff


	//----- nvinfo : EIATTR_COOP_GROUP_INSTR_OFFSETS
	.align		4
.L_2576:
        /*0088*/ 	.byte	0x04, 0x28
        /*008a*/ 	.short	(.L_2578 - .L_2577)


	//   ....[0]....
.L_2577:
        /*008c*/ 	.word	0x00002720


	//   ....[1]....
        /*0090*/ 	.word	0x00002750


	//   ....[2]....
        /*0094*/ 	.word	0x00002770


	//   ....[3]....
        /*0098*/ 	.word	0x00002790


	//   ....[4]....
        /*009c*/ 	.word	0x000027b0


	//   ....[5]....
        /*00a0*/ 	.word	0x00002cf0


	//   ....[6]....
        /*00a4*/ 	.word	0x00002d10


	//   ....[7]....
        /*00a8*/ 	.word	0x00002d30


	//   ....[8]....
        /*00ac*/ 	.word	0x00002d50


	//   ....[9]....
        /*00b0*/ 	.word	0x00002d70


	//   ....[10]....
        /*00b4*/ 	.word	0x00003a40


	//   ....[11]....
        /*00b8*/ 	.word	0x00003ac0


	//   ....[12]....
        /*00bc*/ 	.word	0x00003b20


	//   ....[13]....
        /*00c0*/ 	.word	0x00003b80


	//   ....[14]....
        /*00c4*/ 	.word	0x00003be0


	//   ....[15]....
        /*00c8*/ 	.word	0x00004160


	//   ....[16]....
        /*00cc*/ 	.word	0x000041c0


	//   ....[17]....
        /*00d0*/ 	.word	0x00004220


	//   ....[18]....
        /*00d4*/ 	.word	0x00004280


	//   ....[19]....
        /*00d8*/ 	.word	0x000042f0


	//----- nvinfo : EIATTR_EXIT_INSTR_OFFSETS
	.align		4
.L_2578:
        /*00dc*/ 	.byte	0x04, 0x1c
        /*00de*/ 	.short	(.L_2580 - .L_2579)


	//   ....[0]....
.L_2579:
        /*00e0*/ 	.word	0x00000730


	//   ....[1]....
        /*00e4*/ 	.word	0x000039e0


	//----- nvinfo : EIATTR_MAX_THREADS
	.align		4
.L_2580:
        /*00e8*/ 	.byte	0x04, 0x05
        /*00ea*/ 	.short	(.L_2582 - .L_2581)
.L_2581:
        /*00ec*/ 	.word	0x00000080
        /*00f0*/ 	.word	0x00000001
        /*00f4*/ 	.word	0x00000001


	//----- nvinfo : EIATTR_CRS_STACK_SIZE
	.align		4
.L_2582:
        /*00f8*/ 	.byte	0x04, 0x1e
        /*00fa*/ 	.short	(.L_2584 - .L_2583)
.L_2583:
        /*00fc*/ 	.word	0x00000000
.L_2584:


//--------------------- .nv.info._ZN10layer_norm13ln_fwd_kernelINS_13Kernel_traitsIf6__halfS2_S2_fjLj1280ELj1ELj4ELj1ELj16ENS_18Kernel_traits_baseILj1280EfS2_S2_S2_fjLj128EEEEELb0ELb0ELb0ELb1EEEvNS_9FwdParamsE --------------------------
	.section	.nv.info._ZN10layer_norm13ln_fwd_kernelINS_13Kernel_traitsIf6__halfS2_S2_fjLj1280ELj1ELj4ELj1ELj16ENS_18Kernel_traits_baseILj1280EfS2_S2_S2_fjLj128EEEEELb0ELb0ELb0ELb1EEEvNS_9FwdParamsE,"",@"SHT_CUDA_INFO"
	.sectionflags	@""
	.align	4


	//----- nvinfo : EIATTR_CUDA_API_VERSION
	.align		4
        /*0000*/ 	.byte	0x04, 0x37
        /*0002*/ 	.short	(.L_2586 - .L_2585)
.L_2585:
        /*0004*/ 	.word	0x00000082


	//----- nvinfo : EIATTR_SW2861232_WAR
	.align		4
.L_2586:
        /*0008*/ 	.byte	0x01, 0x35
	.zero		2


	//----- nvinfo : EIATTR_PARAM_CBANK
	.align		4
        /*000c*/ 	.byte	0x04, 0x0a
        /*000e*/ 	.short	(.L_2588 - .L_2587)
	.align		4
.L_2587:
        /*0010*/ 	.word	index@(.nv.constant0._ZN10layer_norm13ln_fwd_kernelINS_13Kernel_traitsIf6__halfS2_S2_fjLj1280ELj1ELj4ELj1ELj16ENS_18Kernel_traits_baseILj1280EfS2_S2_S2_fjLj128EEEEELb0ELb0ELb0ELb1EEEvNS_9FwdParamsE)
        /*0014*/ 	.short	0x0160
        /*0016*/ 	.short	0x00e8


	//----- nvinfo : EIATTR_CBANK_PARAM_SIZE
	.align		4
.L_2588:
        /*0018*/ 	.byte	0x03, 0x19
        /*001a*/ 	.short	0x00e8


	//----- nvinfo : EIATTR_KPARAM_INFO
	.align		4
        /*001c*/ 	.byte	0x04, 0x17
        /*001e*/ 	.short	(.L_2590 - .L_2589)
.L_2589:
        /*0020*/ 	.word	0x00000000
        /*0024*/ 	.short	0x0000
        /*0026*/ 	.short	0x0000
        /*0028*/ 	.byte	0x00, 0xf0, 0xa1, 0x03


	//----- nvinfo : EIATTR_MAXREG_COUNT
	.align		4
.L_2590:
        /*002c*/ 	.byte	0x03, 0x1b
        /*002e*/ 	.short	0x00ff


	//----- nvinfo : EIATTR_MERCURY_ISA_VERSION
	.align		4
        /*0030*/ 	.byte	0x03, 0x5f
        /*0032*/ 	.short	0x0000


	//----- nvinfo : EIATTR_COOP_GROUP_MASK_REGIDS
	.align		4
        /*0034*/ 	.byte	0x04, 0x29
        /*0036*/ 	.short	(.L_2592 - .L_2591)


	//   ....[0]....
.L_2591:
        /*0038*/ 	.word	0xffffffff


	//   ....[1]....
        /*003c*/ 	.word	0xffffffff


	//   ....[2]....
        /*0040*/ 	.word	0xffffffff


	//   ....[3]....
        /*0044*/ 	.word	0xffffffff


	//   ....[4]....
        /*0048*/ 	.word	0xffffffff


	//   ....[5]....
        /*004c*/ 	.word	0xffffffff


	//   ....[6]....
        /*0050*/ 	.word	0xffffffff


	//   ....[7]....
        /*0054*/ 	.word	0xffffffff


	//   ....[8]....
        /*0058*/ 	.word	0xffffffff


	//   ....[9]....
        /*005c*/ 	.word	0xffffffff


	//   ....[10]....
        /*0060*/ 	.word	0xffffffff


	//   ....[11]....
        /*0064*/ 	.word	0xffffffff


	//   ....[12]....
        /*0068*/ 	.word	0xffffffff


	//   ....[13]....
        /*006c*/ 	.word	0xffffffff


	//   ....[14]....
        /*0070*/ 	.word	0xffffffff


	//   ....[15]....
        /*0074*/ 	.word	0xffffffff


	//   ....[16]....
        /*0078*/ 	.word	0xffffffff


	//   ....[17]....
        /*007c*/ 	.word	0xffffffff


	//   ....[18]....
        /*0080*/ 	.word	0xffffffff


	//   ....[19]....
        /*0084*/ 	.word	0xffffffff


	//----- nvinfo : EIATTR_COOP_GROUP_INSTR_OFFSETS
	.align		4
.L_2592:
        /*0088*/ 	.byte	0x04, 0x28
        /*008a*/ 	.short	(.L_2594 - .L_2593)


	//   ....[0]....
.L_2593:
        /*008c*/ 	.word	0x00002080


	//   ....[1]....
        /*0090*/ 	.word	0x000020b0


	//   ....[2]....
        /*0094*/ 	.word	0x000020d0


	//   ....[3]....
        /*0098*/ 	.word	0x000020f0


	//   ....[4]....
        /*009c*/ 	.word	0x00002110


	//   ....[5]....
        /*00a0*/ 	.word	0x00002640


	//   ....[6]....
        /*00a4*/ 	.word	0x00002660


	//   ....[7]....
        /*00a8*/ 	.word	0x00002680


	//   ....[8]....
        /*00ac*/ 	.word	0x000026a0


	//   ....[9]....
        /*00b0*/ 	.word	0x000026c0


	//   ....[10]....
        /*00b4*/ 	.word	0x00003230


	//   ....[11]....
        /*00b8*/ 	.word	0x000032a0


	//   ....[12]....
        /*00bc*/ 	.word	0x00003300


	//   ....[13]....
        /*00c0*/ 	.word	0x00003360


	//   ....[14]....
        /*00c4*/ 	.word	0x000033c0


	//   ....[15]....
        /*00c8*/ 	.word	0x00003930


	//   ....[16]....
        /*00cc*/ 	.word	0x00003990


	//   ....[17]....
        /*00d0*/ 	.word	0x000039f0


	//   ....[18]....
        /*00d4*/ 	.word	0x00003a50


	//   ....[19]....
        /*00d8*/ 	.word	0x00003ab0


	//----- nvinfo : EIATTR_EXIT_INSTR_OFFSETS
	.align		4
.L_2594:
        /*00dc*/ 	.byte	0x04, 0x1c
        /*00de*/ 	.short	(.L_2596 - .L_2595)


	//   ....[0]....
.L_2595:
        /*00e0*/ 	.word	0x000002d0


	//   ....[1]....
        /*00e4*/ 	.word	0x000031e0


	//----- nvinfo : EIATTR_MAX_THREADS
	.align		4
.L_2596:
        /*00e8*/ 	.byte	0x04, 0x05
        /*00ea*/ 	.short	(.L_2598 - .L_2597)
.L_2597:
        /*00ec*/ 	.word	0x00000080
        /*00f0*/ 	.word	0x00000001
        /*00f4*/ 	.word	0x00000001


	//----- nvinfo : EIATTR_CRS_STACK_SIZE
	.align		4
.L_2598:
        /*00f8*/ 	.byte	0x04, 0x1e
        /*00fa*/ 	.short	(.L_2600 - .L_2599)
.L_2599:
        /*00fc*/ 	.word	0x00000000
.L_2600:


//--------------------- .nv.info._ZN10layer_norm13ln_fwd_kernelINS_13Kernel_traitsIf6__halfS2_S2_fjLj1280ELj1ELj4ELj1ELj16ENS_18Kernel_traits_baseILj1280EfS2_S2_S2_fjLj128EEEEELb0ELb0ELb1ELb0EEEvNS_9FwdParamsE --------------------------
	.section	.nv.info._ZN10layer_norm13ln_fwd_kernelINS_13Kernel_traitsIf6__halfS2_S2_fjLj1280ELj1ELj4ELj1ELj16ENS_18Kernel_traits_baseILj1280EfS2_S2_S2_fjLj128EEEEELb0ELb0ELb1ELb0EEEvNS_9FwdParamsE,"",@"SHT_CUDA_INFO"
	.sectionflags	@""
	.align	4


	//----- nvinfo : EIATTR_CUDA_API_VERSION
	.align		4
        /*0000*/ 	.byte	0x04, 0x37
        /*0002*/ 	.short	(.L_2602 - .L_2601)
.L_2601:
        /*0004*/ 	.word	0x00000082


	//----- nvinfo : EIATTR_SW2861232_WAR
	.align		4
.L_2602:
        /*0008*/ 	.byte	0x01, 0x35
	.zero		2


	//----- nvinfo : EIATTR_PARAM_CBANK
	.align		4
        /*000c*/ 	.byte	0x04, 0x0a
        /*000e*/ 	.short	(.L_2604 - .L_2603)
	.align		4
.L_2603:
        /*0010*/ 	.word	index@(.nv.constant0._ZN10layer_norm13ln_fwd_kernelINS_13Kernel_traitsIf6__halfS2_S2_fjLj1280ELj1ELj4ELj1ELj16ENS_18Kernel_traits_baseILj1280EfS2_S2_S2_fjLj128EEEEELb0ELb0ELb1ELb0EEEvNS_9FwdParamsE)
        /*0014*/ 	.short	0x0160
        /*0016*/ 	.short	0x00e8


	//----- nvinfo : EIATTR_CBANK_PARAM_SIZE
	.align		4
.L_2604:
        /*0018*/ 	.byte	0x03, 0x19
        /*001a*/ 	.short	0x00e8


	//----- nvinfo : EIATTR_KPARAM_INFO
	.align		4
        /*001c*/ 	.byte	0x04, 0x17
        /*001e*/ 	.short	(.L_2606 - .L_2605)
.L_2605:
        /*0020*/ 	.word	0x00000000
        /*0024*/ 	.short	0x0000
        /*0026*/ 	.short	0x0000
        /*0028*/ 	.byte	0x00, 0xf0, 0xa1, 0x03


	//----- nvinfo : EIATTR_MAXREG_COUNT
	.align		4
.L_2606:
        /*002c*/ 	.byte	0x03, 0x1b
        /*002e*/ 	.short	0x00ff


	//----- nvinfo : EIATTR_MERCURY_ISA_VERSION
	.align		4
        /*0030*/ 	.byte	0x03, 0x5f
        /*0032*/ 	.short	0x0000


	//----- nvinfo : EIATTR_COOP_GROUP_MASK_REGIDS
	.align		4
        /*0034*/ 	.byte	0x04, 0x29
        /*0036*/ 	.short	(.L_2608 - .L_2607)


	//   ....[0]....
.L_2607:
        /*0038*/ 	.word	0xffffffff


	//   ....[1]....
        /*003c*/ 	.word	0xffffffff


	//   ....[2]....
        /*0040*/ 	.word	0xffffffff


	//   ....[3]....
        /*0044*/ 	.word	0xffffffff


	//   ....[4]....
        /*0048*/ 	.word	0xffffffff


	//   ....[5]....
        /*004c*/ 	.word	0xffffffff


	//   ....[6]....
        /*0050*/ 	.word	0xffffffff


	//   ....[7]....
        /*0054*/ 	.word	0xffffffff


	//   ....[8]....
        /*0058*/ 	.word	0xffffffff


	//   ....[9]....
        /*005c*/ 	.word	0xffffffff


	//   ....[10]....
        /*0060*/ 	.word	0xffffffff


	//   ....[11]....
        /*0064*/ 	.word	0xffffffff


	//   ....[12]....
        /*0068*/ 	.word	0xffffffff


	//   ....[13]....
        /*006c*/ 	.word	0xffffffff


	//   ....[14]....
        /*0070*/ 	.word	0xffffffff


	//   ....[15]....
        /*0074*/ 	.word	0xffffffff


	//   ....[16]....
        /*0078*/ 	.word	0xffffffff


	//   ....[17]....
        /*007c*/ 	.word	0xffffffff


	//   ....[18]....
        /*0080*/ 	.word	0xffffffff


	//   ....[19]....
        /*0084*/ 	.word	0xffffffff


	//----- nvinfo : EIATTR_COOP_GROUP_INSTR_OFFSETS
	.align		4
.L_2608:
        /*0088*/ 	.byte	0x04, 0x28
        /*008a*/ 	.short	(.L_2610 - .L_2609)


	//   ....[0]....
.L_2609:
        /*008c*/ 	.word	0x00002d50


	//   ....[1]....
        /*0090*/ 	.word	0x00002d80


	//   ....[2]....
        /*0094*/ 	.word	0x00002da0


	//   ....[3]....
        /*0098*/ 	.word	0x00002dc0


	//   ....[4]....
        /*009c*/ 	.word	0x00002de0


	//   ....[5]....
        /*00a0*/ 	.word	0x00003320


	//   ....[6]....
        /*00a4*/ 	.word	0x00003340


	//   ....[7]....
        /*00a8*/ 	.word	0x00003360


	//   ....[8]....
        /*00ac*/ 	.word	0x00003380


	//   ....[9]....
        /*00b0*/ 	.word	0x000033a0


	//   ....[10]....
        /*00b4*/ 	.word	0x000040d0


	//   ....[11]....
        /*00b8*/ 	.word	0x00004150


	//   ....[12]....
        /*00bc*/ 	.word	0x000041b0


	//   ....[13]....
        /*00c0*/ 	.word	0x00004210


	//   ....[14]....
        /*00c4*/ 	.word	0x00004270


	//   ....[15]....
        /*00c8*/ 	.word	0x000047f0


	//   ....[16]....
        /*00cc*/ 	.word	0x00004850


	//   ....[17]....
        /*00d0*/ 	.word	0x000048b0


	//   ....[18]....
        /*00d4*/ 	.word	0x00004910


	//   ....[19]....
        /*00d8*/ 	.word	0x00004980


	//----- nvinfo : EIATTR_EXIT_INSTR_OFFSETS
	.align		4
.L_2610:
        /*00dc*/ 	.byte	0x04, 0x1c
        /*00de*/ 	.short	(.L_2612 - .L_2611)


	//   ....[0]....
.L_2611:
        /*00e0*/ 	.word	0x000006d0


	//   ....[1]....
        /*00e4*/ 	.word	0x00004080


	//----- nvinfo : EIATTR_MAX_THREADS
	.align		4
.L_2612:
        /*00e8*/ 	.byte	0x04, 0x05
        /*00ea*/ 	.short	(.L_2614 - .L_2613)
.L_2613:
        /*00ec*/ 	.word	0x00000080
        /*00f0*/ 	.word	0x00000001
        /*00f4*/ 	.word	0x00000001


	//----- nvinfo : EIATTR_CRS_STACK_SIZE
	.align		4
.L_2614:
        /*00f8*/ 	.byte	0x04, 0x1e
        /*00fa*/ 	.short	(.L_2616 - .L_2615)
.L_2615:
        /*00fc*/ 	.word	0x00000000
.L_2616:


//--------------------- .nv.info._ZN10layer_norm13ln_fwd_kernelINS_13Kernel_traitsIf6__halfS2_S2_fjLj1280ELj1ELj4ELj1ELj16ENS_18Kernel_traits_baseILj1280EfS2_S2_S2_fjLj128EEEEELb0ELb0ELb1ELb1EEEvNS_9FwdParamsE --------------------------
	.section	.nv.info._ZN10layer_norm13ln_fwd_kernelINS_13Kernel_traitsIf6__halfS2_S2_fjLj1280ELj1ELj4ELj1ELj16ENS_18Kernel_traits_baseILj1280EfS2_S2_S2_fjLj128EEEEELb0ELb0ELb1ELb1EEEvNS_9FwdParamsE,"",@"SHT_CUDA_INFO"
	.sectionflags	@""
	.align	4


	//----- nvinfo : EIATTR_CUDA_API_VERSION
	.align		4
        /*0000*/ 	.byte	0x04, 0x37
        /*0002*/ 	.short	(.L_2618 - .L_2617)
.L_2617:
        /*0004*/ 	.word	0x00000082


	//----- nvinfo : EIATTR_SW2861232_WAR
	.align		4
.L_2618:
        /*0008*/ 	.byte	0x01, 0x35
	.zero		2


	//----- nvinfo : EIATTR_PARAM_CBANK
	.align		4
        /*000c*/ 	.byte	0x04, 0x0a
        /*000e*/ 	.short	(.L_2620 - .L_2619)
	.align		4
.L_2619:
        /*0010*/ 	.word	index@(.nv.constant0._ZN10layer_norm13ln_fwd_kernelINS_13Kernel_traitsIf6__halfS2_S2_fjLj1280ELj1ELj4ELj1ELj16ENS_18Kernel_traits_baseILj1280EfS2_S2_S2_fjLj128EEEEELb0ELb0ELb1ELb1EEEvNS_9FwdParamsE)
        /*0014*/ 	.short	0x0160
        /*0016*/ 	.short	0x00e8


	//----- nvinfo : EIATTR_CBANK_PARAM_SIZE
	.align		4
.L_2620:
        /*0018*/ 	.byte	0x03, 0x19
        /*001a*/ 	.short	0x00e8


	//----- nvinfo : EIATTR_KPARAM_INFO
	.align		4
        /*001c*/ 	.byte	0x04, 0x17
        /*001e*/ 	.short	(.L_2622 - .L_2621)
.L_2621:
        /*0020*/ 	.word	0x00000000
        /*0024*/ 	.short	0x0000
        /*0026*/ 	.short	0x0000
        /*0028*/ 	.byte	0x00, 0xf0, 0xa1, 0x03


	//----- nvinfo : EIATTR_MAXREG_COUNT
	.align		4
.L_2622:
        /*002c*/ 	.byte	0x03, 0x1b
        /*002e*/ 	.short	0x00ff


	//----- nvinfo : EIATTR_MERCURY_ISA_VERSION
	.align		4
        /*0030*/ 	.byte	0x03, 0x5f
        /*0032*/ 	.short	0x0000


	//----- nvinfo : EIATTR_COOP_GROUP_MASK_REGIDS
	.align		4
        /*0034*/ 	.byte	0x04, 0x29
        /*0036*/ 	.short	(.L_2624 - .L_2623)


	//   ....[0]....
.L_2623:
        /*0038*/ 	.word	0xffffffff


	//   ....[1]....
        /*003c*/ 	.word	0xffffffff


	//   ....[2]....
        /*0040*/ 	.word	0xffffffff


	//   ....[3]....
        /*0044*/ 	.word	0xffffffff


	//   ....[4]....
        /*0048*/ 	.word	0xffffffff


	//   ....[5]....
        /*004c*/ 	.word	0xffffffff


	//   ....[6]....
        /*0050*/ 	.word	0xffffffff


	//   ....[7]....
        /*0054*/ 	.word	0xffffffff


	//   ....[8]....
        /*0058*/ 	.word	0xffffffff


	//   ....[9]....
        /*005c*/ 	.word	0xffffffff


	//   ....[10]....
        /*0060*/ 	.word	0xffffffff


	//   ....[11]....
        /*0064*/ 	.word	0xffffffff


	//   ....[12]....
        /*0068*/ 	.word	0xffffffff


	//   ....[13]....
        /*006c*/ 	.word	0xffffffff


	//   ....[14]....
        /*0070*/ 	.word	0xffffffff


	//   ....[15]....
        /*0074*/ 	.word	0xffffffff


	//   ....[16]....
        /*0078*/ 	.word	0xffffffff


	//   ....[17]....
        /*007c*/ 	.word	0xffffffff


	//   ....[18]....
        /*0080*/ 	.word	0xffffffff


	//   ....[19]....
        /*0084*/ 	.word	0xffffffff


	//----- nvinfo : EIATTR_COOP_GROUP_INSTR_OFFSETS
	.align		4
.L_2624:
        /*0088*/ 	.byte	0x04, 0x28
        /*008a*/ 	.short	(.L_2626 - .L_2625)


	//   ....[0]....
.L_2625:
        /*008c*/ 	.word	0x000026f0


	//   ....[1]....
        /*0090*/ 	.word	0x00002720


	//   ....[2]....
        /*0094*/ 	.word	0x00002740


	//   ....[3]....
        /*0098*/ 	.word	0x00002760


	//   ....[4]....
        /*009c*/ 	.word	0x00002780


	//   ....[5]....
        /*00a0*/ 	.word	0x00002cb0


	//   ....[6]....
        /*00a4*/ 	.word	0x00002cd0


	//   ....[7]....
        /*00a8*/ 	.word	0x00002cf0


	//   ....[8]....
        /*00ac*/ 	.word	0x00002d10


	//   ....[9]....
        /*00b0*/ 	.word	0x00002d30


	//   ....[10]....
        /*00b4*/ 	.word	0x00003950


	//   ....[11]....
        /*00b8*/ 	.word	0x000039c0


	//   ....[12]....
        /*00bc*/ 	.word	0x00003a20


	//   ....[13]....
        /*00c0*/ 	.word	0x00003a80


	//   ....[14]....
        /*00c4*/ 	.word	0x00003ae0


	//   ....[15]....
        /*00c8*/ 	.word	0x00004050


	//   ....[16]....
        /*00cc*/ 	.word	0x000040b0


	//   ....[17]....
        /*00d0*/ 	.word	0x00004110


	//   ....[18]....
        /*00d4*/ 	.word	0x00004170


	//   ....[19]....
        /*00d8*/ 	.word	0x000041d0


	//----- nvinfo : EIATTR_EXIT_INSTR_OFFSETS
	.align		4
.L_2626:
        /*00dc*/ 	.byte	0x04, 0x1c
        /*00de*/ 	.short	(.L_2628 - .L_2627)


	//   ....[0]....
.L_2627:
        /*00e0*/ 	.word	0x000002d0


	//   ....[1]....
        /*00e4*/ 	.word	0x000038f0


	//----- nvinfo : EIATTR_MAX_THREADS
	.align		4
.L_2628:
        /*00e8*/ 	.byte	0x04, 0x05
        /*00ea*/ 	.short	(.L_2630 - .L_2629)
.L_2629:
        /*00ec*/ 	.word	0x00000080
        /*00f0*/ 	.word	0x00000001
        /*00f4*/ 	.word	0x00000001


	//----- nvinfo : EIATTR_CRS_STACK_SIZE
	.align		4
.L_2630:
        /*00f8*/ 	.byte	0x04, 0x1e
        /*00fa*/ 	.short	(.L_2632 - .L_2631)
.L_2631:
        /*00fc*/ 	.word	0x00000000
.L_2632:


//--------------------- .nv.info._ZN10layer_norm13ln_fwd_kernelINS_13Kernel_traitsIf6__halfS2_S2_fjLj1280ELj1ELj4ELj1ELj16ENS_18Kernel_traits_baseILj1280EfS2_S2_S2_fjLj128EEEEELb0ELb1ELb0ELb0EEEvNS_9FwdParamsE --------------------------
	.section	.nv.info._ZN10layer_norm13ln_fwd_kernelINS_13Kernel_traitsIf6__halfS2_S2_fjLj1280ELj1ELj4ELj1ELj16ENS_18Kernel_traits_baseILj1280EfS2_S2_S2_fjLj128EEEEELb0ELb1ELb0ELb0EEEvNS_9FwdParamsE,"",@"SHT_CUDA_INFO"
	.sectionflags	@""
	.align	4


	//----- nvinfo : EIATTR_CUDA_API_VERSION
	.align		4
        /*0000*/ 	.byte	0x04, 0x37
        /*0002*/ 	.short	(.L_2634 - .L_2633)
.L_2633:
        /*0004*/ 	.word	0x00000082


	//----- nvinfo : EIATTR_SW2861232_WAR
	.align		4
.L_2634:
        /*0008*/ 	.byte	0x01, 0x35
	.zero		2


	//----- nvinfo : EIATTR_PARAM_CBANK
	.align		4
        /*000c*/ 	.byte	0x04, 0x0a
        /*000e*/ 	.short	(.L_2636 - .L_2635)
	.align		4
.L_2635:
        /*0010*/ 	.word	index@(.nv.constant0._ZN10layer_norm13ln_fwd_kernelINS_13Kernel_traitsIf6__halfS2_S2_fjLj1280ELj1ELj4ELj1ELj16ENS_18Kernel_traits_baseILj1280EfS2_S2_S2_fjLj128EEEEELb0ELb1ELb0ELb0EEEvNS_9FwdParamsE)
        /*0014*/ 	.short	0x0160
        /*0016*/ 	.short	0x00e8


	//----- nvinfo : EIATTR_CBANK_PARAM_SIZE
	.align		4
.L_2636:
        /*0018*/ 	.byte	0x03, 0x19
        /*001a*/ 	.short	0x00e8


	//----- nvinfo : EIATTR_KPARAM_INFO
	.align		4
        /*001c*/ 	.byte	0x04, 0x17
        /*001e*/ 	.short	(.L_2638 - .L_2637)
.L_2637:
        /*0020*/ 	.word	0x00000000
        /*0024*/ 	.short	0x0000
        /*0026*/ 	.short	0x0000
        /*0028*/ 	.byte	0x00, 0xf0, 0xa1, 0x03


	//----- nvinfo : EIATTR_MAXREG_COUNT
	.align		4
.L_2638:
        /*002c*/ 	.byte	0x03, 0x1b
        /*002e*/ 	.short	0x00ff


	//----- nvinfo : EIATTR_MERCURY_ISA_VERSION
	.align		4
        /*0030*/ 	.byte	0x03, 0x5f
        /*0032*/ 	.short	0x0000


	//----- nvinfo : EIATTR_COOP_GROUP_MASK_REGIDS
	.align		4
        /*0034*/ 	.byte	0x04, 0x29
        /*0036*/ 	.short	(.L_2640 - .L_2639)


	//   ....[0]....
.L_2639:
        /*0038*/ 	.word	0xffffffff


	//   ....[1]....
        /*003c*/ 	.word	0xffffffff


	//   ....[2]....
        /*0040*/ 	.word	0xffffffff


	//   ....[3]....
        /*0044*/ 	.word	0xffffffff


	//   ....[4]....
        /*0048*/ 	.word	0xffffffff


	//   ....[5]....
        /*004c*/ 	.word	0xffffffff


	//   ....[6]....
        /*0050*/ 	.word	0xffffffff


	//   ....[7]....
        /*0054*/ 	.word	0xffffffff


	//   ....[8]....
        /*0058*/ 	.word	0xffffffff


	//   ....[9]....
        /*005c*/ 	.word	0xffffffff


	//   ....[10]....
        /*0060*/ 	.word	0xffffffff


	//   ....[11]....
        /*0064*/ 	.word	0xffffffff


	//   ....[12]....
        /*0068*/ 	.word	0xffffffff


	//   ....[13]....
        /*006c*/ 	.word	0xffffffff


	//   ....[14]....
        /*0070*/ 	.word	0xffffffff


	//   ....[15]....
        /*0074*/ 	.word	0xffffffff


	//   ....[16]....
        /*0078*/ 	.word	0xffffffff


	//   ....[17]....
        /*007c*/ 	.word	0xffffffff


	//   ....[18]....
        /*0080*/ 	.word	0xffffffff


	//   ....[19]....
        /*0084*/ 	.word	0xffffffff


	//----- nvinfo : EIATTR_COOP_GROUP_INSTR_OFFSETS
	.align		4
.L_2640:
        /*0088*/ 	.byte	0x04, 0x28
        /*008a*/ 	.short	(.L_2642 - .L_2641)


	//   ....[0]....
.L_2641:
        /*008c*/ 	.word	0x00001eb0


	//   ....[1]....
        /*0090*/ 	.word	0x00001ee0


	//   ....[2]....
        /*0094*/ 	.word	0x00001f00


	//   ....[3]....
        /*0098*/ 	.word	0x00001f20


	//   ....[4]....
        /*009c*/ 	.word	0x00001f40


	//   ....[5]....
        /*00a0*/ 	.word	0x00002480


	//   ....[6]....
        /*00a4*/ 	.word	0x000024a0


	//   ....[7]....
        /*00a8*/ 	.word	0x000024c0


	//   ....[8]....
        /*00ac*/ 	.word	0x000024e0


	//   ....[9]....
        /*00b0*/ 	.word	0x00002500


	//   ....[10]....
        /*00b4*/ 	.word	0x000031b0


	//   ....[11]....
        /*00b8*/ 	.word	0x00003220


	//   ....[12]....
        /*00bc*/ 	.word	0x00003280


	//   ....[13]....
        /*00c0*/ 	.word	0x000032e0


	//   ....[14]....
        /*00c4*/ 	.word	0x00003340


	//   ....[15]....
        /*00c8*/ 	.word	0x000038d0


	//   ....[16]....
        /*00cc*/ 	.word	0x00003930


	//   ....[17]....
        /*00d0*/ 	.word	0x00003990


	//   ....[18]....
        /*00d4*/ 	.word	0x000039f0


	//   ....[19]....
        /*00d8*/ 	.word	0x00003a60


	//----- nvinfo : EIATTR_EXIT_INSTR_OFFSETS
	.align		4
.L_2642:
        /*00dc*/ 	.byte	0x04, 0x1c
        /*00de*/ 	.short	(.L_2644 - .L_2643)


	//   ....[0]....
.L_2643:
        /*00e0*/ 	.word	0x00000820


	//   ....[1]....
        /*00e4*/ 	.word	0x00003160


	//----- nvinfo : EIATTR_MAX_THREADS
	.align		4
.L_2644:
        /*00e8*/ 	.byte	0x04, 0x05
        /*00ea*/ 	.short	(.L_2646 - .L_2645)
.L_2645:
        /*00ec*/ 	.word	0x00000080
        /*00f0*/ 	.word	0x00000001
        /*00f4*/ 	.word	0x00000001


	//----- nvinfo : EIATTR_CRS_STACK_SIZE
	.align		4
.L_2646:
        /*00f8*/ 	.byte	0x04, 0x1e
        /*00fa*/ 	.short	(.L_2648 - .L_2647)
.L_2647:
        /*00fc*/ 	.word	0x00000000
.L_2648:


//--------------------- .nv.info._ZN10layer_norm13ln_fwd_kernelINS_13Kernel_traitsIf6__halfS2_S2_fjLj1280ELj1ELj4ELj1ELj16ENS_18Kernel_traits_baseILj1280EfS2_S2_S2_fjLj128EEEEELb0ELb1ELb0ELb1EEEvNS_9FwdParamsE --------------------------
	.section	.nv.info._ZN10layer_norm13ln_fwd_kernelINS_13Kernel_traitsIf6__halfS2_S2_fjLj1280ELj1ELj4ELj1ELj16ENS_18Kernel_traits_baseILj1280EfS2_S2_S2_fjLj128EEEEELb0ELb1ELb0ELb1EEEvNS_9FwdParamsE,"",@"SHT_CUDA_INFO"
	.sectionflags	@""
	.align	4


	//----- nvinfo : EIATTR_CUDA_API_VERSION
	.align		4
        /*0000*/ 	.byte	0x04, 0x37
        /*0002*/ 	.short	(.L_2650 - .L_2649)
.L_2649:
        /*0004*/ 	.word	0x00000082


	//----- nvinfo : EIATTR_SW2861232_WAR
	.align		4
.L_2650:
        /*0008*/ 	.byte	0x01, 0x35
	.zero		2


	//----- nvinfo : EIATTR_PARAM_CBANK
	.align		4
        /*000c*/ 	.byte	0x04, 0x0a
        /*000e*/ 	.short	(.L_2652 - .L_2651)
	.align		4
.L_2651:
        /*0010*/ 	.word	index@(.nv.constant0._ZN10layer_norm13ln_fwd_kernelINS_13Kernel_traitsIf6__halfS2_S2_fjLj1280ELj1ELj4ELj1ELj16ENS_18Kernel_traits_baseILj1280EfS2_S2_S2_fjLj128EEEEELb0ELb1ELb0ELb1EEEvNS_9FwdParamsE)
        /*0014*/ 	.short	0x0160
        /*0016*/ 	.short	0x00e8


	//----- nvinfo : EIATTR_CBANK_PARAM_SIZE
	.align		4
.L_2652:
        /*0018*/ 	.byte	0x03, 0x19
        /*001a*/ 	.short	0x00e8


	//----- nvinfo : EIATTR_KPARAM_INFO
	.align		4
        /*001c*/ 	.byte	0x04, 0x17
        /*001e*/ 	.short	(.L_2654 - .L_2653)
.L_2653:
        /*0020*/ 	.word	0x00000000
        /*0024*/ 	.short	0x0000
        /*0026*/ 	.short	0x0000
        /*0028*/ 	.byte	0x00, 0xf0, 0xa1, 0x03


	//----- nvinfo : EIATTR_MAXREG_COUNT
	.align		4
.L_2654:
        /*002c*/ 	.byte	0x03, 0x1b
        /*002e*/ 	.short	0x00ff


	//----- nvinfo : EIATTR_MERCURY_ISA_VERSION
	.align		4
        /*0030*/ 	.byte	0x03, 0x5f
        /*0032*/ 	.short	0x0000


	//----- nvinfo : EIATTR_COOP_GROUP_MASK_REGIDS
	.align		4
        /*0034*/ 	.byte	0x04, 0x29
        /*0036*/ 	.short	(.L_2656 - .L_2655)


	//   ....[0]....
.L_2655:
        /*0038*/ 	.word	0xffffffff


	//   ....[1]....
        /*003c*/ 	.word	0xffffffff


	//   ....[2]....
        /*0040*/ 	.word	0xffffffff


	//   ....[3]....
        /*0044*/ 	.word	0xffffffff


	//   ....[4]....
        /*0048*/ 	.word	0xffffffff


	//   ....[5]....
        /*004c*/ 	.word	0xffffffff


	//   ....[6]....
        /*0050*/ 	.word	0xffffffff


	//   ....[7]....
        /*0054*/ 	.word	0xffffffff


	//   ....[8]....
        /*0058*/ 	.word	0xffffffff


	//   ....[9]....
        /*005c*/ 	.word	0xffffffff


	//   ....[10]....
        /*0060*/ 	.word	0xffffffff


	//   ....[11]....
        /*0064*/ 	.word	0xffffffff


	//   ....[12]....
        /*0068*/ 	.word	0xffffffff


	//   ....[13]....
        /*006c*/ 	.word	0xffffffff


	//   ....[14]....
        /*0070*/ 	.word	0xffffffff


	//   ....[15]....
        /*0074*/ 	.word	0xffffffff


	//   ....[16]....
        /*0078*/ 	.word	0xffffffff


	//   ....[17]....
        /*007c*/ 	.word	0xffffffff


	//   ....[18]....
        /*0080*/ 	.word	0xffffffff


	//   ....[19]....
        /*0084*/ 	.word	0xffffffff


	//----- nvinfo : EIATTR_COOP_GROUP_INSTR_OFFSETS
	.align		4
.L_2656:
        /*0088*/ 	.byte	0x04, 0x28
        /*008a*/ 	.short	(.L_2658 - .L_2657)


	//   ....[0]....
.L_2657:
        /*008c*/ 	.word	0x00001910


	//   ....[1]....
        /*0090*/ 	.word	0x00001940


	//   ....[2]....
        /*0094*/ 	.word	0x00001960


	//   ....[3]....
        /*0098*/ 	.word	0x00001980


	//   ....[4]....
        /*009c*/ 	.word	0x000019a0


	//   ....[5]....
        /*00a0*/ 	.word	0x00001ed0


	//   ....[6]....
        /*00a4*/ 	.word	0x00001ef0


	//   ....[7]....
        /*00a8*/ 	.word	0x00001f10


	//   ....[8]....
        /*00ac*/ 	.word	0x00001f30


	//   ....[9]....
        /*00b0*/ 	.word	0x00001f50


	//   ....[10]....
        /*00b4*/ 	.word	0x00002a80


	//   ....[11]....
        /*00b8*/ 	.word	0x00002af0


	//   ....[12]....
        /*00bc*/ 	.word	0x00002b50


	//   ....[13]....
        /*00c0*/ 	.word	0x00002bb0


	//   ....[14]....
        /*00c4*/ 	.word	0x00002c10


	//   ....[15]....
        /*00c8*/ 	.word	0x00003180


	//   ....[16]....
        /*00cc*/ 	.word	0x000031e0


	//   ....[17]....
        /*00d0*/ 	.word	0x00003240


	//   ....[18]....
        /*00d4*/ 	.word	0x000032a0


	//   ....[19]....
        /*00d8*/ 	.word	0x00003300


	//----- nvinfo : EIATTR_EXIT_INSTR_OFFSETS
	.align		4
.L_2658:
        /*00dc*/ 	.byte	0x04, 0x1c
        /*00de*/ 	.short	(.L_2660 - .L_2659)


	//   ....[0]....
.L_2659:
        /*00e0*/ 	.word	0x00000300


	//   ....[1]....
        /*00e4*/ 	.word	0x00002a30


	//----- nvinfo : EIATTR_MAX_THREADS
	.align		4
.L_2660:
        /*00e8*/ 	.byte	0x04, 0x05
        /*00ea*/ 	.short	(.L_2662 - .L_2661)
.L_2661:
        /*00ec*/ 	.word	0x00000080
        /*00f0*/ 	.word	0x00000001
        /*00f4*/ 	.word	0x00000001


	//----- nvinfo : EIATTR_CRS_STACK_SIZE
	.align		4
.L_2662:
        /*00f8*/ 	.byte	0x04, 0x1e
        /*00fa*/ 	.short	(.L_2664 - .L_2663)
.L_2663:
        /*00fc*/ 	.word	0x00000000
.L_2664:


//--------------------- .nv.info._ZN10layer_norm13ln_fwd_kernelINS_13Kernel_traitsIf6__halfS2_S2_fjLj1280ELj1ELj4ELj1ELj16ENS_18Kernel_traits_baseILj1280EfS2_S2_S2_fjLj128EEEEELb0ELb1ELb1ELb0EEEvNS_9FwdParamsE --------------------------
	.section	.nv.info._ZN10layer_norm13ln_fwd_kernelINS_13Kernel_traitsIf6__halfS2_S2_fjLj1280ELj1ELj4ELj1ELj16ENS_18Kernel_traits_baseILj1280EfS2_S2_S2_fjLj128EEEEELb0ELb1ELb1ELb0EEEvNS_9FwdParamsE,"",@"SHT_CUDA_INFO"
	.sectionflags	@""
	.align	4


	//----- nvinfo : EIATTR_CUDA_API_VERSION
	.align		4
        /*0000*/ 	.byte	0x04, 0x37
        /*0002*/ 	.short	(.L_2666 - .L_2665)
.L_2665:
        /*0004*/ 	.word	0x00000082


	//----- nvinfo : EIATTR_SW2861232_WAR
	.align		4
.L_2666:
        /*0008*/ 	.byte	0x01, 0x35
	.zero		2


	//----- nvinfo : EIATTR_PARAM_CBANK
	.align		4
        /*000c*/ 	.byte	0x04, 0x0a
        /*000e*/ 	.short	(.L_2668 - .L_2667)
	.align		4
.L_2667:
        /*0010*/ 	.word	index@(.nv.constant0._ZN10layer_norm13ln_fwd_kernelINS_13Kernel_traitsIf6__halfS2_S2_fjLj1280ELj1ELj4ELj1ELj16ENS_18Kernel_traits_baseILj1280EfS2_S2_S2_fjLj128EEEEELb0ELb1ELb1ELb0EEEvNS_9FwdParamsE)
        /*0014*/ 	.short	0x0160
        /*0016*/ 	.short	0x00e8


	//----- nvinfo : EIATTR_CBANK_PARAM_SIZE
	.align		4
.L_2668:
        /*0018*/ 	.byte	0x03, 0x19
        /*001a*/ 	.short	0x00e8


	//----- nvinfo : EIATTR_KPARAM_INFO
	.align		4
        /*001c*/ 	.byte	0x04, 0x17
        /*001e*/ 	.short	(.L_2670 - .L_2669)
.L_2669:
        /*0020*/ 	.word	0x00000000
        /*0024*/ 	.short	0x0000
        /*0026*/ 	.short	0x0000
        /*0028*/ 	.byte	0x00, 0xf0, 0xa1, 0x03


	//----- nvinfo : EIATTR_MAXREG_COUNT
	.align		4
.L_2670:
        /*002c*/ 	.byte	0x03, 0x1b
        /*002e*/ 	.short	0x00ff


	//----- nvinfo : EIATTR_MERCURY_ISA_VERSION
	.align		4
        /*0030*/ 	.byte	0x03, 0x5f
        /*0032*/ 	.short	0x0000


	//----- nvinfo : EIATTR_COOP_GROUP_MASK_REGIDS
	.align		4
        /*0034*/ 	.byte	0x04, 0x29
        /*0036*/ 	.short	(.L_2672 - .L_2671)


	//   ....[0]....
.L_2671:
        /*0038*/ 	.word	0xffffffff


	//   ....[1]....
        /*003c*/ 	.word	0xffffffff


	//   ....[2]....
        /*0040*/ 	.word	0xffffffff


	//   ....[3]....
        /*0044*/ 	.word	0xffffffff


	//   ....[4]....
        /*0048*/ 	.word	0xffffffff


	//   ....[5]....
        /*004c*/ 	.word	0xffffffff


	//   ....[6]....
        /*0050*/ 	.word	0xffffffff


	//   ....[7]....
        /*0054*/ 	.word	0xffffffff


	//   ....[8]....
        /*0058*/ 	.word	0xffffffff


	//   ....[9]....
        /*005c*/ 	.word	0xffffffff


	//   ....[10]....
        /*0060*/ 	.word	0xffffffff


	//   ....[11]....
        /*0064*/ 	.word	0xffffffff


	//   ....[12]....
        /*0068*/ 	.word	0xffffffff


	//   ....[13]....
        /*006c*/ 	.word	0xffffffff


	//   ....[14]....
        /*0070*/ 	.word	0xffffffff


	//   ....[15]....
        /*0074*/ 	.word	0xffffffff


	//   ....[16]....
        /*0078*/ 	.word	0xffffffff


	//   ....[17]....
        /*007c*/ 	.word	0xffffffff


	//   ....[18]....
        /*0080*/ 	.word	0xffffffff


	//   ....[19]....
        /*0084*/ 	.word	0xffffffff


	//----- nvinfo : EIATTR_COOP_GROUP_INSTR_OFFSETS
	.align		4
.L_2672:
        /*0088*/ 	.byte	0x04, 0x28
        /*008a*/ 	.short	(.L_2674 - .L_2673)


	//   ....[0]....
.L_2673:
        /*008c*/ 	.word	0x00003120


	//   ....[1]....
        /*0090*/ 	.word	0x00003150


	//   ....[2]....
        /*0094*/ 	.word	0x00003170


	//   ....[3]....
        /*0098*/ 	.word	0x00003190


	//   ....[4]....
        /*009c*/ 	.word	0x000031b0


	//   ....[5]....
        /*00a0*/ 	.word	0x000036f0


	//   ....[6]....
        /*00a4*/ 	.word	0x00003710


	//   ....[7]....
        /*00a8*/ 	.word	0x00003730


	//   ....[8]....
        /*00ac*/ 	.word	0x00003750


	//   ....[9]....
        /*00b0*/ 	.word	0x00003770


	//   ....[10]....
        /*00b4*/ 	.word	0x000044b0


	//   ....[11]....
        /*00b8*/ 	.word	0x00004510


	//   ....[12]....
        /*00bc*/ 	.word	0x00004570


	//   ....[13]....
        /*00c0*/ 	.word	0x000045d0


	//   ....[14]....
        /*00c4*/ 	.word	0x00004630


	//   ....[15]....
        /*00c8*/ 	.word	0x00004bb0


	//   ....[16]....
        /*00cc*/ 	.word	0x00004c10


	//   ....[17]....
        /*00d0*/ 	.word	0x00004c70


	//   ....[18]....
        /*00d4*/ 	.word	0x00004cd0


	//   ....[19]....
        /*00d8*/ 	.word	0x00004d40


	//----- nvinfo : EIATTR_EXIT_INSTR_OFFSETS
	.align		4
.L_2674:
        /*00dc*/ 	.byte	0x04, 0x1c
        /*00de*/ 	.short	(.L_2676 - .L_2675)


	//   ....[0]....
.L_2675:
        /*00e0*/ 	.word	0x00000810


	//   ....[1]....
        /*00e4*/ 	.word	0x00004450


	//----- nvinfo : EIATTR_MAX_THREADS
	.align		4
.L_2676:
        /*00e8*/ 	.byte	0x04, 0x05
        /*00ea*/ 	.short	(.L_2678 - .L_2677)
.L_2677:
        /*00ec*/ 	.word	0x00000080
        /*00f0*/ 	.word	0x00000001
        /*00f4*/ 	.word	0x00000001


	//----- nvinfo : EIATTR_CRS_STACK_SIZE
	.align		4
.L_2678:
        /*00f8*/ 	.byte	0x04, 0x1e
        /*00fa*/ 	.short	(.L_2680 - .L_2679)
.L_2679:
        /*00fc*/ 	.word	0x00000000
.L_2680:


//--------------------- .nv.info._ZN10layer_norm13ln_fwd_kernelINS_13Kernel_traitsIf6__halfS2_S2_fjLj1280ELj1ELj4ELj1ELj16ENS_18Kernel_traits_baseILj1280EfS2_S2_S2_fjLj128EEEEELb0ELb1ELb1ELb1EEEvNS_9FwdParamsE --------------------------
	.section	.nv.info._ZN10layer_norm13ln_fwd_kernelINS_13Kernel_traitsIf6__halfS2_S2_fjLj1280ELj1ELj4ELj1ELj16ENS_18Kernel_traits_baseILj1280EfS2_S2_S2_fjLj128EEEEELb0ELb1ELb1ELb1EEEvNS_9FwdParamsE,"",@"SHT_CUDA_INFO"
	.sectionflags	@""
	.align	4


	//----- nvinfo : EIATTR_CUDA_API_VERSION
	.align		4
        /*0000*/ 	.byte	0x04, 0x37
        /*0002*/ 	.short	(.L_2682 - .L_2681)
.L_2681:
        /*0004*/ 	.word	0x00000082


	//----- nvinfo : EIATTR_SW2861232_WAR
	.align		4
.L_2682:
        /*0008*/ 	.byte	0x01, 0x35
	.zero		2


	//----- nvinfo : EIATTR_PARAM_CBANK
	.align		4
        /*000c*/ 	.byte	0x04, 0x0a
        /*000e*/ 	.short	(.L_2684 - .L_2683)
	.align		4
.L_2683:
        /*0010*/ 	.word	index@(.nv.constant0._ZN10layer_norm13ln_fwd_kernelINS_13Kernel_traitsIf6__halfS2_S2_fjLj1280ELj1ELj4ELj1ELj16ENS_18Kernel_traits_baseILj1280EfS2_S2_S2_fjLj128EEEEELb0ELb1ELb1ELb1EEEvNS_9FwdParamsE)
        /*0014*/ 	.short	0x0160
        /*0016*/ 	.short	0x00e8


	//----- nvinfo : EIATTR_CBANK_PARAM_SIZE
	.align		4
.L_2684:
        /*0018*/ 	.byte	0x03, 0x19
        /*001a*/ 	.short	0x00e8


	//----- nvinfo : EIATTR_KPARAM_INFO
	.align		4
        /*001c*/ 	.byte	0x04, 0x17
        /*001e*/ 	.short	(.L_2686 - .L_2685)
.L_2685:
        /*0020*/ 	.word	0x00000000
        /*0024*/ 	.short	0x0000
        /*0026*/ 	.short	0x0000
        /*0028*/ 	.byte	0x00, 0xf0, 0xa1, 0x03


	//----- nvinfo : EIATTR_MAXREG_COUNT
	.align		4
.L_2686:
        /*002c*/ 	.byte	0x03, 0x1b
        /*002e*/ 	.short	0x00ff


	//----- nvinfo : EIATTR_MERCURY_ISA_VERSION
	.align		4
        /*0030*/ 	.byte	0x03, 0x5f
        /*0032*/ 	.short	0x0000


	//----- nvinfo : EIATTR_COOP_GROUP_MASK_REGIDS
	.align		4
        /*0034*/ 	.byte	0x04, 0x29
        /*0036*/ 	.short	(.L_2688 - .L_2687)


	//   ....[0]....
.L_2687:
        /*0038*/ 	.word	0xffffffff


	//   ....[1]....
        /*003c*/ 	.word	0xffffffff


	//   ....[2]....
        /*0040*/ 	.word	0xffffffff


	//   ....[3]....
        /*0044*/ 	.word	0xffffffff


	//   ....[4]....
        /*0048*/ 	.word	0xffffffff


	//   ....[5]....
        /*004c*/ 	.word	0xffffffff


	//   ....[6]....
        /*0050*/ 	.word	0xffffffff


	//   ....[7]....
        /*0054*/ 	.word	0xffffffff


	//   ....[8]....
        /*0058*/ 	.word	0xffffffff


	//   ....[9]....
        /*005c*/ 	.word	0xffffffff


	//   ....[10]....
        /*0060*/ 	.word	0xffffffff


	//   ....[11]....
        /*0064*/ 	.word	0xffffffff


	//   ....[12]....
        /*0068*/ 	.word	0xffffffff


	//   ....[13]....
        /*006c*/ 	.word	0xffffffff


	//   ....[14]....
        /*0070*/ 	.word	0xffffffff


	//   ....[15]....
        /*0074*/ 	.word	0xffffffff


	//   ....[16]....
        /*0078*/ 	.word	0xffffffff


	//   ....[17]....
        /*007c*/ 	.word	0xffffffff


	//   ....[18]....
        /*0080*/ 	.word	0xffffffff


	//   ....[19]....
        /*0084*/ 	.word	0xffffffff


	//----- nvinfo : EIATTR_COOP_GROUP_INSTR_OFFSETS
	.align		4
.L_2688:
        /*0088*/ 	.byte	0x04, 0x28
        /*008a*/ 	.short	(.L_2690 - .L_2689)


	//   ....[0]....
.L_2689:
        /*008c*/ 	.word	0x00002a20


	//   ....[1]....
        /*0090*/ 	.word	0x00002a50


	//   ....[2]....
        /*0094*/ 	.word	0x00002a70


	//   ....[3]....
        /*0098*/ 	.word	0x00002a90


	//   ....[4]....
        /*009c*/ 	.word	0x00002ab0


	//   ....[5]....
        /*00a0*/ 	.word	0x00002fe0


	//   ....[6]....
        /*00a4*/ 	.word	0x00003000


	//   ....[7]....
        /*00a8*/ 	.word	0x00003020


	//   ....[8]....
        /*00ac*/ 	.word	0x00003040


	//   ....[9]....
        /*00b0*/ 	.word	0x00003060


	//   ....[10]....
        /*00b4*/ 	.word	0x00003c50


	//   ....[11]....
        /*00b8*/ 	.word	0x00003cc0


	//   ....[12]....
        /*00bc*/ 	.word	0x00003d20


	//   ....[13]....
        /*00c0*/ 	.word	0x00003d80


	//   ....[14]....
        /*00c4*/ 	.word	0x00003de0


	//   ....[15]....
        /*00c8*/ 	.word	0x00004350


	//   ....[16]....
        /*00cc*/ 	.word	0x000043b0


	//   ....[17]....
        /*00d0*/ 	.word	0x00004410


	//   ....[18]....
        /*00d4*/ 	.word	0x00004470


	//   ....[19]....
        /*00d8*/ 	.word	0x000044d0


	//----- nvinfo : EIATTR_EXIT_INSTR_OFFSETS
	.align		4
.L_2690:
        /*00dc*/ 	.byte	0x04, 0x1c
        /*00de*/ 	.short	(.L_2692 - .L_2691)


	//   ....[0]....
.L_2691:
        /*00e0*/ 	.word	0x00000300


	//   ....[1]....
        /*00e4*/ 	.word	0x00003bf0


	//----- nvinfo : EIATTR_MAX_THREADS
	.align		4
.L_2692:
        /*00e8*/ 	.byte	0x04, 0x05
        /*00ea*/ 	.short	(.L_2694 - .L_2693)
.L_2693:
        /*00ec*/ 	.word	0x00000080
        /*00f0*/ 	.word	0x00000001
        /*00f4*/ 	.word	0x00000001


	//----- nvinfo : EIATTR_CRS_STACK_SIZE
	.align		4
.L_2694:
        /*00f8*/ 	.byte	0x04, 0x1e
        /*00fa*/ 	.short	(.L_2696 - .L_2695)
.L_2695:
        /*00fc*/ 	.word	0x00000000
.L_2696:


//--------------------- .nv.info._ZN10layer_norm13ln_fwd_kernelINS_13Kernel_traitsIf6__halfS2_S2_fjLj1280ELj1ELj4ELj1ELj16ENS_18Kernel_traits_baseILj1280EfS2_S2_S2_fjLj128EEEEELb1ELb0ELb0ELb0EEEvNS_9FwdParamsE --------------------------
	.section	.nv.info._ZN10layer_norm13ln_fwd_kernelINS_13Kernel_traitsIf6__halfS2_S2_fjLj1280ELj1ELj4ELj1ELj16ENS_18Kernel_traits_baseILj1280EfS2_S2_S2_fjLj128EEEEELb1ELb0ELb0ELb0EEEvNS_9FwdParamsE,"",@"SHT_CUDA_INFO"
	.sectionflags	@""
	.align	4


	//----- nvinfo : EIATTR_CUDA_API_VERSION
	.align		4
        /*0000*/ 	.byte	0x04, 0x37
        /*0002*/ 	.short	(.L_2698 - .L_2697)
.L_2697:
        /*0004*/ 	.word	0x00000082


	//----- nvinfo : EIATTR_SW2861232_WAR
	.align		4
.L_2698:
        /*0008*/ 	.byte	0x01, 0x35
	.zero		2


	//----- nvinfo : EIATTR_PARAM_CBANK
	.align		4
        /*000c*/ 	.byte	0x04, 0x0a
        /*000e*/ 	.short	(.L_2700 - .L_2699)
	.align		4
.L_2699:
        /*0010*/ 	.word	index@(.nv.constant0._ZN10layer_norm13ln_fwd_kernelINS_13Kernel_traitsIf6__halfS2_S2_fjLj1280ELj1ELj4ELj1ELj16ENS_18Kernel_traits_baseILj1280EfS2_S2_S2_fjLj128EEEEELb1ELb0ELb0ELb0EEEvNS_9FwdParamsE)
        /*0014*/ 	.short	0x0160
        /*0016*/ 	.short	0x00e8


	//----- nvinfo : EIATTR_CBANK_PARAM_SIZE
	.align		4
.L_2700:
        /*0018*/ 	.byte	0x03, 0x19
        /*001a*/ 	.short	0x00e8


	//----- nvinfo : EIATTR_KPARAM_INFO
	.align		4
        /*001c*/ 	.byte	0x04, 0x17
        /*001e*/ 	.short	(.L_2702 - .L_2701)
.L_2701:
        /*0020*/ 	.word	0x00000000
        /*0024*/ 	.short	0x0000
        /*0026*/ 	.short	0x0000
        /*0028*/ 	.byte	0x00, 0xf0, 0xa1, 0x03


	//----- nvinfo : EIATTR_MAXREG_COUNT
	.align		4
.L_2702:
        /*002c*/ 	.byte	0x03, 0x1b
        /*002e*/ 	.short	0x00ff


	//----- nvinfo : EIATTR_MERCURY_ISA_VERSION
	.align		4
        /*0030*/ 	.byte	0x03, 0x5f
        /*0032*/ 	.short	0x0000


	//----- nvinfo : EIATTR_COOP_GROUP_MASK_REGIDS
	.align		4
        /*0034*/ 	.byte	0x04, 0x29
        /*0036*/ 	.short	(.L_2704 - .L_2703)


	//   ....[0]....
.L_2703:
        /*0038*/ 	.word	0xffffffff


	//   ....[1]....
        /*003c*/ 	.word	0xffffffff


	//   ....[2]....
        /*0040*/ 	.word	0xffffffff


	//   ....[3]....
        /*0044*/ 	.word	0xffffffff


	//   ....[4]....
        /*0048*/ 	.word	0xffffffff


	//   ....[5]....
        /*004c*/ 	.word	0xffffffff


	//   ....[6]....
        /*0050*/ 	.word	0xffffffff


	//   ....[7]....
        /*0054*/ 	.word	0xffffffff


	//   ....[8]....
        /*0058*/ 	.word	0xffffffff


	//   ....[9]....
        /*005c*/ 	.word	0xffffffff


	//   ....[10]....
        /*0060*/ 	.word	0xffffffff


	//   ....[11]....
        /*0064*/ 	.word	0xffffffff


	//   ....[12]....
        /*0068*/ 	.word	0xffffffff


	//   ....[13]....
        /*006c*/ 	.word	0xffffffff


	//   ....[14]....
        /*0070*/ 	.word	0xffffffff


	//   ....[15]....
        /*0074*/ 	.word	0xffffffff


	//   ....[16]....
        /*0078*/ 	.word	0xffffffff


	//   ....[17]....
        /*007c*/ 	.word	0xffffffff


	//   ....[18]....
        /*0080*/ 	.word	0xffffffff


	//   ....[19]....
        /*0084*/ 	.word	0xffffffff


	//----- nvinfo : EIATTR_COOP_GROUP_INSTR_OFFSETS
	.align		4
.L_2704:
        /*0088*/ 	.byte	0x04, 0x28
        /*008a*/ 	.short	(.L_2706 - .L_2705)


	//   ....[0]....
.L_2705:
        /*008c*/ 	.word	0x0000edf0


	//   ....[1]....
        /*0090*/ 	.word	0x0000ee20


	//   ....[2]....
        /*0094*/ 	.word	0x0000ee50


	//   ....[3]....
        /*0098*/ 	.word	0x0000ee70


	//   ....[4]....
        /*009c*/ 	.word	0x0000ee90


	//   ....[5]....
        /*00a0*/ 	.word	0x0000f3d0


	//   ....[6]....
        /*00a4*/ 	.word	0x0000f3f0


	//   ....[7]....
        /*00a8*/ 	.word	0x0000f410


	//   ....[8]....
        /*00ac*/ 	.word	0x0000f430


	//   ....[9]....
        /*00b0*/ 	.word	0x0000f450


	//   ....[10]....
        /*00b4*/ 	.word	0x00010130


	//   ....[11]....
        /*00b8*/ 	.word	0x000101b0


	//   ....[12]....
        /*00bc*/ 	.word	0x00010210


	//   ....[13]....
        /*00c0*/ 	.word	0x00010270


	//   ....[14]....
        /*00c4*/ 	.word	0x000102d0


	//   ....[15]....
        /*00c8*/ 	.word	0x00010860


	//   ....[16]....
        /*00cc*/ 	.word	0x000108c0


	//   ....[17]....
        /*00d0*/ 	.word	0x00010920


	//   ....[18]....
        /*00d4*/ 	.word	0x00010980


	//   ....[19]....
        /*00d8*/ 	.word	0x000109f0


	//----- nvinfo : EIATTR_EXIT_INSTR_OFFSETS
	.align		4
.L_2706:
        /*00dc*/ 	.byte	0x04, 0x1c
        /*00de*/ 	.short	(.L_2708 - .L_2707)


	//   ....[0]....
.L_2707:
        /*00e0*/ 	.word	0x00000b80


	//   ....[1]....
        /*00e4*/ 	.word	0x000100e0


	//----- nvinfo : EIATTR_MAX_THREADS
	.align		4
.L_2708:
        /*00e8*/ 	.byte	0x04, 0x05
        /*00ea*/ 	.short	(.L_2710 - .L_2709)
.L_2709:
        /*00ec*/ 	.word	0x00000080
        /*00f0*/ 	.word	0x00000001
        /*00f4*/ 	.word	0x00000001


	//----- nvinfo : EIATTR_CRS_STACK_SIZE
	.align		4
.L_2710:
        /*00f8*/ 	.byte	0x04, 0x1e
        /*00fa*/ 	.short	(.L_2712 - .L_2711)
.L_2711:
        /*00fc*/ 	.word	0x00000000
.L_2712:


//--------------------- .nv.info._ZN10layer_norm13ln_fwd_kernelINS_13Kernel_traitsIf6__halfS2_S2_fjLj1280ELj1ELj4ELj1ELj16ENS_18Kernel_traits_baseILj1280EfS2_S2_S2_fjLj128EEEEELb1ELb0ELb0ELb1EEEvNS_9FwdParamsE --------------------------
	.section	.nv.info._ZN10layer_norm13ln_fwd_kernelINS_13Kernel_traitsIf6__halfS2_S2_fjLj1280ELj1ELj4ELj1ELj16ENS_18Kernel_traits_baseILj1280EfS2_S2_S2_fjLj128EEEEELb1ELb0ELb0ELb1EEEvNS_9FwdParamsE,"",@"SHT_CUDA_INFO"
	.sectionflags	@""
	.align	4


	//----- nvinfo : EIATTR_CUDA_API_VERSION
	.align		4
        /*0000*/ 	.byte	0x04, 0x37
        /*0002*/ 	.short	(.L_2714 - .L_2713)
.L_2713:
        /*0004*/ 	.word	0x00000082


	//----- nvinfo : EIATTR_SW2861232_WAR
	.align		4
.L_2714:
        /*0008*/ 	.byte	0x01, 0x35
	.zero		2


	//----- nvinfo : EIATTR_PARAM_CBANK
	.align		4
        /*000c*/ 	.byte	0x04, 0x0a
        /*000e*/ 	.short	(.L_2716 - .L_2715)
	.align		4
.L_2715:
        /*0010*/ 	.word	index@(.nv.constant0._ZN10layer_norm13ln_fwd_kernelINS_13Kernel_traitsIf6__halfS2_S2_fjLj1280ELj1ELj4ELj1ELj16ENS_18Kernel_traits_baseILj1280EfS2_S2_S2_fjLj128EEEEELb1ELb0ELb0ELb1EEEvNS_9FwdParamsE)
        /*0014*/ 	.short	0x0160
        /*0016*/ 	.short	0x00e8


	//----- nvinfo : EIATTR_CBANK_PARAM_SIZE
	.align		4
.L_2716:
        /*0018*/ 	.byte	0x03, 0x19
        /*001a*/ 	.short	0x00e8


	//----- nvinfo : EIATTR_KPARAM_INFO
	.align		4
        /*001c*/ 	.byte	0x04, 0x17
        /*001e*/ 	.short	(.L_2718 - .L_2717)
.L_2717:
        /*0020*/ 	.word	0x00000000
        /*0024*/ 	.short	0x0000
        /*0026*/ 	.short	0x0000
        /*0028*/ 	.byte	0x00, 0xf0, 0xa1, 0x03


	//----- nvinfo : EIATTR_MAXREG_COUNT
	.align		4
.L_2718:
        /*002c*/ 	.byte	0x03, 0x1b
        /*002e*/ 	.short	0x00ff


	//----- nvinfo : EIATTR_MERCURY_ISA_VERSION
	.align		4
        /*0030*/ 	.byte	0x03, 0x5f
        /*0032*/ 	.short	0x0000


	//----- nvinfo : EIATTR_COOP_GROUP_MASK_REGIDS
	.align		4
        /*0034*/ 	.byte	0x04, 0x29
        /*0036*/ 	.short	(.L_2720 - .L_2719)


	//   ....[0]....
.L_2719:
        /*0038*/ 	.word	0xffffffff


	//   ....[1]....
        /*003c*/ 	.word	0xffffffff


	//   ....[2]....
        /*0040*/ 	.word	0xffffffff


	//   ....[3]....
        /*0044*/ 	.word	0xffffffff


	//   ....[4]....
        /*0048*/ 	.word	0xffffffff


	//   ....[5]....
        /*004c*/ 	.word	0xffffffff


	//   ....[6]....
        /*0050*/ 	.word	0xffffffff


	//   ....[7]....
        /*0054*/ 	.word	0xffffffff


	//   ....[8]....
        /*0058*/ 	.word	0xffffffff


	//   ....[9]....
        /*005c*/ 	.word	0xffffffff


	//   ....[10]....
        /*0060*/ 	.word	0xffffffff


	//   ....[11]....
        /*0064*/ 	.word	0xffffffff


	//   ....[12]....
        /*0068*/ 	.word	0xffffffff


	//   ....[13]....
        /*006c*/ 	.word	0xffffffff


	//   ....[14]....
        /*0070*/ 	.word	0xffffffff


	//   ....[15]....
        /*0074*/ 	.word	0xffffffff


	//   ....[16]....
        /*0078*/ 	.word	0xffffffff


	//   ....[17]....
        /*007c*/ 	.word	0xffffffff


	//   ....[18]....
        /*0080*/ 	.word	0xffffffff


	//   ....[19]....
        /*0084*/ 	.word	0xffffffff


	//----- nvinfo : EIATTR_COOP_GROUP_INSTR_OFFSETS
	.align		4
.L_2720:
        /*0088*/ 	.byte	0x04, 0x28
        /*008a*/ 	.short	(.L_2722 - .L_2721)


	//   ....[0]....
.L_2721:
        /*008c*/ 	.word	0x0000ebd0


	//   ....[1]....
        /*0090*/ 	.word	0x0000ec00


	//   ....[2]....
        /*0094*/ 	.word	0x0000ec20


	//   ....[3]....
        /*0098*/ 	.word	0x0000ec40


	//   ....[4]....
        /*009c*/ 	.word	0x0000ec60


	//   ....[5]....
        /*00a0*/ 	.word	0x0000f190


	//   ....[6]....
        /*00a4*/ 	.word	0x0000f1b0


	//   ....[7]....
        /*00a8*/ 	.word	0x0000f1d0


	//   ....[8]....
        /*00ac*/ 	.word	0x0000f1f0


	//   ....[9]....
        /*00b0*/ 	.word	0x0000f210


	//   ....[10]....
        /*00b4*/ 	.word	0x0000fd70


	//   ....[11]....
        /*00b8*/ 	.word	0x0000fdd0


	//   ....[12]....
        /*00bc*/ 	.word	0x0000fe30


	//   ....[13]....
        /*00c0*/ 	.word	0x0000fe90


	//   ....[14]....
        /*00c4*/ 	.word	0x0000fef0


	//   ....[15]....
        /*00c8*/ 	.word	0x00010460


	//   ....[16]....
        /*00cc*/ 	.word	0x000104c0


	//   ....[17]....
        /*00d0*/ 	.word	0x00010520


	//   ....[18]....
        /*00d4*/ 	.word	0x00010580


	//   ....[19]....
        /*00d8*/ 	.word	0x000105e0


	//----- nvinfo : EIATTR_EXIT_INSTR_OFFSETS
	.align		4
.L_2722:
        /*00dc*/ 	.byte	0x04, 0x1c
        /*00de*/ 	.short	(.L_2724 - .L_2723)


	//   ....[0]....
.L_2723:
        /*00e0*/ 	.word	0x00000730


	//   ....[1]....
        /*00e4*/ 	.word	0x0000fd10


	//----- nvinfo : EIATTR_MAX_THREADS
	.align		4
.L_2724:
        /*00e8*/ 	.byte	0x04, 0x05
        /*00ea*/ 	.short	(.L_2726 - .L_2725)
.L_2725:
        /*00ec*/ 	.word	0x00000080
        /*00f0*/ 	.word	0x00000001
        /*00f4*/ 	.word	0x00000001


	//----- nvinfo : EIATTR_CRS_STACK_SIZE
	.align		4
.L_2726:
        /*00f8*/ 	.byte	0x04, 0x1e
        /*00fa*/ 	.short	(.L_2728 - .L_2727)
.L_2727:
        /*00fc*/ 	.word	0x00000000
.L_2728:


//--------------------- .nv.info._ZN10layer_norm13ln_fwd_kernelINS_13Kernel_traitsIf6__halfS2_S2_fjLj1280ELj1ELj4ELj1ELj16ENS_18Kernel_traits_baseILj1280EfS2_S2_S2_fjLj128EEEEELb1ELb0ELb1ELb0EEEvNS_9FwdParamsE --------------------------
	.section	.nv.info._ZN10layer_norm13ln_fwd_kernelINS_13Kernel_traitsIf6__halfS2_S2_fjLj1280ELj1ELj4ELj1ELj16ENS_18Kernel_traits_baseILj1280EfS2_S2_S2_fjLj128EEEEELb1ELb0ELb1ELb0EEEvNS_9FwdParamsE,"",@"SHT_CUDA_INFO"
	.sectionflags	@""
	.align	4


	//----- nvinfo : EIATTR_CUDA_API_VERSION
	.align		4
        /*0000*/ 	.byte	0x04, 0x37
        /*0002*/ 	.short	(.L_2730 - .L_2729)
.L_2729:
        /*0004*/ 	.word	0x00000082


	//----- nvinfo : EIATTR_SW2861232_WAR
	.align		4
.L_2730:
        /*0008*/ 	.byte	0x01, 0x35
	.zero		2


	//----- nvinfo : EIATTR_PARAM_CBANK
	.align		4
        /*000c*/ 	.byte	0x04, 0x0a
        /*000e*/ 	.short	(.L_2732 - .L_2731)
	.align		4
.L_2731:
        /*0010*/ 	.word	index@(.nv.constant0._ZN10layer_norm13ln_fwd_kernelINS_13Kernel_traitsIf6__halfS2_S2_fjLj1280ELj1ELj4ELj1ELj16ENS_18Kernel_traits_baseILj1280EfS2_S2_S2_fjLj128EEEEELb1ELb0ELb1ELb0EEEvNS_9FwdParamsE)
        /*0014*/ 	.short	0x0160
        /*0016*/ 	.short	0x00e8


	//----- nvinfo : EIATTR_CBANK_PARAM_SIZE
	.align		4
.L_2732:
        /*0018*/ 	.byte	0x03, 0x19
        /*001a*/ 	.short	0x00e8


	//----- nvinfo : EIATTR_KPARAM_INFO
	.align		4
        /*001c*/ 	.byte	0x04, 0x17
        /*001e*/ 	.short	(.L_2734 - .L_2733)
.L_2733:
        /*0020*/ 	.word	0x00000000
        /*0024*/ 	.short	0x0000
        /*0026*/ 	.short	0x0000
        /*0028*/ 	.byte	0x00, 0xf0, 0xa1, 0x03


	//----- nvinfo : EIATTR_MAXREG_COUNT
	.align		4
.L_2734:
        /*002c*/ 	.byte	0x03, 0x1b
        /*002e*/ 	.short	0x00ff


	//----- nvinfo : EIATTR_MERCURY_ISA_VERSION
	.align		4
        /*0030*/ 	.byte	0x03, 0x5f
        /*0032*/ 	.short	0x0000


	//----- nvinfo : EIATTR_COOP_GROUP_MASK_REGIDS
	.align		4
        /*0034*/ 	.byte	0x04, 0x29
        /*0036*/ 	.short	(.L_2736 - .L_2735)


	//   ....[0]....
.L_2735:
        /*0038*/ 	.word	0xffffffff


	//   ....[1]....
        /*003c*/ 	.word	0xffffffff


	//   ....[2]....
        /*0040*/ 	.word	0xffffffff


	//   ....[3]....
        /*0044*/ 	.word	0xffffffff


	//   ....[4]....
        /*0048*/ 	.word	0xffffffff


	//   ....[5]....
        /*004c*/ 	.word	0xffffffff


	//   ....[6]....
        /*0050*/ 	.word	0xffffffff


	//   ....[7]....
        /*0054*/ 	.word	0xffffffff


	//   ....[8]....
        /*0058*/ 	.word	0xffffffff


	//   ....[9]....
        /*005c*/ 	.word	0xffffffff


	//   ....[10]....
        /*0060*/ 	.word	0xffffffff


	//   ....[11]....
        /*0064*/ 	.word	0xffffffff


	//   ....[12]....
        /*0068*/ 	.word	0xffffffff


	//   ....[13]....
        /*006c*/ 	.word	0xffffffff


	//   ....[14]....
        /*0070*/ 	.word	0xffffffff


	//   ....[15]....
        /*0074*/ 	.word	0xffffffff


	//   ....[16]....
        /*0078*/ 	.word	0xffffffff


	//   ....[17]....
        /*007c*/ 	.word	0xffffffff


	//   ....[18]....
        /*0080*/ 	.word	0xffffffff


	//   ....[19]....
        /*0084*/ 	.word	0xffffffff


	//----- nvinfo : EIATTR_COOP_GROUP_INSTR_OFFSETS
	.align		4
.L_2736:
        /*0088*/ 	.byte	0x04, 0x28
        /*008a*/ 	.short	(.L_2738 - .L_2737)


	//   ....[0]....
.L_2737:
        /*008c*/ 	.word	0x00010e70


	//   ....[1]....
        /*0090*/ 	.word	0x00010ea0


	//   ....[2]....
        /*0094*/ 	.word	0x00010ec0


	//   ....[3]....
        /*0098*/ 	.word	0x00010ee0


	//   ....[4]....
        /*009c*/ 	.word	0x00010f00


	//   ....[5]....
        /*00a0*/ 	.word	0x00011440


	//   ....[6]....
        /*00a4*/ 	.word	0x00011460


	//   ....[7]....
        /*00a8*/ 	.word	0x00011480


	//   ....[8]....
        /*00ac*/ 	.word	0x000114a0


	//   ....[9]....
        /*00b0*/ 	.word	0x000114c0


	//   ....[10]....
        /*00b4*/ 	.word	0x00012200


	//   ....[11]....
        /*00b8*/ 	.word	0x00012270


	//   ....[12]....
        /*00bc*/ 	.word	0x000122d0


	//   ....[13]....
        /*00c0*/ 	.word	0x00012330


	//   ....[14]....
        /*00c4*/ 	.word	0x00012390


	//   ....[15]....
        /*00c8*/ 	.word	0x00012910


	//   ....[16]....
        /*00cc*/ 	.word	0x00012970


	//   ....[17]....
        /*00d0*/ 	.word	0x000129d0


	//   ....[18]....
        /*00d4*/ 	.word	0x00012a30


	//   ....[19]....
        /*00d8*/ 	.word	0x00012aa0


	//----- nvinfo : EIATTR_EXIT_INSTR_OFFSETS
	.align		4
.L_2738:
        /*00dc*/ 	.byte	0x04, 0x1c
        /*00de*/ 	.short	(.L_2740 - .L_2739)


	//   ....[0]....
.L_2739:
        /*00e0*/ 	.word	0x00000b60


	//   ....[1]....
        /*00e4*/ 	.word	0x000121b0


	//----- nvinfo : EIATTR_MAX_THREADS
	.align		4
.L_2740:
        /*00e8*/ 	.byte	0x04, 0x05
        /*00ea*/ 	.short	(.L_2742 - .L_2741)
.L_2741:
        /*00ec*/ 	.word	0x00000080
        /*00f0*/ 	.word	0x00000001
        /*00f4*/ 	.word	0x00000001


	//----- nvinfo : EIATTR_CRS_STACK_SIZE
	.align		4
.L_2742:
        /*00f8*/ 	.byte	0x04, 0x1e
        /*00fa*/ 	.short	(.L_2744 - .L_2743)
.L_2743:
        /*00fc*/ 	.word	0x00000000
.L_2744:


//--------------------- .nv.info._ZN10layer_norm13ln_fwd_kernelINS_13Kernel_traitsIf6__halfS2_S2_fjLj1280ELj1ELj4ELj1ELj16ENS_18Kernel_traits_baseILj1280EfS2_S2_S2_fjLj128EEEEELb1ELb0ELb1ELb1EEEvNS_9FwdParamsE --------------------------
	.section	.nv.info._ZN10layer_norm13ln_fwd_kernelINS_13Kernel_traitsIf6__halfS2_S2_fjLj1280ELj1ELj4ELj1ELj16ENS_18Kernel_traits_baseILj1280EfS2_S2_S2_fjLj128EEEEELb1ELb0ELb1ELb1EEEvNS_9FwdParamsE,"",@"SHT_CUDA_INFO"
	.sectionflags	@""
	.align	4


	//----- nvinfo : EIATTR_CUDA_API_VERSION
	.align		4
        /*0000*/ 	.byte	0x04, 0x37
        /*0002*/ 	.short	(.L_2746 - .L_2745)
.L_2745:
        /*0004*/ 	.word	0x00000082


	//----- nvinfo : EIATTR_SW2861232_WAR
	.align		4
.L_2746:
        /*0008*/ 	.byte	0x01, 0x35
	.zero		2


	//----- nvinfo : EIATTR_PARAM_CBANK
	.align		4
        /*000c*/ 	.byte	0x04, 0x0a
        /*000e*/ 	.short	(.L_2748 - .L_2747)
	.align		4
.L_2747:
        /*0010*/ 	.word	index@(.nv.constant0._ZN10layer_norm13ln_fwd_kernelINS_13Kernel_traitsIf6__halfS2_S2_fjLj1280ELj1ELj4ELj1ELj16ENS_18Kernel_traits_baseILj1280EfS2_S2_S2_fjLj128EEEEELb1ELb0ELb1ELb1EEEvNS_9FwdParamsE)
        /*0014*/ 	.short	0x0160
        /*0016*/ 	.short	0x00e8


	//----- nvinfo : EIATTR_CBANK_PARAM_SIZE
	.align		4
.L_2748:
        /*0018*/ 	.byte	0x03, 0x19
        /*001a*/ 	.short	0x00e8


	//----- nvinfo : EIATTR_KPARAM_INFO
	.align		4
        /*001c*/ 	.byte	0x04, 0x17
        /*001e*/ 	.short	(.L_2750 - .L_2749)
.L_2749:
        /*0020*/ 	.word	0x00000000
        /*0024*/ 	.short	0x0000
        /*0026*/ 	.short	0x0000
        /*0028*/ 	.byte	0x00, 0xf0, 0xa1, 0x03


	//----- nvinfo : EIATTR_MAXREG_COUNT
	.align		4
.L_2750:
        /*002c*/ 	.byte	0x03, 0x1b
        /*002e*/ 	.short	0x00ff


	//----- nvinfo : EIATTR_MERCURY_ISA_VERSION
	.align		4
        /*0030*/ 	.byte	0x03, 0x5f
        /*0032*/ 	.short	0x0000


	//----- nvinfo : EIATTR_COOP_GROUP_MASK_REGIDS
	.align		4
        /*0034*/ 	.byte	0x04, 0x29
        /*0036*/ 	.short	(.L_2752 - .L_2751)


	//   ....[0]....
.L_2751:
        /*0038*/ 	.word	0xffffffff


	//   ....[1]....
        /*003c*/ 	.word	0xffffffff


	//   ....[2]....
        /*0040*/ 	.word	0xffffffff


	//   ....[3]....
        /*0044*/ 	.word	0xffffffff


	//   ....[4]....
        /*0048*/ 	.word	0xffffffff


	//   ....[5]....
        /*004c*/ 	.word	0xffffffff


	//   ....[6]....
        /*0050*/ 	.word	0xffffffff


	//   ....[7]....
        /*0054*/ 	.word	0xffffffff


	//   ....[8]....
        /*0058*/ 	.word	0xffffffff


	//   ....[9]....
        /*005c*/ 	.word	0xffffffff


	//   ....[10]....
        /*0060*/ 	.word	0xffffffff


	//   ....[11]....
        /*0064*/ 	.word	0xffffffff


	//   ....[12]....
        /*0068*/ 	.word	0xffffffff


	//   ....[13]....
        /*006c*/ 	.word	0xffffffff


	//   ....[14]....
        /*0070*/ 	.word	0xffffffff


	//   ....[15]....
        /*0074*/ 	.word	0xffffffff


	//   ....[16]....
        /*0078*/ 	.word	0xffffffff


	//   ....[17]....
        /*007c*/ 	.word	0xffffffff


	//   ....[18]....
        /*0080*/ 	.word	0xffffffff


	//   ....[19]....
        /*0084*/ 	.word	0xffffffff


	//----- nvinfo : EIATTR_COOP_GROUP_INSTR_OFFSETS
	.align		4
.L_2752:
        /*0088*/ 	.byte	0x04, 0x28
        /*008a*/ 	.short	(.L_2754 - .L_2753)


	//   ....[0]....
.L_2753:
        /*008c*/ 	.word	0x00010a30


	//   ....[1]....
        /*0090*/ 	.word	0x00010a60


	//   ....[2]....
        /*0094*/ 	.word	0x00010a80


	//   ....[3]....
        /*0098*/ 	.word	0x00010aa0


	//   ....[4]....
        /*009c*/ 	.word	0x00010ac0


	//   ....[5]....
        /*00a0*/ 	.word	0x00010ff0


	//   ....[6]....
        /*00a4*/ 	.word	0x00011010


	//   ....[7]....
        /*00a8*/ 	.word	0x00011030


	//   ....[8]....
        /*00ac*/ 	.word	0x00011050


	//   ....[9]....
        /*00b0*/ 	.word	0x00011070


	//   ....[10]....
        /*00b4*/ 	.word	0x00011c70


	//   ....[11]....
        /*00b8*/ 	.word	0x00011cd0


	//   ....[12]....
        /*00bc*/ 	.word	0x00011d30


	//   ....[13]....
        /*00c0*/ 	.word	0x00011d90


	//   ....[14]....
        /*00c4*/ 	.word	0x00011df0


	//   ....[15]....
        /*00c8*/ 	.word	0x00012360


	//   ....[16]....
        /*00cc*/ 	.word	0x000123c0


	//   ....[17]....
        /*00d0*/ 	.word	0x00012420


	//   ....[18]....
        /*00d4*/ 	.word	0x00012480


	//   ....[19]....
        /*00d8*/ 	.word	0x000124e0


	//----- nvinfo : EIATTR_EXIT_INSTR_OFFSETS
	.align		4
.L_2754:
        /*00dc*/ 	.byte	0x04, 0x1c
        /*00de*/ 	.short	(.L_2756 - .L_2755)


	//   ....[0]....
.L_2755:
        /*00e0*/ 	.word	0x00000730


	//   ....[1]....
        /*00e4*/ 	.word	0x00011c20


	//----- nvinfo : EIATTR_MAX_THREADS
	.align		4
.L_2756:
        /*00e8*/ 	.byte	0x04, 0x05
        /*00ea*/ 	.short	(.L_2758 - .L_2757)
.L_2757:
        /*00ec*/ 	.word	0x00000080
        /*00f0*/ 	.word	0x00000001
        /*00f4*/ 	.word	0x00000001


	//----- nvinfo : EIATTR_CRS_STACK_SIZE
	.align		4
.L_2758:
        /*00f8*/ 	.byte	0x04, 0x1e
        /*00fa*/ 	.short	(.L_2760 - .L_2759)
.L_2759:
        /*00fc*/ 	.word	0x00000000
.L_2760:


//--------------------- .nv.info._ZN10layer_norm13ln_fwd_kernelINS_13Kernel_traitsIf6__halfS2_S2_fjLj1280ELj1ELj4ELj1ELj16ENS_18Kernel_traits_baseILj1280EfS2_S2_S2_fjLj128EEEEELb1ELb1ELb0ELb0EEEvNS_9FwdParamsE --------------------------
	.section	.nv.info._ZN10layer_norm13ln_fwd_kernelINS_13Kernel_traitsIf6__halfS2_S2_fjLj1280ELj1ELj4ELj1ELj16ENS_18Kernel_traits_baseILj1280EfS2_S2_S2_fjLj128EEEEELb1ELb1ELb0ELb0EEEvNS_9FwdParamsE,"",@"SHT_CUDA_INFO"
	.sectionflags	@""
	.align	4


	//----- nvinfo : EIATTR_CUDA_API_VERSION
	.align		4
        /*0000*/ 	.byte	0x04, 0x37
        /*0002*/ 	.short	(.L_2762 - .L_2761)
.L_2761:
        /*0004*/ 	.word	0x00000082


	//----- nvinfo : EIATTR_SW2861232_WAR
	.align		4
.L_2762:
        /*0008*/ 	.byte	0x01, 0x35
	.zero		2


	//----- nvinfo : EIATTR_PARAM_CBANK
	.align		4
        /*000c*/ 	.byte	0x04, 0x0a
        /*000e*/ 	.short	(.L_2764 - .L_2763)
	.align		4
.L_2763:
        /*0010*/ 	.word	index@(.nv.constant0._ZN10layer_norm13ln_fwd_kernelINS_13Kernel_traitsIf6__halfS2_S2_fjLj1280ELj1ELj4ELj1ELj16ENS_18Kernel_traits_baseILj1280EfS2_S2_S2_fjLj128EEEEELb1ELb1ELb0ELb0EEEvNS_9FwdParamsE)
        /*0014*/ 	.short	0x0160
        /*0016*/ 	.short	0x00e8


	//----- nvinfo : EIATTR_CBANK_PARAM_SIZE
	.align		4
.L_2764:
        /*0018*/ 	.byte	0x03, 0x19
        /*001a*/ 	.short	0x00e8


	//----- nvinfo : EIATTR_KPARAM_INFO
	.align		4
        /*001c*/ 	.byte	0x04, 0x17
        /*001e*/ 	.short	(.L_2766 - .L_2765)
.L_2765:
        /*0020*/ 	.word	0x00000000
        /*0024*/ 	.short	0x0000
        /*0026*/ 	.short	0x0000
        /*0028*/ 	.byte	0x00, 0xf0, 0xa1, 0x03


	//----- nvinfo : EIATTR_MAXREG_COUNT
	.align		4
.L_2766:
        /*002c*/ 	.byte	0x03, 0x1b
        /*002e*/ 	.short	0x00ff


	//----- nvinfo : EIATTR_MERCURY_ISA_VERSION
	.align		4
        /*0030*/ 	.byte	0x03, 0x5f
        /*0032*/ 	.short	0x0000


	//----- nvinfo : EIATTR_COOP_GROUP_MASK_REGIDS
	.align		4
        /*0034*/ 	.byte	0x04, 0x29
        /*0036*/ 	.short	(.L_2768 - .L_2767)


	//   ....[0]....
.L_2767:
        /*0038*/ 	.word	0xffffffff


	//   ....[1]....
        /*003c*/ 	.word	0xffffffff


	//   ....[2]....
        /*0040*/ 	.word	0xffffffff


	//   ....[3]....
        /*0044*/ 	.word	0xffffffff


	//   ....[4]....
        /*0048*/ 	.word	0xffffffff


	//   ....[5]....
        /*004c*/ 	.word	0xffffffff


	//   ....[6]....
        /*0050*/ 	.word	0xffffffff


	//   ....[7]....
        /*0054*/ 	.word	0xffffffff


	//   ....[8]....
        /*0058*/ 	.word	0xffffffff


	//   ....[9]....
        /*005c*/ 	.word	0xffffffff


	//   ....[10]....
        /*0060*/ 	.word	0xffffffff


	//   ....[11]....
        /*0064*/ 	.word	0xffffffff


	//   ....[12]....
        /*0068*/ 	.word	0xffffffff


	//   ....[13]....
        /*006c*/ 	.word	0xffffffff


	//   ....[14]....
        /*0070*/ 	.word	0xffffffff


	//   ....[15]....
        /*0074*/ 	.word	0xffffffff


	//   ....[16]....
        /*0078*/ 	.word	0xffffffff


	//   ....[17]....
        /*007c*/ 	.word	0xffffffff


	//   ....[18]....
        /*0080*/ 	.word	0xffffffff


	//   ....[19]....
        /*0084*/ 	.word	0xffffffff


	//----- nvinfo : EIATTR_COOP_GROUP_INSTR_OFFSETS
	.align		4
.L_2768:
        /*0088*/ 	.byte	0x04, 0x28
        /*008a*/ 	.short	(.L_2770 - .L_2769)


	//   ....[0]....
.L_2769:
        /*008c*/ 	.word	0x0000f4d0


	//   ....[1]....
        /*0090*/ 	.word	0x0000f500


	//   ....[2]....
        /*0094*/ 	.word	0x0000f530


	//   ....[3]....
        /*0098*/ 	.word	0x0000f550


	//   ....[4]....
        /*009c*/ 	.word	0x0000f570


	//   ....[5]....
        /*00a0*/ 	.word	0x0000fab0


	//   ....[6]....
        /*00a4*/ 	.word	0x0000fad0


	//   ....[7]....
        /*00a8*/ 	.word	0x0000faf0


	//   ....[8]....
        /*00ac*/ 	.word	0x0000fb10


	//   ....[9]....
        /*00b0*/ 	.word	0x0000fb30


	//   ....[10]....
        /*00b4*/ 	.word	0x00010810


	//   ....[11]....
        /*00b8*/ 	.word	0x00010890


	//   ....[12]....
        /*00bc*/ 	.word	0x000108f0


	//   ....[13]....
        /*00c0*/ 	.word	0x00010950


	//   ....[14]....
        /*00c4*/ 	.word	0x000109b0


	//   ....[15]....
        /*00c8*/ 	.word	0x00010f40


	//   ....[16]....
        /*00cc*/ 	.word	0x00010fa0


	//   ....[17]....
        /*00d0*/ 	.word	0x00011000


	//   ....[18]....
        /*00d4*/ 	.word	0x00011060


	//   ....[19]....
        /*00d8*/ 	.word	0x000110d0


	//----- nvinfo : EIATTR_EXIT_INSTR_OFFSETS
	.align		4
.L_2770:
        /*00dc*/ 	.byte	0x04, 0x1c
        /*00de*/ 	.short	(.L_2772 - .L_2771)


	//   ....[0]....
.L_2771:
        /*00e0*/ 	.word	0x00000cc0


	//   ....[1]....
        /*00e4*/ 	.word	0x000107b0


	//----- nvinfo : EIATTR_MAX_THREADS
	.align		4
.L_2772:
        /*00e8*/ 	.byte	0x04, 0x05
        /*00ea*/ 	.short	(.L_2774 - .L_2773)
.L_2773:
        /*00ec*/ 	.word	0x00000080
        /*00f0*/ 	.word	0x00000001
        /*00f4*/ 	.word	0x00000001


	//----- nvinfo : EIATTR_CRS_STACK_SIZE
	.align		4
.L_2774:
        /*00f8*/ 	.byte	0x04, 0x1e
        /*00fa*/ 	.short	(.L_2776 - .L_2775)
.L_2775:
        /*00fc*/ 	.word	0x00000000
.L_2776:


//--------------------- .nv.info._ZN10layer_norm13ln_fwd_kernelINS_13Kernel_traitsIf6__halfS2_S2_fjLj1280ELj1ELj4ELj1ELj16ENS_18Kernel_traits_baseILj1280EfS2_S2_S2_fjLj128EEEEELb1ELb1ELb0ELb1EEEvNS_9FwdParamsE --------------------------
	.section	.nv.info._ZN10layer_norm13ln_fwd_kernelINS_13Kernel_traitsIf6__halfS2_S2_fjLj1280ELj1ELj4ELj1ELj16ENS_18Kernel_traits_baseILj1280EfS2_S2_S2_fjLj128EEEEELb1ELb1ELb0ELb1EEEvNS_9FwdParamsE,"",@"SHT_CUDA_INFO"
	.sectionflags	@""
	.align	4


	//----- nvinfo : EIATTR_CUDA_API_VERSION
	.align		4
        /*0000*/ 	.byte	0x04, 0x37
        /*0002*/ 	.short	(.L_2778 - .L_2777)
.L_2777:
        /*0004*/ 	.word	0x00000082


	//----- nvinfo : EIATTR_SW2861232_WAR
	.align		4
.L_2778:
        /*0008*/ 	.byte	0x01, 0x35
	.zero		2


	//----- nvinfo : EIATTR_PARAM_CBANK
	.align		4
        /*000c*/ 	.byte	0x04, 0x0a
        /*000e*/ 	.short	(.L_2780 - .L_2779)
	.align		4
.L_2779:
        /*0010*/ 	.word	index@(.nv.constant0._ZN10layer_norm13ln_fwd_kernelINS_13Kernel_traitsIf6__halfS2_S2_fjLj1280ELj1ELj4ELj1ELj16ENS_18Kernel_traits_baseILj1280EfS2_S2_S2_fjLj128EEEEELb1ELb1ELb0ELb1EEEvNS_9FwdParamsE)
        /*0014*/ 	.short	0x0160
        /*0016*/ 	.short	0x00e8


	//----- nvinfo : EIATTR_CBANK_PARAM_SIZE
	.align		4
.L_2780:
        /*0018*/ 	.byte	0x03, 0x19
        /*001a*/ 	.short	0x00e8


	//----- nvinfo : EIATTR_KPARAM_INFO
	.align		4
        /*001c*/ 	.byte	0x04, 0x17
        /*001e*/ 	.short	(.L_2782 - .L_2781)
.L_2781:
        /*0020*/ 	.word	0x00000000
        /*0024*/ 	.short	0x0000
        /*0026*/ 	.short	0x0000
        /*0028*/ 	.byte	0x00, 0xf0, 0xa1, 0x03


	//----- nvinfo : EIATTR_MAXREG_COUNT
	.align		4
.L_2782:
        /*002c*/ 	.byte	0x03, 0x1b
        /*002e*/ 	.short	0x00ff


	//----- nvinfo : EIATTR_MERCURY_ISA_VERSION
	.align		4
        /*0030*/ 	.byte	0x03, 0x5f
        /*0032*/ 	.short	0x0000


	//----- nvinfo : EIATTR_COOP_GROUP_MASK_REGIDS
	.align		4
        /*0034*/ 	.byte	0x04, 0x29
        /*0036*/ 	.short	(.L_2784 - .L_2783)


	//   ....[0]....
.L_2783:
        /*0038*/ 	.word	0xffffffff


	//   ....[1]....
        /*003c*/ 	.word	0xffffffff


	//   ....[2]....
        /*0040*/ 	.word	0xffffffff


	//   ....[3]....
        /*0044*/ 	.word	0xffffffff


	//   ....[4]....
        /*0048*/ 	.word	0xffffffff


	//   ....[5]....
        /*004c*/ 	.word	0xffffffff


	//   ....[6]....
        /*0050*/ 	.word	0xffffffff


	//   ....[7]....
        /*0054*/ 	.word	0xffffffff


	//   ....[8]....
        /*0058*/ 	.word	0xffffffff


	//   ....[9]....
        /*005c*/ 	.word	0xffffffff


	//   ....[10]....
        /*0060*/ 	.word	0xffffffff


	//   ....[11]....
        /*0064*/ 	.word	0xffffffff


	//   ....[12]....
        /*0068*/ 	.word	0xffffffff


	//   ....[13]....
        /*006c*/ 	.word	0xffffffff


	//   ....[14]....
        /*0070*/ 	.word	0xffffffff


	//   ....[15]....
        /*0074*/ 	.word	0xffffffff


	//   ....[16]....
        /*0078*/ 	.word	0xffffffff


	//   ....[17]....
        /*007c*/ 	.word	0xffffffff


	//   ....[18]....
        /*0080*/ 	.word	0xffffffff


	//   ....[19]....
        /*0084*/ 	.word	0xffffffff


	//----- nvinfo : EIATTR_COOP_GROUP_INSTR_OFFSETS
	.align		4
.L_2784:
        /*0088*/ 	.byte	0x04, 0x28
        /*008a*/ 	.short	(.L_2786 - .L_2785)


	//   ....[0]....
.L_2785:
        /*008c*/ 	.word	0x0000ef80


	//   ....[1]....
        /*0090*/ 	.word	0x0000efb0


	//   ....[2]....
        /*0094*/ 	.word	0x0000efd0


	//   ....[3]....
        /*0098*/ 	.word	0x0000eff0


	//   ....[4]....
        /*009c*/ 	.word	0x0000f010


	//   ....[5]....
        /*00a0*/ 	.word	0x0000f540


	//   ....[6]....
        /*00a4*/ 	.word	0x0000f560


	//   ....[7]....
        /*00a8*/ 	.word	0x0000f580


	//   ....[8]....
        /*00ac*/ 	.word	0x0000f5a0


	//   ....[9]....
        /*00b0*/ 	.word	0x0000f5c0


	//   ....[10]....
        /*00b4*/ 	.word	0x00010110


	//   ....[11]....
        /*00b8*/ 	.word	0x00010180


	//   ....[12]....
        /*00bc*/ 	.word	0x000101e0


	//   ....[13]....
        /*00c0*/ 	.word	0x00010240


	//   ....[14]....
        /*00c4*/ 	.word	0x000102a0


	//   ....[15]....
        /*00c8*/ 	.word	0x00010810


	//   ....[16]....
        /*00cc*/ 	.word	0x00010870


	//   ....[17]....
        /*00d0*/ 	.word	0x000108d0


	//   ....[18]....
        /*00d4*/ 	.word	0x00010930


	//   ....[19]....
        /*00d8*/ 	.word	0x00010990


	//----- nvinfo : EIATTR_EXIT_INSTR_OFFSETS
	.align		4
.L_2786:
        /*00dc*/ 	.byte	0x04, 0x1c
        /*00de*/ 	.short	(.L_2788 - .L_2787)


	//   ....[0]....
.L_2787:
        /*00e0*/ 	.word	0x00000390


	//   ....[1]....
        /*00e4*/ 	.word	0x000100b0


	//----- nvinfo : EIATTR_MAX_THREADS
	.align		4
.L_2788:
        /*00e8*/ 	.byte	0x04, 0x05
        /*00ea*/ 	.short	(.L_2790 - .L_2789)
.L_2789:
        /*00ec*/ 	.word	0x00000080
        /*00f0*/ 	.word	0x00000001
        /*00f4*/ 	.word	0x00000001


	//----- nvinfo : EIATTR_CRS_STACK_SIZE
	.align		4
.L_2790:
        /*00f8*/ 	.byte	0x04, 0x1e
        /*00fa*/ 	.short	(.L_2792 - .L_2791)
.L_2791:
        /*00fc*/ 	.word	0x00000000
.L_2792:


//--------------------- .nv.info._ZN10layer_norm13ln_fwd_kernelINS_13Kernel_traitsIf6__halfS2_S2_fjLj1280ELj1ELj4ELj1ELj16ENS_18Kernel_traits_baseILj1280EfS2_S2_S2_fjLj128EEEEELb1ELb1ELb1ELb0EEEvNS_9FwdParamsE --------------------------
	.section	.nv.info._ZN10layer_norm13ln_fwd_kernelINS_13Kernel_traitsIf6__halfS2_S2_fjLj1280ELj1ELj4ELj1ELj16ENS_18Kernel_traits_baseILj1280EfS2_S2_S2_fjLj128EEEEELb1ELb1ELb1ELb0EEEvNS_9FwdParamsE,"",@"SHT_CUDA_INFO"
	.sectionflags	@""
	.align	4


	//----- nvinfo : EIATTR_CUDA_API_VERSION
	.align		4
        /*0000*/ 	.byte	0x04, 0x37
        /*0002*/ 	.short	(.L_2794 - .L_2793)
.L_2793:
        /*0004*/ 	.word	0x00000082


	//----- nvinfo : EIATTR_SW2861232_WAR
	.align		4
.L_2794:
        /*0008*/ 	.byte	0x01, 0x35
	.zero		2


	//----- nvinfo : EIATTR_PARAM_CBANK
	.align		4
        /*000c*/ 	.byte	0x04, 0x0a
        /*000e*/ 	.short	(.L_2796 - .L_2795)
	.align		4
.L_2795:
        /*0010*/ 	.word	index@(.nv.constant0._ZN10layer_norm13ln_fwd_kernelINS_13Kernel_traitsIf6__halfS2_S2_fjLj1280ELj1ELj4ELj1ELj16ENS_18Kernel_traits_baseILj1280EfS2_S2_S2_fjLj128EEEEELb1ELb1ELb1ELb0EEEvNS_9FwdParamsE)
        /*0014*/ 	.short	0x0160
        /*0016*/ 	.short	0x00e8


	//----- nvinfo : EIATTR_CBANK_PARAM_SIZE
	.align		4
.L_2796:
        /*0018*/ 	.byte	0x03, 0x19
        /*001a*/ 	.short	0x00e8


	//----- nvinfo : EIATTR_KPARAM_INFO
	.align		4
        /*001c*/ 	.byte	0x04, 0x17
        /*001e*/ 	.short	(.L_2798 - .L_2797)
.L_2797:
        /*0020*/ 	.word	0x00000000
        /*0024*/ 	.short	0x0000
        /*0026*/ 	.short	0x0000
        /*0028*/ 	.byte	0x00, 0xf0, 0xa1, 0x03


	//----- nvinfo : EIATTR_MAXREG_COUNT
	.align		4
.L_2798:
        /*002c*/ 	.byte	0x03, 0x1b
        /*002e*/ 	.short	0x00ff


	//----- nvinfo : EIATTR_MERCURY_ISA_VERSION
	.align		4
        /*0030*/ 	.byte	0x03, 0x5f
        /*0032*/ 	.short	0x0000


	//----- nvinfo : EIATTR_COOP_GROUP_MASK_REGIDS
	.align		4
        /*0034*/ 	.byte	0x04, 0x29
        /*0036*/ 	.short	(.L_2800 - .L_2799)


	//   ....[0]....
.L_2799:
        /*0038*/ 	.word	0xffffffff


	//   ....[1]....
        /*003c*/ 	.word	0xffffffff


	//   ....[2]....
        /*0040*/ 	.word	0xffffffff


	//   ....[3]....
        /*0044*/ 	.word	0xffffffff


	//   ....[4]....
        /*0048*/ 	.word	0xffffffff


	//   ....[5]....
        /*004c*/ 	.word	0xffffffff


	//   ....[6]....
        /*0050*/ 	.word	0xffffffff


	//   ....[7]....
        /*0054*/ 	.word	0xffffffff


	//   ....[8]....
        /*0058*/ 	.word	0xffffffff


	//   ....[9]....
        /*005c*/ 	.word	0xffffffff


	//   ....[10]....
        /*0060*/ 	.word	0xffffffff


	//   ....[11]....
        /*0064*/ 	.word	0xffffffff


	//   ....[12]....
        /*0068*/ 	.word	0xffffffff


	//   ....[13]....
        /*006c*/ 	.word	0xffffffff


	//   ....[14]....
        /*0070*/ 	.word	0xffffffff


	//   ....[15]....
        /*0074*/ 	.word	0xffffffff


	//   ....[16]....
        /*0078*/ 	.word	0xffffffff


	//   ....[17]....
        /*007c*/ 	.word	0xffffffff


	//   ....[18]....
        /*0080*/ 	.word	0xffffffff


	//   ....[19]....
        /*0084*/ 	.word	0xffffffff


	//----- nvinfo : EIATTR_COOP_GROUP_INSTR_OFFSETS
	.align		4
.L_2800:
        /*0088*/ 	.byte	0x04, 0x28
        /*008a*/ 	.short	(.L_2802 - .L_2801)


	//   ....[0]....
.L_2801:
        /*008c*/ 	.word	0x000110d0


	//   ....[1]....
        /*0090*/ 	.word	0x00011100


	//   ....[2]....
        /*0094*/ 	.word	0x00011120


	//   ....[3]....
        /*0098*/ 	.word	0x00011140


	//   ....[4]....
        /*009c*/ 	.word	0x00011160


	//   ....[5]....
        /*00a0*/ 	.word	0x000116a0


	//   ....[6]....
        /*00a4*/ 	.word	0x000116c0


	//   ....[7]....
        /*00a8*/ 	.word	0x000116e0


	//   ....[8]....
        /*00ac*/ 	.word	0x00011700


	//   ....[9]....
        /*00b0*/ 	.word	0x00011720


	//   ....[10]....
        /*00b4*/ 	.word	0x00012450


	//   ....[11]....
        /*00b8*/ 	.word	0x000124d0


	//   ....[12]....
        /*00bc*/ 	.word	0x00012530


	//   ....[13]....
        /*00c0*/ 	.word	0x00012590


	//   ....[14]....
        /*00c4*/ 	.word	0x000125f0


	//   ....[15]....
        /*00c8*/ 	.word	0x00012b70


	//   ....[16]....
        /*00cc*/ 	.word	0x00012bd0


	//   ....[17]....
        /*00d0*/ 	.word	0x00012c30


	//   ....[18]....
        /*00d4*/ 	.word	0x00012c90


	//   ....[19]....
        /*00d8*/ 	.word	0x00012d00


	//----- nvinfo : EIATTR_EXIT_INSTR_OFFSETS
	.align		4
.L_2802:
        /*00dc*/ 	.byte	0x04, 0x1c
        /*00de*/ 	.short	(.L_2804 - .L_2803)


	//   ....[0]....
.L_2803:
        /*00e0*/ 	.word	0x00000c60


	//   ....[1]....
        /*00e4*/ 	.word	0x00012400


	//----- nvinfo : EIATTR_MAX_THREADS
	.align		4
.L_2804:
        /*00e8*/ 	.byte	0x04, 0x05
        /*00ea*/ 	.short	(.L_2806 - .L_2805)
.L_2805:
        /*00ec*/ 	.word	0x00000080
        /*00f0*/ 	.word	0x00000001
        /*00f4*/ 	.word	0x00000001


	//----- nvinfo : EIATTR_CRS_STACK_SIZE
	.align		4
.L_2806:
        /*00f8*/ 	.byte	0x04, 0x1e
        /*00fa*/ 	.short	(.L_2808 - .L_2807)
.L_2807:
        /*00fc*/ 	.word	0x00000000
.L_2808:


//--------------------- .nv.info._ZN10layer_norm13ln_fwd_kernelINS_13Kernel_traitsIf6__halfS2_S2_fjLj1280ELj1ELj4ELj1ELj16ENS_18Kernel_traits_baseILj1280EfS2_S2_S2_fjLj128EEEEELb1ELb1ELb1ELb1EEEvNS_9FwdParamsE --------------------------
	.section	.nv.info._ZN10layer_norm13ln_fwd_kernelINS_13Kernel_traitsIf6__halfS2_S2_fjLj1280ELj1ELj4ELj1ELj16ENS_18Kernel_traits_baseILj1280EfS2_S2_S2_fjLj128EEEEELb1ELb1ELb1ELb1EEEvNS_9FwdParamsE,"",@"SHT_CUDA_INFO"
	.sectionflags	@""
	.align	4


	//----- nvinfo : EIATTR_CUDA_API_VERSION
	.align		4
        /*0000*/ 	.byte	0x04, 0x37
        /*0002*/ 	.short	(.L_2810 - .L_2809)
.L_2809:
        /*0004*/ 	.word	0x00000082


	//----- nvinfo : EIATTR_SW2861232_WAR
	.align		4
.L_2810:
        /*0008*/ 	.byte	0x01, 0x35
	.zero		2


	//----- nvinfo : EIATTR_PARAM_CBANK
	.align		4
        /*000c*/ 	.byte	0x04, 0x0a
        /*000e*/ 	.short	(.L_2812 - .L_2811)
	.align		4
.L_2811:
        /*0010*/ 	.word	index@(.nv.constant0._ZN10layer_norm13ln_fwd_kernelINS_13Kernel_traitsIf6__halfS2_S2_fjLj1280ELj1ELj4ELj1ELj16ENS_18Kernel_traits_baseILj1280EfS2_S2_S2_fjLj128EEEEELb1ELb1ELb1ELb1EEEvNS_9FwdParamsE)
        /*0014*/ 	.short	0x0160
        /*0016*/ 	.short	0x00e8


	//----- nvinfo : EIATTR_CBANK_PARAM_SIZE
	.align		4
.L_2812:
        /*0018*/ 	.byte	0x03, 0x19
        /*001a*/ 	.short	0x00e8


	//----- nvinfo : EIATTR_KPARAM_INFO
	.align		4
        /*001c*/ 	.byte	0x04, 0x17
        /*001e*/ 	.short	(.L_2814 - .L_2813)
.L_2813:
        /*0020*/ 	.word	0x00000000
        /*0024*/ 	.short	0x0000
        /*0026*/ 	.short	0x0000
        /*0028*/ 	.byte	0x00, 0xf0, 0xa1, 0x03


	//----- nvinfo : EIATTR_MAXREG_COUNT
	.align		4
.L_2814:
        /*002c*/ 	.byte	0x03, 0x1b
        /*002e*/ 	.short	0x00ff


	//----- nvinfo : EIATTR_MERCURY_ISA_VERSION
	.align		4
        /*0030*/ 	.byte	0x03, 0x5f
        /*0032*/ 	.short	0x0000


	//----- nvinfo : EIATTR_COOP_GROUP_MASK_REGIDS
	.align		4
        /*0034*/ 	.byte	0x04, 0x29
        /*0036*/ 	.short	(.L_2816 - .L_2815)


	//   ....[0]....
.L_2815:
        /*0038*/ 	.word	0xffffffff


	//   ....[1]....
        /*003c*/ 	.word	0xffffffff


	//   ....[2]....
        /*0040*/ 	.word	0xffffffff


	//   ....[3]....
        /*0044*/ 	.word	0xffffffff


	//   ....[4]....
        /*0048*/ 	.word	0xffffffff


	//   ....[5]....
        /*004c*/ 	.word	0xffffffff


	//   ....[6]....
        /*0050*/ 	.word	0xffffffff


	//   ....[7]....
        /*0054*/ 	.word	0xffffffff


	//   ....[8]....
        /*0058*/ 	.word	0xffffffff


	//   ....[9]....
        /*005c*/ 	.word	0xffffffff


	//   ....[10]....
        /*0060*/ 	.word	0xffffffff


	//   ....[11]....
        /*0064*/ 	.word	0xffffffff


	//   ....[12]....
        /*0068*/ 	.word	0xffffffff


	//   ....[13]....
        /*006c*/ 	.word	0xffffffff


	//   ....[14]....
        /*0070*/ 	.word	0xffffffff


	//   ....[15]....
        /*0074*/ 	.word	0xffffffff


	//   ....[16]....
        /*0078*/ 	.word	0xffffffff


	//   ....[17]....
        /*007c*/ 	.word	0xffffffff


	//   ....[18]....
        /*0080*/ 	.word	0xffffffff


	//   ....[19]....
        /*0084*/ 	.word	0xffffffff


	//----- nvinfo : EIATTR_COOP_GROUP_INSTR_OFFSETS
	.align		4
.L_2816:
        /*0088*/ 	.byte	0x04, 0x28
        /*008a*/ 	.short	(.L_2818 - .L_2817)


	//   ....[0]....
.L_2817:
        /*008c*/ 	.word	0x00010980


	//   ....[1]....
        /*0090*/ 	.word	0x000109b0


	//   ....[2]....
        /*0094*/ 	.word	0x000109d0


	//   ....[3]....
        /*0098*/ 	.word	0x000109f0


	//   ....[4]....
        /*009c*/ 	.word	0x00010a10


	//   ....[5]....
        /*00a0*/ 	.word	0x00010f40


	//   ....[6]....
        /*00a4*/ 	.word	0x00010f60


	//   ....[7]....
        /*00a8*/ 	.word	0x00010f80


	//   ....[8]....
        /*00ac*/ 	.word	0x00010fa0


	//   ....[9]....
        /*00b0*/ 	.word	0x00010fc0


	//   ....[10]....
        /*00b4*/ 	.word	0x00011ba0


	//   ....[11]....
        /*00b8*/ 	.word	0x00011c10


	//   ....[12]....
        /*00bc*/ 	.word	0x00011c70


	//   ....[13]....
        /*00c0*/ 	.word	0x00011cd0


	//   ....[14]....
        /*00c4*/ 	.word	0x00011d30


	//   ....[15]....
        /*00c8*/ 	.word	0x000122a0


	//   ....[16]....
        /*00cc*/ 	.word	0x00012300


	//   ....[17]....
        /*00d0*/ 	.word	0x00012360


	//   ....[18]....
        /*00d4*/ 	.word	0x000123c0


	//   ....[19]....
        /*00d8*/ 	.word	0x00012420


	//----- nvinfo : EIATTR_EXIT_INSTR_OFFSETS
	.align		4
.L_2818:
        /*00dc*/ 	.byte	0x04, 0x1c
        /*00de*/ 	.short	(.L_2820 - .L_2819)


	//   ....[0]....
.L_2819:
        /*00e0*/ 	.word	0x000003a0


	//   ....[1]....
        /*00e4*/ 	.word	0x00011b50


	//----- nvinfo : EIATTR_MAX_THREADS
	.align		4
.L_2820:
        /*00e8*/ 	.byte	0x04, 0x05
        /*00ea*/ 	.short	(.L_2822 - .L_2821)
.L_2821:
        /*00ec*/ 	.word	0x00000080
        /*00f0*/ 	.word	0x00000001
        /*00f4*/ 	.word	0x00000001


	//----- nvinfo : EIATTR_CRS_STACK_SIZE
	.align		4
.L_2822:
        /*00f8*/ 	.byte	0x04, 0x1e
        /*00fa*/ 	.short	(.L_2824 - .L_2823)
.L_2823:
        /*00fc*/ 	.word	0x00000000
.L_2824:


//--------------------- .nv.info._ZN10layer_norm13ln_fwd_kernelINS_13Kernel_traitsI6__halfS2_fS2_fjLj1280ELj1ELj4ELj1ELj16ENS_18Kernel_traits_baseILj1280ES2_S2_fS2_fjLj128EEEEELb0ELb0ELb0ELb0EEEvNS_9FwdParamsE --------------------------
	.section	.nv.info._ZN10layer_norm13ln_fwd_kernelINS_13Kernel_traitsI6__halfS2_fS2_fjLj1280ELj1ELj4ELj1ELj16ENS_18Kernel_traits_baseILj1280ES2_S2_fS2_fjLj128EEEEELb0ELb0ELb0ELb0EEEvNS_9FwdParamsE,"",@"SHT_CUDA_INFO"
	.sectionflags	@""
	.align	4


	//----- nvinfo : EIATTR_CUDA_API_VERSION
	.align		4
        /*0000*/ 	.byte	0x04, 0x37
        /*0002*/ 	.short	(.L_2826 - .L_2825)
.L_2825:
        /*0004*/ 	.word	0x00000082


	//----- nvinfo : EIATTR_SW2861232_WAR
	.align		4
.L_2826:
        /*0008*/ 	.byte	0x01, 0x35
	.zero		2


	//----- nvinfo : EIATTR_PARAM_CBANK
	.align		4
        /*000c*/ 	.byte	0x04, 0x0a
        /*000e*/ 	.short	(.L_2828 - .L_2827)
	.align		4
.L_2827:
        /*0010*/ 	.word	index@(.nv.constant0._ZN10layer_norm13ln_fwd_kernelINS_13Kernel_traitsI6__halfS2_fS2_fjLj1280ELj1ELj4ELj1ELj16ENS_18Kernel_traits_baseILj1280ES2_S2_fS2_fjLj128EEEEELb0ELb0ELb0ELb0EEEvNS_9FwdParamsE)
        /*0014*/ 	.short	0x0160
        /*0016*/ 	.short	0x00e8


	//----- nvinfo : EIATTR_CBANK_PARAM_SIZE
	.align		4
.L_2828:
        /*0018*/ 	.byte	0x03, 0x19
        /*001a*/ 	.short	0x00e8


	//----- nvinfo : EIATTR_KPARAM_INFO
	.align		4
        /*001c*/ 	.byte	0x04, 0x17
        /*001e*/ 	.short	(.L_2830 - .L_2829)
.L_2829:
        /*0020*/ 	.word	0x00000000
        /*0024*/ 	.short	0x0000
        /*0026*/ 	.short	0x0000
        /*0028*/ 	.byte	0x00, 0xf0, 0xa1, 0x03


	//----- nvinfo : EIATTR_MAXREG_COUNT
	.align		4
.L_2830:
        /*002c*/ 	.byte	0x03, 0x1b
        /*002e*/ 	.short	0x00ff


	//----- nvinfo : EIATTR_MERCURY_ISA_VERSION
	.align		4
        /*0030*/ 	.byte	0x03, 0x5f
        /*0032*/ 	.short	0x0000


	//----- nvinfo : EIATTR_COOP_GROUP_MASK_REGIDS
	.align		4
        /*0034*/ 	.byte	0x04, 0x29
        /*0036*/ 	.short	(.L_2832 - .L_2831)


	//   ....[0]....
.L_2831:
        /*0038*/ 	.word	0xffffffff


	//   ....[1]....
        /*003c*/ 	.word	0xffffffff


	//   ....[2]....
        /*0040*/ 	.word	0xffffffff


	//   ....[3]....
        /*0044*/ 	.word	0xffffffff


	//   ....[4]....
        /*0048*/ 	.word	0xffffffff


	//   ....[5]....
        /*004c*/ 	.word	0xffffffff


	//   ....[6]....
        /*0050*/ 	.word	0xffffffff


	//   ....[7]....
        /*0054*/ 	.word	0xffffffff


	//   ....[8]....
        /*0058*/ 	.word	0xffffffff


	//   ....[9]....
        /*005c*/ 	.word	0xffffffff


	//   ....[10]....
        /*0060*/ 	.word	0xffffffff


	//   ....[11]....
        /*0064*/ 	.word	0xffffffff


	//   ....[12]....
        /*0068*/ 	.word	0xffffffff


	//   ....[13]....
        /*006c*/ 	.word	0xffffffff


	//   ....[14]....
        /*0070*/ 	.word	0xffffffff


	//   ....[15]....
        /*0074*/ 	.word	0xffffffff


	//   ....[16]....
        /*0078*/ 	.word	0xffffffff


	//   ....[17]....
        /*007c*/ 	.word	0xffffffff


	//   ....[18]....
        /*0080*/ 	.word	0xffffffff


	//   ....[19]....
        /*0084*/ 	.word	0xffffffff


	//----- nvinfo : EIATTR_COOP_GROUP_INSTR_OFFSETS
	.align		4
.L_2832:
        /*0088*/ 	.byte	0x04, 0x28
        /*008a*/ 	.short	(.L_2834 - .L_2833)


	//   ....[0]....
.L_2833:
        /*008c*/ 	.word	0x00001c20


	//   ....[1]....
        /*0090*/ 	.word	0x00001c50


	//   ....[2]....
        /*0094*/ 	.word	0x00001c70


	//   ....[3]....
        /*0098*/ 	.word	0x00001c90


	//   ....[4]....
        /*009c*/ 	.word	0x00001cb0


	//   ....[5]....
        /*00a0*/ 	.word	0x000021f0


	//   ....[6]....
        /*00a4*/ 	.word	0x00002210


	//   ....[7]....
        /*00a8*/ 	.word	0x00002230


	//   ....[8]....
        /*00ac*/ 	.word	0x00002250


	//   ....[9]....
        /*00b0*/ 	.word	0x00002270


	//   ....[10]....
        /*00b4*/ 	.word	0x00002f30


	//   ....[11]....
        /*00b8*/ 	.word	0x00002fb0


	//   ....[12]....
        /*00bc*/ 	.word	0x00003010


	//   ....[13]....
        /*00c0*/ 	.word	0x00003070


	//   ....[14]....
        /*00c4*/ 	.word	0x000030d0


	//   ....[15]....
        /*00c8*/ 	.word	0x00003650


	//   ....[16]....
        /*00cc*/ 	.word	0x000036b0


	//   ....[17]....
        /*00d0*/ 	.word	0x00003710


	//   ....[18]....
        /*00d4*/ 	.word	0x00003770


	//   ....[19]....
        /*00d8*/ 	.word	0x000037e0


	//----- nvinfo : EIATTR_EXIT_INSTR_OFFSETS
	.align		4
.L_2834:
        /*00dc*/ 	.byte	0x04, 0x1c
        /*00de*/ 	.short	(.L_2836 - .L_2835)


	//   ....[0]....
.L_2835:
        /*00e0*/ 	.word	0x000005a0


	//   ....[1]....
        /*00e4*/ 	.word	0x00002ed0


	//----- nvinfo : EIATTR_MAX_THREADS
	.align		4
.L_2836:
        /*00e8*/ 	.byte	0x04, 0x05
        /*00ea*/ 	.short	(.L_2838 - .L_2837)
.L_2837:
        /*00ec*/ 	.word	0x00000080
        /*00f0*/ 	.word	0x00000001
        /*00f4*/ 	.word	0x00000001


	//----- nvinfo : EIATTR_CRS_STACK_SIZE
	.align		4
.L_2838:
        /*00f8*/ 	.byte	0x04, 0x1e
        /*00fa*/ 	.short	(.L_2840 - .L_2839)
.L_2839:
        /*00fc*/ 	.word	0x00000000
.L_2840:


//--------------------- .nv.info._ZN10layer_norm13ln_fwd_kernelINS_13Kernel_traitsI6__halfS2_fS2_fjLj1280ELj1ELj4ELj1ELj16ENS_18Kernel_traits_baseILj1280ES2_S2_fS2_fjLj128EEEEELb0ELb0ELb0ELb1EEEvNS_9FwdParamsE --------------------------
	.section	.nv.info._ZN10layer_norm13ln_fwd_kernelINS_13Kernel_traitsI6__halfS2_fS2_fjLj1280ELj1ELj4ELj1ELj16ENS_18Kernel_traits_baseILj1280ES2_S2_fS2_fjLj128EEEEELb0ELb0ELb0ELb1EEEvNS_9FwdParamsE,"",@"SHT_CUDA_INFO"
	.sectionflags	@""
	.align	4


	//----- nvinfo : EIATTR_CUDA_API_VERSION
	.align		4
        /*0000*/ 	.byte	0x04, 0x37
        /*0002*/ 	.short	(.L_2842 - .L_2841)
.L_2841:
        /*0004*/ 	.word	0x00000082


	//----- nvinfo : EIATTR_SW2861232_WAR
	.align		4
.L_2842:
        /*0008*/ 	.byte	0x01, 0x35
	.zero		2


	//----- nvinfo : EIATTR_PARAM_CBANK
	.align		4
        /*000c*/ 	.byte	0x04, 0x0a
        /*000e*/ 	.short	(.L_2844 - .L_2843)
	.align		4
.L_2843:
        /*0010*/ 	.word	index@(.nv.constant0._ZN10layer_norm13ln_fwd_kernelINS_13Kernel_traitsI6__halfS2_fS2_fjLj1280ELj1ELj4ELj1ELj16ENS_18Kernel_traits_baseILj1280ES2_S2_fS2_fjLj128EEEEELb0ELb0ELb0ELb1EEEvNS_9FwdParamsE)
        /*0014*/ 	.short	0x0160
        /*0016*/ 	.short	0x00e8


	//----- nvinfo : EIATTR_CBANK_PARAM_SIZE
	.align		4
.L_2844:
        /*0018*/ 	.byte	0x03, 0x19
        /*001a*/ 	.short	0x00e8


	//----- nvinfo : EIATTR_KPARAM_INFO
	.align		4
        /*001c*/ 	.byte	0x04, 0x17
        /*001e*/ 	.short	(.L_2846 - .L_2845)
.L_2845:
        /*0020*/ 	.word	0x00000000
        /*0024*/ 	.short	0x0000
        /*0026*/ 	.short	0x0000
        /*0028*/ 	.byte	0x00, 0xf0, 0xa1, 0x03


	//----- nvinfo : EIATTR_MAXREG_COUNT
	.align		4
.L_2846:
        /*002c*/ 	.byte	0x03, 0x1b
        /*002e*/ 	.short	0x00ff


	//----- nvinfo : EIATTR_MERCURY_ISA_VERSION
	.align		4
        /*0030*/ 	.byte	0x03, 0x5f
        /*0032*/ 	.short	0x0000


	//----- nvinfo : EIATTR_COOP_GROUP_MASK_REGIDS
	.align		4
        /*0034*/ 	.byte	0x04, 0x29
        /*0036*/ 	.short	(.L_2848 - .L_2847)


	//   ....[0]....
.L_2847:
        /*0038*/ 	.word	0xffffffff


	//   ....[1]....
        /*003c*/ 	.word	0xffffffff


	//   ....[2]....
        /*0040*/ 	.word	0xffffffff


	//   ....[3]....
        /*0044*/ 	.word	0xffffffff


	//   ....[4]....
        /*0048*/ 	.word	0xffffffff


	//   ....[5]....
        /*004c*/ 	.word	0xffffffff


	//   ....[6]....
        /*0050*/ 	.word	0xffffffff


	//   ....[7]....
        /*0054*/ 	.word	0xffffffff


	//   ....[8]....
        /*0058*/ 	.word	0xffffffff


	//   ....[9]....
        /*005c*/ 	.word	0xffffffff


	//   ....[10]....
        /*0060*/ 	.word	0xffffffff


	//   ....[11]....
        /*0064*/ 	.word	0xffffffff


	//   ....[12]....
        /*0068*/ 	.word	0xffffffff


	//   ....[13]....
        /*006c*/ 	.word	0xffffffff


	//   ....[14]....
        /*0070*/ 	.word	0xffffffff


	//   ....[15]....
        /*0074*/ 	.word	0xffffffff


	//   ....[16]....
        /*0078*/ 	.word	0xffffffff


	//   ....[17]....
        /*007c*/ 	.word	0xffffffff


	//   ....[18]....
        /*0080*/ 	.word	0xffffffff


	//   ....[19]....
        /*0084*/ 	.word	0xffffffff


	//----- nvinfo : EIATTR_COOP_GROUP_INSTR_OFFSETS
	.align		4
.L_2848:
        /*0088*/ 	.byte	0x04, 0x28
        /*008a*/ 	.short	(.L_2850 - .L_2849)


	//   ....[0]....
.L_2849:
        /*008c*/ 	.word	0x00001560


	//   ....[1]....
        /*0090*/ 	.word	0x00001590


	//   ....[2]....
        /*0094*/ 	.word	0x000015b0


	//   ....[3]....
        /*0098*/ 	.word	0x000015d0


	//   ....[4]....
        /*009c*/ 	.word	0x000015f0


	//   ....[5]....
        /*00a0*/ 	.word	0x00001b20


	//   ....[6]....
        /*00a4*/ 	.word	0x00001b40


	//   ....[7]....
        /*00a8*/ 	.word	0x00001b60


	//   ....[8]....
        /*00ac*/ 	.word	0x00001b80


	//   ....[9]....
        /*00b0*/ 	.word	0x00001ba0


	//   ....[10]....
        /*00b4*/ 	.word	0x00002910


	//   ....[11]....
        /*00b8*/ 	.word	0x00002980


	//   ....[12]....
        /*00bc*/ 	.word	0x000029e0


	//   ....[13]....
        /*00c0*/ 	.word	0x00002a40


	//   ....[14]....
        /*00c4*/ 	.word	0x00002aa0


	//   ....[15]....
        /*00c8*/ 	.word	0x00003010


	//   ....[16]....
        /*00cc*/ 	.word	0x00003070


	//   ....[17]....
        /*00d0*/ 	.word	0x000030d0


	//   ....[18]....
        /*00d4*/ 	.word	0x00003130


	//   ....[19]....
        /*00d8*/ 	.word	0x00003190


	//----- nvinfo : EIATTR_EXIT_INSTR_OFFSETS
	.align		4
.L_2850:
        /*00dc*/ 	.byte	0x04, 0x1c
        /*00de*/ 	.short	(.L_2852 - .L_2851)


	//   ....[0]....
.L_2851:
        /*00e0*/ 	.word	0x00000140


	//   ....[1]....
        /*00e4*/ 	.word	0x000028c0


	//----- nvinfo : EIATTR_MAX_THREADS
	.align		4
.L_2852:
        /*00e8*/ 	.byte	0x04, 0x05
        /*00ea*/ 	.short	(.L_2854 - .L_2853)
.L_2853:
        /*00ec*/ 	.word	0x00000080
        /*00f0*/ 	.word	0x00000001
        /*00f4*/ 	.word	0x00000001


	//----- nvinfo : EIATTR_CRS_STACK_SIZE
	.align		4
.L_2854:
        /*00f8*/ 	.byte	0x04, 0x1e
        /*00fa*/ 	.short	(.L_2856 - .L_2855)
.L_2855:
        /*00fc*/ 	.word	0x00000000
.L_2856:


//--------------------- .nv.info._ZN10layer_norm13ln_fwd_kernelINS_13Kernel_traitsI6__halfS2_fS2_fjLj1280ELj1ELj4ELj1ELj16ENS_18Kernel_traits_baseILj1280ES2_S2_fS2_fjLj128EEEEELb0ELb0ELb1ELb0EEEvNS_9FwdParamsE --------------------------
	.section	.nv.info._ZN10layer_norm13ln_fwd_kernelINS_13Kernel_traitsI6__halfS2_fS2_fjLj1280ELj1ELj4ELj1ELj16ENS_18Kernel_traits_baseILj1280ES2_S2_fS2_fjLj128EEEEELb0ELb0ELb1ELb0EEEvNS_9FwdParamsE,"",@"SHT_CUDA_INFO"
	.sectionflags	@""
	.align	4


	//----- nvinfo : EIATTR_CUDA_API_VERSION
	.align		4
        /*0000*/ 	.byte	0x04, 0x37
        /*0002*/ 	.short	(.L_2858 - .L_2857)
.L_2857:
        /*0004*/ 	.word	0x00000082


	//----- nvinfo : EIATTR_SW2861232_WAR
	.align		4
.L_2858:
        /*0008*/ 	.byte	0x01, 0x35
	.zero		2


	//----- nvinfo : EIATTR_PARAM_CBANK
	.align		4
        /*000c*/ 	.byte	0x04, 0x0a
        /*000e*/ 	.short	(.L_2860 - .L_2859)
	.align		4
.L_2859:
        /*0010*/ 	.word	index@(.nv.constant0._ZN10layer_norm13ln_fwd_kernelINS_13Kernel_traitsI6__halfS2_fS2_fjLj1280ELj1ELj4ELj1ELj16ENS_18Kernel_traits_baseILj1280ES2_S2_fS2_fjLj128EEEEELb0ELb0ELb1ELb0EEEvNS_9FwdParamsE)
        /*0014*/ 	.short	0x0160
        /*0016*/ 	.short	0x00e8


	//----- nvinfo : EIATTR_CBANK_PARAM_SIZE
	.align		4
.L_2860:
        /*0018*/ 	.byte	0x03, 0x19
        /*001a*/ 	.short	0x00e8


	//----- nvinfo : EIATTR_KPARAM_INFO
	.align		4
        /*001c*/ 	.byte	0x04, 0x17
        /*001e*/ 	.short	(.L_2862 - .L_2861)
.L_2861:
        /*0020*/ 	.word	0x00000000
        /*0024*/ 	.short	0x0000
        /*0026*/ 	.short	0x0000
        /*0028*/ 	.byte	0x00, 0xf0, 0xa1, 0x03


	//----- nvinfo : EIATTR_MAXREG_COUNT
	.align		4
.L_2862:
        /*002c*/ 	.byte	0x03, 0x1b
        /*002e*/ 	.short	0x00ff


	//----- nvinfo : EIATTR_MERCURY_ISA_VERSION
	.align		4
        /*0030*/ 	.byte	0x03, 0x5f
        /*0032*/ 	.short	0x0000


	//----- nvinfo : EIATTR_COOP_GROUP_MASK_REGIDS
	.align		4
        /*0034*/ 	.byte	0x04, 0x29
        /*0036*/ 	.short	(.L_2864 - .L_2863)


	//   ....[0]....
.L_2863:
        /*0038*/ 	.word	0xffffffff


	//   ....[1]....
        /*003c*/ 	.word	0xffffffff


	//   ....[2]....
        /*0040*/ 	.word	0xffffffff


	//   ....[3]....
        /*0044*/ 	.word	0xffffffff


	//   ....[4]....
        /*0048*/ 	.word	0xffffffff


	//   ....[5]....
        /*004c*/ 	.word	0xffffffff


	//   ....[6]....
        /*0050*/ 	.word	0xffffffff


	//   ....[7]....
        /*0054*/ 	.word	0xffffffff


	//   ....[8]....
        /*0058*/ 	.word	0xffffffff


	//   ....[9]....
        /*005c*/ 	.word	0xffffffff


	//   ....[10]....
        /*0060*/ 	.word	0xffffffff


	//   ....[11]....
        /*0064*/ 	.word	0xffffffff


	//   ....[12]....
        /*0068*/ 	.word	0xffffffff


	//   ....[13]....
        /*006c*/ 	.word	0xffffffff


	//   ....[14]....
        /*0070*/ 	.word	0xffffffff


	//   ....[15]....
        /*0074*/ 	.word	0xffffffff


	//   ....[16]....
        /*0078*/ 	.word	0xffffffff


	//   ....[17]....
        /*007c*/ 	.word	0xffffffff


	//   ....[18]....
        /*0080*/ 	.word	0xffffffff


	//   ....[19]....
        /*0084*/ 	.word	0xffffffff


	//----- nvinfo : EIATTR_COOP_GROUP_INSTR_OFFSETS
	.align		4
.L_2864:
        /*0088*/ 	.byte	0x04, 0x28
        /*008a*/ 	.short	(.L_2866 - .L_2865)


	//   ....[0]....
.L_2865:
        /*008c*/ 	.word	0x00002b70


	//   ....[1]....
        /*0090*/ 	.word	0x00002ba0


	//   ....[2]....
        /*0094*/ 	.word	0x00002bc0


	//   ....[3]....
        /*0098*/ 	.word	0x00002be0


	//   ....[4]....
        /*009c*/ 	.word	0x00002c00


	//   ....[5]....
        /*00a0*/ 	.word	0x00003140


	//   ....[6]....
        /*00a4*/ 	.word	0x00003160


	//   ....[7]....
        /*00a8*/ 	.word	0x00003180


	//   ....[8]....
        /*00ac*/ 	.word	0x000031a0


	//   ....[9]....
        /*00b0*/ 	.word	0x000031c0


	//   ....[10]....
        /*00b4*/ 	.word	0x00003f00


	//   ....[11]....
        /*00b8*/ 	.word	0x00003f80


	//   ....[12]....
        /*00bc*/ 	.word	0x00003fe0


	//   ....[13]....
        /*00c0*/ 	.word	0x00004040


	//   ....[14]....
        /*00c4*/ 	.word	0x000040a0


	//   ....[15]....
        /*00c8*/ 	.word	0x00004620


	//   ....[16]....
        /*00cc*/ 	.word	0x00004680


	//   ....[17]....
        /*00d0*/ 	.word	0x000046e0


	//   ....[18]....
        /*00d4*/ 	.word	0x00004740


	//   ....[19]....
        /*00d8*/ 	.word	0x000047b0


	//----- nvinfo : EIATTR_EXIT_INSTR_OFFSETS
	.align		4
.L_2866:
        /*00dc*/ 	.byte	0x04, 0x1c
        /*00de*/ 	.short	(.L_2868 - .L_2867)


	//   ....[0]....
.L_2867:
        /*00e0*/ 	.word	0x00000590


	//   ....[1]....
        /*00e4*/ 	.word	0x00003ea0


	//----- nvinfo : EIATTR_MAX_THREADS
	.align		4
.L_2868:
        /*00e8*/ 	.byte	0x04, 0x05
        /*00ea*/ 	.short	(.L_2870 - .L_2869)
.L_2869:
        /*00ec*/ 	.word	0x00000080
        /*00f0*/ 	.word	0x00000001
        /*00f4*/ 	.word	0x00000001


	//----- nvinfo : EIATTR_CRS_STACK_SIZE
	.align		4
.L_2870:
        /*00f8*/ 	.byte	0x04, 0x1e
        /*00fa*/ 	.short	(.L_2872 - .L_2871)
.L_2871:
        /*00fc*/ 	.word	0x00000000
.L_2872:


//--------------------- .nv.info._ZN10layer_norm13ln_fwd_kernelINS_13Kernel_traitsI6__halfS2_fS2_fjLj1280ELj1ELj4ELj1ELj16ENS_18Kernel_traits_baseILj1280ES2_S2_fS2_fjLj128EEEEELb0ELb0ELb1ELb1EEEvNS_9FwdParamsE --------------------------
	.section	.nv.info._ZN10layer_norm13ln_fwd_kernelINS_13Kernel_traitsI6__halfS2_fS2_fjLj1280ELj1ELj4ELj1ELj16ENS_18Kernel_traits_baseILj1280ES2_S2_fS2_fjLj128EEEEELb0ELb0ELb1ELb1EEEvNS_9FwdParamsE,"",@"SHT_CUDA_INFO"
	.sectionflags	@""
	.align	4


	//----- nvinfo : EIATTR_CUDA_API_VERSION
	.align		4
        /*0000*/ 	.byte	0x04, 0x37
        /*0002*/ 	.short	(.L_2874 - .L_2873)
.L_2873:
        /*0004*/ 	.word	0x00000082


	//----- nvinfo : EIATTR_SW2861232_WAR
	.align		4
.L_2874:
        /*0008*/ 	.byte	0x01, 0x35
	.zero		2


	//----- nvinfo : EIATTR_PARAM_CBANK
	.align		4
        /*000c*/ 	.byte	0x04, 0x0a
        /*000e*/ 	.short	(.L_2876 - .L_2875)
	.align		4
.L_2875:
        /*0010*/ 	.word	index@(.nv.constant0._ZN10layer_norm13ln_fwd_kernelINS_13Kernel_traitsI6__halfS2_fS2_fjLj1280ELj1ELj4ELj1ELj16ENS_18Kernel_traits_baseILj1280ES2_S2_fS2_fjLj128EEEEELb0ELb0ELb1ELb1EEEvNS_9FwdParamsE)
        /*0014*/ 	.short	0x0160
        /*0016*/ 	.short	0x00e8


	//----- nvinfo : EIATTR_CBANK_PARAM_SIZE
	.align		4
.L_2876:
        /*0018*/ 	.byte	0x03, 0x19
        /*001a*/ 	.short	0x00e8


	//----- nvinfo : EIATTR_KPARAM_INFO
	.align		4
        /*001c*/ 	.byte	0x04, 0x17
        /*001e*/ 	.short	(.L_2878 - .L_2877)
.L_2877:
        /*0020*/ 	.word	0x00000000
        /*0024*/ 	.short	0x0000
        /*0026*/ 	.short	0x0000
        /*0028*/ 	.byte	0x00, 0xf0, 0xa1, 0x03


	//----- nvinfo : EIATTR_MAXREG_COUNT
	.align		4
.L_2878:
        /*002c*/ 	.byte	0x03, 0x1b
        /*002e*/ 	.short	0x00ff


	//----- nvinfo : EIATTR_MERCURY_ISA_VERSION
	.align		4
        /*0030*/ 	.byte	0x03, 0x5f
        /*0032*/ 	.short	0x0000


	//----- nvinfo : EIATTR_COOP_GROUP_MASK_REGIDS
	.align		4
        /*0034*/ 	.byte	0x04, 0x29
        /*0036*/ 	.short	(.L_2880 - .L_2879)


	//   ....[0]....
.L_2879:
        /*0038*/ 	.word	0xffffffff


	//   ....[1]....
        /*003c*/ 	.word	0xffffffff


	//   ....[2]....
        /*0040*/ 	.word	0xffffffff


	//   ....[3]....
        /*0044*/ 	.word	0xffffffff


	//   ....[4]....
        /*0048*/ 	.word	0xffffffff


	//   ....[5]....
        /*004c*/ 	.word	0xffffffff


	//   ....[6]....
        /*0050*/ 	.word	0xffffffff


	//   ....[7]....
        /*0054*/ 	.word	0xffffffff


	//   ....[8]....
        /*0058*/ 	.word	0xffffffff


	//   ....[9]....
        /*005c*/ 	.word	0xffffffff


	//   ....[10]....
        /*0060*/ 	.word	0xffffffff


	//   ....[11]....
        /*0064*/ 	.word	0xffffffff


	//   ....[12]....
        /*0068*/ 	.word	0xffffffff


	//   ....[13]....
        /*006c*/ 	.word	0xffffffff


	//   ....[14]....
        /*0070*/ 	.word	0xffffffff


	//   ....[15]....
        /*0074*/ 	.word	0xffffffff


	//   ....[16]....
        /*0078*/ 	.word	0xffffffff


	//   ....[17]....
        /*007c*/ 	.word	0xffffffff


	//   ....[18]....
        /*0080*/ 	.word	0xffffffff


	//   ....[19]....
        /*0084*/ 	.word	0xffffffff


	//----- nvinfo : EIATTR_COOP_GROUP_INSTR_OFFSETS
	.align		4
.L_2880:
        /*0088*/ 	.byte	0x04, 0x28
        /*008a*/ 	.short	(.L_2882 - .L_2881)


	//   ....[0]....
.L_2881:
        /*008c*/ 	.word	0x00002530


	//   ....[1]....
        /*0090*/ 	.word	0x00002560


	//   ....[2]....
        /*0094*/ 	.word	0x00002580


	//   ....[3]....
        /*0098*/ 	.word	0x000025a0


	//   ....[4]....
        /*009c*/ 	.word	0x000025c0


	//   ....[5]....
        /*00a0*/ 	.word	0x00002af0


	//   ....[6]....
        /*00a4*/ 	.word	0x00002b10


	//   ....[7]....
        /*00a8*/ 	.word	0x00002b30


	//   ....[8]....
        /*00ac*/ 	.word	0x00002b50


	//   ....[9]....
        /*00b0*/ 	.word	0x00002b70


	//   ....[10]....
        /*00b4*/ 	.word	0x00003750


	//   ....[11]....
        /*00b8*/ 	.word	0x000037d0


	//   ....[12]....
        /*00bc*/ 	.word	0x00003830


	//   ....[13]....
        /*00c0*/ 	.word	0x00003890


	//   ....[14]....
        /*00c4*/ 	.word	0x000038f0


	//   ....[15]....
        /*00c8*/ 	.word	0x00003e60


	//   ....[16]....
        /*00cc*/ 	.word	0x00003ec0


	//   ....[17]....
        /*00d0*/ 	.word	0x00003f20


	//   ....[18]....
        /*00d4*/ 	.word	0x00003f80


	//   ....[19]....
        /*00d8*/ 	.word	0x00003fe0


	//----- nvinfo : EIATTR_EXIT_INSTR_OFFSETS
	.align		4
.L_2882:
        /*00dc*/ 	.byte	0x04, 0x1c
        /*00de*/ 	.short	(.L_2884 - .L_2883)


	//   ....[0]....
.L_2883:
        /*00e0*/ 	.word	0x00000140


	//   ....[1]....
        /*00e4*/ 	.word	0x00003700


	//----- nvinfo : EIATTR_MAX_THREADS
	.align		4
.L_2884:
        /*00e8*/ 	.byte	0x04, 0x05
        /*00ea*/ 	.short	(.L_2886 - .L_2885)
.L_2885:
        /*00ec*/ 	.word	0x00000080
        /*00f0*/ 	.word	0x00000001
        /*00f4*/ 	.word	0x00000001


	//----- nvinfo : EIATTR_CRS_STACK_SIZE
	.align		4
.L_2886:
        /*00f8*/ 	.byte	0x04, 0x1e
        /*00fa*/ 	.short	(.L_2888 - .L_2887)
.L_2887:
        /*00fc*/ 	.word	0x00000000
.L_2888:


//--------------------- .nv.info._ZN10layer_norm13ln_fwd_kernelINS_13Kernel_traitsI6__halfS2_fS2_fjLj1280ELj1ELj4ELj1ELj16ENS_18Kernel_traits_baseILj1280ES2_S2_fS2_fjLj128EEEEELb0ELb1ELb0ELb0EEEvNS_9FwdParamsE --------------------------
	.section	.nv.info._ZN10layer_norm13ln_fwd_kernelINS_13Kernel_traitsI6__halfS2_fS2_fjLj1280ELj1ELj4ELj1ELj16ENS_18Kernel_traits_baseILj1280ES2_S2_fS2_fjLj128EEEEELb0ELb1ELb0ELb0EEEvNS_9FwdParamsE,"",@"SHT_CUDA_INFO"
	.sectionflags	@""
	.align	4


	//----- nvinfo : EIATTR_CUDA_API_VERSION
	.align		4
        /*0000*/ 	.byte	0x04, 0x37
        /*0002*/ 	.short	(.L_2890 - .L_2889)
.L_2889:
        /*0004*/ 	.word	0x00000082


	//----- nvinfo : EIATTR_SW2861232_WAR
	.align		4
.L_2890:
        /*0008*/ 	.byte	0x01, 0x35
	.zero		2


	//----- nvinfo : EIATTR_PARAM_CBANK
	.align		4
        /*000c*/ 	.byte	0x04, 0x0a
        /*000e*/ 	.short	(.L_2892 - .L_2891)
	.align		4
.L_2891:
        /*0010*/ 	.word	index@(.nv.constant0._ZN10layer_norm13ln_fwd_kernelINS_13Kernel_traitsI6__halfS2_fS2_fjLj1280ELj1ELj4ELj1ELj16ENS_18Kernel_traits_baseILj1280ES2_S2_fS2_fjLj128EEEEELb0ELb1ELb0ELb0EEEvNS_9FwdParamsE)
        /*0014*/ 	.short	0x0160
        /*0016*/ 	.short	0x00e8


	//----- nvinfo : EIATTR_CBANK_PARAM_SIZE
	.align		4
.L_2892:
        /*0018*/ 	.byte	0x03, 0x19
        /*001a*/ 	.short	0x00e8


	//----- nvinfo : EIATTR_KPARAM_INFO
	.align		4
        /*001c*/ 	.byte	0x04, 0x17
        /*001e*/ 	.short	(.L_2894 - .L_2893)
.L_2893:
        /*0020*/ 	.word	0x00000000
        /*0024*/ 	.short	0x0000
        /*0026*/ 	.short	0x0000
        /*0028*/ 	.byte	0x00, 0xf0, 0xa1, 0x03


	//----- nvinfo : EIATTR_MAXREG_COUNT
	.align		4
.L_2894:
        /*002c*/ 	.byte	0x03, 0x1b
        /*002e*/ 	.short	0x00ff


	//----- nvinfo : EIATTR_MERCURY_ISA_VERSION
	.align		4
        /*0030*/ 	.byte	0x03, 0x5f
        /*0032*/ 	.short	0x0000


	//----- nvinfo : EIATTR_COOP_GROUP_MASK_REGIDS
	.align		4
        /*0034*/ 	.byte	0x04, 0x29
        /*0036*/ 	.short	(.L_2896 - .L_2895)


	//   ....[0]....
.L_2895:
        /*0038*/ 	.word	0xffffffff


	//   ....[1]....
        /*003c*/ 	.word	0xffffffff


	//   ....[2]....
        /*0040*/ 	.word	0xffffffff


	//   ....[3]....
        /*0044*/ 	.word	0xffffffff


	//   ....[4]....
        /*0048*/ 	.word	0xffffffff


	//   ....[5]....
        /*004c*/ 	.word	0xffffffff


	//   ....[6]....
        /*0050*/ 	.word	0xffffffff


	//   ....[7]....
        /*0054*/ 	.word	0xffffffff


	//   ....[8]....
        /*0058*/ 	.word	0xffffffff


	//   ....[9]....
        /*005c*/ 	.word	0xffffffff


	//   ....[10]....
        /*0060*/ 	.word	0xffffffff


	//   ....[11]....
        /*0064*/ 	.word	0xffffffff


	//   ....[12]....
        /*0068*/ 	.word	0xffffffff


	//   ....[13]....
        /*006c*/ 	.word	0xffffffff


	//   ....[14]....
        /*0070*/ 	.word	0xffffffff


	//   ....[15]....
        /*0074*/ 	.word	0xffffffff


	//   ....[16]....
        /*0078*/ 	.word	0xffffffff


	//   ....[17]....
        /*007c*/ 	.word	0xffffffff


	//   ....[18]....
        /*0080*/ 	.word	0xffffffff


	//   ....[19]....
        /*0084*/ 	.word	0xffffffff


	//----- nvinfo : EIATTR_COOP_GROUP_INSTR_OFFSETS
	.align		4
.L_2896:
        /*0088*/ 	.byte	0x04, 0x28
        /*008a*/ 	.short	(.L_2898 - .L_2897)


	//   ....[0]....
.L_2897:
        /*008c*/ 	.word	0x00002210


	//   ....[1]....
        /*0090*/ 	.word	0x00002240


	//   ....[2]....
        /*0094*/ 	.word	0x00002260


	//   ....[3]....
        /*0098*/ 	.word	0x00002280


	//   ....[4]....
        /*009c*/ 	.word	0x000022a0


	//   ....[5]....
        /*00a0*/ 	.word	0x000027e0


	//   ....[6]....
        /*00a4*/ 	.word	0x00002800


	//   ....[7]....
        /*00a8*/ 	.word	0x00002820


	//   ....[8]....
        /*00ac*/ 	.word	0x00002840


	//   ....[9]....
        /*00b0*/ 	.word	0x00002860


	//   ....[10]....
        /*00b4*/ 	.word	0x00003510


	//   ....[11]....
        /*00b8*/ 	.word	0x00003590


	//   ....[12]....
        /*00bc*/ 	.word	0x000035f0


	//   ....[13]....
        /*00c0*/ 	.word	0x00003650


	//   ....[14]....
        /*00c4*/ 	.word	0x000036b0


	//   ....[15]....
        /*00c8*/ 	.word	0x00003c30


	//   ....[16]....
        /*00cc*/ 	.word	0x00003c90


	//   ....[17]....
        /*00d0*/ 	.word	0x00003cf0


	//   ....[18]....
        /*00d4*/ 	.word	0x00003d50


	//   ....[19]....
        /*00d8*/ 	.word	0x00003dc0


	//----- nvinfo : EIATTR_EXIT_INSTR_OFFSETS
	.align		4
.L_2898:
        /*00dc*/ 	.byte	0x04, 0x1c
        /*00de*/ 	.short	(.L_2900 - .L_2899)


	//   ....[0]....
.L_2899:
        /*00e0*/ 	.word	0x00000690


	//   ....[1]....
        /*00e4*/ 	.word	0x000034c0


	//----- nvinfo : EIATTR_MAX_THREADS
	.align		4
.L_2900:
        /*00e8*/ 	.byte	0x04, 0x05
        /*00ea*/ 	.short	(.L_2902 - .L_2901)
.L_2901:
        /*00ec*/ 	.word	0x00000080
        /*00f0*/ 	.word	0x00000001
        /*00f4*/ 	.word	0x00000001


	//----- nvinfo : EIATTR_CRS_STACK_SIZE
	.align		4
.L_2902:
        /*00f8*/ 	.byte	0x04, 0x1e
        /*00fa*/ 	.short	(.L_2904 - .L_2903)
.L_2903:
        /*00fc*/ 	.word	0x00000000
.L_2904:


//--------------------- .nv.info._ZN10layer_norm13ln_fwd_kernelINS_13Kernel_traitsI6__halfS2_fS2_fjLj1280ELj1ELj4ELj1ELj16ENS_18Kernel_traits_baseILj1280ES2_S2_fS2_fjLj128EEEEELb0ELb1ELb0ELb1EEEvNS_9FwdParamsE --------------------------
	.section	.nv.info._ZN10layer_norm13ln_fwd_kernelINS_13Kernel_traitsI6__halfS2_fS2_fjLj1280ELj1ELj4ELj1ELj16ENS_18Kernel_traits_baseILj1280ES2_S2_fS2_fjLj128EEEEELb0ELb1ELb0ELb1EEEvNS_9FwdParamsE,"",@"SHT_CUDA_INFO"
	.sectionflags	@""
	.align	4


	//----- nvinfo : EIATTR_CUDA_API_VERSION
	.align		4
        /*0000*/ 	.byte	0x04, 0x37
        /*0002*/ 	.short	(.L_2906 - .L_2905)
.L_2905:
        /*0004*/ 	.word	0x00000082


	//----- nvinfo : EIATTR_SW2861232_WAR
	.align		4
.L_2906:
        /*0008*/ 	.byte	0x01, 0x35
	.zero		2


	//----- nvinfo : EIATTR_PARAM_CBANK
	.align		4
        /*000c*/ 	.byte	0x04, 0x0a
        /*000e*/ 	.short	(.L_2908 - .L_2907)
	.align		4
.L_2907:
        /*0010*/ 	.word	index@(.nv.constant0._ZN10layer_norm13ln_fwd_kernelINS_13Kernel_traitsI6__halfS2_fS2_fjLj1280ELj1ELj4ELj1ELj16ENS_18Kernel_traits_baseILj1280ES2_S2_fS2_fjLj128EEEEELb0ELb1ELb0ELb1EEEvNS_9FwdParamsE)
        /*0014*/ 	.short	0x0160
        /*0016*/ 	.short	0x00e8


	//----- nvinfo : EIATTR_CBANK_PARAM_SIZE
	.align		4
.L_2908:
        /*0018*/ 	.byte	0x03, 0x19
        /*001a*/ 	.short	0x00e8


	//----- nvinfo : EIATTR_KPARAM_INFO
	.align		4
        /*001c*/ 	.byte	0x04, 0x17
        /*001e*/ 	.short	(.L_2910 - .L_2909)
.L_2909:
        /*0020*/ 	.word	0x00000000
        /*0024*/ 	.short	0x0000
        /*0026*/ 	.short	0x0000
        /*0028*/ 	.byte	0x00, 0xf0, 0xa1, 0x03


	//----- nvinfo : EIATTR_MAXREG_COUNT
	.align		4
.L_2910:
        /*002c*/ 	.byte	0x03, 0x1b
        /*002e*/ 	.short	0x00ff


	//----- nvinfo : EIATTR_MERCURY_ISA_VERSION
	.align		4
        /*0030*/ 	.byte	0x03, 0x5f
        /*0032*/ 	.short	0x0000


	//----- nvinfo : EIATTR_COOP_GROUP_MASK_REGIDS
	.align		4
        /*0034*/ 	.byte	0x04, 0x29
        /*0036*/ 	.short	(.L_2912 - .L_2911)


	//   ....[0]....
.L_2911:
        /*0038*/ 	.word	0xffffffff


	//   ....[1]....
        /*003c*/ 	.word	0xffffffff


	//   ....[2]....
        /*0040*/ 	.word	0xffffffff


	//   ....[3]....
        /*0044*/ 	.word	0xffffffff


	//   ....[4]....
        /*0048*/ 	.word	0xffffffff


	//   ....[5]....
        /*004c*/ 	.word	0xffffffff


	//   ....[6]....
        /*0050*/ 	.word	0xffffffff


	//   ....[7]....
        /*0054*/ 	.word	0xffffffff


	//   ....[8]....
        /*0058*/ 	.word	0xffffffff


	//   ....[9]....
        /*005c*/ 	.word	0xffffffff


	//   ....[10]....
        /*0060*/ 	.word	0xffffffff


	//   ....[11]....
        /*0064*/ 	.word	0xffffffff


	//   ....[12]....
        /*0068*/ 	.word	0xffffffff


	//   ....[13]....
        /*006c*/ 	.word	0xffffffff


	//   ....[14]....
        /*0070*/ 	.word	0xffffffff


	//   ....[15]....
        /*0074*/ 	.word	0xffffffff


	//   ....[16]....
        /*0078*/ 	.word	0xffffffff


	//   ....[17]....
        /*007c*/ 	.word	0xffffffff


	//   ....[18]....
        /*0080*/ 	.word	0xffffffff


	//   ....[19]....
        /*0084*/ 	.word	0xffffffff


	//----- nvinfo : EIATTR_COOP_GROUP_INSTR_OFFSETS
	.align		4
.L_2912:
        /*0088*/ 	.byte	0x04, 0x28
        /*008a*/ 	.short	(.L_2914 - .L_2913)


	//   ....[0]....
.L_2913:
        /*008c*/ 	.word	0x00001ac0


	//   ....[1]....
        /*0090*/ 	.word	0x00001af0


	//   ....[2]....
        /*0094*/ 	.word	0x00001b10


	//   ....[3]....
        /*0098*/ 	.word	0x00001b30


	//   ....[4]....
        /*009c*/ 	.word	0x00001b50


	//   ....[5]....
        /*00a0*/ 	.word	0x00002080


	//   ....[6]....
        /*00a4*/ 	.word	0x000020a0


	//   ....[7]....
        /*00a8*/ 	.word	0x000020c0


	//   ....[8]....
        /*00ac*/ 	.word	0x000020e0


	//   ....[9]....
        /*00b0*/ 	.word	0x00002100


	//   ....[10]....
        /*00b4*/ 	.word	0x00002e70


	//   ....[11]....
        /*00b8*/ 	.word	0x00002ee0


	//   ....[12]....
        /*00bc*/ 	.word	0x00002f40


	//   ....[13]....
        /*00c0*/ 	.word	0x00002fa0


	//   ....[14]....
        /*00c4*/ 	.word	0x00003000


	//   ....[15]....
        /*00c8*/ 	.word	0x00003570


	//   ....[16]....
        /*00cc*/ 	.word	0x000035d0


	//   ....[17]....
        /*00d0*/ 	.word	0x00003630


	//   ....[18]....
        /*00d4*/ 	.word	0x00003690


	//   ....[19]....
        /*00d8*/ 	.word	0x000036f0


	//----- nvinfo : EIATTR_EXIT_INSTR_OFFSETS
	.align		4
.L_2914:
        /*00dc*/ 	.byte	0x04, 0x1c
        /*00de*/ 	.short	(.L_2916 - .L_2915)


	//   ....[0]....
.L_2915:
        /*00e0*/ 	.word	0x00000160


	//   ....[1]....
        /*00e4*/ 	.word	0x00002e20


	//----- nvinfo : EIATTR_MAX_THREADS
	.align		4
.L_2916:
        /*00e8*/ 	.byte	0x04, 0x05
        /*00ea*/ 	.short	(.L_2918 - .L_2917)
.L_2917:
        /*00ec*/ 	.word	0x00000080
        /*00f0*/ 	.word	0x00000001
        /*00f4*/ 	.word	0x00000001


	//----- nvinfo : EIATTR_CRS_STACK_SIZE
	.align		4
.L_2918:
        /*00f8*/ 	.byte	0x04, 0x1e
        /*00fa*/ 	.short	(.L_2920 - .L_2919)
.L_2919:
        /*00fc*/ 	.word	0x00000000
.L_2920:


//--------------------- .nv.info._ZN10layer_norm13ln_fwd_kernelINS_13Kernel_traitsI6__halfS2_fS2_fjLj1280ELj1ELj4ELj1ELj16ENS_18Kernel_traits_baseILj1280ES2_S2_fS2_fjLj128EEEEELb0ELb1ELb1ELb0EEEvNS_9FwdParamsE --------------------------
	.section	.nv.info._ZN10layer_norm13ln_fwd_kernelINS_13Kernel_traitsI6__halfS2_fS2_fjLj1280ELj1ELj4ELj1ELj16ENS_18Kernel_traits_baseILj1280ES2_S2_fS2_fjLj128EEEEELb0ELb1ELb1ELb0EEEvNS_9FwdParamsE,"",@"SHT_CUDA_INFO"
	.sectionflags	@""
	.align	4


	//----- nvinfo : EIATTR_CUDA_API_VERSION
	.align		4
        /*0000*/ 	.byte	0x04, 0x37
        /*0002*/ 	.short	(.L_2922 - .L_2921)
.L_2921:
        /*0004*/ 	.word	0x00000082


	//----- nvinfo : EIATTR_SW2861232_WAR
	.align		4
.L_2922:
        /*0008*/ 	.byte	0x01, 0x35
	.zero		2


	//----- nvinfo : EIATTR_PARAM_CBANK
	.align		4
        /*000c*/ 	.byte	0x04, 0x0a
        /*000e*/ 	.short	(.L_2924 - .L_2923)
	.align		4
.L_2923:
        /*0010*/ 	.word	index@(.nv.constant0._ZN10layer_norm13ln_fwd_kernelINS_13Kernel_traitsI6__halfS2_fS2_fjLj1280ELj1ELj4ELj1ELj16ENS_18Kernel_traits_baseILj1280ES2_S2_fS2_fjLj128EEEEELb0ELb1ELb1ELb0EEEvNS_9FwdParamsE)
        /*0014*/ 	.short	0x0160
        /*0016*/ 	.short	0x00e8


	//----- nvinfo : EIATTR_CBANK_PARAM_SIZE
	.align		4
.L_2924:
        /*0018*/ 	.byte	0x03, 0x19
        /*001a*/ 	.short	0x00e8


	//----- nvinfo : EIATTR_KPARAM_INFO
	.align		4
        /*001c*/ 	.byte	0x04, 0x17
        /*001e*/ 	.short	(.L_2926 - .L_2925)
.L_2925:
        /*0020*/ 	.word	0x00000000
        /*0024*/ 	.short	0x0000
        /*0026*/ 	.short	0x0000
        /*0028*/ 	.byte	0x00, 0xf0, 0xa1, 0x03


	//----- nvinfo : EIATTR_MAXREG_COUNT
	.align		4
.L_2926:
        /*002c*/ 	.byte	0x03, 0x1b
        /*002e*/ 	.short	0x00ff


	//----- nvinfo : EIATTR_MERCURY_ISA_VERSION
	.align		4
        /*0030*/ 	.byte	0x03, 0x5f
        /*0032*/ 	.short	0x0000


	//----- nvinfo : EIATTR_COOP_GROUP_MASK_REGIDS
	.align		4
        /*0034*/ 	.byte	0x04, 0x29
        /*0036*/ 	.short	(.L_2928 - .L_2927)


	//   ....[0]....
.L_2927:
        /*0038*/ 	.word	0xffffffff


	//   ....[1]....
        /*003c*/ 	.word	0xffffffff


	//   ....[2]....
        /*0040*/ 	.word	0xffffffff


	//   ....[3]....
        /*0044*/ 	.word	0xffffffff


	//   ....[4]....
        /*0048*/ 	.word	0xffffffff


	//   ....[5]....
        /*004c*/ 	.word	0xffffffff


	//   ....[6]....
        /*0050*/ 	.word	0xffffffff


	//   ....[7]....
        /*0054*/ 	.word	0xffffffff


	//   ....[8]....
        /*0058*/ 	.word	0xffffffff


	//   ....[9]....
        /*005c*/ 	.word	0xffffffff


	//   ....[10]....
        /*0060*/ 	.word	0xffffffff


	//   ....[11]....
        /*0064*/ 	.word	0xffffffff


	//   ....[12]....
        /*0068*/ 	.word	0xffffffff


	//   ....[13]....
        /*006c*/ 	.word	0xffffffff


	//   ....[14]....
        /*0070*/ 	.word	0xffffffff


	//   ....[15]....
        /*0074*/ 	.word	0xffffffff


	//   ....[16]....
        /*0078*/ 	.word	0xffffffff


	//   ....[17]....
        /*007c*/ 	.word	0xffffffff


	//   ....[18]....
        /*0080*/ 	.word	0xffffffff


	//   ....[19]....
        /*0084*/ 	.word	0xffffffff


	//----- nvinfo : EIATTR_COOP_GROUP_INSTR_OFFSETS
	.align		4
.L_2928:
        /*0088*/ 	.byte	0x04, 0x28
        /*008a*/ 	.short	(.L_2930 - .L_2929)


	//   ....[0]....
.L_2929:
        /*008c*/ 	.word	0x00003160


	//   ....[1]....
        /*0090*/ 	.word	0x00003190


	//   ....[2]....
        /*0094*/ 	.word	0x000031b0


	//   ....[3]....
        /*0098*/ 	.word	0x000031d0


	//   ....[4]....
        /*009c*/ 	.word	0x000031f0


	//   ....[5]....
        /*00a0*/ 	.word	0x00003730


	//   ....[6]....
        /*00a4*/ 	.word	0x00003750


	//   ....[7]....
        /*00a8*/ 	.word	0x00003770


	//   ....[8]....
        /*00ac*/ 	.word	0x00003790


	//   ....[9]....
        /*00b0*/ 	.word	0x000037b0


	//   ....[10]....
        /*00b4*/ 	.word	0x000044e0


	//   ....[11]....
        /*00b8*/ 	.word	0x00004560


	//   ....[12]....
        /*00bc*/ 	.word	0x000045c0


	//   ....[13]....
        /*00c0*/ 	.word	0x00004620


	//   ....[14]....
        /*00c4*/ 	.word	0x00004680


	//   ....[15]....
        /*00c8*/ 	.word	0x00004c00


	//   ....[16]....
        /*00cc*/ 	.word	0x00004c60


	//   ....[17]....
        /*00d0*/ 	.word	0x00004cc0


	//   ....[18]....
        /*00d4*/ 	.word	0x00004d20


	//   ....[19]....
        /*00d8*/ 	.word	0x00004d90


	//----- nvinfo : EIATTR_EXIT_INSTR_OFFSETS
	.align		4
.L_2930:
        /*00dc*/ 	.byte	0x04, 0x1c
        /*00de*/ 	.short	(.L_2932 - .L_2931)


	//   ....[0]....
.L_2931:
        /*00e0*/ 	.word	0x00000680


	//   ....[1]....
        /*00e4*/ 	.word	0x00004490


	//----- nvinfo : EIATTR_MAX_THREADS
	.align		4
.L_2932:
        /*00e8*/ 	.byte	0x04, 0x05
        /*00ea*/ 	.short	(.L_2934 - .L_2933)
.L_2933:
        /*00ec*/ 	.word	0x00000080
        /*00f0*/ 	.word	0x00000001
        /*00f4*/ 	.word	0x00000001


	//----- nvinfo : EIATTR_CRS_STACK_SIZE
	.align		4
.L_2934:
        /*00f8*/ 	.byte	0x04, 0x1e
        /*00fa*/ 	.short	(.L_2936 - .L_2935)
.L_2935:
        /*00fc*/ 	.word	0x00000000
.L_2936:


//--------------------- .nv.info._ZN10layer_norm13ln_fwd_kernelINS_13Kernel_traitsI6__halfS2_fS2_fjLj1280ELj1ELj4ELj1ELj16ENS_18Kernel_traits_baseILj1280ES2_S2_fS2_fjLj128EEEEELb0ELb1ELb1ELb1EEEvNS_9FwdParamsE --------------------------
	.section	.nv.info._ZN10layer_norm13ln_fwd_kernelINS_13Kernel_traitsI6__halfS2_fS2_fjLj1280ELj1ELj4ELj1ELj16ENS_18Kernel_traits_baseILj1280ES2_S2_fS2_fjLj128EEEEELb0ELb1ELb1ELb1EEEvNS_9FwdParamsE,"",@"SHT_CUDA_INFO"
	.sectionflags	@""
	.align	4


	//----- nvinfo : EIATTR_CUDA_API_VERSION
	.align		4
        /*0000*/ 	.byte	0x04, 0x37
        /*0002*/ 	.short	(.L_2938 - .L_2937)
.L_2937:
        /*0004*/ 	.word	0x00000082


	//----- nvinfo : EIATTR_SW2861232_WAR
	.align		4
.L_2938:
        /*0008*/ 	.byte	0x01, 0x35
	.zero		2


	//----- nvinfo : EIATTR_PARAM_CBANK
	.align		4
        /*000c*/ 	.byte	0x04, 0x0a
        /*000e*/ 	.short	(.L_2940 - .L_2939)
	.align		4
.L_2939:
        /*0010*/ 	.word	index@(.nv.constant0._ZN10layer_norm13ln_fwd_kernelINS_13Kernel_traitsI6__halfS2_fS2_fjLj1280ELj1ELj4ELj1ELj16ENS_18Kernel_traits_baseILj1280ES2_S2_fS2_fjLj128EEEEELb0ELb1ELb1ELb1EEEvNS_9FwdParamsE)
        /*0014*/ 	.short	0x0160
        /*0016*/ 	.short	0x00e8


	//----- nvinfo : EIATTR_CBANK_PARAM_SIZE
	.align		4
.L_2940:
        /*0018*/ 	.byte	0x03, 0x19
        /*001a*/ 	.short	0x00e8


	//----- nvinfo : EIATTR_KPARAM_INFO
	.align		4
        /*001c*/ 	.byte	0x04, 0x17
        /*001e*/ 	.short	(.L_2942 - .L_2941)
.L_2941:
        /*0020*/ 	.word	0x00000000
        /*0024*/ 	.short	0x0000
        /*0026*/ 	.short	0x0000
        /*0028*/ 	.byte	0x00, 0xf0, 0xa1, 0x03


	//----- nvinfo : EIATTR_MAXREG_COUNT
	.align		4
.L_2942:
        /*002c*/ 	.byte	0x03, 0x1b
        /*002e*/ 	.short	0x00ff


	//----- nvinfo : EIATTR_MERCURY_ISA_VERSION
	.align		4
        /*0030*/ 	.byte	0x03, 0x5f
        /*0032*/ 	.short	0x0000


	//----- nvinfo : EIATTR_COOP_GROUP_MASK_REGIDS
	.align		4
        /*0034*/ 	.byte	0x04, 0x29
        /*0036*/ 	.short	(.L_2944 - .L_2943)


	//   ....[0]....
.L_2943:
        /*0038*/ 	.word	0xffffffff


	//   ....[1]....
        /*003c*/ 	.word	0xffffffff


	//   ....[2]....
        /*0040*/ 	.word	0xffffffff


	//   ....[3]....
        /*0044*/ 	.word	0xffffffff


	//   ....[4]....
        /*0048*/ 	.word	0xffffffff


	//   ....[5]....
        /*004c*/ 	.word	0xffffffff


	//   ....[6]....
        /*0050*/ 	.word	0xffffffff


	//   ....[7]....
        /*0054*/ 	.word	0xffffffff


	//   ....[8]....
        /*0058*/ 	.word	0xffffffff


	//   ....[9]....
        /*005c*/ 	.word	0xffffffff


	//   ....[10]....
        /*0060*/ 	.word	0xffffffff


	//   ....[11]....
        /*0064*/ 	.word	0xffffffff


	//   ....[12]....
        /*0068*/ 	.word	0xffffffff


	//   ....[13]....
        /*006c*/ 	.word	0xffffffff


	//   ....[14]....
        /*0070*/ 	.word	0xffffffff


	//   ....[15]....
        /*0074*/ 	.word	0xffffffff


	//   ....[16]....
        /*0078*/ 	.word	0xffffffff


	//   ....[17]....
        /*007c*/ 	.word	0xffffffff


	//   ....[18]....
        /*0080*/ 	.word	0xffffffff


	//   ....[19]....
        /*0084*/ 	.word	0xffffffff


	//----- nvinfo : EIATTR_COOP_GROUP_INSTR_OFFSETS
	.align		4
.L_2944:
        /*0088*/ 	.byte	0x04, 0x28
        /*008a*/ 	.short	(.L_2946 - .L_2945)


	//   ....[0]....
.L_2945:
        /*008c*/ 	.word	0x000029c0


	//   ....[1]....
        /*0090*/ 	.word	0x000029f0


	//   ....[2]....
        /*0094*/ 	.word	0x00002a10


	//   ....[3]....
        /*0098*/ 	.word	0x00002a30


	//   ....[4]....
        /*009c*/ 	.word	0x00002a50


	//   ....[5]....
        /*00a0*/ 	.word	0x00002f80


	//   ....[6]....
        /*00a4*/ 	.word	0x00002fa0


	//   ....[7]....
        /*00a8*/ 	.word	0x00002fc0


	//   ....[8]....
        /*00ac*/ 	.word	0x00002fe0


	//   ....[9]....
        /*00b0*/ 	.word	0x00003000


	//   ....[10]....
        /*00b4*/ 	.word	0x00003cc0


	//   ....[11]....
        /*00b8*/ 	.word	0x00003d40


	//   ....[12]....
        /*00bc*/ 	.word	0x00003da0


	//   ....[13]....
        /*00c0*/ 	.word	0x00003e00


	//   ....[14]....
        /*00c4*/ 	.word	0x00003e60


	//   ....[15]....
        /*00c8*/ 	.word	0x000043d0


	//   ....[16]....
        /*00cc*/ 	.word	0x00004430


	//   ....[17]....
        /*00d0*/ 	.word	0x00004490


	//   ....[18]....
        /*00d4*/ 	.word	0x000044f0


	//   ....[19]....
        /*00d8*/ 	.word	0x00004550


	//----- nvinfo : EIATTR_EXIT_INSTR_OFFSETS
	.align		4
.L_2946:
        /*00dc*/ 	.byte	0x04, 0x1c
        /*00de*/ 	.short	(.L_2948 - .L_2947)


	//   ....[0]....
.L_2947:
        /*00e0*/ 	.word	0x00000150


	//   ....[1]....
        /*00e4*/ 	.word	0x00003c70


	//----- nvinfo : EIATTR_MAX_THREADS
	.align		4
.L_2948:
        /*00e8*/ 	.byte	0x04, 0x05
        /*00ea*/ 	.short	(.L_2950 - .L_2949)
.L_2949:
        /*00ec*/ 	.word	0x00000080
        /*00f0*/ 	.word	0x00000001
        /*00f4*/ 	.word	0x00000001


	//----- nvinfo : EIATTR_CRS_STACK_SIZE
	.align		4
.L_2950:
        /*00f8*/ 	.byte	0x04, 0x1e
        /*00fa*/ 	.short	(.L_2952 - .L_2951)
.L_2951:
        /*00fc*/ 	.word	0x00000000
.L_2952:


//--------------------- .nv.info._ZN10layer_norm13ln_fwd_kernelINS_13Kernel_traitsI6__halfS2_fS2_fjLj1280ELj1ELj4ELj1ELj16ENS_18Kernel_traits_baseILj1280ES2_S2_fS2_fjLj128EEEEELb1ELb0ELb0ELb0EEEvNS_9FwdParamsE --------------------------
	.section	.nv.info._ZN10layer_norm13ln_fwd_kernelINS_13Kernel_traitsI6__halfS2_fS2_fjLj1280ELj1ELj4ELj1ELj16ENS_18Kernel_traits_baseILj1280ES2_S2_fS2_fjLj128EEEEELb1ELb0ELb0ELb0EEEvNS_9FwdParamsE,"",@"SHT_CUDA_INFO"
	.sectionflags	@""
	.align	4


	//----- nvinfo : EIATTR_CUDA_API_VERSION
	.align		4
        /*0000*/ 	.byte	0x04, 0x37
        /*0002*/ 	.short	(.L_2954 - .L_2953)
.L_2953:
        /*0004*/ 	.word	0x00000082


	//----- nvinfo : EIATTR_SW2861232_WAR
	.align		4
.L_2954:
        /*0008*/ 	.byte	0x01, 0x35
	.zero		2


	//----- nvinfo : EIATTR_PARAM_CBANK
	.align		4
        /*000c*/ 	.byte	0x04, 0x0a
        /*000e*/ 	.short	(.L_2956 - .L_2955)
	.align		4
.L_2955:
        /*0010*/ 	.word	index@(.nv.constant0._ZN10layer_norm13ln_fwd_kernelINS_13Kernel_traitsI6__halfS2_fS2_fjLj1280ELj1ELj4ELj1ELj16ENS_18Kernel_traits_baseILj1280ES2_S2_fS2_fjLj128EEEEELb1ELb0ELb0ELb0EEEvNS_9FwdParamsE)
        /*0014*/ 	.short	0x0160
        /*0016*/ 	.short	0x00e8


	//----- nvinfo : EIATTR_CBANK_PARAM_SIZE
	.align		4
.L_2956:
        /*0018*/ 	.byte	0x03, 0x19
        /*001a*/ 	.short	0x00e8


	//----- nvinfo : EIATTR_KPARAM_INFO
	.align		4
        /*001c*/ 	.byte	0x04, 0x17
        /*001e*/ 	.short	(.L_2958 - .L_2957)
.L_2957:
        /*0020*/ 	.word	0x00000000
        /*0024*/ 	.short	0x0000
        /*0026*/ 	.short	0x0000
        /*0028*/ 	.byte	0x00, 0xf0, 0xa1, 0x03


	//----- nvinfo : EIATTR_MAXREG_COUNT
	.align		4
.L_2958:
        /*002c*/ 	.byte	0x03, 0x1b
        /*002e*/ 	.short	0x00ff


	//----- nvinfo : EIATTR_MERCURY_ISA_VERSION
	.align		4
        /*0030*/ 	.byte	0x03, 0x5f
        /*0032*/ 	.short	0x0000


	//----- nvinfo : EIATTR_COOP_GROUP_MASK_REGIDS
	.align		4
        /*0034*/ 	.byte	0x04, 0x29
        /*0036*/ 	.short	(.L_2960 - .L_2959)


	//   ....[0]....
.L_2959:
        /*0038*/ 	.word	0xffffffff


	//   ....[1]....
        /*003c*/ 	.word	0xffffffff


	//   ....[2]....
        /*0040*/ 	.word	0xffffffff


	//   ....[3]....
        /*0044*/ 	.word	0xffffffff


	//   ....[4]....
        /*0048*/ 	.word	0xffffffff


	//   ....[5]....
        /*004c*/ 	.word	0xffffffff


	//   ....[6]....
        /*0050*/ 	.word	0xffffffff


	//   ....[7]....
        /*0054*/ 	.word	0xffffffff


	//   ....[8]....
        /*0058*/ 	.word	0xffffffff


	//   ....[9]....
        /*005c*/ 	.word	0xffffffff


	//   ....[10]....
        /*0060*/ 	.word	0xffffffff


	//   ....[11]....
        /*0064*/ 	.word	0xffffffff


	//   ....[12]....
        /*0068*/ 	.word	0xffffffff


	//   ....[13]....
        /*006c*/ 	.word	0xffffffff


	//   ....[14]....
        /*0070*/ 	.word	0xffffffff


	//   ....[15]....
        /*0074*/ 	.word	0xffffffff


	//   ....[16]....
        /*0078*/ 	.word	0xffffffff


	//   ....[17]....
        /*007c*/ 	.word	0xffffffff


	//   ....[18]....
        /*0080*/ 	.word	0xffffffff


	//   ....[19]....
        /*0084*/ 	.word	0xffffffff


	//----- nvinfo : EIATTR_COOP_GROUP_INSTR_OFFSETS
	.align		4
.L_2960:
        /*0088*/ 	.byte	0x04, 0x28
        /*008a*/ 	.short	(.L_2962 - .L_2961)


	//   ....[0]....
.L_2961:
        /*008c*/ 	.word	0x0000f020


	//   ....[1]....
        /*0090*/ 	.word	0x0000f050


	//   ....[2]....
        /*0094*/ 	.word	0x0000f080


	//   ....[3]....
        /*0098*/ 	.word	0x0000f0a0


	//   ....[4]....
        /*009c*/ 	.word	0x0000f0c0


	//   ....[5]....
        /*00a0*/ 	.word	0x0000f600


	//   ....[6]....
        /*00a4*/ 	.word	0x0000f620


	//   ....[7]....
        /*00a8*/ 	.word	0x0000f640


	//   ....[8]....
        /*00ac*/ 	.word	0x0000f660


	//   ....[9]....
        /*00b0*/ 	.word	0x0000f680


	//   ....[10]....
        /*00b4*/ 	.word	0x00010370


	//   ....[11]....
        /*00b8*/ 	.word	0x000103f0


	//   ....[12]....
        /*00bc*/ 	.word	0x00010450


	//   ....[13]....
        /*00c0*/ 	.word	0x000104b0


	//   ....[14]....
        /*00c4*/ 	.word	0x00010510


	//   ....[15]....
        /*00c8*/ 	.word	0x00010aa0


	//   ....[16]....
        /*00cc*/ 	.word	0x00010b00


	//   ....[17]....
        /*00d0*/ 	.word	0x00010b60


	//   ....[18]....
        /*00d4*/ 	.word	0x00010bc0


	//   ....[19]....
        /*00d8*/ 	.word	0x00010c30


	//----- nvinfo : EIATTR_EXIT_INSTR_OFFSETS
	.align		4
.L_2962:
        /*00dc*/ 	.byte	0x04, 0x1c
        /*00de*/ 	.short	(.L_2964 - .L_2963)


	//   ....[0]....
.L_2963:
        /*00e0*/ 	.word	0x00000a90


	//   ....[1]....
        /*00e4*/ 	.word	0x00010310


	//----- nvinfo : EIATTR_MAX_THREADS
	.align		4
.L_2964:
        /*00e8*/ 	.byte	0x04, 0x05
        /*00ea*/ 	.short	(.L_2966 - .L_2965)
.L_2965:
        /*00ec*/ 	.word	0x00000080
        /*00f0*/ 	.word	0x00000001
        /*00f4*/ 	.word	0x00000001


	//----- nvinfo : EIATTR_CRS_STACK_SIZE
	.align		4
.L_2966:
        /*00f8*/ 	.byte	0x04, 0x1e
        /*00fa*/ 	.short	(.L_2968 - .L_2967)
.L_2967:
        /*00fc*/ 	.word	0x00000000
.L_2968:


//--------------------- .nv.info._ZN10layer_norm13ln_fwd_kernelINS_13Kernel_traitsI6__halfS2_fS2_fjLj1280ELj1ELj4ELj1ELj16ENS_18Kernel_traits_baseILj1280ES2_S2_fS2_fjLj128EEEEELb1ELb0ELb0ELb1EEEvNS_9FwdParamsE --------------------------
	.section	.nv.info._ZN10layer_norm13ln_fwd_kernelINS_13Kernel_traitsI6__halfS2_fS2_fjLj1280ELj1ELj4ELj1ELj16ENS_18Kernel_traits_baseILj1280ES2_S2_fS2_fjLj128EEEEELb1ELb0ELb0ELb1EEEvNS_9FwdParamsE,"",@"SHT_CUDA_INFO"
	.sectionflags	@""
	.align	4


	//----- nvinfo : EIATTR_CUDA_API_VERSION
	.align		4
        /*0000*/ 	.byte	0x04, 0x37
        /*0002*/ 	.short	(.L_2970 - .L_2969)
.L_2969:
        /*0004*/ 	.word	0x00000082


	//----- nvinfo : EIATTR_SW2861232_WAR
	.align		4
.L_2970:
        /*0008*/ 	.byte	0x01, 0x35
	.zero		2


	//----- nvinfo : EIATTR_PARAM_CBANK
	.align		4
        /*000c*/ 	.byte	0x04, 0x0a
        /*000e*/ 	.short	(.L_2972 - .L_2971)
	.align		4
.L_2971:
        /*0010*/ 	.word	index@(.nv.constant0._ZN10layer_norm13ln_fwd_kernelINS_13Kernel_traitsI6__halfS2_fS2_fjLj1280ELj1ELj4ELj1ELj16ENS_18Kernel_traits_baseILj1280ES2_S2_fS2_fjLj128EEEEELb1ELb0ELb0ELb1EEEvNS_9FwdParamsE)
        /*0014*/ 	.short	0x0160
        /*0016*/ 	.short	0x00e8


	//----- nvinfo : EIATTR_CBANK_PARAM_SIZE
	.align		4
.L_2972:
        /*0018*/ 	.byte	0x03, 0x19
        /*001a*/ 	.short	0x00e8


	//----- nvinfo : EIATTR_KPARAM_INFO
	.align		4
        /*001c*/ 	.byte	0x04, 0x17
        /*001e*/ 	.short	(.L_2974 - .L_2973)
.L_2973:
        /*0020*/ 	.word	0x00000000
        /*0024*/ 	.short	0x0000
        /*0026*/ 	.short	0x0000
        /*0028*/ 	.byte	0x00, 0xf0, 0xa1, 0x03


	//----- nvinfo : EIATTR_MAXREG_COUNT
	.align		4
.L_2974:
        /*002c*/ 	.byte	0x03, 0x1b
        /*002e*/ 	.short	0x00ff


	//----- nvinfo : EIATTR_MERCURY_ISA_VERSION
	.align		4
        /*0030*/ 	.byte	0x03, 0x5f
        /*0032*/ 	.short	0x0000


	//----- nvinfo : EIATTR_COOP_GROUP_MASK_REGIDS
	.align		4
        /*0034*/ 	.byte	0x04, 0x29
        /*0036*/ 	.short	(.L_2976 - .L_2975)


	//   ....[0]....
.L_2975:
        /*0038*/ 	.word	0xffffffff


	//   ....[1]....
        /*003c*/ 	.word	0xffffffff


	//   ....[2]....
        /*0040*/ 	.word	0xffffffff


	//   ....[3]....
        /*0044*/ 	.word	0xffffffff


	//   ....[4]....
        /*0048*/ 	.word	0xffffffff


	//   ....[5]....
        /*004c*/ 	.word	0xffffffff


	//   ....[6]....
        /*0050*/ 	.word	0xffffffff


	//   ....[7]....
        /*0054*/ 	.word	0xffffffff


	//   ....[8]....
        /*0058*/ 	.word	0xffffffff


	//   ....[9]....
        /*005c*/ 	.word	0xffffffff


	//   ....[10]....
        /*0060*/ 	.word	0xffffffff


	//   ....[11]....
        /*0064*/ 	.word	0xffffffff


	//   ....[12]....
        /*0068*/ 	.word	0xffffffff


	//   ....[13]....
        /*006c*/ 	.word	0xffffffff


	//   ....[14]....
        /*0070*/ 	.word	0xffffffff


	//   ....[15]....
        /*0074*/ 	.word	0xffffffff


	//   ....[16]....
        /*0078*/ 	.word	0xffffffff


	//   ....[17]....
        /*007c*/ 	.word	0xffffffff


	//   ....[18]....
        /*0080*/ 	.word	0xffffffff


	//   ....[19]....
        /*0084*/ 	.word	0xffffffff


	//----- nvinfo : EIATTR_COOP_GROUP_INSTR_OFFSETS
	.align		4
.L_2976:
        /*0088*/ 	.byte	0x04, 0x28
        /*008a*/ 	.short	(.L_2978 - .L_2977)


	//   ....[0]....
.L_2977:
        /*008c*/ 	.word	0x0000e590


	//   ....[1]....
        /*0090*/ 	.word	0x0000e5c0


	//   ....[2]....
        /*0094*/ 	.word	0x0000e5e0


	//   ....[3]....
        /*0098*/ 	.word	0x0000e600


	//   ....[4]....
        /*009c*/ 	.word	0x0000e620


	//   ....[5]....
        /*00a0*/ 	.word	0x0000eb50


	//   ....[6]....
        /*00a4*/ 	.word	0x0000eb70


	//   ....[7]....
        /*00a8*/ 	.word	0x0000eb90


	//   ....[8]....
        /*00ac*/ 	.word	0x0000ebb0


	//   ....[9]....
        /*00b0*/ 	.word	0x0000ebd0


	//   ....[10]....
        /*00b4*/ 	.word	0x0000f9a0


	//   ....[11]....
        /*00b8*/ 	.word	0x0000fa10


	//   ....[12]....
        /*00bc*/ 	.word	0x0000fa70


	//   ....[13]....
        /*00c0*/ 	.word	0x0000fad0


	//   ....[14]....
        /*00c4*/ 	.word	0x0000fb30


	//   ....[15]....
        /*00c8*/ 	.word	0x000100a0


	//   ....[16]....
        /*00cc*/ 	.word	0x00010100


	//   ....[17]....
        /*00d0*/ 	.word	0x00010160


	//   ....[18]....
        /*00d4*/ 	.word	0x000101c0


	//   ....[19]....
        /*00d8*/ 	.word	0x00010220


	//----- nvinfo : EIATTR_EXIT_INSTR_OFFSETS
	.align		4
.L_2978:
        /*00dc*/ 	.byte	0x04, 0x1c
        /*00de*/ 	.short	(.L_2980 - .L_2979)


	//   ....[0]....
.L_2979:
        /*00e0*/ 	.word	0x000005a0


	//   ....[1]....
        /*00e4*/ 	.word	0x0000f950


	//----- nvinfo : EIATTR_MAX_THREADS
	.align		4
.L_2980:
        /*00e8*/ 	.byte	0x04, 0x05
        /*00ea*/ 	.short	(.L_2982 - .L_2981)
.L_2981:
        /*00ec*/ 	.word	0x00000080
        /*00f0*/ 	.word	0x00000001
        /*00f4*/ 	.word	0x00000001


	//----- nvinfo : EIATTR_CRS_STACK_SIZE
	.align		4
.L_2982:
        /*00f8*/ 	.byte	0x04, 0x1e
        /*00fa*/ 	.short	(.L_2984 - .L_2983)
.L_2983:
        /*00fc*/ 	.word	0x00000000
.L_2984:


//--------------------- .nv.info._ZN10layer_norm13ln_fwd_kernelINS_13Kernel_traitsI6__halfS2_fS2_fjLj1280ELj1ELj4ELj1ELj16ENS_18Kernel_traits_baseILj1280ES2_S2_fS2_fjLj128EEEEELb1ELb0ELb1ELb0EEEvNS_9FwdParamsE --------------------------
	.section	.nv.info._ZN10layer_norm13ln_fwd_kernelINS_13Kernel_traitsI6__halfS2_fS2_fjLj1280ELj1ELj4ELj1ELj16ENS_18Kernel_traits_baseILj1280ES2_S2_fS2_fjLj128EEEEELb1ELb0ELb1ELb0EEEvNS_9FwdParamsE,"",@"SHT_CUDA_INFO"
	.sectionflags	@""
	.align	4


	//----- nvinfo : EIATTR_CUDA_API_VERSION
	.align		4
        /*0000*/ 	.byte	0x04, 0x37
        /*0002*/ 	.short	(.L_2986 - .L_2985)
.L_2985:
        /*0004*/ 	.word	0x00000082


	//----- nvinfo : EIATTR_SW2861232_WAR
	.align		4
.L_2986:
        /*0008*/ 	.byte	0x01, 0x35
	.zero		2


	//----- nvinfo : EIATTR_PARAM_CBANK
	.align		4
        /*000c*/ 	.byte	0x04, 0x0a
        /*000e*/ 	.short	(.L_2988 - .L_2987)
	.align		4
.L_2987:
        /*0010*/ 	.word	index@(.nv.constant0._ZN10layer_norm13ln_fwd_kernelINS_13Kernel_traitsI6__halfS2_fS2_fjLj1280ELj1ELj4ELj1ELj16ENS_18Kernel_traits_baseILj1280ES2_S2_fS2_fjLj128EEEEELb1ELb0ELb1ELb0EEEvNS_9FwdParamsE)
        /*0014*/ 	.short	0x0160
        /*0016*/ 	.short	0x00e8


	//----- nvinfo : EIATTR_CBANK_PARAM_SIZE
	.align		4
.L_2988:
        /*0018*/ 	.byte	0x03, 0x19
        /*001a*/ 	.short	0x00e8


	//----- nvinfo : EIATTR_KPARAM_INFO
	.align		4
        /*001c*/ 	.byte	0x04, 0x17
        /*001e*/ 	.short	(.L_2990 - .L_2989)
.L_2989:
        /*0020*/ 	.word	0x00000000
        /*0024*/ 	.short	0x0000
        /*0026*/ 	.short	0x0000
        /*0028*/ 	.byte	0x00, 0xf0, 0xa1, 0x03


	//----- nvinfo : EIATTR_MAXREG_COUNT
	.align		4
.L_2990:
        /*002c*/ 	.byte	0x03, 0x1b
        /*002e*/ 	.short	0x00ff


	//----- nvinfo : EIATTR_MERCURY_ISA_VERSION
	.align		4
        /*0030*/ 	.byte	0x03, 0x5f
        /*0032*/ 	.short	0x0000


	//----- nvinfo : EIATTR_COOP_GROUP_MASK_REGIDS
	.align		4
        /*0034*/ 	.byte	0x04, 0x29
        /*0036*/ 	.short	(.L_2992 - .L_2991)


	//   ....[0]....
.L_2991:
        /*0038*/ 	.word	0xffffffff


	//   ....[1]....
        /*003c*/ 	.word	0xffffffff


	//   ....[2]....
        /*0040*/ 	.word	0xffffffff


	//   ....[3]....
        /*0044*/ 	.word	0xffffffff


	//   ....[4]....
        /*0048*/ 	.word	0xffffffff


	//   ....[5]....
        /*004c*/ 	.word	0xffffffff


	//   ....[6]....
        /*0050*/ 	.word	0xffffffff


	//   ....[7]....
        /*0054*/ 	.word	0xffffffff


	//   ....[8]....
        /*0058*/ 	.word	0xffffffff


	//   ....[9]....
        /*005c*/ 	.word	0xffffffff


	//   ....[10]....
        /*0060*/ 	.word	0xffffffff


	//   ....[11]....
        /*0064*/ 	.word	0xffffffff


	//   ....[12]....
        /*0068*/ 	.word	0xffffffff


	//   ....[13]....
        /*006c*/ 	.word	0xffffffff


	//   ....[14]....
        /*0070*/ 	.word	0xffffffff


	//   ....[15]....
        /*0074*/ 	.word	0xffffffff


	//   ....[16]....
        /*0078*/ 	.word	0xffffffff


	//   ....[17]....
        /*007c*/ 	.word	0xffffffff


	//   ....[18]....
        /*0080*/ 	.word	0xffffffff


	//   ....[19]....
        /*0084*/ 	.word	0xffffffff


	//----- nvinfo : EIATTR_COOP_GROUP_INSTR_OFFSETS
	.align		4
.L_2992:
        /*0088*/ 	.byte	0x04, 0x28
        /*008a*/ 	.short	(.L_2994 - .L_2993)


	//   ....[0]....
.L_2993:
        /*008c*/ 	.word	0x000107c0


	//   ....[1]....
        /*0090*/ 	.word	0x000107f0


	//   ....[2]....
        /*0094*/ 	.word	0x00010810


	//   ....[3]....
        /*0098*/ 	.word	0x00010830


	//   ....[4]....
        /*009c*/ 	.word	0x00010850


	//   ....[5]....
        /*00a0*/ 	.word	0x00010d90


	//   ....[6]....
        /*00a4*/ 	.word	0x00010db0


	//   ....[7]....
        /*00a8*/ 	.word	0x00010dd0


	//   ....[8]....
        /*00ac*/ 	.word	0x00010df0


	//   ....[9]....
        /*00b0*/ 	.word	0x00010e10


	//   ....[10]....
        /*00b4*/ 	.word	0x00011b60


	//   ....[11]....
        /*00b8*/ 	.word	0x00011bc0


	//   ....[12]....
        /*00bc*/ 	.word	0x00011c20


	//   ....[13]....
        /*00c0*/ 	.word	0x00011c80


	//   ....[14]....
        /*00c4*/ 	.word	0x00011ce0


	//   ....[15]....
        /*00c8*/ 	.word	0x00012260


	//   ....[16]....
        /*00cc*/ 	.word	0x000122c0


	//   ....[17]....
        /*00d0*/ 	.word	0x00012320


	//   ....[18]....
        /*00d4*/ 	.word	0x00012380


	//   ....[19]....
        /*00d8*/ 	.word	0x000123e0


	//----- nvinfo : EIATTR_EXIT_INSTR_OFFSETS
	.align		4
.L_2994:
        /*00dc*/ 	.byte	0x04, 0x1c
        /*00de*/ 	.short	(.L_2996 - .L_2995)


	//   ....[0]....
.L_2995:
        /*00e0*/ 	.word	0x00000a20


	//   ....[1]....
        /*00e4*/ 	.word	0x00011b10


	//----- nvinfo : EIATTR_MAX_THREADS
	.align		4
.L_2996:
        /*00e8*/ 	.byte	0x04, 0x05
        /*00ea*/ 	.short	(.L_2998 - .L_2997)
.L_2997:
        /*00ec*/ 	.word	0x00000080
        /*00f0*/ 	.word	0x00000001
        /*00f4*/ 	.word	0x00000001


	//----- nvinfo : EIATTR_CRS_STACK_SIZE
	.align		4
.L_2998:
        /*00f8*/ 	.byte	0x04, 0x1e
        /*00fa*/ 	.short	(.L_3000 - .L_2999)
.L_2999:
        /*00fc*/ 	.word	0x00000000
.L_3000:


//--------------------- .nv.info._ZN10layer_norm13ln_fwd_kernelINS_13Kernel_traitsI6__halfS2_fS2_fjLj1280ELj1ELj4ELj1ELj16ENS_18Kernel_traits_baseILj1280ES2_S2_fS2_fjLj128EEEEELb1ELb0ELb1ELb1EEEvNS_9FwdParamsE --------------------------
	.section	.nv.info._ZN10layer_norm13ln_fwd_kernelINS_13Kernel_traitsI6__halfS2_fS2_fjLj1280ELj1ELj4ELj1ELj16ENS_18Kernel_traits_baseILj1280ES2_S2_fS2_fjLj128EEEEELb1ELb0ELb1ELb1EEEvNS_9FwdParamsE,"",@"SHT_CUDA_INFO"
	.sectionflags	@""
	.align	4


	//----- nvinfo : EIATTR_CUDA_API_VERSION
	.align		4
        /*0000*/ 	.byte	0x04, 0x37
        /*0002*/ 	.short	(.L_3002 - .L_3001)
.L_3001:
        /*0004*/ 	.word	0x00000082


	//----- nvinfo : EIATTR_SW2861232_WAR
	.align		4
.L_3002:
        /*0008*/ 	.byte	0x01, 0x35
	.zero		2


	//----- nvinfo : EIATTR_PARAM_CBANK
	.align		4
        /*000c*/ 	.byte	0x04, 0x0a
        /*000e*/ 	.short	(.L_3004 - .L_3003)
	.align		4
.L_3003:
        /*0010*/ 	.word	index@(.nv.constant0._ZN10layer_norm13ln_fwd_kernelINS_13Kernel_traitsI6__halfS2_fS2_fjLj1280ELj1ELj4ELj1ELj16ENS_18Kernel_traits_baseILj1280ES2_S2_fS2_fjLj128EEEEELb1ELb0ELb1ELb1EEEvNS_9FwdParamsE)
        /*0014*/ 	.short	0x0160
        /*0016*/ 	.short	0x00e8


	//----- nvinfo : EIATTR_CBANK_PARAM_SIZE
	.align		4
.L_3004:
        /*0018*/ 	.byte	0x03, 0x19
        /*001a*/ 	.short	0x00e8


	//----- nvinfo : EIATTR_KPARAM_INFO
	.align		4
        /*001c*/ 	.byte	0x04, 0x17
        /*001e*/ 	.short	(.L_3006 - .L_3005)
.L_3005:
        /*0020*/ 	.word	0x00000000
        /*0024*/ 	.short	0x0000
        /*0026*/ 	.short	0x0000
        /*0028*/ 	.byte	0x00, 0xf0, 0xa1, 0x03


	//----- nvinfo : EIATTR_MAXREG_COUNT
	.align		4
.L_3006:
        /*002c*/ 	.byte	0x03, 0x1b
        /*002e*/ 	.short	0x00ff


	//----- nvinfo : EIATTR_MERCURY_ISA_VERSION
	.align		4
        /*0030*/ 	.byte	0x03, 0x5f
        /*0032*/ 	.short	0x0000


	//----- nvinfo : EIATTR_COOP_GROUP_MASK_REGIDS
	.align		4
        /*0034*/ 	.byte	0x04, 0x29
        /*0036*/ 	.short	(.L_3008 - .L_3007)


	//   ....[0]....
.L_3007:
        /*0038*/ 	.word	0xffffffff


	//   ....[1]....
        /*003c*/ 	.word	0xffffffff


	//   ....[2]....
        /*0040*/ 	.word	0xffffffff


	//   ....[3]....
        /*0044*/ 	.word	0xffffffff


	//   ....[4]....
        /*0048*/ 	.word	0xffffffff


	//   ....[5]....
        /*004c*/ 	.word	0xffffffff


	//   ....[6]....
        /*0050*/ 	.word	0xffffffff


	//   ....[7]....
        /*0054*/ 	.word	0xffffffff


	//   ....[8]....
        /*0058*/ 	.word	0xffffffff


	//   ....[9]....
        /*005c*/ 	.word	0xffffffff


	//   ....[10]....
        /*0060*/ 	.word	0xffffffff


	//   ....[11]....
        /*0064*/ 	.word	0xffffffff


	//   ....[12]....
        /*0068*/ 	.word	0xffffffff


	//   ....[13]....
        /*006c*/ 	.word	0xffffffff


	//   ....[14]....
        /*0070*/ 	.word	0xffffffff


	//   ....[15]....
        /*0074*/ 	.word	0xffffffff


	//   ....[16]....
        /*0078*/ 	.word	0xffffffff


	//   ....[17]....
        /*007c*/ 	.word	0xffffffff


	//   ....[18]....
        /*0080*/ 	.word	0xffffffff


	//   ....[19]....
        /*0084*/ 	.word	0xffffffff


	//----- nvinfo : EIATTR_COOP_GROUP_INSTR_OFFSETS
	.align		4
.L_3008:
        /*0088*/ 	.byte	0x04, 0x28
        /*008a*/ 	.short	(.L_3010 - .L_3009)


	//   ....[0]....
.L_3009:
        /*008c*/ 	.word	0x0000fe60


	//   ....[1]....
        /*0090*/ 	.word	0x0000fe90


	//   ....[2]....
        /*0094*/ 	.word	0x0000feb0


	//   ....[3]....
        /*0098*/ 	.word	0x0000fed0


	//   ....[4]....
        /*009c*/ 	.word	0x0000fef0


	//   ....[5]....
        /*00a0*/ 	.word	0x00010420


	//   ....[6]....
        /*00a4*/ 	.word	0x00010440


	//   ....[7]....
        /*00a8*/ 	.word	0x00010460


	//   ....[8]....
        /*00ac*/ 	.word	0x00010480


	//   ....[9]....
        /*00b0*/ 	.word	0x000104a0


	//   ....[10]....
        /*00b4*/ 	.word	0x00011320


	//   ....[11]....
        /*00b8*/ 	.word	0x00011390


	//   ....[12]....
        /*00bc*/ 	.word	0x000113f0


	//   ....[13]....
        /*00c0*/ 	.word	0x00011450


	//   ....[14]....
        /*00c4*/ 	.word	0x000114b0


	//   ....[15]....
        /*00c8*/ 	.word	0x00011a20


	//   ....[16]....
        /*00cc*/ 	.word	0x00011a80


	//   ....[17]....
        /*00d0*/ 	.word	0x00011ae0


	//   ....[18]....
        /*00d4*/ 	.word	0x00011b40


	//   ....[19]....
        /*00d8*/ 	.word	0x00011ba0


	//----- nvinfo : EIATTR_EXIT_INSTR_OFFSETS
	.align		4
.L_3010:
        /*00dc*/ 	.byte	0x04, 0x1c
        /*00de*/ 	.short	(.L_3012 - .L_3011)


	//   ....[0]....
.L_3011:
        /*00e0*/ 	.word	0x000005a0


	//   ....[1]....
        /*00e4*/ 	.word	0x000112d0


	//----- nvinfo : EIATTR_MAX_THREADS
	.align		4
.L_3012:
        /*00e8*/ 	.byte	0x04, 0x05
        /*00ea*/ 	.short	(.L_3014 - .L_3013)
.L_3013:
        /*00ec*/ 	.word	0x00000080
        /*00f0*/ 	.word	0x00000001
        /*00f4*/ 	.word	0x00000001


	//----- nvinfo : EIATTR_CRS_STACK_SIZE
	.align		4
.L_3014:
        /*00f8*/ 	.byte	0x04, 0x1e
        /*00fa*/ 	.short	(.L_3016 - .L_3015)
.L_3015:
        /*00fc*/ 	.word	0x00000000
.L_3016:


//--------------------- .nv.info._ZN10layer_norm13ln_fwd_kernelINS_13Kernel_traitsI6__halfS2_fS2_fjLj1280ELj1ELj4ELj1ELj16ENS_18Kernel_traits_baseILj1280ES2_S2_fS2_fjLj128EEEEELb1ELb1ELb0ELb0EEEvNS_9FwdParamsE --------------------------
	.section	.nv.info._ZN10layer_norm13ln_fwd_kernelINS_13Kernel_traitsI6__halfS2_fS2_fjLj1280ELj1ELj4ELj1ELj16ENS_18Kernel_traits_baseILj1280ES2_S2_fS2_fjLj128EEEEELb1ELb1ELb0ELb0EEEvNS_9FwdParamsE,"",@"SHT_CUDA_INFO"
	.sectionflags	@""
	.align	4


	//----- nvinfo : EIATTR_CUDA_API_VERSION
	.align		4
        /*0000*/ 	.byte	0x04, 0x37
        /*0002*/ 	.short	(.L_3018 - .L_3017)
.L_3017:
        /*0004*/ 	.word	0x00000082


	//----- nvinfo : EIATTR_SW2861232_WAR
	.align		4
.L_3018:
        /*0008*/ 	.byte	0x01, 0x35
	.zero		2


	//----- nvinfo : EIATTR_PARAM_CBANK
	.align		4
        /*000c*/ 	.byte	0x04, 0x0a
        /*000e*/ 	.short	(.L_3020 - .L_3019)
	.align		4
.L_3019:
        /*0010*/ 	.word	index@(.nv.constant0._ZN10layer_norm13ln_fwd_kernelINS_13Kernel_traitsI6__halfS2_fS2_fjLj1280ELj1ELj4ELj1ELj16ENS_18Kernel_traits_baseILj1280ES2_S2_fS2_fjLj128EEEEELb1ELb1ELb0ELb0EEEvNS_9FwdParamsE)
        /*0014*/ 	.short	0x0160
        /*0016*/ 	.short	0x00e8


	//----- nvinfo : EIATTR_CBANK_PARAM_SIZE
	.align		4
.L_3020:
        /*0018*/ 	.byte	0x03, 0x19
        /*001a*/ 	.short	0x00e8


	//----- nvinfo : EIATTR_KPARAM_INFO
	.align		4
        /*001c*/ 	.byte	0x04, 0x17
        /*001e*/ 	.short	(.L_3022 - .L_3021)
.L_3021:
        /*0020*/ 	.word	0x00000000
        /*0024*/ 	.short	0x0000
        /*0026*/ 	.short	0x0000
        /*0028*/ 	.byte	0x00, 0xf0, 0xa1, 0x03


	//----- nvinfo : EIATTR_MAXREG_COUNT
	.align		4
.L_3022:
        /*002c*/ 	.byte	0x03, 0x1b
        /*002e*/ 	.short	0x00ff


	//----- nvinfo : EIATTR_MERCURY_ISA_VERSION
	.align		4
        /*0030*/ 	.byte	0x03, 0x5f
        /*0032*/ 	.short	0x0000


	//----- nvinfo : EIATTR_COOP_GROUP_MASK_REGIDS
	.align		4
        /*0034*/ 	.byte	0x04, 0x29
        /*0036*/ 	.short	(.L_3024 - .L_3023)


	//   ....[0]....
.L_3023:
        /*0038*/ 	.word	0xffffffff


	//   ....[1]....
        /*003c*/ 	.word	0xffffffff


	//   ....[2]....
        /*0040*/ 	.word	0xffffffff


	//   ....[3]....
        /*0044*/ 	.word	0xffffffff


	//   ....[4]....
        /*0048*/ 	.word	0xffffffff


	//   ....[5]....
        /*004c*/ 	.word	0xffffffff


	//   ....[6]....
        /*0050*/ 	.word	0xffffffff


	//   ....[7]....
        /*0054*/ 	.word	0xffffffff


	//   ....[8]....
        /*0058*/ 	.word	0xffffffff


	//   ....[9]....
        /*005c*/ 	.word	0xffffffff


	//   ....[10]....
        /*0060*/ 	.word	0xffffffff


	//   ....[11]....
        /*0064*/ 	.word	0xffffffff


	//   ....[12]....
        /*0068*/ 	.word	0xffffffff


	//   ....[13]....
        /*006c*/ 	.word	0xffffffff


	//   ....[14]....
        /*0070*/ 	.word	0xffffffff


	//   ....[15]....
        /*0074*/ 	.word	0xffffffff


	//   ....[16]....
        /*0078*/ 	.word	0xffffffff


	//   ....[17]....
        /*007c*/ 	.word	0xffffffff


	//   ....[18]....
        /*0080*/ 	.word	0xffffffff


	//   ....[19]....
        /*0084*/ 	.word	0xffffffff


	//----- nvinfo : EIATTR_COOP_GROUP_INSTR_OFFSETS
	.align		4
.L_3024:
        /*0088*/ 	.byte	0x04, 0x28
        /*008a*/ 	.short	(.L_3026 - .L_3025)


	//   ....[0]....
.L_3025:
        /*008c*/ 	.word	0x0000fad0


	//   ....[1]....
        /*0090*/ 	.word	0x0000fb00


	//   ....[2]....
        /*0094*/ 	.word	0x0000fb30


	//   ....[3]....
        /*0098*/ 	.word	0x0000fb50


	//   ....[4]....
        /*009c*/ 	.word	0x0000fb70


	//   ....[5]....
        /*00a0*/ 	.word	0x000100b0


	//   ....[6]....
        /*00a4*/ 	.word	0x000100d0


	//   ....[7]....
        /*00a8*/ 	.word	0x000100f0


	//   ....[8]....
        /*00ac*/ 	.word	0x00010110


	//   ....[9]....
        /*00b0*/ 	.word	0x00010130


	//   ....[10]....
        /*00b4*/ 	.word	0x00010e10


	//   ....[11]....
        /*00b8*/ 	.word	0x00010e90


	//   ....[12]....
        /*00bc*/ 	.word	0x00010ef0


	//   ....[13]....
        /*00c0*/ 	.word	0x00010f50


	//   ....[14]....
        /*00c4*/ 	.word	0x00010fb0


	//   ....[15]....
        /*00c8*/ 	.word	0x00011540


	//   ....[16]....
        /*00cc*/ 	.word	0x000115a0


	//   ....[17]....
        /*00d0*/ 	.word	0x00011600


	//   ....[18]....
        /*00d4*/ 	.word	0x00011660


	//   ....[19]....
        /*00d8*/ 	.word	0x000116d0


	//----- nvinfo : EIATTR_EXIT_INSTR_OFFSETS
	.align		4
.L_3026:
        /*00dc*/ 	.byte	0x04, 0x1c
        /*00de*/ 	.short	(.L_3028 - .L_3027)


	//   ....[0]....
.L_3027:
        /*00e0*/ 	.word	0x00000a00


	//   ....[1]....
        /*00e4*/ 	.word	0x00010db0


	//----- nvinfo : EIATTR_MAX_THREADS
	.align		4
.L_3028:
        /*00e8*/ 	.byte	0x04, 0x05
        /*00ea*/ 	.short	(.L_3030 - .L_3029)
.L_3029:
        /*00ec*/ 	.word	0x00000080
        /*00f0*/ 	.word	0x00000001
        /*00f4*/ 	.word	0x00000001


	//----- nvinfo : EIATTR_CRS_STACK_SIZE
	.align		4
.L_3030:
        /*00f8*/ 	.byte	0x04, 0x1e
        /*00fa*/ 	.short	(.L_3032 - .L_3031)
.L_3031:
        /*00fc*/ 	.word	0x00000000
.L_3032:


//--------------------- .nv.info._ZN10layer_norm13ln_fwd_kernelINS_13Kernel_traitsI6__halfS2_fS2_fjLj1280ELj1ELj4ELj1ELj16ENS_18Kernel_traits_baseILj1280ES2_S2_fS2_fjLj128EEEEELb1ELb1ELb0ELb1EEEvNS_9FwdParamsE --------------------------
	.section	.nv.info._ZN10layer_norm13ln_fwd_kernelINS_13Kernel_traitsI6__halfS2_fS2_fjLj1280ELj1ELj4ELj1ELj16ENS_18Kernel_traits_baseILj1280ES2_S2_fS2_fjLj128EEEEELb1ELb1ELb0ELb1EEEvNS_9FwdParamsE,"",@"SHT_CUDA_INFO"
	.sectionflags	@""
	.align	4


	//----- nvinfo : EIATTR_CUDA_API_VERSION
	.align		4
        /*0000*/ 	.byte	0x04, 0x37
        /*0002*/ 	.short	(.L_3034 - .L_3033)
.L_3033:
        /*0004*/ 	.word	0x00000082


	//----- nvinfo : EIATTR_SW2861232_WAR
	.align		4
.L_3034:
        /*0008*/ 	.byte	0x01, 0x35
	.zero		2


	//----- nvinfo : EIATTR_PARAM_CBANK
	.align		4
        /*000c*/ 	.byte	0x04, 0x0a
        /*000e*/ 	.short	(.L_3036 - .L_3035)
	.align		4
.L_3035:
        /*0010*/ 	.word	index@(.nv.constant0._ZN10layer_norm13ln_fwd_kernelINS_13Kernel_traitsI6__halfS2_fS2_fjLj1280ELj1ELj4ELj1ELj16ENS_18Kernel_traits_baseILj1280ES2_S2_fS2_fjLj128EEEEELb1ELb1ELb0ELb1EEEvNS_9FwdParamsE)
        /*0014*/ 	.short	0x0160
        /*0016*/ 	.short	0x00e8


	//----- nvinfo : EIATTR_CBANK_PARAM_SIZE
	.align		4
.L_3036:
        /*0018*/ 	.byte	0x03, 0x19
        /*001a*/ 	.short	0x00e8


	//----- nvinfo : EIATTR_KPARAM_INFO
	.align		4
        /*001c*/ 	.byte	0x04, 0x17
        /*001e*/ 	.short	(.L_3038 - .L_3037)
.L_3037:
        /*0020*/ 	.word	0x00000000
        /*0024*/ 	.short	0x0000
        /*0026*/ 	.short	0x0000
        /*0028*/ 	.byte	0x00, 0xf0, 0xa1, 0x03


	//----- nvinfo : EIATTR_MAXREG_COUNT
	.align		4
.L_3038:
        /*002c*/ 	.byte	0x03, 0x1b
        /*002e*/ 	.short	0x00ff


	//----- nvinfo : EIATTR_MERCURY_ISA_VERSION
	.align		4
        /*0030*/ 	.byte	0x03, 0x5f
        /*0032*/ 	.short	0x0000


	//----- nvinfo : EIATTR_COOP_GROUP_MASK_REGIDS
	.align		4
        /*0034*/ 	.byte	0x04, 0x29
        /*0036*/ 	.short	(.L_3040 - .L_3039)


	//   ....[0]....
.L_3039:
        /*0038*/ 	.word	0xffffffff


	//   ....[1]....
        /*003c*/ 	.word	0xffffffff


	//   ....[2]....
        /*0040*/ 	.word	0xffffffff


	//   ....[3]....
        /*0044*/ 	.word	0xffffffff


	//   ....[4]....
        /*0048*/ 	.word	0xffffffff


	//   ....[5]....
        /*004c*/ 	.word	0xffffffff


	//   ....[6]....
        /*0050*/ 	.word	0xffffffff


	//   ....[7]....
        /*0054*/ 	.word	0xffffffff


	//   ....[8]....
        /*0058*/ 	.word	0xffffffff


	//   ....[9]....
        /*005c*/ 	.word	0xffffffff


	//   ....[10]....
        /*0060*/ 	.word	0xffffffff


	//   ....[11]....
        /*0064*/ 	.word	0xffffffff


	//   ....[12]....
        /*0068*/ 	.word	0xffffffff


	//   ....[13]....
        /*006c*/ 	.word	0xffffffff


	//   ....[14]....
        /*0070*/ 	.word	0xffffffff


	//   ....[15]....
        /*0074*/ 	.word	0xffffffff


	//   ....[16]....
        /*0078*/ 	.word	0xffffffff


	//   ....[17]....
        /*007c*/ 	.word	0xffffffff


	//   ....[18]....
        /*0080*/ 	.word	0xffffffff


	//   ....[19]....
        /*0084*/ 	.word	0xffffffff


	//----- nvinfo : EIATTR_COOP_GROUP_INSTR_OFFSETS
	.align		4
.L_3040:
        /*0088*/ 	.byte	0x04, 0x28
        /*008a*/ 	.short	(.L_3042 - .L_3041)


	//   ....[0]....
.L_3041:
        /*008c*/ 	.word	0x0000eff0


	//   ....[1]....
        /*0090*/ 	.word	0x0000f020


	//   ....[2]....
        /*0094*/ 	.word	0x0000f040


	//   ....[3]....
        /*0098*/ 	.word	0x0000f060


	//   ....[4]....
        /*009c*/ 	.word	0x0000f080


	//   ....[5]....
        /*00a0*/ 	.word	0x0000f5b0


	//   ....[6]....
        /*00a4*/ 	.word	0x0000f5d0


	//   ....[7]....
        /*00a8*/ 	.word	0x0000f5f0


	//   ....[8]....
        /*00ac*/ 	.word	0x0000f610


	//   ....[9]....
        /*00b0*/ 	.word	0x0000f630


	//   ....[10]....
        /*00b4*/ 	.word	0x00010410


	//   ....[11]....
        /*00b8*/ 	.word	0x00010490


	//   ....[12]....
        /*00bc*/ 	.word	0x000104f0


	//   ....[13]....
        /*00c0*/ 	.word	0x00010550


	//   ....[14]....
        /*00c4*/ 	.word	0x000105b0


	//   ....[15]....
        /*00c8*/ 	.word	0x00010b20


	//   ....[16]....
        /*00cc*/ 	.word	0x00010b80


	//   ....[17]....
        /*00d0*/ 	.word	0x00010be0


	//   ....[18]....
        /*00d4*/ 	.word	0x00010c40


	//   ....[19]....
        /*00d8*/ 	.word	0x00010ca0


	//----- nvinfo : EIATTR_EXIT_INSTR_OFFSETS
	.align		4
.L_3042:
        /*00dc*/ 	.byte	0x04, 0x1c
        /*00de*/ 	.short	(.L_3044 - .L_3043)


	//   ....[0]....
.L_3043:
        /*00e0*/ 	.word	0x000005b0


	//   ....[1]....
        /*00e4*/ 	.word	0x000103b0


	//----- nvinfo : EIATTR_MAX_THREADS
	.align		4
.L_3044:
        /*00e8*/ 	.byte	0x04, 0x05
        /*00ea*/ 	.short	(.L_3046 - .L_3045)
.L_3045:
        /*00ec*/ 	.word	0x00000080
        /*00f0*/ 	.word	0x00000001
        /*00f4*/ 	.word	0x00000001


	//----- nvinfo : EIATTR_CRS_STACK_SIZE
	.align		4
.L_3046:
        /*00f8*/ 	.byte	0x04, 0x1e
        /*00fa*/ 	.short	(.L_3048 - .L_3047)
.L_3047:
        /*00fc*/ 	.word	0x00000000
.L_3048:


//--------------------- .nv.info._ZN10layer_norm13ln_fwd_kernelINS_13Kernel_traitsI6__halfS2_fS2_fjLj1280ELj1ELj4ELj1ELj16ENS_18Kernel_traits_baseILj1280ES2_S2_fS2_fjLj128EEEEELb1ELb1ELb1ELb0EEEvNS_9FwdParamsE --------------------------
	.section	.nv.info._ZN10layer_norm13ln_fwd_kernelINS_13Kernel_traitsI6__halfS2_fS2_fjLj1280ELj1ELj4ELj1ELj16ENS_18Kernel_traits_baseILj1280ES2_S2_fS2_fjLj128EEEEELb1ELb1ELb1ELb0EEEvNS_9FwdParamsE,"",@"SHT_CUDA_INFO"
	.sectionflags	@""
	.align	4


	//----- nvinfo : EIATTR_CUDA_API_VERSION
	.align		4
        /*0000*/ 	.byte	0x04, 0x37
        /*0002*/ 	.short	(.L_3050 - .L_3049)
.L_3049:
        /*0004*/ 	.word	0x00000082


	//----- nvinfo : EIATTR_SW2861232_WAR
	.align		4
.L_3050:
        /*0008*/ 	.byte	0x01, 0x35
	.zero		2


	//----- nvinfo : EIATTR_PARAM_CBANK
	.align		4
        /*000c*/ 	.byte	0x04, 0x0a
        /*000e*/ 	.short	(.L_3052 - .L_3051)
	.align		4
.L_3051:
        /*0010*/ 	.word	index@(.nv.constant0._ZN10layer_norm13ln_fwd_kernelINS_13Kernel_traitsI6__halfS2_fS2_fjLj1280ELj1ELj4ELj1ELj16ENS_18Kernel_traits_baseILj1280ES2_S2_fS2_fjLj128EEEEELb1ELb1ELb1ELb0EEEvNS_9FwdParamsE)
        /*0014*/ 	.short	0x0160
        /*0016*/ 	.short	0x00e8


	//----- nvinfo : EIATTR_CBANK_PARAM_SIZE
	.align		4
.L_3052:
        /*0018*/ 	.byte	0x03, 0x19
        /*001a*/ 	.short	0x00e8


	//----- nvinfo : EIATTR_KPARAM_INFO
	.align		4
        /*001c*/ 	.byte	0x04, 0x17
        /*001e*/ 	.short	(.L_3054 - .L_3053)
.L_3053:
        /*0020*/ 	.word	0x00000000
        /*0024*/ 	.short	0x0000
        /*0026*/ 	.short	0x0000
        /*0028*/ 	.byte	0x00, 0xf0, 0xa1, 0x03


	//----- nvinfo : EIATTR_MAXREG_COUNT
	.align		4
.L_3054:
        /*002c*/ 	.byte	0x03, 0x1b
        /*002e*/ 	.short	0x00ff


	//----- nvinfo : EIATTR_MERCURY_ISA_VERSION
	.align		4
        /*0030*/ 	.byte	0x03, 0x5f
        /*0032*/ 	.short	0x0000


	//----- nvinfo : EIATTR_COOP_GROUP_MASK_REGIDS
	.align		4
        /*0034*/ 	.byte	0x04, 0x29
        /*0036*/ 	.short	(.L_3056 - .L_3055)


	//   ....[0]....
.L_3055:
        /*0038*/ 	.word	0xffffffff


	//   ....[1]....
        /*003c*/ 	.word	0xffffffff


	//   ....[2]....
        /*0040*/ 	.word	0xffffffff


	//   ....[3]....
        /*0044*/ 	.word	0xffffffff


	//   ....[4]....
        /*0048*/ 	.word	0xffffffff


	//   ....[5]....
        /*004c*/ 	.word	0xffffffff


	//   ....[6]....
        /*0050*/ 	.word	0xffffffff


	//   ....[7]....
        /*0054*/ 	.word	0xffffffff


	//   ....[8]....
        /*0058*/ 	.word	0xffffffff


	//   ....[9]....
        /*005c*/ 	.word	0xffffffff


	//   ....[10]....
        /*0060*/ 	.word	0xffffffff


	//   ....[11]....
        /*0064*/ 	.word	0xffffffff


	//   ....[12]....
        /*0068*/ 	.word	0xffffffff


	//   ....[13]....
        /*006c*/ 	.word	0xffffffff


	//   ....[14]....
        /*0070*/ 	.word	0xffffffff


	//   ....[15]....
        /*0074*/ 	.word	0xffffffff


	//   ....[16]....
        /*0078*/ 	.word	0xffffffff


	//   ....[17]....
        /*007c*/ 	.word	0xffffffff


	//   ....[18]....
        /*0080*/ 	.word	0xffffffff


	//   ....[19]....
        /*0084*/ 	.word	0xffffffff


	//----- nvinfo : EIATTR_COOP_GROUP_INSTR_OFFSETS
	.align		4
.L_3056:
        /*0088*/ 	.byte	0x04, 0x28
        /*008a*/ 	.short	(.L_3058 - .L_3057)


	//   ....[0]....
.L_3057:
        /*008c*/ 	.word	0x00010ef0


	//   ....[1]....
        /*0090*/ 	.word	0x00010f20


	//   ....[2]....
        /*0094*/ 	.word	0x00010f40


	//   ....[3]....
        /*0098*/ 	.word	0x00010f60


	//   ....[4]....
        /*009c*/ 	.word	0x00010f80


	//   ....[5]....
        /*00a0*/ 	.word	0x000114c0


	//   ....[6]....
        /*00a4*/ 	.word	0x000114e0


	//   ....[7]....
        /*00a8*/ 	.word	0x00011500


	//   ....[8]....
        /*00ac*/ 	.word	0x00011520


	//   ....[9]....
        /*00b0*/ 	.word	0x00011540


	//   ....[10]....
        /*00b4*/ 	.word	0x00012280


	//   ....[11]....
        /*00b8*/ 	.word	0x00012300


	//   ....[12]....
        /*00bc*/ 	.word	0x00012360


	//   ....[13]....
        /*00c0*/ 	.word	0x000123c0


	//   ....[14]....
        /*00c4*/ 	.word	0x00012420


	//   ....[15]....
        /*00c8*/ 	.word	0x000129a0


	//   ....[16]....
        /*00cc*/ 	.word	0x00012a00


	//   ....[17]....
        /*00d0*/ 	.word	0x00012a60


	//   ....[18]....
        /*00d4*/ 	.word	0x00012ac0


	//   ....[19]....
        /*00d8*/ 	.word	0x00012b30


	//----- nvinfo : EIATTR_EXIT_INSTR_OFFSETS
	.align		4
.L_3058:
        /*00dc*/ 	.byte	0x04, 0x1c
        /*00de*/ 	.short	(.L_3060 - .L_3059)


	//   ....[0]....
.L_3059:
        /*00e0*/ 	.word	0x00000990


	//   ....[1]....
        /*00e4*/ 	.word	0x00012220


	//----- nvinfo : EIATTR_MAX_THREADS
	.align		4
.L_3060:
        /*00e8*/ 	.byte	0x04, 0x05
        /*00ea*/ 	.short	(.L_3062 - .L_3061)
.L_3061:
        /*00ec*/ 	.word	0x00000080
        /*00f0*/ 	.word	0x00000001
        /*00f4*/ 	.word	0x00000001


	//----- nvinfo : EIATTR_CRS_STACK_SIZE
	.align		4
.L_3062:
        /*00f8*/ 	.byte	0x04, 0x1e
        /*00fa*/ 	.short	(.L_3064 - .L_3063)
.L_3063:
        /*00fc*/ 	.word	0x00000000
.L_3064:


//--------------------- .nv.info._ZN10layer_norm13ln_fwd_kernelINS_13Kernel_traitsI6__halfS2_fS2_fjLj1280ELj1ELj4ELj1ELj16ENS_18Kernel_traits_baseILj1280ES2_S2_fS2_fjLj128EEEEELb1ELb1ELb1ELb1EEEvNS_9FwdParamsE --------------------------
	.section	.nv.info._ZN10layer_norm13ln_fwd_kernelINS_13Kernel_traitsI6__halfS2_fS2_fjLj1280ELj1ELj4ELj1ELj16ENS_18Kernel_traits_baseILj1280ES2_S2_fS2_fjLj128EEEEELb1ELb1ELb1ELb1EEEvNS_9FwdParamsE,"",@"SHT_CUDA_INFO"
	.sectionflags	@""
	.align	4


	//----- nvinfo : EIATTR_CUDA_API_VERSION
	.align		4
        /*0000*/ 	.byte	0x04, 0x37
        /*0002*/ 	.short	(.L_3066 - .L_3065)
.L_3065:
        /*0004*/ 	.word	0x00000082


	//----- nvinfo : EIATTR_SW2861232_WAR
	.align		4
.L_3066:
        /*0008*/ 	.byte	0x01, 0x35
	.zero		2


	//----- nvinfo : EIATTR_PARAM_CBANK
	.align		4
        /*000c*/ 	.byte	0x04, 0x0a
        /*000e*/ 	.short	(.L_3068 - .L_3067)
	.align		4
.L_3067:
        /*0010*/ 	.word	index@(.nv.constant0._ZN10layer_norm13ln_fwd_kernelINS_13Kernel_traitsI6__halfS2_fS2_fjLj1280ELj1ELj4ELj1ELj16ENS_18Kernel_traits_baseILj1280ES2_S2_fS2_fjLj128EEEEELb1ELb1ELb1ELb1EEEvNS_9FwdParamsE)
        /*0014*/ 	.short	0x0160
        /*0016*/ 	.short	0x00e8


	//----- nvinfo : EIATTR_CBANK_PARAM_SIZE
	.align		4
.L_3068:
        /*0018*/ 	.byte	0x03, 0x19
        /*001a*/ 	.short	0x00e8


	//----- nvinfo : EIATTR_KPARAM_INFO
	.align		4
        /*001c*/ 	.byte	0x04, 0x17
        /*001e*/ 	.short	(.L_3070 - .L_3069)
.L_3069:
        /*0020*/ 	.word	0x00000000
        /*0024*/ 	.short	0x0000
        /*0026*/ 	.short	0x0000
        /*0028*/ 	.byte	0x00, 0xf0, 0xa1, 0x03


	//----- nvinfo : EIATTR_MAXREG_COUNT
	.align		4
.L_3070:
        /*002c*/ 	.byte	0x03, 0x1b
        /*002e*/ 	.short	0x00ff


	//----- nvinfo : EIATTR_MERCURY_ISA_VERSION
	.align		4
        /*0030*/ 	.byte	0x03, 0x5f
        /*0032*/ 	.short	0x0000


	//----- nvinfo : EIATTR_COOP_GROUP_MASK_REGIDS
	.align		4
        /*0034*/ 	.byte	0x04, 0x29
        /*0036*/ 	.short	(.L_3072 - .L_3071)


	//   ....[0]....
.L_3071:
        /*0038*/ 	.word	0xffffffff


	//   ....[1]....
        /*003c*/ 	.word	0xffffffff


	//   ....[2]....
        /*0040*/ 	.word	0xffffffff


	//   ....[3]....
        /*0044*/ 	.word	0xffffffff


	//   ....[4]....
        /*0048*/ 	.word	0xffffffff


	//   ....[5]....
        /*004c*/ 	.word	0xffffffff


	//   ....[6]....
        /*0050*/ 	.word	0xffffffff


	//   ....[7]....
        /*0054*/ 	.word	0xffffffff


	//   ....[8]....
        /*0058*/ 	.word	0xffffffff


	//   ....[9]....
        /*005c*/ 	.word	0xffffffff


	//   ....[10]....
        /*0060*/ 	.word	0xffffffff


	//   ....[11]....
        /*0064*/ 	.word	0xffffffff


	//   ....[12]....
        /*0068*/ 	.word	0xffffffff


	//   ....[13]....
        /*006c*/ 	.word	0xffffffff


	//   ....[14]....
        /*0070*/ 	.word	0xffffffff


	//   ....[15]....
        /*0074*/ 	.word	0xffffffff


	//   ....[16]....
        /*0078*/ 	.word	0xffffffff


	//   ....[17]....
        /*007c*/ 	.word	0xffffffff


	//   ....[18]....
        /*0080*/ 	.word	0xffffffff


	//   ....[19]....
        /*0084*/ 	.word	0xffffffff


	//----- nvinfo : EIATTR_COOP_GROUP_INSTR_OFFSETS
	.align		4
.L_3072:
        /*0088*/ 	.byte	0x04, 0x28
        /*008a*/ 	.short	(.L_3074 - .L_3073)


	//   ....[0]....
.L_3073:
        /*008c*/ 	.word	0x000106f0


	//   ....[1]....
        /*0090*/ 	.word	0x00010720


	//   ....[2]....
        /*0094*/ 	.word	0x00010740


	//   ....[3]....
        /*0098*/ 	.word	0x00010760


	//   ....[4]....
        /*009c*/ 	.word	0x00010780


	//   ....[5]....
        /*00a0*/ 	.word	0x00010cb0


	//   ....[6]....
        /*00a4*/ 	.word	0x00010cd0


	//   ....[7]....
        /*00a8*/ 	.word	0x00010cf0


	//   ....[8]....
        /*00ac*/ 	.word	0x00010d10


	//   ....[9]....
        /*00b0*/ 	.word	0x00010d30


	//   ....[10]....
        /*00b4*/ 	.word	0x00011bb0


	//   ....[11]....
        /*00b8*/ 	.word	0x00011c10


	//   ....[12]....
        /*00bc*/ 	.word	0x00011c70


	//   ....[13]....
        /*00c0*/ 	.word	0x00011cd0


	//   ....[14]....
        /*00c4*/ 	.word	0x00011d30


	//   ....[15]....
        /*00c8*/ 	.word	0x000122a0


	//   ....[16]....
        /*00cc*/ 	.word	0x00012300


	//   ....[17]....
        /*00d0*/ 	.word	0x00012360


	//   ....[18]....
        /*00d4*/ 	.word	0x000123c0


	//   ....[19]....
        /*00d8*/ 	.word	0x00012420


	//----- nvinfo : EIATTR_EXIT_INSTR_OFFSETS
	.align		4
.L_3074:
        /*00dc*/ 	.byte	0x04, 0x1c
        /*00de*/ 	.short	(.L_3076 - .L_3075)


	//   ....[0]....
.L_3075:
        /*00e0*/ 	.word	0x000005d0


	//   ....[1]....
        /*00e4*/ 	.word	0x00011b60


	//----- nvinfo : EIATTR_MAX_THREADS
	.align		4
.L_3076:
        /*00e8*/ 	.byte	0x04, 0x05
        /*00ea*/ 	.short	(.L_3078 - .L_3077)
.L_3077:
        /*00ec*/ 	.word	0x00000080
        /*00f0*/ 	.word	0x00000001
        /*00f4*/ 	.word	0x00000001


	//----- nvinfo : EIATTR_CRS_STACK_SIZE
	.align		4
.L_3078:
        /*00f8*/ 	.byte	0x04, 0x1e
        /*00fa*/ 	.short	(.L_3080 - .L_3079)
.L_3079:
        /*00fc*/ 	.word	0x00000000
.L_3080:


//--------------------- .nv.info._ZN10layer_norm13ln_fwd_kernelINS_13Kernel_traitsIf6__halffS2_fjLj1280ELj1ELj4ELj1ELj16ENS_18Kernel_traits_baseILj1280EfS2_fS2_fjLj128EEEEELb0ELb0ELb0ELb0EEEvNS_9FwdParamsE --------------------------
	.section	.nv.info._ZN10layer_norm13ln_fwd_kernelINS_13Kernel_traitsIf6__halffS2_fjLj1280ELj1ELj4ELj1ELj16ENS_18Kernel_traits_baseILj1280EfS2_fS2_fjLj128EEEEELb0ELb0ELb0ELb0EEEvNS_9FwdParamsE,"",@"SHT_CUDA_INFO"
	.sectionflags	@""
	.align	4


	//----- nvinfo : EIATTR_CUDA_API_VERSION
	.align		4
        /*0000*/ 	.byte	0x04, 0x37
        /*0002*/ 	.short	(.L_3082 - .L_3081)
.L_3081:
        /*0004*/ 	.word	0x00000082


	//----- nvinfo : EIATTR_SW2861232_WAR
	.align		4
.L_3082:
        /*0008*/ 	.byte	0x01, 0x35
	.zero		2


	//----- nvinfo : EIATTR_PARAM_CBANK
	.align		4
        /*000c*/ 	.byte	0x04, 0x0a
        /*000e*/ 	.short	(.L_3084 - .L_3083)
	.align		4
.L_3083:
        /*0010*/ 	.word	index@(.nv.constant0._ZN10layer_norm13ln_fwd_kernelINS_13Kernel_traitsIf6__halffS2_fjLj1280ELj1ELj4ELj1ELj16ENS_18Kernel_traits_baseILj1280EfS2_fS2_fjLj128EEEEELb0ELb0ELb0ELb0EEEvNS_9FwdParamsE)
        /*0014*/ 	.short	0x0160
        /*0016*/ 	.short	0x00e8


	//----- nvinfo : EIATTR_CBANK_PARAM_SIZE
	.align		4
.L_3084:
        /*0018*/ 	.byte	0x03, 0x19
        /*001a*/ 	.short	0x00e8


	//----- nvinfo : EIATTR_KPARAM_INFO
	.align		4
        /*001c*/ 	.byte	0x04, 0x17
        /*001e*/ 	.short	(.L_3086 - .L_3085)
.L_3085:
        /*0020*/ 	.word	0x00000000
        /*0024*/ 	.short	0x0000
        /*0026*/ 	.short	0x0000
        /*0028*/ 	.byte	0x00, 0xf0, 0xa1, 0x03


	//----- nvinfo : EIATTR_MAXREG_COUNT
	.align		4
.L_3086:
        /*002c*/ 	.byte	0x03, 0x1b
        /*002e*/ 	.short	0x00ff


	//----- nvinfo : EIATTR_MERCURY_ISA_VERSION
	.align		4
        /*0030*/ 	.byte	0x03, 0x5f
        /*0032*/ 	.short	0x0000


	//----- nvinfo : EIATTR_COOP_GROUP_MASK_REGIDS
	.align		4
        /*0034*/ 	.byte	0x04, 0x29
        /*0036*/ 	.short	(.L_3088 - .L_3087)


	//   ....[0]....
.L_3087:
        /*0038*/ 	.word	0xffffffff


	//   ....[1]....
        /*003c*/ 	.word	0xffffffff


	//   ....[2]....
        /*0040*/ 	.word	0xffffffff


	//   ....[3]....
        /*0044*/ 	.word	0xffffffff


	//   ....[4]....
        /*0048*/ 	.word	0xffffffff


	//   ....[5]....
        /*004c*/ 	.word	0xffffffff


	//   ....[6]....
        /*0050*/ 	.word	0xffffffff


	//   ....[7]....
        /*0054*/ 	.word	0xffffffff


	//   ....[8]....
        /*0058*/ 	.word	0xffffffff


	//   ....[9]....
        /*005c*/ 	.word	0xffffffff


	//   ....[10]....
        /*0060*/ 	.word	0xffffffff


	//   ....[11]....
        /*0064*/ 	.word	0xffffffff


	//   ....[12]....
        /*0068*/ 	.word	0xffffffff


	//   ....[13]....
        /*006c*/ 	.word	0xffffffff


	//   ....[14]....
        /*0070*/ 	.word	0xffffffff


	//   ....[15]....
        /*0074*/ 	.word	0xffffffff


	//   ....[16]....
        /*0078*/ 	.word	0xffffffff


	//   ....[17]....
        /*007c*/ 	.word	0xffffffff


	//   ....[18]....
        /*0080*/ 	.word	0xffffffff


	//   ....[19]....
        /*0084*/ 	.word	0xffffffff


	//----- nvinfo : EIATTR_COOP_GROUP_INSTR_OFFSETS
	.align		4
.L_3088:
        /*0088*/ 	.byte	0x04, 0x28
        /*008a*/ 	.short	(.L_3090 - .L_3089)


	//   ....[0]....
.L_3089:
        /*008c*/ 	.word	0x00001870


	//   ....[1]....
        /*0090*/ 	.word	0x000018a0


	//   ....[2]....
        /*0094*/ 	.word	0x000018c0


	//   ....[3]....
        /*0098*/ 	.word	0x000018e0


	//   ....[4]....
        /*009c*/ 	.word	0x00001900


	//   ....[5]....
        /*00a0*/ 	.word	0x00001e40


	//   ....[6]....
        /*00a4*/ 	.word	0x00001e60


	//   ....[7]....
        /*00a8*/ 	.word	0x00001e80


	//   ....[8]....
        /*00ac*/ 	.word	0x00001ea0


	//   ....[9]....
        /*00b0*/ 	.word	0x00001ec0


	//   ....[10]....
        /*00b4*/ 	.word	0x00002b70


	//   ....[11]....
        /*00b8*/ 	.word	0x00002be0


	//   ....[12]....
        /*00bc*/ 	.word	0x00002c40


	//   ....[13]....
        /*00c0*/ 	.word	0x00002ca0


	//   ....[14]....
        /*00c4*/ 	.word	0x00002d00


	//   ....[15]....
        /*00c8*/ 	.word	0x00003280


	//   ....[16]....
        /*00cc*/ 	.word	0x000032e0


	//   ....[17]....
        /*00d0*/ 	.word	0x00003340


	//   ....[18]....
        /*00d4*/ 	.word	0x000033a0


	//   ....[19]....
        /*00d8*/ 	.word	0x00003410


	//----- nvinfo : EIATTR_EXIT_INSTR_OFFSETS
	.align		4
.L_3090:
        /*00dc*/ 	.byte	0x04, 0x1c
        /*00de*/ 	.short	(.L_3092 - .L_3091)


	//   ....[0]....
.L_3091:
        /*00e0*/ 	.word	0x000006e0


	//   ....[1]....
        /*00e4*/ 	.word	0x00002b20


	//----- nvinfo : EIATTR_MAX_THREADS
	.align		4
.L_3092:
        /*00e8*/ 	.byte	0x04, 0x05
        /*00ea*/ 	.short	(.L_3094 - .L_3093)
.L_3093:
        /*00ec*/ 	.word	0x00000080
        /*00f0*/ 	.word	0x00000001
        /*00f4*/ 	.word	0x00000001


	//----- nvinfo : EIATTR_CRS_STACK_SIZE
	.align		4
.L_3094:
        /*00f8*/ 	.byte	0x04, 0x1e
        /*00fa*/ 	.short	(.L_3096 - .L_3095)
.L_3095:
        /*00fc*/ 	.word	0x00000000
.L_3096:


//--------------------- .nv.info._ZN10layer_norm13ln_fwd_kernelINS_13Kernel_traitsIf6__halffS2_fjLj1280ELj1ELj4ELj1ELj16ENS_18Kernel_traits_baseILj1280EfS2_fS2_fjLj128EEEEELb0ELb0ELb0ELb1EEEvNS_9FwdParamsE --------------------------
	.section	.nv.info._ZN10layer_norm13ln_fwd_kernelINS_13Kernel_traitsIf6__halffS2_fjLj1280ELj1ELj4ELj1ELj16ENS_18Kernel_traits_baseILj1280EfS2_fS2_fjLj128EEEEELb0ELb0ELb0ELb1EEEvNS_9FwdParamsE,"",@"SHT_CUDA_INFO"
	.sectionflags	@""
	.align	4


	//----- nvinfo : EIATTR_CUDA_API_VERSION
	.align		4
        /*0000*/ 	.byte	0x04, 0x37
        /*0002*/ 	.short	(.L_3098 - .L_3097)
.L_3097:
        /*0004*/ 	.word	0x00000082


	//----- nvinfo : EIATTR_SW2861232_WAR
	.align		4
.L_3098:
        /*0008*/ 	.byte	0x01, 0x35
	.zero		2


	//----- nvinfo : EIATTR_PARAM_CBANK
	.align		4
        /*000c*/ 	.byte	0x04, 0x0a
        /*000e*/ 	.short	(.L_3100 - .L_3099)
	.align		4
.L_3099:
        /*0010*/ 	.word	index@(.nv.constant0._ZN10layer_norm13ln_fwd_kernelINS_13Kernel_traitsIf6__halffS2_fjLj1280ELj1ELj4ELj1ELj16ENS_18Kernel_traits_baseILj1280EfS2_fS2_fjLj128EEEEELb0ELb0ELb0ELb1EEEvNS_9FwdParamsE)
        /*0014*/ 	.short	0x0160
        /*0016*/ 	.short	0x00e8


	//----- nvinfo : EIATTR_CBANK_PARAM_SIZE
	.align		4
.L_3100:
        /*0018*/ 	.byte	0x03, 0x19
        /*001a*/ 	.short	0x00e8


	//----- nvinfo : EIATTR_KPARAM_INFO
	.align		4
        /*001c*/ 	.byte	0x04, 0x17
        /*001e*/ 	.short	(.L_3102 - .L_3101)
.L_3101:
        /*0020*/ 	.word	0x00000000
        /*0024*/ 	.short	0x0000
        /*0026*/ 	.short	0x0000
        /*0028*/ 	.byte	0x00, 0xf0, 0xa1, 0x03


	//----- nvinfo : EIATTR_MAXREG_COUNT
	.align		4
.L_3102:
        /*002c*/ 	.byte	0x03, 0x1b
        /*002e*/ 	.short	0x00ff


	//----- nvinfo : EIATTR_MERCURY_ISA_VERSION
	.align		4
        /*0030*/ 	.byte	0x03, 0x5f
        /*0032*/ 	.short	0x0000


	//----- nvinfo : EIATTR_COOP_GROUP_MASK_REGIDS
	.align		4
        /*0034*/ 	.byte	0x04, 0x29
        /*0036*/ 	.short	(.L_3104 - .L_3103)


	//   ....[0]....
.L_3103:
        /*0038*/ 	.word	0xffffffff


	//   ....[1]....
        /*003c*/ 	.word	0xffffffff


	//   ....[2]....
        /*0040*/ 	.word	0xffffffff


	//   ....[3]....
        /*0044*/ 	.word	0xffffffff


	//   ....[4]....
        /*0048*/ 	.word	0xffffffff


	//   ....[5]....
        /*004c*/ 	.word	0xffffffff


	//   ....[6]....
        /*0050*/ 	.word	0xffffffff


	//   ....[7]....
        /*0054*/ 	.word	0xffffffff


	//   ....[8]....
        /*0058*/ 	.word	0xffffffff


	//   ....[9]....
        /*005c*/ 	.word	0xffffffff


	//   ....[10]....
        /*0060*/ 	.word	0xffffffff


	//   ....[11]....
        /*0064*/ 	.word	0xffffffff


	//   ....[12]....
        /*0068*/ 	.word	0xffffffff


	//   ....[13]....
        /*006c*/ 	.word	0xffffffff


	//   ....[14]....
        /*0070*/ 	.word	0xffffffff


	//   ....[15]....
        /*0074*/ 	.word	0xffffffff


	//   ....[16]....
        /*0078*/ 	.word	0xffffffff


	//   ....[17]....
        /*007c*/ 	.word	0xffffffff


	//   ....[18]....
        /*0080*/ 	.word	0xffffffff


	//   ....[19]....
        /*0084*/ 	.word	0xffffffff


	//----- nvinfo : EIATTR_COOP_GROUP_INSTR_OFFSETS
	.align		4
.L_3104:
        /*0088*/ 	.byte	0x04, 0x28
        /*008a*/ 	.short	(.L_3106 - .L_3105)


	//   ....[0]....
.L_3105:
        /*008c*/ 	.word	0x00001430


	//   ....[1]....
        /*0090*/ 	.word	0x00001460


	//   ....[2]....
        /*0094*/ 	.word	0x00001480


	//   ....[3]....
        /*0098*/ 	.word	0x000014a0


	//   ....[4]....
        /*009c*/ 	.word	0x000014c0


	//   ....[5]....
        /*00a0*/ 	.word	0x000019f0


	//   ....[6]....
        /*00a4*/ 	.word	0x00001a10


	//   ....[7]....
        /*00a8*/ 	.word	0x00001a30


	//   ....[8]....
        /*00ac*/ 	.word	0x00001a50


	//   ....[9]....
        /*00b0*/ 	.word	0x00001a70


	//   ....[10]....
        /*00b4*/ 	.word	0x00002560


	//   ....[11]....
        /*00b8*/ 	.word	0x000025c0


	//   ....[12]....
        /*00bc*/ 	.word	0x00002620


	//   ....[13]....
        /*00c0*/ 	.word	0x00002680


	//   ....[14]....
        /*00c4*/ 	.word	0x000026e0


	//   ....[15]....
        /*00c8*/ 	.word	0x00002c50


	//   ....[16]....
        /*00cc*/ 	.word	0x00002cb0


	//   ....[17]....
        /*00d0*/ 	.word	0x00002d10


	//   ....[18]....
        /*00d4*/ 	.word	0x00002d70


	//   ....[19]....
        /*00d8*/ 	.word	0x00002dd0


	//----- nvinfo : EIATTR_EXIT_INSTR_OFFSETS
	.align		4
.L_3106:
        /*00dc*/ 	.byte	0x04, 0x1c
        /*00de*/ 	.short	(.L_3108 - .L_3107)


	//   ....[0]....
.L_3107:
        /*00e0*/ 	.word	0x000002d0


	//   ....[1]....
        /*00e4*/ 	.word	0x00002510


	//----- nvinfo : EIATTR_MAX_THREADS
	.align		4
.L_3108:
        /*00e8*/ 	.byte	0x04, 0x05
        /*00ea*/ 	.short	(.L_3110 - .L_3109)
.L_3109:
        /*00ec*/ 	.word	0x00000080
        /*00f0*/ 	.word	0x00000001
        /*00f4*/ 	.word	0x00000001


	//----- nvinfo : EIATTR_CRS_STACK_SIZE
	.align		4
.L_3110:
        /*00f8*/ 	.byte	0x04, 0x1e
        /*00fa*/ 	.short	(.L_3112 - .L_3111)
.L_3111:
        /*00fc*/ 	.word	0x00000000
.L_3112:


//--------------------- .nv.info._ZN10layer_norm13ln_fwd_kernelINS_13Kernel_traitsIf6__halffS2_fjLj1280ELj1ELj4ELj1ELj16ENS_18Kernel_traits_baseILj1280EfS2_fS2_fjLj128EEEEELb0ELb0ELb1ELb0EEEvNS_9FwdParamsE --------------------------
	.section	.nv.info._ZN10layer_norm13ln_fwd_kernelINS_13Kernel_traitsIf6__halffS2_fjLj1280ELj1ELj4ELj1ELj16ENS_18Kernel_traits_baseILj1280EfS2_fS2_fjLj128EEEEELb0ELb0ELb1ELb0EEEvNS_9FwdParamsE,"",@"SHT_CUDA_INFO"
	.sectionflags	@""
	.align	4


	//----- nvinfo : EIATTR_CUDA_API_VERSION
	.align		4
        /*0000*/ 	.byte	0x04, 0x37
        /*0002*/ 	.short	(.L_3114 - .L_3113)
.L_3113:
        /*0004*/ 	.word	0x00000082


	//----- nvinfo : EIATTR_SW2861232_WAR
	.align		4
.L_3114:
        /*0008*/ 	.byte	0x01, 0x35
	.zero		2


	//----- nvinfo : EIATTR_PARAM_CBANK
	.align		4
        /*000c*/ 	.byte	0x04, 0x0a
        /*000e*/ 	.short	(.L_3116 - .L_3115)
	.align		4
.L_3115:
        /*0010*/ 	.word	index@(.nv.constant0._ZN10layer_norm13ln_fwd_kernelINS_13Kernel_traitsIf6__halffS2_fjLj1280ELj1ELj4ELj1ELj16ENS_18Kernel_traits_baseILj1280EfS2_fS2_fjLj128EEEEELb0ELb0ELb1ELb0EEEvNS_9FwdParamsE)
        /*0014*/ 	.short	0x0160
        /*0016*/ 	.short	0x00e8


	//----- nvinfo : EIATTR_CBANK_PARAM_SIZE
	.align		4
.L_3116:
        /*0018*/ 	.byte	0x03, 0x19
        /*001a*/ 	.short	0x00e8


	//----- nvinfo : EIATTR_KPARAM_INFO
	.align		4
        /*001c*/ 	.byte	0x04, 0x17
        /*001e*/ 	.short	(.L_3118 - .L_3117)
.L_3117:
        /*0020*/ 	.word	0x00000000
        /*0024*/ 	.short	0x0000
        /*0026*/ 	.short	0x0000
        /*0028*/ 	.byte	0x00, 0xf0, 0xa1, 0x03


	//----- nvinfo : EIATTR_MAXREG_COUNT
	.align		4
.L_3118:
        /*002c*/ 	.byte	0x03, 0x1b
        /*002e*/ 	.short	0x00ff


	//----- nvinfo : EIATTR_MERCURY_ISA_VERSION
	.align		4
        /*0030*/ 	.byte	0x03, 0x5f
        /*0032*/ 	.short	0x0000


	//----- nvinfo : EIATTR_COOP_GROUP_MASK_REGIDS
	.align		4
        /*0034*/ 	.byte	0x04, 0x29
        /*0036*/ 	.short	(.L_3120 - .L_3119)


	//   ....[0]....
.L_3119:
        /*0038*/ 	.word	0xffffffff


	//   ....[1]....
        /*003c*/ 	.word	0xffffffff


	//   ....[2]....
        /*0040*/ 	.word	0xffffffff


	//   ....[3]....
        /*0044*/ 	.word	0xffffffff


	//   ....[4]....
        /*0048*/ 	.word	0xffffffff


	//   ....[5]....
        /*004c*/ 	.word	0xffffffff


	//   ....[6]....
        /*0050*/ 	.word	0xffffffff


	//   ....[7]....
        /*0054*/ 	.word	0xffffffff


	//   ....[8]....
        /*0058*/ 	.word	0xffffffff


	//   ....[9]....
        /*005c*/ 	.word	0xffffffff


	//   ....[10]....
        /*0060*/ 	.word	0xffffffff


	//   ....[11]....
        /*0064*/ 	.word	0xffffffff


	//   ....[12]....
        /*0068*/ 	.word	0xffffffff


	//   ....[13]....
        /*006c*/ 	.word	0xffffffff


	//   ....[14]....
        /*0070*/ 	.word	0xffffffff


	//   ....[15]....
        /*0074*/ 	.word	0xffffffff


	//   ....[16]....
        /*0078*/ 	.word	0xffffffff


	//   ....[17]....
        /*007c*/ 	.word	0xffffffff


	//   ....[18]....
        /*0080*/ 	.word	0xffffffff


	//   ....[19]....
        /*0084*/ 	.word	0xffffffff


	//----- nvinfo : EIATTR_COOP_GROUP_INSTR_OFFSETS
	.align		4
.L_3120:
        /*0088*/ 	.byte	0x04, 0x28
        /*008a*/ 	.short	(.L_3122 - .L_3121)


	//   ....[0]....
.L_3121:
        /*008c*/ 	.word	0x000027c0


	//   ....[1]....
        /*0090*/ 	.word	0x000027f0


	//   ....[2]....
        /*0094*/ 	.word	0x00002810


	//   ....[3]....
        /*0098*/ 	.word	0x00002830


	//   ....[4]....
        /*009c*/ 	.word	0x00002850


	//   ....[5]....
        /*00a0*/ 	.word	0x00002d90


	//   ....[6]....
        /*00a4*/ 	.word	0x00002db0


	//   ....[7]....
        /*00a8*/ 	.word	0x00002dd0


	//   ....[8]....
        /*00ac*/ 	.word	0x00002df0


	//   ....[9]....
        /*00b0*/ 	.word	0x00002e10


	//   ....[10]....
        /*00b4*/ 	.word	0x00003b40


	//   ....[11]....
        /*00b8*/ 	.word	0x00003bb0


	//   ....[12]....
        /*00bc*/ 	.word	0x00003c10


	//   ....[13]....
        /*00c0*/ 	.word	0x00003c70


	//   ....[14]....
        /*00c4*/ 	.word	0x00003cd0


	//   ....[15]....
        /*00c8*/ 	.word	0x00004250


	//   ....[16]....
        /*00cc*/ 	.word	0x000042b0


	//   ....[17]....
        /*00d0*/ 	.word	0x00004310


	//   ....[18]....
        /*00d4*/ 	.word	0x00004370


	//   ....[19]....
        /*00d8*/ 	.word	0x000043e0


	//----- nvinfo : EIATTR_EXIT_INSTR_OFFSETS
	.align		4
.L_3122:
        /*00dc*/ 	.byte	0x04, 0x1c
        /*00de*/ 	.short	(.L_3124 - .L_3123)


	//   ....[0]....
.L_3123:
        /*00e0*/ 	.word	0x000006d0


	//   ....[1]....
        /*00e4*/ 	.word	0x00003af0


	//----- nvinfo : EIATTR_MAX_THREADS
	.align		4
.L_3124:
        /*00e8*/ 	.byte	0x04, 0x05
        /*00ea*/ 	.short	(.L_3126 - .L_3125)
.L_3125:
        /*00ec*/ 	.word	0x00000080
        /*00f0*/ 	.word	0x00000001
        /*00f4*/ 	.word	0x00000001


	//----- nvinfo : EIATTR_CRS_STACK_SIZE
	.align		4
.L_3126:
        /*00f8*/ 	.byte	0x04, 0x1e
        /*00fa*/ 	.short	(.L_3128 - .L_3127)
.L_3127:
        /*00fc*/ 	.word	0x00000000
.L_3128:


//--------------------- .nv.info._ZN10layer_norm13ln_fwd_kernelINS_13Kernel_traitsIf6__halffS2_fjLj1280ELj1ELj4ELj1ELj16ENS_18Kernel_traits_baseILj1280EfS2_fS2_fjLj128EEEEELb0ELb0ELb1ELb1EEEvNS_9FwdParamsE --------------------------
	.section	.nv.info._ZN10layer_norm13ln_fwd_kernelINS_13Kernel_traitsIf6__halffS2_fjLj1280ELj1ELj4ELj1ELj16ENS_18Kernel_traits_baseILj1280EfS2_fS2_fjLj128EEEEELb0ELb0ELb1ELb1EEEvNS_9FwdParamsE,"",@"SHT_CUDA_INFO"
	.sectionflags	@""
	.align	4


	//----- nvinfo : EIATTR_CUDA_API_VERSION
	.align		4
        /*0000*/ 	.byte	0x04, 0x37
        /*0002*/ 	.short	(.L_3130 - .L_3129)
.L_3129:
        /*0004*/ 	.word	0x00000082


	//----- nvinfo : EIATTR_SW2861232_WAR
	.align		4
.L_3130:
        /*0008*/ 	.byte	0x01, 0x35
	.zero		2


	//----- nvinfo : EIATTR_PARAM_CBANK
	.align		4
        /*000c*/ 	.byte	0x04, 0x0a
        /*000e*/ 	.short	(.L_3132 - .L_3131)
	.align		4
.L_3131:
        /*0010*/ 	.word	index@(.nv.constant0._ZN10layer_norm13ln_fwd_kernelINS_13Kernel_traitsIf6__halffS2_fjLj1280ELj1ELj4ELj1ELj16ENS_18Kernel_traits_baseILj1280EfS2_fS2_fjLj128EEEEELb0ELb0ELb1ELb1EEEvNS_9FwdParamsE)
        /*0014*/ 	.short	0x0160
        /*0016*/ 	.short	0x00e8


	//----- nvinfo : EIATTR_CBANK_PARAM_SIZE
	.align		4
.L_3132:
        /*0018*/ 	.byte	0x03, 0x19
        /*001a*/ 	.short	0x00e8


	//----- nvinfo : EIATTR_KPARAM_INFO
	.align		4
        /*001c*/ 	.byte	0x04, 0x17
        /*001e*/ 	.short	(.L_3134 - .L_3133)
.L_3133:
        /*0020*/ 	.word	0x00000000
        /*0024*/ 	.short	0x0000
        /*0026*/ 	.short	0x0000
        /*0028*/ 	.byte	0x00, 0xf0, 0xa1, 0x03


	//----- nvinfo : EIATTR_MAXREG_COUNT
	.align		4
.L_3134:
        /*002c*/ 	.byte	0x03, 0x1b
        /*002e*/ 	.short	0x00ff


	//----- nvinfo : EIATTR_MERCURY_ISA_VERSION
	.align		4
        /*0030*/ 	.byte	0x03, 0x5f
        /*0032*/ 	.short	0x0000


	//----- nvinfo : EIATTR_COOP_GROUP_MASK_REGIDS
	.align		4
        /*0034*/ 	.byte	0x04, 0x29
        /*0036*/ 	.short	(.L_3136 - .L_3135)


	//   ....[0]....
.L_3135:
        /*0038*/ 	.word	0xffffffff


	//   ....[1]....
        /*003c*/ 	.word	0xffffffff


	//   ....[2]....
        /*0040*/ 	.word	0xffffffff


	//   ....[3]....
        /*0044*/ 	.word	0xffffffff


	//   ....[4]....
        /*0048*/ 	.word	0xffffffff


	//   ....[5]....
        /*004c*/ 	.word	0xffffffff


	//   ....[6]....
        /*0050*/ 	.word	0xffffffff


	//   ....[7]....
        /*0054*/ 	.word	0xffffffff


	//   ....[8]....
        /*0058*/ 	.word	0xffffffff


	//   ....[9]....
        /*005c*/ 	.word	0xffffffff


	//   ....[10]....
        /*0060*/ 	.word	0xffffffff


	//   ....[11]....
        /*0064*/ 	.word	0xffffffff


	//   ....[12]....
        /*0068*/ 	.word	0xffffffff


	//   ....[13]....
        /*006c*/ 	.word	0xffffffff


	//   ....[14]....
        /*0070*/ 	.word	0xffffffff


	//   ....[15]....
        /*0074*/ 	.word	0xffffffff


	//   ....[16]....
        /*0078*/ 	.word	0xffffffff


	//   ....[17]....
        /*007c*/ 	.word	0xffffffff


	//   ....[18]....
        /*0080*/ 	.word	0xffffffff


	//   ....[19]....
        /*0084*/ 	.word	0xffffffff


	//----- nvinfo : EIATTR_COOP_GROUP_INSTR_OFFSETS
	.align		4
.L_3136:
        /*0088*/ 	.byte	0x04, 0x28
        /*008a*/ 	.short	(.L_3138 - .L_3137)


	//   ....[0]....
.L_3137:
        /*008c*/ 	.word	0x00002180


	//   ....[1]....
        /*0090*/ 	.word	0x000021b0


	//   ....[2]....
        /*0094*/ 	.word	0x000021d0


	//   ....[3]....
        /*0098*/ 	.word	0x000021f0


	//   ....[4]....
        /*009c*/ 	.word	0x00002210


	//   ....[5]....
        /*00a0*/ 	.word	0x00002740


	//   ....[6]....
        /*00a4*/ 	.word	0x00002760


	//   ....[7]....
        /*00a8*/ 	.word	0x00002780


	//   ....[8]....
        /*00ac*/ 	.word	0x000027a0


	//   ....[9]....
        /*00b0*/ 	.word	0x000027c0


	//   ....[10]....
        /*00b4*/ 	.word	0x000033a0


	//   ....[11]....
        /*00b8*/ 	.word	0x00003400


	//   ....[12]....
        /*00bc*/ 	.word	0x00003460


	//   ....[13]....
        /*00c0*/ 	.word	0x000034c0


	//   ....[14]....
        /*00c4*/ 	.word	0x00003520


	//   ....[15]....
        /*00c8*/ 	.word	0x00003a90


	//   ....[16]....
        /*00cc*/ 	.word	0x00003af0


	//   ....[17]....
        /*00d0*/ 	.word	0x00003b50


	//   ....[18]....
        /*00d4*/ 	.word	0x00003bb0


	//   ....[19]....
        /*00d8*/ 	.word	0x00003c10


	//----- nvinfo : EIATTR_EXIT_INSTR_OFFSETS
	.align		4
.L_3138:
        /*00dc*/ 	.byte	0x04, 0x1c
        /*00de*/ 	.short	(.L_3140 - .L_3139)


	//   ....[0]....
.L_3139:
        /*00e0*/ 	.word	0x000002d0


	//   ....[1]....
        /*00e4*/ 	.word	0x00003350


	//----- nvinfo : EIATTR_MAX_THREADS
	.align		4
.L_3140:
        /*00e8*/ 	.byte	0x04, 0x05
        /*00ea*/ 	.short	(.L_3142 - .L_3141)
.L_3141:
        /*00ec*/ 	.word	0x00000080
        /*00f0*/ 	.word	0x00000001
        /*00f4*/ 	.word	0x00000001


	//----- nvinfo : EIATTR_CRS_STACK_SIZE
	.align		4
.L_3142:
        /*00f8*/ 	.byte	0x04, 0x1e
        /*00fa*/ 	.short	(.L_3144 - .L_3143)
.L_3143:
        /*00fc*/ 	.word	0x00000000
.L_3144:


//--------------------- .nv.info._ZN10layer_norm13ln_fwd_kernelINS_13Kernel_traitsIf6__halffS2_fjLj1280ELj1ELj4ELj1ELj16ENS_18Kernel_traits_baseILj1280EfS2_fS2_fjLj128EEEEELb0ELb1ELb0ELb0EEEvNS_9FwdParamsE --------------------------
	.section	.nv.info._ZN10layer_norm13ln_fwd_kernelINS_13Kernel_traitsIf6__halffS2_fjLj1280ELj1ELj4ELj1ELj16ENS_18Kernel_traits_baseILj1280EfS2_fS2_fjLj128EEEEELb0ELb1ELb0ELb0EEEvNS_9FwdParamsE,"",@"SHT_CUDA_INFO"
	.sectionflags	@""
	.align	4


	//----- nvinfo : EIATTR_CUDA_API_VERSION
	.align		4
        /*0000*/ 	.byte	0x04, 0x37
        /*0002*/ 	.short	(.L_3146 - .L_3145)
.L_3145:
        /*0004*/ 	.word	0x00000082


	//----- nvinfo : EIATTR_SW2861232_WAR
	.align		4
.L_3146:
        /*0008*/ 	.byte	0x01, 0x35
	.zero		2


	//----- nvinfo : EIATTR_PARAM_CBANK
	.align		4
        /*000c*/ 	.byte	0x04, 0x0a
        /*000e*/ 	.short	(.L_3148 - .L_3147)
	.align		4
.L_3147:
        /*0010*/ 	.word	index@(.nv.constant0._ZN10layer_norm13ln_fwd_kernelINS_13Kernel_traitsIf6__halffS2_fjLj1280ELj1ELj4ELj1ELj16ENS_18Kernel_traits_baseILj1280EfS2_fS2_fjLj128EEEEELb0ELb1ELb0ELb0EEEvNS_9FwdParamsE)
        /*0014*/ 	.short	0x0160
        /*0016*/ 	.short	0x00e8


	//----- nvinfo : EIATTR_CBANK_PARAM_SIZE
	.align		4
.L_3148:
        /*0018*/ 	.byte	0x03, 0x19
        /*001a*/ 	.short	0x00e8


	//----- nvinfo : EIATTR_KPARAM_INFO
	.align		4
        /*001c*/ 	.byte	0x04, 0x17
        /*001e*/ 	.short	(.L_3150 - .L_3149)
.L_3149:
        /*0020*/ 	.word	0x00000000
        /*0024*/ 	.short	0x0000
        /*0026*/ 	.short	0x0000
        /*0028*/ 	.byte	0x00, 0xf0, 0xa1, 0x03


	//----- nvinfo : EIATTR_MAXREG_COUNT
	.align		4
.L_3150:
        /*002c*/ 	.byte	0x03, 0x1b
        /*002e*/ 	.short	0x00ff


	//----- nvinfo : EIATTR_MERCURY_ISA_VERSION
	.align		4
        /*0030*/ 	.byte	0x03, 0x5f
        /*0032*/ 	.short	0x0000


	//----- nvinfo : EIATTR_COOP_GROUP_MASK_REGIDS
	.align		4
        /*0034*/ 	.byte	0x04, 0x29
        /*0036*/ 	.short	(.L_3152 - .L_3151)


	//   ....[0]....
.L_3151:
        /*0038*/ 	.word	0xffffffff


	//   ....[1]....
        /*003c*/ 	.word	0xffffffff


	//   ....[2]....
        /*0040*/ 	.word	0xffffffff


	//   ....[3]....
        /*0044*/ 	.word	0xffffffff


	//   ....[4]....
        /*0048*/ 	.word	0xffffffff


	//   ....[5]....
        /*004c*/ 	.word	0xffffffff


	//   ....[6]....
        /*0050*/ 	.word	0xffffffff


	//   ....[7]....
        /*0054*/ 	.word	0xffffffff


	//   ....[8]....
        /*0058*/ 	.word	0xffffffff


	//   ....[9]....
        /*005c*/ 	.word	0xffffffff


	//   ....[10]....
        /*0060*/ 	.word	0xffffffff


	//   ....[11]....
        /*0064*/ 	.word	0xffffffff


	//   ....[12]....
        /*0068*/ 	.word	0xffffffff


	//   ....[13]....
        /*006c*/ 	.word	0xffffffff


	//   ....[14]....
        /*0070*/ 	.word	0xffffffff


	//   ....[15]....
        /*0074*/ 	.word	0xffffffff


	//   ....[16]....
        /*0078*/ 	.word	0xffffffff


	//   ....[17]....
        /*007c*/ 	.word	0xffffffff


	//   ....[18]....
        /*0080*/ 	.word	0xffffffff


	//   ....[19]....
        /*0084*/ 	.word	0xffffffff


	//----- nvinfo : EIATTR_COOP_GROUP_INSTR_OFFSETS
	.align		4
.L_3152:
        /*0088*/ 	.byte	0x04, 0x28
        /*008a*/ 	.short	(.L_3154 - .L_3153)


	//   ....[0]....
.L_3153:
        /*008c*/ 	.word	0x00001c30


	//   ....[1]....
        /*0090*/ 	.word	0x00001c60


	//   ....[2]....
        /*0094*/ 	.word	0x00001c80


	//   ....[3]....
        /*0098*/ 	.word	0x00001ca0


	//   ....[4]....
        /*009c*/ 	.word	0x00001cc0


	//   ....[5]....
        /*00a0*/ 	.word	0x00002200


	//   ....[6]....
        /*00a4*/ 	.word	0x00002220


	//   ....[7]....
        /*00a8*/ 	.word	0x00002240


	//   ....[8]....
        /*00ac*/ 	.word	0x00002260


	//   ....[9]....
        /*00b0*/ 	.word	0x00002280


	//   ....[10]....
        /*00b4*/ 	.word	0x00002f30


	//   ....[11]....
        /*00b8*/ 	.word	0x00002fa0


	//   ....[12]....
        /*00bc*/ 	.word	0x00003000


	//   ....[13]....
        /*00c0*/ 	.word	0x00003060


	//   ....[14]....
        /*00c4*/ 	.word	0x000030c0


	//   ....[15]....
        /*00c8*/ 	.word	0x00003650


	//   ....[16]....
        /*00cc*/ 	.word	0x000036b0


	//   ....[17]....
        /*00d0*/ 	.word	0x00003710


	//   ....[18]....
        /*00d4*/ 	.word	0x00003770


	//   ....[19]....
        /*00d8*/ 	.word	0x000037e0


	//----- nvinfo : EIATTR_EXIT_INSTR_OFFSETS
	.align		4
.L_3154:
        /*00dc*/ 	.byte	0x04, 0x1c
        /*00de*/ 	.short	(.L_3156 - .L_3155)


	//   ....[0]....
.L_3155:
        /*00e0*/ 	.word	0x00000820


	//   ....[1]....
        /*00e4*/ 	.word	0x00002ee0


	//----- nvinfo : EIATTR_MAX_THREADS
	.align		4
.L_3156:
        /*00e8*/ 	.byte	0x04, 0x05
        /*00ea*/ 	.short	(.L_3158 - .L_3157)
.L_3157:
        /*00ec*/ 	.word	0x00000080
        /*00f0*/ 	.word	0x00000001
        /*00f4*/ 	.word	0x00000001


	//----- nvinfo : EIATTR_CRS_STACK_SIZE
	.align		4
.L_3158:
        /*00f8*/ 	.byte	0x04, 0x1e
        /*00fa*/ 	.short	(.L_3160 - .L_3159)
.L_3159:
        /*00fc*/ 	.word	0x00000000
.L_3160:


//--------------------- .nv.info._ZN10layer_norm13ln_fwd_kernelINS_13Kernel_traitsIf6__halffS2_fjLj1280ELj1ELj4ELj1ELj16ENS_18Kernel_traits_baseILj1280EfS2_fS2_fjLj128EEEEELb0ELb1ELb0ELb1EEEvNS_9FwdParamsE --------------------------
	.section	.nv.info._ZN10layer_norm13ln_fwd_kernelINS_13Kernel_traitsIf6__halffS2_fjLj1280ELj1ELj4ELj1ELj16ENS_18Kernel_traits_baseILj1280EfS2_fS2_fjLj128EEEEELb0ELb1ELb0ELb1EEEvNS_9FwdParamsE,"",@"SHT_CUDA_INFO"
	.sectionflags	@""
	.align	4


	//----- nvinfo : EIATTR_CUDA_API_VERSION
	.align		4
        /*0000*/ 	.byte	0x04, 0x37
        /*0002*/ 	.short	(.L_3162 - .L_3161)
.L_3161:
        /*0004*/ 	.word	0x00000082


	//----- nvinfo : EIATTR_SW2861232_WAR
	.align		4
.L_3162:
        /*0008*/ 	.byte	0x01, 0x35
	.zero		2


	//----- nvinfo : EIATTR_PARAM_CBANK
	.align		4
        /*000c*/ 	.byte	0x04, 0x0a
        /*000e*/ 	.short	(.L_3164 - .L_3163)
	.align		4
.L_3163:
        /*0010*/ 	.word	index@(.nv.constant0._ZN10layer_norm13ln_fwd_kernelINS_13Kernel_traitsIf6__halffS2_fjLj1280ELj1ELj4ELj1ELj16ENS_18Kernel_traits_baseILj1280EfS2_fS2_fjLj128EEEEELb0ELb1ELb0ELb1EEEvNS_9FwdParamsE)
        /*0014*/ 	.short	0x0160
        /*0016*/ 	.short	0x00e8


	//----- nvinfo : EIATTR_CBANK_PARAM_SIZE
	.align		4
.L_3164:
        /*0018*/ 	.byte	0x03, 0x19
        /*001a*/ 	.short	0x00e8


	//----- nvinfo : EIATTR_KPARAM_INFO
	.align		4
        /*001c*/ 	.byte	0x04, 0x17
        /*001e*/ 	.short	(.L_3166 - .L_3165)
.L_3165:
        /*0020*/ 	.word	0x00000000
        /*0024*/ 	.short	0x0000
        /*0026*/ 	.short	0x0000
        /*0028*/ 	.byte	0x00, 0xf0, 0xa1, 0x03


	//----- nvinfo : EIATTR_MAXREG_COUNT
	.align		4
.L_3166:
        /*002c*/ 	.byte	0x03, 0x1b
        /*002e*/ 	.short	0x00ff


	//----- nvinfo : EIATTR_MERCURY_ISA_VERSION
	.align		4
        /*0030*/ 	.byte	0x03, 0x5f
        /*0032*/ 	.short	0x0000


	//----- nvinfo : EIATTR_COOP_GROUP_MASK_REGIDS
	.align		4
        /*0034*/ 	.byte	0x04, 0x29
        /*0036*/ 	.short	(.L_3168 - .L_3167)


	//   ....[0]....
.L_3167:
        /*0038*/ 	.word	0xffffffff


	//   ....[1]....
        /*003c*/ 	.word	0xffffffff


	//   ....[2]....
        /*0040*/ 	.word	0xffffffff


	//   ....[3]....
        /*0044*/ 	.word	0xffffffff


	//   ....[4]....
        /*0048*/ 	.word	0xffffffff


	//   ....[5]....
        /*004c*/ 	.word	0xffffffff


	//   ....[6]....
        /*0050*/ 	.word	0xffffffff


	//   ....[7]....
        /*0054*/ 	.word	0xffffffff


	//   ....[8]....
        /*0058*/ 	.word	0xffffffff


	//   ....[9]....
        /*005c*/ 	.word	0xffffffff


	//   ....[10]....
        /*0060*/ 	.word	0xffffffff


	//   ....[11]....
        /*0064*/ 	.word	0xffffffff


	//   ....[12]....
        /*0068*/ 	.word	0xffffffff


	//   ....[13]....
        /*006c*/ 	.word	0xffffffff


	//   ....[14]....
        /*0070*/ 	.word	0xffffffff


	//   ....[15]....
        /*0074*/ 	.word	0xffffffff


	//   ....[16]....
        /*0078*/ 	.word	0xffffffff


	//   ....[17]....
        /*007c*/ 	.word	0xffffffff


	//   ....[18]....
        /*0080*/ 	.word	0xffffffff


	//   ....[19]....
        /*0084*/ 	.word	0xffffffff


	//----- nvinfo : EIATTR_COOP_GROUP_INSTR_OFFSETS
	.align		4
.L_3168:
        /*0088*/ 	.byte	0x04, 0x28
        /*008a*/ 	.short	(.L_3170 - .L_3169)


	//   ....[0]....
.L_3169:
        /*008c*/ 	.word	0x00001760


	//   ....[1]....
        /*0090*/ 	.word	0x00001790


	//   ....[2]....
        /*0094*/ 	.word	0x000017b0


	//   ....[3]....
        /*0098*/ 	.word	0x000017d0


	//   ....[4]....
        /*009c*/ 	.word	0x000017f0


	//   ....[5]....
        /*00a0*/ 	.word	0x00001d20


	//   ....[6]....
        /*00a4*/ 	.word	0x00001d40


	//   ....[7]....
        /*00a8*/ 	.word	0x00001d60


	//   ....[8]....
        /*00ac*/ 	.word	0x00001d80


	//   ....[9]....
        /*00b0*/ 	.word	0x00001da0


	//   ....[10]....
        /*00b4*/ 	.word	0x00002890


	//   ....[11]....
        /*00b8*/ 	.word	0x00002900


	//   ....[12]....
        /*00bc*/ 	.word	0x00002960


	//   ....[13]....
        /*00c0*/ 	.word	0x000029c0


	//   ....[14]....
        /*00c4*/ 	.word	0x00002a20


	//   ....[15]....
        /*00c8*/ 	.word	0x00002f90


	//   ....[16]....
        /*00cc*/ 	.word	0x00002ff0


	//   ....[17]....
        /*00d0*/ 	.word	0x00003050


	//   ....[18]....
        /*00d4*/ 	.word	0x000030b0


	//   ....[19]....
        /*00d8*/ 	.word	0x00003110


	//----- nvinfo : EIATTR_EXIT_INSTR_OFFSETS
	.align		4
.L_3170:
        /*00dc*/ 	.byte	0x04, 0x1c
        /*00de*/ 	.short	(.L_3172 - .L_3171)


	//   ....[0]....
.L_3171:
        /*00e0*/ 	.word	0x00000300


	//   ....[1]....
        /*00e4*/ 	.word	0x00002840


	//----- nvinfo : EIATTR_MAX_THREADS
	.align		4
.L_3172:
        /*00e8*/ 	.byte	0x04, 0x05
        /*00ea*/ 	.short	(.L_3174 - .L_3173)
.L_3173:
        /*00ec*/ 	.word	0x00000080
        /*00f0*/ 	.word	0x00000001
        /*00f4*/ 	.word	0x00000001


	//----- nvinfo : EIATTR_CRS_STACK_SIZE
	.align		4
.L_3174:
        /*00f8*/ 	.byte	0x04, 0x1e
        /*00fa*/ 	.short	(.L_3176 - .L_3175)
.L_3175:
        /*00fc*/ 	.word	0x00000000
.L_3176:


//--------------------- .nv.info._ZN10layer_norm13ln_fwd_kernelINS_13Kernel_traitsIf6__halffS2_fjLj1280ELj1ELj4ELj1ELj16ENS_18Kernel_traits_baseILj1280EfS2_fS2_fjLj128EEEEELb0ELb1ELb1ELb0EEEvNS_9FwdParamsE --------------------------
	.section	.nv.info._ZN10layer_norm13ln_fwd_kernelINS_13Kernel_traitsIf6__halffS2_fjLj1280ELj1ELj4ELj1ELj16ENS_18Kernel_traits_baseILj1280EfS2_fS2_fjLj128EEEEELb0ELb1ELb1ELb0EEEvNS_9FwdParamsE,"",@"SHT_CUDA_INFO"
	.sectionflags	@""
	.align	4


	//----- nvinfo : EIATTR_CUDA_API_VERSION
	.align		4
        /*0000*/ 	.byte	0x04, 0x37
        /*0002*/ 	.short	(.L_3178 - .L_3177)
.L_3177:
        /*0004*/ 	.word	0x00000082


	//----- nvinfo : EIATTR_SW2861232_WAR
	.align		4
.L_3178:
        /*0008*/ 	.byte	0x01, 0x35
	.zero		2


	//----- nvinfo : EIATTR_PARAM_CBANK
	.align		4
        /*000c*/ 	.byte	0x04, 0x0a
        /*000e*/ 	.short	(.L_3180 - .L_3179)
	.align		4
.L_3179:
        /*0010*/ 	.word	index@(.nv.constant0._ZN10layer_norm13ln_fwd_kernelINS_13Kernel_traitsIf6__halffS2_fjLj1280ELj1ELj4ELj1ELj16ENS_18Kernel_traits_baseILj1280EfS2_fS2_fjLj128EEEEELb0ELb1ELb1ELb0EEEvNS_9FwdParamsE)
        /*0014*/ 	.short	0x0160
        /*0016*/ 	.short	0x00e8


	//----- nvinfo : EIATTR_CBANK_PARAM_SIZE
	.align		4
.L_3180:
        /*0018*/ 	.byte	0x03, 0x19
        /*001a*/ 	.short	0x00e8


	//----- nvinfo : EIATTR_KPARAM_INFO
	.align		4
        /*001c*/ 	.byte	0x04, 0x17
        /*001e*/ 	.short	(.L_3182 - .L_3181)
.L_3181:
        /*0020*/ 	.word	0x00000000
        /*0024*/ 	.short	0x0000
        /*0026*/ 	.short	0x0000
        /*0028*/ 	.byte	0x00, 0xf0, 0xa1, 0x03


	//----- nvinfo : EIATTR_MAXREG_COUNT
	.align		4
.L_3182:
        /*002c*/ 	.byte	0x03, 0x1b
        /*002e*/ 	.short	0x00ff


	//----- nvinfo : EIATTR_MERCURY_ISA_VERSION
	.align		4
        /*0030*/ 	.byte	0x03, 0x5f
        /*0032*/ 	.short	0x0000


	//----- nvinfo : EIATTR_COOP_GROUP_MASK_REGIDS
	.align		4
        /*0034*/ 	.byte	0x04, 0x29
        /*0036*/ 	.short	(.L_3184 - .L_3183)


	//   ....[0]....
.L_3183:
        /*0038*/ 	.word	0xffffffff


	//   ....[1]....
        /*003c*/ 	.word	0xffffffff


	//   ....[2]....
        /*0040*/ 	.word	0xffffffff


	//   ....[3]....
        /*0044*/ 	.word	0xffffffff


	//   ....[4]....
        /*0048*/ 	.word	0xffffffff


	//   ....[5]....
        /*004c*/ 	.word	0xffffffff


	//   ....[6]....
        /*0050*/ 	.word	0xffffffff


	//   ....[7]....
        /*0054*/ 	.word	0xffffffff


	//   ....[8]....
        /*0058*/ 	.word	0xffffffff


	//   ....[9]....
        /*005c*/ 	.word	0xffffffff


	//   ....[10]....
        /*0060*/ 	.word	0xffffffff


	//   ....[11]....
        /*0064*/ 	.word	0xffffffff


	//   ....[12]....
        /*0068*/ 	.word	0xffffffff


	//   ....[13]....
        /*006c*/ 	.word	0xffffffff


	//   ....[14]....
        /*0070*/ 	.word	0xffffffff


	//   ....[15]....
        /*0074*/ 	.word	0xffffffff


	//   ....[16]....
        /*0078*/ 	.word	0xffffffff


	//   ....[17]....
        /*007c*/ 	.word	0xffffffff


	//   ....[18]....
        /*0080*/ 	.word	0xffffffff


	//   ....[19]....
        /*0084*/ 	.word	0xffffffff


	//----- nvinfo : EIATTR_COOP_GROUP_INSTR_OFFSETS
	.align		4
.L_3184:
        /*0088*/ 	.byte	0x04, 0x28
        /*008a*/ 	.short	(.L_3186 - .L_3185)


	//   ....[0]....
.L_3185:
        /*008c*/ 	.word	0x00002b80


	//   ....[1]....
        /*0090*/ 	.word	0x00002bb0


	//   ....[2]....
        /*0094*/ 	.word	0x00002bd0


	//   ....[3]....
        /*0098*/ 	.word	0x00002bf0


	//   ....[4]....
        /*009c*/ 	.word	0x00002c10


	//   ....[5]....
        /*00a0*/ 	.word	0x00003150


	//   ....[6]....
        /*00a4*/ 	.word	0x00003170


	//   ....[7]....
        /*00a8*/ 	.word	0x00003190


	//   ....[8]....
        /*00ac*/ 	.word	0x000031b0


	//   ....[9]....
        /*00b0*/ 	.word	0x000031d0


	//   ....[10]....
        /*00b4*/ 	.word	0x00003f00


	//   ....[11]....
        /*00b8*/ 	.word	0x00003f70


	//   ....[12]....
        /*00bc*/ 	.word	0x00003fd0


	//   ....[13]....
        /*00c0*/ 	.word	0x00004030


	//   ....[14]....
        /*00c4*/ 	.word	0x00004090


	//   ....[15]....
        /*00c8*/ 	.word	0x00004620


	//   ....[16]....
        /*00cc*/ 	.word	0x00004680


	//   ....[17]....
        /*00d0*/ 	.word	0x000046e0


	//   ....[18]....
        /*00d4*/ 	.word	0x00004740


	//   ....[19]....
        /*00d8*/ 	.word	0x000047b0


	//----- nvinfo : EIATTR_EXIT_INSTR_OFFSETS
	.align		4
.L_3186:
        /*00dc*/ 	.byte	0x04, 0x1c
        /*00de*/ 	.short	(.L_3188 - .L_3187)


	//   ....[0]....
.L_3187:
        /*00e0*/ 	.word	0x00000810


	//   ....[1]....
        /*00e4*/ 	.word	0x00003eb0


	//----- nvinfo : EIATTR_MAX_THREADS
	.align		4
.L_3188:
        /*00e8*/ 	.byte	0x04, 0x05
        /*00ea*/ 	.short	(.L_3190 - .L_3189)
.L_3189:
        /*00ec*/ 	.word	0x00000080
        /*00f0*/ 	.word	0x00000001
        /*00f4*/ 	.word	0x00000001


	//----- nvinfo : EIATTR_CRS_STACK_SIZE
	.align		4
.L_3190:
        /*00f8*/ 	.byte	0x04, 0x1e
        /*00fa*/ 	.short	(.L_3192 - .L_3191)
.L_3191:
        /*00fc*/ 	.word	0x00000000
.L_3192:


//--------------------- .nv.info._ZN10layer_norm13ln_fwd_kernelINS_13Kernel_traitsIf6__halffS2_fjLj1280ELj1ELj4ELj1ELj16ENS_18Kernel_traits_baseILj1280EfS2_fS2_fjLj128EEEEELb0ELb1ELb1ELb1EEEvNS_9FwdParamsE --------------------------
	.section	.nv.info._ZN10layer_norm13ln_fwd_kernelINS_13Kernel_traitsIf6__halffS2_fjLj1280ELj1ELj4ELj1ELj16ENS_18Kernel_traits_baseILj1280EfS2_fS2_fjLj128EEEEELb0ELb1ELb1ELb1EEEvNS_9FwdParamsE,"",@"SHT_CUDA_INFO"
	.sectionflags	@""
	.align	4


	//----- nvinfo : EIATTR_CUDA_API_VERSION
	.align		4
        /*0000*/ 	.byte	0x04, 0x37
        /*0002*/ 	.short	(.L_3194 - .L_3193)
.L_3193:
        /*0004*/ 	.word	0x00000082


	//----- nvinfo : EIATTR_SW2861232_WAR
	.align		4
.L_3194:
        /*0008*/ 	.byte	0x01, 0x35
	.zero		2


	//----- nvinfo : EIATTR_PARAM_CBANK
	.align		4
        /*000c*/ 	.byte	0x04, 0x0a
        /*000e*/ 	.short	(.L_3196 - .L_3195)
	.align		4
.L_3195:
        /*0010*/ 	.word	index@(.nv.constant0._ZN10layer_norm13ln_fwd_kernelINS_13Kernel_traitsIf6__halffS2_fjLj1280ELj1ELj4ELj1ELj16ENS_18Kernel_traits_baseILj1280EfS2_fS2_fjLj128EEEEELb0ELb1ELb1ELb1EEEvNS_9FwdParamsE)
        /*0014*/ 	.short	0x0160
        /*0016*/ 	.short	0x00e8


	//----- nvinfo : EIATTR_CBANK_PARAM_SIZE
	.align		4
.L_3196:
        /*0018*/ 	.byte	0x03, 0x19
        /*001a*/ 	.short	0x00e8


	//----- nvinfo : EIATTR_KPARAM_INFO
	.align		4
        /*001c*/ 	.byte	0x04, 0x17
        /*001e*/ 	.short	(.L_3198 - .L_3197)
.L_3197:
        /*0020*/ 	.word	0x00000000
        /*0024*/ 	.short	0x0000
        /*0026*/ 	.short	0x0000
        /*0028*/ 	.byte	0x00, 0xf0, 0xa1, 0x03


	//----- nvinfo : EIATTR_MAXREG_COUNT
	.align		4
.L_3198:
        /*002c*/ 	.byte	0x03, 0x1b
        /*002e*/ 	.short	0x00ff


	//----- nvinfo : EIATTR_MERCURY_ISA_VERSION
	.align		4
        /*0030*/ 	.byte	0x03, 0x5f
        /*0032*/ 	.short	0x0000


	//----- nvinfo : EIATTR_COOP_GROUP_MASK_REGIDS
	.align		4
        /*0034*/ 	.byte	0x04, 0x29
        /*0036*/ 	.short	(.L_3200 - .L_3199)


	//   ....[0]....
.L_3199:
        /*0038*/ 	.word	0xffffffff


	//   ....[1]....
        /*003c*/ 	.word	0xffffffff


	//   ....[2]....
        /*0040*/ 	.word	0xffffffff


	//   ....[3]....
        /*0044*/ 	.word	0xffffffff


	//   ....[4]....
        /*0048*/ 	.word	0xffffffff


	//   ....[5]....
        /*004c*/ 	.word	0xffffffff


	//   ....[6]....
        /*0050*/ 	.word	0xffffffff


	//   ....[7]....
        /*0054*/ 	.word	0xffffffff


	//   ....[8]....
        /*0058*/ 	.word	0xffffffff


	//   ....[9]....
        /*005c*/ 	.word	0xffffffff


	//   ....[10]....
        /*0060*/ 	.word	0xffffffff


	//   ....[11]....
        /*0064*/ 	.word	0xffffffff


	//   ....[12]....
        /*0068*/ 	.word	0xffffffff


	//   ....[13]....
        /*006c*/ 	.word	0xffffffff


	//   ....[14]....
        /*0070*/ 	.word	0xffffffff


	//   ....[15]....
        /*0074*/ 	.word	0xffffffff


	//   ....[16]....
        /*0078*/ 	.word	0xffffffff


	//   ....[17]....
        /*007c*/ 	.word	0xffffffff


	//   ....[18]....
        /*0080*/ 	.word	0xffffffff


	//   ....[19]....
        /*0084*/ 	.word	0xffffffff


	//----- nvinfo : EIATTR_COOP_GROUP_INSTR_OFFSETS
	.align		4
.L_3200:
        /*0088*/ 	.byte	0x04, 0x28
        /*008a*/ 	.short	(.L_3202 - .L_3201)


	//   ....[0]....
.L_3201:
        /*008c*/ 	.word	0x000024c0


	//   ....[1]....
        /*0090*/ 	.word	0x000024f0


	//   ....[2]....
        /*0094*/ 	.word	0x00002510


	//   ....[3]....
        /*0098*/ 	.word	0x00002530


	//   ....[4]....
        /*009c*/ 	.word	0x00002550


	//   ....[5]....
        /*00a0*/ 	.word	0x00002a80


	//   ....[6]....
        /*00a4*/ 	.word	0x00002aa0


	//   ....[7]....
        /*00a8*/ 	.word	0x00002ac0


	//   ....[8]....
        /*00ac*/ 	.word	0x00002ae0


	//   ....[9]....
        /*00b0*/ 	.word	0x00002b00


	//   ....[10]....
        /*00b4*/ 	.word	0x000036e0


	//   ....[11]....
        /*00b8*/ 	.word	0x00003750


	//   ....[12]....
        /*00bc*/ 	.word	0x000037b0


	//   ....[13]....
        /*00c0*/ 	.word	0x00003810


	//   ....[14]....
        /*00c4*/ 	.word	0x00003870


	//   ....[15]....
        /*00c8*/ 	.word	0x00003de0


	//   ....[16]....
        /*00cc*/ 	.word	0x00003e40


	//   ....[17]....
        /*00d0*/ 	.word	0x00003ea0


	//   ....[18]....
        /*00d4*/ 	.word	0x00003f00


	//   ....[19]....
        /*00d8*/ 	.word	0x00003f60


	//----- nvinfo : EIATTR_EXIT_INSTR_OFFSETS
	.align		4
.L_3202:
        /*00dc*/ 	.byte	0x04, 0x1c
        /*00de*/ 	.short	(.L_3204 - .L_3203)


	//   ....[0]....
.L_3203:
        /*00e0*/ 	.word	0x00000300


	//   ....[1]....
        /*00e4*/ 	.word	0x00003690


	//----- nvinfo : EIATTR_MAX_THREADS
	.align		4
.L_3204:
        /*00e8*/ 	.byte	0x04, 0x05
        /*00ea*/ 	.short	(.L_3206 - .L_3205)
.L_3205:
        /*00ec*/ 	.word	0x00000080
        /*00f0*/ 	.word	0x00000001
        /*00f4*/ 	.word	0x00000001


	//----- nvinfo : EIATTR_CRS_STACK_SIZE
	.align		4
.L_3206:
        /*00f8*/ 	.byte	0x04, 0x1e
        /*00fa*/ 	.short	(.L_3208 - .L_3207)
.L_3207:
        /*00fc*/ 	.word	0x00000000
.L_3208:


//--------------------- .nv.info._ZN10layer_norm13ln_fwd_kernelINS_13Kernel_traitsIf6__halffS2_fjLj1280ELj1ELj4ELj1ELj16ENS_18Kernel_traits_baseILj1280EfS2_fS2_fjLj128EEEEELb1ELb0ELb0ELb0EEEvNS_9FwdParamsE --------------------------
	.section	.nv.info._ZN10layer_norm13ln_fwd_kernelINS_13Kernel_traitsIf6__halffS2_fjLj1280ELj1ELj4ELj1ELj16ENS_18Kernel_traits_baseILj1280EfS2_fS2_fjLj128EEEEELb1ELb0ELb0ELb0EEEvNS_9FwdParamsE,"",@"SHT_CUDA_INFO"
	.sectionflags	@""
	.align	4


	//----- nvinfo : EIATTR_CUDA_API_VERSION
	.align		4
        /*0000*/ 	.byte	0x04, 0x37
        /*0002*/ 	.short	(.L_3210 - .L_3209)
.L_3209:
        /*0004*/ 	.word	0x00000082


	//----- nvinfo : EIATTR_SW2861232_WAR
	.align		4
.L_3210:
        /*0008*/ 	.byte	0x01, 0x35
	.zero		2


	//----- nvinfo : EIATTR_PARAM_CBANK
	.align		4
        /*000c*/ 	.byte	0x04, 0x0a
        /*000e*/ 	.short	(.L_3212 - .L_3211)
	.align		4
.L_3211:
        /*0010*/ 	.word	index@(.nv.constant0._ZN10layer_norm13ln_fwd_kernelINS_13Kernel_traitsIf6__halffS2_fjLj1280ELj1ELj4ELj1ELj16ENS_18Kernel_traits_baseILj1280EfS2_fS2_fjLj128EEEEELb1ELb0ELb0ELb0EEEvNS_9FwdParamsE)
        /*0014*/ 	.short	0x0160
        /*0016*/ 	.short	0x00e8


	//----- nvinfo : EIATTR_CBANK_PARAM_SIZE
	.align		4
.L_3212:
        /*0018*/ 	.byte	0x03, 0x19
        /*001a*/ 	.short	0x00e8


	//----- nvinfo : EIATTR_KPARAM_INFO
	.align		4
        /*001c*/ 	.byte	0x04, 0x17
        /*001e*/ 	.short	(.L_3214 - .L_3213)
.L_3213:
        /*0020*/ 	.word	0x00000000
        /*0024*/ 	.short	0x0000
        /*0026*/ 	.short	0x0000
        /*0028*/ 	.byte	0x00, 0xf0, 0xa1, 0x03


	//----- nvinfo : EIATTR_MAXREG_COUNT
	.align		4
.L_3214:
        /*002c*/ 	.byte	0x03, 0x1b
        /*002e*/ 	.short	0x00ff


	//----- nvinfo : EIATTR_MERCURY_ISA_VERSION
	.align		4
        /*0030*/ 	.byte	0x03, 0x5f
        /*0032*/ 	.short	0x0000


	//----- nvinfo : EIATTR_COOP_GROUP_MASK_REGIDS
	.align		4
        /*0034*/ 	.byte	0x04, 0x29
        /*0036*/ 	.short	(.L_3216 - .L_3215)


	//   ....[0]....
.L_3215:
        /*0038*/ 	.word	0xffffffff


	//   ....[1]....
        /*003c*/ 	.word	0xffffffff


	//   ....[2]....
        /*0040*/ 	.word	0xffffffff


	//   ....[3]....
        /*0044*/ 	.word	0xffffffff


	//   ....[4]....
        /*0048*/ 	.word	0xffffffff


	//   ....[5]....
        /*004c*/ 	.word	0xffffffff


	//   ....[6]....
        /*0050*/ 	.word	0xffffffff


	//   ....[7]....
        /*0054*/ 	.word	0xffffffff


	//   ....[8]....
        /*0058*/ 	.word	0xffffffff


	//   ....[9]....
        /*005c*/ 	.word	0xffffffff


	//   ....[10]....
        /*0060*/ 	.word	0xffffffff


	//   ....[11]....
        /*0064*/ 	.word	0xffffffff


	//   ....[12]....
        /*0068*/ 	.word	0xffffffff


	//   ....[13]....
        /*006c*/ 	.word	0xffffffff


	//   ....[14]....
        /*0070*/ 	.word	0xffffffff


	//   ....[15]....
        /*0074*/ 	.word	0xffffffff


	//   ....[16]....
        /*0078*/ 	.word	0xffffffff


	//   ....[17]....
        /*007c*/ 	.word	0xffffffff


	//   ....[18]....
        /*0080*/ 	.word	0xffffffff


	//   ....[19]....
        /*0084*/ 	.word	0xffffffff


	//----- nvinfo : EIATTR_COOP_GROUP_INSTR_OFFSETS
	.align		4
.L_3216:
        /*0088*/ 	.byte	0x04, 0x28
        /*008a*/ 	.short	(.L_3218 - .L_3217)


	//   ....[0]....
.L_3217:
        /*008c*/ 	.word	0x0000ef30


	//   ....[1]....
        /*0090*/ 	.word	0x0000ef60


	//   ....[2]....
        /*0094*/ 	.word	0x0000ef90


	//   ....[3]....
        /*0098*/ 	.word	0x0000efb0


	//   ....[4]....
        /*009c*/ 	.word	0x0000efd0


	//   ....[5]....
        /*00a0*/ 	.word	0x0000f510


	//   ....[6]....
        /*00a4*/ 	.word	0x0000f530


	//   ....[7]....
        /*00a8*/ 	.word	0x0000f550


	//   ....[8]....
        /*00ac*/ 	.word	0x0000f570


	//   ....[9]....
        /*00b0*/ 	.word	0x0000f590


	//   ....[10]....
        /*00b4*/ 	.word	0x00010270


	//   ....[11]....
        /*00b8*/ 	.word	0x000102e0


	//   ....[12]....
        /*00bc*/ 	.word	0x00010340


	//   ....[13]....
        /*00c0*/ 	.word	0x000103a0


	//   ....[14]....
        /*00c4*/ 	.word	0x00010400


	//   ....[15]....
        /*00c8*/ 	.word	0x00010990


	//   ....[16]....
        /*00cc*/ 	.word	0x000109f0


	//   ....[17]....
        /*00d0*/ 	.word	0x00010a50


	//   ....[18]....
        /*00d4*/ 	.word	0x00010ab0


	//   ....[19]....
        /*00d8*/ 	.word	0x00010b20


	//----- nvinfo : EIATTR_EXIT_INSTR_OFFSETS
	.align		4
.L_3218:
        /*00dc*/ 	.byte	0x04, 0x1c
        /*00de*/ 	.short	(.L_3220 - .L_3219)


	//   ....[0]....
.L_3219:
        /*00e0*/ 	.word	0x00000bd0


	//   ....[1]....
        /*00e4*/ 	.word	0x00010220


	//----- nvinfo : EIATTR_MAX_THREADS
	.align		4
.L_3220:
        /*00e8*/ 	.byte	0x04, 0x05
        /*00ea*/ 	.short	(.L_3222 - .L_3221)
.L_3221:
        /*00ec*/ 	.word	0x00000080
        /*00f0*/ 	.word	0x00000001
        /*00f4*/ 	.word	0x00000001


	//----- nvinfo : EIATTR_CRS_STACK_SIZE
	.align		4
.L_3222:
        /*00f8*/ 	.byte	0x04, 0x1e
        /*00fa*/ 	.short	(.L_3224 - .L_3223)
.L_3223:
        /*00fc*/ 	.word	0x00000000
.L_3224:


//--------------------- .nv.info._ZN10layer_norm13ln_fwd_kernelINS_13Kernel_traitsIf6__halffS2_fjLj1280ELj1ELj4ELj1ELj16ENS_18Kernel_traits_baseILj1280EfS2_fS2_fjLj128EEEEELb1ELb0ELb0ELb1EEEvNS_9FwdParamsE --------------------------
	.section	.nv.info._ZN10layer_norm13ln_fwd_kernelINS_13Kernel_traitsIf6__halffS2_fjLj1280ELj1ELj4ELj1ELj16ENS_18Kernel_traits_baseILj1280EfS2_fS2_fjLj128EEEEELb1ELb0ELb0ELb1EEEvNS_9FwdParamsE,"",@"SHT_CUDA_INFO"
	.sectionflags	@""
	.align	4


	//----- nvinfo : EIATTR_CUDA_API_VERSION
	.align		4
        /*0000*/ 	.byte	0x04, 0x37
        /*0002*/ 	.short	(.L_3226 - .L_3225)
.L_3225:
        /*0004*/ 	.word	0x00000082


	//----- nvinfo : EIATTR_SW2861232_WAR
	.align		4
.L_3226:
        /*0008*/ 	.byte	0x01, 0x35
	.zero		2


	//----- nvinfo : EIATTR_PARAM_CBANK
	.align		4
        /*000c*/ 	.byte	0x04, 0x0a
        /*000e*/ 	.short	(.L_3228 - .L_3227)
	.align		4
.L_3227:
        /*0010*/ 	.word	index@(.nv.constant0._ZN10layer_norm13ln_fwd_kernelINS_13Kernel_traitsIf6__halffS2_fjLj1280ELj1ELj4ELj1ELj16ENS_18Kernel_traits_baseILj1280EfS2_fS2_fjLj128EEEEELb1ELb0ELb0ELb1EEEvNS_9FwdParamsE)
        /*0014*/ 	.short	0x0160
        /*0016*/ 	.short	0x00e8


	//----- nvinfo : EIATTR_CBANK_PARAM_SIZE
	.align		4
.L_3228:
        /*0018*/ 	.byte	0x03, 0x19
        /*001a*/ 	.short	0x00e8


	//----- nvinfo : EIATTR_KPARAM_INFO
	.align		4
        /*001c*/ 	.byte	0x04, 0x17
        /*001e*/ 	.short	(.L_3230 - .L_3229)
.L_3229:
        /*0020*/ 	.word	0x00000000
        /*0024*/ 	.short	0x0000
        /*0026*/ 	.short	0x0000
        /*0028*/ 	.byte	0x00, 0xf0, 0xa1, 0x03


	//----- nvinfo : EIATTR_MAXREG_COUNT
	.align		4
.L_3230:
        /*002c*/ 	.byte	0x03, 0x1b
        /*002e*/ 	.short	0x00ff


	//----- nvinfo : EIATTR_MERCURY_ISA_VERSION
	.align		4
        /*0030*/ 	.byte	0x03, 0x5f
        /*0032*/ 	.short	0x0000


	//----- nvinfo : EIATTR_COOP_GROUP_MASK_REGIDS
	.align		4
        /*0034*/ 	.byte	0x04, 0x29
        /*0036*/ 	.short	(.L_3232 - .L_3231)


	//   ....[0]....
.L_3231:
        /*0038*/ 	.word	0xffffffff


	//   ....[1]....
        /*003c*/ 	.word	0xffffffff


	//   ....[2]....
        /*0040*/ 	.word	0xffffffff


	//   ....[3]....
        /*0044*/ 	.word	0xffffffff


	//   ....[4]....
        /*0048*/ 	.word	0xffffffff


	//   ....[5]....
        /*004c*/ 	.word	0xffffffff


	//   ....[6]....
        /*0050*/ 	.word	0xffffffff


	//   ....[7]....
        /*0054*/ 	.word	0xffffffff


	//   ....[8]....
        /*0058*/ 	.word	0xffffffff


	//   ....[9]....
        /*005c*/ 	.word	0xffffffff


	//   ....[10]....
        /*0060*/ 	.word	0xffffffff


	//   ....[11]....
        /*0064*/ 	.word	0xffffffff


	//   ....[12]....
        /*0068*/ 	.word	0xffffffff


	//   ....[13]....
        /*006c*/ 	.word	0xffffffff


	//   ....[14]....
        /*0070*/ 	.word	0xffffffff


	//   ....[15]....
        /*0074*/ 	.word	0xffffffff


	//   ....[16]....
        /*0078*/ 	.word	0xffffffff


	//   ....[17]....
        /*007c*/ 	.word	0xffffffff


	//   ....[18]....
        /*0080*/ 	.word	0xffffffff


	//   ....[19]....
        /*0084*/ 	.word	0xffffffff


	//----- nvinfo : EIATTR_COOP_GROUP_INSTR_OFFSETS
	.align		4
.L_3232:
        /*0088*/ 	.byte	0x04, 0x28
        /*008a*/ 	.short	(.L_3234 - .L_3233)


	//   ....[0]....
.L_3233:
        /*008c*/ 	.word	0x0000e460


	//   ....[1]....
        /*0090*/ 	.word	0x0000e490


	//   ....[2]....
        /*0094*/ 	.word	0x0000e4b0


	//   ....[3]....
        /*0098*/ 	.word	0x0000e4d0


	//   ....[4]....
        /*009c*/ 	.word	0x0000e4f0


	//   ....[5]....
        /*00a0*/ 	.word	0x0000ea20


	//   ....[6]....
        /*00a4*/ 	.word	0x0000ea40


	//   ....[7]....
        /*00a8*/ 	.word	0x0000ea60


	//   ....[8]....
        /*00ac*/ 	.word	0x0000ea80


	//   ....[9]....
        /*00b0*/ 	.word	0x0000eaa0


	//   ....[10]....
        /*00b4*/ 	.word	0x0000f5f0


	//   ....[11]....
        /*00b8*/ 	.word	0x0000f650


	//   ....[12]....
        /*00bc*/ 	.word	0x0000f6b0


	//   ....[13]....
        /*00c0*/ 	.word	0x0000f710


	//   ....[14]....
        /*00c4*/ 	.word	0x0000f770


	//   ....[15]....
        /*00c8*/ 	.word	0x0000fce0


	//   ....[16]....
        /*00cc*/ 	.word	0x0000fd40


	//   ....[17]....
        /*00d0*/ 	.word	0x0000fda0


	//   ....[18]....
        /*00d4*/ 	.word	0x0000fe00


	//   ....[19]....
        /*00d8*/ 	.word	0x0000fe60


	//----- nvinfo : EIATTR_EXIT_INSTR_OFFSETS
	.align		4
.L_3234:
        /*00dc*/ 	.byte	0x04, 0x1c
        /*00de*/ 	.short	(.L_3236 - .L_3235)


	//   ....[0]....
.L_3235:
        /*00e0*/ 	.word	0x00000710


	//   ....[1]....
        /*00e4*/ 	.word	0x0000f5a0


	//----- nvinfo : EIATTR_MAX_THREADS
	.align		4
.L_3236:
        /*00e8*/ 	.byte	0x04, 0x05
        /*00ea*/ 	.short	(.L_3238 - .L_3237)
.L_3237:
        /*00ec*/ 	.word	0x00000080
        /*00f0*/ 	.word	0x00000001
        /*00f4*/ 	.word	0x00000001


	//----- nvinfo : EIATTR_CRS_STACK_SIZE
	.align		4
.L_3238:
        /*00f8*/ 	.byte	0x04, 0x1e
        /*00fa*/ 	.short	(.L_3240 - .L_3239)
.L_3239:
        /*00fc*/ 	.word	0x00000000
.L_3240:


//--------------------- .nv.info._ZN10layer_norm13ln_fwd_kernelINS_13Kernel_traitsIf6__halffS2_fjLj1280ELj1ELj4ELj1ELj16ENS_18Kernel_traits_baseILj1280EfS2_fS2_fjLj128EEEEELb1ELb0ELb1ELb0EEEvNS_9FwdParamsE --------------------------
	.section	.nv.info._ZN10layer_norm13ln_fwd_kernelINS_13Kernel_traitsIf6__halffS2_fjLj1280ELj1ELj4ELj1ELj16ENS_18Kernel_traits_baseILj1280EfS2_fS2_fjLj128EEEEELb1ELb0ELb1ELb0EEEvNS_9FwdParamsE,"",@"SHT_CUDA_INFO"
	.sectionflags	@""
	.align	4


	//----- nvinfo : EIATTR_CUDA_API_VERSION
	.align		4
        /*0000*/ 	.byte	0x04, 0x37
        /*0002*/ 	.short	(.L_3242 - .L_3241)
.L_3241:
        /*0004*/ 	.word	0x00000082


	//----- nvinfo : EIATTR_SW2861232_WAR
	.align		4
.L_3242:
        /*0008*/ 	.byte	0x01, 0x35
	.zero		2


	//----- nvinfo : EIATTR_PARAM_CBANK
	.align		4
        /*000c*/ 	.byte	0x04, 0x0a
        /*000e*/ 	.short	(.L_3244 - .L_3243)
	.align		4
.L_3243:
        /*0010*/ 	.word	index@(.nv.constant0._ZN10layer_norm13ln_fwd_kernelINS_13Kernel_traitsIf6__halffS2_fjLj1280ELj1ELj4ELj1ELj16ENS_18Kernel_traits_baseILj1280EfS2_fS2_fjLj128EEEEELb1ELb0ELb1ELb0EEEvNS_9FwdParamsE)
        /*0014*/ 	.short	0x0160
        /*0016*/ 	.short	0x00e8


	//----- nvinfo : EIATTR_CBANK_PARAM_SIZE
	.align		4
.L_3244:
        /*0018*/ 	.byte	0x03, 0x19
        /*001a*/ 	.short	0x00e8


	//----- nvinfo : EIATTR_KPARAM_INFO
	.align		4
        /*001c*/ 	.byte	0x04, 0x17
        /*001e*/ 	.short	(.L_3246 - .L_3245)
.L_3245:
        /*0020*/ 	.word	0x00000000
        /*0024*/ 	.short	0x0000
        /*0026*/ 	.short	0x0000
        /*0028*/ 	.byte	0x00, 0xf0, 0xa1, 0x03


	//----- nvinfo : EIATTR_MAXREG_COUNT
	.align		4
.L_3246:
        /*002c*/ 	.byte	0x03, 0x1b
        /*002e*/ 	.short	0x00ff


	//----- nvinfo : EIATTR_MERCURY_ISA_VERSION
	.align		4
        /*0030*/ 	.byte	0x03, 0x5f
        /*0032*/ 	.short	0x0000


	//----- nvinfo : EIATTR_COOP_GROUP_MASK_REGIDS
	.align		4
        /*0034*/ 	.byte	0x04, 0x29
        /*0036*/ 	.short	(.L_3248 - .L_3247)


	//   ....[0]....
.L_3247:
        /*0038*/ 	.word	0xffffffff


	//   ....[1]....
        /*003c*/ 	.word	0xffffffff


	//   ....[2]....
        /*0040*/ 	.word	0xffffffff


	//   ....[3]....
        /*0044*/ 	.word	0xffffffff


	//   ....[4]....
        /*0048*/ 	.word	0xffffffff


	//   ....[5]....
        /*004c*/ 	.word	0xffffffff


	//   ....[6]....
        /*0050*/ 	.word	0xffffffff


	//   ....[7]....
        /*0054*/ 	.word	0xffffffff


	//   ....[8]....
        /*0058*/ 	.word	0xffffffff


	//   ....[9]....
        /*005c*/ 	.word	0xffffffff


	//   ....[10]....
        /*0060*/ 	.word	0xffffffff


	//   ....[11]....
        /*0064*/ 	.word	0xffffffff


	//   ....[12]....
        /*0068*/ 	.word	0xffffffff


	//   ....[13]....
        /*006c*/ 	.word	0xffffffff


	//   ....[14]....
        /*0070*/ 	.word	0xffffffff


	//   ....[15]....
        /*0074*/ 	.word	0xffffffff


	//   ....[16]....
        /*0078*/ 	.word	0xffffffff


	//   ....[17]....
        /*007c*/ 	.word	0xffffffff


	//   ....[18]....
        /*0080*/ 	.word	0xffffffff


	//   ....[19]....
        /*0084*/ 	.word	0xffffffff


	//----- nvinfo : EIATTR_COOP_GROUP_INSTR_OFFSETS
	.align		4
.L_3248:
        /*0088*/ 	.byte	0x04, 0x28
        /*008a*/ 	.short	(.L_3250 - .L_3249)


	//   ....[0]....
.L_3249:
        /*008c*/ 	.word	0x00010620


	//   ....[1]....
        /*0090*/ 	.word	0x00010650


	//   ....[2]....
        /*0094*/ 	.word	0x00010670


	//   ....[3]....
        /*0098*/ 	.word	0x00010690


	//   ....[4]....
        /*009c*/ 	.word	0x000106b0


	//   ....[5]....
        /*00a0*/ 	.word	0x00010bf0


	//   ....[6]....
        /*00a4*/ 	.word	0x00010c10


	//   ....[7]....
        /*00a8*/ 	.word	0x00010c30


	//   ....[8]....
        /*00ac*/ 	.word	0x00010c50


	//   ....[9]....
        /*00b0*/ 	.word	0x00010c70


	//   ....[10]....
        /*00b4*/ 	.word	0x000119c0


	//   ....[11]....
        /*00b8*/ 	.word	0x00011a20


	//   ....[12]....
        /*00bc*/ 	.word	0x00011a80


	//   ....[13]....
        /*00c0*/ 	.word	0x00011ae0


	//   ....[14]....
        /*00c4*/ 	.word	0x00011b40


	//   ....[15]....
        /*00c8*/ 	.word	0x000120c0


	//   ....[16]....
        /*00cc*/ 	.word	0x00012120


	//   ....[17]....
        /*00d0*/ 	.word	0x00012180


	//   ....[18]....
        /*00d4*/ 	.word	0x000121e0


	//   ....[19]....
        /*00d8*/ 	.word	0x00012240


	//----- nvinfo : EIATTR_EXIT_INSTR_OFFSETS
	.align		4
.L_3250:
        /*00dc*/ 	.byte	0x04, 0x1c
        /*00de*/ 	.short	(.L_3252 - .L_3251)


	//   ....[0]....
.L_3251:
        /*00e0*/ 	.word	0x00000b40


	//   ....[1]....
        /*00e4*/ 	.word	0x00011970


	//----- nvinfo : EIATTR_MAX_THREADS
	.align		4
.L_3252:
        /*00e8*/ 	.byte	0x04, 0x05
        /*00ea*/ 	.short	(.L_3254 - .L_3253)
.L_3253:
        /*00ec*/ 	.word	0x00000080
        /*00f0*/ 	.word	0x00000001
        /*00f4*/ 	.word	0x00000001


	//----- nvinfo : EIATTR_CRS_STACK_SIZE
	.align		4
.L_3254:
        /*00f8*/ 	.byte	0x04, 0x1e
        /*00fa*/ 	.short	(.L_3256 - .L_3255)
.L_3255:
        /*00fc*/ 	.word	0x00000000
.L_3256:


//--------------------- .nv.info._ZN10layer_norm13ln_fwd_kernelINS_13Kernel_traitsIf6__halffS2_fjLj1280ELj1ELj4ELj1ELj16ENS_18Kernel_traits_baseILj1280EfS2_fS2_fjLj128EEEEELb1ELb0ELb1ELb1EEEvNS_9FwdParamsE --------------------------
	.section	.nv.info._ZN10layer_norm13ln_fwd_kernelINS_13Kernel_traitsIf6__halffS2_fjLj1280ELj1ELj4ELj1ELj16ENS_18Kernel_traits_baseILj1280EfS2_fS2_fjLj128EEEEELb1ELb0ELb1ELb1EEEvNS_9FwdParamsE,"",@"SHT_CUDA_INFO"
	.sectionflags	@""
	.align	4


	//----- nvinfo : EIATTR_CUDA_API_VERSION
	.align		4
        /*0000*/ 	.byte	0x04, 0x37
        /*0002*/ 	.short	(.L_3258 - .L_3257)
.L_3257:
        /*0004*/ 	.word	0x00000082


	//----- nvinfo : EIATTR_SW2861232_WAR
	.align		4
.L_3258:
        /*0008*/ 	.byte	0x01, 0x35
	.zero		2


	//----- nvinfo : EIATTR_PARAM_CBANK
	.align		4
        /*000c*/ 	.byte	0x04, 0x0a
        /*000e*/ 	.short	(.L_3260 - .L_3259)
	.align		4
.L_3259:
        /*0010*/ 	.word	index@(.nv.constant0._ZN10layer_norm13ln_fwd_kernelINS_13Kernel_traitsIf6__halffS2_fjLj1280ELj1ELj4ELj1ELj16ENS_18Kernel_traits_baseILj1280EfS2_fS2_fjLj128EEEEELb1ELb0ELb1ELb1EEEvNS_9FwdParamsE)
        /*0014*/ 	.short	0x0160
        /*0016*/ 	.short	0x00e8


	//----- nvinfo : EIATTR_CBANK_PARAM_SIZE
	.align		4
.L_3260:
        /*0018*/ 	.byte	0x03, 0x19
        /*001a*/ 	.short	0x00e8


	//----- nvinfo : EIATTR_KPARAM_INFO
	.align		4
        /*001c*/ 	.byte	0x04, 0x17
        /*001e*/ 	.short	(.L_3262 - .L_3261)
.L_3261:
        /*0020*/ 	.word	0x00000000
        /*0024*/ 	.short	0x0000
        /*0026*/ 	.short	0x0000
        /*0028*/ 	.byte	0x00, 0xf0, 0xa1, 0x03


	//----- nvinfo : EIATTR_MAXREG_COUNT
	.align		4
.L_3262:
        /*002c*/ 	.byte	0x03, 0x1b
        /*002e*/ 	.short	0x00ff


	//----- nvinfo : EIATTR_MERCURY_ISA_VERSION
	.align		4
        /*0030*/ 	.byte	0x03, 0x5f
        /*0032*/ 	.short	0x0000


	//----- nvinfo : EIATTR_COOP_GROUP_MASK_REGIDS
	.align		4
        /*0034*/ 	.byte	0x04, 0x29
        /*0036*/ 	.short	(.L_3264 - .L_3263)


	//   ....[0]....
.L_3263:
        /*0038*/ 	.word	0xffffffff


	//   ....[1]....
        /*003c*/ 	.word	0xffffffff


	//   ....[2]....
        /*0040*/ 	.word	0xffffffff


	//   ....[3]....
        /*0044*/ 	.word	0xffffffff


	//   ....[4]....
        /*0048*/ 	.word	0xffffffff


	//   ....[5]....
        /*004c*/ 	.word	0xffffffff


	//   ....[6]....
        /*0050*/ 	.word	0xffffffff


	//   ....[7]....
        /*0054*/ 	.word	0xffffffff


	//   ....[8]....
        /*0058*/ 	.word	0xffffffff


	//   ....[9]....
        /*005c*/ 	.word	0xffffffff


	//   ....[10]....
        /*0060*/ 	.word	0xffffffff


	//   ....[11]....
        /*0064*/ 	.word	0xffffffff


	//   ....[12]....
        /*0068*/ 	.word	0xffffffff


	//   ....[13]....
        /*006c*/ 	.word	0xffffffff


	//   ....[14]....
        /*0070*/ 	.word	0xffffffff


	//   ....[15]....
        /*0074*/ 	.word	0xffffffff


	//   ....[16]....
        /*0078*/ 	.word	0xffffffff


	//   ....[17]....
        /*007c*/ 	.word	0xffffffff


	//   ....[18]....
        /*0080*/ 	.word	0xffffffff


	//   ....[19]....
        /*0084*/ 	.word	0xffffffff


	//----- nvinfo : EIATTR_COOP_GROUP_INSTR_OFFSETS
	.align		4
.L_3264:
        /*0088*/ 	.byte	0x04, 0x28
        /*008a*/ 	.short	(.L_3266 - .L_3265)


	//   ....[0]....
.L_3265:
        /*008c*/ 	.word	0x0000fe10


	//   ....[1]....
        /*0090*/ 	.word	0x0000fe40


	//   ....[2]....
        /*0094*/ 	.word	0x0000fe60


	//   ....[3]....
        /*0098*/ 	.word	0x0000fe80


	//   ....[4]....
        /*009c*/ 	.word	0x0000fea0


	//   ....[5]....
        /*00a0*/ 	.word	0x000103d0


	//   ....[6]....
        /*00a4*/ 	.word	0x000103f0


	//   ....[7]....
        /*00a8*/ 	.word	0x00010410


	//   ....[8]....
        /*00ac*/ 	.word	0x00010430


	//   ....[9]....
        /*00b0*/ 	.word	0x00010450


	//   ....[10]....
        /*00b4*/ 	.word	0x00011050


	//   ....[11]....
        /*00b8*/ 	.word	0x000110b0


	//   ....[12]....
        /*00bc*/ 	.word	0x00011110


	//   ....[13]....
        /*00c0*/ 	.word	0x00011170


	//   ....[14]....
        /*00c4*/ 	.word	0x000111d0


	//   ....[15]....
        /*00c8*/ 	.word	0x00011740


	//   ....[16]....
        /*00cc*/ 	.word	0x000117a0


	//   ....[17]....
        /*00d0*/ 	.word	0x00011800


	//   ....[18]....
        /*00d4*/ 	.word	0x00011860


	//   ....[19]....
        /*00d8*/ 	.word	0x000118c0


	//----- nvinfo : EIATTR_EXIT_INSTR_OFFSETS
	.align		4
.L_3266:
        /*00dc*/ 	.byte	0x04, 0x1c
        /*00de*/ 	.short	(.L_3268 - .L_3267)


	//   ....[0]....
.L_3267:
        /*00e0*/ 	.word	0x00000730


	//   ....[1]....
        /*00e4*/ 	.word	0x00011000


	//----- nvinfo : EIATTR_MAX_THREADS
	.align		4
.L_3268:
        /*00e8*/ 	.byte	0x04, 0x05
        /*00ea*/ 	.short	(.L_3270 - .L_3269)
.L_3269:
        /*00ec*/ 	.word	0x00000080
        /*00f0*/ 	.word	0x00000001
        /*00f4*/ 	.word	0x00000001


	//----- nvinfo : EIATTR_CRS_STACK_SIZE
	.align		4
.L_3270:
        /*00f8*/ 	.byte	0x04, 0x1e
        /*00fa*/ 	.short	(.L_3272 - .L_3271)
.L_3271:
        /*00fc*/ 	.word	0x00000000
.L_3272:


//--------------------- .nv.info._ZN10layer_norm13ln_fwd_kernelINS_13Kernel_traitsIf6__halffS2_fjLj1280ELj1ELj4ELj1ELj16ENS_18Kernel_traits_baseILj1280EfS2_fS2_fjLj128EEEEELb1ELb1ELb0ELb0EEEvNS_9FwdParamsE --------------------------
	.section	.nv.info._ZN10layer_norm13ln_fwd_kernelINS_13Kernel_traitsIf6__halffS2_fjLj1280ELj1ELj4ELj1ELj16ENS_18Kernel_traits_baseILj1280EfS2_fS2_fjLj128EEEEELb1ELb1ELb0ELb0EEEvNS_9FwdParamsE,"",@"SHT_CUDA_INFO"
	.sectionflags	@""
	.align	4


	//----- nvinfo : EIATTR_CUDA_API_VERSION
	.align		4
        /*0000*/ 	.byte	0x04, 0x37
        /*0002*/ 	.short	(.L_3274 - .L_3273)
.L_3273:
        /*0004*/ 	.word	0x00000082


	//----- nvinfo : EIATTR_SW2861232_WAR
	.align		4
.L_3274:
        /*0008*/ 	.byte	0x01, 0x35
	.zero		2


	//----- nvinfo : EIATTR_PARAM_CBANK
	.align		4
        /*000c*/ 	.byte	0x04, 0x0a
        /*000e*/ 	.short	(.L_3276 - .L_3275)
	.align		4
.L_3275:
        /*0010*/ 	.word	index@(.nv.constant0._ZN10layer_norm13ln_fwd_kernelINS_13Kernel_traitsIf6__halffS2_fjLj1280ELj1ELj4ELj1ELj16ENS_18Kernel_traits_baseILj1280EfS2_fS2_fjLj128EEEEELb1ELb1ELb0ELb0EEEvNS_9FwdParamsE)
        /*0014*/ 	.short	0x0160
        /*0016*/ 	.short	0x00e8


	//----- nvinfo : EIATTR_CBANK_PARAM_SIZE
	.align		4
.L_3276:
        /*0018*/ 	.byte	0x03, 0x19
        /*001a*/ 	.short	0x00e8


	//----- nvinfo : EIATTR_KPARAM_INFO
	.align		4
        /*001c*/ 	.byte	0x04, 0x17
        /*001e*/ 	.short	(.L_3278 - .L_3277)
.L_3277:
        /*0020*/ 	.word	0x00000000
        /*0024*/ 	.short	0x0000
        /*0026*/ 	.short	0x0000
        /*0028*/ 	.byte	0x00, 0xf0, 0xa1, 0x03


	//----- nvinfo : EIATTR_MAXREG_COUNT
	.align		4
.L_3278:
        /*002c*/ 	.byte	0x03, 0x1b
        /*002e*/ 	.short	0x00ff


	//----- nvinfo : EIATTR_MERCURY_ISA_VERSION
	.align		4
        /*0030*/ 	.byte	0x03, 0x5f
        /*0032*/ 	.short	0x0000


	//----- nvinfo : EIATTR_COOP_GROUP_MASK_REGIDS
	.align		4
        /*0034*/ 	.byte	0x04, 0x29
        /*0036*/ 	.short	(.L_3280 - .L_3279)


	//   ....[0]....
.L_3279:
        /*0038*/ 	.word	0xffffffff


	//   ....[1]....
        /*003c*/ 	.word	0xffffffff


	//   ....[2]....
        /*0040*/ 	.word	0xffffffff


	//   ....[3]....
        /*0044*/ 	.word	0xffffffff


	//   ....[4]....
        /*0048*/ 	.word	0xffffffff


	//   ....[5]....
        /*004c*/ 	.word	0xffffffff


	//   ....[6]....
        /*0050*/ 	.word	0xffffffff


	//   ....[7]....
        /*0054*/ 	.word	0xffffffff


	//   ....[8]....
        /*0058*/ 	.word	0xffffffff


	//   ....[9]....
        /*005c*/ 	.word	0xffffffff


	//   ....[10]....
        /*0060*/ 	.word	0xffffffff


	//   ....[11]....
        /*0064*/ 	.word	0xffffffff


	//   ....[12]....
        /*0068*/ 	.word	0xffffffff


	//   ....[13]....
        /*006c*/ 	.word	0xffffffff


	//   ....[14]....
        /*0070*/ 	.word	0xffffffff


	//   ....[15]....
        /*0074*/ 	.word	0xffffffff


	//   ....[16]....
        /*0078*/ 	.word	0xffffffff


	//   ....[17]....
        /*007c*/ 	.word	0xffffffff


	//   ....[18]....
        /*0080*/ 	.word	0xffffffff


	//   ....[19]....
        /*0084*/ 	.word	0xffffffff


	//----- nvinfo : EIATTR_COOP_GROUP_INSTR_OFFSETS
	.align		4
.L_3280:
        /*0088*/ 	.byte	0x04, 0x28
        /*008a*/ 	.short	(.L_3282 - .L_3281)


	//   ....[0]....
.L_3281:
        /*008c*/ 	.word	0x0000f3f0


	//   ....[1]....
        /*0090*/ 	.word	0x0000f420


	//   ....[2]....
        /*0094*/ 	.word	0x0000f450


	//   ....[3]....
        /*0098*/ 	.word	0x0000f470


	//   ....[4]....
        /*009c*/ 	.word	0x0000f490


	//   ....[5]....
        /*00a0*/ 	.word	0x0000f9d0


	//   ....[6]....
        /*00a4*/ 	.word	0x0000f9f0


	//   ....[7]....
        /*00a8*/ 	.word	0x0000fa10


	//   ....[8]....
        /*00ac*/ 	.word	0x0000fa30


	//   ....[9]....
        /*00b0*/ 	.word	0x0000fa50


	//   ....[10]....
        /*00b4*/ 	.word	0x00010720


	//   ....[11]....
        /*00b8*/ 	.word	0x00010790


	//   ....[12]....
        /*00bc*/ 	.word	0x000107f0


	//   ....[13]....
        /*00c0*/ 	.word	0x00010850


	//   ....[14]....
        /*00c4*/ 	.word	0x000108b0


	//   ....[15]....
        /*00c8*/ 	.word	0x00010e40


	//   ....[16]....
        /*00cc*/ 	.word	0x00010ea0


	//   ....[17]....
        /*00d0*/ 	.word	0x00010f00


	//   ....[18]....
        /*00d4*/ 	.word	0x00010f60


	//   ....[19]....
        /*00d8*/ 	.word	0x00010fd0


	//----- nvinfo : EIATTR_EXIT_INSTR_OFFSETS
	.align		4
.L_3282:
        /*00dc*/ 	.byte	0x04, 0x1c
        /*00de*/ 	.short	(.L_3284 - .L_3283)


	//   ....[0]....
.L_3283:
        /*00e0*/ 	.word	0x00000cd0


	//   ....[1]....
        /*00e4*/ 	.word	0x000106d0


	//----- nvinfo : EIATTR_MAX_THREADS
	.align		4
.L_3284:
        /*00e8*/ 	.byte	0x04, 0x05
        /*00ea*/ 	.short	(.L_3286 - .L_3285)
.L_3285:
        /*00ec*/ 	.word	0x00000080
        /*00f0*/ 	.word	0x00000001
        /*00f4*/ 	.word	0x00000001


	//----- nvinfo : EIATTR_CRS_STACK_SIZE
	.align		4
.L_3286:
        /*00f8*/ 	.byte	0x04, 0x1e
        /*00fa*/ 	.short	(.L_3288 - .L_3287)
.L_3287:
        /*00fc*/ 	.word	0x00000000
.L_3288:


//--------------------- .nv.info._ZN10layer_norm13ln_fwd_kernelINS_13Kernel_traitsIf6__halffS2_fjLj1280ELj1ELj4ELj1ELj16ENS_18Kernel_traits_baseILj1280EfS2_fS2_fjLj128EEEEELb1ELb1ELb0ELb1EEEvNS_9FwdParamsE --------------------------
	.section	.nv.info._ZN10layer_norm13ln_fwd_kernelINS_13Kernel_traitsIf6__halffS2_fjLj1280ELj1ELj4ELj1ELj16ENS_18Kernel_traits_baseILj1280EfS2_fS2_fjLj128EEEEELb1ELb1ELb0ELb1EEEvNS_9FwdParamsE,"",@"SHT_CUDA_INFO"
	.sectionflags	@""
	.align	4


	//----- nvinfo : EIATTR_CUDA_API_VERSION
	.align		4
        /*0000*/ 	.byte	0x04, 0x37
        /*0002*/ 	.short	(.L_3290 - .L_3289)
.L_3289:
        /*0004*/ 	.word	0x00000082


	//----- nvinfo : EIATTR_SW2861232_WAR
	.align		4
.L_3290:
        /*0008*/ 	.byte	0x01, 0x35
	.zero		2


	//----- nvinfo : EIATTR_PARAM_CBANK
	.align		4
        /*000c*/ 	.byte	0x04, 0x0a
        /*000e*/ 	.short	(.L_3292 - .L_3291)
	.align		4
.L_3291:
        /*0010*/ 	.word	index@(.nv.constant0._ZN10layer_norm13ln_fwd_kernelINS_13Kernel_traitsIf6__halffS2_fjLj1280ELj1ELj4ELj1ELj16ENS_18Kernel_traits_baseILj1280EfS2_fS2_fjLj128EEEEELb1ELb1ELb0ELb1EEEvNS_9FwdParamsE)
        /*0014*/ 	.short	0x0160
        /*0016*/ 	.short	0x00e8


	//----- nvinfo : EIATTR_CBANK_PARAM_SIZE
	.align		4
.L_3292:
        /*0018*/ 	.byte	0x03, 0x19
        /*001a*/ 	.short	0x00e8


	//----- nvinfo : EIATTR_KPARAM_INFO
	.align		4
        /*001c*/ 	.byte	0x04, 0x17
        /*001e*/ 	.short	(.L_3294 - .L_3293)
.L_3293:
        /*0020*/ 	.word	0x00000000
        /*0024*/ 	.short	0x0000
        /*0026*/ 	.short	0x0000
        /*0028*/ 	.byte	0x00, 0xf0, 0xa1, 0x03


	//----- nvinfo : EIATTR_MAXREG_COUNT
	.align		4
.L_3294:
        /*002c*/ 	.byte	0x03, 0x1b
        /*002e*/ 	.short	0x00ff


	//----- nvinfo : EIATTR_MERCURY_ISA_VERSION
	.align		4
        /*0030*/ 	.byte	0x03, 0x5f
        /*0032*/ 	.short	0x0000


	//----- nvinfo : EIATTR_COOP_GROUP_MASK_REGIDS
	.align		4
        /*0034*/ 	.byte	0x04, 0x29
        /*0036*/ 	.short	(.L_3296 - .L_3295)


	//   ....[0]....
.L_3295:
        /*0038*/ 	.word	0xffffffff


	//   ....[1]....
        /*003c*/ 	.word	0xffffffff


	//   ....[2]....
        /*0040*/ 	.word	0xffffffff


	//   ....[3]....
        /*0044*/ 	.word	0xffffffff


	//   ....[4]....
        /*0048*/ 	.word	0xffffffff


	//   ....[5]....
        /*004c*/ 	.word	0xffffffff


	//   ....[6]....
        /*0050*/ 	.word	0xffffffff


	//   ....[7]....
        /*0054*/ 	.word	0xffffffff


	//   ....[8]....
        /*0058*/ 	.word	0xffffffff


	//   ....[9]....
        /*005c*/ 	.word	0xffffffff


	//   ....[10]....
        /*0060*/ 	.word	0xffffffff


	//   ....[11]....
        /*0064*/ 	.word	0xffffffff


	//   ....[12]....
        /*0068*/ 	.word	0xffffffff


	//   ....[13]....
        /*006c*/ 	.word	0xffffffff


	//   ....[14]....
        /*0070*/ 	.word	0xffffffff


	//   ....[15]....
        /*0074*/ 	.word	0xffffffff


	//   ....[16]....
        /*0078*/ 	.word	0xffffffff


	//   ....[17]....
        /*007c*/ 	.word	0xffffffff


	//   ....[18]....
        /*0080*/ 	.word	0xffffffff


	//   ....[19]....
        /*0084*/ 	.word	0xffffffff


	//----- nvinfo : EIATTR_COOP_GROUP_INSTR_OFFSETS
	.align		4
.L_3296:
        /*0088*/ 	.byte	0x04, 0x28
        /*008a*/ 	.short	(.L_3298 - .L_3297)


	//   ....[0]....
.L_3297:
        /*008c*/ 	.word	0x0000ecc0


	//   ....[1]....
        /*0090*/ 	.word	0x0000ecf0


	//   ....[2]....
        /*0094*/ 	.word	0x0000ed10


	//   ....[3]....
        /*0098*/ 	.word	0x0000ed30


	//   ....[4]....
        /*009c*/ 	.word	0x0000ed50


	//   ....[5]....
        /*00a0*/ 	.word	0x0000f280


	//   ....[6]....
        /*00a4*/ 	.word	0x0000f2a0


	//   ....[7]....
        /*00a8*/ 	.word	0x0000f2c0


	//   ....[8]....
        /*00ac*/ 	.word	0x0000f2e0


	//   ....[9]....
        /*00b0*/ 	.word	0x0000f300


	//   ....[10]....
        /*00b4*/ 	.word	0x0000fe40


	//   ....[11]....
        /*00b8*/ 	.word	0x0000fea0


	//   ....[12]....
        /*00bc*/ 	.word	0x0000ff00


	//   ....[13]....
        /*00c0*/ 	.word	0x0000ff60


	//   ....[14]....
        /*00c4*/ 	.word	0x0000ffc0


	//   ....[15]....
        /*00c8*/ 	.word	0x00010530


	//   ....[16]....
        /*00cc*/ 	.word	0x00010590


	//   ....[17]....
        /*00d0*/ 	.word	0x000105f0


	//   ....[18]....
        /*00d4*/ 	.word	0x00010650


	//   ....[19]....
        /*00d8*/ 	.word	0x000106b0


	//----- nvinfo : EIATTR_EXIT_INSTR_OFFSETS
	.align		4
.L_3298:
        /*00dc*/ 	.byte	0x04, 0x1c
        /*00de*/ 	.short	(.L_3300 - .L_3299)


	//   ....[0]....
.L_3299:
        /*00e0*/ 	.word	0x000003a0


	//   ....[1]....
        /*00e4*/ 	.word	0x0000fdf0


	//----- nvinfo : EIATTR_MAX_THREADS
	.align		4
.L_3300:
        /*00e8*/ 	.byte	0x04, 0x05
        /*00ea*/ 	.short	(.L_3302 - .L_3301)
.L_3301:
        /*00ec*/ 	.word	0x00000080
        /*00f0*/ 	.word	0x00000001
        /*00f4*/ 	.word	0x00000001


	//----- nvinfo : EIATTR_CRS_STACK_SIZE
	.align		4
.L_3302:
        /*00f8*/ 	.byte	0x04, 0x1e
        /*00fa*/ 	.short	(.L_3304 - .L_3303)
.L_3303:
        /*00fc*/ 	.word	0x00000000
.L_3304:


//--------------------- .nv.info._ZN10layer_norm13ln_fwd_kernelINS_13Kernel_traitsIf6__halffS2_fjLj1280ELj1ELj4ELj1ELj16ENS_18Kernel_traits_baseILj1280EfS2_fS2_fjLj128EEEEELb1ELb1ELb1ELb0EEEvNS_9FwdParamsE --------------------------
	.section	.nv.info._ZN10layer_norm13ln_fwd_kernelINS_13Kernel_traitsIf6__halffS2_fjLj1280ELj1ELj4ELj1ELj16ENS_18Kernel_traits_baseILj1280EfS2_fS2_fjLj128EEEEELb1ELb1ELb1ELb0EEEvNS_9FwdParamsE,"",@"SHT_CUDA_INFO"
	.sectionflags	@""
	.align	4


	//----- nvinfo : EIATTR_CUDA_API_VERSION
	.align		4
        /*0000*/ 	.byte	0x04, 0x37
        /*0002*/ 	.short	(.L_3306 - .L_3305)
.L_3305:
        /*0004*/ 	.word	0x00000082


	//----- nvinfo : EIATTR_SW2861232_WAR
	.align		4
.L_3306:
        /*0008*/ 	.byte	0x01, 0x35
	.zero		2


	//----- nvinfo : EIATTR_PARAM_CBANK
	.align		4
        /*000c*/ 	.byte	0x04, 0x0a
        /*000e*/ 	.short	(.L_3308 - .L_3307)
	.align		4
.L_3307:
        /*0010*/ 	.word	index@(.nv.constant0._ZN10layer_norm13ln_fwd_kernelINS_13Kernel_traitsIf6__halffS2_fjLj1280ELj1ELj4ELj1ELj16ENS_18Kernel_traits_baseILj1280EfS2_fS2_fjLj128EEEEELb1ELb1ELb1ELb0EEEvNS_9FwdParamsE)
        /*0014*/ 	.short	0x0160
        /*0016*/ 	.short	0x00e8


	//----- nvinfo : EIATTR_CBANK_PARAM_SIZE
	.align		4
.L_3308:
        /*0018*/ 	.byte	0x03, 0x19
        /*001a*/ 	.short	0x00e8


	//----- nvinfo : EIATTR_KPARAM_INFO
	.align		4
        /*001c*/ 	.byte	0x04, 0x17
        /*001e*/ 	.short	(.L_3310 - .L_3309)
.L_3309:
        /*0020*/ 	.word	0x00000000
        /*0024*/ 	.short	0x0000
        /*0026*/ 	.short	0x0000
        /*0028*/ 	.byte	0x00, 0xf0, 0xa1, 0x03


	//----- nvinfo : EIATTR_MAXREG_COUNT
	.align		4
.L_3310:
        /*002c*/ 	.byte	0x03, 0x1b
        /*002e*/ 	.short	0x00ff


	//----- nvinfo : EIATTR_MERCURY_ISA_VERSION
	.align		4
        /*0030*/ 	.byte	0x03, 0x5f
        /*0032*/ 	.short	0x0000


	//----- nvinfo : EIATTR_COOP_GROUP_MASK_REGIDS
	.align		4
        /*0034*/ 	.byte	0x04, 0x29
        /*0036*/ 	.short	(.L_3312 - .L_3311)


	//   ....[0]....
.L_3311:
        /*0038*/ 	.word	0xffffffff


	//   ....[1]....
        /*003c*/ 	.word	0xffffffff


	//   ....[2]....
        /*0040*/ 	.word	0xffffffff


	//   ....[3]....
        /*0044*/ 	.word	0xffffffff


	//   ....[4]....
        /*0048*/ 	.word	0xffffffff


	//   ....[5]....
        /*004c*/ 	.word	0xffffffff


	//   ....[6]....
        /*0050*/ 	.word	0xffffffff


	//   ....[7]....
        /*0054*/ 	.word	0xffffffff


	//   ....[8]....
        /*0058*/ 	.word	0xffffffff


	//   ....[9]....
        /*005c*/ 	.word	0xffffffff


	//   ....[10]....
        /*0060*/ 	.word	0xffffffff


	//   ....[11]....
        /*0064*/ 	.word	0xffffffff


	//   ....[12]....
        /*0068*/ 	.word	0xffffffff


	//   ....[13]....
        /*006c*/ 	.word	0xffffffff


	//   ....[14]....
        /*0070*/ 	.word	0xffffffff


	//   ....[15]....
        /*0074*/ 	.word	0xffffffff


	//   ....[16]....
        /*0078*/ 	.word	0xffffffff


	//   ....[17]....
        /*007c*/ 	.word	0xffffffff


	//   ....[18]....
        /*0080*/ 	.word	0xffffffff


	//   ....[19]....
        /*0084*/ 	.word	0xffffffff


	//----- nvinfo : EIATTR_COOP_GROUP_INSTR_OFFSETS
	.align		4
.L_3312:
        /*0088*/ 	.byte	0x04, 0x28
        /*008a*/ 	.short	(.L_3314 - .L_3313)


	//   ....[0]....
.L_3313:
        /*008c*/ 	.word	0x00010680


	//   ....[1]....
        /*0090*/ 	.word	0x000106b0


	//   ....[2]....
        /*0094*/ 	.word	0x000106d0


	//   ....[3]....
        /*0098*/ 	.word	0x000106f0


	//   ....[4]....
        /*009c*/ 	.word	0x00010710


	//   ....[5]....
        /*00a0*/ 	.word	0x00010c50


	//   ....[6]....
        /*00a4*/ 	.word	0x00010c70


	//   ....[7]....
        /*00a8*/ 	.word	0x00010c90


	//   ....[8]....
        /*00ac*/ 	.word	0x00010cb0


	//   ....[9]....
        /*00b0*/ 	.word	0x00010cd0


	//   ....[10]....
        /*00b4*/ 	.word	0x00011a10


	//   ....[11]....
        /*00b8*/ 	.word	0x00011a90


	//   ....[12]....
        /*00bc*/ 	.word	0x00011af0


	//   ....[13]....
        /*00c0*/ 	.word	0x00011b50


	//   ....[14]....
        /*00c4*/ 	.word	0x00011bb0


	//   ....[15]....
        /*00c8*/ 	.word	0x00012130


	//   ....[16]....
        /*00cc*/ 	.word	0x00012190


	//   ....[17]....
        /*00d0*/ 	.word	0x000121f0


	//   ....[18]....
        /*00d4*/ 	.word	0x00012250


	//   ....[19]....
        /*00d8*/ 	.word	0x000122c0


	//----- nvinfo : EIATTR_EXIT_INSTR_OFFSETS
	.align		4
.L_3314:
        /*00dc*/ 	.byte	0x04, 0x1c
        /*00de*/ 	.short	(.L_3316 - .L_3315)


	//   ....[0]....
.L_3315:
        /*00e0*/ 	.word	0x00000c60


	//   ....[1]....
        /*00e4*/ 	.word	0x000119b0


	//----- nvinfo : EIATTR_MAX_THREADS
	.align		4
.L_3316:
        /*00e8*/ 	.byte	0x04, 0x05
        /*00ea*/ 	.short	(.L_3318 - .L_3317)
.L_3317:
        /*00ec*/ 	.word	0x00000080
        /*00f0*/ 	.word	0x00000001
        /*00f4*/ 	.word	0x00000001


	//----- nvinfo : EIATTR_CRS_STACK_SIZE
	.align		4
.L_3318:
        /*00f8*/ 	.byte	0x04, 0x1e
        /*00fa*/ 	.short	(.L_3320 - .L_3319)
.L_3319:
        /*00fc*/ 	.word	0x00000000
.L_3320:


//--------------------- .nv.info._ZN10layer_norm13ln_fwd_kernelINS_13Kernel_traitsIf6__halffS2_fjLj1280ELj1ELj4ELj1ELj16ENS_18Kernel_traits_baseILj1280EfS2_fS2_fjLj128EEEEELb1ELb1ELb1ELb1EEEvNS_9FwdParamsE --------------------------
	.section	.nv.info._ZN10layer_norm13ln_fwd_kernelINS_13Kernel_traitsIf6__halffS2_fjLj1280ELj1ELj4ELj1ELj16ENS_18Kernel_traits_baseILj1280EfS2_fS2_fjLj128EEEEELb1ELb1ELb1ELb1EEEvNS_9FwdParamsE,"",@"SHT_CUDA_INFO"
	.sectionflags	@""
	.align	4


	//----- nvinfo : EIATTR_CUDA_API_VERSION
	.align		4
        /*0000*/ 	.byte	0x04, 0x37
        /*0002*/ 	.short	(.L_3322 - .L_3321)
.L_3321:
        /*0004*/ 	.word	0x00000082


	//----- nvinfo : EIATTR_SW2861232_WAR
	.align		4
.L_3322:
        /*0008*/ 	.byte	0x01, 0x35
	.zero		2


	//----- nvinfo : EIATTR_PARAM_CBANK
	.align		4
        /*000c*/ 	.byte	0x04, 0x0a
        /*000e*/ 	.short	(.L_3324 - .L_3323)
	.align		4
.L_3323:
        /*0010*/ 	.word	index@(.nv.constant0._ZN10layer_norm13ln_fwd_kernelINS_13Kernel_traitsIf6__halffS2_fjLj1280ELj1ELj4ELj1ELj16ENS_18Kernel_traits_baseILj1280EfS2_fS2_fjLj128EEEEELb1ELb1ELb1ELb1EEEvNS_9FwdParamsE)
        /*0014*/ 	.short	0x0160
        /*0016*/ 	.short	0x00e8


	//----- nvinfo : EIATTR_CBANK_PARAM_SIZE
	.align		4
.L_3324:
        /*0018*/ 	.byte	0x03, 0x19
        /*001a*/ 	.short	0x00e8


	//----- nvinfo : EIATTR_KPARAM_INFO
	.align		4
        /*001c*/ 	.byte	0x04, 0x17
        /*001e*/ 	.short	(.L_3326 - .L_3325)
.L_3325:
        /*0020*/ 	.word	0x00000000
        /*0024*/ 	.short	0x0000
        /*0026*/ 	.short	0x0000
        /*0028*/ 	.byte	0x00, 0xf0, 0xa1, 0x03


	//----- nvinfo : EIATTR_MAXREG_COUNT
	.align		4
.L_3326:
        /*002c*/ 	.byte	0x03, 0x1b
        /*002e*/ 	.short	0x00ff


	//----- nvinfo : EIATTR_MERCURY_ISA_VERSION
	.align		4
        /*0030*/ 	.byte	0x03, 0x5f
        /*0032*/ 	.short	0x0000


	//----- nvinfo : EIATTR_COOP_GROUP_MASK_REGIDS
	.align		4
        /*0034*/ 	.byte	0x04, 0x29
        /*0036*/ 	.short	(.L_3328 - .L_3327)


	//   ....[0]....
.L_3327:
        /*0038*/ 	.word	0xffffffff


	//   ....[1]....
        /*003c*/ 	.word	0xffffffff


	//   ....[2]....
        /*0040*/ 	.word	0xffffffff


	//   ....[3]....
        /*0044*/ 	.word	0xffffffff


	//   ....[4]....
        /*0048*/ 	.word	0xffffffff


	//   ....[5]....
        /*004c*/ 	.word	0xffffffff


	//   ....[6]....
        /*0050*/ 	.word	0xffffffff


	//   ....[7]....
        /*0054*/ 	.word	0xffffffff


	//   ....[8]....
        /*0058*/ 	.word	0xffffffff


	//   ....[9]....
        /*005c*/ 	.word	0xffffffff


	//   ....[10]....
        /*0060*/ 	.word	0xffffffff


	//   ....[11]....
        /*0064*/ 	.word	0xffffffff


	//   ....[12]....
        /*0068*/ 	.word	0xffffffff


	//   ....[13]....
        /*006c*/ 	.word	0xffffffff


	//   ....[14]....
        /*0070*/ 	.word	0xffffffff


	//   ....[15]....
        /*0074*/ 	.word	0xffffffff


	//   ....[16]....
        /*0078*/ 	.word	0xffffffff


	//   ....[17]....
        /*007c*/ 	.word	0xffffffff


	//   ....[18]....
        /*0080*/ 	.word	0xffffffff


	//   ....[19]....
        /*0084*/ 	.word	0xffffffff


	//----- nvinfo : EIATTR_COOP_GROUP_INSTR_OFFSETS
	.align		4
.L_3328:
        /*0088*/ 	.byte	0x04, 0x28
        /*008a*/ 	.short	(.L_3330 - .L_3329)


	//   ....[0]....
.L_3329:
        /*008c*/ 	.word	0x000102d0


	//   ....[1]....
        /*0090*/ 	.word	0x00010300


	//   ....[2]....
        /*0094*/ 	.word	0x00010320


	//   ....[3]....
        /*0098*/ 	.word	0x00010340


	//   ....[4]....
        /*009c*/ 	.word	0x00010360


	//   ....[5]....
        /*00a0*/ 	.word	0x00010890


	//   ....[6]....
        /*00a4*/ 	.word	0x000108b0


	//   ....[7]....
        /*00a8*/ 	.word	0x000108d0


	//   ....[8]....
        /*00ac*/ 	.word	0x000108f0


	//   ....[9]....
        /*00b0*/ 	.word	0x00010910


	//   ....[10]....
        /*00b4*/ 	.word	0x000114f0


	//   ....[11]....
        /*00b8*/ 	.word	0x00011560


	//   ....[12]....
        /*00bc*/ 	.word	0x000115c0


	//   ....[13]....
        /*00c0*/ 	.word	0x00011620


	//   ....[14]....
        /*00c4*/ 	.word	0x00011680


	//   ....[15]....
        /*00c8*/ 	.word	0x00011bf0


	//   ....[16]....
        /*00cc*/ 	.word	0x00011c50


	//   ....[17]....
        /*00d0*/ 	.word	0x00011cb0


	//   ....[18]....
        /*00d4*/ 	.word	0x00011d10


	//   ....[19]....
        /*00d8*/ 	.word	0x00011d70


	//----- nvinfo : EIATTR_EXIT_INSTR_OFFSETS
	.align		4
.L_3330:
        /*00dc*/ 	.byte	0x04, 0x1c
        /*00de*/ 	.short	(.L_3332 - .L_3331)


	//   ....[0]....
.L_3331:
        /*00e0*/ 	.word	0x000003a0


	//   ....[1]....
        /*00e4*/ 	.word	0x000114a0


	//----- nvinfo : EIATTR_MAX_THREADS
	.align		4
.L_3332:
        /*00e8*/ 	.byte	0x04, 0x05
        /*00ea*/ 	.short	(.L_3334 - .L_3333)
.L_3333:
        /*00ec*/ 	.word	0x00000080
        /*00f0*/ 	.word	0x00000001
        /*00f4*/ 	.word	0x00000001


	//----- nvinfo : EIATTR_CRS_STACK_SIZE
	.align		4
.L_3334:
        /*00f8*/ 	.byte	0x04, 0x1e
        /*00fa*/ 	.short	(.L_3336 - .L_3335)
.L_3335:
        /*00fc*/ 	.word	0x00000000
.L_3336:


//--------------------- .nv.info._ZN10layer_norm13ln_fwd_kernelINS_13Kernel_traitsI6__halfffffjLj1280ELj1ELj4ELj1ELj16ENS_18Kernel_traits_baseILj1280ES2_ffffjLj128EEEEELb0ELb0ELb0ELb0EEEvNS_9FwdParamsE --------------------------
	.section	.nv.info._ZN10layer_norm13ln_fwd_kernelINS_13Kernel_traitsI6__halfffffjLj1280ELj1ELj4ELj1ELj16ENS_18Kernel_traits_baseILj1280ES2_ffffjLj128EEEEELb0ELb0ELb0ELb0EEEvNS_9FwdParamsE,"",@"SHT_CUDA_INFO"
	.sectionflags	@""
	.align	4


	//----- nvinfo : EIATTR_CUDA_API_VERSION
	.align		4
        /*0000*/ 	.byte	0x04, 0x37
        /*0002*/ 	.short	(.L_3338 - .L_3337)
.L_3337:
        /*0004*/ 	.word	0x00000082


	//----- nvinfo : EIATTR_SW2861232_WAR
	.align		4
.L_3338:
        /*0008*/ 	.byte	0x01, 0x35
	.zero		2


	//----- nvinfo : EIATTR_PARAM_CBANK
	.align		4
        /*000c*/ 	.byte	0x04, 0x0a
        /*000e*/ 	.short	(.L_3340 - .L_3339)
	.align		4
.L_3339:
        /*0010*/ 	.word	index@(.nv.constant0._ZN10layer_norm13ln_fwd_kernelINS_13Kernel_traitsI6__halfffffjLj1280ELj1ELj4ELj1ELj16ENS_18Kernel_traits_baseILj1280ES2_ffffjLj128EEEEELb0ELb0ELb0ELb0EEEvNS_9FwdParamsE)
        /*0014*/ 	.short	0x0160
        /*0016*/ 	.short	0x00e8


	//----- nvinfo : EIATTR_CBANK_PARAM_SIZE
	.align		4
.L_3340:
        /*0018*/ 	.byte	0x03, 0x19
        /*001a*/ 	.short	0x00e8


	//----- nvinfo : EIATTR_KPARAM_INFO
	.align		4
        /*001c*/ 	.byte	0x04, 0x17
        /*001e*/ 	.short	(.L_3342 - .L_3341)
.L_3341:
        /*0020*/ 	.word	0x00000000
        /*0024*/ 	.short	0x0000
        /*0026*/ 	.short	0x0000
        /*0028*/ 	.byte	0x00, 0xf0, 0xa1, 0x03


	//----- nvinfo : EIATTR_MAXREG_COUNT
	.align		4
.L_3342:
        /*002c*/ 	.byte	0x03, 0x1b
        /*002e*/ 	.short	0x00ff


	//----- nvinfo : EIATTR_MERCURY_ISA_VERSION
	.align		4
        /*0030*/ 	.byte	0x03, 0x5f
        /*0032*/ 	.short	0x0000


	//----- nvinfo : EIATTR_COOP_GROUP_MASK_REGIDS
	.align		4
        /*0034*/ 	.byte	0x04, 0x29
        /*0036*/ 	.short	(.L_3344 - .L_3343)


	//   ....[0]....
.L_3343:
        /*0038*/ 	.word	0xffffffff


	//   ....[1]....
        /*003c*/ 	.word	0xffffffff


	//   ....[2]....
        /*0040*/ 	.word	0xffffffff


	//   ....[3]....
        /*0044*/ 	.word	0xffffffff


	//   ....[4]....
        /*0048*/ 	.word	0xffffffff


	//   ....[5]....
        /*004c*/ 	.word	0xffffffff


	//   ....[6]....
        /*0050*/ 	.word	0xffffffff


	//   ....[7]....
        /*0054*/ 	.word	0xffffffff


	//   ....[8]....
        /*0058*/ 	.word	0xffffffff


	//   ....[9]....
        /*005c*/ 	.word	0xffffffff


	//   ....[10]....
        /*0060*/ 	.word	0xffffffff


	//   ....[11]....
        /*0064*/ 	.word	0xffffffff


	//   ....[12]....
        /*0068*/ 	.word	0xffffffff


	//   ....[13]....
        /*006c*/ 	.word	0xffffffff


	//   ....[14]....
        /*0070*/ 	.word	0xffffffff


	//   ....[15]....
        /*0074*/ 	.word	0xffffffff


	//   ....[16]....
        /*0078*/ 	.word	0xffffffff


	//   ....[17]....
        /*007c*/ 	.word	0xffffffff


	//   ....[18]....
        /*0080*/ 	.word	0xffffffff


	//   ....[19]....
        /*0084*/ 	.word	0xffffffff


	//----- nvinfo : EIATTR_COOP_GROUP_INSTR_OFFSETS
	.align		4
.L_3344:
        /*0088*/ 	.byte	0x04, 0x28
        /*008a*/ 	.short	(.L_3346 - .L_3345)


	//   ....[0]....
.L_3345:
        /*008c*/ 	.word	0x000031b0


	//   ....[1]....
        /*0090*/ 	.word	0x000031e0


	//   ....[2]....
        /*0094*/ 	.word	0x00003220


	//   ....[3]....
        /*0098*/ 	.word	0x00003240


	//   ....[4]....
        /*009c*/ 	.word	0x00003260


	//   ....[5]....
        /*00a0*/ 	.word	0x000037f0


	//   ....[6]....
        /*00a4*/ 	.word	0x00003810


	//   ....[7]....
        /*00a8*/ 	.word	0x00003830


	//   ....[8]....
        /*00ac*/ 	.word	0x00003850


	//   ....[9]....
        /*00b0*/ 	.word	0x00003870


	//   ....[10]....
        /*00b4*/ 	.word	0x00004670


	//   ....[11]....
        /*00b8*/ 	.word	0x000046f0


	//   ....[12]....
        /*00bc*/ 	.word	0x00004750


	//   ....[13]....
        /*00c0*/ 	.word	0x000047b0


	//   ....[14]....
        /*00c4*/ 	.word	0x00004810


	//   ....[15]....
        /*00c8*/ 	.word	0x00004e00


	//   ....[16]....
        /*00cc*/ 	.word	0x00004e60


	//   ....[17]....
        /*00d0*/ 	.word	0x00004ec0


	//   ....[18]....
        /*00d4*/ 	.word	0x00004f20


	//   ....[19]....
        /*00d8*/ 	.word	0x00004f90


	//----- nvinfo : EIATTR_EXIT_INSTR_OFFSETS
	.align		4
.L_3346:
        /*00dc*/ 	.byte	0x04, 0x1c
        /*00de*/ 	.short	(.L_3348 - .L_3347)


	//   ....[0]....
.L_3347:
        /*00e0*/ 	.word	0x00000a50


	//   ....[1]....
        /*00e4*/ 	.word	0x00004620


	//----- nvinfo : EIATTR_MAX_THREADS
	.align		4
.L_3348:
        /*00e8*/ 	.byte	0x04, 0x05
        /*00ea*/ 	.short	(.L_3350 - .L_3349)
.L_3349:
        /*00ec*/ 	.word	0x00000080
        /*00f0*/ 	.word	0x00000001
        /*00f4*/ 	.word	0x00000001


	//----- nvinfo : EIATTR_CRS_STACK_SIZE
	.align		4
.L_3350:
        /*00f8*/ 	.byte	0x04, 0x1e
        /*00fa*/ 	.short	(.L_3352 - .L_3351)
.L_3351:
        /*00fc*/ 	.word	0x00000000
.L_3352:


//--------------------- .nv.info._ZN10layer_norm13ln_fwd_kernelINS_13Kernel_traitsI6__halfffffjLj1280ELj1ELj4ELj1ELj16ENS_18Kernel_traits_baseILj1280ES2_ffffjLj128EEEEELb0ELb0ELb0ELb1EEEvNS_9FwdParamsE --------------------------
	.section	.nv.info._ZN10layer_norm13ln_fwd_kernelINS_13Kernel_traitsI6__halfffffjLj1280ELj1ELj4ELj1ELj16ENS_18Kernel_traits_baseILj1280ES2_ffffjLj128EEEEELb0ELb0ELb0ELb1EEEvNS_9FwdParamsE,"",@"SHT_CUDA_INFO"
	.sectionflags	@""
	.align	4


	//----- nvinfo : EIATTR_CUDA_API_VERSION
	.align		4
        /*0000*/ 	.byte	0x04, 0x37
        /*0002*/ 	.short	(.L_3354 - .L_3353)
.L_3353:
        /*0004*/ 	.word	0x00000082


	//----- nvinfo : EIATTR_SW2861232_WAR
	.align		4
.L_3354:
        /*0008*/ 	.byte	0x01, 0x35
	.zero		2


	//----- nvinfo : EIATTR_PARAM_CBANK
	.align		4
        /*000c*/ 	.byte	0x04, 0x0a
        /*000e*/ 	.short	(.L_3356 - .L_3355)
	.align		4
.L_3355:
        /*0010*/ 	.word	index@(.nv.constant0._ZN10layer_norm13ln_fwd_kernelINS_13Kernel_traitsI6__halfffffjLj1280ELj1ELj4ELj1ELj16ENS_18Kernel_traits_baseILj1280ES2_ffffjLj128EEEEELb0ELb0ELb0ELb1EEEvNS_9FwdParamsE)
        /*0014*/ 	.short	0x0160
        /*0016*/ 	.short	0x00e8


	//----- nvinfo : EIATTR_CBANK_PARAM_SIZE
	.align		4
.L_3356:
        /*0018*/ 	.byte	0x03, 0x19
        /*001a*/ 	.short	0x00e8


	//----- nvinfo : EIATTR_KPARAM_INFO
	.align		4
        /*001c*/ 	.byte	0x04, 0x17
        /*001e*/ 	.short	(.L_3358 - .L_3357)
.L_3357:
        /*0020*/ 	.word	0x00000000
        /*0024*/ 	.short	0x0000
        /*0026*/ 	.short	0x0000
        /*0028*/ 	.byte	0x00, 0xf0, 0xa1, 0x03


	//----- nvinfo : EIATTR_MAXREG_COUNT
	.align		4
.L_3358:
        /*002c*/ 	.byte	0x03, 0x1b
        /*002e*/ 	.short	0x00ff


	//----- nvinfo : EIATTR_MERCURY_ISA_VERSION
	.align		4
        /*0030*/ 	.byte	0x03, 0x5f
        /*0032*/ 	.short	0x0000


	//----- nvinfo : EIATTR_COOP_GROUP_MASK_REGIDS
	.align		4
        /*0034*/ 	.byte	0x04, 0x29
        /*0036*/ 	.short	(.L_3360 - .L_3359)


	//   ....[0]....
.L_3359:
        /*0038*/ 	.word	0xffffffff


	//   ....[1]....
        /*003c*/ 	.word	0xffffffff


	//   ....[2]....
        /*0040*/ 	.word	0xffffffff


	//   ....[3]....
        /*0044*/ 	.word	0xffffffff


	//   ....[4]....
        /*0048*/ 	.word	0xffffffff


	//   ....[5]....
        /*004c*/ 	.word	0xffffffff


	//   ....[6]....
        /*0050*/ 	.word	0xffffffff


	//   ....[7]....
        /*0054*/ 	.word	0xffffffff


	//   ....[8]....
        /*0058*/ 	.word	0xffffffff


	//   ....[9]....
        /*005c*/ 	.word	0xffffffff


	//   ....[10]....
        /*0060*/ 	.word	0xffffffff


	//   ....[11]....
        /*0064*/ 	.word	0xffffffff


	//   ....[12]....
        /*0068*/ 	.word	0xffffffff


	//   ....[13]....
        /*006c*/ 	.word	0xffffffff


	//   ....[14]....
        /*0070*/ 	.word	0xffffffff


	//   ....[15]....
        /*0074*/ 	.word	0xffffffff


	//   ....[16]....
        /*0078*/ 	.word	0xffffffff


	//   ....[17]....
        /*007c*/ 	.word	0xffffffff


	//   ....[18]....
        /*0080*/ 	.word	0xffffffff


	//   ....[19]....
        /*0084*/ 	.word	0xffffffff


	//----- nvinfo : EIATTR_COOP_GROUP_INSTR_OFFSETS
	.align		4
.L_3360:
        /*0088*/ 	.byte	0x04, 0x28
        /*008a*/ 	.short	(.L_3362 - .L_3361)


	//   ....[0]....
.L_3361:
        /*008c*/ 	.word	0x000021d0


	//   ....[1]....
        /*0090*/ 	.word	0x00002200


	//   ....[2]....
        /*0094*/ 	.word	0x00002220


	//   ....[3]....
        /*0098*/ 	.word	0x00002240


	//   ....[4]....
        /*009c*/ 	.word	0x00002260


	//   ....[5]....
        /*00a0*/ 	.word	0x00002790


	//   ....[6]....
        /*00a4*/ 	.word	0x000027b0


	//   ....[7]....
        /*00a8*/ 	.word	0x000027d0


	//   ....[8]....
        /*00ac*/ 	.word	0x000027f0


	//   ....[9]....
        /*00b0*/ 	.word	0x00002810


	//   ....[10]....
        /*00b4*/ 	.word	0x00003270


	//   ....[11]....
        /*00b8*/ 	.word	0x000032e0


	//   ....[12]....
        /*00bc*/ 	.word	0x00003340


	//   ....[13]....
        /*00c0*/ 	.word	0x000033a0


	//   ....[14]....
        /*00c4*/ 	.word	0x00003400


	//   ....[15]....
        /*00c8*/ 	.word	0x00003970


	//   ....[16]....
        /*00cc*/ 	.word	0x000039d0


	//   ....[17]....
        /*00d0*/ 	.word	0x00003a30


	//   ....[18]....
        /*00d4*/ 	.word	0x00003a90


	//   ....[19]....
        /*00d8*/ 	.word	0x00003af0


	//----- nvinfo : EIATTR_EXIT_INSTR_OFFSETS
	.align		4
.L_3362:
        /*00dc*/ 	.byte	0x04, 0x1c
        /*00de*/ 	.short	(.L_3364 - .L_3363)


	//   ....[0]....
.L_3363:
        /*00e0*/ 	.word	0x00000190


	//   ....[1]....
        /*00e4*/ 	.word	0x00003220


	//----- nvinfo : EIATTR_MAX_THREADS
	.align		4
.L_3364:
        /*00e8*/ 	.byte	0x04, 0x05
        /*00ea*/ 	.short	(.L_3366 - .L_3365)
.L_3365:
        /*00ec*/ 	.word	0x00000080
        /*00f0*/ 	.word	0x00000001
        /*00f4*/ 	.word	0x00000001


	//----- nvinfo : EIATTR_CRS_STACK_SIZE
	.align		4
.L_3366:
        /*00f8*/ 	.byte	0x04, 0x1e
        /*00fa*/ 	.short	(.L_3368 - .L_3367)
.L_3367:
        /*00fc*/ 	.word	0x00000000
.L_3368:


//--------------------- .nv.info._ZN10layer_norm13ln_fwd_kernelINS_13Kernel_traitsI6__halfffffjLj1280ELj1ELj4ELj1ELj16ENS_18Kernel_traits_baseILj1280ES2_ffffjLj128EEEEELb0ELb0ELb1ELb0EEEvNS_9FwdParamsE --------------------------
	.section	.nv.info._ZN10layer_norm13ln_fwd_kernelINS_13Kernel_traitsI6__halfffffjLj1280ELj1ELj4ELj1ELj16ENS_18Kernel_traits_baseILj1280ES2_ffffjLj128EEEEELb0ELb0ELb1ELb0EEEvNS_9FwdParamsE,"",@"SHT_CUDA_INFO"
	.sectionflags	@""
	.align	4


	//----- nvinfo : EIATTR_CUDA_API_VERSION
	.align		4
        /*0000*/ 	.byte	0x04, 0x37
        /*0002*/ 	.short	(.L_3370 - .L_3369)
.L_3369:
        /*0004*/ 	.word	0x00000082


	//----- nvinfo : EIATTR_SW2861232_WAR
	.align		4
.L_3370:
        /*0008*/ 	.byte	0x01, 0x35
	.zero		2


	//----- nvinfo : EIATTR_PARAM_CBANK
	.align		4
        /*000c*/ 	.byte	0x04, 0x0a
        /*000e*/ 	.short	(.L_3372 - .L_3371)
	.align		4
.L_3371:
        /*0010*/ 	.word	index@(.nv.constant0._ZN10layer_norm13ln_fwd_kernelINS_13Kernel_traitsI6__halfffffjLj1280ELj1ELj4ELj1ELj16ENS_18Kernel_traits_baseILj1280ES2_ffffjLj128EEEEELb0ELb0ELb1ELb0EEEvNS_9FwdParamsE)
        /*0014*/ 	.short	0x0160
        /*0016*/ 	.short	0x00e8


	//----- nvinfo : EIATTR_CBANK_PARAM_SIZE
	.align		4
.L_3372:
        /*0018*/ 	.byte	0x03, 0x19
        /*001a*/ 	.short	0x00e8


	//----- nvinfo : EIATTR_KPARAM_INFO
	.align		4
        /*001c*/ 	.byte	0x04, 0x17
        /*001e*/ 	.short	(.L_3374 - .L_3373)
.L_3373:
        /*0020*/ 	.word	0x00000000
        /*0024*/ 	.short	0x0000
        /*0026*/ 	.short	0x0000
        /*0028*/ 	.byte	0x00, 0xf0, 0xa1, 0x03


	//----- nvinfo : EIATTR_MAXREG_COUNT
	.align		4
.L_3374:
        /*002c*/ 	.byte	0x03, 0x1b
        /*002e*/ 	.short	0x00ff


	//----- nvinfo : EIATTR_MERCURY_ISA_VERSION
	.align		4
        /*0030*/ 	.byte	0x03, 0x5f
        /*0032*/ 	.short	0x0000


	//----- nvinfo : EIATTR_COOP_GROUP_MASK_REGIDS
	.align		4
        /*0034*/ 	.byte	0x04, 0x29
        /*0036*/ 	.short	(.L_3376 - .L_3375)


	//   ....[0]....
.L_3375:
        /*0038*/ 	.word	0xffffffff


	//   ....[1]....
        /*003c*/ 	.word	0xffffffff


	//   ....[2]....
        /*0040*/ 	.word	0xffffffff


	//   ....[3]....
        /*0044*/ 	.word	0xffffffff


	//   ....[4]....
        /*0048*/ 	.word	0xffffffff


	//   ....[5]....
        /*004c*/ 	.word	0xffffffff


	//   ....[6]....
        /*0050*/ 	.word	0xffffffff


	//   ....[7]....
        /*0054*/ 	.word	0xffffffff


	//   ....[8]....
        /*0058*/ 	.word	0xffffffff


	//   ....[9]....
        /*005c*/ 	.word	0xffffffff


	//   ....[10]....
        /*0060*/ 	.word	0xffffffff


	//   ....[11]....
        /*0064*/ 	.word	0xffffffff


	//   ....[12]....
        /*0068*/ 	.word	0xffffffff


	//   ....[13]....
        /*006c*/ 	.word	0xffffffff


	//   ....[14]....
        /*0070*/ 	.word	0xffffffff


	//   ....[15]....
        /*0074*/ 	.word	0xffffffff


	//   ....[16]....
        /*0078*/ 	.word	0xffffffff


	//   ....[17]....
        /*007c*/ 	.word	0xffffffff


	//   ....[18]....
        /*0080*/ 	.word	0xffffffff


	//   ....[19]....
        /*0084*/ 	.word	0xffffffff


	//----- nvinfo : EIATTR_COOP_GROUP_INSTR_OFFSETS
	.align		4
.L_3376:
        /*0088*/ 	.byte	0x04, 0x28
        /*008a*/ 	.short	(.L_3378 - .L_3377)


	//   ....[0]....
.L_3377:
        /*008c*/ 	.word	0x000036d0


	//   ....[1]....
        /*0090*/ 	.word	0x00003700


	//   ....[2]....
        /*0094*/ 	.word	0x00003740


	//   ....[3]....
        /*0098*/ 	.word	0x00003760


	//   ....[4]....
        /*009c*/ 	.word	0x00003780


	//   ....[5]....
        /*00a0*/ 	.word	0x00003cf0


	//   ....[6]....
        /*00a4*/ 	.word	0x00003d10


	//   ....[7]....
        /*00a8*/ 	.word	0x00003d30


	//   ....[8]....
        /*00ac*/ 	.word	0x00003d50


	//   ....[9]....
        /*00b0*/ 	.word	0x00003d70


	//   ....[10]....
        /*00b4*/ 	.word	0x00004c10


	//   ....[11]....
        /*00b8*/ 	.word	0x00004c90


	//   ....[12]....
        /*00bc*/ 	.word	0x00004cf0


	//   ....[13]....
        /*00c0*/ 	.word	0x00004d50


	//   ....[14]....
        /*00c4*/ 	.word	0x00004db0


	//   ....[15]....
        /*00c8*/ 	.word	0x00005380


	//   ....[16]....
        /*00cc*/ 	.word	0x000053e0


	//   ....[17]....
        /*00d0*/ 	.word	0x00005440


	//   ....[18]....
        /*00d4*/ 	.word	0x000054a0


	//   ....[19]....
        /*00d8*/ 	.word	0x00005510


	//----- nvinfo : EIATTR_EXIT_INSTR_OFFSETS
	.align		4
.L_3378:
        /*00dc*/ 	.byte	0x04, 0x1c
        /*00de*/ 	.short	(.L_3380 - .L_3379)


	//   ....[0]....
.L_3379:
        /*00e0*/ 	.word	0x00000a10


	//   ....[1]....
        /*00e4*/ 	.word	0x00004bb0


	//----- nvinfo : EIATTR_MAX_THREADS
	.align		4
.L_3380:
        /*00e8*/ 	.byte	0x04, 0x05
        /*00ea*/ 	.short	(.L_3382 - .L_3381)
.L_3381:
        /*00ec*/ 	.word	0x00000080
        /*00f0*/ 	.word	0x00000001
        /*00f4*/ 	.word	0x00000001


	//----- nvinfo : EIATTR_CRS_STACK_SIZE
	.align		4
.L_3382:
        /*00f8*/ 	.byte	0x04, 0x1e
        /*00fa*/ 	.short	(.L_3384 - .L_3383)
.L_3383:
        /*00fc*/ 	.word	0x00000000
.L_3384:


//--------------------- .nv.info._ZN10layer_norm13ln_fwd_kernelINS_13Kernel_traitsI6__halfffffjLj1280ELj1ELj4ELj1ELj16ENS_18Kernel_traits_baseILj1280ES2_ffffjLj128EEEEELb0ELb0ELb1ELb1EEEvNS_9FwdParamsE --------------------------
	.section	.nv.info._ZN10layer_norm13ln_fwd_kernelINS_13Kernel_traitsI6__halfffffjLj1280ELj1ELj4ELj1ELj16ENS_18Kernel_traits_baseILj1280ES2_ffffjLj128EEEEELb0ELb0ELb1ELb1EEEvNS_9FwdParamsE,"",@"SHT_CUDA_INFO"
	.sectionflags	@""
	.align	4


	//----- nvinfo : EIATTR_CUDA_API_VERSION
	.align		4
        /*0000*/ 	.byte	0x04, 0x37
        /*0002*/ 	.short	(.L_3386 - .L_3385)
.L_3385:
        /*0004*/ 	.word	0x00000082


	//----- nvinfo : EIATTR_SW2861232_WAR
	.align		4
.L_3386:
        /*0008*/ 	.byte	0x01, 0x35
	.zero		2


	//----- nvinfo : EIATTR_PARAM_CBANK
	.align		4
        /*000c*/ 	.byte	0x04, 0x0a
        /*000e*/ 	.short	(.L_3388 - .L_3387)
	.align		4
.L_3387:
        /*0010*/ 	.word	index@(.nv.constant0._ZN10layer_norm13ln_fwd_kernelINS_13Kernel_traitsI6__halfffffjLj1280ELj1ELj4ELj1ELj16ENS_18Kernel_traits_baseILj1280ES2_ffffjLj128EEEEELb0ELb0ELb1ELb1EEEvNS_9FwdParamsE)
        /*0014*/ 	.short	0x0160
        /*0016*/ 	.short	0x00e8


	//----- nvinfo : EIATTR_CBANK_PARAM_SIZE
	.align		4
.L_3388:
        /*0018*/ 	.byte	0x03, 0x19
        /*001a*/ 	.short	0x00e8


	//----- nvinfo : EIATTR_KPARAM_INFO
	.align		4
        /*001c*/ 	.byte	0x04, 0x17
        /*001e*/ 	.short	(.L_3390 - .L_3389)
.L_3389:
        /*0020*/ 	.word	0x00000000
        /*0024*/ 	.short	0x0000
        /*0026*/ 	.short	0x0000
        /*0028*/ 	.byte	0x00, 0xf0, 0xa1, 0x03


	//----- nvinfo : EIATTR_MAXREG_COUNT
	.align		4
.L_3390:
        /*002c*/ 	.byte	0x03, 0x1b
        /*002e*/ 	.short	0x00ff


	//----- nvinfo : EIATTR_MERCURY_ISA_VERSION
	.align		4
        /*0030*/ 	.byte	0x03, 0x5f
        /*0032*/ 	.short	0x0000


	//----- nvinfo : EIATTR_COOP_GROUP_MASK_REGIDS
	.align		4
        /*0034*/ 	.byte	0x04, 0x29
        /*0036*/ 	.short	(.L_3392 - .L_3391)


	//   ....[0]....
.L_3391:
        /*0038*/ 	.word	0xffffffff


	//   ....[1]....
        /*003c*/ 	.word	0xffffffff


	//   ....[2]....
        /*0040*/ 	.word	0xffffffff


	//   ....[3]....
        /*0044*/ 	.word	0xffffffff


	//   ....[4]....
        /*0048*/ 	.word	0xffffffff


	//   ....[5]....
        /*004c*/ 	.word	0xffffffff


	//   ....[6]....
        /*0050*/ 	.word	0xffffffff


	//   ....[7]....
        /*0054*/ 	.word	0xffffffff


	//   ....[8]....
        /*0058*/ 	.word	0xffffffff


	//   ....[9]....
        /*005c*/ 	.word	0xffffffff


	//   ....[10]....
        /*0060*/ 	.word	0xffffffff


	//   ....[11]....
        /*0064*/ 	.word	0xffffffff


	//   ....[12]....
        /*0068*/ 	.word	0xffffffff


	//   ....[13]....
        /*006c*/ 	.word	0xffffffff


	//   ....[14]....
        /*0070*/ 	.word	0xffffffff


	//   ....[15]....
        /*0074*/ 	.word	0xffffffff


	//   ....[16]....
        /*0078*/ 	.word	0xffffffff


	//   ....[17]....
        /*007c*/ 	.word	0xffffffff


	//   ....[18]....
        /*0080*/ 	.word	0xffffffff


	//   ....[19]....
        /*0084*/ 	.word	0xffffffff


	//----- nvinfo : EIATTR_COOP_GROUP_INSTR_OFFSETS
	.align		4
.L_3392:
        /*0088*/ 	.byte	0x04, 0x28
        /*008a*/ 	.short	(.L_3394 - .L_3393)


	//   ....[0]....
.L_3393:
        /*008c*/ 	.word	0x00002780


	//   ....[1]....
        /*0090*/ 	.word	0x000027b0


	//   ....[2]....
        /*0094*/ 	.word	0x000027d0


	//   ....[3]....
        /*0098*/ 	.word	0x000027f0


	//   ....[4]....
        /*009c*/ 	.word	0x00002810


	//   ....[5]....
        /*00a0*/ 	.word	0x00002d40


	//   ....[6]....
        /*00a4*/ 	.word	0x00002d60


	//   ....[7]....
        /*00a8*/ 	.word	0x00002d80


	//   ....[8]....
        /*00ac*/ 	.word	0x00002da0


	//   ....[9]....
        /*00b0*/ 	.word	0x00002dc0


	//   ....[10]....
        /*00b4*/ 	.word	0x00003960


	//   ....[11]....
        /*00b8*/ 	.word	0x000039c0


	//   ....[12]....
        /*00bc*/ 	.word	0x00003a20


	//   ....[13]....
        /*00c0*/ 	.word	0x00003a80


	//   ....[14]....
        /*00c4*/ 	.word	0x00003ae0


	//   ....[15]....
        /*00c8*/ 	.word	0x00004050


	//   ....[16]....
        /*00cc*/ 	.word	0x000040b0


	//   ....[17]....
        /*00d0*/ 	.word	0x00004110


	//   ....[18]....
        /*00d4*/ 	.word	0x00004170


	//   ....[19]....
        /*00d8*/ 	.word	0x000041d0


	//----- nvinfo : EIATTR_EXIT_INSTR_OFFSETS
	.align		4
.L_3394:
        /*00dc*/ 	.byte	0x04, 0x1c
        /*00de*/ 	.short	(.L_3396 - .L_3395)


	//   ....[0]....
.L_3395:
        /*00e0*/ 	.word	0x00000190


	//   ....[1]....
        /*00e4*/ 	.word	0x00003910


	//----- nvinfo : EIATTR_MAX_THREADS
	.align		4
.L_3396:
        /*00e8*/ 	.byte	0x04, 0x05
        /*00ea*/ 	.short	(.L_3398 - .L_3397)
.L_3397:
        /*00ec*/ 	.word	0x00000080
        /*00f0*/ 	.word	0x00000001
        /*00f4*/ 	.word	0x00000001


	//----- nvinfo : EIATTR_CRS_STACK_SIZE
	.align		4
.L_3398:
        /*00f8*/ 	.byte	0x04, 0x1e
        /*00fa*/ 	.short	(.L_3400 - .L_3399)
.L_3399:
        /*00fc*/ 	.word	0x00000000
.L_3400:


//--------------------- .nv.info._ZN10layer_norm13ln_fwd_kernelINS_13Kernel_traitsI6__halfffffjLj1280ELj1ELj4ELj1ELj16ENS_18Kernel_traits_baseILj1280ES2_ffffjLj128EEEEELb0ELb1ELb0ELb0EEEvNS_9FwdParamsE --------------------------
	.section	.nv.info._ZN10layer_norm13ln_fwd_kernelINS_13Kernel_traitsI6__halfffffjLj1280ELj1ELj4ELj1ELj16ENS_18Kernel_traits_baseILj1280ES2_ffffjLj128EEEEELb0ELb1ELb0ELb0EEEvNS_9FwdParamsE,"",@"SHT_CUDA_INFO"
	.sectionflags	@""
	.align	4


	//----- nvinfo : EIATTR_CUDA_API_VERSION
	.align		4
        /*0000*/ 	.byte	0x04, 0x37
        /*0002*/ 	.short	(.L_3402 - .L_3401)
.L_3401:
        /*0004*/ 	.word	0x00000082


	//----- nvinfo : EIATTR_SW2861232_WAR
	.align		4
.L_3402:
        /*0008*/ 	.byte	0x01, 0x35
	.zero		2


	//----- nvinfo : EIATTR_PARAM_CBANK
	.align		4
        /*000c*/ 	.byte	0x04, 0x0a
        /*000e*/ 	.short	(.L_3404 - .L_3403)
	.align		4
.L_3403:
        /*0010*/ 	.word	index@(.nv.constant0._ZN10layer_norm13ln_fwd_kernelINS_13Kernel_traitsI6__halfffffjLj1280ELj1ELj4ELj1ELj16ENS_18Kernel_traits_baseILj1280ES2_ffffjLj128EEEEELb0ELb1ELb0ELb0EEEvNS_9FwdParamsE)
        /*0014*/ 	.short	0x0160
        /*0016*/ 	.short	0x00e8


	//----- nvinfo : EIATTR_CBANK_PARAM_SIZE
	.align		4
.L_3404:
        /*0018*/ 	.byte	0x03, 0x19
        /*001a*/ 	.short	0x00e8


	//----- nvinfo : EIATTR_KPARAM_INFO
	.align		4
        /*001c*/ 	.byte	0x04, 0x17
        /*001e*/ 	.short	(.L_3406 - .L_3405)
.L_3405:
        /*0020*/ 	.word	0x00000000
        /*0024*/ 	.short	0x0000
        /*0026*/ 	.short	0x0000
        /*0028*/ 	.byte	0x00, 0xf0, 0xa1, 0x03


	//----- nvinfo : EIATTR_MAXREG_COUNT
	.align		4
.L_3406:
        /*002c*/ 	.byte	0x03, 0x1b
        /*002e*/ 	.short	0x00ff


	//----- nvinfo : EIATTR_MERCURY_ISA_VERSION
	.align		4
        /*0030*/ 	.byte	0x03, 0x5f
        /*0032*/ 	.short	0x0000


	//----- nvinfo : EIATTR_COOP_GROUP_MASK_REGIDS
	.align		4
        /*0034*/ 	.byte	0x04, 0x29
        /*0036*/ 	.short	(.L_3408 - .L_3407)


	//   ....[0]....
.L_3407:
        /*0038*/ 	.word	0xffffffff


	//   ....[1]....
        /*003c*/ 	.word	0xffffffff


	//   ....[2]....
        /*0040*/ 	.word	0xffffffff


	//   ....[3]....
        /*0044*/ 	.word	0xffffffff


	//   ....[4]....
        /*0048*/ 	.word	0xffffffff


	//   ....[5]....
        /*004c*/ 	.word	0xffffffff


	//   ....[6]....
        /*0050*/ 	.word	0xffffffff


	//   ....[7]....
        /*0054*/ 	.word	0xffffffff


	//   ....[8]....
        /*0058*/ 	.word	0xffffffff


	//   ....[9]....
        /*005c*/ 	.word	0xffffffff


	//   ....[10]....
        /*0060*/ 	.word	0xffffffff


	//   ....[11]....
        /*0064*/ 	.word	0xffffffff


	//   ....[12]....
        /*0068*/ 	.word	0xffffffff


	//   ....[13]....
        /*006c*/ 	.word	0xffffffff


	//   ....[14]....
        /*0070*/ 	.word	0xffffffff


	//   ....[15]....
        /*0074*/ 	.word	0xffffffff


	//   ....[16]....
        /*0078*/ 	.word	0xffffffff


	//   ....[17]....
        /*007c*/ 	.word	0xffffffff


	//   ....[18]....
        /*0080*/ 	.word	0xffffffff


	//   ....[19]....
        /*0084*/ 	.word	0xffffffff


	//----- nvinfo : EIATTR_COOP_GROUP_INSTR_OFFSETS
	.align		4
.L_3408:
        /*0088*/ 	.byte	0x04, 0x28
        /*008a*/ 	.short	(.L_3410 - .L_3409)


	//   ....[0]....
.L_3409:
        /*008c*/ 	.word	0x000030d0


	//   ....[1]....
        /*0090*/ 	.word	0x00003100


	//   ....[2]....
        /*0094*/ 	.word	0x00003140


	//   ....[3]....
        /*0098*/ 	.word	0x00003160


	//   ....[4]....
        /*009c*/ 	.word	0x00003180


	//   ....[5]....
        /*00a0*/ 	.word	0x00003700


	//   ....[6]....
        /*00a4*/ 	.word	0x00003720


	//   ....[7]....
        /*00a8*/ 	.word	0x00003740


	//   ....[8]....
        /*00ac*/ 	.word	0x00003760


	//   ....[9]....
        /*00b0*/ 	.word	0x00003780


	//   ....[10]....
        /*00b4*/ 	.word	0x00004580


	//   ....[11]....
        /*00b8*/ 	.word	0x00004600


	//   ....[12]....
        /*00bc*/ 	.word	0x00004660


	//   ....[13]....
        /*00c0*/ 	.word	0x000046c0


	//   ....[14]....
        /*00c4*/ 	.word	0x00004720


	//   ....[15]....
        /*00c8*/ 	.word	0x00004d00


	//   ....[16]....
        /*00cc*/ 	.word	0x00004d60


	//   ....[17]....
        /*00d0*/ 	.word	0x00004dc0


	//   ....[18]....
        /*00d4*/ 	.word	0x00004e20


	//   ....[19]....
        /*00d8*/ 	.word	0x00004e90


	//----- nvinfo : EIATTR_EXIT_INSTR_OFFSETS
	.align		4
.L_3410:
        /*00dc*/ 	.byte	0x04, 0x1c
        /*00de*/ 	.short	(.L_3412 - .L_3411)


	//   ....[0]....
.L_3411:
        /*00e0*/ 	.word	0x00000bf0


	//   ....[1]....
        /*00e4*/ 	.word	0x00004530


	//----- nvinfo : EIATTR_MAX_THREADS
	.align		4
.L_3412:
        /*00e8*/ 	.byte	0x04, 0x05
        /*00ea*/ 	.short	(.L_3414 - .L_3413)
.L_3413:
        /*00ec*/ 	.word	0x00000080
        /*00f0*/ 	.word	0x00000001
        /*00f4*/ 	.word	0x00000001


	//----- nvinfo : EIATTR_CRS_STACK_SIZE
	.align		4
.L_3414:
        /*00f8*/ 	.byte	0x04, 0x1e
        /*00fa*/ 	.short	(.L_3416 - .L_3415)
.L_3415:
        /*00fc*/ 	.word	0x00000000
.L_3416:


//--------------------- .nv.info._ZN10layer_norm13ln_fwd_kernelINS_13Kernel_traitsI6__halfffffjLj1280ELj1ELj4ELj1ELj16ENS_18Kernel_traits_baseILj1280ES2_ffffjLj128EEEEELb0ELb1ELb0ELb1EEEvNS_9FwdParamsE --------------------------
	.section	.nv.info._ZN10layer_norm13ln_fwd_kernelINS_13Kernel_traitsI6__halfffffjLj1280ELj1ELj4ELj1ELj16ENS_18Kernel_traits_baseILj1280ES2_ffffjLj128EEEEELb0ELb1ELb0ELb1EEEvNS_9FwdParamsE,"",@"SHT_CUDA_INFO"
	.sectionflags	@""
	.align	4


	//----- nvinfo : EIATTR_CUDA_API_VERSION
	.align		4
        /*0000*/ 	.byte	0x04, 0x37
        /*0002*/ 	.short	(.L_3418 - .L_3417)
.L_3417:
        /*0004*/ 	.word	0x00000082


	//----- nvinfo : EIATTR_SW2861232_WAR
	.align		4
.L_3418:
        /*0008*/ 	.byte	0x01, 0x35
	.zero		2


	//----- nvinfo : EIATTR_PARAM_CBANK
	.align		4
        /*000c*/ 	.byte	0x04, 0x0a
        /*000e*/ 	.short	(.L_3420 - .L_3419)
	.align		4
.L_3419:
        /*0010*/ 	.word	index@(.nv.constant0._ZN10layer_norm13ln_fwd_kernelINS_13Kernel_traitsI6__halfffffjLj1280ELj1ELj4ELj1ELj16ENS_18Kernel_traits_baseILj1280ES2_ffffjLj128EEEEELb0ELb1ELb0ELb1EEEvNS_9FwdParamsE)
        /*0014*/ 	.short	0x0160
        /*0016*/ 	.short	0x00e8


	//----- nvinfo : EIATTR_CBANK_PARAM_SIZE
	.align		4
.L_3420:
        /*0018*/ 	.byte	0x03, 0x19
        /*001a*/ 	.short	0x00e8


	//----- nvinfo : EIATTR_KPARAM_INFO
	.align		4
        /*001c*/ 	.byte	0x04, 0x17
        /*001e*/ 	.short	(.L_3422 - .L_3421)
.L_3421:
        /*0020*/ 	.word	0x00000000
        /*0024*/ 	.short	0x0000
        /*0026*/ 	.short	0x0000
        /*0028*/ 	.byte	0x00, 0xf0, 0xa1, 0x03


	//----- nvinfo : EIATTR_MAXREG_COUNT
	.align		4
.L_3422:
        /*002c*/ 	.byte	0x03, 0x1b
        /*002e*/ 	.short	0x00ff


	//----- nvinfo : EIATTR_MERCURY_ISA_VERSION
	.align		4
        /*0030*/ 	.byte	0x03, 0x5f
        /*0032*/ 	.short	0x0000


	//----- nvinfo : EIATTR_COOP_GROUP_MASK_REGIDS
	.align		4
        /*0034*/ 	.byte	0x04, 0x29
        /*0036*/ 	.short	(.L_3424 - .L_3423)


	//   ....[0]....
.L_3423:
        /*0038*/ 	.word	0xffffffff


	//   ....[1]....
        /*003c*/ 	.word	0xffffffff


	//   ....[2]....
        /*0040*/ 	.word	0xffffffff


	//   ....[3]....
        /*0044*/ 	.word	0xffffffff


	//   ....[4]....
        /*0048*/ 	.word	0xffffffff


	//   ....[5]....
        /*004c*/ 	.word	0xffffffff


	//   ....[6]....
        /*0050*/ 	.word	0xffffffff


	//   ....[7]....
        /*0054*/ 	.word	0xffffffff


	//   ....[8]....
        /*0058*/ 	.word	0xffffffff


	//   ....[9]....
        /*005c*/ 	.word	0xffffffff


	//   ....[10]....
        /*0060*/ 	.word	0xffffffff


	//   ....[11]....
        /*0064*/ 	.word	0xffffffff


	//   ....[12]....
        /*0068*/ 	.word	0xffffffff


	//   ....[13]....
        /*006c*/ 	.word	0xffffffff


	//   ....[14]....
        /*0070*/ 	.word	0xffffffff


	//   ....[15]....
        /*0074*/ 	.word	0xffffffff


	//   ....[16]....
        /*0078*/ 	.word	0xffffffff


	//   ....[17]....
        /*007c*/ 	.word	0xffffffff


	//   ....[18]....
        /*0080*/ 	.word	0xffffffff


	//   ....[19]....
        /*0084*/ 	.word	0xffffffff


	//----- nvinfo : EIATTR_COOP_GROUP_INSTR_OFFSETS
	.align		4
.L_3424:
        /*0088*/ 	.byte	0x04, 0x28
        /*008a*/ 	.short	(.L_3426 - .L_3425)


	//   ....[0]....
.L_3425:
        /*008c*/ 	.word	0x00002120


	//   ....[1]....
        /*0090*/ 	.word	0x00002150


	//   ....[2]....
        /*0094*/ 	.word	0x00002170


	//   ....[3]....
        /*0098*/ 	.word	0x00002190


	//   ....[4]....
        /*009c*/ 	.word	0x000021b0


	//   ....[5]....
        /*00a0*/ 	.word	0x000026e0


	//   ....[6]....
        /*00a4*/ 	.word	0x00002700


	//   ....[7]....
        /*00a8*/ 	.word	0x00002720


	//   ....[8]....
        /*00ac*/ 	.word	0x00002740


	//   ....[9]....
        /*00b0*/ 	.word	0x00002760


	//   ....[10]....
        /*00b4*/ 	.word	0x000031c0


	//   ....[11]....
        /*00b8*/ 	.word	0x00003240


	//   ....[12]....
        /*00bc*/ 	.word	0x000032a0


	//   ....[13]....
        /*00c0*/ 	.word	0x00003300


	//   ....[14]....
        /*00c4*/ 	.word	0x00003360


	//   ....[15]....
        /*00c8*/ 	.word	0x000038d0


	//   ....[16]....
        /*00cc*/ 	.word	0x00003930


	//   ....[17]....
        /*00d0*/ 	.word	0x00003990


	//   ....[18]....
        /*00d4*/ 	.word	0x000039f0


	//   ....[19]....
        /*00d8*/ 	.word	0x00003a50


	//----- nvinfo : EIATTR_EXIT_INSTR_OFFSETS
	.align		4
.L_3426:
        /*00dc*/ 	.byte	0x04, 0x1c
        /*00de*/ 	.short	(.L_3428 - .L_3427)


	//   ....[0]....
.L_3427:
        /*00e0*/ 	.word	0x00000190


	//   ....[1]....
        /*00e4*/ 	.word	0x00003170


	//----- nvinfo : EIATTR_MAX_THREADS
	.align		4
.L_3428:
        /*00e8*/ 	.byte	0x04, 0x05
        /*00ea*/ 	.short	(.L_3430 - .L_3429)
.L_3429:
        /*00ec*/ 	.word	0x00000080
        /*00f0*/ 	.word	0x00000001
        /*00f4*/ 	.word	0x00000001


	//----- nvinfo : EIATTR_CRS_STACK_SIZE
	.align		4
.L_3430:
        /*00f8*/ 	.byte	0x04, 0x1e
        /*00fa*/ 	.short	(.L_3432 - .L_3431)
.L_3431:
        /*00fc*/ 	.word	0x00000000
.L_3432:


//--------------------- .nv.info._ZN10layer_norm13ln_fwd_kernelINS_13Kernel_traitsI6__halfffffjLj1280ELj1ELj4ELj1ELj16ENS_18Kernel_traits_baseILj1280ES2_ffffjLj128EEEEELb0ELb1ELb1ELb0EEEvNS_9FwdParamsE --------------------------
	.section	.nv.info._ZN10layer_norm13ln_fwd_kernelINS_13Kernel_traitsI6__halfffffjLj1280ELj1ELj4ELj1ELj16ENS_18Kernel_traits_baseILj1280ES2_ffffjLj128EEEEELb0ELb1ELb1ELb0EEEvNS_9FwdParamsE,"",@"SHT_CUDA_INFO"
	.sectionflags	@""
	.align	4


	//----- nvinfo : EIATTR_CUDA_API_VERSION
	.align		4
        /*0000*/ 	.byte	0x04, 0x37
        /*0002*/ 	.short	(.L_3434 - .L_3433)
.L_3433:
        /*0004*/ 	.word	0x00000082


	//----- nvinfo : EIATTR_SW2861232_WAR
	.align		4
.L_3434:
        /*0008*/ 	.byte	0x01, 0x35
	.zero		2


	//----- nvinfo : EIATTR_PARAM_CBANK
	.align		4
        /*000c*/ 	.byte	0x04, 0x0a
        /*000e*/ 	.short	(.L_3436 - .L_3435)
	.align		4
.L_3435:
        /*0010*/ 	.word	index@(.nv.constant0._ZN10layer_norm13ln_fwd_kernelINS_13Kernel_traitsI6__halfffffjLj1280ELj1ELj4ELj1ELj16ENS_18Kernel_traits_baseILj1280ES2_ffffjLj128EEEEELb0ELb1ELb1ELb0EEEvNS_9FwdParamsE)
        /*0014*/ 	.short	0x0160
        /*0016*/ 	.short	0x00e8


	//----- nvinfo : EIATTR_CBANK_PARAM_SIZE
	.align		4
.L_3436:
        /*0018*/ 	.byte	0x03, 0x19
        /*001a*/ 	.short	0x00e8


	//----- nvinfo : EIATTR_KPARAM_INFO
	.align		4
        /*001c*/ 	.byte	0x04, 0x17
        /*001e*/ 	.short	(.L_3438 - .L_3437)
.L_3437:
        /*0020*/ 	.word	0x00000000
        /*0024*/ 	.short	0x0000
        /*0026*/ 	.short	0x0000
        /*0028*/ 	.byte	0x00, 0xf0, 0xa1, 0x03


	//----- nvinfo : EIATTR_MAXREG_COUNT
	.align		4
.L_3438:
        /*002c*/ 	.byte	0x03, 0x1b
        /*002e*/ 	.short	0x00ff


	//----- nvinfo : EIATTR_MERCURY_ISA_VERSION
	.align		4
        /*0030*/ 	.byte	0x03, 0x5f
        /*0032*/ 	.short	0x0000


	//----- nvinfo : EIATTR_COOP_GROUP_MASK_REGIDS
	.align		4
        /*0034*/ 	.byte	0x04, 0x29
        /*0036*/ 	.short	(.L_3440 - .L_3439)


	//   ....[0]....
.L_3439:
        /*0038*/ 	.word	0xffffffff


	//   ....[1]....
        /*003c*/ 	.word	0xffffffff


	//   ....[2]....
        /*0040*/ 	.word	0xffffffff


	//   ....[3]....
        /*0044*/ 	.word	0xffffffff


	//   ....[4]....
        /*0048*/ 	.word	0xffffffff


	//   ....[5]....
        /*004c*/ 	.word	0xffffffff


	//   ....[6]....
        /*0050*/ 	.word	0xffffffff


	//   ....[7]....
        /*0054*/ 	.word	0xffffffff


	//   ....[8]....
        /*0058*/ 	.word	0xffffffff


	//   ....[9]....
        /*005c*/ 	.word	0xffffffff


	//   ....[10]....
        /*0060*/ 	.word	0xffffffff


	//   ....[11]....
        /*0064*/ 	.word	0xffffffff


	//   ....[12]....
        /*0068*/ 	.word	0xffffffff


	//   ....[13]....
        /*006c*/ 	.word	0xffffffff


	//   ....[14]....
        /*0070*/ 	.word	0xffffffff


	//   ....[15]....
        /*0074*/ 	.word	0xffffffff


	//   ....[16]....
        /*0078*/ 	.word	0xffffffff


	//   ....[17]....
        /*007c*/ 	.word	0xffffffff


	//   ....[18]....
        /*0080*/ 	.word	0xffffffff


	//   ....[19]....
        /*0084*/ 	.word	0xffffffff


	//----- nvinfo : EIATTR_COOP_GROUP_INSTR_OFFSETS
	.align		4
.L_3440:
        /*0088*/ 	.byte	0x04, 0x28
        /*008a*/ 	.short	(.L_3442 - .L_3441)


	//   ....[0]....
.L_3441:
        /*008c*/ 	.word	0x00004040


	//   ....[1]....
        /*0090*/ 	.word	0x00004070


	//   ....[2]....
        /*0094*/ 	.word	0x000040b0


	//   ....[3]....
        /*0098*/ 	.word	0x000040d0


	//   ....[4]....
        /*009c*/ 	.word	0x000040f0


	//   ....[5]....
        /*00a0*/ 	.word	0x00004660


	//   ....[6]....
        /*00a4*/ 	.word	0x00004680


	//   ....[7]....
        /*00a8*/ 	.word	0x000046a0


	//   ....[8]....
        /*00ac*/ 	.word	0x000046c0


	//   ....[9]....
        /*00b0*/ 	.word	0x000046e0


	//   ....[10]....
        /*00b4*/ 	.word	0x00005580


	//   ....[11]....
        /*00b8*/ 	.word	0x00005600


	//   ....[12]....
        /*00bc*/ 	.word	0x00005660


	//   ....[13]....
        /*00c0*/ 	.word	0x000056c0


	//   ....[14]....
        /*00c4*/ 	.word	0x00005720


	//   ....[15]....
        /*00c8*/ 	.word	0x00005cf0


	//   ....[16]....
        /*00cc*/ 	.word	0x00005d50


	//   ....[17]....
        /*00d0*/ 	.word	0x00005db0


	//   ....[18]....
        /*00d4*/ 	.word	0x00005e10


	//   ....[19]....
        /*00d8*/ 	.word	0x00005e80


	//----- nvinfo : EIATTR_EXIT_INSTR_OFFSETS
	.align		4
.L_3442:
        /*00dc*/ 	.byte	0x04, 0x1c
        /*00de*/ 	.short	(.L_3444 - .L_3443)


	//   ....[0]....
.L_3443:
        /*00e0*/ 	.word	0x00000bf0


	//   ....[1]....
        /*00e4*/ 	.word	0x00005520


	//----- nvinfo : EIATTR_MAX_THREADS
	.align		4
.L_3444:
        /*00e8*/ 	.byte	0x04, 0x05
        /*00ea*/ 	.short	(.L_3446 - .L_3445)
.L_3445:
        /*00ec*/ 	.word	0x00000080
        /*00f0*/ 	.word	0x00000001
        /*00f4*/ 	.word	0x00000001


	//----- nvinfo : EIATTR_CRS_STACK_SIZE
	.align		4
.L_3446:
        /*00f8*/ 	.byte	0x04, 0x1e
        /*00fa*/ 	.short	(.L_3448 - .L_3447)
.L_3447:
        /*00fc*/ 	.word	0x00000000
.L_3448:


//--------------------- .nv.info._ZN10layer_norm13ln_fwd_kernelINS_13Kernel_traitsI6__halfffffjLj1280ELj1ELj4ELj1ELj16ENS_18Kernel_traits_baseILj1280ES2_ffffjLj128EEEEELb0ELb1ELb1ELb1EEEvNS_9FwdParamsE --------------------------
	.section	.nv.info._ZN10layer_norm13ln_fwd_kernelINS_13Kernel_traitsI6__halfffffjLj1280ELj1ELj4ELj1ELj16ENS_18Kernel_traits_baseILj1280ES2_ffffjLj128EEEEELb0ELb1ELb1ELb1EEEvNS_9FwdParamsE,"",@"SHT_CUDA_INFO"
	.sectionflags	@""
	.align	4


	//----- nvinfo : EIATTR_CUDA_API_VERSION
	.align		4
        /*0000*/ 	.byte	0x04, 0x37
        /*0002*/ 	.short	(.L_3450 - .L_3449)
.L_3449:
        /*0004*/ 	.word	0x00000082


	//----- nvinfo : EIATTR_SW2861232_WAR
	.align		4
.L_3450:
        /*0008*/ 	.byte	0x01, 0x35
	.zero		2


	//----- nvinfo : EIATTR_PARAM_CBANK
	.align		4
        /*000c*/ 	.byte	0x04, 0x0a
        /*000e*/ 	.short	(.L_3452 - .L_3451)
	.align		4
.L_3451:
        /*0010*/ 	.word	index@(.nv.constant0._ZN10layer_norm13ln_fwd_kernelINS_13Kernel_traitsI6__halfffffjLj1280ELj1ELj4ELj1ELj16ENS_18Kernel_traits_baseILj1280ES2_ffffjLj128EEEEELb0ELb1ELb1ELb1EEEvNS_9FwdParamsE)
        /*0014*/ 	.short	0x0160
        /*0016*/ 	.short	0x00e8


	//----- nvinfo : EIATTR_CBANK_PARAM_SIZE
	.align		4
.L_3452:
        /*0018*/ 	.byte	0x03, 0x19
        /*001a*/ 	.short	0x00e8


	//----- nvinfo : EIATTR_KPARAM_INFO
	.align		4
        /*001c*/ 	.byte	0x04, 0x17
        /*001e*/ 	.short	(.L_3454 - .L_3453)
.L_3453:
        /*0020*/ 	.word	0x00000000
        /*0024*/ 	.short	0x0000
        /*0026*/ 	.short	0x0000
        /*0028*/ 	.byte	0x00, 0xf0, 0xa1, 0x03


	//----- nvinfo : EIATTR_MAXREG_COUNT
	.align		4
.L_3454:
        /*002c*/ 	.byte	0x03, 0x1b
        /*002e*/ 	.short	0x00ff


	//----- nvinfo : EIATTR_MERCURY_ISA_VERSION
	.align		4
        /*0030*/ 	.byte	0x03, 0x5f
        /*0032*/ 	.short	0x0000


	//----- nvinfo : EIATTR_COOP_GROUP_MASK_REGIDS
	.align		4
        /*0034*/ 	.byte	0x04, 0x29
        /*0036*/ 	.short	(.L_3456 - .L_3455)


	//   ....[0]....
.L_3455:
        /*0038*/ 	.word	0xffffffff


	//   ....[1]....
        /*003c*/ 	.word	0xffffffff


	//   ....[2]....
        /*0040*/ 	.word	0xffffffff


	//   ....[3]....
        /*0044*/ 	.word	0xffffffff


	//   ....[4]....
        /*0048*/ 	.word	0xffffffff


	//   ....[5]....
        /*004c*/ 	.word	0xffffffff


	//   ....[6]....
        /*0050*/ 	.word	0xffffffff


	//   ....[7]....
        /*0054*/ 	.word	0xffffffff


	//   ....[8]....
        /*0058*/ 	.word	0xffffffff


	//   ....[9]....
        /*005c*/ 	.word	0xffffffff


	//   ....[10]....
        /*0060*/ 	.word	0xffffffff


	//   ....[11]....
        /*0064*/ 	.word	0xffffffff


	//   ....[12]....
        /*0068*/ 	.word	0xffffffff


	//   ....[13]....
        /*006c*/ 	.word	0xffffffff


	//   ....[14]....
        /*0070*/ 	.word	0xffffffff


	//   ....[15]....
        /*0074*/ 	.word	0xffffffff


	//   ....[16]....
        /*0078*/ 	.word	0xffffffff


	//   ....[17]....
        /*007c*/ 	.word	0xffffffff


	//   ....[18]....
        /*0080*/ 	.word	0xffffffff


	//   ....[19]....
        /*0084*/ 	.word	0xffffffff


	//----- nvinfo : EIATTR_COOP_GROUP_INSTR_OFFSETS
	.align		4
.L_3456:
        /*0088*/ 	.byte	0x04, 0x28
        /*008a*/ 	.short	(.L_3458 - .L_3457)


	//   ....[0]....
.L_3457:
        /*008c*/ 	.word	0x00002e70


	//   ....[1]....
        /*0090*/ 	.word	0x00002ea0


	//   ....[2]....
        /*0094*/ 	.word	0x00002ec0


	//   ....[3]....
        /*0098*/ 	.word	0x00002ee0


	//   ....[4]....
        /*009c*/ 	.word	0x00002f00


	//   ....[5]....
        /*00a0*/ 	.word	0x00003430


	//   ....[6]....
        /*00a4*/ 	.word	0x00003450


	//   ....[7]....
        /*00a8*/ 	.word	0x00003470


	//   ....[8]....
        /*00ac*/ 	.word	0x00003490


	//   ....[9]....
        /*00b0*/ 	.word	0x000034b0


	//   ....[10]....
        /*00b4*/ 	.word	0x00004040


	//   ....[11]....
        /*00b8*/ 	.word	0x000040c0


	//   ....[12]....
        /*00bc*/ 	.word	0x00004120


	//   ....[13]....
        /*00c0*/ 	.word	0x00004180


	//   ....[14]....
        /*00c4*/ 	.word	0x000041e0


	//   ....[15]....
        /*00c8*/ 	.word	0x00004750


	//   ....[16]....
        /*00cc*/ 	.word	0x000047b0


	//   ....[17]....
        /*00d0*/ 	.word	0x00004810


	//   ....[18]....
        /*00d4*/ 	.word	0x00004870


	//   ....[19]....
        /*00d8*/ 	.word	0x000048d0


	//----- nvinfo : EIATTR_EXIT_INSTR_OFFSETS
	.align		4
.L_3458:
        /*00dc*/ 	.byte	0x04, 0x1c
        /*00de*/ 	.short	(.L_3460 - .L_3459)


	//   ....[0]....
.L_3459:
        /*00e0*/ 	.word	0x00000190


	//   ....[1]....
        /*00e4*/ 	.word	0x00003ff0


	//----- nvinfo : EIATTR_MAX_THREADS
	.align		4
.L_3460:
        /*00e8*/ 	.byte	0x04, 0x05
        /*00ea*/ 	.short	(.L_3462 - .L_3461)
.L_3461:
        /*00ec*/ 	.word	0x00000080
        /*00f0*/ 	.word	0x00000001
        /*00f4*/ 	.word	0x00000001


	//----- nvinfo : EIATTR_CRS_STACK_SIZE
	.align		4
.L_3462:
        /*00f8*/ 	.byte	0x04, 0x1e
        /*00fa*/ 	.short	(.L_3464 - .L_3463)
.L_3463:
        /*00fc*/ 	.word	0x00000000
.L_3464:


//--------------------- .nv.info._ZN10layer_norm13ln_fwd_kernelINS_13Kernel_traitsI6__halfffffjLj1280ELj1ELj4ELj1ELj16ENS_18Kernel_traits_baseILj1280ES2_ffffjLj128EEEEELb1ELb0ELb0ELb0EEEvNS_9FwdParamsE --------------------------
	.section	.nv.info._ZN10layer_norm13ln_fwd_kernelINS_13Kernel_traitsI6__halfffffjLj1280ELj1ELj4ELj1ELj16ENS_18Kernel_traits_baseILj1280ES2_ffffjLj128EEEEELb1ELb0ELb0ELb0EEEvNS_9FwdParamsE,"",@"SHT_CUDA_INFO"
	.sectionflags	@""
	.align	4


	//----- nvinfo : EIATTR_CUDA_API_VERSION
	.align		4
        /*0000*/ 	.byte	0x04, 0x37
        /*0002*/ 	.short	(.L_3466 - .L_3465)
.L_3465:
        /*0004*/ 	.word	0x00000082


	//----- nvinfo : EIATTR_SW2861232_WAR
	.align		4
.L_3466:
        /*0008*/ 	.byte	0x01, 0x35
	.zero		2


	//----- nvinfo : EIATTR_PARAM_CBANK
	.align		4
        /*000c*/ 	.byte	0x04, 0x0a
        /*000e*/ 	.short	(.L_3468 - .L_3467)
	.align		4
.L_3467:
        /*0010*/ 	.word	index@(.nv.constant0._ZN10layer_norm13ln_fwd_kernelINS_13Kernel_traitsI6__halfffffjLj1280ELj1ELj4ELj1ELj16ENS_18Kernel_traits_baseILj1280ES2_ffffjLj128EEEEELb1ELb0ELb0ELb0EEEvNS_9FwdParamsE)
        /*0014*/ 	.short	0x0160
        /*0016*/ 	.short	0x00e8


	//----- nvinfo : EIATTR_CBANK_PARAM_SIZE
	.align		4
.L_3468:
        /*0018*/ 	.byte	0x03, 0x19
        /*001a*/ 	.short	0x00e8


	//----- nvinfo : EIATTR_KPARAM_INFO
	.align		4
        /*001c*/ 	.byte	0x04, 0x17
        /*001e*/ 	.short	(.L_3470 - .L_3469)
.L_3469:
        /*0020*/ 	.word	0x00000000
        /*0024*/ 	.short	0x0000
        /*0026*/ 	.short	0x0000
        /*0028*/ 	.byte	0x00, 0xf0, 0xa1, 0x03


	//----- nvinfo : EIATTR_MAXREG_COUNT
	.align		4
.L_3470:
        /*002c*/ 	.byte	0x03, 0x1b
        /*002e*/ 	.short	0x00ff


	//----- nvinfo : EIATTR_MERCURY_ISA_VERSION
	.align		4
        /*0030*/ 	.byte	0x03, 0x5f
        /*0032*/ 	.short	0x0000


	//----- nvinfo : EIATTR_COOP_GROUP_MASK_REGIDS
	.align		4
        /*0034*/ 	.byte	0x04, 0x29
        /*0036*/ 	.short	(.L_3472 - .L_3471)


	//   ....[0]....
.L_3471:
        /*0038*/ 	.word	0xffffffff


	//   ....[1]....
        /*003c*/ 	.word	0xffffffff


	//   ....[2]....
        /*0040*/ 	.word	0xffffffff


	//   ....[3]....
        /*0044*/ 	.word	0xffffffff


	//   ....[4]....
        /*0048*/ 	.word	0xffffffff


	//   ....[5]....
        /*004c*/ 	.word	0xffffffff


	//   ....[6]....
        /*0050*/ 	.word	0xffffffff


	//   ....[7]....
        /*0054*/ 	.word	0xffffffff


	//   ....[8]....
        /*0058*/ 	.word	0xffffffff


	//   ....[9]....
        /*005c*/ 	.word	0xffffffff


	//   ....[10]....
        /*0060*/ 	.word	0xffffffff


	//   ....[11]....
        /*0064*/ 	.word	0xffffffff


	//   ....[12]....
        /*0068*/ 	.word	0xffffffff


	//   ....[13]....
        /*006c*/ 	.word	0xffffffff


	//   ....[14]....
        /*0070*/ 	.word	0xffffffff


	//   ....[15]....
        /*0074*/ 	.word	0xffffffff


	//   ....[16]....
        /*0078*/ 	.word	0xffffffff


	//   ....[17]....
        /*007c*/ 	.word	0xffffffff


	//   ....[18]....
        /*0080*/ 	.word	0xffffffff


	//   ....[19]....
        /*0084*/ 	.word	0xffffffff


	//----- nvinfo : EIATTR_COOP_GROUP_INSTR_OFFSETS
	.align		4
.L_3472:
        /*0088*/ 	.byte	0x04, 0x28
        /*008a*/ 	.short	(.L_3474 - .L_3473)


	//   ....[0]....
.L_3473:
        /*008c*/ 	.word	0x0000fd50


	//   ....[1]....
        /*0090*/ 	.word	0x0000fd80


	//   ....[2]....
        /*0094*/ 	.word	0x0000fe00


	//   ....[3]....
        /*0098*/ 	.word	0x0000fe20


	//   ....[4]....
        /*009c*/ 	.word	0x0000fe40


	//   ....[5]....
        /*00a0*/ 	.word	0x000103c0


	//   ....[6]....
        /*00a4*/ 	.word	0x000103e0


	//   ....[7]....
        /*00a8*/ 	.word	0x00010400


	//   ....[8]....
        /*00ac*/ 	.word	0x00010420


	//   ....[9]....
        /*00b0*/ 	.word	0x00010440


	//   ....[10]....
        /*00b4*/ 	.word	0x00011260


	//   ....[11]....
        /*00b8*/ 	.word	0x000112d0


	//   ....[12]....
        /*00bc*/ 	.word	0x00011330


	//   ....[13]....
        /*00c0*/ 	.word	0x00011390


	//   ....[14]....
        /*00c4*/ 	.word	0x000113f0


	//   ....[15]....
        /*00c8*/ 	.word	0x00011a10


	//   ....[16]....
        /*00cc*/ 	.word	0x00011a70


	//   ....[17]....
        /*00d0*/ 	.word	0x00011ad0


	//   ....[18]....
        /*00d4*/ 	.word	0x00011b30


	//   ....[19]....
        /*00d8*/ 	.word	0x00011ba0


	//----- nvinfo : EIATTR_EXIT_INSTR_OFFSETS
	.align		4
.L_3474:
        /*00dc*/ 	.byte	0x04, 0x1c
        /*00de*/ 	.short	(.L_3476 - .L_3475)


	//   ....[0]....
.L_3475:
        /*00e0*/ 	.word	0x00000e90


	//   ....[1]....
        /*00e4*/ 	.word	0x00011200


	//----- nvinfo : EIATTR_MAX_THREADS
	.align		4
.L_3476:
        /*00e8*/ 	.byte	0x04, 0x05
        /*00ea*/ 	.short	(.L_3478 - .L_3477)
.L_3477:
        /*00ec*/ 	.word	0x00000080
        /*00f0*/ 	.word	0x00000001
        /*00f4*/ 	.word	0x00000001


	//----- nvinfo : EIATTR_CRS_STACK_SIZE
	.align		4
.L_3478:
        /*00f8*/ 	.byte	0x04, 0x1e
        /*00fa*/ 	.short	(.L_3480 - .L_3479)
.L_3479:
        /*00fc*/ 	.word	0x00000000
.L_3480:


//--------------------- .nv.info._ZN10layer_norm13ln_fwd_kernelINS_13Kernel_traitsI6__halfffffjLj1280ELj1ELj4ELj1ELj16ENS_18Kernel_traits_baseILj1280ES2_ffffjLj128EEEEELb1ELb0ELb0ELb1EEEvNS_9FwdParamsE --------------------------
	.section	.nv.info._ZN10layer_norm13ln_fwd_kernelINS_13Kernel_traitsI6__halfffffjLj1280ELj1ELj4ELj1ELj16ENS_18Kernel_traits_baseILj1280ES2_ffffjLj128EEEEELb1ELb0ELb0ELb1EEEvNS_9FwdParamsE,"",@"SHT_CUDA_INFO"
	.sectionflags	@""
	.align	4


	//----- nvinfo : EIATTR_CUDA_API_VERSION
	.align		4
        /*0000*/ 	.byte	0x04, 0x37
        /*0002*/ 	.short	(.L_3482 - .L_3481)
.L_3481:
        /*0004*/ 	.word	0x00000082


	//----- nvinfo : EIATTR_SW2861232_WAR
	.align		4
.L_3482:
        /*0008*/ 	.byte	0x01, 0x35
	.zero		2


	//----- nvinfo : EIATTR_PARAM_CBANK
	.align		4
        /*000c*/ 	.byte	0x04, 0x0a
        /*000e*/ 	.short	(.L_3484 - .L_3483)
	.align		4
.L_3483:
        /*0010*/ 	.word	index@(.nv.constant0._ZN10layer_norm13ln_fwd_kernelINS_13Kernel_traitsI6__halfffffjLj1280ELj1ELj4ELj1ELj16ENS_18Kernel_traits_baseILj1280ES2_ffffjLj128EEEEELb1ELb0ELb0ELb1EEEvNS_9FwdParamsE)
        /*0014*/ 	.short	0x0160
        /*0016*/ 	.short	0x00e8


	//----- nvinfo : EIATTR_CBANK_PARAM_SIZE
	.align		4
.L_3484:
        /*0018*/ 	.byte	0x03, 0x19
        /*001a*/ 	.short	0x00e8


	//----- nvinfo : EIATTR_KPARAM_INFO
	.align		4
        /*001c*/ 	.byte	0x04, 0x17
        /*001e*/ 	.short	(.L_3486 - .L_3485)
.L_3485:
        /*0020*/ 	.word	0x00000000
        /*0024*/ 	.short	0x0000
        /*0026*/ 	.short	0x0000
        /*0028*/ 	.byte	0x00, 0xf0, 0xa1, 0x03


	//----- nvinfo : EIATTR_MAXREG_COUNT
	.align		4
.L_3486:
        /*002c*/ 	.byte	0x03, 0x1b
        /*002e*/ 	.short	0x00ff


	//----- nvinfo : EIATTR_MERCURY_ISA_VERSION
	.align		4
        /*0030*/ 	.byte	0x03, 0x5f
        /*0032*/ 	.short	0x0000


	//----- nvinfo : EIATTR_COOP_GROUP_MASK_REGIDS
	.align		4
        /*0034*/ 	.byte	0x04, 0x29
        /*0036*/ 	.short	(.L_3488 - .L_3487)


	//   ....[0]....
.L_3487:
        /*0038*/ 	.word	0xffffffff


	//   ....[1]....
        /*003c*/ 	.word	0xffffffff


	//   ....[2]....
        /*0040*/ 	.word	0xffffffff


	//   ....[3]....
        /*0044*/ 	.word	0xffffffff


	//   ....[4]....
        /*0048*/ 	.word	0xffffffff


	//   ....[5]....
        /*004c*/ 	.word	0xffffffff


	//   ....[6]....
        /*0050*/ 	.word	0xffffffff


	//   ....[7]....
        /*0054*/ 	.word	0xffffffff


	//   ....[8]....
        /*0058*/ 	.word	0xffffffff


	//   ....[9]....
        /*005c*/ 	.word	0xffffffff


	//   ....[10]....
        /*0060*/ 	.word	0xffffffff


	//   ....[11]....
        /*0064*/ 	.word	0xffffffff


	//   ....[12]....
        /*0068*/ 	.word	0xffffffff


	//   ....[13]....
        /*006c*/ 	.word	0xffffffff


	//   ....[14]....
        /*0070*/ 	.word	0xffffffff


	//   ....[15]....
        /*0074*/ 	.word	0xffffffff


	//   ....[16]....
        /*0078*/ 	.word	0xffffffff


	//   ....[17]....
        /*007c*/ 	.word	0xffffffff


	//   ....[18]....
        /*0080*/ 	.word	0xffffffff


	//   ....[19]....
        /*0084*/ 	.word	0xffffffff


	//----- nvinfo : EIATTR_COOP_GROUP_INSTR_OFFSETS
	.align		4
.L_3488:
        /*0088*/ 	.byte	0x04, 0x28
        /*008a*/ 	.short	(.L_3490 - .L_3489)


	//   ....[0]....
.L_3489:
        /*008c*/ 	.word	0x0000ec70


	//   ....[1]....
        /*0090*/ 	.word	0x0000eca0


	//   ....[2]....
        /*0094*/ 	.word	0x0000ecc0


	//   ....[3]....
        /*0098*/ 	.word	0x0000ece0


	//   ....[4]....
        /*009c*/ 	.word	0x0000ed00


	//   ....[5]....
        /*00a0*/ 	.word	0x0000f230


	//   ....[6]....
        /*00a4*/ 	.word	0x0000f250


	//   ....[7]....
        /*00a8*/ 	.word	0x0000f270


	//   ....[8]....
        /*00ac*/ 	.word	0x0000f290


	//   ....[9]....
        /*00b0*/ 	.word	0x0000f2b0


	//   ....[10]....
        /*00b4*/ 	.word	0x0000fd90


	//   ....[11]....
        /*00b8*/ 	.word	0x0000fdf0


	//   ....[12]....
        /*00bc*/ 	.word	0x0000fe50


	//   ....[13]....
        /*00c0*/ 	.word	0x0000feb0


	//   ....[14]....
        /*00c4*/ 	.word	0x0000ff10


	//   ....[15]....
        /*00c8*/ 	.word	0x00010480


	//   ....[16]....
        /*00cc*/ 	.word	0x000104e0


	//   ....[17]....
        /*00d0*/ 	.word	0x00010540


	//   ....[18]....
        /*00d4*/ 	.word	0x000105a0


	//   ....[19]....
        /*00d8*/ 	.word	0x00010600


	//----- nvinfo : EIATTR_EXIT_INSTR_OFFSETS
	.align		4
.L_3490:
        /*00dc*/ 	.byte	0x04, 0x1c
        /*00de*/ 	.short	(.L_3492 - .L_3491)


	//   ....[0]....
.L_3491:
        /*00e0*/ 	.word	0x000005f0


	//   ....[1]....
        /*00e4*/ 	.word	0x0000fd30


	//----- nvinfo : EIATTR_MAX_THREADS
	.align		4
.L_3492:
        /*00e8*/ 	.byte	0x04, 0x05
        /*00ea*/ 	.short	(.L_3494 - .L_3493)
.L_3493:
        /*00ec*/ 	.word	0x00000080
        /*00f0*/ 	.word	0x00000001
        /*00f4*/ 	.word	0x00000001


	//----- nvinfo : EIATTR_CRS_STACK_SIZE
	.align		4
.L_3494:
        /*00f8*/ 	.byte	0x04, 0x1e
        /*00fa*/ 	.short	(.L_3496 - .L_3495)
.L_3495:
        /*00fc*/ 	.word	0x00000000
.L_3496:


//--------------------- .nv.info._ZN10layer_norm13ln_fwd_kernelINS_13Kernel_traitsI6__halfffffjLj1280ELj1ELj4ELj1ELj16ENS_18Kernel_traits_baseILj1280ES2_ffffjLj128EEEEELb1ELb0ELb1ELb0EEEvNS_9FwdParamsE --------------------------
	.section	.nv.info._ZN10layer_norm13ln_fwd_kernelINS_13Kernel_traitsI6__halfffffjLj1280ELj1ELj4ELj1ELj16ENS_18Kernel_traits_baseILj1280ES2_ffffjLj128EEEEELb1ELb0ELb1ELb0EEEvNS_9FwdParamsE,"",@"SHT_CUDA_INFO"
	.sectionflags	@""
	.align	4


	//----- nvinfo : EIATTR_CUDA_API_VERSION
	.align		4
        /*0000*/ 	.byte	0x04, 0x37
        /*0002*/ 	.short	(.L_3498 - .L_3497)
.L_3497:
        /*0004*/ 	.word	0x00000082


	//----- nvinfo : EIATTR_SW2861232_WAR
	.align		4
.L_3498:
        /*0008*/ 	.byte	0x01, 0x35
	.zero		2


	//----- nvinfo : EIATTR_PARAM_CBANK
	.align		4
        /*000c*/ 	.byte	0x04, 0x0a
        /*000e*/ 	.short	(.L_3500 - .L_3499)
	.align		4
.L_3499:
        /*0010*/ 	.word	index@(.nv.constant0._ZN10layer_norm13ln_fwd_kernelINS_13Kernel_traitsI6__halfffffjLj1280ELj1ELj4ELj1ELj16ENS_18Kernel_traits_baseILj1280ES2_ffffjLj128EEEEELb1ELb0ELb1ELb0EEEvNS_9FwdParamsE)
        /*0014*/ 	.short	0x0160
        /*0016*/ 	.short	0x00e8


	//----- nvinfo : EIATTR_CBANK_PARAM_SIZE
	.align		4
.L_3500:
        /*0018*/ 	.byte	0x03, 0x19
        /*001a*/ 	.short	0x00e8


	//----- nvinfo : EIATTR_KPARAM_INFO
	.align		4
        /*001c*/ 	.byte	0x04, 0x17
        /*001e*/ 	.short	(.L_3502 - .L_3501)
.L_3501:
        /*0020*/ 	.word	0x00000000
        /*0024*/ 	.short	0x0000
        /*0026*/ 	.short	0x0000
        /*0028*/ 	.byte	0x00, 0xf0, 0xa1, 0x03


	//----- nvinfo : EIATTR_MAXREG_COUNT
	.align		4
.L_3502:
        /*002c*/ 	.byte	0x03, 0x1b
        /*002e*/ 	.short	0x00ff


	//----- nvinfo : EIATTR_MERCURY_ISA_VERSION
	.align		4
        /*0030*/ 	.byte	0x03, 0x5f
        /*0032*/ 	.short	0x0000


	//----- nvinfo : EIATTR_COOP_GROUP_MASK_REGIDS
	.align		4
        /*0034*/ 	.byte	0x04, 0x29
        /*0036*/ 	.short	(.L_3504 - .L_3503)


	//   ....[0]....
.L_3503:
        /*0038*/ 	.word	0xffffffff


	//   ....[1]....
        /*003c*/ 	.word	0xffffffff


	//   ....[2]....
        /*0040*/ 	.word	0xffffffff


	//   ....[3]....
        /*0044*/ 	.word	0xffffffff


	//   ....[4]....
        /*0048*/ 	.word	0xffffffff


	//   ....[5]....
        /*004c*/ 	.word	0xffffffff


	//   ....[6]....
        /*0050*/ 	.word	0xffffffff


	//   ....[7]....
        /*0054*/ 	.word	0xffffffff


	//   ....[8]....
        /*0058*/ 	.word	0xffffffff


	//   ....[9]....
        /*005c*/ 	.word	0xffffffff


	//   ....[10]....
        /*0060*/ 	.word	0xffffffff


	//   ....[11]....
        /*0064*/ 	.word	0xffffffff


	//   ....[12]....
        /*0068*/ 	.word	0xffffffff


	//   ....[13]....
        /*006c*/ 	.word	0xffffffff


	//   ....[14]....
        /*0070*/ 	.word	0xffffffff


	//   ....[15]....
        /*0074*/ 	.word	0xffffffff


	//   ....[16]....
        /*0078*/ 	.word	0xffffffff


	//   ....[17]....
        /*007c*/ 	.word	0xffffffff


	//   ....[18]....
        /*0080*/ 	.word	0xffffffff


	//   ....[19]....
        /*0084*/ 	.word	0xffffffff


	//----- nvinfo : EIATTR_COOP_GROUP_INSTR_OFFSETS
	.align		4
.L_3504:
        /*0088*/ 	.byte	0x04, 0x28
        /*008a*/ 	.short	(.L_3506 - .L_3505)


	//   ....[0]....
.L_3505:
        /*008c*/ 	.word	0x00011600


	//   ....[1]....
        /*0090*/ 	.word	0x00011630


	//   ....[2]....
        /*0094*/ 	.word	0x000116b0


	//   ....[3]....
        /*0098*/ 	.word	0x000116d0


	//   ....[4]....
        /*009c*/ 	.word	0x000116f0


	//   ....[5]....
        /*00a0*/ 	.word	0x00011c60


	//   ....[6]....
        /*00a4*/ 	.word	0x00011c80


	//   ....[7]....
        /*00a8*/ 	.word	0x00011ca0


	//   ....[8]....
        /*00ac*/ 	.word	0x00011cc0


	//   ....[9]....
        /*00b0*/ 	.word	0x00011ce0


	//   ....[10]....
        /*00b4*/ 	.word	0x00012b80


	//   ....[11]....
        /*00b8*/ 	.word	0x00012be0


	//   ....[12]....
        /*00bc*/ 	.word	0x00012c40


	//   ....[13]....
        /*00c0*/ 	.word	0x00012ca0


	//   ....[14]....
        /*00c4*/ 	.word	0x00012d00


	//   ....[15]....
        /*00c8*/ 	.word	0x00013320


	//   ....[16]....
        /*00cc*/ 	.word	0x00013390


	//   ....[17]....
        /*00d0*/ 	.word	0x00013400


	//   ....[18]....
        /*00d4*/ 	.word	0x00013470


	//   ....[19]....
        /*00d8*/ 	.word	0x000134e0


	//----- nvinfo : EIATTR_EXIT_INSTR_OFFSETS
	.align		4
.L_3506:
        /*00dc*/ 	.byte	0x04, 0x1c
        /*00de*/ 	.short	(.L_3508 - .L_3507)


	//   ....[0]....
.L_3507:
        /*00e0*/ 	.word	0x00000e90


	//   ....[1]....
        /*00e4*/ 	.word	0x00012b30


	//----- nvinfo : EIATTR_MAX_THREADS
	.align		4
.L_3508:
        /*00e8*/ 	.byte	0x04, 0x05
        /*00ea*/ 	.short	(.L_3510 - .L_3509)
.L_3509:
        /*00ec*/ 	.word	0x00000080
        /*00f0*/ 	.word	0x00000001
        /*00f4*/ 	.word	0x00000001


	//----- nvinfo : EIATTR_CRS_STACK_SIZE
	.align		4
.L_3510:
        /*00f8*/ 	.byte	0x04, 0x1e
        /*00fa*/ 	.short	(.L_3512 - .L_3511)
.L_3511:
        /*00fc*/ 	.word	0x00000000
.L_3512:


//--------------------- .nv.info._ZN10layer_norm13ln_fwd_kernelINS_13Kernel_traitsI6__halfffffjLj1280ELj1ELj4ELj1ELj16ENS_18Kernel_traits_baseILj1280ES2_ffffjLj128EEEEELb1ELb0ELb1ELb1EEEvNS_9FwdParamsE --------------------------
	.section	.nv.info._ZN10layer_norm13ln_fwd_kernelINS_13Kernel_traitsI6__halfffffjLj1280ELj1ELj4ELj1ELj16ENS_18Kernel_traits_baseILj1280ES2_ffffjLj128EEEEELb1ELb0ELb1ELb1EEEvNS_9FwdParamsE,"",@"SHT_CUDA_INFO"
	.sectionflags	@""
	.align	4


	//----- nvinfo : EIATTR_CUDA_API_VERSION
	.align		4
        /*0000*/ 	.byte	0x04, 0x37
        /*0002*/ 	.short	(.L_3514 - .L_3513)
.L_3513:
        /*0004*/ 	.word	0x00000082


	//----- nvinfo : EIATTR_SW2861232_WAR
	.align		4
.L_3514:
        /*0008*/ 	.byte	0x01, 0x35
	.zero		2


	//----- nvinfo : EIATTR_PARAM_CBANK
	.align		4
        /*000c*/ 	.byte	0x04, 0x0a
        /*000e*/ 	.short	(.L_3516 - .L_3515)
	.align		4
.L_3515:
        /*0010*/ 	.word	index@(.nv.constant0._ZN10layer_norm13ln_fwd_kernelINS_13Kernel_traitsI6__halfffffjLj1280ELj1ELj4ELj1ELj16ENS_18Kernel_traits_baseILj1280ES2_ffffjLj128EEEEELb1ELb0ELb1ELb1EEEvNS_9FwdParamsE)
        /*0014*/ 	.short	0x0160
        /*0016*/ 	.short	0x00e8


	//----- nvinfo : EIATTR_CBANK_PARAM_SIZE
	.align		4
.L_3516:
        /*0018*/ 	.byte	0x03, 0x19
        /*001a*/ 	.short	0x00e8


	//----- nvinfo : EIATTR_KPARAM_INFO
	.align		4
        /*001c*/ 	.byte	0x04, 0x17
        /*001e*/ 	.short	(.L_3518 - .L_3517)
.L_3517:
        /*0020*/ 	.word	0x00000000
        /*0024*/ 	.short	0x0000
        /*0026*/ 	.short	0x0000
        /*0028*/ 	.byte	0x00, 0xf0, 0xa1, 0x03


	//----- nvinfo : EIATTR_MAXREG_COUNT
	.align		4
.L_3518:
        /*002c*/ 	.byte	0x03, 0x1b
        /*002e*/ 	.short	0x00ff


	//----- nvinfo : EIATTR_MERCURY_ISA_VERSION
	.align		4
        /*0030*/ 	.byte	0x03, 0x5f
        /*0032*/ 	.short	0x0000


	//----- nvinfo : EIATTR_COOP_GROUP_MASK_REGIDS
	.align		4
        /*0034*/ 	.byte	0x04, 0x29
        /*0036*/ 	.short	(.L_3520 - .L_3519)


	//   ....[0]....
.L_3519:
        /*0038*/ 	.word	0xffffffff


	//   ....[1]....
        /*003c*/ 	.word	0xffffffff


	//   ....[2]....
        /*0040*/ 	.word	0xffffffff


	//   ....[3]....
        /*0044*/ 	.word	0xffffffff


	//   ....[4]....
        /*0048*/ 	.word	0xffffffff


	//   ....[5]....
        /*004c*/ 	.word	0xffffffff


	//   ....[6]....
        /*0050*/ 	.word	0xffffffff


	//   ....[7]....
        /*0054*/ 	.word	0xffffffff


	//   ....[8]....
        /*0058*/ 	.word	0xffffffff


	//   ....[9]....
        /*005c*/ 	.word	0xffffffff


	//   ....[10]....
        /*0060*/ 	.word	0xffffffff


	//   ....[11]....
        /*0064*/ 	.word	0xffffffff


	//   ....[12]....
        /*0068*/ 	.word	0xffffffff


	//   ....[13]....
        /*006c*/ 	.word	0xffffffff


	//   ....[14]....
        /*0070*/ 	.word	0xffffffff


	//   ....[15]....
        /*0074*/ 	.word	0xffffffff


	//   ....[16]....
        /*0078*/ 	.word	0xffffffff


	//   ....[17]....
        /*007c*/ 	.word	0xffffffff


	//   ....[18]....
        /*0080*/ 	.word	0xffffffff


	//   ....[19]....
        /*0084*/ 	.word	0xffffffff


	//----- nvinfo : EIATTR_COOP_GROUP_INSTR_OFFSETS
	.align		4
.L_3520:
        /*0088*/ 	.byte	0x04, 0x28
        /*008a*/ 	.short	(.L_3522 - .L_3521)


	//   ....[0]....
.L_3521:
        /*008c*/ 	.word	0x000106d0


	//   ....[1]....
        /*0090*/ 	.word	0x00010700


	//   ....[2]....
        /*0094*/ 	.word	0x00010720


	//   ....[3]....
        /*0098*/ 	.word	0x00010740


	//   ....[4]....
        /*009c*/ 	.word	0x00010760


	//   ....[5]....
        /*00a0*/ 	.word	0x00010c90


	//   ....[6]....
        /*00a4*/ 	.word	0x00010cb0


	//   ....[7]....
        /*00a8*/ 	.word	0x00010cd0


	//   ....[8]....
        /*00ac*/ 	.word	0x00010cf0


	//   ....[9]....
        /*00b0*/ 	.word	0x00010d10


	//   ....[10]....
        /*00b4*/ 	.word	0x000118c0


	//   ....[11]....
        /*00b8*/ 	.word	0x00011920


	//   ....[12]....
        /*00bc*/ 	.word	0x00011980


	//   ....[13]....
        /*00c0*/ 	.word	0x000119e0


	//   ....[14]....
        /*00c4*/ 	.word	0x00011a40


	//   ....[15]....
        /*00c8*/ 	.word	0x00011fb0


	//   ....[16]....
        /*00cc*/ 	.word	0x00012010


	//   ....[17]....
        /*00d0*/ 	.word	0x00012070


	//   ....[18]....
        /*00d4*/ 	.word	0x000120d0


	//   ....[19]....
        /*00d8*/ 	.word	0x00012130


	//----- nvinfo : EIATTR_EXIT_INSTR_OFFSETS
	.align		4
.L_3522:
        /*00dc*/ 	.byte	0x04, 0x1c
        /*00de*/ 	.short	(.L_3524 - .L_3523)


	//   ....[0]....
.L_3523:
        /*00e0*/ 	.word	0x000005f0


	//   ....[1]....
        /*00e4*/ 	.word	0x00011870


	//----- nvinfo : EIATTR_MAX_THREADS
	.align		4
.L_3524:
        /*00e8*/ 	.byte	0x04, 0x05
        /*00ea*/ 	.short	(.L_3526 - .L_3525)
.L_3525:
        /*00ec*/ 	.word	0x00000080
        /*00f0*/ 	.word	0x00000001
        /*00f4*/ 	.word	0x00000001


	//----- nvinfo : EIATTR_CRS_STACK_SIZE
	.align		4
.L_3526:
        /*00f8*/ 	.byte	0x04, 0x1e
        /*00fa*/ 	.short	(.L_3528 - .L_3527)
.L_3527:
        /*00fc*/ 	.word	0x00000000
.L_3528:


//--------------------- .nv.info._ZN10layer_norm13ln_fwd_kernelINS_13Kernel_traitsI6__halfffffjLj1280ELj1ELj4ELj1ELj16ENS_18Kernel_traits_baseILj1280ES2_ffffjLj128EEEEELb1ELb1ELb0ELb0EEEvNS_9FwdParamsE --------------------------
	.section	.nv.info._ZN10layer_norm13ln_fwd_kernelINS_13Kernel_traitsI6__halfffffjLj1280ELj1ELj4ELj1ELj16ENS_18Kernel_traits_baseILj1280ES2_ffffjLj128EEEEELb1ELb1ELb0ELb0EEEvNS_9FwdParamsE,"",@"SHT_CUDA_INFO"
	.sectionflags	@""
	.align	4


	//----- nvinfo : EIATTR_CUDA_API_VERSION
	.align		4
        /*0000*/ 	.byte	0x04, 0x37
        /*0002*/ 	.short	(.L_3530 - .L_3529)
.L_3529:
        /*0004*/ 	.word	0x00000082


	//----- nvinfo : EIATTR_SW2861232_WAR
	.align		4
.L_3530:
        /*0008*/ 	.byte	0x01, 0x35
	.zero		2


	//----- nvinfo : EIATTR_PARAM_CBANK
	.align		4
        /*000c*/ 	.byte	0x04, 0x0a
        /*000e*/ 	.short	(.L_3532 - .L_3531)
	.align		4
.L_3531:
        /*0010*/ 	.word	index@(.nv.constant0._ZN10layer_norm13ln_fwd_kernelINS_13Kernel_traitsI6__halfffffjLj1280ELj1ELj4ELj1ELj16ENS_18Kernel_traits_baseILj1280ES2_ffffjLj128EEEEELb1ELb1ELb0ELb0EEEvNS_9FwdParamsE)
        /*0014*/ 	.short	0x0160
        /*0016*/ 	.short	0x00e8


	//----- nvinfo : EIATTR_CBANK_PARAM_SIZE
	.align		4
.L_3532:
        /*0018*/ 	.byte	0x03, 0x19
        /*001a*/ 	.short	0x00e8


	//----- nvinfo : EIATTR_KPARAM_INFO
	.align		4
        /*001c*/ 	.byte	0x04, 0x17
        /*001e*/ 	.short	(.L_3534 - .L_3533)
.L_3533:
        /*0020*/ 	.word	0x00000000
        /*0024*/ 	.short	0x0000
        /*0026*/ 	.short	0x0000
        /*0028*/ 	.byte	0x00, 0xf0, 0xa1, 0x03


	//----- nvinfo : EIATTR_MAXREG_COUNT
	.align		4
.L_3534:
        /*002c*/ 	.byte	0x03, 0x1b
        /*002e*/ 	.short	0x00ff


	//----- nvinfo : EIATTR_MERCURY_ISA_VERSION
	.align		4
        /*0030*/ 	.byte	0x03, 0x5f
        /*0032*/ 	.short	0x0000


	//----- nvinfo : EIATTR_COOP_GROUP_MASK_REGIDS
	.align		4
        /*0034*/ 	.byte	0x04, 0x29
        /*0036*/ 	.short	(.L_3536 - .L_3535)


	//   ....[0]....
.L_3535:
        /*0038*/ 	.word	0xffffffff


	//   ....[1]....
        /*003c*/ 	.word	0xffffffff


	//   ....[2]....
        /*0040*/ 	.word	0xffffffff


	//   ....[3]....
        /*0044*/ 	.word	0xffffffff


	//   ....[4]....
        /*0048*/ 	.word	0xffffffff


	//   ....[5]....
        /*004c*/ 	.word	0xffffffff


	//   ....[6]....
        /*0050*/ 	.word	0xffffffff


	//   ....[7]....
        /*0054*/ 	.word	0xffffffff


	//   ....[8]....
        /*0058*/ 	.word	0xffffffff


	//   ....[9]....
        /*005c*/ 	.word	0xffffffff


	//   ....[10]....
        /*0060*/ 	.word	0xffffffff


	//   ....[11]....
        /*0064*/ 	.word	0xffffffff


	//   ....[12]....
        /*0068*/ 	.word	0xffffffff


	//   ....[13]....
        /*006c*/ 	.word	0xffffffff


	//   ....[14]....
        /*0070*/ 	.word	0xffffffff


	//   ....[15]....
        /*0074*/ 	.word	0xffffffff


	//   ....[16]....
        /*0078*/ 	.word	0xffffffff


	//   ....[17]....
        /*007c*/ 	.word	0xffffffff


	//   ....[18]....
        /*0080*/ 	.word	0xffffffff


	//   ....[19]....
        /*0084*/ 	.word	0xffffffff


	//----- nvinfo : EIATTR_COOP_GROUP_INSTR_OFFSETS
	.align		4
.L_3536:
        /*0088*/ 	.byte	0x04, 0x28
        /*008a*/ 	.short	(.L_3538 - .L_3537)


	//   ....[0]....
.L_3537:
        /*008c*/ 	.word	0x00010740


	//   ....[1]....
        /*0090*/ 	.word	0x00010770


	//   ....[2]....
        /*0094*/ 	.word	0x000107f0


	//   ....[3]....
        /*0098*/ 	.word	0x00010810


	//   ....[4]....
        /*009c*/ 	.word	0x00010830


	//   ....[5]....
        /*00a0*/ 	.word	0x00010db0


	//   ....[6]....
        /*00a4*/ 	.word	0x00010dd0


	//   ....[7]....
        /*00a8*/ 	.word	0x00010df0


	//   ....[8]....
        /*00ac*/ 	.word	0x00010e10


	//   ....[9]....
        /*00b0*/ 	.word	0x00010e30


	//   ....[10]....
        /*00b4*/ 	.word	0x00011c40


	//   ....[11]....
        /*00b8*/ 	.word	0x00011cc0


	//   ....[12]....
        /*00bc*/ 	.word	0x00011d20


	//   ....[13]....
        /*00c0*/ 	.word	0x00011d80


	//   ....[14]....
        /*00c4*/ 	.word	0x00011de0


	//   ....[15]....
        /*00c8*/ 	.word	0x00012400


	//   ....[16]....
        /*00cc*/ 	.word	0x00012460


	//   ....[17]....
        /*00d0*/ 	.word	0x000124c0


	//   ....[18]....
        /*00d4*/ 	.word	0x00012520


	//   ....[19]....
        /*00d8*/ 	.word	0x00012590


	//----- nvinfo : EIATTR_EXIT_INSTR_OFFSETS
	.align		4
.L_3538:
        /*00dc*/ 	.byte	0x04, 0x1c
        /*00de*/ 	.short	(.L_3540 - .L_3539)


	//   ....[0]....
.L_3539:
        /*00e0*/ 	.word	0x000010b0


	//   ....[1]....
        /*00e4*/ 	.word	0x00011be0


	//----- nvinfo : EIATTR_MAX_THREADS
	.align		4
.L_3540:
        /*00e8*/ 	.byte	0x04, 0x05
        /*00ea*/ 	.short	(.L_3542 - .L_3541)
.L_3541:
        /*00ec*/ 	.word	0x00000080
        /*00f0*/ 	.word	0x00000001
        /*00f4*/ 	.word	0x00000001


	//----- nvinfo : EIATTR_CRS_STACK_SIZE
	.align		4
.L_3542:
        /*00f8*/ 	.byte	0x04, 0x1e
        /*00fa*/ 	.short	(.L_3544 - .L_3543)
.L_3543:
        /*00fc*/ 	.word	0x00000000
.L_3544:


//--------------------- .nv.info._ZN10layer_norm13ln_fwd_kernelINS_13Kernel_traitsI6__halfffffjLj1280ELj1ELj4ELj1ELj16ENS_18Kernel_traits_baseILj1280ES2_ffffjLj128EEEEELb1ELb1ELb0ELb1EEEvNS_9FwdParamsE --------------------------
	.section	.nv.info._ZN10layer_norm13ln_fwd_kernelINS_13Kernel_traitsI6__halfffffjLj1280ELj1ELj4ELj1ELj16ENS_18Kernel_traits_baseILj1280ES2_ffffjLj128EEEEELb1ELb1ELb0ELb1EEEvNS_9FwdParamsE,"",@"SHT_CUDA_INFO"
	.sectionflags	@""
	.align	4


	//----- nvinfo : EIATTR_CUDA_API_VERSION
	.align		4
        /*0000*/ 	.byte	0x04, 0x37
        /*0002*/ 	.short	(.L_3546 - .L_3545)
.L_3545:
        /*0004*/ 	.word	0x00000082


	//----- nvinfo : EIATTR_SW2861232_WAR
	.align		4
.L_3546:
        /*0008*/ 	.byte	0x01, 0x35
	.zero		2


	//----- nvinfo : EIATTR_PARAM_CBANK
	.align		4
        /*000c*/ 	.byte	0x04, 0x0a
        /*000e*/ 	.short	(.L_3548 - .L_3547)
	.align		4
.L_3547:
        /*0010*/ 	.word	index@(.nv.constant0._ZN10layer_norm13ln_fwd_kernelINS_13Kernel_traitsI6__halfffffjLj1280ELj1ELj4ELj1ELj16ENS_18Kernel_traits_baseILj1280ES2_ffffjLj128EEEEELb1ELb1ELb0ELb1EEEvNS_9FwdParamsE)
        /*0014*/ 	.short	0x0160
        /*0016*/ 	.short	0x00e8


	//----- nvinfo : EIATTR_CBANK_PARAM_SIZE
	.align		4
.L_3548:
        /*0018*/ 	.byte	0x03, 0x19
        /*001a*/ 	.short	0x00e8


	//----- nvinfo : EIATTR_KPARAM_INFO
	.align		4
        /*001c*/ 	.byte	0x04, 0x17
        /*001e*/ 	.short	(.L_3550 - .L_3549)
.L_3549:
        /*0020*/ 	.word	0x00000000
        /*0024*/ 	.short	0x0000
        /*0026*/ 	.short	0x0000
        /*0028*/ 	.byte	0x00, 0xf0, 0xa1, 0x03


	//----- nvinfo : EIATTR_MAXREG_COUNT
	.align		4
.L_3550:
        /*002c*/ 	.byte	0x03, 0x1b
        /*002e*/ 	.short	0x00ff


	//----- nvinfo : EIATTR_MERCURY_ISA_VERSION
	.align		4
        /*0030*/ 	.byte	0x03, 0x5f
        /*0032*/ 	.short	0x0000


	//----- nvinfo : EIATTR_COOP_GROUP_MASK_REGIDS
	.align		4
        /*0034*/ 	.byte	0x04, 0x29
        /*0036*/ 	.short	(.L_3552 - .L_3551)


	//   ....[0]....
.L_3551:
        /*0038*/ 	.word	0xffffffff


	//   ....[1]....
        /*003c*/ 	.word	0xffffffff


	//   ....[2]....
        /*0040*/ 	.word	0xffffffff


	//   ....[3]....
        /*0044*/ 	.word	0xffffffff


	//   ....[4]....
        /*0048*/ 	.word	0xffffffff


	//   ....[5]....
        /*004c*/ 	.word	0xffffffff


	//   ....[6]....
        /*0050*/ 	.word	0xffffffff


	//   ....[7]....
        /*0054*/ 	.word	0xffffffff


	//   ....[8]....
        /*0058*/ 	.word	0xffffffff


	//   ....[9]....
        /*005c*/ 	.word	0xffffffff


	//   ....[10]....
        /*0060*/ 	.word	0xffffffff


	//   ....[11]....
        /*0064*/ 	.word	0xffffffff


	//   ....[12]....
        /*0068*/ 	.word	0xffffffff


	//   ....[13]....
        /*006c*/ 	.word	0xffffffff


	//   ....[14]....
        /*0070*/ 	.word	0xffffffff


	//   ....[15]....
        /*0074*/ 	.word	0xffffffff


	//   ....[16]....
        /*0078*/ 	.word	0xffffffff


	//   ....[17]....
        /*007c*/ 	.word	0xffffffff


	//   ....[18]....
        /*0080*/ 	.word	0xffffffff


	//   ....[19]....
        /*0084*/ 	.word	0xffffffff


	//----- nvinfo : EIATTR_COOP_GROUP_INSTR_OFFSETS
	.align		4
.L_3552:
        /*0088*/ 	.byte	0x04, 0x28
        /*008a*/ 	.short	(.L_3554 - .L_3553)


	//   ....[0]....
.L_3553:
        /*008c*/ 	.word	0x0000f300


	//   ....[1]....
        /*0090*/ 	.word	0x0000f330


	//   ....[2]....
        /*0094*/ 	.word	0x0000f350


	//   ....[3]....
        /*0098*/ 	.word	0x0000f370


	//   ....[4]....
        /*009c*/ 	.word	0x0000f390


	//   ....[5]....
        /*00a0*/ 	.word	0x0000f8c0


	//   ....[6]....
        /*00a4*/ 	.word	0x0000f8e0


	//   ....[7]....
        /*00a8*/ 	.word	0x0000f900


	//   ....[8]....
        /*00ac*/ 	.word	0x0000f920


	//   ....[9]....
        /*00b0*/ 	.word	0x0000f940


	//   ....[10]....
        /*00b4*/ 	.word	0x000103e0


	//   ....[11]....
        /*00b8*/ 	.word	0x00010440


	//   ....[12]....
        /*00bc*/ 	.word	0x000104a0


	//   ....[13]....
        /*00c0*/ 	.word	0x00010500


	//   ....[14]....
        /*00c4*/ 	.word	0x00010560


	//   ....[15]....
        /*00c8*/ 	.word	0x00010ad0


	//   ....[16]....
        /*00cc*/ 	.word	0x00010b30


	//   ....[17]....
        /*00d0*/ 	.word	0x00010b90


	//   ....[18]....
        /*00d4*/ 	.word	0x00010bf0


	//   ....[19]....
        /*00d8*/ 	.word	0x00010c50


	//----- nvinfo : EIATTR_EXIT_INSTR_OFFSETS
	.align		4
.L_3554:
        /*00dc*/ 	.byte	0x04, 0x1c
        /*00de*/ 	.short	(.L_3556 - .L_3555)


	//   ....[0]....
.L_3555:
        /*00e0*/ 	.word	0x00000210


	//   ....[1]....
        /*00e4*/ 	.word	0x00010390


	//----- nvinfo : EIATTR_MAX_THREADS
	.align		4
.L_3556:
        /*00e8*/ 	.byte	0x04, 0x05
        /*00ea*/ 	.short	(.L_3558 - .L_3557)
.L_3557:
        /*00ec*/ 	.word	0x00000080
        /*00f0*/ 	.word	0x00000001
        /*00f4*/ 	.word	0x00000001


	//----- nvinfo : EIATTR_CRS_STACK_SIZE
	.align		4
.L_3558:
        /*00f8*/ 	.byte	0x04, 0x1e
        /*00fa*/ 	.short	(.L_3560 - .L_3559)
.L_3559:
        /*00fc*/ 	.word	0x00000000
.L_3560:


//--------------------- .nv.info._ZN10layer_norm13ln_fwd_kernelINS_13Kernel_traitsI6__halfffffjLj1280ELj1ELj4ELj1ELj16ENS_18Kernel_traits_baseILj1280ES2_ffffjLj128EEEEELb1ELb1ELb1ELb0EEEvNS_9FwdParamsE --------------------------
	.section	.nv.info._ZN10layer_norm13ln_fwd_kernelINS_13Kernel_traitsI6__halfffffjLj1280ELj1ELj4ELj1ELj16ENS_18Kernel_traits_baseILj1280ES2_ffffjLj128EEEEELb1ELb1ELb1ELb0EEEvNS_9FwdParamsE,"",@"SHT_CUDA_INFO"
	.sectionflags	@""
	.align	4


	//----- nvinfo : EIATTR_CUDA_API_VERSION
	.align		4
        /*0000*/ 	.byte	0x04, 0x37
        /*0002*/ 	.short	(.L_3562 - .L_3561)
.L_3561:
        /*0004*/ 	.word	0x00000082


	//----- nvinfo : EIATTR_SW2861232_WAR
	.align		4
.L_3562:
        /*0008*/ 	.byte	0x01, 0x35
	.zero		2


	//----- nvinfo : EIATTR_PARAM_CBANK
	.align		4
        /*000c*/ 	.byte	0x04, 0x0a
        /*000e*/ 	.short	(.L_3564 - .L_3563)
	.align		4
.L_3563:
        /*0010*/ 	.word	index@(.nv.constant0._ZN10layer_norm13ln_fwd_kernelINS_13Kernel_traitsI6__halfffffjLj1280ELj1ELj4ELj1ELj16ENS_18Kernel_traits_baseILj1280ES2_ffffjLj128EEEEELb1ELb1ELb1ELb0EEEvNS_9FwdParamsE)
        /*0014*/ 	.short	0x0160
        /*0016*/ 	.short	0x00e8


	//----- nvinfo : EIATTR_CBANK_PARAM_SIZE
	.align		4
.L_3564:
        /*0018*/ 	.byte	0x03, 0x19
        /*001a*/ 	.short	0x00e8


	//----- nvinfo : EIATTR_KPARAM_INFO
	.align		4
        /*001c*/ 	.byte	0x04, 0x17
        /*001e*/ 	.short	(.L_3566 - .L_3565)
.L_3565:
        /*0020*/ 	.word	0x00000000
        /*0024*/ 	.short	0x0000
        /*0026*/ 	.short	0x0000
        /*0028*/ 	.byte	0x00, 0xf0, 0xa1, 0x03


	//----- nvinfo : EIATTR_MAXREG_COUNT
	.align		4
.L_3566:
        /*002c*/ 	.byte	0x03, 0x1b
        /*002e*/ 	.short	0x00ff


	//----- nvinfo : EIATTR_MERCURY_ISA_VERSION
	.align		4
        /*0030*/ 	.byte	0x03, 0x5f
        /*0032*/ 	.short	0x0000


	//----- nvinfo : EIATTR_COOP_GROUP_MASK_REGIDS
	.align		4
        /*0034*/ 	.byte	0x04, 0x29
        /*0036*/ 	.short	(.L_3568 - .L_3567)


	//   ....[0]....
.L_3567:
        /*0038*/ 	.word	0xffffffff


	//   ....[1]....
        /*003c*/ 	.word	0xffffffff


	//   ....[2]....
        /*0040*/ 	.word	0xffffffff


	//   ....[3]....
        /*0044*/ 	.word	0xffffffff


	//   ....[4]....
        /*0048*/ 	.word	0xffffffff


	//   ....[5]....
        /*004c*/ 	.word	0xffffffff


	//   ....[6]....
        /*0050*/ 	.word	0xffffffff


	//   ....[7]....
        /*0054*/ 	.word	0xffffffff


	//   ....[8]....
        /*0058*/ 	.word	0xffffffff


	//   ....[9]....
        /*005c*/ 	.word	0xffffffff


	//   ....[10]....
        /*0060*/ 	.word	0xffffffff


	//   ....[11]....
        /*0064*/ 	.word	0xffffffff


	//   ....[12]....
        /*0068*/ 	.word	0xffffffff


	//   ....[13]....
        /*006c*/ 	.word	0xffffffff


	//   ....[14]....
        /*0070*/ 	.word	0xffffffff


	//   ....[15]....
        /*0074*/ 	.word	0xffffffff


	//   ....[16]....
        /*0078*/ 	.word	0xffffffff


	//   ....[17]....
        /*007c*/ 	.word	0xffffffff


	//   ....[18]....
        /*0080*/ 	.word	0xffffffff


	//   ....[19]....
        /*0084*/ 	.word	0xffffffff


	//----- nvinfo : EIATTR_COOP_GROUP_INSTR_OFFSETS
	.align		4
.L_3568:
        /*0088*/ 	.byte	0x04, 0x28
        /*008a*/ 	.short	(.L_3570 - .L_3569)


	//   ....[0]....
.L_3569:
        /*008c*/ 	.word	0x00011ff0


	//   ....[1]....
        /*0090*/ 	.word	0x00012020


	//   ....[2]....
        /*0094*/ 	.word	0x000120a0


	//   ....[3]....
        /*0098*/ 	.word	0x000120c0


	//   ....[4]....
        /*009c*/ 	.word	0x000120e0


	//   ....[5]....
        /*00a0*/ 	.word	0x00012650


	//   ....[6]....
        /*00a4*/ 	.word	0x00012670


	//   ....[7]....
        /*00a8*/ 	.word	0x00012690


	//   ....[8]....
        /*00ac*/ 	.word	0x000126b0


	//   ....[9]....
        /*00b0*/ 	.word	0x000126d0


	//   ....[10]....
        /*00b4*/ 	.word	0x00013570


	//   ....[11]....
        /*00b8*/ 	.word	0x000135f0


	//   ....[12]....
        /*00bc*/ 	.word	0x00013650


	//   ....[13]....
        /*00c0*/ 	.word	0x000136b0


	//   ....[14]....
        /*00c4*/ 	.word	0x00013710


	//   ....[15]....
        /*00c8*/ 	.word	0x00013d20


	//   ....[16]....
        /*00cc*/ 	.word	0x00013d80


	//   ....[17]....
        /*00d0*/ 	.word	0x00013de0


	//   ....[18]....
        /*00d4*/ 	.word	0x00013e40


	//   ....[19]....
        /*00d8*/ 	.word	0x00013eb0


	//----- nvinfo : EIATTR_EXIT_INSTR_OFFSETS
	.align		4
.L_3570:
        /*00dc*/ 	.byte	0x04, 0x1c
        /*00de*/ 	.short	(.L_3572 - .L_3571)


	//   ....[0]....
.L_3571:
        /*00e0*/ 	.word	0x000010b0


	//   ....[1]....
        /*00e4*/ 	.word	0x00013510


	//----- nvinfo : EIATTR_MAX_THREADS
	.align		4
.L_3572:
        /*00e8*/ 	.byte	0x04, 0x05
        /*00ea*/ 	.short	(.L_3574 - .L_3573)
.L_3573:
        /*00ec*/ 	.word	0x00000080
        /*00f0*/ 	.word	0x00000001
        /*00f4*/ 	.word	0x00000001


	//----- nvinfo : EIATTR_CRS_STACK_SIZE
	.align		4
.L_3574:
        /*00f8*/ 	.byte	0x04, 0x1e
        /*00fa*/ 	.short	(.L_3576 - .L_3575)
.L_3575:
        /*00fc*/ 	.word	0x00000000
.L_3576:


//--------------------- .nv.info._ZN10layer_norm13ln_fwd_kernelINS_13Kernel_traitsI6__halfffffjLj1280ELj1ELj4ELj1ELj16ENS_18Kernel_traits_baseILj1280ES2_ffffjLj128EEEEELb1ELb1ELb1ELb1EEEvNS_9FwdParamsE --------------------------
	.section	.nv.info._ZN10layer_norm13ln_fwd_kernelINS_13Kernel_traitsI6__halfffffjLj1280ELj1ELj4ELj1ELj16ENS_18Kernel_traits_baseILj1280ES2_ffffjLj128EEEEELb1ELb1ELb1ELb1EEEvNS_9FwdParamsE,"",@"SHT_CUDA_INFO"
	.sectionflags	@""
	.align	4


	//----- nvinfo : EIATTR_CUDA_API_VERSION
	.align		4
        /*0000*/ 	.byte	0x04, 0x37
        /*0002*/ 	.short	(.L_3578 - .L_3577)
.L_3577:
        /*0004*/ 	.word	0x00000082


	//----- nvinfo : EIATTR_SW2861232_WAR
	.align		4
.L_3578:
        /*0008*/ 	.byte	0x01, 0x35
	.zero		2


	//----- nvinfo : EIATTR_PARAM_CBANK
	.align		4
        /*000c*/ 	.byte	0x04, 0x0a
        /*000e*/ 	.short	(.L_3580 - .L_3579)
	.align		4
.L_3579:
        /*0010*/ 	.word	index@(.nv.constant0._ZN10layer_norm13ln_fwd_kernelINS_13Kernel_traitsI6__halfffffjLj1280ELj1ELj4ELj1ELj16ENS_18Kernel_traits_baseILj1280ES2_ffffjLj128EEEEELb1ELb1ELb1ELb1EEEvNS_9FwdParamsE)
        /*0014*/ 	.short	0x0160
        /*0016*/ 	.short	0x00e8


	//----- nvinfo : EIATTR_CBANK_PARAM_SIZE
	.align		4
.L_3580:
        /*0018*/ 	.byte	0x03, 0x19
        /*001a*/ 	.short	0x00e8


	//----- nvinfo : EIATTR_KPARAM_INFO
	.align		4
        /*001c*/ 	.byte	0x04, 0x17
        /*001e*/ 	.short	(.L_3582 - .L_3581)
.L_3581:
        /*0020*/ 	.word	0x00000000
        /*0024*/ 	.short	0x0000
        /*0026*/ 	.short	0x0000
        /*0028*/ 	.byte	0x00, 0xf0, 0xa1, 0x03


	//----- nvinfo : EIATTR_MAXREG_COUNT
	.align		4
.L_3582:
        /*002c*/ 	.byte	0x03, 0x1b
        /*002e*/ 	.short	0x00ff


	//----- nvinfo : EIATTR_MERCURY_ISA_VERSION
	.align		4
        /*0030*/ 	.byte	0x03, 0x5f
        /*0032*/ 	.short	0x0000


	//----- nvinfo : EIATTR_COOP_GROUP_MASK_REGIDS
	.align		4
        /*0034*/ 	.byte	0x04, 0x29
        /*0036*/ 	.short	(.L_3584 - .L_3583)


	//   ....[0]....
.L_3583:
        /*0038*/ 	.word	0xffffffff


	//   ....[1]....
        /*003c*/ 	.word	0xffffffff


	//   ....[2]....
        /*0040*/ 	.word	0xffffffff


	//   ....[3]....
        /*0044*/ 	.word	0xffffffff


	//   ....[4]....
        /*0048*/ 	.word	0xffffffff


	//   ....[5]....
        /*004c*/ 	.word	0xffffffff


	//   ....[6]....
        /*0050*/ 	.word	0xffffffff


	//   ....[7]....
        /*0054*/ 	.word	0xffffffff


	//   ....[8]....
        /*0058*/ 	.word	0xffffffff


	//   ....[9]....
        /*005c*/ 	.word	0xffffffff


	//   ....[10]....
        /*0060*/ 	.word	0xffffffff


	//   ....[11]....
        /*0064*/ 	.word	0xffffffff


	//   ....[12]....
        /*0068*/ 	.word	0xffffffff


	//   ....[13]....
        /*006c*/ 	.word	0xffffffff


	//   ....[14]....
        /*0070*/ 	.word	0xffffffff


	//   ....[15]....
        /*0074*/ 	.word	0xffffffff


	//   ....[16]....
        /*0078*/ 	.word	0xffffffff


	//   ....[17]....
        /*007c*/ 	.word	0xffffffff


	//   ....[18]....
        /*0080*/ 	.word	0xffffffff


	//   ....[19]....
        /*0084*/ 	.word	0xffffffff


	//----- nvinfo : EIATTR_COOP_GROUP_INSTR_OFFSETS
	.align		4
.L_3584:
        /*0088*/ 	.byte	0x04, 0x28
        /*008a*/ 	.short	(.L_3586 - .L_3585)


	//   ....[0]....
.L_3585:
        /*008c*/ 	.word	0x00010c20


	//   ....[1]....
        /*0090*/ 	.word	0x00010c50


	//   ....[2]....
        /*0094*/ 	.word	0x00010c70


	//   ....[3]....
        /*0098*/ 	.word	0x00010c90


	//   ....[4]....
        /*009c*/ 	.word	0x00010cb0


	//   ....[5]....
        /*00a0*/ 	.word	0x000111e0


	//   ....[6]....
        /*00a4*/ 	.word	0x00011200


	//   ....[7]....
        /*00a8*/ 	.word	0x00011220


	//   ....[8]....
        /*00ac*/ 	.word	0x00011240


	//   ....[9]....
        /*00b0*/ 	.word	0x00011260


	//   ....[10]....
        /*00b4*/ 	.word	0x00011df0


	//   ....[11]....
        /*00b8*/ 	.word	0x00011e60


	//   ....[12]....
        /*00bc*/ 	.word	0x00011ec0


	//   ....[13]....
        /*00c0*/ 	.word	0x00011f20


	//   ....[14]....
        /*00c4*/ 	.word	0x00011f80


	//   ....[15]....
        /*00c8*/ 	.word	0x000124f0


	//   ....[16]....
        /*00cc*/ 	.word	0x00012550


	//   ....[17]....
        /*00d0*/ 	.word	0x000125b0


	//   ....[18]....
        /*00d4*/ 	.word	0x00012610


	//   ....[19]....
        /*00d8*/ 	.word	0x00012670


	//----- nvinfo : EIATTR_EXIT_INSTR_OFFSETS
	.align		4
.L_3586:
        /*00dc*/ 	.byte	0x04, 0x1c
        /*00de*/ 	.short	(.L_3588 - .L_3587)


	//   ....[0]....
.L_3587:
        /*00e0*/ 	.word	0x00000210


	//   ....[1]....
        /*00e4*/ 	.word	0x00011da0


	//----- nvinfo : EIATTR_MAX_THREADS
	.align		4
.L_3588:
        /*00e8*/ 	.byte	0x04, 0x05
        /*00ea*/ 	.short	(.L_3590 - .L_3589)
.L_3589:
        /*00ec*/ 	.word	0x00000080
        /*00f0*/ 	.word	0x00000001
        /*00f4*/ 	.word	0x00000001


	//----- nvinfo : EIATTR_CRS_STACK_SIZE
	.align		4
.L_3590:
        /*00f8*/ 	.byte	0x04, 0x1e
        /*00fa*/ 	.short	(.L_3592 - .L_3591)
.L_3591:
        /*00fc*/ 	.word	0x00000000
.L_3592:


//--------------------- .nv.info._ZN10layer_norm13ln_fwd_kernelINS_13Kernel_traitsIfffffjLj1280ELj1ELj4ELj1ELj16ENS_18Kernel_traits_baseILj1280EfffffjLj128EEEEELb0ELb0ELb0ELb0EEEvNS_9FwdParamsE --------------------------
	.section	.nv.info._ZN10layer_norm13ln_fwd_kernelINS_13Kernel_traitsIfffffjLj1280ELj1ELj4ELj1ELj16ENS_18Kernel_traits_baseILj1280EfffffjLj128EEEEELb0ELb0ELb0ELb0EEEvNS_9FwdParamsE,"",@"SHT_CUDA_INFO"
	.sectionflags	@""
	.align	4


	//----- nvinfo : EIATTR_CUDA_API_VERSION
	.align		4
        /*0000*/ 	.byte	0x04, 0x37
        /*0002*/ 	.short	(.L_3594 - .L_3593)
.L_3593:
        /*0004*/ 	.word	0x00000082


	//----- nvinfo : EIATTR_SW2861232_WAR
	.align		4
.L_3594:
        /*0008*/ 	.byte	0x01, 0x35
	.zero		2


	//----- nvinfo : EIATTR_PARAM_CBANK
	.align		4
        /*000c*/ 	.byte	0x04, 0x0a
        /*000e*/ 	.short	(.L_3596 - .L_3595)
	.align		4
.L_3595:
        /*0010*/ 	.word	index@(.nv.constant0._ZN10layer_norm13ln_fwd_kernelINS_13Kernel_traitsIfffffjLj1280ELj1ELj4ELj1ELj16ENS_18Kernel_traits_baseILj1280EfffffjLj128EEEEELb0ELb0ELb0ELb0EEEvNS_9FwdParamsE)
        /*0014*/ 	.short	0x0160
        /*0016*/ 	.short	0x00e8


	//----- nvinfo : EIATTR_CBANK_PARAM_SIZE
	.align		4
.L_3596:
        /*0018*/ 	.byte	0x03, 0x19
        /*001a*/ 	.short	0x00e8


	//----- nvinfo : EIATTR_KPARAM_INFO
	.align		4
        /*001c*/ 	.byte	0x04, 0x17
        /*001e*/ 	.short	(.L_3598 - .L_3597)
.L_3597:
        /*0020*/ 	.word	0x00000000
        /*0024*/ 	.short	0x0000
        /*0026*/ 	.short	0x0000
        /*0028*/ 	.byte	0x00, 0xf0, 0xa1, 0x03


	//----- nvinfo : EIATTR_MAXREG_COUNT
	.align		4
.L_3598:
        /*002c*/ 	.byte	0x03, 0x1b
        /*002e*/ 	.short	0x00ff


	//----- nvinfo : EIATTR_MERCURY_ISA_VERSION
	.align		4
        /*0030*/ 	.byte	0x03, 0x5f
        /*0032*/ 	.short	0x0000


	//----- nvinfo : EIATTR_COOP_GROUP_MASK_REGIDS
	.align		4
        /*0034*/ 	.byte	0x04, 0x29
        /*0036*/ 	.short	(.L_3600 - .L_3599)


	//   ....[0]....
.L_3599:
        /*0038*/ 	.word	0xffffffff


	//   ....[1]....
        /*003c*/ 	.word	0xffffffff


	//   ....[2]....
        /*0040*/ 	.word	0xffffffff


	//   ....[3]....
        /*0044*/ 	.word	0xffffffff


	//   ....[4]....
        /*0048*/ 	.word	0xffffffff


	//   ....[5]....
        /*004c*/ 	.word	0xffffffff


	//   ....[6]....
        /*0050*/ 	.word	0xffffffff


	//   ....[7]....
        /*0054*/ 	.word	0xffffffff


	//   ....[8]....
        /*0058*/ 	.word	0xffffffff


	//   ....[9]....
        /*005c*/ 	.word	0xffffffff


	//   ....[10]....
        /*0060*/ 	.word	0xffffffff


	//   ....[11]....
        /*0064*/ 	.word	0xffffffff


	//   ....[12]....
        /*0068*/ 	.word	0xffffffff


	//   ....[13]....
        /*006c*/ 	.word	0xffffffff


	//   ....[14]....
        /*0070*/ 	.word	0xffffffff


	//   ....[15]....
        /*0074*/ 	.word	0xffffffff


	//   ....[16]....
        /*0078*/ 	.word	0xffffffff


	//   ....[17]....
        /*007c*/ 	.word	0xffffffff


	//   ....[18]....
        /*0080*/ 	.word	0xffffffff


	//   ....[19]....
        /*0084*/ 	.word	0xffffffff


	//----- nvinfo : EIATTR_COOP_GROUP_INSTR_OFFSETS
	.align		4
.L_3600:
        /*0088*/ 	.byte	0x04, 0x28
        /*008a*/ 	.short	(.L_3602 - .L_3601)


	//   ....[0]....
.L_3601:
        /*008c*/ 	.word	0x000029a0


	//   ....[1]....
        /*0090*/ 	.word	0x000029d0


	//   ....[2]....
        /*0094*/ 	.word	0x00002a10


	//   ....[3]....
        /*0098*/ 	.word	0x00002a30


	//   ....[4]....
        /*009c*/ 	.word	0x00002a50


	//   ....[5]....
        /*00a0*/ 	.word	0x00002fe0


	//   ....[6]....
        /*00a4*/ 	.word	0x00003000


	//   ....[7]....
        /*00a8*/ 	.word	0x00003020


	//   ....[8]....
        /*00ac*/ 	.word	0x00003040


	//   ....[9]....
        /*00b0*/ 	.word	0x00003060


	//   ....[10]....
        /*00b4*/ 	.word	0x00003e70


	//   ....[11]....
        /*00b8*/ 	.word	0x00003ef0


	//   ....[12]....
        /*00bc*/ 	.word	0x00003f50


	//   ....[13]....
        /*00c0*/ 	.word	0x00003fb0


	//   ....[14]....
        /*00c4*/ 	.word	0x00004010


	//   ....[15]....
        /*00c8*/ 	.word	0x00004600


	//   ....[16]....
        /*00cc*/ 	.word	0x00004660


	//   ....[17]....
        /*00d0*/ 	.word	0x000046c0


	//   ....[18]....
        /*00d4*/ 	.word	0x00004720


	//   ....[19]....
        /*00d8*/ 	.word	0x00004790


	//----- nvinfo : EIATTR_EXIT_INSTR_OFFSETS
	.align		4
.L_3602:
        /*00dc*/ 	.byte	0x04, 0x1c
        /*00de*/ 	.short	(.L_3604 - .L_3603)


	//   ....[0]....
.L_3603:
        /*00e0*/ 	.word	0x00000af0


	//   ....[1]....
        /*00e4*/ 	.word	0x00003e10


	//----- nvinfo : EIATTR_MAX_THREADS
	.align		4
.L_3604:
        /*00e8*/ 	.byte	0x04, 0x05
        /*00ea*/ 	.short	(.L_3606 - .L_3605)
.L_3605:
        /*00ec*/ 	.word	0x00000080
        /*00f0*/ 	.word	0x00000001
        /*00f4*/ 	.word	0x00000001


	//----- nvinfo : EIATTR_CRS_STACK_SIZE
	.align		4
.L_3606:
        /*00f8*/ 	.byte	0x04, 0x1e
        /*00fa*/ 	.short	(.L_3608 - .L_3607)
.L_3607:
        /*00fc*/ 	.word	0x00000000
.L_3608:


//--------------------- .nv.info._ZN10layer_norm13ln_fwd_kernelINS_13Kernel_traitsIfffffjLj1280ELj1ELj4ELj1ELj16ENS_18Kernel_traits_baseILj1280EfffffjLj128EEEEELb0ELb0ELb0ELb1EEEvNS_9FwdParamsE --------------------------
	.section	.nv.info._ZN10layer_norm13ln_fwd_kernelINS_13Kernel_traitsIfffffjLj1280ELj1ELj4ELj1ELj16ENS_18Kernel_traits_baseILj1280EfffffjLj128EEEEELb0ELb0ELb0ELb1EEEvNS_9FwdParamsE,"",@"SHT_CUDA_INFO"
	.sectionflags	@""
	.align	4


	//----- nvinfo : EIATTR_CUDA_API_VERSION
	.align		4
        /*0000*/ 	.byte	0x04, 0x37
        /*0002*/ 	.short	(.L_3610 - .L_3609)
.L_3609:
        /*0004*/ 	.word	0x00000082


	//----- nvinfo : EIATTR_SW2861232_WAR
	.align		4
.L_3610:
        /*0008*/ 	.byte	0x01, 0x35
	.zero		2


	//----- nvinfo : EIATTR_PARAM_CBANK
	.align		4
        /*000c*/ 	.byte	0x04, 0x0a
        /*000e*/ 	.short	(.L_3612 - .L_3611)
	.align		4
.L_3611:
        /*0010*/ 	.word	index@(.nv.constant0._ZN10layer_norm13ln_fwd_kernelINS_13Kernel_traitsIfffffjLj1280ELj1ELj4ELj1ELj16ENS_18Kernel_traits_baseILj1280EfffffjLj128EEEEELb0ELb0ELb0ELb1EEEvNS_9FwdParamsE)
        /*0014*/ 	.short	0x0160
        /*0016*/ 	.short	0x00e8


	//----- nvinfo : EIATTR_CBANK_PARAM_SIZE
	.align		4
.L_3612:
        /*0018*/ 	.byte	0x03, 0x19
        /*001a*/ 	.short	0x00e8


	//----- nvinfo : EIATTR_KPARAM_INFO
	.align		4
        /*001c*/ 	.byte	0x04, 0x17
        /*001e*/ 	.short	(.L_3614 - .L_3613)
.L_3613:
        /*0020*/ 	.word	0x00000000
        /*0024*/ 	.short	0x0000
        /*0026*/ 	.short	0x0000
        /*0028*/ 	.byte	0x00, 0xf0, 0xa1, 0x03


	//----- nvinfo : EIATTR_MAXREG_COUNT
	.align		4
.L_3614:
        /*002c*/ 	.byte	0x03, 0x1b
        /*002e*/ 	.short	0x00ff


	//----- nvinfo : EIATTR_MERCURY_ISA_VERSION
	.align		4
        /*0030*/ 	.byte	0x03, 0x5f
        /*0032*/ 	.short	0x0000


	//----- nvinfo : EIATTR_COOP_GROUP_MASK_REGIDS
	.align		4
        /*0034*/ 	.byte	0x04, 0x29
        /*0036*/ 	.short	(.L_3616 - .L_3615)


	//   ....[0]....
.L_3615:
        /*0038*/ 	.word	0xffffffff


	//   ....[1]....
        /*003c*/ 	.word	0xffffffff


	//   ....[2]....
        /*0040*/ 	.word	0xffffffff


	//   ....[3]....
        /*0044*/ 	.word	0xffffffff


	//   ....[4]....
        /*0048*/ 	.word	0xffffffff


	//   ....[5]....
        /*004c*/ 	.word	0xffffffff


	//   ....[6]....
        /*0050*/ 	.word	0xffffffff


	//   ....[7]....
        /*0054*/ 	.word	0xffffffff


	//   ....[8]....
        /*0058*/ 	.word	0xffffffff


	//   ....[9]....
        /*005c*/ 	.word	0xffffffff


	//   ....[10]....
        /*0060*/ 	.word	0xffffffff


	//   ....[11]....
        /*0064*/ 	.word	0xffffffff


	//   ....[12]....
        /*0068*/ 	.word	0xffffffff


	//   ....[13]....
        /*006c*/ 	.word	0xffffffff


	//   ....[14]....
        /*0070*/ 	.word	0xffffffff


	//   ....[15]....
        /*0074*/ 	.word	0xffffffff


	//   ....[16]....
        /*0078*/ 	.word	0xffffffff


	//   ....[17]....
        /*007c*/ 	.word	0xffffffff


	//   ....[18]....
        /*0080*/ 	.word	0xffffffff


	//   ....[19]....
        /*0084*/ 	.word	0xffffffff


	//----- nvinfo : EIATTR_COOP_GROUP_INSTR_OFFSETS
	.align		4
.L_3616:
        /*0088*/ 	.byte	0x04, 0x28
        /*008a*/ 	.short	(.L_3618 - .L_3617)


	//   ....[0]....
.L_3617:
        /*008c*/ 	.word	0x00001af0


	//   ....[1]....
        /*0090*/ 	.word	0x00001b20


	//   ....[2]....
        /*0094*/ 	.word	0x00001b40


	//   ....[3]....
        /*0098*/ 	.word	0x00001b60


	//   ....[4]....
        /*009c*/ 	.word	0x00001b80


	//   ....[5]....
        /*00a0*/ 	.word	0x000020b0


	//   ....[6]....
        /*00a4*/ 	.word	0x000020d0


	//   ....[7]....
        /*00a8*/ 	.word	0x000020f0


	//   ....[8]....
        /*00ac*/ 	.word	0x00002110


	//   ....[9]....
        /*00b0*/ 	.word	0x00002130


	//   ....[10]....
        /*00b4*/ 	.word	0x00002b90


	//   ....[11]....
        /*00b8*/ 	.word	0x00002bf0


	//   ....[12]....
        /*00bc*/ 	.word	0x00002c50


	//   ....[13]....
        /*00c0*/ 	.word	0x00002cb0


	//   ....[14]....
        /*00c4*/ 	.word	0x00002d10


	//   ....[15]....
        /*00c8*/ 	.word	0x00003280


	//   ....[16]....
        /*00cc*/ 	.word	0x000032e0


	//   ....[17]....
        /*00d0*/ 	.word	0x00003340


	//   ....[18]....
        /*00d4*/ 	.word	0x000033a0


	//   ....[19]....
        /*00d8*/ 	.word	0x00003400


	//----- nvinfo : EIATTR_EXIT_INSTR_OFFSETS
	.align		4
.L_3618:
        /*00dc*/ 	.byte	0x04, 0x1c
        /*00de*/ 	.short	(.L_3620 - .L_3619)


	//   ....[0]....
.L_3619:
        /*00e0*/ 	.word	0x000002d0


	//   ....[1]....
        /*00e4*/ 	.word	0x00002b40


	//----- nvinfo : EIATTR_MAX_THREADS
	.align		4
.L_3620:
        /*00e8*/ 	.byte	0x04, 0x05
        /*00ea*/ 	.short	(.L_3622 - .L_3621)
.L_3621:
        /*00ec*/ 	.word	0x00000080
        /*00f0*/ 	.word	0x00000001
        /*00f4*/ 	.word	0x00000001


	//----- nvinfo : EIATTR_CRS_STACK_SIZE
	.align		4
.L_3622:
        /*00f8*/ 	.byte	0x04, 0x1e
        /*00fa*/ 	.short	(.L_3624 - .L_3623)
.L_3623:
        /*00fc*/ 	.word	0x00000000
.L_3624:


//--------------------- .nv.info._ZN10layer_norm13ln_fwd_kernelINS_13Kernel_traitsIfffffjLj1280ELj1ELj4ELj1ELj16ENS_18Kernel_traits_baseILj1280EfffffjLj128EEEEELb0ELb0ELb1ELb0EEEvNS_9FwdParamsE --------------------------
	.section	.nv.info._ZN10layer_norm13ln_fwd_kernelINS_13Kernel_traitsIfffffjLj1280ELj1ELj4ELj1ELj16ENS_18Kernel_traits_baseILj1280EfffffjLj128EEEEELb0ELb0ELb1ELb0EEEvNS_9FwdParamsE,"",@"SHT_CUDA_INFO"
	.sectionflags	@""
	.align	4


	//----- nvinfo : EIATTR_CUDA_API_VERSION
	.align		4
        /*0000*/ 	.byte	0x04, 0x37
        /*0002*/ 	.short	(.L_3626 - .L_3625)
.L_3625:
        /*0004*/ 	.word	0x00000082


	//----- nvinfo : EIATTR_SW2861232_WAR
	.align		4
.L_3626:
        /*0008*/ 	.byte	0x01, 0x35
	.zero		2


	//----- nvinfo : EIATTR_PARAM_CBANK
	.align		4
        /*000c*/ 	.byte	0x04, 0x0a
        /*000e*/ 	.short	(.L_3628 - .L_3627)
	.align		4
.L_3627:
        /*0010*/ 	.word	index@(.nv.constant0._ZN10layer_norm13ln_fwd_kernelINS_13Kernel_traitsIfffffjLj1280ELj1ELj4ELj1ELj16ENS_18Kernel_traits_baseILj1280EfffffjLj128EEEEELb0ELb0ELb1ELb0EEEvNS_9FwdParamsE)
        /*0014*/ 	.short	0x0160
        /*0016*/ 	.short	0x00e8


	//----- nvinfo : EIATTR_CBANK_PARAM_SIZE
	.align		4
.L_3628:
        /*0018*/ 	.byte	0x03, 0x19
        /*001a*/ 	.short	0x00e8


	//----- nvinfo : EIATTR_KPARAM_INFO
	.align		4
        /*001c*/ 	.byte	0x04, 0x17
        /*001e*/ 	.short	(.L_3630 - .L_3629)
.L_3629:
        /*0020*/ 	.word	0x00000000
        /*0024*/ 	.short	0x0000
        /*0026*/ 	.short	0x0000
        /*0028*/ 	.byte	0x00, 0xf0, 0xa1, 0x03


	//----- nvinfo : EIATTR_MAXREG_COUNT
	.align		4
.L_3630:
        /*002c*/ 	.byte	0x03, 0x1b
        /*002e*/ 	.short	0x00ff


	//----- nvinfo : EIATTR_MERCURY_ISA_VERSION
	.align		4
        /*0030*/ 	.byte	0x03, 0x5f
        /*0032*/ 	.short	0x0000


	//----- nvinfo : EIATTR_COOP_GROUP_MASK_REGIDS
	.align		4
        /*0034*/ 	.byte	0x04, 0x29
        /*0036*/ 	.short	(.L_3632 - .L_3631)


	//   ....[0]....
.L_3631:
        /*0038*/ 	.word	0xffffffff


	//   ....[1]....
        /*003c*/ 	.word	0xffffffff


	//   ....[2]....
        /*0040*/ 	.word	0xffffffff


	//   ....[3]....
        /*0044*/ 	.word	0xffffffff


	//   ....[4]....
        /*0048*/ 	.word	0xffffffff


	//   ....[5]....
        /*004c*/ 	.word	0xffffffff


	//   ....[6]....
        /*0050*/ 	.word	0xffffffff


	//   ....[7]....
        /*0054*/ 	.word	0xffffffff


	//   ....[8]....
        /*0058*/ 	.word	0xffffffff


	//   ....[9]....
        /*005c*/ 	.word	0xffffffff


	//   ....[10]....
        /*0060*/ 	.word	0xffffffff


	//   ....[11]....
        /*0064*/ 	.word	0xffffffff


	//   ....[12]....
        /*0068*/ 	.word	0xffffffff


	//   ....[13]....
        /*006c*/ 	.word	0xffffffff


	//   ....[14]....
        /*0070*/ 	.word	0xffffffff


	//   ....[15]....
        /*0074*/ 	.word	0xffffffff


	//   ....[16]....
        /*0078*/ 	.word	0xffffffff


	//   ....[17]....
        /*007c*/ 	.word	0xffffffff


	//   ....[18]....
        /*0080*/ 	.word	0xffffffff


	//   ....[19]....
        /*0084*/ 	.word	0xffffffff


	//----- nvinfo : EIATTR_COOP_GROUP_INSTR_OFFSETS
	.align		4
.L_3632:
        /*0088*/ 	.byte	0x04, 0x28
        /*008a*/ 	.short	(.L_3634 - .L_3633)


	//   ....[0]....
.L_3633:
        /*008c*/ 	.word	0x00002ec0


	//   ....[1]....
        /*0090*/ 	.word	0x00002ef0


	//   ....[2]....
        /*0094*/ 	.word	0x00002f30


	//   ....[3]....
        /*0098*/ 	.word	0x00002f50


	//   ....[4]....
        /*009c*/ 	.word	0x00002f70


	//   ....[5]....
        /*00a0*/ 	.word	0x000034e0


	//   ....[6]....
        /*00a4*/ 	.word	0x00003500


	//   ....[7]....
        /*00a8*/ 	.word	0x00003520


	//   ....[8]....
        /*00ac*/ 	.word	0x00003540


	//   ....[9]....
        /*00b0*/ 	.word	0x00003560


	//   ....[10]....
        /*00b4*/ 	.word	0x000043f0


	//   ....[11]....
        /*00b8*/ 	.word	0x00004460


	//   ....[12]....
        /*00bc*/ 	.word	0x000044c0


	//   ....[13]....
        /*00c0*/ 	.word	0x00004520


	//   ....[14]....
        /*00c4*/ 	.word	0x00004580


	//   ....[15]....
        /*00c8*/ 	.word	0x00004b50


	//   ....[16]....
        /*00cc*/ 	.word	0x00004bb0


	//   ....[17]....
        /*00d0*/ 	.word	0x00004c10


	//   ....[18]....
        /*00d4*/ 	.word	0x00004c70


	//   ....[19]....
        /*00d8*/ 	.word	0x00004ce0


	//----- nvinfo : EIATTR_EXIT_INSTR_OFFSETS
	.align		4
.L_3634:
        /*00dc*/ 	.byte	0x04, 0x1c
        /*00de*/ 	.short	(.L_3636 - .L_3635)


	//   ....[0]....
.L_3635:
        /*00e0*/ 	.word	0x00000ab0


	//   ....[1]....
        /*00e4*/ 	.word	0x000043a0


	//----- nvinfo : EIATTR_MAX_THREADS
	.align		4
.L_3636:
        /*00e8*/ 	.byte	0x04, 0x05
        /*00ea*/ 	.short	(.L_3638 - .L_3637)
.L_3637:
        /*00ec*/ 	.word	0x00000080
        /*00f0*/ 	.word	0x00000001
        /*00f4*/ 	.word	0x00000001


	//----- nvinfo : EIATTR_CRS_STACK_SIZE
	.align		4
.L_3638:
        /*00f8*/ 	.byte	0x04, 0x1e
        /*00fa*/ 	.short	(.L_3640 - .L_3639)
.L_3639:
        /*00fc*/ 	.word	0x00000000
.L_3640:


//--------------------- .nv.info._ZN10layer_norm13ln_fwd_kernelINS_13Kernel_traitsIfffffjLj1280ELj1ELj4ELj1ELj16ENS_18Kernel_traits_baseILj1280EfffffjLj128EEEEELb0ELb0ELb1ELb1EEEvNS_9FwdParamsE --------------------------
	.section	.nv.info._ZN10layer_norm13ln_fwd_kernelINS_13Kernel_traitsIfffffjLj1280ELj1ELj4ELj1ELj16ENS_18Kernel_traits_baseILj1280EfffffjLj128EEEEELb0ELb0ELb1ELb1EEEvNS_9FwdParamsE,"",@"SHT_CUDA_INFO"
	.sectionflags	@""
	.align	4


	//----- nvinfo : EIATTR_CUDA_API_VERSION
	.align		4
        /*0000*/ 	.byte	0x04, 0x37
        /*0002*/ 	.short	(.L_3642 - .L_3641)
.L_3641:
        /*0004*/ 	.word	0x00000082


	//----- nvinfo : EIATTR_SW2861232_WAR
	.align		4
.L_3642:
        /*0008*/ 	.byte	0x01, 0x35
	.zero		2


	//----- nvinfo : EIATTR_PARAM_CBANK
	.align		4
        /*000c*/ 	.byte	0x04, 0x0a
        /*000e*/ 	.short	(.L_3644 - .L_3643)
	.align		4
.L_3643:
        /*0010*/ 	.word	index@(.nv.constant0._ZN10layer_norm13ln_fwd_kernelINS_13Kernel_traitsIfffffjLj1280ELj1ELj4ELj1ELj16ENS_18Kernel_traits_baseILj1280EfffffjLj128EEEEELb0ELb0ELb1ELb1EEEvNS_9FwdParamsE)
        /*0014*/ 	.short	0x0160
        /*0016*/ 	.short	0x00e8


	//----- nvinfo : EIATTR_CBANK_PARAM_SIZE
	.align		4
.L_3644:
        /*0018*/ 	.byte	0x03, 0x19
        /*001a*/ 	.short	0x00e8


	//----- nvinfo : EIATTR_KPARAM_INFO
	.align		4
        /*001c*/ 	.byte	0x04, 0x17
        /*001e*/ 	.short	(.L_3646 - .L_3645)
.L_3645:
        /*0020*/ 	.word	0x00000000
        /*0024*/ 	.short	0x0000
        /*0026*/ 	.short	0x0000
        /*0028*/ 	.byte	0x00, 0xf0, 0xa1, 0x03


	//----- nvinfo : EIATTR_MAXREG_COUNT
	.align		4
.L_3646:
        /*002c*/ 	.byte	0x03, 0x1b
        /*002e*/ 	.short	0x00ff


	//----- nvinfo : EIATTR_MERCURY_ISA_VERSION
	.align		4
        /*0030*/ 	.byte	0x03, 0x5f
        /*0032*/ 	.short	0x0000


	//----- nvinfo : EIATTR_COOP_GROUP_MASK_REGIDS
	.align		4
        /*0034*/ 	.byte	0x04, 0x29
        /*0036*/ 	.short	(.L_3648 - .L_3647)


	//   ....[0]....
.L_3647:
        /*0038*/ 	.word	0xffffffff


	//   ....[1]....
        /*003c*/ 	.word	0xffffffff


	//   ....[2]....
        /*0040*/ 	.word	0xffffffff


	//   ....[3]....
        /*0044*/ 	.word	0xffffffff


	//   ....[4]....
        /*0048*/ 	.word	0xffffffff


	//   ....[5]....
        /*004c*/ 	.word	0xffffffff


	//   ....[6]....
        /*0050*/ 	.word	0xffffffff


	//   ....[7]....
        /*0054*/ 	.word	0xffffffff


	//   ....[8]....
        /*0058*/ 	.word	0xffffffff


	//   ....[9]....
        /*005c*/ 	.word	0xffffffff


	//   ....[10]....
        /*0060*/ 	.word	0xffffffff


	//   ....[11]....
        /*0064*/ 	.word	0xffffffff


	//   ....[12]....
        /*0068*/ 	.word	0xffffffff


	//   ....[13]....
        /*006c*/ 	.word	0xffffffff


	//   ....[14]....
        /*0070*/ 	.word	0xffffffff


	//   ....[15]....
        /*0074*/ 	.word	0xffffffff


	//   ....[16]....
        /*0078*/ 	.word	0xffffffff


	//   ....[17]....
        /*007c*/ 	.word	0xffffffff


	//   ....[18]....
        /*0080*/ 	.word	0xffffffff


	//   ....[19]....
        /*0084*/ 	.word	0xffffffff


	//----- nvinfo : EIATTR_COOP_GROUP_INSTR_OFFSETS
	.align		4
.L_3648:
        /*0088*/ 	.byte	0x04, 0x28
        /*008a*/ 	.short	(.L_3650 - .L_3649)


	//   ....[0]....
.L_3649:
        /*008c*/ 	.word	0x000020b0


	//   ....[1]....
        /*0090*/ 	.word	0x000020e0


	//   ....[2]....
        /*0094*/ 	.word	0x00002100


	//   ....[3]....
        /*0098*/ 	.word	0x00002120


	//   ....[4]....
        /*009c*/ 	.word	0x00002140


	//   ....[5]....
        /*00a0*/ 	.word	0x00002670


	//   ....[6]....
        /*00a4*/ 	.word	0x00002690


	//   ....[7]....
        /*00a8*/ 	.word	0x000026b0


	//   ....[8]....
        /*00ac*/ 	.word	0x000026d0


	//   ....[9]....
        /*00b0*/ 	.word	0x000026f0


	//   ....[10]....
        /*00b4*/ 	.word	0x00003290


	//   ....[11]....
        /*00b8*/ 	.word	0x000032f0


	//   ....[12]....
        /*00bc*/ 	.word	0x00003350


	//   ....[13]....
        /*00c0*/ 	.word	0x000033b0


	//   ....[14]....
        /*00c4*/ 	.word	0x00003410


	//   ....[15]....
        /*00c8*/ 	.word	0x00003980


	//   ....[16]....
        /*00cc*/ 	.word	0x000039e0


	//   ....[17]....
        /*00d0*/ 	.word	0x00003a40


	//   ....[18]....
        /*00d4*/ 	.word	0x00003aa0


	//   ....[19]....
        /*00d8*/ 	.word	0x00003b00


	//----- nvinfo : EIATTR_EXIT_INSTR_OFFSETS
	.align		4
.L_3650:
        /*00dc*/ 	.byte	0x04, 0x1c
        /*00de*/ 	.short	(.L_3652 - .L_3651)


	//   ....[0]....
.L_3651:
        /*00e0*/ 	.word	0x000002d0


	//   ....[1]....
        /*00e4*/ 	.word	0x00003240


	//----- nvinfo : EIATTR_MAX_THREADS
	.align		4
.L_3652:
        /*00e8*/ 	.byte	0x04, 0x05
        /*00ea*/ 	.short	(.L_3654 - .L_3653)
.L_3653:
        /*00ec*/ 	.word	0x00000080
        /*00f0*/ 	.word	0x00000001
        /*00f4*/ 	.word	0x00000001


	//----- nvinfo : EIATTR_CRS_STACK_SIZE
	.align		4
.L_3654:
        /*00f8*/ 	.byte	0x04, 0x1e
        /*00fa*/ 	.short	(.L_3656 - .L_3655)
.L_3655:
        /*00fc*/ 	.word	0x00000000
.L_3656:


//--------------------- .nv.info._ZN10layer_norm13ln_fwd_kernelINS_13Kernel_traitsIfffffjLj1280ELj1ELj4ELj1ELj16ENS_18Kernel_traits_baseILj1280EfffffjLj128EEEEELb0ELb1ELb0ELb0EEEvNS_9FwdParamsE --------------------------
	.section	.nv.info._ZN10layer_norm13ln_fwd_kernelINS_13Kernel_traitsIfffffjLj1280ELj1ELj4ELj1ELj16ENS_18Kernel_traits_baseILj1280EfffffjLj128EEEEELb0ELb1ELb0ELb0EEEvNS_9FwdParamsE,"",@"SHT_CUDA_INFO"
	.sectionflags	@""
	.align	4


	//----- nvinfo : EIATTR_CUDA_API_VERSION
	.align		4
        /*0000*/ 	.byte	0x04, 0x37
        /*0002*/ 	.short	(.L_3658 - .L_3657)
.L_3657:
        /*0004*/ 	.word	0x00000082


	//----- nvinfo : EIATTR_SW2861232_WAR
	.align		4
.L_3658:
        /*0008*/ 	.byte	0x01, 0x35
	.zero		2


	//----- nvinfo : EIATTR_PARAM_CBANK
	.align		4
        /*000c*/ 	.byte	0x04, 0x0a
        /*000e*/ 	.short	(.L_3660 - .L_3659)
	.align		4
.L_3659:
        /*0010*/ 	.word	index@(.nv.constant0._ZN10layer_norm13ln_fwd_kernelINS_13Kernel_traitsIfffffjLj1280ELj1ELj4ELj1ELj16ENS_18Kernel_traits_baseILj1280EfffffjLj128EEEEELb0ELb1ELb0ELb0EEEvNS_9FwdParamsE)
        /*0014*/ 	.short	0x0160
        /*0016*/ 	.short	0x00e8


	//----- nvinfo : EIATTR_CBANK_PARAM_SIZE
	.align		4
.L_3660:
        /*0018*/ 	.byte	0x03, 0x19
        /*001a*/ 	.short	0x00e8


	//----- nvinfo : EIATTR_KPARAM_INFO
	.align		4
        /*001c*/ 	.byte	0x04, 0x17
        /*001e*/ 	.short	(.L_3662 - .L_3661)
.L_3661:
        /*0020*/ 	.word	0x00000000
        /*0024*/ 	.short	0x0000
        /*0026*/ 	.short	0x0000
        /*0028*/ 	.byte	0x00, 0xf0, 0xa1, 0x03


	//----- nvinfo : EIATTR_MAXREG_COUNT
	.align		4
.L_3662:
        /*002c*/ 	.byte	0x03, 0x1b
        /*002e*/ 	.short	0x00ff


	//----- nvinfo : EIATTR_MERCURY_ISA_VERSION
	.align		4
        /*0030*/ 	.byte	0x03, 0x5f
        /*0032*/ 	.short	0x0000


	//----- nvinfo : EIATTR_COOP_GROUP_MASK_REGIDS
	.align		4
        /*0034*/ 	.byte	0x04, 0x29
        /*0036*/ 	.short	(.L_3664 - .L_3663)


	//   ....[0]....
.L_3663:
        /*0038*/ 	.word	0xffffffff


	//   ....[1]....
        /*003c*/ 	.word	0xffffffff


	//   ....[2]....
        /*0040*/ 	.word	0xffffffff


	//   ....[3]....
        /*0044*/ 	.word	0xffffffff


	//   ....[4]....
        /*0048*/ 	.word	0xffffffff


	//   ....[5]....
        /*004c*/ 	.word	0xffffffff


	//   ....[6]....
        /*0050*/ 	.word	0xffffffff


	//   ....[7]....
        /*0054*/ 	.word	0xffffffff


	//   ....[8]....
        /*0058*/ 	.word	0xffffffff


	//   ....[9]....
        /*005c*/ 	.word	0xffffffff


	//   ....[10]....
        /*0060*/ 	.word	0xffffffff


	//   ....[11]....
        /*0064*/ 	.word	0xffffffff


	//   ....[12]....
        /*0068*/ 	.word	0xffffffff


	//   ....[13]....
        /*006c*/ 	.word	0xffffffff


	//   ....[14]....
        /*0070*/ 	.word	0xffffffff


	//   ....[15]....
        /*0074*/ 	.word	0xffffffff


	//   ....[16]....
        /*0078*/ 	.word	0xffffffff


	//   ....[17]....
        /*007c*/ 	.word	0xffffffff


	//   ....[18]....
        /*0080*/ 	.word	0xffffffff


	//   ....[19]....
        /*0084*/ 	.word	0xffffffff


	//----- nvinfo : EIATTR_COOP_GROUP_INSTR_OFFSETS
	.align		4
.L_3664:
        /*0088*/ 	.byte	0x04, 0x28
        /*008a*/ 	.short	(.L_3666 - .L_3665)


	//   ....[0]....
.L_3665:
        /*008c*/ 	.word	0x000023b0


	//   ....[1]....
        /*0090*/ 	.word	0x000023e0


	//   ....[2]....
        /*0094*/ 	.word	0x00002420


	//   ....[3]....
        /*0098*/ 	.word	0x00002440


	//   ....[4]....
        /*009c*/ 	.word	0x00002460


	//   ....[5]....
        /*00a0*/ 	.word	0x000029e0


	//   ....[6]....
        /*00a4*/ 	.word	0x00002a00


	//   ....[7]....
        /*00a8*/ 	.word	0x00002a20


	//   ....[8]....
        /*00ac*/ 	.word	0x00002a40


	//   ....[9]....
        /*00b0*/ 	.word	0x00002a60


	//   ....[10]....
        /*00b4*/ 	.word	0x00003870


	//   ....[11]....
        /*00b8*/ 	.word	0x000038e0


	//   ....[12]....
        /*00bc*/ 	.word	0x00003940


	//   ....[13]....
        /*00c0*/ 	.word	0x000039a0


	//   ....[14]....
        /*00c4*/ 	.word	0x00003a00


	//   ....[15]....
        /*00c8*/ 	.word	0x00003fe0


	//   ....[16]....
        /*00cc*/ 	.word	0x00004040


	//   ....[17]....
        /*00d0*/ 	.word	0x000040a0


	//   ....[18]....
        /*00d4*/ 	.word	0x00004100


	//   ....[19]....
        /*00d8*/ 	.word	0x00004170


	//----- nvinfo : EIATTR_EXIT_INSTR_OFFSETS
	.align		4
.L_3666:
        /*00dc*/ 	.byte	0x04, 0x1c
        /*00de*/ 	.short	(.L_3668 - .L_3667)


	//   ....[0]....
.L_3667:
        /*00e0*/ 	.word	0x00000c90


	//   ....[1]....
        /*00e4*/ 	.word	0x00003810


	//----- nvinfo : EIATTR_MAX_THREADS
	.align		4
.L_3668:
        /*00e8*/ 	.byte	0x04, 0x05
        /*00ea*/ 	.short	(.L_3670 - .L_3669)
.L_3669:
        /*00ec*/ 	.word	0x00000080
        /*00f0*/ 	.word	0x00000001
        /*00f4*/ 	.word	0x00000001


	//----- nvinfo : EIATTR_CRS_STACK_SIZE
	.align		4
.L_3670:
        /*00f8*/ 	.byte	0x04, 0x1e
        /*00fa*/ 	.short	(.L_3672 - .L_3671)
.L_3671:
        /*00fc*/ 	.word	0x00000000
.L_3672:


//--------------------- .nv.info._ZN10layer_norm13ln_fwd_kernelINS_13Kernel_traitsIfffffjLj1280ELj1ELj4ELj1ELj16ENS_18Kernel_traits_baseILj1280EfffffjLj128EEEEELb0ELb1ELb0ELb1EEEvNS_9FwdParamsE --------------------------
	.section	.nv.info._ZN10layer_norm13ln_fwd_kernelINS_13Kernel_traitsIfffffjLj1280ELj1ELj4ELj1ELj16ENS_18Kernel_traits_baseILj1280EfffffjLj128EEEEELb0ELb1ELb0ELb1EEEvNS_9FwdParamsE,"",@"SHT_CUDA_INFO"
	.sectionflags	@""
	.align	4


	//----- nvinfo : EIATTR_CUDA_API_VERSION
	.align		4
        /*0000*/ 	.byte	0x04, 0x37
        /*0002*/ 	.short	(.L_3674 - .L_3673)
.L_3673:
        /*0004*/ 	.word	0x00000082


	//----- nvinfo : EIATTR_SW2861232_WAR
	.align		4
.L_3674:
        /*0008*/ 	.byte	0x01, 0x35
	.zero		2


	//----- nvinfo : EIATTR_PARAM_CBANK
	.align		4
        /*000c*/ 	.byte	0x04, 0x0a
        /*000e*/ 	.short	(.L_3676 - .L_3675)
	.align		4
.L_3675:
        /*0010*/ 	.word	index@(.nv.constant0._ZN10layer_norm13ln_fwd_kernelINS_13Kernel_traitsIfffffjLj1280ELj1ELj4ELj1ELj16ENS_18Kernel_traits_baseILj1280EfffffjLj128EEEEELb0ELb1ELb0ELb1EEEvNS_9FwdParamsE)
        /*0014*/ 	.short	0x0160
        /*0016*/ 	.short	0x00e8


	//----- nvinfo : EIATTR_CBANK_PARAM_SIZE
	.align		4
.L_3676:
        /*0018*/ 	.byte	0x03, 0x19
        /*001a*/ 	.short	0x00e8


	//----- nvinfo : EIATTR_KPARAM_INFO
	.align		4
        /*001c*/ 	.byte	0x04, 0x17
        /*001e*/ 	.short	(.L_3678 - .L_3677)
.L_3677:
        /*0020*/ 	.word	0x00000000
        /*0024*/ 	.short	0x0000
        /*0026*/ 	.short	0x0000
        /*0028*/ 	.byte	0x00, 0xf0, 0xa1, 0x03


	//----- nvinfo : EIATTR_MAXREG_COUNT
	.align		4
.L_3678:
        /*002c*/ 	.byte	0x03, 0x1b
        /*002e*/ 	.short	0x00ff


	//----- nvinfo : EIATTR_MERCURY_ISA_VERSION
	.align		4
        /*0030*/ 	.byte	0x03, 0x5f
        /*0032*/ 	.short	0x0000


	//----- nvinfo : EIATTR_COOP_GROUP_MASK_REGIDS
	.align		4
        /*0034*/ 	.byte	0x04, 0x29
        /*0036*/ 	.short	(.L_3680 - .L_3679)


	//   ....[0]....
.L_3679:
        /*0038*/ 	.word	0xffffffff


	//   ....[1]....
        /*003c*/ 	.word	0xffffffff


	//   ....[2]....
        /*0040*/ 	.word	0xffffffff


	//   ....[3]....
        /*0044*/ 	.word	0xffffffff


	//   ....[4]....
        /*0048*/ 	.word	0xffffffff


	//   ....[5]....
        /*004c*/ 	.word	0xffffffff


	//   ....[6]....
        /*0050*/ 	.word	0xffffffff


	//   ....[7]....
        /*0054*/ 	.word	0xffffffff


	//   ....[8]....
        /*0058*/ 	.word	0xffffffff


	//   ....[9]....
        /*005c*/ 	.word	0xffffffff


	//   ....[10]....
        /*0060*/ 	.word	0xffffffff


	//   ....[11]....
        /*0064*/ 	.word	0xffffffff


	//   ....[12]....
        /*0068*/ 	.word	0xffffffff


	//   ....[13]....
        /*006c*/ 	.word	0xffffffff


	//   ....[14]....
        /*0070*/ 	.word	0xffffffff


	//   ....[15]....
        /*0074*/ 	.word	0xffffffff


	//   ....[16]....
        /*0078*/ 	.word	0xffffffff


	//   ....[17]....
        /*007c*/ 	.word	0xffffffff


	//   ....[18]....
        /*0080*/ 	.word	0xffffffff


	//   ....[19]....
        /*0084*/ 	.word	0xffffffff


	//----- nvinfo : EIATTR_COOP_GROUP_INSTR_OFFSETS
	.align		4
.L_3680:
        /*0088*/ 	.byte	0x04, 0x28
        /*008a*/ 	.short	(.L_3682 - .L_3681)


	//   ....[0]....
.L_3681:
        /*008c*/ 	.word	0x00001690


	//   ....[1]....
        /*0090*/ 	.word	0x000016c0


	//   ....[2]....
        /*0094*/ 	.word	0x000016e0


	//   ....[3]....
        /*0098*/ 	.word	0x00001700


	//   ....[4]....
        /*009c*/ 	.word	0x00001720


	//   ....[5]....
        /*00a0*/ 	.word	0x00001c50


	//   ....[6]....
        /*00a4*/ 	.word	0x00001c70


	//   ....[7]....
        /*00a8*/ 	.word	0x00001c90


	//   ....[8]....
        /*00ac*/ 	.word	0x00001cb0


	//   ....[9]....
        /*00b0*/ 	.word	0x00001cd0


	//   ....[10]....
        /*00b4*/ 	.word	0x00002730


	//   ....[11]....
        /*00b8*/ 	.word	0x000027a0


	//   ....[12]....
        /*00bc*/ 	.word	0x00002800


	//   ....[13]....
        /*00c0*/ 	.word	0x00002860


	//   ....[14]....
        /*00c4*/ 	.word	0x000028c0


	//   ....[15]....
        /*00c8*/ 	.word	0x00002e30


	//   ....[16]....
        /*00cc*/ 	.word	0x00002e90


	//   ....[17]....
        /*00d0*/ 	.word	0x00002ef0


	//   ....[18]....
        /*00d4*/ 	.word	0x00002f50


	//   ....[19]....
        /*00d8*/ 	.word	0x00002fb0


	//----- nvinfo : EIATTR_EXIT_INSTR_OFFSETS
	.align		4
.L_3682:
        /*00dc*/ 	.byte	0x04, 0x1c
        /*00de*/ 	.short	(.L_3684 - .L_3683)


	//   ....[0]....
.L_3683:
        /*00e0*/ 	.word	0x00000300


	//   ....[1]....
        /*00e4*/ 	.word	0x000026e0


	//----- nvinfo : EIATTR_MAX_THREADS
	.align		4
.L_3684:
        /*00e8*/ 	.byte	0x04, 0x05
        /*00ea*/ 	.short	(.L_3686 - .L_3685)
.L_3685:
        /*00ec*/ 	.word	0x00000080
        /*00f0*/ 	.word	0x00000001
        /*00f4*/ 	.word	0x00000001


	//----- nvinfo : EIATTR_CRS_STACK_SIZE
	.align		4
.L_3686:
        /*00f8*/ 	.byte	0x04, 0x1e
        /*00fa*/ 	.short	(.L_3688 - .L_3687)
.L_3687:
        /*00fc*/ 	.word	0x00000000
.L_3688:


//--------------------- .nv.info._ZN10layer_norm13ln_fwd_kernelINS_13Kernel_traitsIfffffjLj1280ELj1ELj4ELj1ELj16ENS_18Kernel_traits_baseILj1280EfffffjLj128EEEEELb0ELb1ELb1ELb0EEEvNS_9FwdParamsE --------------------------
	.section	.nv.info._ZN10layer_norm13ln_fwd_kernelINS_13Kernel_traitsIfffffjLj1280ELj1ELj4ELj1ELj16ENS_18Kernel_traits_baseILj1280EfffffjLj128EEEEELb0ELb1ELb1ELb0EEEvNS_9FwdParamsE,"",@"SHT_CUDA_INFO"
	.sectionflags	@""
	.align	4


	//----- nvinfo : EIATTR_CUDA_API_VERSION
	.align		4
        /*0000*/ 	.byte	0x04, 0x37
        /*0002*/ 	.short	(.L_3690 - .L_3689)
.L_3689:
        /*0004*/ 	.word	0x00000082


	//----- nvinfo : EIATTR_SW2861232_WAR
	.align		4
.L_3690:
        /*0008*/ 	.byte	0x01, 0x35
	.zero		2


	//----- nvinfo : EIATTR_PARAM_CBANK
	.align		4
        /*000c*/ 	.byte	0x04, 0x0a
        /*000e*/ 	.short	(.L_3692 - .L_3691)
	.align		4
.L_3691:
        /*0010*/ 	.word	index@(.nv.constant0._ZN10layer_norm13ln_fwd_kernelINS_13Kernel_traitsIfffffjLj1280ELj1ELj4ELj1ELj16ENS_18Kernel_traits_baseILj1280EfffffjLj128EEEEELb0ELb1ELb1ELb0EEEvNS_9FwdParamsE)
        /*0014*/ 	.short	0x0160
        /*0016*/ 	.short	0x00e8


	//----- nvinfo : EIATTR_CBANK_PARAM_SIZE
	.align		4
.L_3692:
        /*0018*/ 	.byte	0x03, 0x19
        /*001a*/ 	.short	0x00e8


	//----- nvinfo : EIATTR_KPARAM_INFO
	.align		4
        /*001c*/ 	.byte	0x04, 0x17
        /*001e*/ 	.short	(.L_3694 - .L_3693)
.L_3693:
        /*0020*/ 	.word	0x00000000
        /*0024*/ 	.short	0x0000
        /*0026*/ 	.short	0x0000
        /*0028*/ 	.byte	0x00, 0xf0, 0xa1, 0x03


	//----- nvinfo : EIATTR_MAXREG_COUNT
	.align		4
.L_3694:
        /*002c*/ 	.byte	0x03, 0x1b
        /*002e*/ 	.short	0x00ff


	//----- nvinfo : EIATTR_MERCURY_ISA_VERSION
	.align		4
        /*0030*/ 	.byte	0x03, 0x5f
        /*0032*/ 	.short	0x0000


	//----- nvinfo : EIATTR_COOP_GROUP_MASK_REGIDS
	.align		4
        /*0034*/ 	.byte	0x04, 0x29
        /*0036*/ 	.short	(.L_3696 - .L_3695)


	//   ....[0]....
.L_3695:
        /*0038*/ 	.word	0xffffffff


	//   ....[1]....
        /*003c*/ 	.word	0xffffffff


	//   ....[2]....
        /*0040*/ 	.word	0xffffffff


	//   ....[3]....
        /*0044*/ 	.word	0xffffffff


	//   ....[4]....
        /*0048*/ 	.word	0xffffffff


	//   ....[5]....
        /*004c*/ 	.word	0xffffffff


	//   ....[6]....
        /*0050*/ 	.word	0xffffffff


	//   ....[7]....
        /*0054*/ 	.word	0xffffffff


	//   ....[8]....
        /*0058*/ 	.word	0xffffffff


	//   ....[9]....
        /*005c*/ 	.word	0xffffffff


	//   ....[10]....
        /*0060*/ 	.word	0xffffffff


	//   ....[11]....
        /*0064*/ 	.word	0xffffffff


	//   ....[12]....
        /*0068*/ 	.word	0xffffffff


	//   ....[13]....
        /*006c*/ 	.word	0xffffffff


	//   ....[14]....
        /*0070*/ 	.word	0xffffffff


	//   ....[15]....
        /*0074*/ 	.word	0xffffffff


	//   ....[16]....
        /*0078*/ 	.word	0xffffffff


	//   ....[17]....
        /*007c*/ 	.word	0xffffffff


	//   ....[18]....
        /*0080*/ 	.word	0xffffffff


	//   ....[19]....
        /*0084*/ 	.word	0xffffffff


	//----- nvinfo : EIATTR_COOP_GROUP_INSTR_OFFSETS
	.align		4
.L_3696:
        /*0088*/ 	.byte	0x04, 0x28
        /*008a*/ 	.short	(.L_3698 - .L_3697)


	//   ....[0]....
.L_3697:
        /*008c*/ 	.word	0x00003320


	//   ....[1]....
        /*0090*/ 	.word	0x00003350


	//   ....[2]....
        /*0094*/ 	.word	0x00003390


	//   ....[3]....
        /*0098*/ 	.word	0x000033b0


	//   ....[4]....
        /*009c*/ 	.word	0x000033d0


	//   ....[5]....
        /*00a0*/ 	.word	0x00003940


	//   ....[6]....
        /*00a4*/ 	.word	0x00003960


	//   ....[7]....
        /*00a8*/ 	.word	0x00003980


	//   ....[8]....
        /*00ac*/ 	.word	0x000039a0


	//   ....[9]....
        /*00b0*/ 	.word	0x000039c0


	//   ....[10]....
        /*00b4*/ 	.word	0x00004850


	//   ....[11]....
        /*00b8*/ 	.word	0x000048c0


	//   ....[12]....
        /*00bc*/ 	.word	0x00004920


	//   ....[13]....
        /*00c0*/ 	.word	0x00004980


	//   ....[14]....
        /*00c4*/ 	.word	0x000049e0


	//   ....[15]....
        /*00c8*/ 	.word	0x00004fc0


	//   ....[16]....
        /*00cc*/ 	.word	0x00005020


	//   ....[17]....
        /*00d0*/ 	.word	0x00005080


	//   ....[18]....
        /*00d4*/ 	.word	0x000050e0


	//   ....[19]....
        /*00d8*/ 	.word	0x00005150


	//----- nvinfo : EIATTR_EXIT_INSTR_OFFSETS
	.align		4
.L_3698:
        /*00dc*/ 	.byte	0x04, 0x1c
        /*00de*/ 	.short	(.L_3700 - .L_3699)


	//   ....[0]....
.L_3699:
        /*00e0*/ 	.word	0x00000c90


	//   ....[1]....
        /*00e4*/ 	.word	0x00004800


	//----- nvinfo : EIATTR_MAX_THREADS
	.align		4
.L_3700:
        /*00e8*/ 	.byte	0x04, 0x05
        /*00ea*/ 	.short	(.L_3702 - .L_3701)
.L_3701:
        /*00ec*/ 	.word	0x00000080
        /*00f0*/ 	.word	0x00000001
        /*00f4*/ 	.word	0x00000001


	//----- nvinfo : EIATTR_CRS_STACK_SIZE
	.align		4
.L_3702:
        /*00f8*/ 	.byte	0x04, 0x1e
        /*00fa*/ 	.short	(.L_3704 - .L_3703)
.L_3703:
        /*00fc*/ 	.word	0x00000000
.L_3704:


//--------------------- .nv.info._ZN10layer_norm13ln_fwd_kernelINS_13Kernel_traitsIfffffjLj1280ELj1ELj4ELj1ELj16ENS_18Kernel_traits_baseILj1280EfffffjLj128EEEEELb0ELb1ELb1ELb1EEEvNS_9FwdParamsE --------------------------
	.section	.nv.info._ZN10layer_norm13ln_fwd_kernelINS_13Kernel_traitsIfffffjLj1280ELj1ELj4ELj1ELj16ENS_18Kernel_traits_baseILj1280EfffffjLj128EEEEELb0ELb1ELb1ELb1EEEvNS_9FwdParamsE,"",@"SHT_CUDA_INFO"
	.sectionflags	@""
	.align	4


	//----- nvinfo : EIATTR_CUDA_API_VERSION
	.align		4
        /*0000*/ 	.byte	0x04, 0x37
        /*0002*/ 	.short	(.L_3706 - .L_3705)
.L_3705:
        /*0004*/ 	.word	0x00000082


	//----- nvinfo : EIATTR_SW2861232_WAR
	.align		4
.L_3706:
        /*0008*/ 	.byte	0x01, 0x35
	.zero		2


	//----- nvinfo : EIATTR_PARAM_CBANK
	.align		4
        /*000c*/ 	.byte	0x04, 0x0a
        /*000e*/ 	.short	(.L_3708 - .L_3707)
	.align		4
.L_3707:
        /*0010*/ 	.word	index@(.nv.constant0._ZN10layer_norm13ln_fwd_kernelINS_13Kernel_traitsIfffffjLj1280ELj1ELj4ELj1ELj16ENS_18Kernel_traits_baseILj1280EfffffjLj128EEEEELb0ELb1ELb1ELb1EEEvNS_9FwdParamsE)
        /*0014*/ 	.short	0x0160
        /*0016*/ 	.short	0x00e8


	//----- nvinfo : EIATTR_CBANK_PARAM_SIZE
	.align		4
.L_3708:
        /*0018*/ 	.byte	0x03, 0x19
        /*001a*/ 	.short	0x00e8


	//----- nvinfo : EIATTR_KPARAM_INFO
	.align		4
        /*001c*/ 	.byte	0x04, 0x17
        /*001e*/ 	.short	(.L_3710 - .L_3709)
.L_3709:
        /*0020*/ 	.word	0x00000000
        /*0024*/ 	.short	0x0000
        /*0026*/ 	.short	0x0000
        /*0028*/ 	.byte	0x00, 0xf0, 0xa1, 0x03


	//----- nvinfo : EIATTR_MAXREG_COUNT
	.align		4
.L_3710:
        /*002c*/ 	.byte	0x03, 0x1b
        /*002e*/ 	.short	0x00ff


	//----- nvinfo : EIATTR_MERCURY_ISA_VERSION
	.align		4
        /*0030*/ 	.byte	0x03, 0x5f
        /*0032*/ 	.short	0x0000


	//----- nvinfo : EIATTR_COOP_GROUP_MASK_REGIDS
	.align		4
        /*0034*/ 	.byte	0x04, 0x29
        /*0036*/ 	.short	(.L_3712 - .L_3711)


	//   ....[0]....
.L_3711:
        /*0038*/ 	.word	0xffffffff


	//   ....[1]....
        /*003c*/ 	.word	0xffffffff


	//   ....[2]....
        /*0040*/ 	.word	0xffffffff


	//   ....[3]....
        /*0044*/ 	.word	0xffffffff


	//   ....[4]....
        /*0048*/ 	.word	0xffffffff


	//   ....[5]....
        /*004c*/ 	.word	0xffffffff


	//   ....[6]....
        /*0050*/ 	.word	0xffffffff


	//   ....[7]....
        /*0054*/ 	.word	0xffffffff


	//   ....[8]....
        /*0058*/ 	.word	0xffffffff


	//   ....[9]....
        /*005c*/ 	.word	0xffffffff


	//   ....[10]....
        /*0060*/ 	.word	0xffffffff


	//   ....[11]....
        /*0064*/ 	.word	0xffffffff


	//   ....[12]....
        /*0068*/ 	.word	0xffffffff


	//   ....[13]....
        /*006c*/ 	.word	0xffffffff


	//   ....[14]....
        /*0070*/ 	.word	0xffffffff


	//   ....[15]....
        /*0074*/ 	.word	0xffffffff


	//   ....[16]....
        /*0078*/ 	.word	0xffffffff


	//   ....[17]....
        /*007c*/ 	.word	0xffffffff


	//   ....[18]....
        /*0080*/ 	.word	0xffffffff


	//   ....[19]....
        /*0084*/ 	.word	0xffffffff


	//----- nvinfo : EIATTR_COOP_GROUP_INSTR_OFFSETS
	.align		4
.L_3712:
        /*0088*/ 	.byte	0x04, 0x28
        /*008a*/ 	.short	(.L_3714 - .L_3713)


	//   ....[0]....
.L_3713:
        /*008c*/ 	.word	0x000023e0


	//   ....[1]....
        /*0090*/ 	.word	0x00002410


	//   ....[2]....
        /*0094*/ 	.word	0x00002430


	//   ....[3]....
        /*0098*/ 	.word	0x00002450


	//   ....[4]....
        /*009c*/ 	.word	0x00002470


	//   ....[5]....
        /*00a0*/ 	.word	0x000029a0


	//   ....[6]....
        /*00a4*/ 	.word	0x000029c0


	//   ....[7]....
        /*00a8*/ 	.word	0x000029e0


	//   ....[8]....
        /*00ac*/ 	.word	0x00002a00


	//   ....[9]....
        /*00b0*/ 	.word	0x00002a20


	//   ....[10]....
        /*00b4*/ 	.word	0x000035b0


	//   ....[11]....
        /*00b8*/ 	.word	0x00003620


	//   ....[12]....
        /*00bc*/ 	.word	0x00003680


	//   ....[13]....
        /*00c0*/ 	.word	0x000036e0


	//   ....[14]....
        /*00c4*/ 	.word	0x00003740


	//   ....[15]....
        /*00c8*/ 	.word	0x00003cb0


	//   ....[16]....
        /*00cc*/ 	.word	0x00003d10


	//   ....[17]....
        /*00d0*/ 	.word	0x00003d70


	//   ....[18]....
        /*00d4*/ 	.word	0x00003dd0


	//   ....[19]....
        /*00d8*/ 	.word	0x00003e30


	//----- nvinfo : EIATTR_EXIT_INSTR_OFFSETS
	.align		4
.L_3714:
        /*00dc*/ 	.byte	0x04, 0x1c
        /*00de*/ 	.short	(.L_3716 - .L_3715)


	//   ....[0]....
.L_3715:
        /*00e0*/ 	.word	0x00000300


	//   ....[1]....
        /*00e4*/ 	.word	0x00003560


	//----- nvinfo : EIATTR_MAX_THREADS
	.align		4
.L_3716:
        /*00e8*/ 	.byte	0x04, 0x05
        /*00ea*/ 	.short	(.L_3718 - .L_3717)
.L_3717:
        /*00ec*/ 	.word	0x00000080
        /*00f0*/ 	.word	0x00000001
        /*00f4*/ 	.word	0x00000001


	//----- nvinfo : EIATTR_CRS_STACK_SIZE
	.align		4
.L_3718:
        /*00f8*/ 	.byte	0x04, 0x1e
        /*00fa*/ 	.short	(.L_3720 - .L_3719)
.L_3719:
        /*00fc*/ 	.word	0x00000000
.L_3720:


//--------------------- .nv.info._ZN10layer_norm13ln_fwd_kernelINS_13Kernel_traitsIfffffjLj1280ELj1ELj4ELj1ELj16ENS_18Kernel_traits_baseILj1280EfffffjLj128EEEEELb1ELb0ELb0ELb0EEEvNS_9FwdParamsE --------------------------
	.section	.nv.info._ZN10layer_norm13ln_fwd_kernelINS_13Kernel_traitsIfffffjLj1280ELj1ELj4ELj1ELj16ENS_18Kernel_traits_baseILj1280EfffffjLj128EEEEELb1ELb0ELb0ELb0EEEvNS_9FwdParamsE,"",@"SHT_CUDA_INFO"
	.sectionflags	@""
	.align	4


	//----- nvinfo : EIATTR_CUDA_API_VERSION
	.align		4
        /*0000*/ 	.byte	0x04, 0x37
        /*0002*/ 	.short	(.L_3722 - .L_3721)
.L_3721:
        /*0004*/ 	.word	0x00000082


	//----- nvinfo : EIATTR_SW2861232_WAR
	.align		4
.L_3722:
        /*0008*/ 	.byte	0x01, 0x35
	.zero		2


	//----- nvinfo : EIATTR_PARAM_CBANK
	.align		4
        /*000c*/ 	.byte	0x04, 0x0a
        /*000e*/ 	.short	(.L_3724 - .L_3723)
	.align		4
.L_3723:
        /*0010*/ 	.word	index@(.nv.constant0._ZN10layer_norm13ln_fwd_kernelINS_13Kernel_traitsIfffffjLj1280ELj1ELj4ELj1ELj16ENS_18Kernel_traits_baseILj1280EfffffjLj128EEEEELb1ELb0ELb0ELb0EEEvNS_9FwdParamsE)
        /*0014*/ 	.short	0x0160
        /*0016*/ 	.short	0x00e8


	//----- nvinfo : EIATTR_CBANK_PARAM_SIZE
	.align		4
.L_3724:
        /*0018*/ 	.byte	0x03, 0x19
        /*001a*/ 	.short	0x00e8


	//----- nvinfo : EIATTR_KPARAM_INFO
	.align		4
        /*001c*/ 	.byte	0x04, 0x17
        /*001e*/ 	.short	(.L_3726 - .L_3725)
.L_3725:
        /*0020*/ 	.word	0x00000000
        /*0024*/ 	.short	0x0000
        /*0026*/ 	.short	0x0000
        /*0028*/ 	.byte	0x00, 0xf0, 0xa1, 0x03


	//----- nvinfo : EIATTR_MAXREG_COUNT
	.align		4
.L_3726:
        /*002c*/ 	.byte	0x03, 0x1b
        /*002e*/ 	.short	0x00ff


	//----- nvinfo : EIATTR_MERCURY_ISA_VERSION
	.align		4
        /*0030*/ 	.byte	0x03, 0x5f
        /*0032*/ 	.short	0x0000


	//----- nvinfo : EIATTR_COOP_GROUP_MASK_REGIDS
	.align		4
        /*0034*/ 	.byte	0x04, 0x29
        /*0036*/ 	.short	(.L_3728 - .L_3727)


	//   ....[0]....
.L_3727:
        /*0038*/ 	.word	0xffffffff


	//   ....[1]....
        /*003c*/ 	.word	0xffffffff


	//   ....[2]....
        /*0040*/ 	.word	0xffffffff


	//   ....[3]....
        /*0044*/ 	.word	0xffffffff


	//   ....[4]....
        /*0048*/ 	.word	0xffffffff


	//   ....[5]....
        /*004c*/ 	.word	0xffffffff


	//   ....[6]....
        /*0050*/ 	.word	0xffffffff


	//   ....[7]....
        /*0054*/ 	.word	0xffffffff


	//   ....[8]....
        /*0058*/ 	.word	0xffffffff


	//   ....[9]....
        /*005c*/ 	.word	0xffffffff


	//   ....[10]....
        /*0060*/ 	.word	0xffffffff


	//   ....[11]....
        /*0064*/ 	.word	0xffffffff


	//   ....[12]....
        /*0068*/ 	.word	0xffffffff


	//   ....[13]....
        /*006c*/ 	.word	0xffffffff


	//   ....[14]....
        /*0070*/ 	.word	0xffffffff


	//   ....[15]....
        /*0074*/ 	.word	0xffffffff


	//   ....[16]....
        /*0078*/ 	.word	0xffffffff


	//   ....[17]....
        /*007c*/ 	.word	0xffffffff


	//   ....[18]....
        /*0080*/ 	.word	0xffffffff


	//   ....[19]....
        /*0084*/ 	.word	0xffffffff


	//----- nvinfo : EIATTR_COOP_GROUP_INSTR_OFFSETS
	.align		4
.L_3728:
        /*0088*/ 	.byte	0x04, 0x28
        /*008a*/ 	.short	(.L_3730 - .L_3729)


	//   ....[0]....
.L_3729:
        /*008c*/ 	.word	0x0000f510


	//   ....[1]....
        /*0090*/ 	.word	0x0000f540


	//   ....[2]....
        /*0094*/ 	.word	0x0000f5c0


	//   ....[3]....
        /*0098*/ 	.word	0x0000f5e0


	//   ....[4]....
        /*009c*/ 	.word	0x0000f600


	//   ....[5]....
        /*00a0*/ 	.word	0x0000fb80


	//   ....[6]....
        /*00a4*/ 	.word	0x0000fba0


	//   ....[7]....
        /*00a8*/ 	.word	0x0000fbc0


	//   ....[8]....
        /*00ac*/ 	.word	0x0000fbe0


	//   ....[9]....
        /*00b0*/ 	.word	0x0000fc00


	//   ....[10]....
        /*00b4*/ 	.word	0x00010a20


	//   ....[11]....
        /*00b8*/ 	.word	0x00010a90


	//   ....[12]....
        /*00bc*/ 	.word	0x00010af0


	//   ....[13]....
        /*00c0*/ 	.word	0x00010b50


	//   ....[14]....
        /*00c4*/ 	.word	0x00010bb0


	//   ....[15]....
        /*00c8*/ 	.word	0x000111d0


	//   ....[16]....
        /*00cc*/ 	.word	0x00011230


	//   ....[17]....
        /*00d0*/ 	.word	0x00011290


	//   ....[18]....
        /*00d4*/ 	.word	0x000112f0


	//   ....[19]....
        /*00d8*/ 	.word	0x00011360


	//----- nvinfo : EIATTR_EXIT_INSTR_OFFSETS
	.align		4
.L_3730:
        /*00dc*/ 	.byte	0x04, 0x1c
        /*00de*/ 	.short	(.L_3732 - .L_3731)


	//   ....[0]....
.L_3731:
        /*00e0*/ 	.word	0x00000f10


	//   ....[1]....
        /*00e4*/ 	.word	0x000109c0


	//----- nvinfo : EIATTR_MAX_THREADS
	.align		4
.L_3732:
        /*00e8*/ 	.byte	0x04, 0x05
        /*00ea*/ 	.short	(.L_3734 - .L_3733)
.L_3733:
        /*00ec*/ 	.word	0x00000080
        /*00f0*/ 	.word	0x00000001
        /*00f4*/ 	.word	0x00000001


	//----- nvinfo : EIATTR_CRS_STACK_SIZE
	.align		4
.L_3734:
        /*00f8*/ 	.byte	0x04, 0x1e
        /*00fa*/ 	.short	(.L_3736 - .L_3735)
.L_3735:
        /*00fc*/ 	.word	0x00000000
.L_3736:


//--------------------- .nv.info._ZN10layer_norm13ln_fwd_kernelINS_13Kernel_traitsIfffffjLj1280ELj1ELj4ELj1ELj16ENS_18Kernel_traits_baseILj1280EfffffjLj128EEEEELb1ELb0ELb0ELb1EEEvNS_9FwdParamsE --------------------------
	.section	.nv.info._ZN10layer_norm13ln_fwd_kernelINS_13Kernel_traitsIfffffjLj1280ELj1ELj4ELj1ELj16ENS_18Kernel_traits_baseILj1280EfffffjLj128EEEEELb1ELb0ELb0ELb1EEEvNS_9FwdParamsE,"",@"SHT_CUDA_INFO"
	.sectionflags	@""
	.align	4


	//----- nvinfo : EIATTR_CUDA_API_VERSION
	.align		4
        /*0000*/ 	.byte	0x04, 0x37
        /*0002*/ 	.short	(.L_3738 - .L_3737)
.L_3737:
        /*0004*/ 	.word	0x00000082


	//----- nvinfo : EIATTR_SW2861232_WAR
	.align		4
.L_3738:
        /*0008*/ 	.byte	0x01, 0x35
	.zero		2


	//----- nvinfo : EIATTR_PARAM_CBANK
	.align		4
        /*000c*/ 	.byte	0x04, 0x0a
        /*000e*/ 	.short	(.L_3740 - .L_3739)
	.align		4
.L_3739:
        /*0010*/ 	.word	index@(.nv.constant0._ZN10layer_norm13ln_fwd_kernelINS_13Kernel_traitsIfffffjLj1280ELj1ELj4ELj1ELj16ENS_18Kernel_traits_baseILj1280EfffffjLj128EEEEELb1ELb0ELb0ELb1EEEvNS_9FwdParamsE)
        /*0014*/ 	.short	0x0160
        /*0016*/ 	.short	0x00e8


	//----- nvinfo : EIATTR_CBANK_PARAM_SIZE
	.align		4
.L_3740:
        /*0018*/ 	.byte	0x03, 0x19
        /*001a*/ 	.short	0x00e8


	//----- nvinfo : EIATTR_KPARAM_INFO
	.align		4
        /*001c*/ 	.byte	0x04, 0x17
        /*001e*/ 	.short	(.L_3742 - .L_3741)
.L_3741:
        /*0020*/ 	.word	0x00000000
        /*0024*/ 	.short	0x0000
        /*0026*/ 	.short	0x0000
        /*0028*/ 	.byte	0x00, 0xf0, 0xa1, 0x03


	//----- nvinfo : EIATTR_MAXREG_COUNT
	.align		4
.L_3742:
        /*002c*/ 	.byte	0x03, 0x1b
        /*002e*/ 	.short	0x00ff


	//----- nvinfo : EIATTR_MERCURY_ISA_VERSION
	.align		4
        /*0030*/ 	.byte	0x03, 0x5f
        /*0032*/ 	.short	0x0000


	//----- nvinfo : EIATTR_COOP_GROUP_MASK_REGIDS
	.align		4
        /*0034*/ 	.byte	0x04, 0x29
        /*0036*/ 	.short	(.L_3744 - .L_3743)


	//   ....[0]....
.L_3743:
        /*0038*/ 	.word	0xffffffff


	//   ....[1]....
        /*003c*/ 	.word	0xffffffff


	//   ....[2]....
        /*0040*/ 	.word	0xffffffff


	//   ....[3]....
        /*0044*/ 	.word	0xffffffff


	//   ....[4]....
        /*0048*/ 	.word	0xffffffff


	//   ....[5]....
        /*004c*/ 	.word	0xffffffff


	//   ....[6]....
        /*0050*/ 	.word	0xffffffff


	//   ....[7]....
        /*0054*/ 	.word	0xffffffff


	//   ....[8]....
        /*0058*/ 	.word	0xffffffff


	//   ....[9]....
        /*005c*/ 	.word	0xffffffff


	//   ....[10]....
        /*0060*/ 	.word	0xffffffff


	//   ....[11]....
        /*0064*/ 	.word	0xffffffff


	//   ....[12]....
        /*0068*/ 	.word	0xffffffff


	//   ....[13]....
        /*006c*/ 	.word	0xffffffff


	//   ....[14]....
        /*0070*/ 	.word	0xffffffff


	//   ....[15]....
        /*0074*/ 	.word	0xffffffff


	//   ....[16]....
        /*0078*/ 	.word	0xffffffff


	//   ....[17]....
        /*007c*/ 	.word	0xffffffff


	//   ....[18]....
        /*0080*/ 	.word	0xffffffff


	//   ....[19]....
        /*0084*/ 	.word	0xffffffff


	//----- nvinfo : EIATTR_COOP_GROUP_INSTR_OFFSETS
	.align		4
.L_3744:
        /*0088*/ 	.byte	0x04, 0x28
        /*008a*/ 	.short	(.L_3746 - .L_3745)


	//   ....[0]....
.L_3745:
        /*008c*/ 	.word	0x0000e5b0


	//   ....[1]....
        /*0090*/ 	.word	0x0000e5e0


	//   ....[2]....
        /*0094*/ 	.word	0x0000e600


	//   ....[3]....
        /*0098*/ 	.word	0x0000e620


	//   ....[4]....
        /*009c*/ 	.word	0x0000e640


	//   ....[5]....
        /*00a0*/ 	.word	0x0000eb70


	//   ....[6]....
        /*00a4*/ 	.word	0x0000eb90


	//   ....[7]....
        /*00a8*/ 	.word	0x0000ebb0


	//   ....[8]....
        /*00ac*/ 	.word	0x0000ebd0


	//   ....[9]....
        /*00b0*/ 	.word	0x0000ebf0


	//   ....[10]....
        /*00b4*/ 	.word	0x0000f6c0


	//   ....[11]....
        /*00b8*/ 	.word	0x0000f720


	//   ....[12]....
        /*00bc*/ 	.word	0x0000f780


	//   ....[13]....
        /*00c0*/ 	.word	0x0000f7e0


	//   ....[14]....
        /*00c4*/ 	.word	0x0000f840


	//   ....[15]....
        /*00c8*/ 	.word	0x0000fdb0


	//   ....[16]....
        /*00cc*/ 	.word	0x0000fe10


	//   ....[17]....
        /*00d0*/ 	.word	0x0000fe70


	//   ....[18]....
        /*00d4*/ 	.word	0x0000fed0


	//   ....[19]....
        /*00d8*/ 	.word	0x0000ff30


	//----- nvinfo : EIATTR_EXIT_INSTR_OFFSETS
	.align		4
.L_3746:
        /*00dc*/ 	.byte	0x04, 0x1c
        /*00de*/ 	.short	(.L_3748 - .L_3747)


	//   ....[0]....
.L_3747:
        /*00e0*/ 	.word	0x00000730


	//   ....[1]....
        /*00e4*/ 	.word	0x0000f670


	//----- nvinfo : EIATTR_MAX_THREADS
	.align		4
.L_3748:
        /*00e8*/ 	.byte	0x04, 0x05
        /*00ea*/ 	.short	(.L_3750 - .L_3749)
.L_3749:
        /*00ec*/ 	.word	0x00000080
        /*00f0*/ 	.word	0x00000001
        /*00f4*/ 	.word	0x00000001


	//----- nvinfo : EIATTR_CRS_STACK_SIZE
	.align		4
.L_3750:
        /*00f8*/ 	.byte	0x04, 0x1e
        /*00fa*/ 	.short	(.L_3752 - .L_3751)
.L_3751:
        /*00fc*/ 	.word	0x00000000
.L_3752:


//--------------------- .nv.info._ZN10layer_norm13ln_fwd_kernelINS_13Kernel_traitsIfffffjLj1280ELj1ELj4ELj1ELj16ENS_18Kernel_traits_baseILj1280EfffffjLj128EEEEELb1ELb0ELb1ELb0EEEvNS_9FwdParamsE --------------------------
	.section	.nv.info._ZN10layer_norm13ln_fwd_kernelINS_13Kernel_traitsIfffffjLj1280ELj1ELj4ELj1ELj16ENS_18Kernel_traits_baseILj1280EfffffjLj128EEEEELb1ELb0ELb1ELb0EEEvNS_9FwdParamsE,"",@"SHT_CUDA_INFO"
	.sectionflags	@""
	.align	4


	//----- nvinfo : EIATTR_CUDA_API_VERSION
	.align		4
        /*0000*/ 	.byte	0x04, 0x37
        /*0002*/ 	.short	(.L_3754 - .L_3753)
.L_3753:
        /*0004*/ 	.word	0x00000082


	//----- nvinfo : EIATTR_SW2861232_WAR
	.align		4
.L_3754:
        /*0008*/ 	.byte	0x01, 0x35
	.zero		2


	//----- nvinfo : EIATTR_PARAM_CBANK
	.align		4
        /*000c*/ 	.byte	0x04, 0x0a
        /*000e*/ 	.short	(.L_3756 - .L_3755)
	.align		4
.L_3755:
        /*0010*/ 	.word	index@(.nv.constant0._ZN10layer_norm13ln_fwd_kernelINS_13Kernel_traitsIfffffjLj1280ELj1ELj4ELj1ELj16ENS_18Kernel_traits_baseILj1280EfffffjLj128EEEEELb1ELb0ELb1ELb0EEEvNS_9FwdParamsE)
        /*0014*/ 	.short	0x0160
        /*0016*/ 	.short	0x00e8


	//----- nvinfo : EIATTR_CBANK_PARAM_SIZE
	.align		4
.L_3756:
        /*0018*/ 	.byte	0x03, 0x19
        /*001a*/ 	.short	0x00e8


	//----- nvinfo : EIATTR_KPARAM_INFO
	.align		4
        /*001c*/ 	.byte	0x04, 0x17
        /*001e*/ 	.short	(.L_3758 - .L_3757)
.L_3757:
        /*0020*/ 	.word	0x00000000
        /*0024*/ 	.short	0x0000
        /*0026*/ 	.short	0x0000
        /*0028*/ 	.byte	0x00, 0xf0, 0xa1, 0x03


	//----- nvinfo : EIATTR_MAXREG_COUNT
	.align		4
.L_3758:
        /*002c*/ 	.byte	0x03, 0x1b
        /*002e*/ 	.short	0x00ff


	//----- nvinfo : EIATTR_MERCURY_ISA_VERSION
	.align		4
        /*0030*/ 	.byte	0x03, 0x5f
        /*0032*/ 	.short	0x0000


	//----- nvinfo : EIATTR_COOP_GROUP_MASK_REGIDS
	.align		4
        /*0034*/ 	.byte	0x04, 0x29
        /*0036*/ 	.short	(.L_3760 - .L_3759)


	//   ....[0]....
.L_3759:
        /*0038*/ 	.word	0xffffffff


	//   ....[1]....
        /*003c*/ 	.word	0xffffffff


	//   ....[2]....
        /*0040*/ 	.word	0xffffffff


	//   ....[3]....
        /*0044*/ 	.word	0xffffffff


	//   ....[4]....
        /*0048*/ 	.word	0xffffffff


	//   ....[5]....
        /*004c*/ 	.word	0xffffffff


	//   ....[6]....
        /*0050*/ 	.word	0xffffffff


	//   ....[7]....
        /*0054*/ 	.word	0xffffffff


	//   ....[8]....
        /*0058*/ 	.word	0xffffffff


	//   ....[9]....
        /*005c*/ 	.word	0xffffffff


	//   ....[10]....
        /*0060*/ 	.word	0xffffffff


	//   ....[11]....
        /*0064*/ 	.word	0xffffffff


	//   ....[12]....
        /*0068*/ 	.word	0xffffffff


	//   ....[13]....
        /*006c*/ 	.word	0xffffffff


	//   ....[14]....
        /*0070*/ 	.word	0xffffffff


	//   ....[15]....
        /*0074*/ 	.word	0xffffffff


	//   ....[16]....
        /*0078*/ 	.word	0xffffffff


	//   ....[17]....
        /*007c*/ 	.word	0xffffffff


	//   ....[18]....
        /*0080*/ 	.word	0xffffffff


	//   ....[19]....
        /*0084*/ 	.word	0xffffffff


	//----- nvinfo : EIATTR_COOP_GROUP_INSTR_OFFSETS
	.align		4
.L_3760:
        /*0088*/ 	.byte	0x04, 0x28
        /*008a*/ 	.short	(.L_3762 - .L_3761)


	//   ....[0]....
.L_3761:
        /*008c*/ 	.word	0x00010dc0


	//   ....[1]....
        /*0090*/ 	.word	0x00010df0


	//   ....[2]....
        /*0094*/ 	.word	0x00010e70


	//   ....[3]....
        /*0098*/ 	.word	0x00010e90


	//   ....[4]....
        /*009c*/ 	.word	0x00010eb0


	//   ....[5]....
        /*00a0*/ 	.word	0x00011420


	//   ....[6]....
        /*00a4*/ 	.word	0x00011440


	//   ....[7]....
        /*00a8*/ 	.word	0x00011460


	//   ....[8]....
        /*00ac*/ 	.word	0x00011480


	//   ....[9]....
        /*00b0*/ 	.word	0x000114a0


	//   ....[10]....
        /*00b4*/ 	.word	0x00012340


	//   ....[11]....
        /*00b8*/ 	.word	0x000123a0


	//   ....[12]....
        /*00bc*/ 	.word	0x00012400


	//   ....[13]....
        /*00c0*/ 	.word	0x00012460


	//   ....[14]....
        /*00c4*/ 	.word	0x000124c0


	//   ....[15]....
        /*00c8*/ 	.word	0x00012ae0


	//   ....[16]....
        /*00cc*/ 	.word	0x00012b50


	//   ....[17]....
        /*00d0*/ 	.word	0x00012bc0


	//   ....[18]....
        /*00d4*/ 	.word	0x00012c30


	//   ....[19]....
        /*00d8*/ 	.word	0x00012ca0


	//----- nvinfo : EIATTR_EXIT_INSTR_OFFSETS
	.align		4
.L_3762:
        /*00dc*/ 	.byte	0x04, 0x1c
        /*00de*/ 	.short	(.L_3764 - .L_3763)


	//   ....[0]....
.L_3763:
        /*00e0*/ 	.word	0x00000f10


	//   ....[1]....
        /*00e4*/ 	.word	0x000122f0


	//----- nvinfo : EIATTR_MAX_THREADS
	.align		4
.L_3764:
        /*00e8*/ 	.byte	0x04, 0x05
        /*00ea*/ 	.short	(.L_3766 - .L_3765)
.L_3765:
        /*00ec*/ 	.word	0x00000080
        /*00f0*/ 	.word	0x00000001
        /*00f4*/ 	.word	0x00000001


	//----- nvinfo : EIATTR_CRS_STACK_SIZE
	.align		4
.L_3766:
        /*00f8*/ 	.byte	0x04, 0x1e
        /*00fa*/ 	.short	(.L_3768 - .L_3767)
.L_3767:
        /*00fc*/ 	.word	0x00000000
.L_3768:


//--------------------- .nv.info._ZN10layer_norm13ln_fwd_kernelINS_13Kernel_traitsIfffffjLj1280ELj1ELj4ELj1ELj16ENS_18Kernel_traits_baseILj1280EfffffjLj128EEEEELb1ELb0ELb1ELb1EEEvNS_9FwdParamsE --------------------------
	.section	.nv.info._ZN10layer_norm13ln_fwd_kernelINS_13Kernel_traitsIfffffjLj1280ELj1ELj4ELj1ELj16ENS_18Kernel_traits_baseILj1280EfffffjLj128EEEEELb1ELb0ELb1ELb1EEEvNS_9FwdParamsE,"",@"SHT_CUDA_INFO"
	.sectionflags	@""
	.align	4


	//----- nvinfo : EIATTR_CUDA_API_VERSION
	.align		4
        /*0000*/ 	.byte	0x04, 0x37
        /*0002*/ 	.short	(.L_3770 - .L_3769)
.L_3769:
        /*0004*/ 	.word	0x00000082


	//----- nvinfo : EIATTR_SW2861232_WAR
	.align		4
.L_3770:
        /*0008*/ 	.byte	0x01, 0x35
	.zero		2


	//----- nvinfo : EIATTR_PARAM_CBANK
	.align		4
        /*000c*/ 	.byte	0x04, 0x0a
        /*000e*/ 	.short	(.L_3772 - .L_3771)
	.align		4
.L_3771:
        /*0010*/ 	.word	index@(.nv.constant0._ZN10layer_norm13ln_fwd_kernelINS_13Kernel_traitsIfffffjLj1280ELj1ELj4ELj1ELj16ENS_18Kernel_traits_baseILj1280EfffffjLj128EEEEELb1ELb0ELb1ELb1EEEvNS_9FwdParamsE)
        /*0014*/ 	.short	0x0160
        /*0016*/ 	.short	0x00e8


	//----- nvinfo : EIATTR_CBANK_PARAM_SIZE
	.align		4
.L_3772:
        /*0018*/ 	.byte	0x03, 0x19
        /*001a*/ 	.short	0x00e8


	//----- nvinfo : EIATTR_KPARAM_INFO
	.align		4
        /*001c*/ 	.byte	0x04, 0x17
        /*001e*/ 	.short	(.L_3774 - .L_3773)
.L_3773:
        /*0020*/ 	.word	0x00000000
        /*0024*/ 	.short	0x0000
        /*0026*/ 	.short	0x0000
        /*0028*/ 	.byte	0x00, 0xf0, 0xa1, 0x03


	//----- nvinfo : EIATTR_MAXREG_COUNT
	.align		4
.L_3774:
        /*002c*/ 	.byte	0x03, 0x1b
        /*002e*/ 	.short	0x00ff


	//----- nvinfo : EIATTR_MERCURY_ISA_VERSION
	.align		4
        /*0030*/ 	.byte	0x03, 0x5f
        /*0032*/ 	.short	0x0000


	//----- nvinfo : EIATTR_COOP_GROUP_MASK_REGIDS
	.align		4
        /*0034*/ 	.byte	0x04, 0x29
        /*0036*/ 	.short	(.L_3776 - .L_3775)


	//   ....[0]....
.L_3775:
        /*0038*/ 	.word	0xffffffff


	//   ....[1]....
        /*003c*/ 	.word	0xffffffff


	//   ....[2]....
        /*0040*/ 	.word	0xffffffff


	//   ....[3]....
        /*0044*/ 	.word	0xffffffff


	//   ....[4]....
        /*0048*/ 	.word	0xffffffff


	//   ....[5]....
        /*004c*/ 	.word	0xffffffff


	//   ....[6]....
        /*0050*/ 	.word	0xffffffff


	//   ....[7]....
        /*0054*/ 	.word	0xffffffff


	//   ....[8]....
        /*0058*/ 	.word	0xffffffff


	//   ....[9]....
        /*005c*/ 	.word	0xffffffff


	//   ....[10]....
        /*0060*/ 	.word	0xffffffff


	//   ....[11]....
        /*0064*/ 	.word	0xffffffff


	//   ....[12]....
        /*0068*/ 	.word	0xffffffff


	//   ....[13]....
        /*006c*/ 	.word	0xffffffff


	//   ....[14]....
        /*0070*/ 	.word	0xffffffff


	//   ....[15]....
        /*0074*/ 	.word	0xffffffff


	//   ....[16]....
        /*0078*/ 	.word	0xffffffff


	//   ....[17]....
        /*007c*/ 	.word	0xffffffff


	//   ....[18]....
        /*0080*/ 	.word	0xffffffff


	//   ....[19]....
        /*0084*/ 	.word	0xffffffff


	//----- nvinfo : EIATTR_COOP_GROUP_INSTR_OFFSETS
	.align		4
.L_3776:
        /*0088*/ 	.byte	0x04, 0x28
        /*008a*/ 	.short	(.L_3778 - .L_3777)


	//   ....[0]....
.L_3777:
        /*008c*/ 	.word	0x0000ffc0


	//   ....[1]....
        /*0090*/ 	.word	0x0000fff0


	//   ....[2]....
        /*0094*/ 	.word	0x00010010


	//   ....[3]....
        /*0098*/ 	.word	0x00010030


	//   ....[4]....
        /*009c*/ 	.word	0x00010050


	//   ....[5]....
        /*00a0*/ 	.word	0x00010580


	//   ....[6]....
        /*00a4*/ 	.word	0x000105a0


	//   ....[7]....
        /*00a8*/ 	.word	0x000105c0


	//   ....[8]....
        /*00ac*/ 	.word	0x000105e0


	//   ....[9]....
        /*00b0*/ 	.word	0x00010600


	//   ....[10]....
        /*00b4*/ 	.word	0x000111b0


	//   ....[11]....
        /*00b8*/ 	.word	0x00011210


	//   ....[12]....
        /*00bc*/ 	.word	0x00011270


	//   ....[13]....
        /*00c0*/ 	.word	0x000112d0


	//   ....[14]....
        /*00c4*/ 	.word	0x00011330


	//   ....[15]....
        /*00c8*/ 	.word	0x000118a0


	//   ....[16]....
        /*00cc*/ 	.word	0x00011900


	//   ....[17]....
        /*00d0*/ 	.word	0x00011960


	//   ....[18]....
        /*00d4*/ 	.word	0x000119c0


	//   ....[19]....
        /*00d8*/ 	.word	0x00011a20


	//----- nvinfo : EIATTR_EXIT_INSTR_OFFSETS
	.align		4
.L_3778:
        /*00dc*/ 	.byte	0x04, 0x1c
        /*00de*/ 	.short	(.L_3780 - .L_3779)


	//   ....[0]....
.L_3779:
        /*00e0*/ 	.word	0x00000730


	//   ....[1]....
        /*00e4*/ 	.word	0x00011160


	//----- nvinfo : EIATTR_MAX_THREADS
	.align		4
.L_3780:
        /*00e8*/ 	.byte	0x04, 0x05
        /*00ea*/ 	.short	(.L_3782 - .L_3781)
.L_3781:
        /*00ec*/ 	.word	0x00000080
        /*00f0*/ 	.word	0x00000001
        /*00f4*/ 	.word	0x00000001


	//----- nvinfo : EIATTR_CRS_STACK_SIZE
	.align		4
.L_3782:
        /*00f8*/ 	.byte	0x04, 0x1e
        /*00fa*/ 	.short	(.L_3784 - .L_3783)
.L_3783:
        /*00fc*/ 	.word	0x00000000
.L_3784:


//--------------------- .nv.info._ZN10layer_norm13ln_fwd_kernelINS_13Kernel_traitsIfffffjLj1280ELj1ELj4ELj1ELj16ENS_18Kernel_traits_baseILj1280EfffffjLj128EEEEELb1ELb1ELb0ELb0EEEvNS_9FwdParamsE --------------------------
	.section	.nv.info._ZN10layer_norm13ln_fwd_kernelINS_13Kernel_traitsIfffffjLj1280ELj1ELj4ELj1ELj16ENS_18Kernel_traits_baseILj1280EfffffjLj128EEEEELb1ELb1ELb0ELb0EEEvNS_9FwdParamsE,"",@"SHT_CUDA_INFO"
	.sectionflags	@""
	.align	4


	//----- nvinfo : EIATTR_CUDA_API_VERSION
	.align		4
        /*0000*/ 	.byte	0x04, 0x37
        /*0002*/ 	.short	(.L_3786 - .L_3785)
.L_3785:
        /*0004*/ 	.word	0x00000082


	//----- nvinfo : EIATTR_SW2861232_WAR
	.align		4
.L_3786:
        /*0008*/ 	.byte	0x01, 0x35
	.zero		2


	//----- nvinfo : EIATTR_PARAM_CBANK
	.align		4
        /*000c*/ 	.byte	0x04, 0x0a
        /*000e*/ 	.short	(.L_3788 - .L_3787)
	.align		4
.L_3787:
        /*0010*/ 	.word	index@(.nv.constant0._ZN10layer_norm13ln_fwd_kernelINS_13Kernel_traitsIfffffjLj1280ELj1ELj4ELj1ELj16ENS_18Kernel_traits_baseILj1280EfffffjLj128EEEEELb1ELb1ELb0ELb0EEEvNS_9FwdParamsE)
        /*0014*/ 	.short	0x0160
        /*0016*/ 	.short	0x00e8


	//----- nvinfo : EIATTR_CBANK_PARAM_SIZE
	.align		4
.L_3788:
        /*0018*/ 	.byte	0x03, 0x19
        /*001a*/ 	.short	0x00e8


	//----- nvinfo : EIATTR_KPARAM_INFO
	.align		4
        /*001c*/ 	.byte	0x04, 0x17
        /*001e*/ 	.short	(.L_3790 - .L_3789)
.L_3789:
        /*0020*/ 	.word	0x00000000
        /*0024*/ 	.short	0x0000
        /*0026*/ 	.short	0x0000
        /*0028*/ 	.byte	0x00, 0xf0, 0xa1, 0x03


	//----- nvinfo : EIATTR_MAXREG_COUNT
	.align		4
.L_3790:
        /*002c*/ 	.byte	0x03, 0x1b
        /*002e*/ 	.short	0x00ff


	//----- nvinfo : EIATTR_MERCURY_ISA_VERSION
	.align		4
        /*0030*/ 	.byte	0x03, 0x5f
        /*0032*/ 	.short	0x0000


	//----- nvinfo : EIATTR_COOP_GROUP_MASK_REGIDS
	.align		4
        /*0034*/ 	.byte	0x04, 0x29
        /*0036*/ 	.short	(.L_3792 - .L_3791)


	//   ....[0]....
.L_3791:
        /*0038*/ 	.word	0xffffffff


	//   ....[1]....
        /*003c*/ 	.word	0xffffffff


	//   ....[2]....
        /*0040*/ 	.word	0xffffffff


	//   ....[3]....
        /*0044*/ 	.word	0xffffffff


	//   ....[4]....
        /*0048*/ 	.word	0xffffffff


	//   ....[5]....
        /*004c*/ 	.word	0xffffffff


	//   ....[6]....
        /*0050*/ 	.word	0xffffffff


	//   ....[7]....
        /*0054*/ 	.word	0xffffffff


	//   ....[8]....
        /*0058*/ 	.word	0xffffffff


	//   ....[9]....
        /*005c*/ 	.word	0xffffffff


	//   ....[10]....
        /*0060*/ 	.word	0xffffffff


	//   ....[11]....
        /*0064*/ 	.word	0xffffffff


	//   ....[12]....
        /*0068*/ 	.word	0xffffffff


	//   ....[13]....
        /*006c*/ 	.word	0xffffffff


	//   ....[14]....
        /*0070*/ 	.word	0xffffffff


	//   ....[15]....
        /*0074*/ 	.word	0xffffffff


	//   ....[16]....
        /*0078*/ 	.word	0xffffffff


	//   ....[17]....
        /*007c*/ 	.word	0xffffffff


	//   ....[18]....
        /*0080*/ 	.word	0xffffffff


	//   ....[19]....
        /*0084*/ 	.word	0xffffffff


	//----- nvinfo : EIATTR_COOP_GROUP_INSTR_OFFSETS
	.align		4
.L_3792:
        /*0088*/ 	.byte	0x04, 0x28
        /*008a*/ 	.short	(.L_3794 - .L_3793)


	//   ....[0]....
.L_3793:
        /*008c*/ 	.word	0x0000fa20


	//   ....[1]....
        /*0090*/ 	.word	0x0000fa50


	//   ....[2]....
        /*0094*/ 	.word	0x0000fad0


	//   ....[3]....
        /*0098*/ 	.word	0x0000faf0


	//   ....[4]....
        /*009c*/ 	.word	0x0000fb10


	//   ....[5]....
        /*00a0*/ 	.word	0x00010090


	//   ....[6]....
        /*00a4*/ 	.word	0x000100b0


	//   ....[7]....
        /*00a8*/ 	.word	0x000100d0


	//   ....[8]....
        /*00ac*/ 	.word	0x000100f0


	//   ....[9]....
        /*00b0*/ 	.word	0x00010110


	//   ....[10]....
        /*00b4*/ 	.word	0x00010f20


	//   ....[11]....
        /*00b8*/ 	.word	0x00010f90


	//   ....[12]....
        /*00bc*/ 	.word	0x00010ff0


	//   ....[13]....
        /*00c0*/ 	.word	0x00011050


	//   ....[14]....
        /*00c4*/ 	.word	0x000110b0


	//   ....[15]....
        /*00c8*/ 	.word	0x000116d0


	//   ....[16]....
        /*00cc*/ 	.word	0x00011730


	//   ....[17]....
        /*00d0*/ 	.word	0x00011790


	//   ....[18]....
        /*00d4*/ 	.word	0x000117f0


	//   ....[19]....
        /*00d8*/ 	.word	0x00011860


	//----- nvinfo : EIATTR_EXIT_INSTR_OFFSETS
	.align		4
.L_3794:
        /*00dc*/ 	.byte	0x04, 0x1c
        /*00de*/ 	.short	(.L_3796 - .L_3795)


	//   ....[0]....
.L_3795:
        /*00e0*/ 	.word	0x00001160


	//   ....[1]....
        /*00e4*/ 	.word	0x00010ec0


	//----- nvinfo : EIATTR_MAX_THREADS
	.align		4
.L_3796:
        /*00e8*/ 	.byte	0x04, 0x05
        /*00ea*/ 	.short	(.L_3798 - .L_3797)
.L_3797:
        /*00ec*/ 	.word	0x00000080
        /*00f0*/ 	.word	0x00000001
        /*00f4*/ 	.word	0x00000001


	//----- nvinfo : EIATTR_CRS_STACK_SIZE
	.align		4
.L_3798:
        /*00f8*/ 	.byte	0x04, 0x1e
        /*00fa*/ 	.short	(.L_3800 - .L_3799)
.L_3799:
        /*00fc*/ 	.word	0x00000000
.L_3800:


//--------------------- .nv.info._ZN10layer_norm13ln_fwd_kernelINS_13Kernel_traitsIfffffjLj1280ELj1ELj4ELj1ELj16ENS_18Kernel_traits_baseILj1280EfffffjLj128EEEEELb1ELb1ELb0ELb1EEEvNS_9FwdParamsE --------------------------
	.section	.nv.info._ZN10layer_norm13ln_fwd_kernelINS_13Kernel_traitsIfffffjLj1280ELj1ELj4ELj1ELj16ENS_18Kernel_traits_baseILj1280EfffffjLj128EEEEELb1ELb1ELb0ELb1EEEvNS_9FwdParamsE,"",@"SHT_CUDA_INFO"
	.sectionflags	@""
	.align	4


	//----- nvinfo : EIATTR_CUDA_API_VERSION
	.align		4
        /*0000*/ 	.byte	0x04, 0x37
        /*0002*/ 	.short	(.L_3802 - .L_3801)
.L_3801:
        /*0004*/ 	.word	0x00000082


	//----- nvinfo : EIATTR_SW2861232_WAR
	.align		4
.L_3802:
        /*0008*/ 	.byte	0x01, 0x35
	.zero		2


	//----- nvinfo : EIATTR_PARAM_CBANK
	.align		4
        /*000c*/ 	.byte	0x04, 0x0a
        /*000e*/ 	.short	(.L_3804 - .L_3803)
	.align		4
.L_3803:
        /*0010*/ 	.word	index@(.nv.constant0._ZN10layer_norm13ln_fwd_kernelINS_13Kernel_traitsIfffffjLj1280ELj1ELj4ELj1ELj16ENS_18Kernel_traits_baseILj1280EfffffjLj128EEEEELb1ELb1ELb0ELb1EEEvNS_9FwdParamsE)
        /*0014*/ 	.short	0x0160
        /*0016*/ 	.short	0x00e8


	//----- nvinfo : EIATTR_CBANK_PARAM_SIZE
	.align		4
.L_3804:
        /*0018*/ 	.byte	0x03, 0x19
        /*001a*/ 	.short	0x00e8


	//----- nvinfo : EIATTR_KPARAM_INFO
	.align		4
        /*001c*/ 	.byte	0x04, 0x17
        /*001e*/ 	.short	(.L_3806 - .L_3805)
.L_3805:
        /*0020*/ 	.word	0x00000000
        /*0024*/ 	.short	0x0000
        /*0026*/ 	.short	0x0000
        /*0028*/ 	.byte	0x00, 0xf0, 0xa1, 0x03


	//----- nvinfo : EIATTR_MAXREG_COUNT
	.align		4
.L_3806:
        /*002c*/ 	.byte	0x03, 0x1b
        /*002e*/ 	.short	0x00ff


	//----- nvinfo : EIATTR_MERCURY_ISA_VERSION
	.align		4
        /*0030*/ 	.byte	0x03, 0x5f
        /*0032*/ 	.short	0x0000


	//----- nvinfo : EIATTR_COOP_GROUP_MASK_REGIDS
	.align		4
        /*0034*/ 	.byte	0x04, 0x29
        /*0036*/ 	.short	(.L_3808 - .L_3807)


	//   ....[0]....
.L_3807:
        /*0038*/ 	.word	0xffffffff


	//   ....[1]....
        /*003c*/ 	.word	0xffffffff


	//   ....[2]....
        /*0040*/ 	.word	0xffffffff


	//   ....[3]....
        /*0044*/ 	.word	0xffffffff


	//   ....[4]....
        /*0048*/ 	.word	0xffffffff


	//   ....[5]....
        /*004c*/ 	.word	0xffffffff


	//   ....[6]....
        /*0050*/ 	.word	0xffffffff


	//   ....[7]....
        /*0054*/ 	.word	0xffffffff


	//   ....[8]....
        /*0058*/ 	.word	0xffffffff


	//   ....[9]....
        /*005c*/ 	.word	0xffffffff


	//   ....[10]....
        /*0060*/ 	.word	0xffffffff


	//   ....[11]....
        /*0064*/ 	.word	0xffffffff


	//   ....[12]....
        /*0068*/ 	.word	0xffffffff


	//   ....[13]....
        /*006c*/ 	.word	0xffffffff


	//   ....[14]....
        /*0070*/ 	.word	0xffffffff


	//   ....[15]....
        /*0074*/ 	.word	0xffffffff


	//   ....[16]....
        /*0078*/ 	.word	0xffffffff


	//   ....[17]....
        /*007c*/ 	.word	0xffffffff


	//   ....[18]....
        /*0080*/ 	.word	0xffffffff


	//   ....[19]....
        /*0084*/ 	.word	0xffffffff


	//----- nvinfo : EIATTR_COOP_GROUP_INSTR_OFFSETS
	.align		4
.L_3808:
        /*0088*/ 	.byte	0x04, 0x28
        /*008a*/ 	.short	(.L_3810 - .L_3809)


	//   ....[0]....
.L_3809:
        /*008c*/ 	.word	0x0000e8b0


	//   ....[1]....
        /*0090*/ 	.word	0x0000e8e0


	//   ....[2]....
        /*0094*/ 	.word	0x0000e900


	//   ....[3]....
        /*0098*/ 	.word	0x0000e920


	//   ....[4]....
        /*009c*/ 	.word	0x0000e940


	//   ....[5]....
        /*00a0*/ 	.word	0x0000ee70


	//   ....[6]....
        /*00a4*/ 	.word	0x0000ee90


	//   ....[7]....
        /*00a8*/ 	.word	0x0000eeb0


	//   ....[8]....
        /*00ac*/ 	.word	0x0000eed0


	//   ....[9]....
        /*00b0*/ 	.word	0x0000eef0


	//   ....[10]....
        /*00b4*/ 	.word	0x0000f9a0


	//   ....[11]....
        /*00b8*/ 	.word	0x0000fa10


	//   ....[12]....
        /*00bc*/ 	.word	0x0000fa70


	//   ....[13]....
        /*00c0*/ 	.word	0x0000fad0


	//   ....[14]....
        /*00c4*/ 	.word	0x0000fb30


	//   ....[15]....
        /*00c8*/ 	.word	0x000100a0


	//   ....[16]....
        /*00cc*/ 	.word	0x00010100


	//   ....[17]....
        /*00d0*/ 	.word	0x00010160


	//   ....[18]....
        /*00d4*/ 	.word	0x000101c0


	//   ....[19]....
        /*00d8*/ 	.word	0x00010220


	//----- nvinfo : EIATTR_EXIT_INSTR_OFFSETS
	.align		4
.L_3810:
        /*00dc*/ 	.byte	0x04, 0x1c
        /*00de*/ 	.short	(.L_3812 - .L_3811)


	//   ....[0]....
.L_3811:
        /*00e0*/ 	.word	0x000003a0


	//   ....[1]....
        /*00e4*/ 	.word	0x0000f940


	//----- nvinfo : EIATTR_MAX_THREADS
	.align		4
.L_3812:
        /*00e8*/ 	.byte	0x04, 0x05
        /*00ea*/ 	.short	(.L_3814 - .L_3813)
.L_3813:
        /*00ec*/ 	.word	0x00000080
        /*00f0*/ 	.word	0x00000001
        /*00f4*/ 	.word	0x00000001


	//----- nvinfo : EIATTR_CRS_STACK_SIZE
	.align		4
.L_3814:
        /*00f8*/ 	.byte	0x04, 0x1e
        /*00fa*/ 	.short	(.L_3816 - .L_3815)
.L_3815:
        /*00fc*/ 	.word	0x00000000
.L_3816:


//--------------------- .nv.info._ZN10layer_norm13ln_fwd_kernelINS_13Kernel_traitsIfffffjLj1280ELj1ELj4ELj1ELj16ENS_18Kernel_traits_baseILj1280EfffffjLj128EEEEELb1ELb1ELb1ELb0EEEvNS_9FwdParamsE --------------------------
	.section	.nv.info._ZN10layer_norm13ln_fwd_kernelINS_13Kernel_traitsIfffffjLj1280ELj1ELj4ELj1ELj16ENS_18Kernel_traits_baseILj1280EfffffjLj128EEEEELb1ELb1ELb1ELb0EEEvNS_9FwdParamsE,"",@"SHT_CUDA_INFO"
	.sectionflags	@""
	.align	4


	//----- nvinfo : EIATTR_CUDA_API_VERSION
	.align		4
        /*0000*/ 	.byte	0x04, 0x37
        /*0002*/ 	.short	(.L_3818 - .L_3817)
.L_3817:
        /*0004*/ 	.word	0x00000082


	//----- nvinfo : EIATTR_SW2861232_WAR
	.align		4
.L_3818:
        /*0008*/ 	.byte	0x01, 0x35
	.zero		2


	//----- nvinfo : EIATTR_PARAM_CBANK
	.align		4
        /*000c*/ 	.byte	0x04, 0x0a
        /*000e*/ 	.short	(.L_3820 - .L_3819)
	.align		4
.L_3819:
        /*0010*/ 	.word	index@(.nv.constant0._ZN10layer_norm13ln_fwd_kernelINS_13Kernel_traitsIfffffjLj1280ELj1ELj4ELj1ELj16ENS_18Kernel_traits_baseILj1280EfffffjLj128EEEEELb1ELb1ELb1ELb0EEEvNS_9FwdParamsE)
        /*0014*/ 	.short	0x0160
        /*0016*/ 	.short	0x00e8


	//----- nvinfo : EIATTR_CBANK_PARAM_SIZE
	.align		4
.L_3820:
        /*0018*/ 	.byte	0x03, 0x19
        /*001a*/ 	.short	0x00e8


	//----- nvinfo : EIATTR_KPARAM_INFO
	.align		4
        /*001c*/ 	.byte	0x04, 0x17
        /*001e*/ 	.short	(.L_3822 - .L_3821)
.L_3821:
        /*0020*/ 	.word	0x00000000
        /*0024*/ 	.short	0x0000
        /*0026*/ 	.short	0x0000
        /*0028*/ 	.byte	0x00, 0xf0, 0xa1, 0x03


	//----- nvinfo : EIATTR_MAXREG_COUNT
	.align		4
.L_3822:
        /*002c*/ 	.byte	0x03, 0x1b
        /*002e*/ 	.short	0x00ff


	//----- nvinfo : EIATTR_MERCURY_ISA_VERSION
	.align		4
        /*0030*/ 	.byte	0x03, 0x5f
        /*0032*/ 	.short	0x0000


	//----- nvinfo : EIATTR_COOP_GROUP_MASK_REGIDS
	.align		4
        /*0034*/ 	.byte	0x04, 0x29
        /*0036*/ 	.short	(.L_3824 - .L_3823)


	//   ....[0]....
.L_3823:
        /*0038*/ 	.word	0xffffffff


	//   ....[1]....
        /*003c*/ 	.word	0xffffffff


	//   ....[2]....
        /*0040*/ 	.word	0xffffffff


	//   ....[3]....
        /*0044*/ 	.word	0xffffffff


	//   ....[4]....
        /*0048*/ 	.word	0xffffffff


	//   ....[5]....
        /*004c*/ 	.word	0xffffffff


	//   ....[6]....
        /*0050*/ 	.word	0xffffffff


	//   ....[7]....
        /*0054*/ 	.word	0xffffffff


	//   ....[8]....
        /*0058*/ 	.word	0xffffffff


	//   ....[9]....
        /*005c*/ 	.word	0xffffffff


	//   ....[10]....
        /*0060*/ 	.word	0xffffffff


	//   ....[11]....
        /*0064*/ 	.word	0xffffffff


	//   ....[12]....
        /*0068*/ 	.word	0xffffffff


	//   ....[13]....
        /*006c*/ 	.word	0xffffffff


	//   ....[14]....
        /*0070*/ 	.word	0xffffffff


	//   ....[15]....
        /*0074*/ 	.word	0xffffffff


	//   ....[16]....
        /*0078*/ 	.word	0xffffffff


	//   ....[17]....
        /*007c*/ 	.word	0xffffffff


	//   ....[18]....
        /*0080*/ 	.word	0xffffffff


	//   ....[19]....
        /*0084*/ 	.word	0xffffffff


	//----- nvinfo : EIATTR_COOP_GROUP_INSTR_OFFSETS
	.align		4
.L_3824:
        /*0088*/ 	.byte	0x04, 0x28
        /*008a*/ 	.short	(.L_3826 - .L_3825)


	//   ....[0]....
.L_3825:
        /*008c*/ 	.word	0x00011230


	//   ....[1]....
        /*0090*/ 	.word	0x00011260


	//   ....[2]....
        /*0094*/ 	.word	0x000112e0


	//   ....[3]....
        /*0098*/ 	.word	0x00011300


	//   ....[4]....
        /*009c*/ 	.word	0x00011320


	//   ....[5]....
        /*00a0*/ 	.word	0x00011890


	//   ....[6]....
        /*00a4*/ 	.word	0x000118b0


	//   ....[7]....
        /*00a8*/ 	.word	0x000118d0


	//   ....[8]....
        /*00ac*/ 	.word	0x000118f0


	//   ....[9]....
        /*00b0*/ 	.word	0x00011910


	//   ....[10]....
        /*00b4*/ 	.word	0x000127a0


	//   ....[11]....
        /*00b8*/ 	.word	0x00012820


	//   ....[12]....
        /*00bc*/ 	.word	0x00012880


	//   ....[13]....
        /*00c0*/ 	.word	0x000128e0


	//   ....[14]....
        /*00c4*/ 	.word	0x00012940


	//   ....[15]....
        /*00c8*/ 	.word	0x00012f50


	//   ....[16]....
        /*00cc*/ 	.word	0x00012fb0


	//   ....[17]....
        /*00d0*/ 	.word	0x00013010


	//   ....[18]....
        /*00d4*/ 	.word	0x00013070


	//   ....[19]....
        /*00d8*/ 	.word	0x000130e0


	//----- nvinfo : EIATTR_EXIT_INSTR_OFFSETS
	.align		4
.L_3826:
        /*00dc*/ 	.byte	0x04, 0x1c
        /*00de*/ 	.short	(.L_3828 - .L_3827)


	//   ....[0]....
.L_3827:
        /*00e0*/ 	.word	0x00001160


	//   ....[1]....
        /*00e4*/ 	.word	0x00012750


	//----- nvinfo : EIATTR_MAX_THREADS
	.align		4
.L_3828:
        /*00e8*/ 	.byte	0x04, 0x05
        /*00ea*/ 	.short	(.L_3830 - .L_3829)
.L_3829:
        /*00ec*/ 	.word	0x00000080
        /*00f0*/ 	.word	0x00000001
        /*00f4*/ 	.word	0x00000001


	//----- nvinfo : EIATTR_CRS_STACK_SIZE
	.align		4
.L_3830:
        /*00f8*/ 	.byte	0x04, 0x1e
        /*00fa*/ 	.short	(.L_3832 - .L_3831)
.L_3831:
        /*00fc*/ 	.word	0x00000000
.L_3832:


//--------------------- .nv.info._ZN10layer_norm13ln_fwd_kernelINS_13Kernel_traitsIfffffjLj1280ELj1ELj4ELj1ELj16ENS_18Kernel_traits_baseILj1280EfffffjLj128EEEEELb1ELb1ELb1ELb1EEEvNS_9FwdParamsE --------------------------
	.section	.nv.info._ZN10layer_norm13ln_fwd_kernelINS_13Kernel_traitsIfffffjLj1280ELj1ELj4ELj1ELj16ENS_18Kernel_traits_baseILj1280EfffffjLj128EEEEELb1ELb1ELb1ELb1EEEvNS_9FwdParamsE,"",@"SHT_CUDA_INFO"
	.sectionflags	@""
	.align	4


	//----- nvinfo : EIATTR_CUDA_API_VERSION
	.align		4
        /*0000*/ 	.byte	0x04, 0x37
        /*0002*/ 	.short	(.L_3834 - .L_3833)
.L_3833:
        /*0004*/ 	.word	0x00000082


	//----- nvinfo : EIATTR_SW2861232_WAR
	.align		4
.L_3834:
        /*0008*/ 	.byte	0x01, 0x35
	.zero		2


	//----- nvinfo : EIATTR_PARAM_CBANK
	.align		4
        /*000c*/ 	.byte	0x04, 0x0a
        /*000e*/ 	.short	(.L_3836 - .L_3835)
	.align		4
.L_3835:
        /*0010*/ 	.word	index@(.nv.constant0._ZN10layer_norm13ln_fwd_kernelINS_13Kernel_traitsIfffffjLj1280ELj1ELj4ELj1ELj16ENS_18Kernel_traits_baseILj1280EfffffjLj128EEEEELb1ELb1ELb1ELb1EEEvNS_9FwdParamsE)
        /*0014*/ 	.short	0x0160
        /*0016*/ 	.short	0x00e8


	//----- nvinfo : EIATTR_CBANK_PARAM_SIZE
	.align		4
.L_3836:
        /*0018*/ 	.byte	0x03, 0x19
        /*001a*/ 	.short	0x00e8


	//----- nvinfo : EIATTR_KPARAM_INFO
	.align		4
        /*001c*/ 	.byte	0x04, 0x17
        /*001e*/ 	.short	(.L_3838 - .L_3837)
.L_3837:
        /*0020*/ 	.word	0x00000000
        /*0024*/ 	.short	0x0000
        /*0026*/ 	.short	0x0000
        /*0028*/ 	.byte	0x00, 0xf0, 0xa1, 0x03


	//----- nvinfo : EIATTR_MAXREG_COUNT
	.align		4
.L_3838:
        /*002c*/ 	.byte	0x03, 0x1b
        /*002e*/ 	.short	0x00ff


	//----- nvinfo : EIATTR_MERCURY_ISA_VERSION
	.align		4
        /*0030*/ 	.byte	0x03, 0x5f
        /*0032*/ 	.short	0x0000


	//----- nvinfo : EIATTR_COOP_GROUP_MASK_REGIDS
	.align		4
        /*0034*/ 	.byte	0x04, 0x29
        /*0036*/ 	.short	(.L_3840 - .L_3839)


	//   ....[0]....
.L_3839:
        /*0038*/ 	.word	0xffffffff


	//   ....[1]....
        /*003c*/ 	.word	0xffffffff


	//   ....[2]....
        /*0040*/ 	.word	0xffffffff


	//   ....[3]....
        /*0044*/ 	.word	0xffffffff


	//   ....[4]....
        /*0048*/ 	.word	0xffffffff


	//   ....[5]....
        /*004c*/ 	.word	0xffffffff


	//   ....[6]....
        /*0050*/ 	.word	0xffffffff


	//   ....[7]....
        /*0054*/ 	.word	0xffffffff


	//   ....[8]....
        /*0058*/ 	.word	0xffffffff


	//   ....[9]....
        /*005c*/ 	.word	0xffffffff


	//   ....[10]....
        /*0060*/ 	.word	0xffffffff


	//   ....[11]....
        /*0064*/ 	.word	0xffffffff


	//   ....[12]....
        /*0068*/ 	.word	0xffffffff


	//   ....[13]....
        /*006c*/ 	.word	0xffffffff


	//   ....[14]....
        /*0070*/ 	.word	0xffffffff


	//   ....[15]....
        /*0074*/ 	.word	0xffffffff


	//   ....[16]....
        /*0078*/ 	.word	0xffffffff


	//   ....[17]....
        /*007c*/ 	.word	0xffffffff


	//   ....[18]....
        /*0080*/ 	.word	0xffffffff


	//   ....[19]....
        /*0084*/ 	.word	0xffffffff


	//----- nvinfo : EIATTR_COOP_GROUP_INSTR_OFFSETS
	.align		4
.L_3840:
        /*0088*/ 	.byte	0x04, 0x28
        /*008a*/ 	.short	(.L_3842 - .L_3841)


	//   ....[0]....
.L_3841:
        /*008c*/ 	.word	0x000101a0


	//   ....[1]....
        /*0090*/ 	.word	0x000101d0


	//   ....[2]....
        /*0094*/ 	.word	0x000101f0


	//   ....[3]....
        /*0098*/ 	.word	0x00010210


	//   ....[4]....
        /*009c*/ 	.word	0x00010230


	//   ....[5]....
        /*00a0*/ 	.word	0x00010760


	//   ....[6]....
        /*00a4*/ 	.word	0x00010780


	//   ....[7]....
        /*00a8*/ 	.word	0x000107a0


	//   ....[8]....
        /*00ac*/ 	.word	0x000107c0


	//   ....[9]....
        /*00b0*/ 	.word	0x000107e0


	//   ....[10]....
        /*00b4*/ 	.word	0x00011370


	//   ....[11]....
        /*00b8*/ 	.word	0x000113e0


	//   ....[12]....
        /*00bc*/ 	.word	0x00011440


	//   ....[13]....
        /*00c0*/ 	.word	0x000114a0


	//   ....[14]....
        /*00c4*/ 	.word	0x00011500


	//   ....[15]....
        /*00c8*/ 	.word	0x00011a70


	//   ....[16]....
        /*00cc*/ 	.word	0x00011ad0


	//   ....[17]....
        /*00d0*/ 	.word	0x00011b30


	//   ....[18]....
        /*00d4*/ 	.word	0x00011b90


	//   ....[19]....
        /*00d8*/ 	.word	0x00011bf0


	//----- nvinfo : EIATTR_EXIT_INSTR_OFFSETS
	.align		4
.L_3842:
        /*00dc*/ 	.byte	0x04, 0x1c
        /*00de*/ 	.short	(.L_3844 - .L_3843)


	//   ....[0]....
.L_3843:
        /*00e0*/ 	.word	0x000003a0


	//   ....[1]....
        /*00e4*/ 	.word	0x00011320


	//----- nvinfo : EIATTR_MAX_THREADS
	.align		4
.L_3844:
        /*00e8*/ 	.byte	0x04, 0x05
        /*00ea*/ 	.short	(.L_3846 - .L_3845)
.L_3845:
        /*00ec*/ 	.word	0x00000080
        /*00f0*/ 	.word	0x00000001
        /*00f4*/ 	.word	0x00000001


	//----- nvinfo : EIATTR_CRS_STACK_SIZE
	.align		4
.L_3846:
        /*00f8*/ 	.byte	0x04, 0x1e
        /*00fa*/ 	.short	(.L_3848 - .L_3847)
.L_3847:
        /*00fc*/ 	.word	0x00000000
.L_3848:


//--------------------- .nv.callgraph             --------------------------
	.section	.nv.callgraph,"",@"SHT_CUDA_CALLGRAPH"
	.align	4
	.sectionentsize	8
	.align		4
        /*0000*/ 	.word	0x00000000
	.align		4
        /*0004*/ 	.word	0xffffffff
	.align		4
        /*0008*/ 	.word	0x00000000
	.align		4
        /*000c*/ 	.word	0xfffffffe
	.align		4
        /*0010*/ 	.word	0x00000000
	.align		4
        /*0014*/ 	.word	0xfffffffd
	.align		4
        /*0018*/ 	.word	0x00000000
	.align		4
        /*001c*/ 	.word	0xfffffffc


//--------------------- .nv.rel.action            --------------------------
	.section	.nv.rel.action,"",@"SHT_CUDA_RELOCINFO"
	.align	8
	.sectionentsize	8
        /*0000*/ 	.byte	0x73, 0x00, 0x00, 0x00, 0x00, 0x00, 0x00, 0x00, 0x00, 0x00, 0x00, 0x11, 0x25, 0x00, 0x05, 0x36


//--------------------- .nv.constant4             --------------------------
	.section	.nv.constant4,"a",@progbits
	.align	8
	.align		8
.nv.constant4:
        /*0000*/ 	.dword	precalc_xorwow_matrix
	.align		8
        /*0008*/ 	.dword	precalc_xorwow_offset_matrix
	.align		8
        /*0010*/ 	.dword	mrg32k3aM1
	.align		8
        /*0018*/ 	.dword	mrg32k3aM2
	.align		8
        /*0020*/ 	.dword	mrg32k3aM1SubSeq
	.align		8
        /*0028*/ 	.dword	mrg32k3aM2SubSeq
	.align		8
        /*0030*/ 	.dword	mrg32k3aM1Seq
	.align		8
        /*0038*/ 	.dword	mrg32k3aM2Seq


//--------------------- .nv.constant3             --------------------------
	.section	.nv.constant3,"a",@progbits
	.align	8
.nv.constant3:
	.type		__cr_lgamma_table,@object
	.size		__cr_lgamma_table,(.L_8 - __cr_lgamma_table)
__cr_lgamma_table:
        /*0000*/ 	.byte	0x00, 0x00, 0x00, 0x00, 0x00, 0x00, 0x00, 0x00, 0x00, 0x00, 0x00, 0x00, 0x00, 0x00, 0x00, 0x00
        /*0010*/ 	.byte	0xef, 0x39, 0xfa, 0xfe, 0x42, 0x2e, 0xe6, 0x3f, 0x02, 0x20, 0x2a, 0xfa, 0x0b, 0xab, 0xfc, 0x3f
        /*0020*/ 	.byte	0xf9, 0x2c, 0x92, 0x7c, 0xa7, 0x6c, 0x09, 0x40, 0xc9, 0x79, 0x44, 0x3c, 0x64, 0x26, 0x13, 0x40
        /*0030*/ 	.byte	0xca, 0x01, 0xcf, 0x3a, 0x27, 0x51, 0x1a, 0x40, 0x30, 0xcc, 0x2d, 0xf3, 0xe1, 0x0c, 0x21, 0x40
        /*0040*/ 	.byte	0x0d, 0xb7, 0xfc, 0x82, 0x8e, 0x35, 0x25, 0x40
.L_8:


//--------------------- .nv.constant0._ZN10layer_norm13ln_fwd_kernelINS_13Kernel_traitsI13__nv_bfloat16S2_S2_S2_fjLj1280ELj1ELj4ELj1ELj16ENS_18Kernel_traits_baseILj1280ES2_S2_S2_S2_fjLj128EEEEELb0ELb0ELb0ELb0EEEvNS_9FwdParamsE --------------------------
	.section	.nv.constant0._ZN10layer_norm13ln_fwd_kernelINS_13Kernel_traitsI13__nv_bfloat16S2_S2_S2_fjLj1280ELj1ELj4ELj1ELj16ENS_18Kernel_traits_baseILj1280ES2_S2_S2_S2_fjLj128EEEEELb0ELb0ELb0ELb0EEEvNS_9FwdParamsE,"a",@progbits
	.sectionflags	@""
	.align	4
.nv.constant0._ZN10layer_norm13ln_fwd_kernelINS_13Kernel_traitsI13__nv_bfloat16S2_S2_S2_fjLj1280ELj1ELj4ELj1ELj16ENS_18Kernel_traits_baseILj1280ES2_S2_S2_S2_fjLj128EEEEELb0ELb0ELb0ELb0EEEvNS_9FwdParamsE:
	.zero		584


//--------------------- .nv.constant0._ZN10layer_norm13ln_fwd_kernelINS_13Kernel_traitsI13__nv_bfloat16S2_S2_S2_fjLj1280ELj1ELj4ELj1ELj16ENS_18Kernel_traits_baseILj1280ES2_S2_S2_S2_fjLj128EEEEELb0ELb0ELb0ELb1EEEvNS_9FwdParamsE --------------------------
	.section	.nv.constant0._ZN10layer_norm13ln_fwd_kernelINS_13Kernel_traitsI13__nv_bfloat16S2_S2_S2_fjLj1280ELj1ELj4ELj1ELj16ENS_18Kernel_traits_baseILj1280ES2_S2_S2_S2_fjLj128EEEEELb0ELb0ELb0ELb1EEEvNS_9FwdParamsE,"a",@progbits
	.sectionflags	@""
	.align	4
.nv.constant0._ZN10layer_norm13ln_fwd_kernelINS_13Kernel_traitsI13__nv_bfloat16S2_S2_S2_fjLj1280ELj1ELj4ELj1ELj16ENS_18Kernel_traits_baseILj1280ES2_S2_S2_S2_fjLj128EEEEELb0ELb0ELb0ELb1EEEvNS_9FwdParamsE:
	.zero		584


//--------------------- .nv.constant0._ZN10layer_norm13ln_fwd_kernelINS_13Kernel_traitsI13__nv_bfloat16S2_S2_S2_fjLj1280ELj1ELj4ELj1ELj16ENS_18Kernel_traits_baseILj1280ES2_S2_S2_S2_fjLj128EEEEELb0ELb0ELb1ELb0EEEvNS_9FwdParamsE --------------------------
	.section	.nv.constant0._ZN10layer_norm13ln_fwd_kernelINS_13Kernel_traitsI13__nv_bfloat16S2_S2_S2_fjLj1280ELj1ELj4ELj1ELj16ENS_18Kernel_traits_baseILj1280ES2_S2_S2_S2_fjLj128EEEEELb0ELb0ELb1ELb0EEEvNS_9FwdParamsE,"a",@progbits
	.sectionflags	@""
	.align	4
.nv.constant0._ZN10layer_norm13ln_fwd_kernelINS_13Kernel_traitsI13__nv_bfloat16S2_S2_S2_fjLj1280ELj1ELj4ELj1ELj16ENS_18Kernel_traits_baseILj1280ES2_S2_S2_S2_fjLj128EEEEELb0ELb0ELb1ELb0EEEvNS_9FwdParamsE:
	.zero		584


//--------------------- .nv.constant0._ZN10layer_norm13ln_fwd_kernelINS_13Kernel_traitsI13__nv_bfloat16S2_S2_S2_fjLj1280ELj1ELj4ELj1ELj16ENS_18Kernel_traits_baseILj1280ES2_S2_S2_S2_fjLj128EEEEELb0ELb0ELb1ELb1EEEvNS_9FwdParamsE --------------------------
	.section	.nv.constant0._ZN10layer_norm13ln_fwd_kernelINS_13Kernel_traitsI13__nv_bfloat16S2_S2_S2_fjLj1280ELj1ELj4ELj1ELj16ENS_18Kernel_traits_baseILj1280ES2_S2_S2_S2_fjLj128EEEEELb0ELb0ELb1ELb1EEEvNS_9FwdParamsE,"a",@progbits
	.sectionflags	@""
	.align	4
.nv.constant0._ZN10layer_norm13ln_fwd_kernelINS_13Kernel_traitsI13__nv_bfloat16S2_S2_S2_fjLj1280ELj1ELj4ELj1ELj16ENS_18Kernel_traits_baseILj1280ES2_S2_S2_S2_fjLj128EEEEELb0ELb0ELb1ELb1EEEvNS_9FwdParamsE:
	.zero		584


//--------------------- .nv.constant0._ZN10layer_norm13ln_fwd_kernelINS_13Kernel_traitsI13__nv_bfloat16S2_S2_S2_fjLj1280ELj1ELj4ELj1ELj16ENS_18Kernel_traits_baseILj1280ES2_S2_S2_S2_fjLj128EEEEELb0ELb1ELb0ELb0EEEvNS_9FwdParamsE --------------------------
	.section	.nv.constant0._ZN10layer_norm13ln_fwd_kernelINS_13Kernel_traitsI13__nv_bfloat16S2_S2_S2_fjLj1280ELj1ELj4ELj1ELj16ENS_18Kernel_traits_baseILj1280ES2_S2_S2_S2_fjLj128EEEEELb0ELb1ELb0ELb0EEEvNS_9FwdParamsE,"a",@progbits
	.sectionflags	@""
	.align	4
.nv.constant0._ZN10layer_norm13ln_fwd_kernelINS_13Kernel_traitsI13__nv_bfloat16S2_S2_S2_fjLj1280ELj1ELj4ELj1ELj16ENS_18Kernel_traits_baseILj1280ES2_S2_S2_S2_fjLj128EEEEELb0ELb1ELb0ELb0EEEvNS_9FwdParamsE:
	.zero		584


//--------------------- .nv.constant0._ZN10layer_norm13ln_fwd_kernelINS_13Kernel_traitsI13__nv_bfloat16S2_S2_S2_fjLj1280ELj1ELj4ELj1ELj16ENS_18Kernel_traits_baseILj1280ES2_S2_S2_S2_fjLj128EEEEELb0ELb1ELb0ELb1EEEvNS_9FwdParamsE --------------------------
	.section	.nv.constant0._ZN10layer_norm13ln_fwd_kernelINS_13Kernel_traitsI13__nv_bfloat16S2_S2_S2_fjLj1280ELj1ELj4ELj1ELj16ENS_18Kernel_traits_baseILj1280ES2_S2_S2_S2_fjLj128EEEEELb0ELb1ELb0ELb1EEEvNS_9FwdParamsE,"a",@progbits
	.sectionflags	@""
	.align	4
.nv.constant0._ZN10layer_norm13ln_fwd_kernelINS_13Kernel_traitsI13__nv_bfloat16S2_S2_S2_fjLj1280ELj1ELj4ELj1ELj16ENS_18Kernel_traits_baseILj1280ES2_S2_S2_S2_fjLj128EEEEELb0ELb1ELb0ELb1EEEvNS_9FwdParamsE:
	.zero		584


//--------------------- .nv.constant0._ZN10layer_norm13ln_fwd_kernelINS_13Kernel_traitsI13__nv_bfloat16S2_S2_S2_fjLj1280ELj1ELj4ELj1ELj16ENS_18Kernel_traits_baseILj1280ES2_S2_S2_S2_fjLj128EEEEELb0ELb1ELb1ELb0EEEvNS_9FwdParamsE --------------------------
	.section	.nv.constant0._ZN10layer_norm13ln_fwd_kernelINS_13Kernel_traitsI13__nv_bfloat16S2_S2_S2_fjLj1280ELj1ELj4ELj1ELj16ENS_18Kernel_traits_baseILj1280ES2_S2_S2_S2_fjLj128EEEEELb0ELb1ELb1ELb0EEEvNS_9FwdParamsE,"a",@progbits
	.sectionflags	@""
	.align	4
.nv.constant0._ZN10layer_norm13ln_fwd_kernelINS_13Kernel_traitsI13__nv_bfloat16S2_S2_S2_fjLj1280ELj1ELj4ELj1ELj16ENS_18Kernel_traits_baseILj1280ES2_S2_S2_S2_fjLj128EEEEELb0ELb1ELb1ELb0EEEvNS_9FwdParamsE:
	.zero		584


//--------------------- .nv.constant0._ZN10layer_norm13ln_fwd_kernelINS_13Kernel_traitsI13__nv_bfloat16S2_S2_S2_fjLj1280ELj1ELj4ELj1ELj16ENS_18Kernel_traits_baseILj1280ES2_S2_S2_S2_fjLj128EEEEELb0ELb1ELb1ELb1EEEvNS_9FwdParamsE --------------------------
	.section	.nv.constant0._ZN10layer_norm13ln_fwd_kernelINS_13Kernel_traitsI13__nv_bfloat16S2_S2_S2_fjLj1280ELj1ELj4ELj1ELj16ENS_18Kernel_traits_baseILj1280ES2_S2_S2_S2_fjLj128EEEEELb0ELb1ELb1ELb1EEEvNS_9FwdParamsE,"a",@progbits
	.sectionflags	@""
	.align	4
.nv.constant0._ZN10layer_norm13ln_fwd_kernelINS_13Kernel_traitsI13__nv_bfloat16S2_S2_S2_fjLj1280ELj1ELj4ELj1ELj16ENS_18Kernel_traits_baseILj1280ES2_S2_S2_S2_fjLj128EEEEELb0ELb1ELb1ELb1EEEvNS_9FwdParamsE:
	.zero		584


//--------------------- .nv.constant0._ZN10layer_norm13ln_fwd_kernelINS_13Kernel_traitsI13__nv_bfloat16S2_S2_S2_fjLj1280ELj1ELj4ELj1ELj16ENS_18Kernel_traits_baseILj1280ES2_S2_S2_S2_fjLj128EEEEELb1ELb0ELb0ELb0EEEvNS_9FwdParamsE --------------------------
	.section	.nv.constant0._ZN10layer_norm13ln_fwd_kernelINS_13Kernel_traitsI13__nv_bfloat16S2_S2_S2_fjLj1280ELj1ELj4ELj1ELj16ENS_18Kernel_traits_baseILj1280ES2_S2_S2_S2_fjLj128EEEEELb1ELb0ELb0ELb0EEEvNS_9FwdParamsE,"a",@progbits
	.sectionflags	@""
	.align	4
.nv.constant0._ZN10layer_norm13ln_fwd_kernelINS_13Kernel_traitsI13__nv_bfloat16S2_S2_S2_fjLj1280ELj1ELj4ELj1ELj16ENS_18Kernel_traits_baseILj1280ES2_S2_S2_S2_fjLj128EEEEELb1ELb0ELb0ELb0EEEvNS_9FwdParamsE:
	.zero		584


//--------------------- .nv.constant0._ZN10layer_norm13ln_fwd_kernelINS_13Kernel_traitsI13__nv_bfloat16S2_S2_S2_fjLj1280ELj1ELj4ELj1ELj16ENS_18Kernel_traits_baseILj1280ES2_S2_S2_S2_fjLj128EEEEELb1ELb0ELb0ELb1EEEvNS_9FwdParamsE --------------------------
	.section	.nv.constant0._ZN10layer_norm13ln_fwd_kernelINS_13Kernel_traitsI13__nv_bfloat16S2_S2_S2_fjLj1280ELj1ELj4ELj1ELj16ENS_18Kernel_traits_baseILj1280ES2_S2_S2_S2_fjLj128EEEEELb1ELb0ELb0ELb1EEEvNS_9FwdParamsE,"a",@progbits
	.sectionflags	@""
	.align	4
.nv.constant0._ZN10layer_norm13ln_fwd_kernelINS_13Kernel_traitsI13__nv_bfloat16S2_S2_S2_fjLj1280ELj1ELj4ELj1ELj16ENS_18Kernel_traits_baseILj1280ES2_S2_S2_S2_fjLj128EEEEELb1ELb0ELb0ELb1EEEvNS_9FwdParamsE:
	.zero		584


//--------------------- .nv.constant0._ZN10layer_norm13ln_fwd_kernelINS_13Kernel_traitsI13__nv_bfloat16S2_S2_S2_fjLj1280ELj1ELj4ELj1ELj16ENS_18Kernel_traits_baseILj1280ES2_S2_S2_S2_fjLj128EEEEELb1ELb0ELb1ELb0EEEvNS_9FwdParamsE --------------------------
	.section	.nv.constant0._ZN10layer_norm13ln_fwd_kernelINS_13Kernel_traitsI13__nv_bfloat16S2_S2_S2_fjLj1280ELj1ELj4ELj1ELj16ENS_18Kernel_traits_baseILj1280ES2_S2_S2_S2_fjLj128EEEEELb1ELb0ELb1ELb0EEEvNS_9FwdParamsE,"a",@progbits
	.sectionflags	@""
	.align	4
.nv.constant0._ZN10layer_norm13ln_fwd_kernelINS_13Kernel_traitsI13__nv_bfloat16S2_S2_S2_fjLj1280ELj1ELj4ELj1ELj16ENS_18Kernel_traits_baseILj1280ES2_S2_S2_S2_fjLj128EEEEELb1ELb0ELb1ELb0EEEvNS_9FwdParamsE:
	.zero		584


//--------------------- .nv.constant0._ZN10layer_norm13ln_fwd_kernelINS_13Kernel_traitsI13__nv_bfloat16S2_S2_S2_fjLj1280ELj1ELj4ELj1ELj16ENS_18Kernel_traits_baseILj1280ES2_S2_S2_S2_fjLj128EEEEELb1ELb0ELb1ELb1EEEvNS_9FwdParamsE --------------------------
	.section	.nv.constant0._ZN10layer_norm13ln_fwd_kernelINS_13Kernel_traitsI13__nv_bfloat16S2_S2_S2_fjLj1280ELj1ELj4ELj1ELj16ENS_18Kernel_traits_baseILj1280ES2_S2_S2_S2_fjLj128EEEEELb1ELb0ELb1ELb1EEEvNS_9FwdParamsE,"a",@progbits
	.sectionflags	@""
	.align	4
.nv.constant0._ZN10layer_norm13ln_fwd_kernelINS_13Kernel_traitsI13__nv_bfloat16S2_S2_S2_fjLj1280ELj1ELj4ELj1ELj16ENS_18Kernel_traits_baseILj1280ES2_S2_S2_S2_fjLj128EEEEELb1ELb0ELb1ELb1EEEvNS_9FwdParamsE:
	.zero		584


//--------------------- .nv.constant0._ZN10layer_norm13ln_fwd_kernelINS_13Kernel_traitsI13__nv_bfloat16S2_S2_S2_fjLj1280ELj1ELj4ELj1ELj16ENS_18Kernel_traits_baseILj1280ES2_S2_S2_S2_fjLj128EEEEELb1ELb1ELb0ELb0EEEvNS_9FwdParamsE --------------------------
	.section	.nv.constant0._ZN10layer_norm13ln_fwd_kernelINS_13Kernel_traitsI13__nv_bfloat16S2_S2_S2_fjLj1280ELj1ELj4ELj1ELj16ENS_18Kernel_traits_baseILj1280ES2_S2_S2_S2_fjLj128EEEEELb1ELb1ELb0ELb0EEEvNS_9FwdParamsE,"a",@progbits
	.sectionflags	@""
	.align	4
.nv.constant0._ZN10layer_norm13ln_fwd_kernelINS_13Kernel_traitsI13__nv_bfloat16S2_S2_S2_fjLj1280ELj1ELj4ELj1ELj16ENS_18Kernel_traits_baseILj1280ES2_S2_S2_S2_fjLj128EEEEELb1ELb1ELb0ELb0EEEvNS_9FwdParamsE:
	.zero		584


//--------------------- .nv.constant0._ZN10layer_norm13ln_fwd_kernelINS_13Kernel_traitsI13__nv_bfloat16S2_S2_S2_fjLj1280ELj1ELj4ELj1ELj16ENS_18Kernel_traits_baseILj1280ES2_S2_S2_S2_fjLj128EEEEELb1ELb1ELb0ELb1EEEvNS_9FwdParamsE --------------------------
	.section	.nv.constant0._ZN10layer_norm13ln_fwd_kernelINS_13Kernel_traitsI13__nv_bfloat16S2_S2_S2_fjLj1280ELj1ELj4ELj1ELj16ENS_18Kernel_traits_baseILj1280ES2_S2_S2_S2_fjLj128EEEEELb1ELb1ELb0ELb1EEEvNS_9FwdParamsE,"a",@progbits
	.sectionflags	@""
	.align	4
.nv.constant0._ZN10layer_norm13ln_fwd_kernelINS_13Kernel_traitsI13__nv_bfloat16S2_S2_S2_fjLj1280ELj1ELj4ELj1ELj16ENS_18Kernel_traits_baseILj1280ES2_S2_S2_S2_fjLj128EEEEELb1ELb1ELb0ELb1EEEvNS_9FwdParamsE:
	.zero		584


//--------------------- .nv.constant0._ZN10layer_norm13ln_fwd_kernelINS_13Kernel_traitsI13__nv_bfloat16S2_S2_S2_fjLj1280ELj1ELj4ELj1ELj16ENS_18Kernel_traits_baseILj1280ES2_S2_S2_S2_fjLj128EEEEELb1ELb1ELb1ELb0EEEvNS_9FwdParamsE --------------------------
	.section	.nv.constant0._ZN10layer_norm13ln_fwd_kernelINS_13Kernel_traitsI13__nv_bfloat16S2_S2_S2_fjLj1280ELj1ELj4ELj1ELj16ENS_18Kernel_traits_baseILj1280ES2_S2_S2_S2_fjLj128EEEEELb1ELb1ELb1ELb0EEEvNS_9FwdParamsE,"a",@progbits
	.sectionflags	@""
	.align	4
.nv.constant0._ZN10layer_norm13ln_fwd_kernelINS_13Kernel_traitsI13__nv_bfloat16S2_S2_S2_fjLj1280ELj1ELj4ELj1ELj16ENS_18Kernel_traits_baseILj1280ES2_S2_S2_S2_fjLj128EEEEELb1ELb1ELb1ELb0EEEvNS_9FwdParamsE:
	.zero		584


//--------------------- .nv.constant0._ZN10layer_norm13ln_fwd_kernelINS_13Kernel_traitsI13__nv_bfloat16S2_S2_S2_fjLj1280ELj1ELj4ELj1ELj16ENS_18Kernel_traits_baseILj1280ES2_S2_S2_S2_fjLj128EEEEELb1ELb1ELb1ELb1EEEvNS_9FwdParamsE --------------------------
	.section	.nv.constant0._ZN10layer_norm13ln_fwd_kernelINS_13Kernel_traitsI13__nv_bfloat16S2_S2_S2_fjLj1280ELj1ELj4ELj1ELj16ENS_18Kernel_traits_baseILj1280ES2_S2_S2_S2_fjLj128EEEEELb1ELb1ELb1ELb1EEEvNS_9FwdParamsE,"a",@progbits
	.sectionflags	@""
	.align	4
.nv.constant0._ZN10layer_norm13ln_fwd_kernelINS_13Kernel_traitsI13__nv_bfloat16S2_S2_S2_fjLj1280ELj1ELj4ELj1ELj16ENS_18Kernel_traits_baseILj1280ES2_S2_S2_S2_fjLj128EEEEELb1ELb1ELb1ELb1EEEvNS_9FwdParamsE:
	.zero		584


//--------------------- .nv.constant0._ZN10layer_norm13ln_fwd_kernelINS_13Kernel_traitsI6__halfS2_S2_S2_fjLj1280ELj1ELj4ELj1ELj16ENS_18Kernel_traits_baseILj1280ES2_S2_S2_S2_fjLj128EEEEELb0ELb0ELb0ELb0EEEvNS_9FwdParamsE --------------------------
	.section	.nv.constant0._ZN10layer_norm13ln_fwd_kernelINS_13Kernel_traitsI6__halfS2_S2_S2_fjLj1280ELj1ELj4ELj1ELj16ENS_18Kernel_traits_baseILj1280ES2_S2_S2_S2_fjLj128EEEEELb0ELb0ELb0ELb0EEEvNS_9FwdParamsE,"a",@progbits
	.sectionflags	@""
	.align	4
.nv.constant0._ZN10layer_norm13ln_fwd_kernelINS_13Kernel_traitsI6__halfS2_S2_S2_fjLj1280ELj1ELj4ELj1ELj16ENS_18Kernel_traits_baseILj1280ES2_S2_S2_S2_fjLj128EEEEELb0ELb0ELb0ELb0EEEvNS_9FwdParamsE:
	.zero		584


//--------------------- .nv.constant0._ZN10layer_norm13ln_fwd_kernelINS_13Kernel_traitsI6__halfS2_S2_S2_fjLj1280ELj1ELj4ELj1ELj16ENS_18Kernel_traits_baseILj1280ES2_S2_S2_S2_fjLj128EEEEELb0ELb0ELb0ELb1EEEvNS_9FwdParamsE --------------------------
	.section	.nv.constant0._ZN10layer_norm13ln_fwd_kernelINS_13Kernel_traitsI6__halfS2_S2_S2_fjLj1280ELj1ELj4ELj1ELj16ENS_18Kernel_traits_baseILj1280ES2_S2_S2_S2_fjLj128EEEEELb0ELb0ELb0ELb1EEEvNS_9FwdParamsE,"a",@progbits
	.sectionflags	@""
	.align	4
.nv.constant0._ZN10layer_norm13ln_fwd_kernelINS_13Kernel_traitsI6__halfS2_S2_S2_fjLj1280ELj1ELj4ELj1ELj16ENS_18Kernel_traits_baseILj1280ES2_S2_S2_S2_fjLj128EEEEELb0ELb0ELb0ELb1EEEvNS_9FwdParamsE:
	.zero		584


//--------------------- .nv.constant0._ZN10layer_norm13ln_fwd_kernelINS_13Kernel_traitsI6__halfS2_S2_S2_fjLj1280ELj1ELj4ELj1ELj16ENS_18Kernel_traits_baseILj1280ES2_S2_S2_S2_fjLj128EEEEELb0ELb0ELb1ELb0EEEvNS_9FwdParamsE --------------------------
	.section	.nv.constant0._ZN10layer_norm13ln_fwd_kernelINS_13Kernel_traitsI6__halfS2_S2_S2_fjLj1280ELj1ELj4ELj1ELj16ENS_18Kernel_traits_baseILj1280ES2_S2_S2_S2_fjLj128EEEEELb0ELb0ELb1ELb0EEEvNS_9FwdParamsE,"a",@progbits
	.sectionflags	@""
	.align	4
.nv.constant0._ZN10layer_norm13ln_fwd_kernelINS_13Kernel_traitsI6__halfS2_S2_S2_fjLj1280ELj1ELj4ELj1ELj16ENS_18Kernel_traits_baseILj1280ES2_S2_S2_S2_fjLj128EEEEELb0ELb0ELb1ELb0EEEvNS_9FwdParamsE:
	.zero		584


//--------------------- .nv.constant0._ZN10layer_norm13ln_fwd_kernelINS_13Kernel_traitsI6__halfS2_S2_S2_fjLj1280ELj1ELj4ELj1ELj16ENS_18Kernel_traits_baseILj1280ES2_S2_S2_S2_fjLj128EEEEELb0ELb0ELb1ELb1EEEvNS_9FwdParamsE --------------------------
	.section	.nv.constant0._ZN10layer_norm13ln_fwd_kernelINS_13Kernel_traitsI6__halfS2_S2_S2_fjLj1280ELj1ELj4ELj1ELj16ENS_18Kernel_traits_baseILj1280ES2_S2_S2_S2_fjLj128EEEEELb0ELb0ELb1ELb1EEEvNS_9FwdParamsE,"a",@progbits
	.sectionflags	@""
	.align	4
.nv.constant0._ZN10layer_norm13ln_fwd_kernelINS_13Kernel_traitsI6__halfS2_S2_S2_fjLj1280ELj1ELj4ELj1ELj16ENS_18Kernel_traits_baseILj1280ES2_S2_S2_S2_fjLj128EEEEELb0ELb0ELb1ELb1EEEvNS_9FwdParamsE:
	.zero		584


//--------------------- .nv.constant0._ZN10layer_norm13ln_fwd_kernelINS_13Kernel_traitsI6__halfS2_S2_S2_fjLj1280ELj1ELj4ELj1ELj16ENS_18Kernel_traits_baseILj1280ES2_S2_S2_S2_fjLj128EEEEELb0ELb1ELb0ELb0EEEvNS_9FwdParamsE --------------------------
	.section	.nv.constant0._ZN10layer_norm13ln_fwd_kernelINS_13Kernel_traitsI6__halfS2_S2_S2_fjLj1280ELj1ELj4ELj1ELj16ENS_18Kernel_traits_baseILj1280ES2_S2_S2_S2_fjLj128EEEEELb0ELb1ELb0ELb0EEEvNS_9FwdParamsE,"a",@progbits
	.sectionflags	@""
	.align	4
.nv.constant0._ZN10layer_norm13ln_fwd_kernelINS_13Kernel_traitsI6__halfS2_S2_S2_fjLj1280ELj1ELj4ELj1ELj16ENS_18Kernel_traits_baseILj1280ES2_S2_S2_S2_fjLj128EEEEELb0ELb1ELb0ELb0EEEvNS_9FwdParamsE:
	.zero		584


//--------------------- .nv.constant0._ZN10layer_norm13ln_fwd_kernelINS_13Kernel_traitsI6__halfS2_S2_S2_fjLj1280ELj1ELj4ELj1ELj16ENS_18Kernel_traits_baseILj1280ES2_S2_S2_S2_fjLj128EEEEELb0ELb1ELb0ELb1EEEvNS_9FwdParamsE --------------------------
	.section	.nv.constant0._ZN10layer_norm13ln_fwd_kernelINS_13Kernel_traitsI6__halfS2_S2_S2_fjLj1280ELj1ELj4ELj1ELj16ENS_18Kernel_traits_baseILj1280ES2_S2_S2_S2_fjLj128EEEEELb0ELb1ELb0ELb1EEEvNS_9FwdParamsE,"a",@progbits
	.sectionflags	@""
	.align	4
.nv.constant0._ZN10layer_norm13ln_fwd_kernelINS_13Kernel_traitsI6__halfS2_S2_S2_fjLj1280ELj1ELj4ELj1ELj16ENS_18Kernel_traits_baseILj1280ES2_S2_S2_S2_fjLj128EEEEELb0ELb1ELb0ELb1EEEvNS_9FwdParamsE:
	.zero		584


//--------------------- .nv.constant0._ZN10layer_norm13ln_fwd_kernelINS_13Kernel_traitsI6__halfS2_S2_S2_fjLj1280ELj1ELj4ELj1ELj16ENS_18Kernel_traits_baseILj1280ES2_S2_S2_S2_fjLj128EEEEELb0ELb1ELb1ELb0EEEvNS_9FwdParamsE --------------------------
	.section	.nv.constant0._ZN10layer_norm13ln_fwd_kernelINS_13Kernel_traitsI6__halfS2_S2_S2_fjLj1280ELj1ELj4ELj1ELj16ENS_18Kernel_traits_baseILj1280ES2_S2_S2_S2_fjLj128EEEEELb0ELb1ELb1ELb0EEEvNS_9FwdParamsE,"a",@progbits
	.sectionflags	@""
	.align	4
.nv.constant0._ZN10layer_norm13ln_fwd_kernelINS_13Kernel_traitsI6__halfS2_S2_S2_fjLj1280ELj1ELj4ELj1ELj16ENS_18Kernel_traits_baseILj1280ES2_S2_S2_S2_fjLj128EEEEELb0ELb1ELb1ELb0EEEvNS_9FwdParamsE:
	.zero		584


//--------------------- .nv.constant0._ZN10layer_norm13ln_fwd_kernelINS_13Kernel_traitsI6__halfS2_S2_S2_fjLj1280ELj1ELj4ELj1ELj16ENS_18Kernel_traits_baseILj1280ES2_S2_S2_S2_fjLj128EEEEELb0ELb1ELb1ELb1EEEvNS_9FwdParamsE --------------------------
	.section	.nv.constant0._ZN10layer_norm13ln_fwd_kernelINS_13Kernel_traitsI6__halfS2_S2_S2_fjLj1280ELj1ELj4ELj1ELj16ENS_18Kernel_traits_baseILj1280ES2_S2_S2_S2_fjLj128EEEEELb0ELb1ELb1ELb1EEEvNS_9FwdParamsE,"a",@progbits
	.sectionflags	@""
	.align	4
.nv.constant0._ZN10layer_norm13ln_fwd_kernelINS_13Kernel_traitsI6__halfS2_S2_S2_fjLj1280ELj1ELj4ELj1ELj16ENS_18Kernel_traits_baseILj1280ES2_S2_S2_S2_fjLj128EEEEELb0ELb1ELb1ELb1EEEvNS_9FwdParamsE:
	.zero		584


//--------------------- .nv.constant0._ZN10layer_norm13ln_fwd_kernelINS_13Kernel_traitsI6__halfS2_S2_S2_fjLj1280ELj1ELj4ELj1ELj16ENS_18Kernel_traits_baseILj1280ES2_S2_S2_S2_fjLj128EEEEELb1ELb0ELb0ELb0EEEvNS_9FwdParamsE --------------------------
	.section	.nv.constant0._ZN10layer_norm13ln_fwd_kernelINS_13Kernel_traitsI6__halfS2_S2_S2_fjLj1280ELj1ELj4ELj1ELj16ENS_18Kernel_traits_baseILj1280ES2_S2_S2_S2_fjLj128EEEEELb1ELb0ELb0ELb0EEEvNS_9FwdParamsE,"a",@progbits
	.sectionflags	@""
	.align	4
.nv.constant0._ZN10layer_norm13ln_fwd_kernelINS_13Kernel_traitsI6__halfS2_S2_S2_fjLj1280ELj1ELj4ELj1ELj16ENS_18Kernel_traits_baseILj1280ES2_S2_S2_S2_fjLj128EEEEELb1ELb0ELb0ELb0EEEvNS_9FwdParamsE:
	.zero		584


//--------------------- .nv.constant0._ZN10layer_norm13ln_fwd_kernelINS_13Kernel_traitsI6__halfS2_S2_S2_fjLj1280ELj1ELj4ELj1ELj16ENS_18Kernel_traits_baseILj1280ES2_S2_S2_S2_fjLj128EEEEELb1ELb0ELb0ELb1EEEvNS_9FwdParamsE --------------------------
	.section	.nv.constant0._ZN10layer_norm13ln_fwd_kernelINS_13Kernel_traitsI6__halfS2_S2_S2_fjLj1280ELj1ELj4ELj1ELj16ENS_18Kernel_traits_baseILj1280ES2_S2_S2_S2_fjLj128EEEEELb1ELb0ELb0ELb1EEEvNS_9FwdParamsE,"a",@progbits
	.sectionflags	@""
	.align	4
.nv.constant0._ZN10layer_norm13ln_fwd_kernelINS_13Kernel_traitsI6__halfS2_S2_S2_fjLj1280ELj1ELj4ELj1ELj16ENS_18Kernel_traits_baseILj1280ES2_S2_S2_S2_fjLj128EEEEELb1ELb0ELb0ELb1EEEvNS_9FwdParamsE:
	.zero		584


//--------------------- .nv.constant0._ZN10layer_norm13ln_fwd_kernelINS_13Kernel_traitsI6__halfS2_S2_S2_fjLj1280ELj1ELj4ELj1ELj16ENS_18Kernel_traits_baseILj1280ES2_S2_S2_S2_fjLj128EEEEELb1ELb0ELb1ELb0EEEvNS_9FwdParamsE --------------------------
	.section	.nv.constant0._ZN10layer_norm13ln_fwd_kernelINS_13Kernel_traitsI6__halfS2_S2_S2_fjLj1280ELj1ELj4ELj1ELj16ENS_18Kernel_traits_baseILj1280ES2_S2_S2_S2_fjLj128EEEEELb1ELb0ELb1ELb0EEEvNS_9FwdParamsE,"a",@progbits
	.sectionflags	@""
	.align	4
.nv.constant0._ZN10layer_norm13ln_fwd_kernelINS_13Kernel_traitsI6__halfS2_S2_S2_fjLj1280ELj1ELj4ELj1ELj16ENS_18Kernel_traits_baseILj1280ES2_S2_S2_S2_fjLj128EEEEELb1ELb0ELb1ELb0EEEvNS_9FwdParamsE:
	.zero		584


//--------------------- .nv.constant0._ZN10layer_norm13ln_fwd_kernelINS_13Kernel_traitsI6__halfS2_S2_S2_fjLj1280ELj1ELj4ELj1ELj16ENS_18Kernel_traits_baseILj1280ES2_S2_S2_S2_fjLj128EEEEELb1ELb0ELb1ELb1EEEvNS_9FwdParamsE --------------------------
	.section	.nv.constant0._ZN10layer_norm13ln_fwd_kernelINS_13Kernel_traitsI6__halfS2_S2_S2_fjLj1280ELj1ELj4ELj1ELj16ENS_18Kernel_traits_baseILj1280ES2_S2_S2_S2_fjLj128EEEEELb1ELb0ELb1ELb1EEEvNS_9FwdParamsE,"a",@progbits
	.sectionflags	@""
	.align	4
.nv.constant0._ZN10layer_norm13ln_fwd_kernelINS_13Kernel_traitsI6__halfS2_S2_S2_fjLj1280ELj1ELj4ELj1ELj16ENS_18Kernel_traits_baseILj1280ES2_S2_S2_S2_fjLj128EEEEELb1ELb0ELb1ELb1EEEvNS_9FwdParamsE:
	.zero		584


//--------------------- .nv.constant0._ZN10layer_norm13ln_fwd_kernelINS_13Kernel_traitsI6__halfS2_S2_S2_fjLj1280ELj1ELj4ELj1ELj16ENS_18Kernel_traits_baseILj1280ES2_S2_S2_S2_fjLj128EEEEELb1ELb1ELb0ELb0EEEvNS_9FwdParamsE --------------------------
	.section	.nv.constant0._ZN10layer_norm13ln_fwd_kernelINS_13Kernel_traitsI6__halfS2_S2_S2_fjLj1280ELj1ELj4ELj1ELj16ENS_18Kernel_traits_baseILj1280ES2_S2_S2_S2_fjLj128EEEEELb1ELb1ELb0ELb0EEEvNS_9FwdParamsE,"a",@progbits
	.sectionflags	@""
	.align	4
.nv.constant0._ZN10layer_norm13ln_fwd_kernelINS_13Kernel_traitsI6__halfS2_S2_S2_fjLj1280ELj1ELj4ELj1ELj16ENS_18Kernel_traits_baseILj1280ES2_S2_S2_S2_fjLj128EEEEELb1ELb1ELb0ELb0EEEvNS_9FwdParamsE:
	.zero		584


//--------------------- .nv.constant0._ZN10layer_norm13ln_fwd_kernelINS_13Kernel_traitsI6__halfS2_S2_S2_fjLj1280ELj1ELj4ELj1ELj16ENS_18Kernel_traits_baseILj1280ES2_S2_S2_S2_fjLj128EEEEELb1ELb1ELb0ELb1EEEvNS_9FwdParamsE --------------------------
	.section	.nv.constant0._ZN10layer_norm13ln_fwd_kernelINS_13Kernel_traitsI6__halfS2_S2_S2_fjLj1280ELj1ELj4ELj1ELj16ENS_18Kernel_traits_baseILj1280ES2_S2_S2_S2_fjLj128EEEEELb1ELb1ELb0ELb1EEEvNS_9FwdParamsE,"a",@progbits
	.sectionflags	@""
	.align	4
.nv.constant0._ZN10layer_norm13ln_fwd_kernelINS_13Kernel_traitsI6__halfS2_S2_S2_fjLj1280ELj1ELj4ELj1ELj16ENS_18Kernel_traits_baseILj1280ES2_S2_S2_S2_fjLj128EEEEELb1ELb1ELb0ELb1EEEvNS_9FwdParamsE:
	.zero		584


//--------------------- .nv.constant0._ZN10layer_norm13ln_fwd_kernelINS_13Kernel_traitsI6__halfS2_S2_S2_fjLj1280ELj1ELj4ELj1ELj16ENS_18Kernel_traits_baseILj1280ES2_S2_S2_S2_fjLj128EEEEELb1ELb1ELb1ELb0EEEvNS_9FwdParamsE --------------------------
	.section	.nv.constant0._ZN10layer_norm13ln_fwd_kernelINS_13Kernel_traitsI6__halfS2_S2_S2_fjLj1280ELj1ELj4ELj1ELj16ENS_18Kernel_traits_baseILj1280ES2_S2_S2_S2_fjLj128EEEEELb1ELb1ELb1ELb0EEEvNS_9FwdParamsE,"a",@progbits
	.sectionflags	@""
	.align	4
.nv.constant0._ZN10layer_norm13ln_fwd_kernelINS_13Kernel_traitsI6__halfS2_S2_S2_fjLj1280ELj1ELj4ELj1ELj16ENS_18Kernel_traits_baseILj1280ES2_S2_S2_S2_fjLj128EEEEELb1ELb1ELb1ELb0EEEvNS_9FwdParamsE:
	.zero		584


//--------------------- .nv.constant0._ZN10layer_norm13ln_fwd_kernelINS_13Kernel_traitsI6__halfS2_S2_S2_fjLj1280ELj1ELj4ELj1ELj16ENS_18Kernel_traits_baseILj1280ES2_S2_S2_S2_fjLj128EEEEELb1ELb1ELb1ELb1EEEvNS_9FwdParamsE --------------------------
	.section	.nv.constant0._ZN10layer_norm13ln_fwd_kernelINS_13Kernel_traitsI6__halfS2_S2_S2_fjLj1280ELj1ELj4ELj1ELj16ENS_18Kernel_traits_baseILj1280ES2_S2_S2_S2_fjLj128EEEEELb1ELb1ELb1ELb1EEEvNS_9FwdParamsE,"a",@progbits
	.sectionflags	@""
	.align	4
.nv.constant0._ZN10layer_norm13ln_fwd_kernelINS_13Kernel_traitsI6__halfS2_S2_S2_fjLj1280ELj1ELj4ELj1ELj16ENS_18Kernel_traits_baseILj1280ES2_S2_S2_S2_fjLj128EEEEELb1ELb1ELb1ELb1EEEvNS_9FwdParamsE:
	.zero		584


//--------------------- .nv.constant0._ZN10layer_norm13ln_fwd_kernelINS_13Kernel_traitsIf13__nv_bfloat16S2_S2_fjLj1280ELj1ELj4ELj1ELj16ENS_18Kernel_traits_baseILj1280EfS2_S2_S2_fjLj128EEEEELb0ELb0ELb0ELb0EEEvNS_9FwdParamsE --------------------------
	.section	.nv.constant0._ZN10layer_norm13ln_fwd_kernelINS_13Kernel_traitsIf13__nv_bfloat16S2_S2_fjLj1280ELj1ELj4ELj1ELj16ENS_18Kernel_traits_baseILj1280EfS2_S2_S2_fjLj128EEEEELb0ELb0ELb0ELb0EEEvNS_9FwdParamsE,"a",@progbits
	.sectionflags	@""
	.align	4
.nv.constant0._ZN10layer_norm13ln_fwd_kernelINS_13Kernel_traitsIf13__nv_bfloat16S2_S2_fjLj1280ELj1ELj4ELj1ELj16ENS_18Kernel_traits_baseILj1280EfS2_S2_S2_fjLj128EEEEELb0ELb0ELb0ELb0EEEvNS_9FwdParamsE:
	.zero		584


//--------------------- .nv.constant0._ZN10layer_norm13ln_fwd_kernelINS_13Kernel_traitsIf13__nv_bfloat16S2_S2_fjLj1280ELj1ELj4ELj1ELj16ENS_18Kernel_traits_baseILj1280EfS2_S2_S2_fjLj128EEEEELb0ELb0ELb0ELb1EEEvNS_9FwdParamsE --------------------------
	.section	.nv.constant0._ZN10layer_norm13ln_fwd_kernelINS_13Kernel_traitsIf13__nv_bfloat16S2_S2_fjLj1280ELj1ELj4ELj1ELj16ENS_18Kernel_traits_baseILj1280EfS2_S2_S2_fjLj128EEEEELb0ELb0ELb0ELb1EEEvNS_9FwdParamsE,"a",@progbits
	.sectionflags	@""
	.align	4
.nv.constant0._ZN10layer_norm13ln_fwd_kernelINS_13Kernel_traitsIf13__nv_bfloat16S2_S2_fjLj1280ELj1ELj4ELj1ELj16ENS_18Kernel_traits_baseILj1280EfS2_S2_S2_fjLj128EEEEELb0ELb0ELb0ELb1EEEvNS_9FwdParamsE:
	.zero		584


//--------------------- .nv.constant0._ZN10layer_norm13ln_fwd_kernelINS_13Kernel_traitsIf13__nv_bfloat16S2_S2_fjLj1280ELj1ELj4ELj1ELj16ENS_18Kernel_traits_baseILj1280EfS2_S2_S2_fjLj128EEEEELb0ELb0ELb1ELb0EEEvNS_9FwdParamsE --------------------------
	.section	.nv.constant0._ZN10layer_norm13ln_fwd_kernelINS_13Kernel_traitsIf13__nv_bfloat16S2_S2_fjLj1280ELj1ELj4ELj1ELj16ENS_18Kernel_traits_baseILj1280EfS2_S2_S2_fjLj128EEEEELb0ELb0ELb1ELb0EEEvNS_9FwdParamsE,"a",@progbits
	.sectionflags	@""
	.align	4
.nv.constant0._ZN10layer_norm13ln_fwd_kernelINS_13Kernel_traitsIf13__nv_bfloat16S2_S2_fjLj1280ELj1ELj4ELj1ELj16ENS_18Kernel_traits_baseILj1280EfS2_S2_S2_fjLj128EEEEELb0ELb0ELb1ELb0EEEvNS_9FwdParamsE:
	.zero		584


//--------------------- .nv.constant0._ZN10layer_norm13ln_fwd_kernelINS_13Kernel_traitsIf13__nv_bfloat16S2_S2_fjLj1280ELj1ELj4ELj1ELj16ENS_18Kernel_traits_baseILj1280EfS2_S2_S2_fjLj128EEEEELb0ELb0ELb1ELb1EEEvNS_9FwdParamsE --------------------------
	.section	.nv.constant0._ZN10layer_norm13ln_fwd_kernelINS_13Kernel_traitsIf13__nv_bfloat16S2_S2_fjLj1280ELj1ELj4ELj1ELj16ENS_18Kernel_traits_baseILj1280EfS2_S2_S2_fjLj128EEEEELb0ELb0ELb1ELb1EEEvNS_9FwdParamsE,"a",@progbits
	.sectionflags	@""
	.align	4
.nv.constant0._ZN10layer_norm13ln_fwd_kernelINS_13Kernel_traitsIf13__nv_bfloat16S2_S2_fjLj1280ELj1ELj4ELj1ELj16ENS_18Kernel_traits_baseILj1280EfS2_S2_S2_fjLj128EEEEELb0ELb0ELb1ELb1EEEvNS_9FwdParamsE:
	.zero		584


//--------------------- .nv.constant0._ZN10layer_norm13ln_fwd_kernelINS_13Kernel_traitsIf13__nv_bfloat16S2_S2_fjLj1280ELj1ELj4ELj1ELj16ENS_18Kernel_traits_baseILj1280EfS2_S2_S2_fjLj128EEEEELb0ELb1ELb0ELb0EEEvNS_9FwdParamsE --------------------------
	.section	.nv.constant0._ZN10layer_norm13ln_fwd_kernelINS_13Kernel_traitsIf13__nv_bfloat16S2_S2_fjLj1280ELj1ELj4ELj1ELj16ENS_18Kernel_traits_baseILj1280EfS2_S2_S2_fjLj128EEEEELb0ELb1ELb0ELb0EEEvNS_9FwdParamsE,"a",@progbits
	.sectionflags	@""
	.align	4
.nv.constant0._ZN10layer_norm13ln_fwd_kernelINS_13Kernel_traitsIf13__nv_bfloat16S2_S2_fjLj1280ELj1ELj4ELj1ELj16ENS_18Kernel_traits_baseILj1280EfS2_S2_S2_fjLj128EEEEELb0ELb1ELb0ELb0EEEvNS_9FwdParamsE:
	.zero		584


//--------------------- .nv.constant0._ZN10layer_norm13ln_fwd_kernelINS_13Kernel_traitsIf13__nv_bfloat16S2_S2_fjLj1280ELj1ELj4ELj1ELj16ENS_18Kernel_traits_baseILj1280EfS2_S2_S2_fjLj128EEEEELb0ELb1ELb0ELb1EEEvNS_9FwdParamsE --------------------------
	.section	.nv.constant0._ZN10layer_norm13ln_fwd_kernelINS_13Kernel_traitsIf13__nv_bfloat16S2_S2_fjLj1280ELj1ELj4ELj1ELj16ENS_18Kernel_traits_baseILj1280EfS2_S2_S2_fjLj128EEEEELb0ELb1ELb0ELb1EEEvNS_9FwdParamsE,"a",@progbits
	.sectionflags	@""
	.align	4
.nv.constant0._ZN10layer_norm13ln_fwd_kernelINS_13Kernel_traitsIf13__nv_bfloat16S2_S2_fjLj1280ELj1ELj4ELj1ELj16ENS_18Kernel_traits_baseILj1280EfS2_S2_S2_fjLj128EEEEELb0ELb1ELb0ELb1EEEvNS_9FwdParamsE:
	.zero		584


//--------------------- .nv.constant0._ZN10layer_norm13ln_fwd_kernelINS_13Kernel_traitsIf13__nv_bfloat16S2_S2_fjLj1280ELj1ELj4ELj1ELj16ENS_18Kernel_traits_baseILj1280EfS2_S2_S2_fjLj128EEEEELb0ELb1ELb1ELb0EEEvNS_9FwdParamsE --------------------------
	.section	.nv.constant0._ZN10layer_norm13ln_fwd_kernelINS_13Kernel_traitsIf13__nv_bfloat16S2_S2_fjLj1280ELj1ELj4ELj1ELj16ENS_18Kernel_traits_baseILj1280EfS2_S2_S2_fjLj128EEEEELb0ELb1ELb1ELb0EEEvNS_9FwdParamsE,"a",@progbits
	.sectionflags	@""
	.align	4
.nv.constant0._ZN10layer_norm13ln_fwd_kernelINS_13Kernel_traitsIf13__nv_bfloat16S2_S2_fjLj1280ELj1ELj4ELj1ELj16ENS_18Kernel_traits_baseILj1280EfS2_S2_S2_fjLj128EEEEELb0ELb1ELb1ELb0EEEvNS_9FwdParamsE:
	.zero		584


//--------------------- .nv.constant0._ZN10layer_norm13ln_fwd_kernelINS_13Kernel_traitsIf13__nv_bfloat16S2_S2_fjLj1280ELj1ELj4ELj1ELj16ENS_18Kernel_traits_baseILj1280EfS2_S2_S2_fjLj128EEEEELb0ELb1ELb1ELb1EEEvNS_9FwdParamsE --------------------------
	.section	.nv.constant0._ZN10layer_norm13ln_fwd_kernelINS_13Kernel_traitsIf13__nv_bfloat16S2_S2_fjLj1280ELj1ELj4ELj1ELj16ENS_18Kernel_traits_baseILj1280EfS2_S2_S2_fjLj128EEEEELb0ELb1ELb1ELb1EEEvNS_9FwdParamsE,"a",@progbits
	.sectionflags	@""
	.align	4
.nv.constant0._ZN10layer_norm13ln_fwd_kernelINS_13Kernel_traitsIf13__nv_bfloat16S2_S2_fjLj1280ELj1ELj4ELj1ELj16ENS_18Kernel_traits_baseILj1280EfS2_S2_S2_fjLj128EEEEELb0ELb1ELb1ELb1EEEvNS_9FwdParamsE:
	.zero		584


//--------------------- .nv.constant0._ZN10layer_norm13ln_fwd_kernelINS_13Kernel_traitsIf13__nv_bfloat16S2_S2_fjLj1280ELj1ELj4ELj1ELj16ENS_18Kernel_traits_baseILj1280EfS2_S2_S2_fjLj128EEEEELb1ELb0ELb0ELb0EEEvNS_9FwdParamsE --------------------------
	.section	.nv.constant0._ZN10layer_norm13ln_fwd_kernelINS_13Kernel_traitsIf13__nv_bfloat16S2_S2_fjLj1280ELj1ELj4ELj1ELj16ENS_18Kernel_traits_baseILj1280EfS2_S2_S2_fjLj128EEEEELb1ELb0ELb0ELb0EEEvNS_9FwdParamsE,"a",@progbits
	.sectionflags	@""
	.align	4
.nv.constant0._ZN10layer_norm13ln_fwd_kernelINS_13Kernel_traitsIf13__nv_bfloat16S2_S2_fjLj1280ELj1ELj4ELj1ELj16ENS_18Kernel_traits_baseILj1280EfS2_S2_S2_fjLj128EEEEELb1ELb0ELb0ELb0EEEvNS_9FwdParamsE:
	.zero		584


//--------------------- .nv.constant0._ZN10layer_norm13ln_fwd_kernelINS_13Kernel_traitsIf13__nv_bfloat16S2_S2_fjLj1280ELj1ELj4ELj1ELj16ENS_18Kernel_traits_baseILj1280EfS2_S2_S2_fjLj128EEEEELb1ELb0ELb0ELb1EEEvNS_9FwdParamsE --------------------------
	.section	.nv.constant0._ZN10layer_norm13ln_fwd_kernelINS_13Kernel_traitsIf13__nv_bfloat16S2_S2_fjLj1280ELj1ELj4ELj1ELj16ENS_18Kernel_traits_baseILj1280EfS2_S2_S2_fjLj128EEEEELb1ELb0ELb0ELb1EEEvNS_9FwdParamsE,"a",@progbits
	.sectionflags	@""
	.align	4
.nv.constant0._ZN10layer_norm13ln_fwd_kernelINS_13Kernel_traitsIf13__nv_bfloat16S2_S2_fjLj1280ELj1ELj4ELj1ELj16ENS_18Kernel_traits_baseILj1280EfS2_S2_S2_fjLj128EEEEELb1ELb0ELb0ELb1EEEvNS_9FwdParamsE:
	.zero		584


//--------------------- .nv.constant0._ZN10layer_norm13ln_fwd_kernelINS_13Kernel_traitsIf13__nv_bfloat16S2_S2_fjLj1280ELj1ELj4ELj1ELj16ENS_18Kernel_traits_baseILj1280EfS2_S2_S2_fjLj128EEEEELb1ELb0ELb1ELb0EEEvNS_9FwdParamsE --------------------------
	.section	.nv.constant0._ZN10layer_norm13ln_fwd_kernelINS_13Kernel_traitsIf13__nv_bfloat16S2_S2_fjLj1280ELj1ELj4ELj1ELj16ENS_18Kernel_traits_baseILj1280EfS2_S2_S2_fjLj128EEEEELb1ELb0ELb1ELb0EEEvNS_9FwdParamsE,"a",@progbits
	.sectionflags	@""
	.align	4
.nv.constant0._ZN10layer_norm13ln_fwd_kernelINS_13Kernel_traitsIf13__nv_bfloat16S2_S2_fjLj1280ELj1ELj4ELj1ELj16ENS_18Kernel_traits_baseILj1280EfS2_S2_S2_fjLj128EEEEELb1ELb0ELb1ELb0EEEvNS_9FwdParamsE:
	.zero		584


//--------------------- .nv.constant0._ZN10layer_norm13ln_fwd_kernelINS_13Kernel_traitsIf13__nv_bfloat16S2_S2_fjLj1280ELj1ELj4ELj1ELj16ENS_18Kernel_traits_baseILj1280EfS2_S2_S2_fjLj128EEEEELb1ELb0ELb1ELb1EEEvNS_9FwdParamsE --------------------------
	.section	.nv.constant0._ZN10layer_norm13ln_fwd_kernelINS_13Kernel_traitsIf13__nv_bfloat16S2_S2_fjLj1280ELj1ELj4ELj1ELj16ENS_18Kernel_traits_baseILj1280EfS2_S2_S2_fjLj128EEEEELb1ELb0ELb1ELb1EEEvNS_9FwdParamsE,"a",@progbits
	.sectionflags	@""
	.align	4
.nv.constant0._ZN10layer_norm13ln_fwd_kernelINS_13Kernel_traitsIf13__nv_bfloat16S2_S2_fjLj1280ELj1ELj4ELj1ELj16ENS_18Kernel_traits_baseILj1280EfS2_S2_S2_fjLj128EEEEELb1ELb0ELb1ELb1EEEvNS_9FwdParamsE:
	.zero		584


//--------------------- .nv.constant0._ZN10layer_norm13ln_fwd_kernelINS_13Kernel_traitsIf13__nv_bfloat16S2_S2_fjLj1280ELj1ELj4ELj1ELj16ENS_18Kernel_traits_baseILj1280EfS2_S2_S2_fjLj128EEEEELb1ELb1ELb0ELb0EEEvNS_9FwdParamsE --------------------------
	.section	.nv.constant0._ZN10layer_norm13ln_fwd_kernelINS_13Kernel_traitsIf13__nv_bfloat16S2_S2_fjLj1280ELj1ELj4ELj1ELj16ENS_18Kernel_traits_baseILj1280EfS2_S2_S2_fjLj128EEEEELb1ELb1ELb0ELb0EEEvNS_9FwdParamsE,"a",@progbits
	.sectionflags	@""
	.align	4
.nv.constant0._ZN10layer_norm13ln_fwd_kernelINS_13Kernel_traitsIf13__nv_bfloat16S2_S2_fjLj1280ELj1ELj4ELj1ELj16ENS_18Kernel_traits_baseILj1280EfS2_S2_S2_fjLj128EEEEELb1ELb1ELb0ELb0EEEvNS_9FwdParamsE:
	.zero		584


//--------------------- .nv.constant0._ZN10layer_norm13ln_fwd_kernelINS_13Kernel_traitsIf13__nv_bfloat16S2_S2_fjLj1280ELj1ELj4ELj1ELj16ENS_18Kernel_traits_baseILj1280EfS2_S2_S2_fjLj128EEEEELb1ELb1ELb0ELb1EEEvNS_9FwdParamsE --------------------------
	.section	.nv.constant0._ZN10layer_norm13ln_fwd_kernelINS_13Kernel_traitsIf13__nv_bfloat16S2_S2_fjLj1280ELj1ELj4ELj1ELj16ENS_18Kernel_traits_baseILj1280EfS2_S2_S2_fjLj128EEEEELb1ELb1ELb0ELb1EEEvNS_9FwdParamsE,"a",@progbits
	.sectionflags	@""
	.align	4
.nv.constant0._ZN10layer_norm13ln_fwd_kernelINS_13Kernel_traitsIf13__nv_bfloat16S2_S2_fjLj1280ELj1ELj4ELj1ELj16ENS_18Kernel_traits_baseILj1280EfS2_S2_S2_fjLj128EEEEELb1ELb1ELb0ELb1EEEvNS_9FwdParamsE:
	.zero		584


//--------------------- .nv.constant0._ZN10layer_norm13ln_fwd_kernelINS_13Kernel_traitsIf13__nv_bfloat16S2_S2_fjLj1280ELj1ELj4ELj1ELj16ENS_18Kernel_traits_baseILj1280EfS2_S2_S2_fjLj128EEEEELb1ELb1ELb1ELb0EEEvNS_9FwdParamsE --------------------------
	.section	.nv.constant0._ZN10layer_norm13ln_fwd_kernelINS_13Kernel_traitsIf13__nv_bfloat16S2_S2_fjLj1280ELj1ELj4ELj1ELj16ENS_18Kernel_traits_baseILj1280EfS2_S2_S2_fjLj128EEEEELb1ELb1ELb1ELb0EEEvNS_9FwdParamsE,"a",@progbits
	.sectionflags	@""
	.align	4
.nv.constant0._ZN10layer_norm13ln_fwd_kernelINS_13Kernel_traitsIf13__nv_bfloat16S2_S2_fjLj1280ELj1ELj4ELj1ELj16ENS_18Kernel_traits_baseILj1280EfS2_S2_S2_fjLj128EEEEELb1ELb1ELb1ELb0EEEvNS_9FwdParamsE:
	.zero		584


//--------------------- .nv.constant0._ZN10layer_norm13ln_fwd_kernelINS_13Kernel_traitsIf13__nv_bfloat16S2_S2_fjLj1280ELj1ELj4ELj1ELj16ENS_18Kernel_traits_baseILj1280EfS2_S2_S2_fjLj128EEEEELb1ELb1ELb1ELb1EEEvNS_9FwdParamsE --------------------------
	.section	.nv.constant0._ZN10layer_norm13ln_fwd_kernelINS_13Kernel_traitsIf13__nv_bfloat16S2_S2_fjLj1280ELj1ELj4ELj1ELj16ENS_18Kernel_traits_baseILj1280EfS2_S2_S2_fjLj128EEEEELb1ELb1ELb1ELb1EEEvNS_9FwdParamsE,"a",@progbits
	.sectionflags	@""
	.align	4
.nv.constant0._ZN10layer_norm13ln_fwd_kernelINS_13Kernel_traitsIf13__nv_bfloat16S2_S2_fjLj1280ELj1ELj4ELj1ELj16ENS_18Kernel_traits_baseILj1280EfS2_S2_S2_fjLj128EEEEELb1ELb1ELb1ELb1EEEvNS_9FwdParamsE:
	.zero		584


//--------------------- .nv.constant0._ZN10layer_norm13ln_fwd_kernelINS_13Kernel_traitsI13__nv_bfloat16S2_fS2_fjLj1280ELj1ELj4ELj1ELj16ENS_18Kernel_traits_baseILj1280ES2_S2_fS2_fjLj128EEEEELb0ELb0ELb0ELb0EEEvNS_9FwdParamsE --------------------------
	.section	.nv.constant0._ZN10layer_norm13ln_fwd_kernelINS_13Kernel_traitsI13__nv_bfloat16S2_fS2_fjLj1280ELj1ELj4ELj1ELj16ENS_18Kernel_traits_baseILj1280ES2_S2_fS2_fjLj128EEEEELb0ELb0ELb0ELb0EEEvNS_9FwdParamsE,"a",@progbits
	.sectionflags	@""
	.align	4
.nv.constant0._ZN10layer_norm13ln_fwd_kernelINS_13Kernel_traitsI13__nv_bfloat16S2_fS2_fjLj1280ELj1ELj4ELj1ELj16ENS_18Kernel_traits_baseILj1280ES2_S2_fS2_fjLj128EEEEELb0ELb0ELb0ELb0EEEvNS_9FwdParamsE:
	.zero		584


//--------------------- .nv.constant0._ZN10layer_norm13ln_fwd_kernelINS_13Kernel_traitsI13__nv_bfloat16S2_fS2_fjLj1280ELj1ELj4ELj1ELj16ENS_18Kernel_traits_baseILj1280ES2_S2_fS2_fjLj128EEEEELb0ELb0ELb0ELb1EEEvNS_9FwdParamsE --------------------------
	.section	.nv.constant0._ZN10layer_norm13ln_fwd_kernelINS_13Kernel_traitsI13__nv_bfloat16S2_fS2_fjLj1280ELj1ELj4ELj1ELj16ENS_18Kernel_traits_baseILj1280ES2_S2_fS2_fjLj128EEEEELb0ELb0ELb0ELb1EEEvNS_9FwdParamsE,"a",@progbits
	.sectionflags	@""
	.align	4
.nv.constant0._ZN10layer_norm13ln_fwd_kernelINS_13Kernel_traitsI13__nv_bfloat16S2_fS2_fjLj1280ELj1ELj4ELj1ELj16ENS_18Kernel_traits_baseILj1280ES2_S2_fS2_fjLj128EEEEELb0ELb0ELb0ELb1EEEvNS_9FwdParamsE:
	.zero		584


//--------------------- .nv.constant0._ZN10layer_norm13ln_fwd_kernelINS_13Kernel_traitsI13__nv_bfloat16S2_fS2_fjLj1280ELj1ELj4ELj1ELj16ENS_18Kernel_traits_baseILj1280ES2_S2_fS2_fjLj128EEEEELb0ELb0ELb1ELb0EEEvNS_9FwdParamsE --------------------------
	.section	.nv.constant0._ZN10layer_norm13ln_fwd_kernelINS_13Kernel_traitsI13__nv_bfloat16S2_fS2_fjLj1280ELj1ELj4ELj1ELj16ENS_18Kernel_traits_baseILj1280ES2_S2_fS2_fjLj128EEEEELb0ELb0ELb1ELb0EEEvNS_9FwdParamsE,"a",@progbits
	.sectionflags	@""
	.align	4
.nv.constant0._ZN10layer_norm13ln_fwd_kernelINS_13Kernel_traitsI13__nv_bfloat16S2_fS2_fjLj1280ELj1ELj4ELj1ELj16ENS_18Kernel_traits_baseILj1280ES2_S2_fS2_fjLj128EEEEELb0ELb0ELb1ELb0EEEvNS_9FwdParamsE:
	.zero		584


//--------------------- .nv.constant0._ZN10layer_norm13ln_fwd_kernelINS_13Kernel_traitsI13__nv_bfloat16S2_fS2_fjLj1280ELj1ELj4ELj1ELj16ENS_18Kernel_traits_baseILj1280ES2_S2_fS2_fjLj128EEEEELb0ELb0ELb1ELb1EEEvNS_9FwdParamsE --------------------------
	.section	.nv.constant0._ZN10layer_norm13ln_fwd_kernelINS_13Kernel_traitsI13__nv_bfloat16S2_fS2_fjLj1280ELj1ELj4ELj1ELj16ENS_18Kernel_traits_baseILj1280ES2_S2_fS2_fjLj128EEEEELb0ELb0ELb1ELb1EEEvNS_9FwdParamsE,"a",@progbits
	.sectionflags	@""
	.align	4
.nv.constant0._ZN10layer_norm13ln_fwd_kernelINS_13Kernel_traitsI13__nv_bfloat16S2_fS2_fjLj1280ELj1ELj4ELj1ELj16ENS_18Kernel_traits_baseILj1280ES2_S2_fS2_fjLj128EEEEELb0ELb0ELb1ELb1EEEvNS_9FwdParamsE:
	.zero		584


//--------------------- .nv.constant0._ZN10layer_norm13ln_fwd_kernelINS_13Kernel_traitsI13__nv_bfloat16S2_fS2_fjLj1280ELj1ELj4ELj1ELj16ENS_18Kernel_traits_baseILj1280ES2_S2_fS2_fjLj128EEEEELb0ELb1ELb0ELb0EEEvNS_9FwdParamsE --------------------------
	.section	.nv.constant0._ZN10layer_norm13ln_fwd_kernelINS_13Kernel_traitsI13__nv_bfloat16S2_fS2_fjLj1280ELj1ELj4ELj1ELj16ENS_18Kernel_traits_baseILj1280ES2_S2_fS2_fjLj128EEEEELb0ELb1ELb0ELb0EEEvNS_9FwdParamsE,"a",@progbits
	.sectionflags	@""
	.align	4
.nv.constant0._ZN10layer_norm13ln_fwd_kernelINS_13Kernel_traitsI13__nv_bfloat16S2_fS2_fjLj1280ELj1ELj4ELj1ELj16ENS_18Kernel_traits_baseILj1280ES2_S2_fS2_fjLj128EEEEELb0ELb1ELb0ELb0EEEvNS_9FwdParamsE:
	.zero		584


//--------------------- .nv.constant0._ZN10layer_norm13ln_fwd_kernelINS_13Kernel_traitsI13__nv_bfloat16S2_fS2_fjLj1280ELj1ELj4ELj1ELj16ENS_18Kernel_traits_baseILj1280ES2_S2_fS2_fjLj128EEEEELb0ELb1ELb0ELb1EEEvNS_9FwdParamsE --------------------------
	.section	.nv.constant0._ZN10layer_norm13ln_fwd_kernelINS_13Kernel_traitsI13__nv_bfloat16S2_fS2_fjLj1280ELj1ELj4ELj1ELj16ENS_18Kernel_traits_baseILj1280ES2_S2_fS2_fjLj128EEEEELb0ELb1ELb0ELb1EEEvNS_9FwdParamsE,"a",@progbits
	.sectionflags	@""
	.align	4
.nv.constant0._ZN10layer_norm13ln_fwd_kernelINS_13Kernel_traitsI13__nv_bfloat16S2_fS2_fjLj1280ELj1ELj4ELj1ELj16ENS_18Kernel_traits_baseILj1280ES2_S2_fS2_fjLj128EEEEELb0ELb1ELb0ELb1EEEvNS_9FwdParamsE:
	.zero		584


//--------------------- .nv.constant0._ZN10layer_norm13ln_fwd_kernelINS_13Kernel_traitsI13__nv_bfloat16S2_fS2_fjLj1280ELj1ELj4ELj1ELj16ENS_18Kernel_traits_baseILj1280ES2_S2_fS2_fjLj128EEEEELb0ELb1ELb1ELb0EEEvNS_9FwdParamsE --------------------------
	.section	.nv.constant0._ZN10layer_norm13ln_fwd_kernelINS_13Kernel_traitsI13__nv_bfloat16S2_fS2_fjLj1280ELj1ELj4ELj1ELj16ENS_18Kernel_traits_baseILj1280ES2_S2_fS2_fjLj128EEEEELb0ELb1ELb1ELb0EEEvNS_9FwdParamsE,"a",@progbits
	.sectionflags	@""
	.align	4
.nv.constant0._ZN10layer_norm13ln_fwd_kernelINS_13Kernel_traitsI13__nv_bfloat16S2_fS2_fjLj1280ELj1ELj4ELj1ELj16ENS_18Kernel_traits_baseILj1280ES2_S2_fS2_fjLj128EEEEELb0ELb1ELb1ELb0EEEvNS_9FwdParamsE:
	.zero		584


//--------------------- .nv.constant0._ZN10layer_norm13ln_fwd_kernelINS_13Kernel_traitsI13__nv_bfloat16S2_fS2_fjLj1280ELj1ELj4ELj1ELj16ENS_18Kernel_traits_baseILj1280ES2_S2_fS2_fjLj128EEEEELb0ELb1ELb1ELb1EEEvNS_9FwdParamsE --------------------------
	.section	.nv.constant0._ZN10layer_norm13ln_fwd_kernelINS_13Kernel_traitsI13__nv_bfloat16S2_fS2_fjLj1280ELj1ELj4ELj1ELj16ENS_18Kernel_traits_baseILj1280ES2_S2_fS2_fjLj128EEEEELb0ELb1ELb1ELb1EEEvNS_9FwdParamsE,"a",@progbits
	.sectionflags	@""
	.align	4
.nv.constant0._ZN10layer_norm13ln_fwd_kernelINS_13Kernel_traitsI13__nv_bfloat16S2_fS2_fjLj1280ELj1ELj4ELj1ELj16ENS_18Kernel_traits_baseILj1280ES2_S2_fS2_fjLj128EEEEELb0ELb1ELb1ELb1EEEvNS_9FwdParamsE:
	.zero		584


//--------------------- .nv.constant0._ZN10layer_norm13ln_fwd_kernelINS_13Kernel_traitsI13__nv_bfloat16S2_fS2_fjLj1280ELj1ELj4ELj1ELj16ENS_18Kernel_traits_baseILj1280ES2_S2_fS2_fjLj128EEEEELb1ELb0ELb0ELb0EEEvNS_9FwdParamsE --------------------------
	.section	.nv.constant0._ZN10layer_norm13ln_fwd_kernelINS_13Kernel_traitsI13__nv_bfloat16S2_fS2_fjLj1280ELj1ELj4ELj1ELj16ENS_18Kernel_traits_baseILj1280ES2_S2_fS2_fjLj128EEEEELb1ELb0ELb0ELb0EEEvNS_9FwdParamsE,"a",@progbits
	.sectionflags	@""
	.align	4
.nv.constant0._ZN10layer_norm13ln_fwd_kernelINS_13Kernel_traitsI13__nv_bfloat16S2_fS2_fjLj1280ELj1ELj4ELj1ELj16ENS_18Kernel_traits_baseILj1280ES2_S2_fS2_fjLj128EEEEELb1ELb0ELb0ELb0EEEvNS_9FwdParamsE:
	.zero		584


//--------------------- .nv.constant0._ZN10layer_norm13ln_fwd_kernelINS_13Kernel_traitsI13__nv_bfloat16S2_fS2_fjLj1280ELj1ELj4ELj1ELj16ENS_18Kernel_traits_baseILj1280ES2_S2_fS2_fjLj128EEEEELb1ELb0ELb0ELb1EEEvNS_9FwdParamsE --------------------------
	.section	.nv.constant0._ZN10layer_norm13ln_fwd_kernelINS_13Kernel_traitsI13__nv_bfloat16S2_fS2_fjLj1280ELj1ELj4ELj1ELj16ENS_18Kernel_traits_baseILj1280ES2_S2_fS2_fjLj128EEEEELb1ELb0ELb0ELb1EEEvNS_9FwdParamsE,"a",@progbits
	.sectionflags	@""
	.align	4
.nv.constant0._ZN10layer_norm13ln_fwd_kernelINS_13Kernel_traitsI13__nv_bfloat16S2_fS2_fjLj1280ELj1ELj4ELj1ELj16ENS_18Kernel_traits_baseILj1280ES2_S2_fS2_fjLj128EEEEELb1ELb0ELb0ELb1EEEvNS_9FwdParamsE:
	.zero		584


//--------------------- .nv.constant0._ZN10layer_norm13ln_fwd_kernelINS_13Kernel_traitsI13__nv_bfloat16S2_fS2_fjLj1280ELj1ELj4ELj1ELj16ENS_18Kernel_traits_baseILj1280ES2_S2_fS2_fjLj128EEEEELb1ELb0ELb1ELb0EEEvNS_9FwdParamsE --------------------------
	.section	.nv.constant0._ZN10layer_norm13ln_fwd_kernelINS_13Kernel_traitsI13__nv_bfloat16S2_fS2_fjLj1280ELj1ELj4ELj1ELj16ENS_18Kernel_traits_baseILj1280ES2_S2_fS2_fjLj128EEEEELb1ELb0ELb1ELb0EEEvNS_9FwdParamsE,"a",@progbits
	.sectionflags	@""
	.align	4
.nv.constant0._ZN10layer_norm13ln_fwd_kernelINS_13Kernel_traitsI13__nv_bfloat16S2_fS2_fjLj1280ELj1ELj4ELj1ELj16ENS_18Kernel_traits_baseILj1280ES2_S2_fS2_fjLj128EEEEELb1ELb0ELb1ELb0EEEvNS_9FwdParamsE:
	.zero		584


//--------------------- .nv.constant0._ZN10layer_norm13ln_fwd_kernelINS_13Kernel_traitsI13__nv_bfloat16S2_fS2_fjLj1280ELj1ELj4ELj1ELj16ENS_18Kernel_traits_baseILj1280ES2_S2_fS2_fjLj128EEEEELb1ELb0ELb1ELb1EEEvNS_9FwdParamsE --------------------------
	.section	.nv.constant0._ZN10layer_norm13ln_fwd_kernelINS_13Kernel_traitsI13__nv_bfloat16S2_fS2_fjLj1280ELj1ELj4ELj1ELj16ENS_18Kernel_traits_baseILj1280ES2_S2_fS2_fjLj128EEEEELb1ELb0ELb1ELb1EEEvNS_9FwdParamsE,"a",@progbits
	.sectionflags	@""
	.align	4
.nv.constant0._ZN10layer_norm13ln_fwd_kernelINS_13Kernel_traitsI13__nv_bfloat16S2_fS2_fjLj1280ELj1ELj4ELj1ELj16ENS_18Kernel_traits_baseILj1280ES2_S2_fS2_fjLj128EEEEELb1ELb0ELb1ELb1EEEvNS_9FwdParamsE:
	.zero		584


//--------------------- .nv.constant0._ZN10layer_norm13ln_fwd_kernelINS_13Kernel_traitsI13__nv_bfloat16S2_fS2_fjLj1280ELj1ELj4ELj1ELj16ENS_18Kernel_traits_baseILj1280ES2_S2_fS2_fjLj128EEEEELb1ELb1ELb0ELb0EEEvNS_9FwdParamsE --------------------------
	.section	.nv.constant0._ZN10layer_norm13ln_fwd_kernelINS_13Kernel_traitsI13__nv_bfloat16S2_fS2_fjLj1280ELj1ELj4ELj1ELj16ENS_18Kernel_traits_baseILj1280ES2_S2_fS2_fjLj128EEEEELb1ELb1ELb0ELb0EEEvNS_9FwdParamsE,"a",@progbits
	.sectionflags	@""
	.align	4
.nv.constant0._ZN10layer_norm13ln_fwd_kernelINS_13Kernel_traitsI13__nv_bfloat16S2_fS2_fjLj1280ELj1ELj4ELj1ELj16ENS_18Kernel_traits_baseILj1280ES2_S2_fS2_fjLj128EEEEELb1ELb1ELb0ELb0EEEvNS_9FwdParamsE:
	.zero		584


//--------------------- .nv.constant0._ZN10layer_norm13ln_fwd_kernelINS_13Kernel_traitsI13__nv_bfloat16S2_fS2_fjLj1280ELj1ELj4ELj1ELj16ENS_18Kernel_traits_baseILj1280ES2_S2_fS2_fjLj128EEEEELb1ELb1ELb0ELb1EEEvNS_9FwdParamsE --------------------------
	.section	.nv.constant0._ZN10layer_norm13ln_fwd_kernelINS_13Kernel_traitsI13__nv_bfloat16S2_fS2_fjLj1280ELj1ELj4ELj1ELj16ENS_18Kernel_traits_baseILj1280ES2_S2_fS2_fjLj128EEEEELb1ELb1ELb0ELb1EEEvNS_9FwdParamsE,"a",@progbits
	.sectionflags	@""
	.align	4
.nv.constant0._ZN10layer_norm13ln_fwd_kernelINS_13Kernel_traitsI13__nv_bfloat16S2_fS2_fjLj1280ELj1ELj4ELj1ELj16ENS_18Kernel_traits_baseILj1280ES2_S2_fS2_fjLj128EEEEELb1ELb1ELb0ELb1EEEvNS_9FwdParamsE:
	.zero		584


//--------------------- .nv.constant0._ZN10layer_norm13ln_fwd_kernelINS_13Kernel_traitsI13__nv_bfloat16S2_fS2_fjLj1280ELj1ELj4ELj1ELj16ENS_18Kernel_traits_baseILj1280ES2_S2_fS2_fjLj128EEEEELb1ELb1ELb1ELb0EEEvNS_9FwdParamsE --------------------------
	.section	.nv.constant0._ZN10layer_norm13ln_fwd_kernelINS_13Kernel_traitsI13__nv_bfloat16S2_fS2_fjLj1280ELj1ELj4ELj1ELj16ENS_18Kernel_traits_baseILj1280ES2_S2_fS2_fjLj128EEEEELb1ELb1ELb1ELb0EEEvNS_9FwdParamsE,"a",@progbits
	.sectionflags	@""
	.align	4
.nv.constant0._ZN10layer_norm13ln_fwd_kernelINS_13Kernel_traitsI13__nv_bfloat16S2_fS2_fjLj1280ELj1ELj4ELj1ELj16ENS_18Kernel_traits_baseILj1280ES2_S2_fS2_fjLj128EEEEELb1ELb1ELb1ELb0EEEvNS_9FwdParamsE:
	.zero		584


//--------------------- .nv.constant0._ZN10layer_norm13ln_fwd_kernelINS_13Kernel_traitsI13__nv_bfloat16S2_fS2_fjLj1280ELj1ELj4ELj1ELj16ENS_18Kernel_traits_baseILj1280ES2_S2_fS2_fjLj128EEEEELb1ELb1ELb1ELb1EEEvNS_9FwdParamsE --------------------------
	.section	.nv.constant0._ZN10layer_norm13ln_fwd_kernelINS_13Kernel_traitsI13__nv_bfloat16S2_fS2_fjLj1280ELj1ELj4ELj1ELj16ENS_18Kernel_traits_baseILj1280ES2_S2_fS2_fjLj128EEEEELb1ELb1ELb1ELb1EEEvNS_9FwdParamsE,"a",@progbits
	.sectionflags	@""
	.align	4
.nv.constant0._ZN10layer_norm13ln_fwd_kernelINS_13Kernel_traitsI13__nv_bfloat16S2_fS2_fjLj1280ELj1ELj4ELj1ELj16ENS_18Kernel_traits_baseILj1280ES2_S2_fS2_fjLj128EEEEELb1ELb1ELb1ELb1EEEvNS_9FwdParamsE:
	.zero		584


//--------------------- .nv.constant0._ZN10layer_norm13ln_fwd_kernelINS_13Kernel_traitsIf13__nv_bfloat16fS2_fjLj1280ELj1ELj4ELj1ELj16ENS_18Kernel_traits_baseILj1280EfS2_fS2_fjLj128EEEEELb0ELb0ELb0ELb0EEEvNS_9FwdParamsE --------------------------
	.section	.nv.constant0._ZN10layer_norm13ln_fwd_kernelINS_13Kernel_traitsIf13__nv_bfloat16fS2_fjLj1280ELj1ELj4ELj1ELj16ENS_18Kernel_traits_baseILj1280EfS2_fS2_fjLj128EEEEELb0ELb0ELb0ELb0EEEvNS_9FwdParamsE,"a",@progbits
	.sectionflags	@""
	.align	4
.nv.constant0._ZN10layer_norm13ln_fwd_kernelINS_13Kernel_traitsIf13__nv_bfloat16fS2_fjLj1280ELj1ELj4ELj1ELj16ENS_18Kernel_traits_baseILj1280EfS2_fS2_fjLj128EEEEELb0ELb0ELb0ELb0EEEvNS_9FwdParamsE:
	.zero		584


//--------------------- .nv.constant0._ZN10layer_norm13ln_fwd_kernelINS_13Kernel_traitsIf13__nv_bfloat16fS2_fjLj1280ELj1ELj4ELj1ELj16ENS_18Kernel_traits_baseILj1280EfS2_fS2_fjLj128EEEEELb0ELb0ELb0ELb1EEEvNS_9FwdParamsE --------------------------
	.section	.nv.constant0._ZN10layer_norm13ln_fwd_kernelINS_13Kernel_traitsIf13__nv_bfloat16fS2_fjLj1280ELj1ELj4ELj1ELj16ENS_18Kernel_traits_baseILj1280EfS2_fS2_fjLj128EEEEELb0ELb0ELb0ELb1EEEvNS_9FwdParamsE,"a",@progbits
	.sectionflags	@""
	.align	4
.nv.constant0._ZN10layer_norm13ln_fwd_kernelINS_13Kernel_traitsIf13__nv_bfloat16fS2_fjLj1280ELj1ELj4ELj1ELj16ENS_18Kernel_traits_baseILj1280EfS2_fS2_fjLj128EEEEELb0ELb0ELb0ELb1EEEvNS_9FwdParamsE:
	.zero		584


//--------------------- .nv.constant0._ZN10layer_norm13ln_fwd_kernelINS_13Kernel_traitsIf13__nv_bfloat16fS2_fjLj1280ELj1ELj4ELj1ELj16ENS_18Kernel_traits_baseILj1280EfS2_fS2_fjLj128EEEEELb0ELb0ELb1ELb0EEEvNS_9FwdParamsE --------------------------
	.section	.nv.constant0._ZN10layer_norm13ln_fwd_kernelINS_13Kernel_traitsIf13__nv_bfloat16fS2_fjLj1280ELj1ELj4ELj1ELj16ENS_18Kernel_traits_baseILj1280EfS2_fS2_fjLj128EEEEELb0ELb0ELb1ELb0EEEvNS_9FwdParamsE,"a",@progbits
	.sectionflags	@""
	.align	4
.nv.constant0._ZN10layer_norm13ln_fwd_kernelINS_13Kernel_traitsIf13__nv_bfloat16fS2_fjLj1280ELj1ELj4ELj1ELj16ENS_18Kernel_traits_baseILj1280EfS2_fS2_fjLj128EEEEELb0ELb0ELb1ELb0EEEvNS_9FwdParamsE:
	.zero		584


//--------------------- .nv.constant0._ZN10layer_norm13ln_fwd_kernelINS_13Kernel_traitsIf13__nv_bfloat16fS2_fjLj1280ELj1ELj4ELj1ELj16ENS_18Kernel_traits_baseILj1280EfS2_fS2_fjLj128EEEEELb0ELb0ELb1ELb1EEEvNS_9FwdParamsE --------------------------
	.section	.nv.constant0._ZN10layer_norm13ln_fwd_kernelINS_13Kernel_traitsIf13__nv_bfloat16fS2_fjLj1280ELj1ELj4ELj1ELj16ENS_18Kernel_traits_baseILj1280EfS2_fS2_fjLj128EEEEELb0ELb0ELb1ELb1EEEvNS_9FwdParamsE,"a",@progbits
	.sectionflags	@""
	.align	4
.nv.constant0._ZN10layer_norm13ln_fwd_kernelINS_13Kernel_traitsIf13__nv_bfloat16fS2_fjLj1280ELj1ELj4ELj1ELj16ENS_18Kernel_traits_baseILj1280EfS2_fS2_fjLj128EEEEELb0ELb0ELb1ELb1EEEvNS_9FwdParamsE:
	.zero		584


//--------------------- .nv.constant0._ZN10layer_norm13ln_fwd_kernelINS_13Kernel_traitsIf13__nv_bfloat16fS2_fjLj1280ELj1ELj4ELj1ELj16ENS_18Kernel_traits_baseILj1280EfS2_fS2_fjLj128EEEEELb0ELb1ELb0ELb0EEEvNS_9FwdParamsE --------------------------
	.section	.nv.constant0._ZN10layer_norm13ln_fwd_kernelINS_13Kernel_traitsIf13__nv_bfloat16fS2_fjLj1280ELj1ELj4ELj1ELj16ENS_18Kernel_traits_baseILj1280EfS2_fS2_fjLj128EEEEELb0ELb1ELb0ELb0EEEvNS_9FwdParamsE,"a",@progbits
	.sectionflags	@""
	.align	4
.nv.constant0._ZN10layer_norm13ln_fwd_kernelINS_13Kernel_traitsIf13__nv_bfloat16fS2_fjLj1280ELj1ELj4ELj1ELj16ENS_18Kernel_traits_baseILj1280EfS2_fS2_fjLj128EEEEELb0ELb1ELb0ELb0EEEvNS_9FwdParamsE:
	.zero		584


//--------------------- .nv.constant0._ZN10layer_norm13ln_fwd_kernelINS_13Kernel_traitsIf13__nv_bfloat16fS2_fjLj1280ELj1ELj4ELj1ELj16ENS_18Kernel_traits_baseILj1280EfS2_fS2_fjLj128EEEEELb0ELb1ELb0ELb1EEEvNS_9FwdParamsE --------------------------
	.section	.nv.constant0._ZN10layer_norm13ln_fwd_kernelINS_13Kernel_traitsIf13__nv_bfloat16fS2_fjLj1280ELj1ELj4ELj1ELj16ENS_18Kernel_traits_baseILj1280EfS2_fS2_fjLj128EEEEELb0ELb1ELb0ELb1EEEvNS_9FwdParamsE,"a",@progbits
	.sectionflags	@""
	.align	4
.nv.constant0._ZN10layer_norm13ln_fwd_kernelINS_13Kernel_traitsIf13__nv_bfloat16fS2_fjLj1280ELj1ELj4ELj1ELj16ENS_18Kernel_traits_baseILj1280EfS2_fS2_fjLj128EEEEELb0ELb1ELb0ELb1EEEvNS_9FwdParamsE:
	.zero		584


//--------------------- .nv.constant0._ZN10layer_norm13ln_fwd_kernelINS_13Kernel_traitsIf13__nv_bfloat16fS2_fjLj1280ELj1ELj4ELj1ELj16ENS_18Kernel_traits_baseILj1280EfS2_fS2_fjLj128EEEEELb0ELb1ELb1ELb0EEEvNS_9FwdParamsE --------------------------
	.section	.nv.constant0._ZN10layer_norm13ln_fwd_kernelINS_13Kernel_traitsIf13__nv_bfloat16fS2_fjLj1280ELj1ELj4ELj1ELj16ENS_18Kernel_traits_baseILj1280EfS2_fS2_fjLj128EEEEELb0ELb1ELb1ELb0EEEvNS_9FwdParamsE,"a",@progbits
	.sectionflags	@""
	.align	4
.nv.constant0._ZN10layer_norm13ln_fwd_kernelINS_13Kernel_traitsIf13__nv_bfloat16fS2_fjLj1280ELj1ELj4ELj1ELj16ENS_18Kernel_traits_baseILj1280EfS2_fS2_fjLj128EEEEELb0ELb1ELb1ELb0EEEvNS_9FwdParamsE:
	.zero		584


//--------------------- .nv.constant0._ZN10layer_norm13ln_fwd_kernelINS_13Kernel_traitsIf13__nv_bfloat16fS2_fjLj1280ELj1ELj4ELj1ELj16ENS_18Kernel_traits_baseILj1280EfS2_fS2_fjLj128EEEEELb0ELb1ELb1ELb1EEEvNS_9FwdParamsE --------------------------
	.section	.nv.constant0._ZN10layer_norm13ln_fwd_kernelINS_13Kernel_traitsIf13__nv_bfloat16fS2_fjLj1280ELj1ELj4ELj1ELj16ENS_18Kernel_traits_baseILj1280EfS2_fS2_fjLj128EEEEELb0ELb1ELb1ELb1EEEvNS_9FwdParamsE,"a",@progbits
	.sectionflags	@""
	.align	4
.nv.constant0._ZN10layer_norm13ln_fwd_kernelINS_13Kernel_traitsIf13__nv_bfloat16fS2_fjLj1280ELj1ELj4ELj1ELj16ENS_18Kernel_traits_baseILj1280EfS2_fS2_fjLj128EEEEELb0ELb1ELb1ELb1EEEvNS_9FwdParamsE:
	.zero		584


//--------------------- .nv.constant0._ZN10layer_norm13ln_fwd_kernelINS_13Kernel_traitsIf13__nv_bfloat16fS2_fjLj1280ELj1ELj4ELj1ELj16ENS_18Kernel_traits_baseILj1280EfS2_fS2_fjLj128EEEEELb1ELb0ELb0ELb0EEEvNS_9FwdParamsE --------------------------
	.section	.nv.constant0._ZN10layer_norm13ln_fwd_kernelINS_13Kernel_traitsIf13__nv_bfloat16fS2_fjLj1280ELj1ELj4ELj1ELj16ENS_18Kernel_traits_baseILj1280EfS2_fS2_fjLj128EEEEELb1ELb0ELb0ELb0EEEvNS_9FwdParamsE,"a",@progbits
	.sectionflags	@""
	.align	4
.nv.constant0._ZN10layer_norm13ln_fwd_kernelINS_13Kernel_traitsIf13__nv_bfloat16fS2_fjLj1280ELj1ELj4ELj1ELj16ENS_18Kernel_traits_baseILj1280EfS2_fS2_fjLj128EEEEELb1ELb0ELb0ELb0EEEvNS_9FwdParamsE:
	.zero		584


//--------------------- .nv.constant0._ZN10layer_norm13ln_fwd_kernelINS_13Kernel_traitsIf13__nv_bfloat16fS2_fjLj1280ELj1ELj4ELj1ELj16ENS_18Kernel_traits_baseILj1280EfS2_fS2_fjLj128EEEEELb1ELb0ELb0ELb1EEEvNS_9FwdParamsE --------------------------
	.section	.nv.constant0._ZN10layer_norm13ln_fwd_kernelINS_13Kernel_traitsIf13__nv_bfloat16fS2_fjLj1280ELj1ELj4ELj1ELj16ENS_18Kernel_traits_baseILj1280EfS2_fS2_fjLj128EEEEELb1ELb0ELb0ELb1EEEvNS_9FwdParamsE,"a",@progbits
	.sectionflags	@""
	.align	4
.nv.constant0._ZN10layer_norm13ln_fwd_kernelINS_13Kernel_traitsIf13__nv_bfloat16fS2_fjLj1280ELj1ELj4ELj1ELj16ENS_18Kernel_traits_baseILj1280EfS2_fS2_fjLj128EEEEELb1ELb0ELb0ELb1EEEvNS_9FwdParamsE:
	.zero		584


//--------------------- .nv.constant0._ZN10layer_norm13ln_fwd_kernelINS_13Kernel_traitsIf13__nv_bfloat16fS2_fjLj1280ELj1ELj4ELj1ELj16ENS_18Kernel_traits_baseILj1280EfS2_fS2_fjLj128EEEEELb1ELb0ELb1ELb0EEEvNS_9FwdParamsE --------------------------
	.section	.nv.constant0._ZN10layer_norm13ln_fwd_kernelINS_13Kernel_traitsIf13__nv_bfloat16fS2_fjLj1280ELj1ELj4ELj1ELj16ENS_18Kernel_traits_baseILj1280EfS2_fS2_fjLj128EEEEELb1ELb0ELb1ELb0EEEvNS_9FwdParamsE,"a",@progbits
	.sectionflags	@""
	.align	4
.nv.constant0._ZN10layer_norm13ln_fwd_kernelINS_13Kernel_traitsIf13__nv_bfloat16fS2_fjLj1280ELj1ELj4ELj1ELj16ENS_18Kernel_traits_baseILj1280EfS2_fS2_fjLj128EEEEELb1ELb0ELb1ELb0EEEvNS_9FwdParamsE:
	.zero		584


//--------------------- .nv.constant0._ZN10layer_norm13ln_fwd_kernelINS_13Kernel_traitsIf13__nv_bfloat16fS2_fjLj1280ELj1ELj4ELj1ELj16ENS_18Kernel_traits_baseILj1280EfS2_fS2_fjLj128EEEEELb1ELb0ELb1ELb1EEEvNS_9FwdParamsE --------------------------
	.section	.nv.constant0._ZN10layer_norm13ln_fwd_kernelINS_13Kernel_traitsIf13__nv_bfloat16fS2_fjLj1280ELj1ELj4ELj1ELj16ENS_18Kernel_traits_baseILj1280EfS2_fS2_fjLj128EEEEELb1ELb0ELb1ELb1EEEvNS_9FwdParamsE,"a",@progbits
	.sectionflags	@""
	.align	4
.nv.constant0._ZN10layer_norm13ln_fwd_kernelINS_13Kernel_traitsIf13__nv_bfloat16fS2_fjLj1280ELj1ELj4ELj1ELj16ENS_18Kernel_traits_baseILj1280EfS2_fS2_fjLj128EEEEELb1ELb0ELb1ELb1EEEvNS_9FwdParamsE:
	.zero		584


//--------------------- .nv.constant0._ZN10layer_norm13ln_fwd_kernelINS_13Kernel_traitsIf13__nv_bfloat16fS2_fjLj1280ELj1ELj4ELj1ELj16ENS_18Kernel_traits_baseILj1280EfS2_fS2_fjLj128EEEEELb1ELb1ELb0ELb0EEEvNS_9FwdParamsE --------------------------
	.section	.nv.constant0._ZN10layer_norm13ln_fwd_kernelINS_13Kernel_traitsIf13__nv_bfloat16fS2_fjLj1280ELj1ELj4ELj1ELj16ENS_18Kernel_traits_baseILj1280EfS2_fS2_fjLj128EEEEELb1ELb1ELb0ELb0EEEvNS_9FwdParamsE,"a",@progbits
	.sectionflags	@""
	.align	4
.nv.constant0._ZN10layer_norm13ln_fwd_kernelINS_13Kernel_traitsIf13__nv_bfloat16fS2_fjLj1280ELj1ELj4ELj1ELj16ENS_18Kernel_traits_baseILj1280EfS2_fS2_fjLj128EEEEELb1ELb1ELb0ELb0EEEvNS_9FwdParamsE:
	.zero		584


//--------------------- .nv.constant0._ZN10layer_norm13ln_fwd_kernelINS_13Kernel_traitsIf13__nv_bfloat16fS2_fjLj1280ELj1ELj4ELj1ELj16ENS_18Kernel_traits_baseILj1280EfS2_fS2_fjLj128EEEEELb1ELb1ELb0ELb1EEEvNS_9FwdParamsE --------------------------
	.section	.nv.constant0._ZN10layer_norm13ln_fwd_kernelINS_13Kernel_traitsIf13__nv_bfloat16fS2_fjLj1280ELj1ELj4ELj1ELj16ENS_18Kernel_traits_baseILj1280EfS2_fS2_fjLj128EEEEELb1ELb1ELb0ELb1EEEvNS_9FwdParamsE,"a",@progbits
	.sectionflags	@""
	.align	4
.nv.constant0._ZN10layer_norm13ln_fwd_kernelINS_13Kernel_traitsIf13__nv_bfloat16fS2_fjLj1280ELj1ELj4ELj1ELj16ENS_18Kernel_traits_baseILj1280EfS2_fS2_fjLj128EEEEELb1ELb1ELb0ELb1EEEvNS_9FwdParamsE:
	.zero		584


//--------------------- .nv.constant0._ZN10layer_norm13ln_fwd_kernelINS_13Kernel_traitsIf13__nv_bfloat16fS2_fjLj1280ELj1ELj4ELj1ELj16ENS_18Kernel_traits_baseILj1280EfS2_fS2_fjLj128EEEEELb1ELb1ELb1ELb0EEEvNS_9FwdParamsE --------------------------
	.section	.nv.constant0._ZN10layer_norm13ln_fwd_kernelINS_13Kernel_traitsIf13__nv_bfloat16fS2_fjLj1280ELj1ELj4ELj1ELj16ENS_18Kernel_traits_baseILj1280EfS2_fS2_fjLj128EEEEELb1ELb1ELb1ELb0EEEvNS_9FwdParamsE,"a",@progbits
	.sectionflags	@""
	.align	4
.nv.constant0._ZN10layer_norm13ln_fwd_kernelINS_13Kernel_traitsIf13__nv_bfloat16fS2_fjLj1280ELj1ELj4ELj1ELj16ENS_18Kernel_traits_baseILj1280EfS2_fS2_fjLj128EEEEELb1ELb1ELb1ELb0EEEvNS_9FwdParamsE:
	.zero		584


//--------------------- .nv.constant0._ZN10layer_norm13ln_fwd_kernelINS_13Kernel_traitsIf13__nv_bfloat16fS2_fjLj1280ELj1ELj4ELj1ELj16ENS_18Kernel_traits_baseILj1280EfS2_fS2_fjLj128EEEEELb1ELb1ELb1ELb1EEEvNS_9FwdParamsE --------------------------
	.section	.nv.constant0._ZN10layer_norm13ln_fwd_kernelINS_13Kernel_traitsIf13__nv_bfloat16fS2_fjLj1280ELj1ELj4ELj1ELj16ENS_18Kernel_traits_baseILj1280EfS2_fS2_fjLj128EEEEELb1ELb1ELb1ELb1EEEvNS_9FwdParamsE,"a",@progbits
	.sectionflags	@""
	.align	4
.nv.constant0._ZN10layer_norm13ln_fwd_kernelINS_13Kernel_traitsIf13__nv_bfloat16fS2_fjLj1280ELj1ELj4ELj1ELj16ENS_18Kernel_traits_baseILj1280EfS2_fS2_fjLj128EEEEELb1ELb1ELb1ELb1EEEvNS_9FwdParamsE:
	.zero		584


//--------------------- .nv.constant0._ZN10layer_norm13ln_fwd_kernelINS_13Kernel_traitsIf6__halfS2_S2_fjLj1280ELj1ELj4ELj1ELj16ENS_18Kernel_traits_baseILj1280EfS2_S2_S2_fjLj128EEEEELb0ELb0ELb0ELb0EEEvNS_9FwdParamsE --------------------------
	.section	.nv.constant0._ZN10layer_norm13ln_fwd_kernelINS_13Kernel_traitsIf6__halfS2_S2_fjLj1280ELj1ELj4ELj1ELj16ENS_18Kernel_traits_baseILj1280EfS2_S2_S2_fjLj128EEEEELb0ELb0ELb0ELb0EEEvNS_9FwdParamsE,"a",@progbits
	.sectionflags	@""
	.align	4
.nv.constant0._ZN10layer_norm13ln_fwd_kernelINS_13Kernel_traitsIf6__halfS2_S2_fjLj1280ELj1ELj4ELj1ELj16ENS_18Kernel_traits_baseILj1280EfS2_S2_S2_fjLj128EEEEELb0ELb0ELb0ELb0EEEvNS_9FwdParamsE:
	.zero		584


//--------------------- .nv.constant0._ZN10layer_norm13ln_fwd_kernelINS_13Kernel_traitsIf6__halfS2_S2_fjLj1280ELj1ELj4ELj1ELj16ENS_18Kernel_traits_baseILj1280EfS2_S2_S2_fjLj128EEEEELb0ELb0ELb0ELb1EEEvNS_9FwdParamsE --------------------------
	.section	.nv.constant0._ZN10layer_norm13ln_fwd_kernelINS_13Kernel_traitsIf6__halfS2_S2_fjLj1280ELj1ELj4ELj1ELj16ENS_18Kernel_traits_baseILj1280EfS2_S2_S2_fjLj128EEEEELb0ELb0ELb0ELb1EEEvNS_9FwdParamsE,"a",@progbits
	.sectionflags	@""
	.align	4
.nv.constant0._ZN10layer_norm13ln_fwd_kernelINS_13Kernel_traitsIf6__halfS2_S2_fjLj1280ELj1ELj4ELj1ELj16ENS_18Kernel_traits_baseILj1280EfS2_S2_S2_fjLj128EEEEELb0ELb0ELb0ELb1EEEvNS_9FwdParamsE:
	.zero		584


//--------------------- .nv.constant0._ZN10layer_norm13ln_fwd_kernelINS_13Kernel_traitsIf6__halfS2_S2_fjLj1280ELj1ELj4ELj1ELj16ENS_18Kernel_traits_baseILj1280EfS2_S2_S2_fjLj128EEEEELb0ELb0ELb1ELb0EEEvNS_9FwdParamsE --------------------------
	.section	.nv.constant0._ZN10layer_norm13ln_fwd_kernelINS_13Kernel_traitsIf6__halfS2_S2_fjLj1280ELj1ELj4ELj1ELj16ENS_18Kernel_traits_baseILj1280EfS2_S2_S2_fjLj128EEEEELb0ELb0ELb1ELb0EEEvNS_9FwdParamsE,"a",@progbits
	.sectionflags	@""
	.align	4
.nv.constant0._ZN10layer_norm13ln_fwd_kernelINS_13Kernel_traitsIf6__halfS2_S2_fjLj1280ELj1ELj4ELj1ELj16ENS_18Kernel_traits_baseILj1280EfS2_S2_S2_fjLj128EEEEELb0ELb0ELb1ELb0EEEvNS_9FwdParamsE:
	.zero		584


//--------------------- .nv.constant0._ZN10layer_norm13ln_fwd_kernelINS_13Kernel_traitsIf6__halfS2_S2_fjLj1280ELj1ELj4ELj1ELj16ENS_18Kernel_traits_baseILj1280EfS2_S2_S2_fjLj128EEEEELb0ELb0ELb1ELb1EEEvNS_9FwdParamsE --------------------------
	.section	.nv.constant0._ZN10layer_norm13ln_fwd_kernelINS_13Kernel_traitsIf6__halfS2_S2_fjLj1280ELj1ELj4ELj1ELj16ENS_18Kernel_traits_baseILj1280EfS2_S2_S2_fjLj128EEEEELb0ELb0ELb1ELb1EEEvNS_9FwdParamsE,"a",@progbits
	.sectionflags	@""
	.align	4
.nv.constant0._ZN10layer_norm13ln_fwd_kernelINS_13Kernel_traitsIf6__halfS2_S2_fjLj1280ELj1ELj4ELj1ELj16ENS_18Kernel_traits_baseILj1280EfS2_S2_S2_fjLj128EEEEELb0ELb0ELb1ELb1EEEvNS_9FwdParamsE:
	.zero		584


//--------------------- .nv.constant0._ZN10layer_norm13ln_fwd_kernelINS_13Kernel_traitsIf6__halfS2_S2_fjLj1280ELj1ELj4ELj1ELj16ENS_18Kernel_traits_baseILj1280EfS2_S2_S2_fjLj128EEEEELb0ELb1ELb0ELb0EEEvNS_9FwdParamsE --------------------------
	.section	.nv.constant0._ZN10layer_norm13ln_fwd_kernelINS_13Kernel_traitsIf6__halfS2_S2_fjLj1280ELj1ELj4ELj1ELj16ENS_18Kernel_traits_baseILj1280EfS2_S2_S2_fjLj128EEEEELb0ELb1ELb0ELb0EEEvNS_9FwdParamsE,"a",@progbits
	.sectionflags	@""
	.align	4
.nv.constant0._ZN10layer_norm13ln_fwd_kernelINS_13Kernel_traitsIf6__halfS2_S2_fjLj1280ELj1ELj4ELj1ELj16ENS_18Kernel_traits_baseILj1280EfS2_S2_S2_fjLj128EEEEELb0ELb1ELb0ELb0EEEvNS_9FwdParamsE:
	.zero		584


//--------------------- .nv.constant0._ZN10layer_norm13ln_fwd_kernelINS_13Kernel_traitsIf6__halfS2_S2_fjLj1280ELj1ELj4ELj1ELj16ENS_18Kernel_traits_baseILj1280EfS2_S2_S2_fjLj128EEEEELb0ELb1ELb0ELb1EEEvNS_9FwdParamsE --------------------------
	.section	.nv.constant0._ZN10layer_norm13ln_fwd_kernelINS_13Kernel_traitsIf6__halfS2_S2_fjLj1280ELj1ELj4ELj1ELj16ENS_18Kernel_traits_baseILj1280EfS2_S2_S2_fjLj128EEEEELb0ELb1ELb0ELb1EEEvNS_9FwdParamsE,"a",@progbits
	.sectionflags	@""
	.align	4
.nv.constant0._ZN10layer_norm13ln_fwd_kernelINS_13Kernel_traitsIf6__halfS2_S2_fjLj1280ELj1ELj4ELj1ELj16ENS_18Kernel_traits_baseILj1280EfS2_S2_S2_fjLj128EEEEELb0ELb1ELb0ELb1EEEvNS_9FwdParamsE:
	.zero		584


//--------------------- .nv.constant0._ZN10layer_norm13ln_fwd_kernelINS_13Kernel_traitsIf6__halfS2_S2_fjLj1280ELj1ELj4ELj1ELj16ENS_18Kernel_traits_baseILj1280EfS2_S2_S2_fjLj128EEEEELb0ELb1ELb1ELb0EEEvNS_9FwdParamsE --------------------------
	.section	.nv.constant0._ZN10layer_norm13ln_fwd_kernelINS_13Kernel_traitsIf6__halfS2_S2_fjLj1280ELj1ELj4ELj1ELj16ENS_18Kernel_traits_baseILj1280EfS2_S2_S2_fjLj128EEEEELb0ELb1ELb1ELb0EEEvNS_9FwdParamsE,"a",@progbits
	.sectionflags	@""
	.align	4
.nv.constant0._ZN10layer_norm13ln_fwd_kernelINS_13Kernel_traitsIf6__halfS2_S2_fjLj1280ELj1ELj4ELj1ELj16ENS_18Kernel_traits_baseILj1280EfS2_S2_S2_fjLj128EEEEELb0ELb1ELb1ELb0EEEvNS_9FwdParamsE:
	.zero		584


//--------------------- .nv.constant0._ZN10layer_norm13ln_fwd_kernelINS_13Kernel_traitsIf6__halfS2_S2_fjLj1280ELj1ELj4ELj1ELj16ENS_18Kernel_traits_baseILj1280EfS2_S2_S2_fjLj128EEEEELb0ELb1ELb1ELb1EEEvNS_9FwdParamsE --------------------------
	.section	.nv.constant0._ZN10layer_norm13ln_fwd_kernelINS_13Kernel_traitsIf6__halfS2_S2_fjLj1280ELj1ELj4ELj1ELj16ENS_18Kernel_traits_baseILj1280EfS2_S2_S2_fjLj128EEEEELb0ELb1ELb1ELb1EEEvNS_9FwdParamsE,"a",@progbits
	.sectionflags	@""
	.align	4
.nv.constant0._ZN10layer_norm13ln_fwd_kernelINS_13Kernel_traitsIf6__halfS2_S2_fjLj1280ELj1ELj4ELj1ELj16ENS_18Kernel_traits_baseILj1280EfS2_S2_S2_fjLj128EEEEELb0ELb1ELb1ELb1EEEvNS_9FwdParamsE:
	.zero		584


//--------------------- .nv.constant0._ZN10layer_norm13ln_fwd_kernelINS_13Kernel_traitsIf6__halfS2_S2_fjLj1280ELj1ELj4ELj1ELj16ENS_18Kernel_traits_baseILj1280EfS2_S2_S2_fjLj128EEEEELb1ELb0ELb0ELb0EEEvNS_9FwdParamsE --------------------------
	.section	.nv.constant0._ZN10layer_norm13ln_fwd_kernelINS_13Kernel_traitsIf6__halfS2_S2_fjLj1280ELj1ELj4ELj1ELj16ENS_18Kernel_traits_baseILj1280EfS2_S2_S2_fjLj128EEEEELb1ELb0ELb0ELb0EEEvNS_9FwdParamsE,"a",@progbits
	.sectionflags	@""
	.align	4
.nv.constant0._ZN10layer_norm13ln_fwd_kernelINS_13Kernel_traitsIf6__halfS2_S2_fjLj1280ELj1ELj4ELj1ELj16ENS_18Kernel_traits_baseILj1280EfS2_S2_S2_fjLj128EEEEELb1ELb0ELb0ELb0EEEvNS_9FwdParamsE:
	.zero		584


//--------------------- .nv.constant0._ZN10layer_norm13ln_fwd_kernelINS_13Kernel_traitsIf6__halfS2_S2_fjLj1280ELj1ELj4ELj1ELj16ENS_18Kernel_traits_baseILj1280EfS2_S2_S2_fjLj128EEEEELb1ELb0ELb0ELb1EEEvNS_9FwdParamsE --------------------------
	.section	.nv.constant0._ZN10layer_norm13ln_fwd_kernelINS_13Kernel_traitsIf6__halfS2_S2_fjLj1280ELj1ELj4ELj1ELj16ENS_18Kernel_traits_baseILj1280EfS2_S2_S2_fjLj128EEEEELb1ELb0ELb0ELb1EEEvNS_9FwdParamsE,"a",@progbits
	.sectionflags	@""
	.align	4
.nv.constant0._ZN10layer_norm13ln_fwd_kernelINS_13Kernel_traitsIf6__halfS2_S2_fjLj1280ELj1ELj4ELj1ELj16ENS_18Kernel_traits_baseILj1280EfS2_S2_S2_fjLj128EEEEELb1ELb0ELb0ELb1EEEvNS_9FwdParamsE:
	.zero		584


//--------------------- .nv.constant0._ZN10layer_norm13ln_fwd_kernelINS_13Kernel_traitsIf6__halfS2_S2_fjLj1280ELj1ELj4ELj1ELj16ENS_18Kernel_traits_baseILj1280EfS2_S2_S2_fjLj128EEEEELb1ELb0ELb1ELb0EEEvNS_9FwdParamsE --------------------------
	.section	.nv.constant0._ZN10layer_norm13ln_fwd_kernelINS_13Kernel_traitsIf6__halfS2_S2_fjLj1280ELj1ELj4ELj1ELj16ENS_18Kernel_traits_baseILj1280EfS2_S2_S2_fjLj128EEEEELb1ELb0ELb1ELb0EEEvNS_9FwdParamsE,"a",@progbits
	.sectionflags	@""
	.align	4
.nv.constant0._ZN10layer_norm13ln_fwd_kernelINS_13Kernel_traitsIf6__halfS2_S2_fjLj1280ELj1ELj4ELj1ELj16ENS_18Kernel_traits_baseILj1280EfS2_S2_S2_fjLj128EEEEELb1ELb0ELb1ELb0EEEvNS_9FwdParamsE:
	.zero		584


//--------------------- .nv.constant0._ZN10layer_norm13ln_fwd_kernelINS_13Kernel_traitsIf6__halfS2_S2_fjLj1280ELj1ELj4ELj1ELj16ENS_18Kernel_traits_baseILj1280EfS2_S2_S2_fjLj128EEEEELb1ELb0ELb1ELb1EEEvNS_9FwdParamsE --------------------------
	.section	.nv.constant0._ZN10layer_norm13ln_fwd_kernelINS_13Kernel_traitsIf6__halfS2_S2_fjLj1280ELj1ELj4ELj1ELj16ENS_18Kernel_traits_baseILj1280EfS2_S2_S2_fjLj128EEEEELb1ELb0ELb1ELb1EEEvNS_9FwdParamsE,"a",@progbits
	.sectionflags	@""
	.align	4
.nv.constant0._ZN10layer_norm13ln_fwd_kernelINS_13Kernel_traitsIf6__halfS2_S2_fjLj1280ELj1ELj4ELj1ELj16ENS_18Kernel_traits_baseILj1280EfS2_S2_S2_fjLj128EEEEELb1ELb0ELb1ELb1EEEvNS_9FwdParamsE:
	.zero		584


//--------------------- .nv.constant0._ZN10layer_norm13ln_fwd_kernelINS_13Kernel_traitsIf6__halfS2_S2_fjLj1280ELj1ELj4ELj1ELj16ENS_18Kernel_traits_baseILj1280EfS2_S2_S2_fjLj128EEEEELb1ELb1ELb0ELb0EEEvNS_9FwdParamsE --------------------------
	.section	.nv.constant0._ZN10layer_norm13ln_fwd_kernelINS_13Kernel_traitsIf6__halfS2_S2_fjLj1280ELj1ELj4ELj1ELj16ENS_18Kernel_traits_baseILj1280EfS2_S2_S2_fjLj128EEEEELb1ELb1ELb0ELb0EEEvNS_9FwdParamsE,"a",@progbits
	.sectionflags	@""
	.align	4
.nv.constant0._ZN10layer_norm13ln_fwd_kernelINS_13Kernel_traitsIf6__halfS2_S2_fjLj1280ELj1ELj4ELj1ELj16ENS_18Kernel_traits_baseILj1280EfS2_S2_S2_fjLj128EEEEELb1ELb1ELb0ELb0EEEvNS_9FwdParamsE:
	.zero		584


//--------------------- .nv.constant0._ZN10layer_norm13ln_fwd_kernelINS_13Kernel_traitsIf6__halfS2_S2_fjLj1280ELj1ELj4ELj1ELj16ENS_18Kernel_traits_baseILj1280EfS2_S2_S2_fjLj128EEEEELb1ELb1ELb0ELb1EEEvNS_9FwdParamsE --------------------------
	.section	.nv.constant0._ZN10layer_norm13ln_fwd_kernelINS_13Kernel_traitsIf6__halfS2_S2_fjLj1280ELj1ELj4ELj1ELj16ENS_18Kernel_traits_baseILj1280EfS2_S2_S2_fjLj128EEEEELb1ELb1ELb0ELb1EEEvNS_9FwdParamsE,"a",@progbits
	.sectionflags	@""
	.align	4
.nv.constant0._ZN10layer_norm13ln_fwd_kernelINS_13Kernel_traitsIf6__halfS2_S2_fjLj1280ELj1ELj4ELj1ELj16ENS_18Kernel_traits_baseILj1280EfS2_S2_S2_fjLj128EEEEELb1ELb1ELb0ELb1EEEvNS_9FwdParamsE:
	.zero		584


//--------------------- .nv.constant0._ZN10layer_norm13ln_fwd_kernelINS_13Kernel_traitsIf6__halfS2_S2_fjLj1280ELj1ELj4ELj1ELj16ENS_18Kernel_traits_baseILj1280EfS2_S2_S2_fjLj128EEEEELb1ELb1ELb1ELb0EEEvNS_9FwdParamsE --------------------------
	.section	.nv.constant0._ZN10layer_norm13ln_fwd_kernelINS_13Kernel_traitsIf6__halfS2_S2_fjLj1280ELj1ELj4ELj1ELj16ENS_18Kernel_traits_baseILj1280EfS2_S2_S2_fjLj128EEEEELb1ELb1ELb1ELb0EEEvNS_9FwdParamsE,"a",@progbits
	.sectionflags	@""
	.align	4
.nv.constant0._ZN10layer_norm13ln_fwd_kernelINS_13Kernel_traitsIf6__halfS2_S2_fjLj1280ELj1ELj4ELj1ELj16ENS_18Kernel_traits_baseILj1280EfS2_S2_S2_fjLj128EEEEELb1ELb1ELb1ELb0EEEvNS_9FwdParamsE:
	.zero		584


//--------------------- .nv.constant0._ZN10layer_norm13ln_fwd_kernelINS_13Kernel_traitsIf6__halfS2_S2_fjLj1280ELj1ELj4ELj1ELj16ENS_18Kernel_traits_baseILj1280EfS2_S2_S2_fjLj128EEEEELb1ELb1ELb1ELb1EEEvNS_9FwdParamsE --------------------------
	.section	.nv.constant0._ZN10layer_norm13ln_fwd_kernelINS_13Kernel_traitsIf6__halfS2_S2_fjLj1280ELj1ELj4ELj1ELj16ENS_18Kernel_traits_baseILj1280EfS2_S2_S2_fjLj128EEEEELb1ELb1ELb1ELb1EEEvNS_9FwdParamsE,"a",@progbits
	.sectionflags	@""
	.align	4
.nv.constant0._ZN10layer_norm13ln_fwd_kernelINS_13Kernel_traitsIf6__halfS2_S2_fjLj1280ELj1ELj4ELj1ELj16ENS_18Kernel_traits_baseILj1280EfS2_S2_S2_fjLj128EEEEELb1ELb1ELb1ELb1EEEvNS_9FwdParamsE:
	.zero		584


//--------------------- .nv.constant0._ZN10layer_norm13ln_fwd_kernelINS_13Kernel_traitsI6__halfS2_fS2_fjLj1280ELj1ELj4ELj1ELj16ENS_18Kernel_traits_baseILj1280ES2_S2_fS2_fjLj128EEEEELb0ELb0ELb0ELb0EEEvNS_9FwdParamsE --------------------------
	.section	.nv.constant0._ZN10layer_norm13ln_fwd_kernelINS_13Kernel_traitsI6__halfS2_fS2_fjLj1280ELj1ELj4ELj1ELj16ENS_18Kernel_traits_baseILj1280ES2_S2_fS2_fjLj128EEEEELb0ELb0ELb0ELb0EEEvNS_9FwdParamsE,"a",@progbits
	.sectionflags	@""
	.align	4
.nv.constant0._ZN10layer_norm13ln_fwd_kernelINS_13Kernel_traitsI6__halfS2_fS2_fjLj1280ELj1ELj4ELj1ELj16ENS_18Kernel_traits_baseILj1280ES2_S2_fS2_fjLj128EEEEELb0ELb0ELb0ELb0EEEvNS_9FwdParamsE:
	.zero		584


//--------------------- .nv.constant0._ZN10layer_norm13ln_fwd_kernelINS_13Kernel_traitsI6__halfS2_fS2_fjLj1280ELj1ELj4ELj1ELj16ENS_18Kernel_traits_baseILj1280ES2_S2_fS2_fjLj128EEEEELb0ELb0ELb0ELb1EEEvNS_9FwdParamsE --------------------------
	.section	.nv.constant0._ZN10layer_norm13ln_fwd_kernelINS_13Kernel_traitsI6__halfS2_fS2_fjLj1280ELj1ELj4ELj1ELj16ENS_18Kernel_traits_baseILj1280ES2_S2_fS2_fjLj128EEEEELb0ELb0ELb0ELb1EEEvNS_9FwdParamsE,"a",@progbits
	.sectionflags	@""
	.align	4
.nv.constant0._ZN10layer_norm13ln_fwd_kernelINS_13Kernel_traitsI6__halfS2_fS2_fjLj1280ELj1ELj4ELj1ELj16ENS_18Kernel_traits_baseILj1280ES2_S2_fS2_fjLj128EEEEELb0ELb0ELb0ELb1EEEvNS_9FwdParamsE:
	.zero		584


//--------------------- .nv.constant0._ZN10layer_norm13ln_fwd_kernelINS_13Kernel_traitsI6__halfS2_fS2_fjLj1280ELj1ELj4ELj1ELj16ENS_18Kernel_traits_baseILj1280ES2_S2_fS2_fjLj128EEEEELb0ELb0ELb1ELb0EEEvNS_9FwdParamsE --------------------------
	.section	.nv.constant0._ZN10layer_norm13ln_fwd_kernelINS_13Kernel_traitsI6__halfS2_fS2_fjLj1280ELj1ELj4ELj1ELj16ENS_18Kernel_traits_baseILj1280ES2_S2_fS2_fjLj128EEEEELb0ELb0ELb1ELb0EEEvNS_9FwdParamsE,"a",@progbits
	.sectionflags	@""
	.align	4
.nv.constant0._ZN10layer_norm13ln_fwd_kernelINS_13Kernel_traitsI6__halfS2_fS2_fjLj1280ELj1ELj4ELj1ELj16ENS_18Kernel_traits_baseILj1280ES2_S2_fS2_fjLj128EEEEELb0ELb0ELb1ELb0EEEvNS_9FwdParamsE:
	.zero		584


//--------------------- .nv.constant0._ZN10layer_norm13ln_fwd_kernelINS_13Kernel_traitsI6__halfS2_fS2_fjLj1280ELj1ELj4ELj1ELj16ENS_18Kernel_traits_baseILj1280ES2_S2_fS2_fjLj128EEEEELb0ELb0ELb1ELb1EEEvNS_9FwdParamsE --------------------------
	.section	.nv.constant0._ZN10layer_norm13ln_fwd_kernelINS_13Kernel_traitsI6__halfS2_fS2_fjLj1280ELj1ELj4ELj1ELj16ENS_18Kernel_traits_baseILj1280ES2_S2_fS2_fjLj128EEEEELb0ELb0ELb1ELb1EEEvNS_9FwdParamsE,"a",@progbits
	.sectionflags	@""
	.align	4
.nv.constant0._ZN10layer_norm13ln_fwd_kernelINS_13Kernel_traitsI6__halfS2_fS2_fjLj1280ELj1ELj4ELj1ELj16ENS_18Kernel_traits_baseILj1280ES2_S2_fS2_fjLj128EEEEELb0ELb0ELb1ELb1EEEvNS_9FwdParamsE:
	.zero		584


//--------------------- .nv.constant0._ZN10layer_norm13ln_fwd_kernelINS_13Kernel_traitsI6__halfS2_fS2_fjLj1280ELj1ELj4ELj1ELj16ENS_18Kernel_traits_baseILj1280ES2_S2_fS2_fjLj128EEEEELb0ELb1ELb0ELb0EEEvNS_9FwdParamsE --------------------------
	.section	.nv.constant0._ZN10layer_norm13ln_fwd_kernelINS_13Kernel_traitsI6__halfS2_fS2_fjLj1280ELj1ELj4ELj1ELj16ENS_18Kernel_traits_baseILj1280ES2_S2_fS2_fjLj128EEEEELb0ELb1ELb0ELb0EEEvNS_9FwdParamsE,"a",@progbits
	.sectionflags	@""
	.align	4
.nv.constant0._ZN10layer_norm13ln_fwd_kernelINS_13Kernel_traitsI6__halfS2_fS2_fjLj1280ELj1ELj4ELj1ELj16ENS_18Kernel_traits_baseILj1280ES2_S2_fS2_fjLj128EEEEELb0ELb1ELb0ELb0EEEvNS_9FwdParamsE:
	.zero		584


//--------------------- .nv.constant0._ZN10layer_norm13ln_fwd_kernelINS_13Kernel_traitsI6__halfS2_fS2_fjLj1280ELj1ELj4ELj1ELj16ENS_18Kernel_traits_baseILj1280ES2_S2_fS2_fjLj128EEEEELb0ELb1ELb0ELb1EEEvNS_9FwdParamsE --------------------------
	.section	.nv.constant0._ZN10layer_norm13ln_fwd_kernelINS_13Kernel_traitsI6__halfS2_fS2_fjLj1280ELj1ELj4ELj1ELj16ENS_18Kernel_traits_baseILj1280ES2_S2_fS2_fjLj128EEEEELb0ELb1ELb0ELb1EEEvNS_9FwdParamsE,"a",@progbits
	.sectionflags	@""
	.align	4
.nv.constant0._ZN10layer_norm13ln_fwd_kernelINS_13Kernel_traitsI6__halfS2_fS2_fjLj1280ELj1ELj4ELj1ELj16ENS_18Kernel_traits_baseILj1280ES2_S2_fS2_fjLj128EEEEELb0ELb1ELb0ELb1EEEvNS_9FwdParamsE:
	.zero		584


//--------------------- .nv.constant0._ZN10layer_norm13ln_fwd_kernelINS_13Kernel_traitsI6__halfS2_fS2_fjLj1280ELj1ELj4ELj1ELj16ENS_18Kernel_traits_baseILj1280ES2_S2_fS2_fjLj128EEEEELb0ELb1ELb1ELb0EEEvNS_9FwdParamsE --------------------------
	.section	.nv.constant0._ZN10layer_norm13ln_fwd_kernelINS_13Kernel_traitsI6__halfS2_fS2_fjLj1280ELj1ELj4ELj1ELj16ENS_18Kernel_traits_baseILj1280ES2_S2_fS2_fjLj128EEEEELb0ELb1ELb1ELb0EEEvNS_9FwdParamsE,"a",@progbits
	.sectionflags	@""
	.align	4
.nv.constant0._ZN10layer_norm13ln_fwd_kernelINS_13Kernel_traitsI6__halfS2_fS2_fjLj1280ELj1ELj4ELj1ELj16ENS_18Kernel_traits_baseILj1280ES2_S2_fS2_fjLj128EEEEELb0ELb1ELb1ELb0EEEvNS_9FwdParamsE:
	.zero		584


//--------------------- .nv.constant0._ZN10layer_norm13ln_fwd_kernelINS_13Kernel_traitsI6__halfS2_fS2_fjLj1280ELj1ELj4ELj1ELj16ENS_18Kernel_traits_baseILj1280ES2_S2_fS2_fjLj128EEEEELb0ELb1ELb1ELb1EEEvNS_9FwdParamsE --------------------------
	.section	.nv.constant0._ZN10layer_norm13ln_fwd_kernelINS_13Kernel_traitsI6__halfS2_fS2_fjLj1280ELj1ELj4ELj1ELj16ENS_18Kernel_traits_baseILj1280ES2_S2_fS2_fjLj128EEEEELb0ELb1ELb1ELb1EEEvNS_9FwdParamsE,"a",@progbits
	.sectionflags	@""
	.align	4
.nv.constant0._ZN10layer_norm13ln_fwd_kernelINS_13Kernel_traitsI6__halfS2_fS2_fjLj1280ELj1ELj4ELj1ELj16ENS_18Kernel_traits_baseILj1280ES2_S2_fS2_fjLj128EEEEELb0ELb1ELb1ELb1EEEvNS_9FwdParamsE:
	.zero		584


//--------------------- .nv.constant0._ZN10layer_norm13ln_fwd_kernelINS_13Kernel_traitsI6__halfS2_fS2_fjLj1280ELj1ELj4ELj1ELj16ENS_18Kernel_traits_baseILj1280ES2_S2_fS2_fjLj128EEEEELb1ELb0ELb0ELb0EEEvNS_9FwdParamsE --------------------------
	.section	.nv.constant0._ZN10layer_norm13ln_fwd_kernelINS_13Kernel_traitsI6__halfS2_fS2_fjLj1280ELj1ELj4ELj1ELj16ENS_18Kernel_traits_baseILj1280ES2_S2_fS2_fjLj128EEEEELb1ELb0ELb0ELb0EEEvNS_9FwdParamsE,"a",@progbits
	.sectionflags	@""
	.align	4
.nv.constant0._ZN10layer_norm13ln_fwd_kernelINS_13Kernel_traitsI6__halfS2_fS2_fjLj1280ELj1ELj4ELj1ELj16ENS_18Kernel_traits_baseILj1280ES2_S2_fS2_fjLj128EEEEELb1ELb0ELb0ELb0EEEvNS_9FwdParamsE:
	.zero		584


//--------------------- .nv.constant0._ZN10layer_norm13ln_fwd_kernelINS_13Kernel_traitsI6__halfS2_fS2_fjLj1280ELj1ELj4ELj1ELj16ENS_18Kernel_traits_baseILj1280ES2_S2_fS2_fjLj128EEEEELb1ELb0ELb0ELb1EEEvNS_9FwdParamsE --------------------------
	.section	.nv.constant0._ZN10layer_norm13ln_fwd_kernelINS_13Kernel_traitsI6__halfS2_fS2_fjLj1280ELj1ELj4ELj1ELj16ENS_18Kernel_traits_baseILj1280ES2_S2_fS2_fjLj128EEEEELb1ELb0ELb0ELb1EEEvNS_9FwdParamsE,"a",@progbits
	.sectionflags	@""
	.align	4
.nv.constant0._ZN10layer_norm13ln_fwd_kernelINS_13Kernel_traitsI6__halfS2_fS2_fjLj1280ELj1ELj4ELj1ELj16ENS_18Kernel_traits_baseILj1280ES2_S2_fS2_fjLj128EEEEELb1ELb0ELb0ELb1EEEvNS_9FwdParamsE:
	.zero		584


//--------------------- .nv.constant0._ZN10layer_norm13ln_fwd_kernelINS_13Kernel_traitsI6__halfS2_fS2_fjLj1280ELj1ELj4ELj1ELj16ENS_18Kernel_traits_baseILj1280ES2_S2_fS2_fjLj128EEEEELb1ELb0ELb1ELb0EEEvNS_9FwdParamsE --------------------------
	.section	.nv.constant0._ZN10layer_norm13ln_fwd_kernelINS_13Kernel_traitsI6__halfS2_fS2_fjLj1280ELj1ELj4ELj1ELj16ENS_18Kernel_traits_baseILj1280ES2_S2_fS2_fjLj128EEEEELb1ELb0ELb1ELb0EEEvNS_9FwdParamsE,"a",@progbits
	.sectionflags	@""
	.align	4
.nv.constant0._ZN10layer_norm13ln_fwd_kernelINS_13Kernel_traitsI6__halfS2_fS2_fjLj1280ELj1ELj4ELj1ELj16ENS_18Kernel_traits_baseILj1280ES2_S2_fS2_fjLj128EEEEELb1ELb0ELb1ELb0EEEvNS_9FwdParamsE:
	.zero		584


//--------------------- .nv.constant0._ZN10layer_norm13ln_fwd_kernelINS_13Kernel_traitsI6__halfS2_fS2_fjLj1280ELj1ELj4ELj1ELj16ENS_18Kernel_traits_baseILj1280ES2_S2_fS2_fjLj128EEEEELb1ELb0ELb1ELb1EEEvNS_9FwdParamsE --------------------------
	.section	.nv.constant0._ZN10layer_norm13ln_fwd_kernelINS_13Kernel_traitsI6__halfS2_fS2_fjLj1280ELj1ELj4ELj1ELj16ENS_18Kernel_traits_baseILj1280ES2_S2_fS2_fjLj128EEEEELb1ELb0ELb1ELb1EEEvNS_9FwdParamsE,"a",@progbits
	.sectionflags	@""
	.align	4
.nv.constant0._ZN10layer_norm13ln_fwd_kernelINS_13Kernel_traitsI6__halfS2_fS2_fjLj1280ELj1ELj4ELj1ELj16ENS_18Kernel_traits_baseILj1280ES2_S2_fS2_fjLj128EEEEELb1ELb0ELb1ELb1EEEvNS_9FwdParamsE:
	.zero		584


//--------------------- .nv.constant0._ZN10layer_norm13ln_fwd_kernelINS_13Kernel_traitsI6__halfS2_fS2_fjLj1280ELj1ELj4ELj1ELj16ENS_18Kernel_traits_baseILj1280ES2_S2_fS2_fjLj128EEEEELb1ELb1ELb0ELb0EEEvNS_9FwdParamsE --------------------------
	.section	.nv.constant0._ZN10layer_norm13ln_fwd_kernelINS_13Kernel_traitsI6__halfS2_fS2_fjLj1280ELj1ELj4ELj1ELj16ENS_18Kernel_traits_baseILj1280ES2_S2_fS2_fjLj128EEEEELb1ELb1ELb0ELb0EEEvNS_9FwdParamsE,"a",@progbits
	.sectionflags	@""
	.align	4
.nv.constant0._ZN10layer_norm13ln_fwd_kernelINS_13Kernel_traitsI6__halfS2_fS2_fjLj1280ELj1ELj4ELj1ELj16ENS_18Kernel_traits_baseILj1280ES2_S2_fS2_fjLj128EEEEELb1ELb1ELb0ELb0EEEvNS_9FwdParamsE:
	.zero		584


//--------------------- .nv.constant0._ZN10layer_norm13ln_fwd_kernelINS_13Kernel_traitsI6__halfS2_fS2_fjLj1280ELj1ELj4ELj1ELj16ENS_18Kernel_traits_baseILj1280ES2_S2_fS2_fjLj128EEEEELb1ELb1ELb0ELb1EEEvNS_9FwdParamsE --------------------------
	.section	.nv.constant0._ZN10layer_norm13ln_fwd_kernelINS_13Kernel_traitsI6__halfS2_fS2_fjLj1280ELj1ELj4ELj1ELj16ENS_18Kernel_traits_baseILj1280ES2_S2_fS2_fjLj128EEEEELb1ELb1ELb0ELb1EEEvNS_9FwdParamsE,"a",@progbits
	.sectionflags	@""
	.align	4
.nv.constant0._ZN10layer_norm13ln_fwd_kernelINS_13Kernel_traitsI6__halfS2_fS2_fjLj1280ELj1ELj4ELj1ELj16ENS_18Kernel_traits_baseILj1280ES2_S2_fS2_fjLj128EEEEELb1ELb1ELb0ELb1EEEvNS_9FwdParamsE:
	.zero		584


//--------------------- .nv.constant0._ZN10layer_norm13ln_fwd_kernelINS_13Kernel_traitsI6__halfS2_fS2_fjLj1280ELj1ELj4ELj1ELj16ENS_18Kernel_traits_baseILj1280ES2_S2_fS2_fjLj128EEEEELb1ELb1ELb1ELb0EEEvNS_9FwdParamsE --------------------------
	.section	.nv.constant0._ZN10layer_norm13ln_fwd_kernelINS_13Kernel_traitsI6__halfS2_fS2_fjLj1280ELj1ELj4ELj1ELj16ENS_18Kernel_traits_baseILj1280ES2_S2_fS2_fjLj128EEEEELb1ELb1ELb1ELb0EEEvNS_9FwdParamsE,"a",@progbits
	.sectionflags	@""
	.align	4
.nv.constant0._ZN10layer_norm13ln_fwd_kernelINS_13Kernel_traitsI6__halfS2_fS2_fjLj1280ELj1ELj4ELj1ELj16ENS_18Kernel_traits_baseILj1280ES2_S2_fS2_fjLj128EEEEELb1ELb1ELb1ELb0EEEvNS_9FwdParamsE:
	.zero		584


//--------------------- .nv.constant0._ZN10layer_norm13ln_fwd_kernelINS_13Kernel_traitsI6__halfS2_fS2_fjLj1280ELj1ELj4ELj1ELj16ENS_18Kernel_traits_baseILj1280ES2_S2_fS2_fjLj128EEEEELb1ELb1ELb1ELb1EEEvNS_9FwdParamsE --------------------------
	.section	.nv.constant0._ZN10layer_norm13ln_fwd_kernelINS_13Kernel_traitsI6__halfS2_fS2_fjLj1280ELj1ELj4ELj1ELj16ENS_18Kernel_traits_baseILj1280ES2_S2_fS2_fjLj128EEEEELb1ELb1ELb1ELb1EEEvNS_9FwdParamsE,"a",@progbits
	.sectionflags	@""
	.align	4
.nv.constant0._ZN10layer_norm13ln_fwd_kernelINS_13Kernel_traitsI6__halfS2_fS2_fjLj1280ELj1ELj4ELj1ELj16ENS_18Kernel_traits_baseILj1280ES2_S2_fS2_fjLj128EEEEELb1ELb1ELb1ELb1EEEvNS_9FwdParamsE:
	.zero		584


//--------------------- .nv.constant0._ZN10layer_norm13ln_fwd_kernelINS_13Kernel_traitsIf6__halffS2_fjLj1280ELj1ELj4ELj1ELj16ENS_18Kernel_traits_baseILj1280EfS2_fS2_fjLj128EEEEELb0ELb0ELb0ELb0EEEvNS_9FwdParamsE --------------------------
	.section	.nv.constant0._ZN10layer_norm13ln_fwd_kernelINS_13Kernel_traitsIf6__halffS2_fjLj1280ELj1ELj4ELj1ELj16ENS_18Kernel_traits_baseILj1280EfS2_fS2_fjLj128EEEEELb0ELb0ELb0ELb0EEEvNS_9FwdParamsE,"a",@progbits
	.sectionflags	@""
	.align	4
.nv.constant0._ZN10layer_norm13ln_fwd_kernelINS_13Kernel_traitsIf6__halffS2_fjLj1280ELj1ELj4ELj1ELj16ENS_18Kernel_traits_baseILj1280EfS2_fS2_fjLj128EEEEELb0ELb0ELb0ELb0EEEvNS_9FwdParamsE:
	.zero		584


//--------------------- .nv.constant0._ZN10layer_norm13ln_fwd_kernelINS_13Kernel_traitsIf6__halffS2_fjLj1280ELj1ELj4ELj1ELj16ENS_18Kernel_traits_baseILj1280EfS2_fS2_fjLj128EEEEELb0ELb0ELb0ELb1EEEvNS_9FwdParamsE --------------------------
	.section	.nv.constant0._ZN10layer_norm13ln_fwd_kernelINS_13Kernel_traitsIf6__halffS2_fjLj1280ELj1ELj4ELj1ELj16ENS_18Kernel_traits_baseILj1280EfS2_fS2_fjLj128EEEEELb0ELb0ELb0ELb1EEEvNS_9FwdParamsE,"a",@progbits
	.sectionflags	@""
	.align	4
.nv.constant0._ZN10layer_norm13ln_fwd_kernelINS_13Kernel_traitsIf6__halffS2_fjLj1280ELj1ELj4ELj1ELj16ENS_18Kernel_traits_baseILj1280EfS2_fS2_fjLj128EEEEELb0ELb0ELb0ELb1EEEvNS_9FwdParamsE:
	.zero		584


//--------------------- .nv.constant0._ZN10layer_norm13ln_fwd_kernelINS_13Kernel_traitsIf6__halffS2_fjLj1280ELj1ELj4ELj1ELj16ENS_18Kernel_traits_baseILj1280EfS2_fS2_fjLj128EEEEELb0ELb0ELb1ELb0EEEvNS_9FwdParamsE --------------------------
	.section	.nv.constant0._ZN10layer_norm13ln_fwd_kernelINS_13Kernel_traitsIf6__halffS2_fjLj1280ELj1ELj4ELj1ELj16ENS_18Kernel_traits_baseILj1280EfS2_fS2_fjLj128EEEEELb0ELb0ELb1ELb0EEEvNS_9FwdParamsE,"a",@progbits
	.sectionflags	@""
	.align	4
.nv.constant0._ZN10layer_norm13ln_fwd_kernelINS_13Kernel_traitsIf6__halffS2_fjLj1280ELj1ELj4ELj1ELj16ENS_18Kernel_traits_baseILj1280EfS2_fS2_fjLj128EEEEELb0ELb0ELb1ELb0EEEvNS_9FwdParamsE:
	.zero		584


//--------------------- .nv.constant0._ZN10layer_norm13ln_fwd_kernelINS_13Kernel_traitsIf6__halffS2_fjLj1280ELj1ELj4ELj1ELj16ENS_18Kernel_traits_baseILj1280EfS2_fS2_fjLj128EEEEELb0ELb0ELb1ELb1EEEvNS_9FwdParamsE --------------------------
	.section	.nv.constant0._ZN10layer_norm13ln_fwd_kernelINS_13Kernel_traitsIf6__halffS2_fjLj1280ELj1ELj4ELj1ELj16ENS_18Kernel_traits_baseILj1280EfS2_fS2_fjLj128EEEEELb0ELb0ELb1ELb1EEEvNS_9FwdParamsE,"a",@progbits
	.sectionflags	@""
	.align	4
.nv.constant0._ZN10layer_norm13ln_fwd_kernelINS_13Kernel_traitsIf6__halffS2_fjLj1280ELj1ELj4ELj1ELj16ENS_18Kernel_traits_baseILj1280EfS2_fS2_fjLj128EEEEELb0ELb0ELb1ELb1EEEvNS_9FwdParamsE:
	.zero		584


//--------------------- .nv.constant0._ZN10layer_norm13ln_fwd_kernelINS_13Kernel_traitsIf6__halffS2_fjLj1280ELj1ELj4ELj1ELj16ENS_18Kernel_traits_baseILj1280EfS2_fS2_fjLj128EEEEELb0ELb1ELb0ELb0EEEvNS_9FwdParamsE --------------------------
	.section	.nv.constant0._ZN10layer_norm13ln_fwd_kernelINS_13Kernel_traitsIf6__halffS2_fjLj1280ELj1ELj4ELj1ELj16ENS_18Kernel_traits_baseILj1280EfS2_fS2_fjLj128EEEEELb0ELb1ELb0ELb0EEEvNS_9FwdParamsE,"a",@progbits
	.sectionflags	@""
	.align	4
.nv.constant0._ZN10layer_norm13ln_fwd_kernelINS_13Kernel_traitsIf6__halffS2_fjLj1280ELj1ELj4ELj1ELj16ENS_18Kernel_traits_baseILj1280EfS2_fS2_fjLj128EEEEELb0ELb1ELb0ELb0EEEvNS_9FwdParamsE:
	.zero		584


//--------------------- .nv.constant0._ZN10layer_norm13ln_fwd_kernelINS_13Kernel_traitsIf6__halffS2_fjLj1280ELj1ELj4ELj1ELj16ENS_18Kernel_traits_baseILj1280EfS2_fS2_fjLj128EEEEELb0ELb1ELb0ELb1EEEvNS_9FwdParamsE --------------------------
	.section	.nv.constant0._ZN10layer_norm13ln_fwd_kernelINS_13Kernel_traitsIf6__halffS2_fjLj1280ELj1ELj4ELj1ELj16ENS_18Kernel_traits_baseILj1280EfS2_fS2_fjLj128EEEEELb0ELb1ELb0ELb1EEEvNS_9FwdParamsE,"a",@progbits
	.sectionflags	@""
	.align	4
.nv.constant0._ZN10layer_norm13ln_fwd_kernelINS_13Kernel_traitsIf6__halffS2_fjLj1280ELj1ELj4ELj1ELj16ENS_18Kernel_traits_baseILj1280EfS2_fS2_fjLj128EEEEELb0ELb1ELb0ELb1EEEvNS_9FwdParamsE:
	.zero		584


//--------------------- .nv.constant0._ZN10layer_norm13ln_fwd_kernelINS_13Kernel_traitsIf6__halffS2_fjLj1280ELj1ELj4ELj1ELj16ENS_18Kernel_traits_baseILj1280EfS2_fS2_fjLj128EEEEELb0ELb1ELb1ELb0EEEvNS_9FwdParamsE --------------------------
	.section	.nv.constant0._ZN10layer_norm13ln_fwd_kernelINS_13Kernel_traitsIf6__halffS2_fjLj1280ELj1ELj4ELj1ELj16ENS_18Kernel_traits_baseILj1280EfS2_fS2_fjLj128EEEEELb0ELb1ELb1ELb0EEEvNS_9FwdParamsE,"a",@progbits
	.sectionflags	@""
	.align	4
.nv.constant0._ZN10layer_norm13ln_fwd_kernelINS_13Kernel_traitsIf6__halffS2_fjLj1280ELj1ELj4ELj1ELj16ENS_18Kernel_traits_baseILj1280EfS2_fS2_fjLj128EEEEELb0ELb1ELb1ELb0EEEvNS_9FwdParamsE:
	.zero		584


//--------------------- .nv.constant0._ZN10layer_norm13ln_fwd_kernelINS_13Kernel_traitsIf6__halffS2_fjLj1280ELj1ELj4ELj1ELj16ENS_18Kernel_traits_baseILj1280EfS2_fS2_fjLj128EEEEELb0ELb1ELb1ELb1EEEvNS_9FwdParamsE --------------------------
	.section	.nv.constant0._ZN10layer_norm13ln_fwd_kernelINS_13Kernel_traitsIf6__halffS2_fjLj1280ELj1ELj4ELj1ELj16ENS_18Kernel_traits_baseILj1280EfS2_fS2_fjLj128EEEEELb0ELb1ELb1ELb1EEEvNS_9FwdParamsE,"a",@progbits
	.sectionflags	@""
	.align	4
.nv.constant0._ZN10layer_norm13ln_fwd_kernelINS_13Kernel_traitsIf6__halffS2_fjLj1280ELj1ELj4ELj1ELj16ENS_18Kernel_traits_baseILj1280EfS2_fS2_fjLj128EEEEELb0ELb1ELb1ELb1EEEvNS_9FwdParamsE:
	.zero		584


//--------------------- .nv.constant0._ZN10layer_norm13ln_fwd_kernelINS_13Kernel_traitsIf6__halffS2_fjLj1280ELj1ELj4ELj1ELj16ENS_18Kernel_traits_baseILj1280EfS2_fS2_fjLj128EEEEELb1ELb0ELb0ELb0EEEvNS_9FwdParamsE --------------------------
	.section	.nv.constant0._ZN10layer_norm13ln_fwd_kernelINS_13Kernel_traitsIf6__halffS2_fjLj1280ELj1ELj4ELj1ELj16ENS_18Kernel_traits_baseILj1280EfS2_fS2_fjLj128EEEEELb1ELb0ELb0ELb0EEEvNS_9FwdParamsE,"a",@progbits
	.sectionflags	@""
	.align	4
.nv.constant0._ZN10layer_norm13ln_fwd_kernelINS_13Kernel_traitsIf6__halffS2_fjLj1280ELj1ELj4ELj1ELj16ENS_18Kernel_traits_baseILj1280EfS2_fS2_fjLj128EEEEELb1ELb0ELb0ELb0EEEvNS_9FwdParamsE:
	.zero		584


//--------------------- .nv.constant0._ZN10layer_norm13ln_fwd_kernelINS_13Kernel_traitsIf6__halffS2_fjLj1280ELj1ELj4ELj1ELj16ENS_18Kernel_traits_baseILj1280EfS2_fS2_fjLj128EEEEELb1ELb0ELb0ELb1EEEvNS_9FwdParamsE --------------------------
	.section	.nv.constant0._ZN10layer_norm13ln_fwd_kernelINS_13Kernel_traitsIf6__halffS2_fjLj1280ELj1ELj4ELj1ELj16ENS_18Kernel_traits_baseILj1280EfS2_fS2_fjLj128EEEEELb1ELb0ELb0ELb1EEEvNS_9FwdParamsE,"a",@progbits
	.sectionflags	@""
	.align	4
.nv.constant0._ZN10layer_norm13ln_fwd_kernelINS_13Kernel_traitsIf6__halffS2_fjLj1280ELj1ELj4ELj1ELj16ENS_18Kernel_traits_baseILj1280EfS2_fS2_fjLj128EEEEELb1ELb0ELb0ELb1EEEvNS_9FwdParamsE:
	.zero		584


//--------------------- .nv.constant0._ZN10layer_norm13ln_fwd_kernelINS_13Kernel_traitsIf6__halffS2_fjLj1280ELj1ELj4ELj1ELj16ENS_18Kernel_traits_baseILj1280EfS2_fS2_fjLj128EEEEELb1ELb0ELb1ELb0EEEvNS_9FwdParamsE --------------------------
	.section	.nv.constant0._ZN10layer_norm13ln_fwd_kernelINS_13Kernel_traitsIf6__halffS2_fjLj1280ELj1ELj4ELj1ELj16ENS_18Kernel_traits_baseILj1280EfS2_fS2_fjLj128EEEEELb1ELb0ELb1ELb0EEEvNS_9FwdParamsE,"a",@progbits
	.sectionflags	@""
	.align	4
.nv.constant0._ZN10layer_norm13ln_fwd_kernelINS_13Kernel_traitsIf6__halffS2_fjLj1280ELj1ELj4ELj1ELj16ENS_18Kernel_traits_baseILj1280EfS2_fS2_fjLj128EEEEELb1ELb0ELb1ELb0EEEvNS_9FwdParamsE:
	.zero		584


//--------------------- .nv.constant0._ZN10layer_norm13ln_fwd_kernelINS_13Kernel_traitsIf6__halffS2_fjLj1280ELj1ELj4ELj1ELj16ENS_18Kernel_traits_baseILj1280EfS2_fS2_fjLj128EEEEELb1ELb0ELb1ELb1EEEvNS_9FwdParamsE --------------------------
	.section	.nv.constant0._ZN10layer_norm13ln_fwd_kernelINS_13Kernel_traitsIf6__halffS2_fjLj1280ELj1ELj4ELj1ELj16ENS_18Kernel_traits_baseILj1280EfS2_fS2_fjLj128EEEEELb1ELb0ELb1ELb1EEEvNS_9FwdParamsE,"a",@progbits
	.sectionflags	@""
	.align	4
.nv.constant0._ZN10layer_norm13ln_fwd_kernelINS_13Kernel_traitsIf6__halffS2_fjLj1280ELj1ELj4ELj1ELj16ENS_18Kernel_traits_baseILj1280EfS2_fS2_fjLj128EEEEELb1ELb0ELb1ELb1EEEvNS_9FwdParamsE:
	.zero		584


//--------------------- .nv.constant0._ZN10layer_norm13ln_fwd_kernelINS_13Kernel_traitsIf6__halffS2_fjLj1280ELj1ELj4ELj1ELj16ENS_18Kernel_traits_baseILj1280EfS2_fS2_fjLj128EEEEELb1ELb1ELb0ELb0EEEvNS_9FwdParamsE --------------------------
	.section	.nv.constant0._ZN10layer_norm13ln_fwd_kernelINS_13Kernel_traitsIf6__halffS2_fjLj1280ELj1ELj4ELj1ELj16ENS_18Kernel_traits_baseILj1280EfS2_fS2_fjLj128EEEEELb1ELb1ELb0ELb0EEEvNS_9FwdParamsE,"a",@progbits
	.sectionflags	@""
	.align	4
.nv.constant0._ZN10layer_norm13ln_fwd_kernelINS_13Kernel_traitsIf6__halffS2_fjLj1280ELj1ELj4ELj1ELj16ENS_18Kernel_traits_baseILj1280EfS2_fS2_fjLj128EEEEELb1ELb1ELb0ELb0EEEvNS_9FwdParamsE:
	.zero		584


//--------------------- .nv.constant0._ZN10layer_norm13ln_fwd_kernelINS_13Kernel_traitsIf6__halffS2_fjLj1280ELj1ELj4ELj1ELj16ENS_18Kernel_traits_baseILj1280EfS2_fS2_fjLj128EEEEELb1ELb1ELb0ELb1EEEvNS_9FwdParamsE --------------------------
	.section	.nv.constant0._ZN10layer_norm13ln_fwd_kernelINS_13Kernel_traitsIf6__halffS2_fjLj1280ELj1ELj4ELj1ELj16ENS_18Kernel_traits_baseILj1280EfS2_fS2_fjLj128EEEEELb1ELb1ELb0ELb1EEEvNS_9FwdParamsE,"a",@progbits
	.sectionflags	@""
	.align	4
.nv.constant0._ZN10layer_norm13ln_fwd_kernelINS_13Kernel_traitsIf6__halffS2_fjLj1280ELj1ELj4ELj1ELj16ENS_18Kernel_traits_baseILj1280EfS2_fS2_fjLj128EEEEELb1ELb1ELb0ELb1EEEvNS_9FwdParamsE:
	.zero		584


//--------------------- .nv.constant0._ZN10layer_norm13ln_fwd_kernelINS_13Kernel_traitsIf6__halffS2_fjLj1280ELj1ELj4ELj1ELj16ENS_18Kernel_traits_baseILj1280EfS2_fS2_fjLj128EEEEELb1ELb1ELb1ELb0EEEvNS_9FwdParamsE --------------------------
	.section	.nv.constant0._ZN10layer_norm13ln_fwd_kernelINS_13Kernel_traitsIf6__halffS2_fjLj1280ELj1ELj4ELj1ELj16ENS_18Kernel_traits_baseILj1280EfS2_fS2_fjLj128EEEEELb1ELb1ELb1ELb0EEEvNS_9FwdParamsE,"a",@progbits
	.sectionflags	@""
	.align	4
.nv.constant0._ZN10layer_norm13ln_fwd_kernelINS_13Kernel_traitsIf6__halffS2_fjLj1280ELj1ELj4ELj1ELj16ENS_18Kernel_traits_baseILj1280EfS2_fS2_fjLj128EEEEELb1ELb1ELb1ELb0EEEvNS_9FwdParamsE:
	.zero		584


//--------------------- .nv.constant0._ZN10layer_norm13ln_fwd_kernelINS_13Kernel_traitsIf6__halffS2_fjLj1280ELj1ELj4ELj1ELj16ENS_18Kernel_traits_baseILj1280EfS2_fS2_fjLj128EEEEELb1ELb1ELb1ELb1EEEvNS_9FwdParamsE --------------------------
	.section	.nv.constant0._ZN10layer_norm13ln_fwd_kernelINS_13Kernel_traitsIf6__halffS2_fjLj1280ELj1ELj4ELj1ELj16ENS_18Kernel_traits_baseILj1280EfS2_fS2_fjLj128EEEEELb1ELb1ELb1ELb1EEEvNS_9FwdParamsE,"a",@progbits
	.sectionflags	@""
	.align	4
.nv.constant0._ZN10layer_norm13ln_fwd_kernelINS_13Kernel_traitsIf6__halffS2_fjLj1280ELj1ELj4ELj1ELj16ENS_18Kernel_traits_baseILj1280EfS2_fS2_fjLj128EEEEELb1ELb1ELb1ELb1EEEvNS_9FwdParamsE:
	.zero		584


//--------------------- .nv.constant0._ZN10layer_norm13ln_fwd_kernelINS_13Kernel_traitsI6__halfffffjLj1280ELj1ELj4ELj1ELj16ENS_18Kernel_traits_baseILj1280ES2_ffffjLj128EEEEELb0ELb0ELb0ELb0EEEvNS_9FwdParamsE --------------------------
	.section	.nv.constant0._ZN10layer_norm13ln_fwd_kernelINS_13Kernel_traitsI6__halfffffjLj1280ELj1ELj4ELj1ELj16ENS_18Kernel_traits_baseILj1280ES2_ffffjLj128EEEEELb0ELb0ELb0ELb0EEEvNS_9FwdParamsE,"a",@progbits
	.sectionflags	@""
	.align	4
.nv.constant0._ZN10layer_norm13ln_fwd_kernelINS_13Kernel_traitsI6__halfffffjLj1280ELj1ELj4ELj1ELj16ENS_18Kernel_traits_baseILj1280ES2_ffffjLj128EEEEELb0ELb0ELb0ELb0EEEvNS_9FwdParamsE:
	.zero		584


//--------------------- .nv.constant0._ZN10layer_norm13ln_fwd_kernelINS_13Kernel_traitsI6__halfffffjLj1280ELj1ELj4ELj1ELj16ENS_18Kernel_traits_baseILj1280ES2_ffffjLj128EEEEELb0ELb0ELb0ELb1EEEvNS_9FwdParamsE --------------------------
	.section	.nv.constant0._ZN10layer_norm13ln_fwd_kernelINS_13Kernel_traitsI6__halfffffjLj1280ELj1ELj4ELj1ELj16ENS_18Kernel_traits_baseILj1280ES2_ffffjLj128EEEEELb0ELb0ELb0ELb1EEEvNS_9FwdParamsE,"a",@progbits
	.sectionflags	@""
	.align	4
.nv.constant0._ZN10layer_norm13ln_fwd_kernelINS_13Kernel_traitsI6__halfffffjLj1280ELj1ELj4ELj1ELj16ENS_18Kernel_traits_baseILj1280ES2_ffffjLj128EEEEELb0ELb0ELb0ELb1EEEvNS_9FwdParamsE:
	.zero		584


//--------------------- .nv.constant0._ZN10layer_norm13ln_fwd_kernelINS_13Kernel_traitsI6__halfffffjLj1280ELj1ELj4ELj1ELj16ENS_18Kernel_traits_baseILj1280ES2_ffffjLj128EEEEELb0ELb0ELb1ELb0EEEvNS_9FwdParamsE --------------------------
	.section	.nv.constant0._ZN10layer_norm13ln_fwd_kernelINS_13Kernel_traitsI6__halfffffjLj1280ELj1ELj4ELj1ELj16ENS_18Kernel_traits_baseILj1280ES2_ffffjLj128EEEEELb0ELb0ELb1ELb0EEEvNS_9FwdParamsE,"a",@progbits
	.sectionflags	@""
	.align	4
.nv.constant0._ZN10layer_norm13ln_fwd_kernelINS_13Kernel_traitsI6__halfffffjLj1280ELj1ELj4ELj1ELj16ENS_18Kernel_traits_baseILj1280ES2_ffffjLj128EEEEELb0ELb0ELb1ELb0EEEvNS_9FwdParamsE:
	.zero		584


//--------------------- .nv.constant0._ZN10layer_norm13ln_fwd_kernelINS_13Kernel_traitsI6__halfffffjLj1280ELj1ELj4ELj1ELj16ENS_18Kernel_traits_baseILj1280ES2_ffffjLj128EEEEELb0ELb0ELb1ELb1EEEvNS_9FwdParamsE --------------------------
	.section	.nv.constant0._ZN10layer_norm13ln_fwd_kernelINS_13Kernel_traitsI6__halfffffjLj1280ELj1ELj4ELj1ELj16ENS_18Kernel_traits_baseILj1280ES2_ffffjLj128EEEEELb0ELb0ELb1ELb1EEEvNS_9FwdParamsE,"a",@progbits
	.sectionflags	@""
	.align	4
.nv.constant0._ZN10layer_norm13ln_fwd_kernelINS_13Kernel_traitsI6__halfffffjLj1280ELj1ELj4ELj1ELj16ENS_18Kernel_traits_baseILj1280ES2_ffffjLj128EEEEELb0ELb0ELb1ELb1EEEvNS_9FwdParamsE:
	.zero		584


//--------------------- .nv.constant0._ZN10layer_norm13ln_fwd_kernelINS_13Kernel_traitsI6__halfffffjLj1280ELj1ELj4ELj1ELj16ENS_18Kernel_traits_baseILj1280ES2_ffffjLj128EEEEELb0ELb1ELb0ELb0EEEvNS_9FwdParamsE --------------------------
	.section	.nv.constant0._ZN10layer_norm13ln_fwd_kernelINS_13Kernel_traitsI6__halfffffjLj1280ELj1ELj4ELj1ELj16ENS_18Kernel_traits_baseILj1280ES2_ffffjLj128EEEEELb0ELb1ELb0ELb0EEEvNS_9FwdParamsE,"a",@progbits
	.sectionflags	@""
	.align	4
.nv.constant0._ZN10layer_norm13ln_fwd_kernelINS_13Kernel_traitsI6__halfffffjLj1280ELj1ELj4ELj1ELj16ENS_18Kernel_traits_baseILj1280ES2_ffffjLj128EEEEELb0ELb1ELb0ELb0EEEvNS_9FwdParamsE:
	.zero		584


//--------------------- .nv.constant0._ZN10layer_norm13ln_fwd_kernelINS_13Kernel_traitsI6__halfffffjLj1280ELj1ELj4ELj1ELj16ENS_18Kernel_traits_baseILj1280ES2_ffffjLj128EEEEELb0ELb1ELb0ELb1EEEvNS_9FwdParamsE --------------------------
	.section	.nv.constant0._ZN10layer_norm13ln_fwd_kernelINS_13Kernel_traitsI6__halfffffjLj1280ELj1ELj4ELj1ELj16ENS_18Kernel_traits_baseILj1280ES2_ffffjLj128EEEEELb0ELb1ELb0ELb1EEEvNS_9FwdParamsE,"a",@progbits
	.sectionflags	@""
	.align	4
.nv.constant0._ZN10layer_norm13ln_fwd_kernelINS_13Kernel_traitsI6__halfffffjLj1280ELj1ELj4ELj1ELj16ENS_18Kernel_traits_baseILj1280ES2_ffffjLj128EEEEELb0ELb1ELb0ELb1EEEvNS_9FwdParamsE:
	.zero		584


//--------------------- .nv.constant0._ZN10layer_norm13ln_fwd_kernelINS_13Kernel_traitsI6__halfffffjLj1280ELj1ELj4ELj1ELj16ENS_18Kernel_traits_baseILj1280ES2_ffffjLj128EEEEELb0ELb1ELb1ELb0EEEvNS_9FwdParamsE --------------------------
	.section	.nv.constant0._ZN10layer_norm13ln_fwd_kernelINS_13Kernel_traitsI6__halfffffjLj1280ELj1ELj4ELj1ELj16ENS_18Kernel_traits_baseILj1280ES2_ffffjLj128EEEEELb0ELb1ELb1ELb0EEEvNS_9FwdParamsE,"a",@progbits
	.sectionflags	@""
	.align	4
.nv.constant0._ZN10layer_norm13ln_fwd_kernelINS_13Kernel_traitsI6__halfffffjLj1280ELj1ELj4ELj1ELj16ENS_18Kernel_traits_baseILj1280ES2_ffffjLj128EEEEELb0ELb1ELb1ELb0EEEvNS_9FwdParamsE:
	.zero		584


//--------------------- .nv.constant0._ZN10layer_norm13ln_fwd_kernelINS_13Kernel_traitsI6__halfffffjLj1280ELj1ELj4ELj1ELj16ENS_18Kernel_traits_baseILj1280ES2_ffffjLj128EEEEELb0ELb1ELb1ELb1EEEvNS_9FwdParamsE --------------------------
	.section	.nv.constant0._ZN10layer_norm13ln_fwd_kernelINS_13Kernel_traitsI6__halfffffjLj1280ELj1ELj4ELj1ELj16ENS_18Kernel_traits_baseILj1280ES2_ffffjLj128EEEEELb0ELb1ELb1ELb1EEEvNS_9FwdParamsE,"a",@progbits
	.sectionflags	@""
	.align	4
.nv.constant0._ZN10layer_norm13ln_fwd_kernelINS_13Kernel_traitsI6__halfffffjLj1280ELj1ELj4ELj1ELj16ENS_18Kernel_traits_baseILj1280ES2_ffffjLj128EEEEELb0ELb1ELb1ELb1EEEvNS_9FwdParamsE:
	.zero		584


//--------------------- .nv.constant0._ZN10layer_norm13ln_fwd_kernelINS_13Kernel_traitsI6__halfffffjLj1280ELj1ELj4ELj1ELj16ENS_18Kernel_traits_baseILj1280ES2_ffffjLj128EEEEELb1ELb0ELb0ELb0EEEvNS_9FwdParamsE --------------------------
	.section	.nv.constant0._ZN10layer_norm13ln_fwd_kernelINS_13Kernel_traitsI6__halfffffjLj1280ELj1ELj4ELj1ELj16ENS_18Kernel_traits_baseILj1280ES2_ffffjLj128EEEEELb1ELb0ELb0ELb0EEEvNS_9FwdParamsE,"a",@progbits
	.sectionflags	@""
	.align	4
.nv.constant0._ZN10layer_norm13ln_fwd_kernelINS_13Kernel_traitsI6__halfffffjLj1280ELj1ELj4ELj1ELj16ENS_18Kernel_traits_baseILj1280ES2_ffffjLj128EEEEELb1ELb0ELb0ELb0EEEvNS_9FwdParamsE:
	.zero		584


//--------------------- .nv.constant0._ZN10layer_norm13ln_fwd_kernelINS_13Kernel_traitsI6__halfffffjLj1280ELj1ELj4ELj1ELj16ENS_18Kernel_traits_baseILj1280ES2_ffffjLj128EEEEELb1ELb0ELb0ELb1EEEvNS_9FwdParamsE --------------------------
	.section	.nv.constant0._ZN10layer_norm13ln_fwd_kernelINS_13Kernel_traitsI6__halfffffjLj1280ELj1ELj4ELj1ELj16ENS_18Kernel_traits_baseILj1280ES2_ffffjLj128EEEEELb1ELb0ELb0ELb1EEEvNS_9FwdParamsE,"a",@progbits
	.sectionflags	@""
	.align	4
.nv.constant0._ZN10layer_norm13ln_fwd_kernelINS_13Kernel_traitsI6__halfffffjLj1280ELj1ELj4ELj1ELj16ENS_18Kernel_traits_baseILj1280ES2_ffffjLj128EEEEELb1ELb0ELb0ELb1EEEvNS_9FwdParamsE:
	.zero		584


//--------------------- .nv.constant0._ZN10layer_norm13ln_fwd_kernelINS_13Kernel_traitsI6__halfffffjLj1280ELj1ELj4ELj1ELj16ENS_18Kernel_traits_baseILj1280ES2_ffffjLj128EEEEELb1ELb0ELb1ELb0EEEvNS_9FwdParamsE --------------------------
	.section	.nv.constant0._ZN10layer_norm13ln_fwd_kernelINS_13Kernel_traitsI6__halfffffjLj1280ELj1ELj4ELj1ELj16ENS_18Kernel_traits_baseILj1280ES2_ffffjLj128EEEEELb1ELb0ELb1ELb0EEEvNS_9FwdParamsE,"a",@progbits
	.sectionflags	@""
	.align	4
.nv.constant0._ZN10layer_norm13ln_fwd_kernelINS_13Kernel_traitsI6__halfffffjLj1280ELj1ELj4ELj1ELj16ENS_18Kernel_traits_baseILj1280ES2_ffffjLj128EEEEELb1ELb0ELb1ELb0EEEvNS_9FwdParamsE:
	.zero		584


//--------------------- .nv.constant0._ZN10layer_norm13ln_fwd_kernelINS_13Kernel_traitsI6__halfffffjLj1280ELj1ELj4ELj1ELj16ENS_18Kernel_traits_baseILj1280ES2_ffffjLj128EEEEELb1ELb0ELb1ELb1EEEvNS_9FwdParamsE --------------------------
	.section	.nv.constant0._ZN10layer_norm13ln_fwd_kernelINS_13Kernel_traitsI6__halfffffjLj1280ELj1ELj4ELj1ELj16ENS_18Kernel_traits_baseILj1280ES2_ffffjLj128EEEEELb1ELb0ELb1ELb1EEEvNS_9FwdParamsE,"a",@progbits
	.sectionflags	@""
	.align	4
.nv.constant0._ZN10layer_norm13ln_fwd_kernelINS_13Kernel_traitsI6__halfffffjLj1280ELj1ELj4ELj1ELj16ENS_18Kernel_traits_baseILj1280ES2_ffffjLj128EEEEELb1ELb0ELb1ELb1EEEvNS_9FwdParamsE:
	.zero		584


//--------------------- .nv.constant0._ZN10layer_norm13ln_fwd_kernelINS_13Kernel_traitsI6__halfffffjLj1280ELj1ELj4ELj1ELj16ENS_18Kernel_traits_baseILj1280ES2_ffffjLj128EEEEELb1ELb1ELb0ELb0EEEvNS_9FwdParamsE --------------------------
	.section	.nv.constant0._ZN10layer_norm13ln_fwd_kernelINS_13Kernel_traitsI6__halfffffjLj1280ELj1ELj4ELj1ELj16ENS_18Kernel_traits_baseILj1280ES2_ffffjLj128EEEEELb1ELb1ELb0ELb0EEEvNS_9FwdParamsE,"a",@progbits
	.sectionflags	@""
	.align	4
.nv.constant0._ZN10layer_norm13ln_fwd_kernelINS_13Kernel_traitsI6__halfffffjLj1280ELj1ELj4ELj1ELj16ENS_18Kernel_traits_baseILj1280ES2_ffffjLj128EEEEELb1ELb1ELb0ELb0EEEvNS_9FwdParamsE:
	.zero		584


//--------------------- .nv.constant0._ZN10layer_norm13ln_fwd_kernelINS_13Kernel_traitsI6__halfffffjLj1280ELj1ELj4ELj1ELj16ENS_18Kernel_traits_baseILj1280ES2_ffffjLj128EEEEELb1ELb1ELb0ELb1EEEvNS_9FwdParamsE --------------------------
	.section	.nv.constant0._ZN10layer_norm13ln_fwd_kernelINS_13Kernel_traitsI6__halfffffjLj1280ELj1ELj4ELj1ELj16ENS_18Kernel_traits_baseILj1280ES2_ffffjLj128EEEEELb1ELb1ELb0ELb1EEEvNS_9FwdParamsE,"a",@progbits
	.sectionflags	@""
	.align	4
.nv.constant0._ZN10layer_norm13ln_fwd_kernelINS_13Kernel_traitsI6__halfffffjLj1280ELj1ELj4ELj1ELj16ENS_18Kernel_traits_baseILj1280ES2_ffffjLj128EEEEELb1ELb1ELb0ELb1EEEvNS_9FwdParamsE:
	.zero		584


//--------------------- .nv.constant0._ZN10layer_norm13ln_fwd_kernelINS_13Kernel_traitsI6__halfffffjLj1280ELj1ELj4ELj1ELj16ENS_18Kernel_traits_baseILj1280ES2_ffffjLj128EEEEELb1ELb1ELb1ELb0EEEvNS_9FwdParamsE --------------------------
	.section	.nv.constant0._ZN10layer_norm13ln_fwd_kernelINS_13Kernel_traitsI6__halfffffjLj1280ELj1ELj4ELj1ELj16ENS_18Kernel_traits_baseILj1280ES2_ffffjLj128EEEEELb1ELb1ELb1ELb0EEEvNS_9FwdParamsE,"a",@progbits
	.sectionflags	@""
	.align	4
.nv.constant0._ZN10layer_norm13ln_fwd_kernelINS_13Kernel_traitsI6__halfffffjLj1280ELj1ELj4ELj1ELj16ENS_18Kernel_traits_baseILj1280ES2_ffffjLj128EEEEELb1ELb1ELb1ELb0EEEvNS_9FwdParamsE:
	.zero		584


//--------------------- .nv.constant0._ZN10layer_norm13ln_fwd_kernelINS_13Kernel_traitsI6__halfffffjLj1280ELj1ELj4ELj1ELj16ENS_18Kernel_traits_baseILj1280ES2_ffffjLj128EEEEELb1ELb1ELb1ELb1EEEvNS_9FwdParamsE --------------------------
	.section	.nv.constant0._ZN10layer_norm13ln_fwd_kernelINS_13Kernel_traitsI6__halfffffjLj1280ELj1ELj4ELj1ELj16ENS_18Kernel_traits_baseILj1280ES2_ffffjLj128EEEEELb1ELb1ELb1ELb1EEEvNS_9FwdParamsE,"a",@progbits
	.sectionflags	@""
	.align	4
.nv.constant0._ZN10layer_norm13ln_fwd_kernelINS_13Kernel_traitsI6__halfffffjLj1280ELj1ELj4ELj1ELj16ENS_18Kernel_traits_baseILj1280ES2_ffffjLj128EEEEELb1ELb1ELb1ELb1EEEvNS_9FwdParamsE:
	.zero		584


//--------------------- .nv.constant0._ZN10layer_norm13ln_fwd_kernelINS_13Kernel_traitsIfffffjLj1280ELj1ELj4ELj1ELj16ENS_18Kernel_traits_baseILj1280EfffffjLj128EEEEELb0ELb0ELb0ELb0EEEvNS_9FwdParamsE --------------------------
	.section	.nv.constant0._ZN10layer_norm13ln_fwd_kernelINS_13Kernel_traitsIfffffjLj1280ELj1ELj4ELj1ELj16ENS_18Kernel_traits_baseILj1280EfffffjLj128EEEEELb0ELb0ELb0ELb0EEEvNS_9FwdParamsE,"a",@progbits
	.sectionflags	@""
	.align	4
.nv.constant0._ZN10layer_norm13ln_fwd_kernelINS_13Kernel_traitsIfffffjLj1280ELj1ELj4ELj1ELj16ENS_18Kernel_traits_baseILj1280EfffffjLj128EEEEELb0ELb0ELb0ELb0EEEvNS_9FwdParamsE:
	.zero		584


//--------------------- .nv.constant0._ZN10layer_norm13ln_fwd_kernelINS_13Kernel_traitsIfffffjLj1280ELj1ELj4ELj1ELj16ENS_18Kernel_traits_baseILj1280EfffffjLj128EEEEELb0ELb0ELb0ELb1EEEvNS_9FwdParamsE --------------------------
	.section	.nv.constant0._ZN10layer_norm13ln_fwd_kernelINS_13Kernel_traitsIfffffjLj1280ELj1ELj4ELj1ELj16ENS_18Kernel_traits_baseILj1280EfffffjLj128EEEEELb0ELb0ELb0ELb1EEEvNS_9FwdParamsE,"a",@progbits
	.sectionflags	@""
	.align	4
.nv.constant0._ZN10layer_norm13ln_fwd_kernelINS_13Kernel_traitsIfffffjLj1280ELj1ELj4ELj1ELj16ENS_18Kernel_traits_baseILj1280EfffffjLj128EEEEELb0ELb0ELb0ELb1EEEvNS_9FwdParamsE:
	.zero		584


//--------------------- .nv.constant0._ZN10layer_norm13ln_fwd_kernelINS_13Kernel_traitsIfffffjLj1280ELj1ELj4ELj1ELj16ENS_18Kernel_traits_baseILj1280EfffffjLj128EEEEELb0ELb0ELb1ELb0EEEvNS_9FwdParamsE --------------------------
	.section	.nv.constant0._ZN10layer_norm13ln_fwd_kernelINS_13Kernel_traitsIfffffjLj1280ELj1ELj4ELj1ELj16ENS_18Kernel_traits_baseILj1280EfffffjLj128EEEEELb0ELb0ELb1ELb0EEEvNS_9FwdParamsE,"a",@progbits
	.sectionflags	@""
	.align	4
.nv.constant0._ZN10layer_norm13ln_fwd_kernelINS_13Kernel_traitsIfffffjLj1280ELj1ELj4ELj1ELj16ENS_18Kernel_traits_baseILj1280EfffffjLj128EEEEELb0ELb0ELb1ELb0EEEvNS_9FwdParamsE:
	.zero		584


//--------------------- .nv.constant0._ZN10layer_norm13ln_fwd_kernelINS_13Kernel_traitsIfffffjLj1280ELj1ELj4ELj1ELj16ENS_18Kernel_traits_baseILj1280EfffffjLj128EEEEELb0ELb0ELb1ELb1EEEvNS_9FwdParamsE --------------------------
	.section	.nv.constant0._ZN10layer_norm13ln_fwd_kernelINS_13Kernel_traitsIfffffjLj1280ELj1ELj4ELj1ELj16ENS_18Kernel_traits_baseILj1280EfffffjLj128EEEEELb0ELb0ELb1ELb1EEEvNS_9FwdParamsE,"a",@progbits
	.sectionflags	@""
	.align	4
.nv.constant0._ZN10layer_norm13ln_fwd_kernelINS_13Kernel_traitsIfffffjLj1280ELj1ELj4ELj1ELj16ENS_18Kernel_traits_baseILj1280EfffffjLj128EEEEELb0ELb0ELb1ELb1EEEvNS_9FwdParamsE:
	.zero		584


//--------------------- .nv.constant0._ZN10layer_norm13ln_fwd_kernelINS_13Kernel_traitsIfffffjLj1280ELj1ELj4ELj1ELj16ENS_18Kernel_traits_baseILj1280EfffffjLj128EEEEELb0ELb1ELb0ELb0EEEvNS_9FwdParamsE --------------------------
	.section	.nv.constant0._ZN10layer_norm13ln_fwd_kernelINS_13Kernel_traitsIfffffjLj1280ELj1ELj4ELj1ELj16ENS_18Kernel_traits_baseILj1280EfffffjLj128EEEEELb0ELb1ELb0ELb0EEEvNS_9FwdParamsE,"a",@progbits
	.sectionflags	@""
	.align	4
.nv.constant0._ZN10layer_norm13ln_fwd_kernelINS_13Kernel_traitsIfffffjLj1280ELj1ELj4ELj1ELj16ENS_18Kernel_traits_baseILj1280EfffffjLj128EEEEELb0ELb1ELb0ELb0EEEvNS_9FwdParamsE:
	.zero		584


//--------------------- .nv.constant0._ZN10layer_norm13ln_fwd_kernelINS_13Kernel_traitsIfffffjLj1280ELj1ELj4ELj1ELj16ENS_18Kernel_traits_baseILj1280EfffffjLj128EEEEELb0ELb1ELb0ELb1EEEvNS_9FwdParamsE --------------------------
	.section	.nv.constant0._ZN10layer_norm13ln_fwd_kernelINS_13Kernel_traitsIfffffjLj1280ELj1ELj4ELj1ELj16ENS_18Kernel_traits_baseILj1280EfffffjLj128EEEEELb0ELb1ELb0ELb1EEEvNS_9FwdParamsE,"a",@progbits
	.sectionflags	@""
	.align	4
.nv.constant0._ZN10layer_norm13ln_fwd_kernelINS_13Kernel_traitsIfffffjLj1280ELj1ELj4ELj1ELj16ENS_18Kernel_traits_baseILj1280EfffffjLj128EEEEELb0ELb1ELb0ELb1EEEvNS_9FwdParamsE:
	.zero		584


//--------------------- .nv.constant0._ZN10layer_norm13ln_fwd_kernelINS_13Kernel_traitsIfffffjLj1280ELj1ELj4ELj1ELj16ENS_18Kernel_traits_baseILj1280EfffffjLj128EEEEELb0ELb1ELb1ELb0EEEvNS_9FwdParamsE --------------------------
	.section	.nv.constant0._ZN10layer_norm13ln_fwd_kernelINS_13Kernel_traitsIfffffjLj1280ELj1ELj4ELj1ELj16ENS_18Kernel_traits_baseILj1280EfffffjLj128EEEEELb0ELb1ELb1ELb0EEEvNS_9FwdParamsE,"a",@progbits
	.sectionflags	@""
	.align	4
.nv.constant0._ZN10layer_norm13ln_fwd_kernelINS_13Kernel_traitsIfffffjLj1280ELj1ELj4ELj1ELj16ENS_18Kernel_traits_baseILj1280EfffffjLj128EEEEELb0ELb1ELb1ELb0EEEvNS_9FwdParamsE:
	.zero		584


//--------------------- .nv.constant0._ZN10layer_norm13ln_fwd_kernelINS_13Kernel_traitsIfffffjLj1280ELj1ELj4ELj1ELj16ENS_18Kernel_traits_baseILj1280EfffffjLj128EEEEELb0ELb1ELb1ELb1EEEvNS_9FwdParamsE --------------------------
	.section	.nv.constant0._ZN10layer_norm13ln_fwd_kernelINS_13Kernel_traitsIfffffjLj1280ELj1ELj4ELj1ELj16ENS_18Kernel_traits_baseILj1280EfffffjLj128EEEEELb0ELb1ELb1ELb1EEEvNS_9FwdParamsE,"a",@progbits
	.sectionflags	@""
	.align	4
.nv.constant0._ZN10layer_norm13ln_fwd_kernelINS_13Kernel_traitsIfffffjLj1280ELj1ELj4ELj1ELj16ENS_18Kernel_traits_baseILj1280EfffffjLj128EEEEELb0ELb1ELb1ELb1EEEvNS_9FwdParamsE:
	.zero		584


//--------------------- .nv.constant0._ZN10layer_norm13ln_fwd_kernelINS_13Kernel_traitsIfffffjLj1280ELj1ELj4ELj1ELj16ENS_18Kernel_traits_baseILj1280EfffffjLj128EEEEELb1ELb0ELb0ELb0EEEvNS_9FwdParamsE --------------------------
	.section	.nv.constant0._ZN10layer_norm13ln_fwd_kernelINS_13Kernel_traitsIfffffjLj1280ELj1ELj4ELj1ELj16ENS_18Kernel_traits_baseILj1280EfffffjLj128EEEEELb1ELb0ELb0ELb0EEEvNS_9FwdParamsE,"a",@progbits
	.sectionflags	@""
	.align	4
.nv.constant0._ZN10layer_norm13ln_fwd_kernelINS_13Kernel_traitsIfffffjLj1280ELj1ELj4ELj1ELj16ENS_18Kernel_traits_baseILj1280EfffffjLj128EEEEELb1ELb0ELb0ELb0EEEvNS_9FwdParamsE:
	.zero		584


//--------------------- .nv.constant0._ZN10layer_norm13ln_fwd_kernelINS_13Kernel_traitsIfffffjLj1280ELj1ELj4ELj1ELj16ENS_18Kernel_traits_baseILj1280EfffffjLj128EEEEELb1ELb0ELb0ELb1EEEvNS_9FwdParamsE --------------------------
	.section	.nv.constant0._ZN10layer_norm13ln_fwd_kernelINS_13Kernel_traitsIfffffjLj1280ELj1ELj4ELj1ELj16ENS_18Kernel_traits_baseILj1280EfffffjLj128EEEEELb1ELb0ELb0ELb1EEEvNS_9FwdParamsE,"a",@progbits
	.sectionflags	@""
	.align	4
.nv.constant0._ZN10layer_norm13ln_fwd_kernelINS_13Kernel_traitsIfffffjLj1280ELj1ELj4ELj1ELj16ENS_18Kernel_traits_baseILj1280EfffffjLj128EEEEELb1ELb0ELb0ELb1EEEvNS_9FwdParamsE:
	.zero		584


//--------------------- .nv.constant0._ZN10layer_norm13ln_fwd_kernelINS_13Kernel_traitsIfffffjLj1280ELj1ELj4ELj1ELj16ENS_18Kernel_traits_baseILj1280EfffffjLj128EEEEELb1ELb0ELb1ELb0EEEvNS_9FwdParamsE --------------------------
	.section	.nv.constant0._ZN10layer_norm13ln_fwd_kernelINS_13Kernel_traitsIfffffjLj1280ELj1ELj4ELj1ELj16ENS_18Kernel_traits_baseILj1280EfffffjLj128EEEEELb1ELb0ELb1ELb0EEEvNS_9FwdParamsE,"a",@progbits
	.sectionflags	@""
	.align	4
.nv.constant0._ZN10layer_norm13ln_fwd_kernelINS_13Kernel_traitsIfffffjLj1280ELj1ELj4ELj1ELj16ENS_18Kernel_traits_baseILj1280EfffffjLj128EEEEELb1ELb0ELb1ELb0EEEvNS_9FwdParamsE:
	.zero		584


//--------------------- .nv.constant0._ZN10layer_norm13ln_fwd_kernelINS_13Kernel_traitsIfffffjLj1280ELj1ELj4ELj1ELj16ENS_18Kernel_traits_baseILj1280EfffffjLj128EEEEELb1ELb0ELb1ELb1EEEvNS_9FwdParamsE --------------------------
	.section	.nv.constant0._ZN10layer_norm13ln_fwd_kernelINS_13Kernel_traitsIfffffjLj1280ELj1ELj4ELj1ELj16ENS_18Kernel_traits_baseILj1280EfffffjLj128EEEEELb1ELb0ELb1ELb1EEEvNS_9FwdParamsE,"a",@progbits
	.sectionflags	@""
	.align	4
.nv.constant0._ZN10layer_norm13ln_fwd_kernelINS_13Kernel_traitsIfffffjLj1280ELj1ELj4ELj1ELj16ENS_18Kernel_traits_baseILj1280EfffffjLj128EEEEELb1ELb0ELb1ELb1EEEvNS_9FwdParamsE:
	.zero		584


//--------------------- .nv.constant0._ZN10layer_norm13ln_fwd_kernelINS_13Kernel_traitsIfffffjLj1280ELj1ELj4ELj1ELj16ENS_18Kernel_traits_baseILj1280EfffffjLj128EEEEELb1ELb1ELb0ELb0EEEvNS_9FwdParamsE --------------------------
	.section	.nv.constant0._ZN10layer_norm13ln_fwd_kernelINS_13Kernel_traitsIfffffjLj1280ELj1ELj4ELj1ELj16ENS_18Kernel_traits_baseILj1280EfffffjLj128EEEEELb1ELb1ELb0ELb0EEEvNS_9FwdParamsE,"a",@progbits
	.sectionflags	@""
	.align	4
.nv.constant0._ZN10layer_norm13ln_fwd_kernelINS_13Kernel_traitsIfffffjLj1280ELj1ELj4ELj1ELj16ENS_18Kernel_traits_baseILj1280EfffffjLj128EEEEELb1ELb1ELb0ELb0EEEvNS_9FwdParamsE:
	.zero		584


//--------------------- .nv.constant0._ZN10layer_norm13ln_fwd_kernelINS_13Kernel_traitsIfffffjLj1280ELj1ELj4ELj1ELj16ENS_18Kernel_traits_baseILj1280EfffffjLj128EEEEELb1ELb1ELb0ELb1EEEvNS_9FwdParamsE --------------------------
	.section	.nv.constant0._ZN10layer_norm13ln_fwd_kernelINS_13Kernel_traitsIfffffjLj1280ELj1ELj4ELj1ELj16ENS_18Kernel_traits_baseILj1280EfffffjLj128EEEEELb1ELb1ELb0ELb1EEEvNS_9FwdParamsE,"a",@progbits
	.sectionflags	@""
	.align	4
.nv.constant0._ZN10layer_norm13ln_fwd_kernelINS_13Kernel_traitsIfffffjLj1280ELj1ELj4ELj1ELj16ENS_18Kernel_traits_baseILj1280EfffffjLj128EEEEELb1ELb1ELb0ELb1EEEvNS_9FwdParamsE:
	.zero		584


//--------------------- .nv.constant0._ZN10layer_norm13ln_fwd_kernelINS_13Kernel_traitsIfffffjLj1280ELj1ELj4ELj1ELj16ENS_18Kernel_traits_baseILj1280EfffffjLj128EEEEELb1ELb1ELb1ELb0EEEvNS_9FwdParamsE --------------------------
	.section	.nv.constant0._ZN10layer_norm13ln_fwd_kernelINS_13Kernel_traitsIfffffjLj1280ELj1ELj4ELj1ELj16ENS_18Kernel_traits_baseILj1280EfffffjLj128EEEEELb1ELb1ELb1ELb0EEEvNS_9FwdParamsE,"a",@progbits
	.sectionflags	@""
	.align	4
.nv.constant0._ZN10layer_norm13ln_fwd_kernelINS_13Kernel_traitsIfffffjLj1280ELj1ELj4ELj1ELj16ENS_18Kernel_traits_baseILj1280EfffffjLj128EEEEELb1ELb1ELb1ELb0EEEvNS_9FwdParamsE:
	.zero		584


//--------------------- .nv.constant0._ZN10layer_norm13ln_fwd_kernelINS_13Kernel_traitsIfffffjLj1280ELj1ELj4ELj1ELj16ENS_18Kernel_traits_baseILj1280EfffffjLj128EEEEELb1ELb1ELb1ELb1EEEvNS_9FwdParamsE --------------------------
	.section	.nv.constant0._ZN10layer_norm13ln_fwd_kernelINS_13Kernel_traitsIfffffjLj1280ELj1ELj4ELj1ELj16ENS_18Kernel_traits_baseILj1280EfffffjLj128EEEEELb1ELb1ELb1ELb1EEEvNS_9FwdParamsE,"a",@progbits
	.sectionflags	@""
	.align	4
.nv.constant0._ZN10layer_norm13ln_fwd_kernelINS_13Kernel_traitsIfffffjLj1280ELj1ELj4ELj1ELj16ENS_18Kernel_traits_baseILj1280EfffffjLj128EEEEELb1ELb1ELb1ELb1EEEvNS_9FwdParamsE:
	.zero		584


//--------------------- .text._ZN10layer_norm13ln_fwd_kernelINS_13Kernel_traitsI13__nv_bfloat16S2_S2_S2_fjLj1280ELj1ELj4ELj1ELj16ENS_18Kernel_traits_baseILj1280ES2_S2_S2_S2_fjLj128EEEEELb0ELb0ELb0ELb0EEEvNS_9FwdParamsE --------------------------
	.section	.text._ZN10layer_norm13ln_fwd_kernelINS_13Kernel_traitsI13__nv_bfloat16S2_S2_S2_fjLj1280ELj1ELj4ELj1ELj16ENS_18Kernel_traits_baseILj1280ES2_S2_S2_S2_fjLj128EEEEELb0ELb0ELb0ELb0EEEvNS_9FwdParamsE,"ax",@progbits
	.sectioninfo	@"SHI_REGISTERS=151"
	.align	128
        .global         _ZN10layer_norm13ln_fwd_kernelINS_13Kernel_traitsI13__nv_bfloat16S2_S2_S2_fjLj1280ELj1ELj4ELj1ELj16ENS_18Kernel_traits_baseILj1280ES2_S2_S2_S2_fjLj128EEEEELb0ELb0ELb0ELb0EEEvNS_9FwdParamsE
        .type           _ZN10layer_norm13ln_fwd_kernelINS_13Kernel_traitsI13__nv_bfloat16S2_S2_S2_fjLj1280ELj1ELj4ELj1ELj16ENS_18Kernel_traits_baseILj1280ES2_S2_S2_S2_fjLj128EEEEELb0ELb0ELb0ELb0EEEvNS_9FwdParamsE,@function
        .size           _ZN10layer_norm13ln_fwd_kernelINS_13Kernel_traitsI13__nv_bfloat16S2_S2_S2_fjLj1280ELj1ELj4ELj1ELj16ENS_18Kernel_traits_baseILj1280ES2_S2_S2_S2_fjLj128EEEEELb0ELb0ELb0ELb0EEEvNS_9FwdParamsE,(.L_x_36088 - _ZN10layer_norm13ln_fwd_kernelINS_13Kernel_traitsI13__nv_bfloat16S2_S2_S2_fjLj1280ELj1ELj4ELj1ELj16ENS_18Kernel_traits_baseILj1280ES2_S2_S2_S2_fjLj128EEEEELb0ELb0ELb0ELb0EEEvNS_9FwdParamsE)
        .other          _ZN10layer_norm13ln_fwd_kernelINS_13Kernel_traitsI13__nv_bfloat16S2_S2_S2_fjLj1280ELj1ELj4ELj1ELj16ENS_18Kernel_traits_baseILj1280ES2_S2_S2_S2_fjLj128EEEEELb0ELb0ELb0ELb0EEEvNS_9FwdParamsE,@"STO_CUDA_ENTRY STV_DEFAULT"
_ZN10layer_norm13ln_fwd_kernelINS_13Kernel_traitsI13__nv_bfloat16S2_S2_S2_fjLj1280ELj1ELj4ELj1ELj16ENS_18Kernel_traits_baseILj1280ES2_S2_S2_S2_fjLj128EEEEELb0ELb0ELb0ELb0EEEvNS_9FwdParamsE:
.text._ZN10layer_norm13ln_fwd_kernelINS_13Kernel_traitsI13__nv_bfloat16S2_S2_S2_fjLj1280ELj1ELj4ELj1ELj16ENS_18Kernel_traits_baseILj1280ES2_S2_S2_S2_fjLj128EEEEELb0ELb0ELb0ELb0EEEvNS_9FwdParamsE:
[----:B------:R-:W-:Y:S02]  /*0000*/  MOV R1, c[0x0][0x28] ;  /* 0x00000a0000017a02 */ /* 0x000fe40000000f00 */
[----:B------:R-:W0:Y:S01]  /*0010*/  S2R R36, SR_TID.X ;  /* 0x0000000000247919 */ /* 0x000e220000002100 */
[----:B------:R-:W-:Y:S01]  /*0020*/  MOV R0, c[0x0][0x168] ;  /* 0x00005a0000007a02 */ /* 0x000fe20000000f00 */
[----:B------:R-:W-:Y:S01]  /*0030*/  ULDC.64 UR4, c[0x0][0x118] ;  /* 0x0000460000047ab9 */ /* 0x000fe20000000a00 */
[----:B------:R-:W-:Y:S01]  /*0040*/  BSSY B0, `(.L_x_0) ;  /* 0x000001f000007945 */ /* 0x000fe20003800000 */
[----:B------:R-:W1:Y:S01]  /*0050*/  S2R R5, SR_CTAID.X ;  /* 0x0000000000057919 */ /* 0x000e620000002500 */
[----:B------:R-:W-:Y:S02]  /*0060*/  SHF.R.S32.HI R0, RZ, 0x1f, R0 ;  /* 0x0000001fff007819 */ /* 0x000fe40000011400 */
[----:B------:R-:W-:Y:S02]  /*0070*/  MOV R12, c[0x0][0x180] ;  /* 0x00006000000c7a02 */ /* 0x000fe40000000f00 */
[----:B------:R-:W-:Y:S02]  /*0080*/  LEA.HI R0, R0, c[0x0][0x168], RZ, 0x3 ;  /* 0x00005a0000007a11 */ /* 0x000fe400078f18ff */
[----:B0-----:R-:W-:-:S04]  /*0090*/  LOP3.LUT R3, R36, 0x1f, RZ, 0xc, !PT ;  /* 0x0000001f24037812 */ /* 0x001fc800078e0cff */
[----:B------:R-:W-:Y:S02]  /*00a0*/  LEA.HI.SX32 R34, R0, R3, 0x1d ;  /* 0x0000000300227211 */ /* 0x000fe400078feaff */
[----:B------:R-:W-:Y:S02]  /*00b0*/  SHF.R.U32.HI R0, RZ, 0x5, R36 ;  /* 0x00000005ff007819 */ /* 0x000fe40000011624 */
[C---:B------:R-:W-:Y:S02]  /*00c0*/  LOP3.LUT P0, RZ, R34.reuse, 0xffffffe0, RZ, 0xc0, !PT ;  /* 0xffffffe022ff7812 */ /* 0x040fe4000780c0ff */
[C---:B------:R-:W-:Y:S02]  /*00d0*/  ISETP.GE.U32.AND P5, PT, R34.reuse, 0x60, PT ;  /* 0x000000602200780c */ /* 0x040fe40003fa6070 */
[C---:B------:R-:W-:Y:S02]  /*00e0*/  ISETP.GE.U32.AND P4, PT, R34.reuse, 0x80, PT ;  /* 0x000000802200780c */ /* 0x040fe40003f86070 */
[----:B------:R-:W-:-:S02]  /*00f0*/  ISETP.GE.U32.AND P6, PT, R34, 0x40, PT ;  /* 0x000000402200780c */ /* 0x000fc40003fc6070 */
[----:B------:R-:W-:Y:S02]  /*0100*/  ISETP.GE.U32.AND P3, PT, R34, 0xa0, PT ;  /* 0x000000a02200780c */ /* 0x000fe40003f66070 */
[----:B-1----:R-:W-:Y:S02]  /*0110*/  LEA R88, R5, R0, 0x2 ;  /* 0x0000000005587211 */ /* 0x002fe400078e10ff */
[----:B------:R-:W-:Y:S02]  /*0120*/  P2R R0, PR, RZ, 0x20 ;  /* 0x00000020ff007803 */ /* 0x000fe40000000000 */
[----:B------:R-:W-:Y:S02]  /*0130*/  P2R R0, PR, RZ, 0x10 ;  /* 0x00000010ff007803 */ /* 0x000fe40000000000 */
[----:B------:R-:W-:Y:S02]  /*0140*/  P2R R2, PR, RZ, 0x40 ;  /* 0x00000040ff027803 */ /* 0x000fe40000000000 */
[----:B------:R-:W-:-:S02]  /*0150*/  P2R R0, PR, RZ, 0x8 ;  /* 0x00000008ff007803 */ /* 0x000fc40000000000 */
[----:B------:R-:W-:Y:S01]  /*0160*/  LOP3.LUT R36, R36, 0x1f, RZ, 0xc0, !PT ;  /* 0x0000001f24247812 */ /* 0x000fe200078ec0ff */
[----:B------:R-:W-:Y:S05]  /*0170*/  @!P0 BRA `(.L_x_1) ;  /* 0x000000b000008947 */ /* 0x000fea0003800000 */
[----:B------:R-:W-:Y:S01]  /*0180*/  ISETP.NE.U32.AND P1, PT, RZ, c[0x0][0x218], PT ;  /* 0x00008600ff007a0c */ /* 0x000fe20003f25070 */
[----:B------:R-:W-:-:S03]  /*0190*/  HFMA2.MMA R3, -RZ, RZ, 0, 9.5367431640625e-07 ;  /* 0x00000010ff037435 */ /* 0x000fc600000001ff */
[----:B------:R-:W-:-:S13]  /*01a0*/  ISETP.NE.AND.EX P1, PT, RZ, c[0x0][0x21c], PT, P1 ;  /* 0x00008700ff007a0c */ /* 0x000fda0003f25310 */
[----:B------:R-:W-:-:S04]  /*01b0*/  @P1 LEA R8, P2, R36, c[0x0][0x218], 0x4 ;  /* 0x0000860024081a11 */ /* 0x000fc800078420ff */
[C---:B------:R-:W-:Y:S01]  /*01c0*/  @P1 LEA.HI.X R9, R36.reuse, c[0x0][0x21c], RZ, 0x4, P2 ;  /* 0x0000870024091a11 */ /* 0x040fe200010f24ff */
[----:B------:R-:W-:-:S04]  /*01d0*/  IMAD.WIDE.U32 R2, R36, R3, c[0x0][0x1b0] ;  /* 0x00006c0024027625 */ /* 0x000fc800078e0003 */
[----:B------:R0:W5:Y:S04]  /*01e0*/  @P1 LDG.E.128 R4, [R8.64] ;  /* 0x0000000408041981 */ /* 0x000168000c1e1d00 */
[----:B------:R0:W5:Y:S01]  /*01f0*/  LDG.E.128 R24, [R2.64] ;  /* 0x0000000402187981 */ /* 0x000162000c1e1d00 */
[----:B------:R-:W-:Y:S01]  /*0200*/  LOP3.LUT R36, R36, 0x20, RZ, 0xfc, !PT ;  /* 0x0000002024247812 */ /* 0x000fe200078efcff */
[----:B------:R-:W-:Y:S01]  /*0210*/  @!P1 CS2R R4, SRZ ;  /* 0x0000000000049805 */ /* 0x000fe2000001ff00 */
[----:B------:R-:W-:Y:S02]  /*0220*/  @!P1 CS2R R6, SRZ ;  /* 0x0000000000069805 */ /* 0x000fe4000001ff00 */
.L_x_1:
[----:B0-----:R-:W-:Y:S05]  /*0230*/  BSYNC B0 ;  /* 0x0000000000007941 */ /* 0x001fea0003800000 */
.L_x_0:
[----:B------:R-:W-:Y:S01]  /*0240*/  BSSY B0, `(.L_x_2) ;  /* 0x000000d000007945 */ /* 0x000fe20003800000 */
[----:B------:R-:W-:Y:S05]  /*0250*/  @!P6 BRA `(.L_x_3) ;  /* 0x000000b00000e947 */ /* 0x000fea0003800000 */
[----:B------:R-:W-:Y:S02]  /*0260*/  ISETP.NE.U32.AND P1, PT, RZ, c[0x0][0x218], PT ;  /* 0x00008600ff007a0c */ /* 0x000fe40003f25070 */
[----:B------:R-:W-:-:S02]  /*0270*/  MOV R9, 0x10 ;  /* 0x0000001000097802 */ /* 0x000fc40000000f00 */
[----:B------:R-:W-:-:S03]  /*0280*/  ISETP.NE.AND.EX P1, PT, RZ, c[0x0][0x21c], PT, P1 ;  /* 0x00008700ff007a0c */ /* 0x000fc60003f25310 */
[----:B------:R-:W-:-:S06]  /*0290*/  IMAD.WIDE.U32 R8, R36, R9, c[0x0][0x1b0] ;  /* 0x00006c0024087625 */ /* 0x000fcc00078e0009 */
[----:B------:R-:W5:Y:S04]  /*02a0*/  LDG.E.128 R8, [R8.64] ;  /* 0x0000000408087981 */ /* 0x000f68000c1e1d00 */
[----:B------:R-:W-:-:S04]  /*02b0*/  @P1 LEA R2, P2, R36, c[0x0][0x218], 0x4 ;  /* 0x0000860024021a11 */ /* 0x000fc800078420ff */
[----:B------:R-:W-:-:S05]  /*02c0*/  @P1 LEA.HI.X R3, R36, c[0x0][0x21c], RZ, 0x4, P2 ;  /* 0x0000870024031a11 */ /* 0x000fca00010f24ff */
[----:B------:R0:W5:Y:S01]  /*02d0*/  @P1 LDG.E.128 R60, [R2.64] ;  /* 0x00000004023c1981 */ /* 0x000162000c1e1d00 */
[----:B------:R-:W-:Y:S01]  /*02e0*/  IADD3 R36, R36, 0x20, RZ ;  /* 0x0000002024247810 */ /* 0x000fe20007ffe0ff */
[----:B------:R-:W-:Y:S01]  /*02f0*/  @!P1 CS2R R60, SRZ ;  /* 0x00000000003c9805 */ /* 0x000fe2000001ff00 */
[----:B------:R-:W-:Y:S02]  /*0300*/  @!P1 CS2R R62, SRZ ;  /* 0x00000000003e9805 */ /* 0x000fe4000001ff00 */
.L_x_3:
[----:B0-----:R-:W-:Y:S05]  /*0310*/  BSYNC B0 ;  /* 0x0000000000007941 */ /* 0x001fea0003800000 */
.L_x_2:
[----:B------:R-:W-:Y:S01]  /*0320*/  BSSY B0, `(.L_x_4) ;  /* 0x000000d000007945 */ /* 0x000fe20003800000 */
[----:B------:R-:W-:Y:S05]  /*0330*/  @!P5 BRA `(.L_x_5) ;  /* 0x000000b00000d947 */ /* 0x000fea0003800000 */
[----:B------:R-:W-:Y:S01]  /*0340*/  ISETP.NE.U32.AND P1, PT, RZ, c[0x0][0x218], PT ;  /* 0x00008600ff007a0c */ /* 0x000fe20003f25070 */
[----:B------:R-:W-:-:S03]  /*0350*/  HFMA2.MMA R53, -RZ, RZ, 0, 9.5367431640625e-07 ;  /* 0x00000010ff357435 */ /* 0x000fc600000001ff */
[----:B------:R-:W-:-:S13]  /*0360*/  ISETP.NE.AND.EX P1, PT, RZ, c[0x0][0x21c], PT, P1 ;  /* 0x00008700ff007a0c */ /* 0x000fda0003f25310 */
[C---:B------:R-:W-:Y:S01]  /*0370*/  @P1 LEA R2, P2, R36.reuse, c[0x0][0x218], 0x4 ;  /* 0x0000860024021a11 */ /* 0x040fe200078420ff */
[----:B------:R-:W-:-:S03]  /*0380*/  IMAD.WIDE.U32 R52, R36, R53, c[0x0][0x1b0] ;  /* 0x00006c0024347625 */ /* 0x000fc600078e0035 */
[----:B------:R-:W-:-:S03]  /*0390*/  @P1 LEA.HI.X R3, R36, c[0x0][0x21c], RZ, 0x4, P2 ;  /* 0x0000870024031a11 */ /* 0x000fc600010f24ff */
[----:B------:R-:W5:Y:S04]  /*03a0*/  LDG.E.128 R52, [R52.64] ;  /* 0x0000000434347981 */ /* 0x000f68000c1e1d00 */
[----:B------:R0:W5:Y:S01]  /*03b0*/  @P1 LDG.E.128 R56, [R2.64] ;  /* 0x0000000402381981 */ /* 0x000162000c1e1d00 */
[----:B------:R-:W-:Y:S01]  /*03c0*/  IADD3 R36, R36, 0x20, RZ ;  /* 0x0000002024247810 */ /* 0x000fe20007ffe0ff */
[----:B------:R-:W-:Y:S01]  /*03d0*/  @!P1 CS2R R56, SRZ ;  /* 0x0000000000389805 */ /* 0x000fe2000001ff00 */
[----:B------:R-:W-:Y:S02]  /*03e0*/  @!P1 CS2R R58, SRZ ;  /* 0x00000000003a9805 */ /* 0x000fe4000001ff00 */
.L_x_5:
[----:B0-----:R-:W-:Y:S05]  /*03f0*/  BSYNC B0 ;  /* 0x0000000000007941 */ /* 0x001fea0003800000 */
.L_x_4:
        /* <DEDUP_REMOVED lines=13> */
.L_x_7:
[----:B0-----:R-:W-:Y:S05]  /*04d0*/  BSYNC B0 ;  /* 0x0000000000007941 */ /* 0x001fea0003800000 */
.L_x_6:
[----:B------:R-:W-:Y:S01]  /*04e0*/  BSSY B0, `(.L_x_8) ;  /* 0x000000c000007945 */ /* 0x000fe20003800000 */
        /* <DEDUP_REMOVED lines=8> */
[----:B------:R-:W5:Y:S01]  /*0570*/  LDG.E.128 R36, [R36.64] ;  /* 0x0000000424247981 */ /* 0x000f62000c1e1d00 */
[----:B------:R-:W-:Y:S01]  /*0580*/  @!P1 CS2R R40, SRZ ;  /* 0x0000000000289805 */ /* 0x000fe2000001ff00 */
[----:B------:R-:W-:Y:S02]  /*0590*/  @!P1 CS2R R42, SRZ ;  /* 0x00000000002a9805 */ /* 0x000fe4000001ff00 */
.L_x_9:
[----:B0-----:R-:W-:Y:S05]  /*05a0*/  BSYNC B0 ;  /* 0x0000000000007941 */ /* 0x001fea0003800000 */
.L_x_8:
[----:B------:R-:W-:Y:S02]  /*05b0*/  ISETP.GE.AND P2, PT, R88, c[0x0][0x164], PT ;  /* 0x0000590058007a0c */ /* 0x000fe40003f46270 */
[----:B------:R-:W-:Y:S02]  /*05c0*/  LOP3.LUT P1, RZ, R12, c[0x0][0x1c0], RZ, 0xfc, !PT ;  /* 0x000070000cff7a12 */ /* 0x000fe4000782fcff */
[----:B------:R-:W-:-:S04]  /*05d0*/  MOV R0, c[0x0][0x184] ;  /* 0x0000610000007a02 */ /* 0x000fc80000000f00 */
[----:B------:R-:W-:-:S05]  /*05e0*/  LOP3.LUT P1, RZ, R0, c[0x0][0x1c4], RZ, 0xfc, P1 ;  /* 0x0000710000ff7a12 */ /* 0x000fca000082fcff */
[----:B------:R-:W-:Y:S08]  /*05f0*/  @P2 EXIT ;  /* 0x000000000000294d */ /* 0x000ff00003800000 */
[--C-:B-----5:R-:W-:Y:S01]  /*0600*/  PRMT R16, RZ, 0x5410, R8.reuse ;  /* 0x00005410ff107816 */ /* 0x120fe20000000008 */
[----:B------:R-:W-:Y:S01]  /*0610*/  ULDC.U8 UR6, c[0x0][0x1f0] ;  /* 0x00007c0000067ab9 */ /* 0x000fe20000000000 */
[----:B------:R-:W-:Y:S02]  /*0620*/  PRMT R17, RZ, 0x7610, R8 ;  /* 0x00007610ff117816 */ /* 0x000fe40000000008 */
[--C-:B------:R-:W-:Y:S02]  /*0630*/  PRMT R14, RZ, 0x5410, R9.reuse ;  /* 0x00005410ff0e7816 */ /* 0x100fe40000000009 */
[----:B------:R-:W-:Y:S02]  /*0640*/  PRMT R15, RZ, 0x7610, R9 ;  /* 0x00007610ff0f7816 */ /* 0x000fe40000000009 */
[--C-:B------:R-:W-:Y:S02]  /*0650*/  PRMT R32, RZ, 0x5410, R24.reuse ;  /* 0x00005410ff207816 */ /* 0x100fe40000000018 */
[----:B------:R-:W-:-:S02]  /*0660*/  PRMT R33, RZ, 0x7610, R24 ;  /* 0x00007610ff217816 */ /* 0x000fc40000000018 */
[--C-:B------:R-:W-:Y:S02]  /*0670*/  PRMT R30, RZ, 0x5410, R25.reuse ;  /* 0x00005410ff1e7816 */ /* 0x100fe40000000019 */
        /* <DEDUP_REMOVED lines=33> */
[----:B------:R-:W-:Y:S02]  /*0890*/  PRMT R26, RZ, 0x5410, R27 ;  /* 0x00005410ff1a7816 */ /* 0x000fe4000000001b */
[----:B------:R-:W-:-:S02]  /*08a0*/  PRMT R10, RZ, 0x5410, R11 ;  /* 0x00005410ff0a7816 */ /* 0x000fc4000000000b */
[----:B------:R-:W-:Y:S02]  /*08b0*/  PRMT R0, RZ, 0x5410, R52 ;  /* 0x00005410ff007816 */ /* 0x000fe40000000034 */
[----:B------:R-:W-:Y:S02]  /*08c0*/  PRMT R56, RZ, 0x5410, R57 ;  /* 0x00005410ff387816 */ /* 0x000fe40000000039 */
[----:B------:R-:W-:Y:S02]  /*08d0*/  PRMT R64, RZ, 0x5410, R58 ;  /* 0x00005410ff407816 */ /* 0x000fe4000000003a */
[--C-:B------:R-:W-:Y:S02]  /*08e0*/  PRMT R65, RZ, 0x5410, R59.reuse ;  /* 0x00005410ff417816 */ /* 0x100fe4000000003b */
[----:B------:R-:W-:Y:S02]  /*08f0*/  PRMT R67, RZ, 0x7610, R59 ;  /* 0x00007610ff437816 */ /* 0x000fe4000000003b */
[----:B------:R-:W-:-:S02]  /*0900*/  PRMT R75, RZ, 0x5410, R49 ;  /* 0x00005410ff4b7816 */ /* 0x000fc40000000031 */
[--C-:B------:R-:W-:Y:S02]  /*0910*/  PRMT R50, RZ, 0x5410, R51.reuse ;  /* 0x00005410ff327816 */ /* 0x100fe40000000033 */
[----:B------:R-:W-:Y:S02]  /*0920*/  PRMT R76, RZ, 0x7610, R51 ;  /* 0x00007610ff4c7816 */ /* 0x000fe40000000033 */
[----:B------:R-:W-:Y:S02]  /*0930*/  PRMT R27, RZ, 0x7610, R27 ;  /* 0x00007610ff1b7816 */ /* 0x000fe4000000001b */
[----:B------:R-:W-:Y:S02]  /*0940*/  PRMT R11, RZ, 0x7610, R11 ;  /* 0x00007610ff0b7816 */ /* 0x000fe4000000000b */
[----:B------:R-:W-:Y:S02]  /*0950*/  PRMT R52, RZ, 0x7610, R52 ;  /* 0x00007610ff347816 */ /* 0x000fe40000000034 */
[----:B------:R-:W-:-:S02]  /*0960*/  PRMT R57, RZ, 0x7610, R57 ;  /* 0x00007610ff397816 */ /* 0x000fc40000000039 */
[----:B------:R-:W-:Y:S02]  /*0970*/  PRMT R58, RZ, 0x7610, R58 ;  /* 0x00007610ff3a7816 */ /* 0x000fe4000000003a */
[--C-:B------:R-:W-:Y:S02]  /*0980*/  PRMT R59, RZ, 0x5410, R44.reuse ;  /* 0x00005410ff3b7816 */ /* 0x100fe4000000002c */
[----:B------:R-:W-:Y:S02]  /*0990*/  PRMT R68, RZ, 0x7610, R44 ;  /* 0x00007610ff447816 */ /* 0x000fe4000000002c */
[--C-:B------:R-:W-:Y:S02]  /*09a0*/  PRMT R66, RZ, 0x5410, R45.reuse ;  /* 0x00005410ff427816 */ /* 0x100fe4000000002d */
[----:B------:R-:W-:Y:S02]  /*09b0*/  PRMT R70, RZ, 0x7610, R45 ;  /* 0x00007610ff467816 */ /* 0x000fe4000000002d */
[----:B------:R-:W-:-:S02]  /*09c0*/  PRMT R69, RZ, 0x5410, R46 ;  /* 0x00005410ff457816 */ /* 0x000fc4000000002e */
[----:B------:R-:W-:Y:S02]  /*09d0*/  PRMT R72, RZ, 0x7610, R46 ;  /* 0x00007610ff487816 */ /* 0x000fe4000000002e */
[--C-:B------:R-:W-:Y:S02]  /*09e0*/  PRMT R71, RZ, 0x5410, R47.reuse ;  /* 0x00005410ff477816 */ /* 0x100fe4000000002f */
[----:B------:R-:W-:Y:S02]  /*09f0*/  PRMT R73, RZ, 0x7610, R47 ;  /* 0x00007610ff497816 */ /* 0x000fe4000000002f */
        /* <DEDUP_REMOVED lines=17> */
.L_x_153:
[----:B------:R-:W-:-:S04]  /*0b10*/  ISETP.NE.U32.AND P2, PT, RZ, c[0x0][0x1c0], PT ;  /* 0x00007000ff007a0c */ /* 0x000fc80003f45070 */
[----:B------:R-:W-:-:S13]  /*0b20*/  ISETP.NE.AND.EX P2, PT, RZ, c[0x0][0x1c4], PT, P2 ;  /* 0x00007100ff007a0c */ /* 0x000fda0003f45320 */
[----:B------:R-:W-:-:S05]  /*0b30*/  @P2 MOV R45, 0x2 ;  /* 0x00000002002d2802 */ /* 0x000fca0000000f00 */
[----:B------:R-:W-:-:S06]  /*0b40*/  @P2 IMAD.WIDE R44, R88, R45, c[0x0][0x1c0] ;  /* 0x00007000582c2625 */ /* 0x000fcc00078e022d */
[----:B------:R-:W2:Y:S01]  /*0b50*/  @P2 LDG.E.U16 R44, [R44.64] ;  /* 0x000000042c2c2981 */ /* 0x000ea2000c1e1500 */
[----:B------:R-:W-:Y:S01]  /*0b60*/  IMAD R46, R88, c[0x0][0x168], RZ ;  /* 0x00005a00582e7a24 */ /* 0x000fe200078e02ff */
[----:B------:R-:W-:Y:S01]  /*0b70*/  HFMA2.MMA R139, -RZ, RZ, 1.875, 0 ;  /* 0x3f800000ff8b7435 */ /* 0x000fe200000001ff */
[----:B------:R-:W-:Y:S01]  /*0b80*/  BSSY B0, `(.L_x_10) ;  /* 0x000005f000007945 */ /* 0x000fe20003800000 */
[----:B------:R-:W0:Y:S02]  /*0b90*/  S2R R138, SR_TID.X ;  /* 0x00000000008a7919 */ /* 0x000e240000002100 */
[----:B------:R-:W-:-:S04]  /*0ba0*/  SHF.R.S32.HI R47, RZ, 0x1f, R46 ;  /* 0x0000001fff2f7819 */ /* 0x000fc8000001142e */
[----:B------:R-:W-:Y:S02]  /*0bb0*/  LEA.HI R47, R47, R46, RZ, 0x3 ;  /* 0x0000002e2f2f7211 */ /* 0x000fe400078f18ff */
[----:B0-----:R-:W-:-:S04]  /*0bc0*/  LOP3.LUT R138, R138, 0x1f, RZ, 0xc0, !PT ;  /* 0x0000001f8a8a7812 */ /* 0x001fc800078ec0ff */
[----:B------:R-:W-:-:S04]  /*0bd0*/  LEA.HI.SX32 R99, R47, R138, 0x1d ;  /* 0x0000008a2f637211 */ /* 0x000fc800078feaff */
[----:B------:R-:W-:Y:S02]  /*0be0*/  MOV R140, R99 ;  /* 0x00000063008c7202 */ /* 0x000fe40000000f00 */
[----:B--2---:R-:W-:Y:S01]  /*0bf0*/  @P2 PRMT R139, RZ, 0x5410, R44 ;  /* 0x00005410ff8b2816 */ /* 0x004fe2000000002c */
[----:B------:R-:W-:Y:S05]  /*0c00*/  @!P0 BRA `(.L_x_11) ;  /* 0x0000056000008947 */ /* 0x000fea0003800000 */
[----:B------:R-:W-:Y:S02]  /*0c10*/  MOV R44, 0x10 ;  /* 0x00000010002c7802 */ /* 0x000fe40000000f00 */
[----:B------:R-:W-:-:S03]  /*0c20*/  ISETP.NE.U32.AND P2, PT, RZ, c[0x0][0x180], PT ;  /* 0x00006000ff007a0c */ /* 0x000fc60003f45070 */
[----:B------:R-:W-:Y:S01]  /*0c30*/  IMAD.WIDE.U32 R44, R99, R44, c[0x0][0x170] ;  /* 0x00005c00632c7625 */ /* 0x000fe200078e002c */
[----:B------:R-:W-:-:S05]  /*0c40*/  ISETP.NE.AND.EX P2, PT, RZ, c[0x0][0x184], PT, P2 ;  /* 0x00006100ff007a0c */ /* 0x000fca0003f45320 */
[----:B------:R-:W2:Y:S08]  /*0c50*/  LDG.E.128 R44, [R44.64] ;  /* 0x000000042c2c7981 */ /* 0x000eb0000c1e1d00 */
[----:B------:R-:W-:-:S04]  /*0c60*/  @P2 LEA R136, P3, R99, c[0x0][0x180], 0x4 ;  /* 0x0000600063882a11 */ /* 0x000fc800078620ff */
[----:B------:R-:W-:-:S05]  /*0c70*/  @P2 LEA.HI.X R137, R99, c[0x0][0x184], RZ, 0x4, P3 ;  /* 0x0000610063892a11 */ /* 0x000fca00018f24ff */
[----:B------:R0:W5:Y:S01]  /*0c80*/  @P2 LDG.E.128 R40, [R136.64] ;  /* 0x0000000488282981 */ /* 0x000162000c1e1d00 */
[----:B------:R-:W-:-:S04]  /*0c90*/  ISETP.NE.U32.AND P2, PT, RZ, c[0x0][0x180], PT ;  /* 0x00006000ff007a0c */ /* 0x000fc80003f45070 */
[----:B------:R-:W-:Y:S02]  /*0ca0*/  ISETP.NE.AND.EX P2, PT, RZ, c[0x0][0x184], PT, P2 ;  /* 0x00006100ff007a0c */ /* 0x000fe40003f45320 */
[----:B--2---:R-:W-:-:S05]  /*0cb0*/  PRMT R98, RZ, 0x5410, R44 ;  /* 0x00005410ff627816 */ /* 0x004fca000000002c */
[----:B------:R-:W-:-:S06]  /*0cc0*/  FMUL.FTZ R98, R98, R139 ;  /* 0x0000008b62627220 */ /* 0x000fcc0000410000 */
[----:B------:R-:W-:Y:S05]  /*0cd0*/  @P2 BRA `(.L_x_12) ;  /* 0x0000002000002947 */ /* 0x000fea0003800000 */
[----:B0-----:R-:W-:Y:S05]  /*0ce0*/  @P1 BRA `(.L_x_13) ;  /* 0x0000003000001947 */ /* 0x001fea0003800000 */
[----:B------:R-:W-:Y:S05]  /*0cf0*/  BRA `(.L_x_14) ;  /* 0x0000004000007947 */ /* 0x000fea0003800000 */
.L_x_12:
[----:B0----5:R-:W-:-:S05]  /*0d00*/  PRMT R105, RZ, 0x5410, R40 ;  /* 0x00005410ff697816 */ /* 0x021fca0000000028 */
[----:B------:R-:W-:-:S05]  /*0d10*/  FADD.FTZ R98, R105, R98 ;  /* 0x0000006269627221 */ /* 0x000fca0000010000 */
.L_x_13:
[----:B------:R-:W-:-:S04]  /*0d20*/  F2FP.BF16.PACK_AB R105, RZ, R98 ;  /* 0x00000062ff69723e */ /* 0x000fc800000010ff */
[----:B------:R-:W-:Y:S02]  /*0d30*/  PRMT R36, R105, 0x7610, R36 ;  /* 0x0000761069247816 */ /* 0x000fe40000000024 */
.L_x_14:
[----:B------:R-:W-:-:S05]  /*0d40*/  PRMT R44, RZ, 0x7610, R44 ;  /* 0x00007610ff2c7816 */ /* 0x000fca000000002c */
[----:B------:R-:W-:Y:S01]  /*0d50*/  FMUL.FTZ R106, R44, R139 ;  /* 0x0000008b2c6a7220 */ /* 0x000fe20000410000 */
[----:B------:R-:W-:Y:S05]  /*0d60*/  @P2 BRA `(.L_x_15) ;  /* 0x0000002000002947 */ /* 0x000fea0003800000 */
[----:B------:R-:W-:Y:S05]  /*0d70*/  @P1 BRA `(.L_x_16) ;  /* 0x0000003000001947 */ /* 0x000fea0003800000 */
[----:B------:R-:W-:Y:S05]  /*0d80*/  BRA `(.L_x_17) ;  /* 0x0000004000007947 */ /* 0x000fea0003800000 */
.L_x_15:
[----:B-----5:R-:W-:-:S05]  /*0d90*/  PRMT R105, RZ, 0x7610, R40 ;  /* 0x00007610ff697816 */ /* 0x020fca0000000028 */
[----:B------:R-:W-:-:S05]  /*0da0*/  FADD.FTZ R106, R105, R106 ;  /* 0x0000006a696a7221 */ /* 0x000fca0000010000 */
.L_x_16:
[----:B------:R-:W-:-:S04]  /*0db0*/  F2FP.BF16.PACK_AB R44, RZ, R106 ;  /* 0x0000006aff2c723e */ /* 0x000fc800000010ff */
[----:B------:R-:W-:Y:S02]  /*0dc0*/  PRMT R36, R36, 0x5410, R44 ;  /* 0x0000541024247816 */ /* 0x000fe4000000002c */
.L_x_17:
[----:B------:R-:W-:-:S05]  /*0dd0*/  PRMT R44, RZ, 0x5410, R45 ;  /* 0x00005410ff2c7816 */ /* 0x000fca000000002d */
[----:B------:R-:W-:Y:S01]  /*0de0*/  FMUL.FTZ R105, R44, R139 ;  /* 0x0000008b2c697220 */ /* 0x000fe20000410000 */
[----:B------:R-:W-:Y:S05]  /*0df0*/  @P2 BRA `(.L_x_18) ;  /* 0x0000002000002947 */ /* 0x000fea0003800000 */
[----:B------:R-:W-:Y:S05]  /*0e00*/  @P1 BRA `(.L_x_19) ;  /* 0x0000003000001947 */ /* 0x000fea0003800000 */
[----:B------:R-:W-:Y:S05]  /*0e10*/  BRA `(.L_x_20) ;  /* 0x0000004000007947 */ /* 0x000fea0003800000 */
.L_x_18:
[----:B-----5:R-:W-:-:S05]  /*0e20*/  PRMT R44, RZ, 0x5410, R41 ;  /* 0x00005410ff2c7816 */ /* 0x020fca0000000029 */
[----:B------:R-:W-:-:S05]  /*0e30*/  FADD.FTZ R105, R44, R105 ;  /* 0x000000692c697221 */ /* 0x000fca0000010000 */
.L_x_19:
[----:B------:R-:W-:-:S04]  /*0e40*/  F2FP.BF16.PACK_AB R44, RZ, R105 ;  /* 0x00000069ff2c723e */ /* 0x000fc800000010ff */
[----:B------:R-:W-:Y:S02]  /*0e50*/  PRMT R37, R44, 0x7610, R37 ;  /* 0x000076102c257816 */ /* 0x000fe40000000025 */
.L_x_20:
[----:B------:R-:W-:-:S05]  /*0e60*/  PRMT R114, RZ, 0x7610, R45 ;  /* 0x00007610ff727816 */ /* 0x000fca000000002d */
[----:B------:R-:W-:Y:S01]  /*0e70*/  FMUL.FTZ R114, R114, R139 ;  /* 0x0000008b72727220 */ /* 0x000fe20000410000 */
[----:B------:R-:W-:Y:S05]  /*0e80*/  @P2 BRA `(.L_x_21) ;  /* 0x0000002000002947 */ /* 0x000fea0003800000 */
[----:B------:R-:W-:Y:S05]  /*0e90*/  @P1 BRA `(.L_x_22) ;  /* 0x0000003000001947 */ /* 0x000fea0003800000 */
[----:B------:R-:W-:Y:S05]  /*0ea0*/  BRA `(.L_x_23) ;  /* 0x0000004000007947 */ /* 0x000fea0003800000 */
.L_x_21:
[----:B-----5:R-:W-:-:S05]  /*0eb0*/  PRMT R45, RZ, 0x7610, R41 ;  /* 0x00007610ff2d7816 */ /* 0x020fca0000000029 */
[----:B------:R-:W-:-:S05]  /*0ec0*/  FADD.FTZ R114, R45, R114 ;  /* 0x000000722d727221 */ /* 0x000fca0000010000 */
.L_x_22:
[----:B------:R-:W-:-:S04]  /*0ed0*/  F2FP.BF16.PACK_AB R44, RZ, R114 ;  /* 0x00000072ff2c723e */ /* 0x000fc800000010ff */
[----:B------:R-:W-:Y:S02]  /*0ee0*/  PRMT R37, R37, 0x5410, R44 ;  /* 0x0000541025257816 */ /* 0x000fe4000000002c */
.L_x_23:
[----:B------:R-:W-:-:S05]  /*0ef0*/  PRMT R44, RZ, 0x5410, R46 ;  /* 0x00005410ff2c7816 */ /* 0x000fca000000002e */
[----:B------:R-:W-:Y:S01]  /*0f00*/  FMUL.FTZ R113, R44, R139 ;  /* 0x0000008b2c717220 */ /* 0x000fe20000410000 */
[----:B------:R-:W-:Y:S05]  /*0f10*/  @P2 BRA `(.L_x_24) ;  /* 0x0000002000002947 */ /* 0x000fea0003800000 */
[----:B------:R-:W-:Y:S05]  /*0f20*/  @P1 BRA `(.L_x_25) ;  /* 0x0000003000001947 */ /* 0x000fea0003800000 */
[----:B------:R-:W-:Y:S05]  /*0f30*/  BRA `(.L_x_26) ;  /* 0x0000004000007947 */ /* 0x000fea0003800000 */
.L_x_24:
[----:B-----5:R-:W-:-:S05]  /*0f40*/  PRMT R44, RZ, 0x5410, R42 ;  /* 0x00005410ff2c7816 */ /* 0x020fca000000002a */
[----:B------:R-:W-:-:S05]  /*0f50*/  FADD.FTZ R113, R44, R113 ;  /* 0x000000712c717221 */ /* 0x000fca0000010000 */
.L_x_25:
[----:B------:R-:W-:-:S04]  /*0f60*/  F2FP.BF16.PACK_AB R44, RZ, R113 ;  /* 0x00000071ff2c723e */ /* 0x000fc800000010ff */
[----:B------:R-:W-:Y:S02]  /*0f70*/  PRMT R38, R44, 0x7610, R38 ;  /* 0x000076102c267816 */ /* 0x000fe40000000026 */
.L_x_26:
[----:B------:R-:W-:-:S05]  /*0f80*/  PRMT R46, RZ, 0x7610, R46 ;  /* 0x00007610ff2e7816 */ /* 0x000fca000000002e */
[----:B------:R-:W-:Y:S01]  /*0f90*/  FMUL.FTZ R122, R46, R139 ;  /* 0x0000008b2e7a7220 */ /* 0x000fe20000410000 */
[----:B------:R-:W-:Y:S05]  /*0fa0*/  @P2 BRA `(.L_x_27) ;  /* 0x0000002000002947 */ /* 0x000fea0003800000 */
[----:B------:R-:W-:Y:S05]  /*0fb0*/  @P1 BRA `(.L_x_28) ;  /* 0x0000003000001947 */ /* 0x000fea0003800000 */
[----:B------:R-:W-:Y:S05]  /*0fc0*/  BRA `(.L_x_29) ;  /* 0x0000004000007947 */ /* 0x000fea0003800000 */
.L_x_27:
[----:B-----5:R-:W-:-:S05]  /*0fd0*/  PRMT R45, RZ, 0x7610, R42 ;  /* 0x00007610ff2d7816 */ /* 0x020fca000000002a */
[----:B------:R-:W-:-:S05]  /*0fe0*/  FADD.FTZ R122, R45, R122 ;  /* 0x0000007a2d7a7221 */ /* 0x000fca0000010000 */
.L_x_28:
[----:B------:R-:W-:-:S04]  /*0ff0*/  F2FP.BF16.PACK_AB R44, RZ, R122 ;  /* 0x0000007aff2c723e */ /* 0x000fc800000010ff */
[----:B------:R-:W-:Y:S02]  /*1000*/  PRMT R38, R38, 0x5410, R44 ;  /* 0x0000541026267816 */ /* 0x000fe4000000002c */
.L_x_29:
[----:B------:R-:W-:-:S05]  /*1010*/  PRMT R44, RZ, 0x5410, R47 ;  /* 0x00005410ff2c7816 */ /* 0x000fca000000002f */
[----:B------:R-:W-:Y:S01]  /*1020*/  FMUL.FTZ R121, R44, R139 ;  /* 0x0000008b2c797220 */ /* 0x000fe20000410000 */
[----:B------:R-:W-:Y:S05]  /*1030*/  @P2 BRA `(.L_x_30) ;  /* 0x0000002000002947 */ /* 0x000fea0003800000 */
[----:B------:R-:W-:Y:S05]  /*1040*/  @P1 BRA `(.L_x_31) ;  /* 0x0000003000001947 */ /* 0x000fea0003800000 */
[----:B------:R-:W-:Y:S05]  /*1050*/  BRA `(.L_x_32) ;  /* 0x0000004000007947 */ /* 0x000fea0003800000 */
.L_x_30:
[----:B-----5:R-:W-:-:S05]  /*1060*/  PRMT R44, RZ, 0x5410, R43 ;  /* 0x00005410ff2c7816 */ /* 0x020fca000000002b */
[----:B------:R-:W-:-:S05]  /*1070*/  FADD.FTZ R121, R44, R121 ;  /* 0x000000792c797221 */ /* 0x000fca0000010000 */
.L_x_31:
[----:B------:R-:W-:-:S04]  /*1080*/  F2FP.BF16.PACK_AB R44, RZ, R121 ;  /* 0x00000079ff2c723e */ /* 0x000fc800000010ff */
[----:B------:R-:W-:Y:S02]  /*1090*/  PRMT R39, R44, 0x7610, R39 ;  /* 0x000076102c277816 */ /* 0x000fe40000000027 */
.L_x_32:
[----:B------:R-:W-:-:S05]  /*10a0*/  PRMT R44, RZ, 0x7610, R47 ;  /* 0x00007610ff2c7816 */ /* 0x000fca000000002f */
[----:B------:R-:W-:Y:S01]  /*10b0*/  FMUL.FTZ R133, R44, R139 ;  /* 0x0000008b2c857220 */ /* 0x000fe20000410000 */
[----:B------:R-:W-:Y:S05]  /*10c0*/  @P2 BRA `(.L_x_33) ;  /* 0x0000002000002947 */ /* 0x000fea0003800000 */
[----:B------:R-:W-:Y:S05]  /*10d0*/  @P1 BRA `(.L_x_34) ;  /* 0x0000003000001947 */ /* 0x000fea0003800000 */
[----:B------:R-:W-:Y:S05]  /*10e0*/  BRA `(.L_x_35) ;  /* 0x0000004000007947 */ /* 0x000fea0003800000 */
.L_x_33:
[----:B-----5:R-:W-:-:S05]  /*10f0*/  PRMT R44, RZ, 0x7610, R43 ;  /* 0x00007610ff2c7816 */ /* 0x020fca000000002b */
[----:B------:R-:W-:-:S05]  /*1100*/  FADD.FTZ R133, R44, R133 ;  /* 0x000000852c857221 */ /* 0x000fca0000010000 */
.L_x_34:
[----:B------:R-:W-:-:S04]  /*1110*/  F2FP.BF16.PACK_AB R44, RZ, R133 ;  /* 0x00000085ff2c723e */ /* 0x000fc800000010ff */
[----:B------:R-:W-:Y:S02]  /*1120*/  PRMT R39, R39, 0x5410, R44 ;  /* 0x0000541027277816 */ /* 0x000fe4000000002c */
.L_x_35:
[C---:B------:R-:W-:Y:S02]  /*1130*/  @P1 LEA R44, P2, R99.reuse, c[0x0][0x188], 0x4 ;  /* 0x00006200632c1a11 */ /* 0x040fe400078420ff */
[C---:B------:R-:W-:Y:S02]  /*1140*/  IADD3 R140, R99.reuse, 0x20, RZ ;  /* 0x00000020638c7810 */ /* 0x040fe40007ffe0ff */
[----:B------:R-:W-:-:S05]  /*1150*/  @P1 LEA.HI.X R45, R99, c[0x0][0x18c], RZ, 0x4, P2 ;  /* 0x00006300632d1a11 */ /* 0x000fca00010f24ff */
[----:B------:R0:W-:Y:S04]  /*1160*/  @P1 STG.E.128 [R44.64], R36 ;  /* 0x000000242c001986 */ /* 0x0001e8000c101d04 */
.L_x_11:
[----:B------:R-:W-:Y:S05]  /*1170*/  BSYNC B0 ;  /* 0x0000000000007941 */ /* 0x000fea0003800000 */
.L_x_10:
[----:B------:R-:W-:Y:S01]  /*1180*/  ISETP.GE.U32.AND P2, PT, R34, 0x40, PT ;  /* 0x000000402200780c */ /* 0x000fe20003f46070 */
[----:B------:R-:W-:-:S12]  /*1190*/  BSSY B0, `(.L_x_36) ;  /* 0x0000058000007945 */ /* 0x000fd80003800000 */
[----:B------:R-:W-:Y:S05]  /*11a0*/  @!P2 BRA `(.L_x_37) ;  /* 0x000005600000a947 */ /* 0x000fea0003800000 */
[----:B0-----:R-:W-:Y:S01]  /*11b0*/  HFMA2.MMA R45, -RZ, RZ, 0, 9.5367431640625e-07 ;  /* 0x00000010ff2d7435 */ /* 0x001fe200000001ff */
[----:B------:R-:W-:-:S04]  /*11c0*/  ISETP.NE.U32.AND P2, PT, RZ, c[0x0][0x180], PT ;  /* 0x00006000ff007a0c */ /* 0x000fc80003f45070 */
[----:B------:R-:W-:-:S05]  /*11d0*/  ISETP.NE.AND.EX P2, PT, RZ, c[0x0][0x184], PT, P2 ;  /* 0x00006100ff007a0c */ /* 0x000fca0003f45320 */
[----:B------:R-:W-:-:S06]  /*11e0*/  IMAD.WIDE.U32 R44, R140, R45, c[0x0][0x170] ;  /* 0x00005c008c2c7625 */ /* 0x000fcc00078e002d */
[----:B------:R-:W2:Y:S02]  /*11f0*/  LDG.E.128 R44, [R44.64] ;  /* 0x000000042c2c7981 */ /* 0x000ea4000c1e1d00 */
[----:B------:R-:W-:-:S04]  /*1200*/  @P2 LEA R136, P3, R140, c[0x0][0x180], 0x4 ;  /* 0x000060008c882a11 */ /* 0x000fc800078620ff */
[----:B------:R-:W-:-:S05]  /*1210*/  @P2 LEA.HI.X R137, R140, c[0x0][0x184], RZ, 0x4, P3 ;  /* 0x000061008c892a11 */ /* 0x000fca00018f24ff */
[----:B-----5:R0:W5:Y:S01]  /*1220*/  @P2 LDG.E.128 R40, [R136.64] ;  /* 0x0000000488282981 */ /* 0x020162000c1e1d00 */
[----:B------:R-:W-:-:S04]  /*1230*/  ISETP.NE.U32.AND P2, PT, RZ, c[0x0][0x180], PT ;  /* 0x00006000ff007a0c */ /* 0x000fc80003f45070 */
[----:B------:R-:W-:Y:S02]  /*1240*/  ISETP.NE.AND.EX P2, PT, RZ, c[0x0][0x184], PT, P2 ;  /* 0x00006100ff007a0c */ /* 0x000fe40003f45320 */
[----:B--2---:R-:W-:-:S05]  /*1250*/  PRMT R104, RZ, 0x5410, R44 ;  /* 0x00005410ff687816 */ /* 0x004fca000000002c */
[----:B------:R-:W-:-:S06]  /*1260*/  FMUL.FTZ R97, R104, R139 ;  /* 0x0000008b68617220 */ /* 0x000fcc0000410000 */
[----:B------:R-:W-:Y:S05]  /*1270*/  @P2 BRA `(.L_x_38) ;  /* 0x0000002000002947 */ /* 0x000fea0003800000 */
[----:B0-----:R-:W-:Y:S05]  /*1280*/  @P1 BRA `(.L_x_39) ;  /* 0x0000003000001947 */ /* 0x001fea0003800000 */
[----:B------:R-:W-:Y:S05]  /*1290*/  BRA `(.L_x_40) ;  /* 0x0000004000007947 */ /* 0x000fea0003800000 */
.L_x_38:
[----:B0----5:R-:W-:-:S05]  /*12a0*/  PRMT R104, RZ, 0x5410, R40 ;  /* 0x00005410ff687816 */ /* 0x021fca0000000028 */
[----:B------:R-:W-:-:S05]  /*12b0*/  FADD.FTZ R97, R104, R97 ;  /* 0x0000006168617221 */ /* 0x000fca0000010000 */
.L_x_39:
[----:B------:R-:W-:-:S04]  /*12c0*/  F2FP.BF16.PACK_AB R103, RZ, R97 ;  /* 0x00000061ff67723e */ /* 0x000fc800000010ff */
[----:B------:R-:W-:Y:S02]  /*12d0*/  PRMT R36, R103, 0x7610, R36 ;  /* 0x0000761067247816 */ /* 0x000fe40000000024 */
.L_x_40:
[----:B------:R-:W-:-:S05]  /*12e0*/  PRMT R44, RZ, 0x7610, R44 ;  /* 0x00007610ff2c7816 */ /* 0x000fca000000002c */
[----:B------:R-:W-:Y:S01]  /*12f0*/  FMUL.FTZ R104, R44, R139 ;  /* 0x0000008b2c687220 */ /* 0x000fe20000410000 */
[----:B------:R-:W-:Y:S05]  /*1300*/  @P2 BRA `(.L_x_41) ;  /* 0x0000002000002947 */ /* 0x000fea0003800000 */
[----:B------:R-:W-:Y:S05]  /*1310*/  @P1 BRA `(.L_x_42) ;  /* 0x0000003000001947 */ /* 0x000fea0003800000 */
[----:B------:R-:W-:Y:S05]  /*1320*/  BRA `(.L_x_43) ;  /* 0x0000004000007947 */ /* 0x000fea0003800000 */
.L_x_41:
[----:B-----5:R-:W-:-:S05]  /*1330*/  PRMT R103, RZ, 0x7610, R40 ;  /* 0x00007610ff677816 */ /* 0x020fca0000000028 */
[----:B------:R-:W-:-:S05]  /*1340*/  FADD.FTZ R104, R103, R104 ;  /* 0x0000006867687221 */ /* 0x000fca0000010000 */
.L_x_42:
[----:B------:R-:W-:-:S04]  /*1350*/  F2FP.BF16.PACK_AB R44, RZ, R104 ;  /* 0x00000068ff2c723e */ /* 0x000fc800000010ff */
[----:B------:R-:W-:Y:S02]  /*1360*/  PRMT R36, R36, 0x5410, R44 ;  /* 0x0000541024247816 */ /* 0x000fe4000000002c */
.L_x_43:
[----:B------:R-:W-:-:S05]  /*1370*/  PRMT R44, RZ, 0x5410, R45 ;  /* 0x00005410ff2c7816 */ /* 0x000fca000000002d */
[----:B------:R-:W-:Y:S01]  /*1380*/  FMUL.FTZ R103, R44, R139 ;  /* 0x0000008b2c677220 */ /* 0x000fe20000410000 */
[----:B------:R-:W-:Y:S05]  /*1390*/  @P2 BRA `(.L_x_44) ;  /* 0x0000002000002947 */ /* 0x000fea0003800000 */
[----:B------:R-:W-:Y:S05]  /*13a0*/  @P1 BRA `(.L_x_45) ;  /* 0x0000003000001947 */ /* 0x000fea0003800000 */
[----:B------:R-:W-:Y:S05]  /*13b0*/  BRA `(.L_x_46) ;  /* 0x0000004000007947 */ /* 0x000fea0003800000 */
.L_x_44:
[----:B-----5:R-:W-:-:S05]  /*13c0*/  PRMT R44, RZ, 0x5410, R41 ;  /* 0x00005410ff2c7816 */ /* 0x020fca0000000029 */
[----:B------:R-:W-:-:S05]  /*13d0*/  FADD.FTZ R103, R44, R103 ;  /* 0x000000672c677221 */ /* 0x000fca0000010000 */
.L_x_45:
[----:B------:R-:W-:-:S04]  /*13e0*/  F2FP.BF16.PACK_AB R44, RZ, R103 ;  /* 0x00000067ff2c723e */ /* 0x000fc800000010ff */
[----:B------:R-:W-:Y:S02]  /*13f0*/  PRMT R37, R44, 0x7610, R37 ;  /* 0x000076102c257816 */ /* 0x000fe40000000025 */
.L_x_46:
[----:B------:R-:W-:-:S05]  /*1400*/  PRMT R112, RZ, 0x7610, R45 ;  /* 0x00007610ff707816 */ /* 0x000fca000000002d */
[----:B------:R-:W-:Y:S01]  /*1410*/  FMUL.FTZ R112, R112, R139 ;  /* 0x0000008b70707220 */ /* 0x000fe20000410000 */
[----:B------:R-:W-:Y:S05]  /*1420*/  @P2 BRA `(.L_x_47) ;  /* 0x0000002000002947 */ /* 0x000fea0003800000 */
[----:B------:R-:W-:Y:S05]  /*1430*/  @P1 BRA `(.L_x_48) ;  /* 0x0000003000001947 */ /* 0x000fea0003800000 */
[----:B------:R-:W-:Y:S05]  /*1440*/  BRA `(.L_x_49) ;  /* 0x0000004000007947 */ /* 0x000fea0003800000 */
.L_x_47:
[----:B-----5:R-:W-:-:S05]  /*1450*/  PRMT R45, RZ, 0x7610, R41 ;  /* 0x00007610ff2d7816 */ /* 0x020fca0000000029 */
[----:B------:R-:W-:-:S05]  /*1460*/  FADD.FTZ R112, R45, R112 ;  /* 0x000000702d707221 */ /* 0x000fca0000010000 */
.L_x_48:
[----:B------:R-:W-:-:S04]  /*1470*/  F2FP.BF16.PACK_AB R44, RZ, R112 ;  /* 0x00000070ff2c723e */ /* 0x000fc800000010ff */
[----:B------:R-:W-:Y:S02]  /*1480*/  PRMT R37, R37, 0x5410, R44 ;  /* 0x0000541025257816 */ /* 0x000fe4000000002c */
.L_x_49:
[----:B------:R-:W-:-:S05]  /*1490*/  PRMT R44, RZ, 0x5410, R46 ;  /* 0x00005410ff2c7816 */ /* 0x000fca000000002e */
[----:B------:R-:W-:Y:S01]  /*14a0*/  FMUL.FTZ R111, R44, R139 ;  /* 0x0000008b2c6f7220 */ /* 0x000fe20000410000 */
[----:B------:R-:W-:Y:S05]  /*14b0*/  @P2 BRA `(.L_x_50) ;  /* 0x0000002000002947 */ /* 0x000fea0003800000 */
[----:B------:R-:W-:Y:S05]  /*14c0*/  @P1 BRA `(.L_x_51) ;  /* 0x0000003000001947 */ /* 0x000fea0003800000 */
[----:B------:R-:W-:Y:S05]  /*14d0*/  BRA `(.L_x_52) ;  /* 0x0000004000007947 */ /* 0x000fea0003800000 */
.L_x_50:
[----:B-----5:R-:W-:-:S05]  /*14e0*/  PRMT R44, RZ, 0x5410, R42 ;  /* 0x00005410ff2c7816 */ /* 0x020fca000000002a */
[----:B------:R-:W-:-:S05]  /*14f0*/  FADD.FTZ R111, R44, R111 ;  /* 0x0000006f2c6f7221 */ /* 0x000fca0000010000 */
.L_x_51:
[----:B------:R-:W-:-:S04]  /*1500*/  F2FP.BF16.PACK_AB R44, RZ, R111 ;  /* 0x0000006fff2c723e */ /* 0x000fc800000010ff */
[----:B------:R-:W-:Y:S02]  /*1510*/  PRMT R38, R44, 0x7610, R38 ;  /* 0x000076102c267816 */ /* 0x000fe40000000026 */
.L_x_52:
[----:B------:R-:W-:-:S05]  /*1520*/  PRMT R46, RZ, 0x7610, R46 ;  /* 0x00007610ff2e7816 */ /* 0x000fca000000002e */
[----:B------:R-:W-:Y:S01]  /*1530*/  FMUL.FTZ R123, R46, R139 ;  /* 0x0000008b2e7b7220 */ /* 0x000fe20000410000 */
[----:B------:R-:W-:Y:S05]  /*1540*/  @P2 BRA `(.L_x_53) ;  /* 0x0000002000002947 */ /* 0x000fea0003800000 */
[----:B------:R-:W-:Y:S05]  /*1550*/  @P1 BRA `(.L_x_54) ;  /* 0x0000003000001947 */ /* 0x000fea0003800000 */
[----:B------:R-:W-:Y:S05]  /*1560*/  BRA `(.L_x_55) ;  /* 0x0000004000007947 */ /* 0x000fea0003800000 */
.L_x_53:
[----:B-----5:R-:W-:-:S05]  /*1570*/  PRMT R44, RZ, 0x7610, R42 ;  /* 0x00007610ff2c7816 */ /* 0x020fca000000002a */
[----:B------:R-:W-:-:S05]  /*1580*/  FADD.FTZ R123, R44, R123 ;  /* 0x0000007b2c7b7221 */ /* 0x000fca0000010000 */
.L_x_54:
[----:B------:R-:W-:-:S04]  /*1590*/  F2FP.BF16.PACK_AB R44, RZ, R123 ;  /* 0x0000007bff2c723e */ /* 0x000fc800000010ff */
[----:B------:R-:W-:Y:S02]  /*15a0*/  PRMT R38, R38, 0x5410, R44 ;  /* 0x0000541026267816 */ /* 0x000fe4000000002c */
.L_x_55:
[----:B------:R-:W-:-:S05]  /*15b0*/  PRMT R124, RZ, 0x5410, R47 ;  /* 0x00005410ff7c7816 */ /* 0x000fca000000002f */
[----:B------:R-:W-:Y:S01]  /*15c0*/  FMUL.FTZ R124, R124, R139 ;  /* 0x0000008b7c7c7220 */ /* 0x000fe20000410000 */
[----:B------:R-:W-:Y:S05]  /*15d0*/  @P2 BRA `(.L_x_56) ;  /* 0x0000002000002947 */ /* 0x000fea0003800000 */
[----:B------:R-:W-:Y:S05]  /*15e0*/  @P1 BRA `(.L_x_57) ;  /* 0x0000003000001947 */ /* 0x000fea0003800000 */
[----:B------:R-:W-:Y:S05]  /*15f0*/  BRA `(.L_x_58) ;  /* 0x0000004000007947 */ /* 0x000fea0003800000 */
.L_x_56:
[----:B-----5:R-:W-:-:S05]  /*1600*/  PRMT R45, RZ, 0x5410, R43 ;  /* 0x00005410ff2d7816 */ /* 0x020fca000000002b */
[----:B------:R-:W-:-:S05]  /*1610*/  FADD.FTZ R124, R45, R124 ;  /* 0x0000007c2d7c7221 */ /* 0x000fca0000010000 */
.L_x_57:
[----:B------:R-:W-:-:S04]  /*1620*/  F2FP.BF16.PACK_AB R44, RZ, R124 ;  /* 0x0000007cff2c723e */ /* 0x000fc800000010ff */
[----:B------:R-:W-:Y:S02]  /*1630*/  PRMT R39, R44, 0x7610, R39 ;  /* 0x000076102c277816 */ /* 0x000fe40000000027 */
.L_x_58:
[----:B------:R-:W-:-:S05]  /*1640*/  PRMT R132, RZ, 0x7610, R47 ;  /* 0x00007610ff847816 */ /* 0x000fca000000002f */
[----:B------:R-:W-:Y:S01]  /*1650*/  FMUL.FTZ R132, R132, R139 ;  /* 0x0000008b84847220 */ /* 0x000fe20000410000 */
[----:B------:R-:W-:Y:S05]  /*1660*/  @P2 BRA `(.L_x_59) ;  /* 0x0000002000002947 */ /* 0x000fea0003800000 */
[----:B------:R-:W-:Y:S05]  /*1670*/  @P1 BRA `(.L_x_60) ;  /* 0x0000003000001947 */ /* 0x000fea0003800000 */
[----:B------:R-:W-:Y:S05]  /*1680*/  BRA `(.L_x_61) ;  /* 0x0000004000007947 */ /* 0x000fea0003800000 */
.L_x_59:
[----:B-----5:R-:W-:-:S05]  /*1690*/  PRMT R45, RZ, 0x7610, R43 ;  /* 0x00007610ff2d7816 */ /* 0x020fca000000002b */
[----:B------:R-:W-:-:S05]  /*16a0*/  FADD.FTZ R132, R45, R132 ;  /* 0x000000842d847221 */ /* 0x000fca0000010000 */
.L_x_60:
[----:B------:R-:W-:-:S04]  /*16b0*/  F2FP.BF16.PACK_AB R44, RZ, R132 ;  /* 0x00000084ff2c723e */ /* 0x000fc800000010ff */
[----:B------:R-:W-:Y:S02]  /*16c0*/  PRMT R39, R39, 0x5410, R44 ;  /* 0x0000541027277816 */ /* 0x000fe4000000002c */
.L_x_61:
[----:B------:R-:W-:-:S04]  /*16d0*/  @P1 LEA R44, P2, R140, c[0x0][0x188], 0x4 ;  /* 0x000062008c2c1a11 */ /* 0x000fc800078420ff */
[C---:B------:R-:W-:Y:S02]  /*16e0*/  @P1 LEA.HI.X R45, R140.reuse, c[0x0][0x18c], RZ, 0x4, P2 ;  /* 0x000063008c2d1a11 */ /* 0x040fe400010f24ff */
[----:B------:R-:W-:-:S03]  /*16f0*/  IADD3 R140, R140, 0x20, RZ ;  /* 0x000000208c8c7810 */ /* 0x000fc60007ffe0ff */
[----:B------:R0:W-:Y:S04]  /*1700*/  @P1 STG.E.128 [R44.64], R36 ;  /* 0x000000242c001986 */ /* 0x0001e8000c101d04 */
.L_x_37:
[----:B------:R-:W-:Y:S05]  /*1710*/  BSYNC B0 ;  /* 0x0000000000007941 */ /* 0x000fea0003800000 */
.L_x_36:
[----:B------:R-:W-:Y:S01]  /*1720*/  ISETP.GE.U32.AND P2, PT, R34, 0x60, PT ;  /* 0x000000602200780c */ /* 0x000fe20003f46070 */
[----:B------:R-:W-:-:S12]  /*1730*/  BSSY B0, `(.L_x_62) ;  /* 0x0000058000007945 */ /* 0x000fd80003800000 */
[----:B------:R-:W-:Y:S05]  /*1740*/  @!P2 BRA `(.L_x_63) ;  /* 0x000005600000a947 */ /* 0x000fea0003800000 */
[----:B0-----:R-:W-:Y:S02]  /*1750*/  MOV R45, 0x10 ;  /* 0x00000010002d7802 */ /* 0x001fe40000000f00 */
[----:B------:R-:W-:-:S03]  /*1760*/  ISETP.NE.U32.AND P2, PT, RZ, c[0x0][0x180], PT ;  /* 0x00006000ff007a0c */ /* 0x000fc60003f45070 */
[----:B------:R-:W-:Y:S01]  /*1770*/  IMAD.WIDE.U32 R44, R140, R45, c[0x0][0x170] ;  /* 0x00005c008c2c7625 */ /* 0x000fe200078e002d */
[----:B------:R-:W-:-:S05]  /*1780*/  ISETP.NE.AND.EX P2, PT, RZ, c[0x0][0x184], PT, P2 ;  /* 0x00006100ff007a0c */ /* 0x000fca0003f45320 */
[----:B------:R-:W2:Y:S08]  /*1790*/  LDG.E.128 R44, [R44.64] ;  /* 0x000000042c2c7981 */ /* 0x000eb0000c1e1d00 */
        /* <DEDUP_REMOVED lines=10> */
.L_x_64:
[----:B0----5:R-:W-:-:S05]  /*1840*/  PRMT R101, RZ, 0x5410, R40 ;  /* 0x00005410ff657816 */ /* 0x021fca0000000028 */
[----:B------:R-:W-:-:S05]  /*1850*/  FADD.FTZ R96, R101, R96 ;  /* 0x0000006065607221 */ /* 0x000fca0000010000 */
.L_x_65:
[----:B------:R-:W-:-:S04]  /*1860*/  F2FP.BF16.PACK_AB R101, RZ, R96 ;  /* 0x00000060ff65723e */ /* 0x000fc800000010ff */
[----:B------:R-:W-:Y:S02]  /*1870*/  PRMT R36, R101, 0x7610, R36 ;  /* 0x0000761065247816 */ /* 0x000fe40000000024 */
.L_x_66:
[----:B------:R-:W-:-:S05]  /*1880*/  PRMT R44, RZ, 0x7610, R44 ;  /* 0x00007610ff2c7816 */ /* 0x000fca000000002c */
[----:B------:R-:W-:Y:S01]  /*1890*/  FMUL.FTZ R102, R44, R139 ;  /* 0x0000008b2c667220 */ /* 0x000fe20000410000 */
[----:B------:R-:W-:Y:S05]  /*18a0*/  @P2 BRA `(.L_x_67) ;  /* 0x0000002000002947 */ /* 0x000fea0003800000 */
[----:B------:R-:W-:Y:S05]  /*18b0*/  @P1 BRA `(.L_x_68) ;  /* 0x0000003000001947 */ /* 0x000fea0003800000 */
[----:B------:R-:W-:Y:S05]  /*18c0*/  BRA `(.L_x_69) ;  /* 0x0000004000007947 */ /* 0x000fea0003800000 */
.L_x_67:
[----:B-----5:R-:W-:-:S05]  /*18d0*/  PRMT R101, RZ, 0x7610, R40 ;  /* 0x00007610ff657816 */ /* 0x020fca0000000028 */
[----:B------:R-:W-:-:S05]  /*18e0*/  FADD.FTZ R102, R101, R102 ;  /* 0x0000006665667221 */ /* 0x000fca0000010000 */
.L_x_68:
[----:B------:R-:W-:-:S04]  /*18f0*/  F2FP.BF16.PACK_AB R44, RZ, R102 ;  /* 0x00000066ff2c723e */ /* 0x000fc800000010ff */
[----:B------:R-:W-:Y:S02]  /*1900*/  PRMT R36, R36, 0x5410, R44 ;  /* 0x0000541024247816 */ /* 0x000fe4000000002c */
.L_x_69:
[----:B------:R-:W-:-:S05]  /*1910*/  PRMT R44, RZ, 0x5410, R45 ;  /* 0x00005410ff2c7816 */ /* 0x000fca000000002d */
[----:B------:R-:W-:Y:S01]  /*1920*/  FMUL.FTZ R101, R44, R139 ;  /* 0x0000008b2c657220 */ /* 0x000fe20000410000 */
[----:B------:R-:W-:Y:S05]  /*1930*/  @P2 BRA `(.L_x_70) ;  /* 0x0000002000002947 */ /* 0x000fea0003800000 */
[----:B------:R-:W-:Y:S05]  /*1940*/  @P1 BRA `(.L_x_71) ;  /* 0x0000003000001947 */ /* 0x000fea0003800000 */
[----:B------:R-:W-:Y:S05]  /*1950*/  BRA `(.L_x_72) ;  /* 0x0000004000007947 */ /* 0x000fea0003800000 */
.L_x_70:
[----:B-----5:R-:W-:-:S05]  /*1960*/  PRMT R44, RZ, 0x5410, R41 ;  /* 0x00005410ff2c7816 */ /* 0x020fca0000000029 */
[----:B------:R-:W-:-:S05]  /*1970*/  FADD.FTZ R101, R44, R101 ;  /* 0x000000652c657221 */ /* 0x000fca0000010000 */
.L_x_71:
[----:B------:R-:W-:-:S04]  /*1980*/  F2FP.BF16.PACK_AB R44, RZ, R101 ;  /* 0x00000065ff2c723e */ /* 0x000fc800000010ff */
[----:B------:R-:W-:Y:S02]  /*1990*/  PRMT R37, R44, 0x7610, R37 ;  /* 0x000076102c257816 */ /* 0x000fe40000000025 */
.L_x_72:
[----:B------:R-:W-:-:S05]  /*19a0*/  PRMT R44, RZ, 0x7610, R45 ;  /* 0x00007610ff2c7816 */ /* 0x000fca000000002d */
[----:B------:R-:W-:Y:S01]  /*19b0*/  FMUL.FTZ R115, R44, R139 ;  /* 0x0000008b2c737220 */ /* 0x000fe20000410000 */
[----:B------:R-:W-:Y:S05]  /*19c0*/  @P2 BRA `(.L_x_73) ;  /* 0x0000002000002947 */ /* 0x000fea0003800000 */
[----:B------:R-:W-:Y:S05]  /*19d0*/  @P1 BRA `(.L_x_74) ;  /* 0x0000003000001947 */ /* 0x000fea0003800000 */
[----:B------:R-:W-:Y:S05]  /*19e0*/  BRA `(.L_x_75) ;  /* 0x0000004000007947 */ /* 0x000fea0003800000 */
.L_x_73:
[----:B-----5:R-:W-:-:S05]  /*19f0*/  PRMT R44, RZ, 0x7610, R41 ;  /* 0x00007610ff2c7816 */ /* 0x020fca0000000029 */
[----:B------:R-:W-:-:S05]  /*1a00*/  FADD.FTZ R115, R44, R115 ;  /* 0x000000732c737221 */ /* 0x000fca0000010000 */
.L_x_74:
[----:B------:R-:W-:-:S04]  /*1a10*/  F2FP.BF16.PACK_AB R44, RZ, R115 ;  /* 0x00000073ff2c723e */ /* 0x000fc800000010ff */
[----:B------:R-:W-:Y:S02]  /*1a20*/  PRMT R37, R37, 0x5410, R44 ;  /* 0x0000541025257816 */ /* 0x000fe4000000002c */
.L_x_75:
[----:B------:R-:W-:-:S05]  /*1a30*/  PRMT R116, RZ, 0x5410, R46 ;  /* 0x00005410ff747816 */ /* 0x000fca000000002e */
[----:B------:R-:W-:Y:S01]  /*1a40*/  FMUL.FTZ R116, R116, R139 ;  /* 0x0000008b74747220 */ /* 0x000fe20000410000 */
[----:B------:R-:W-:Y:S05]  /*1a50*/  @P2 BRA `(.L_x_76) ;  /* 0x0000002000002947 */ /* 0x000fea0003800000 */
[----:B------:R-:W-:Y:S05]  /*1a60*/  @P1 BRA `(.L_x_77) ;  /* 0x0000003000001947 */ /* 0x000fea0003800000 */
[----:B------:R-:W-:Y:S05]  /*1a70*/  BRA `(.L_x_78) ;  /* 0x0000004000007947 */ /* 0x000fea0003800000 */
.L_x_76:
[----:B-----5:R-:W-:-:S05]  /*1a80*/  PRMT R45, RZ, 0x5410, R42 ;  /* 0x00005410ff2d7816 */ /* 0x020fca000000002a */
[----:B------:R-:W-:-:S05]  /*1a90*/  FADD.FTZ R116, R45, R116 ;  /* 0x000000742d747221 */ /* 0x000fca0000010000 */
.L_x_77:
[----:B------:R-:W-:-:S04]  /*1aa0*/  F2FP.BF16.PACK_AB R44, RZ, R116 ;  /* 0x00000074ff2c723e */ /* 0x000fc800000010ff */
[----:B------:R-:W-:Y:S02]  /*1ab0*/  PRMT R38, R44, 0x7610, R38 ;  /* 0x000076102c267816 */ /* 0x000fe40000000026 */
.L_x_78:
[----:B------:R-:W-:-:S05]  /*1ac0*/  PRMT R46, RZ, 0x7610, R46 ;  /* 0x00007610ff2e7816 */ /* 0x000fca000000002e */
[----:B------:R-:W-:Y:S01]  /*1ad0*/  FMUL.FTZ R125, R46, R139 ;  /* 0x0000008b2e7d7220 */ /* 0x000fe20000410000 */
[----:B------:R-:W-:Y:S05]  /*1ae0*/  @P2 BRA `(.L_x_79) ;  /* 0x0000002000002947 */ /* 0x000fea0003800000 */
[----:B------:R-:W-:Y:S05]  /*1af0*/  @P1 BRA `(.L_x_80) ;  /* 0x0000003000001947 */ /* 0x000fea0003800000 */
[----:B------:R-:W-:Y:S05]  /*1b00*/  BRA `(.L_x_81) ;  /* 0x0000004000007947 */ /* 0x000fea0003800000 */
.L_x_79:
[----:B-----5:R-:W-:-:S05]  /*1b10*/  PRMT R44, RZ, 0x7610, R42 ;  /* 0x00007610ff2c7816 */ /* 0x020fca000000002a */
[----:B------:R-:W-:-:S05]  /*1b20*/  FADD.FTZ R125, R44, R125 ;  /* 0x0000007d2c7d7221 */ /* 0x000fca0000010000 */
.L_x_80:
[----:B------:R-:W-:-:S04]  /*1b30*/  F2FP.BF16.PACK_AB R44, RZ, R125 ;  /* 0x0000007dff2c723e */ /* 0x000fc800000010ff */
[----:B------:R-:W-:Y:S02]  /*1b40*/  PRMT R38, R38, 0x5410, R44 ;  /* 0x0000541026267816 */ /* 0x000fe4000000002c */
.L_x_81:
[----:B------:R-:W-:-:S05]  /*1b50*/  PRMT R126, RZ, 0x5410, R47 ;  /* 0x00005410ff7e7816 */ /* 0x000fca000000002f */
[----:B------:R-:W-:Y:S01]  /*1b60*/  FMUL.FTZ R126, R126, R139 ;  /* 0x0000008b7e7e7220 */ /* 0x000fe20000410000 */
[----:B------:R-:W-:Y:S05]  /*1b70*/  @P2 BRA `(.L_x_82) ;  /* 0x0000002000002947 */ /* 0x000fea0003800000 */
[----:B------:R-:W-:Y:S05]  /*1b80*/  @P1 BRA `(.L_x_83) ;  /* 0x0000003000001947 */ /* 0x000fea0003800000 */
[----:B------:R-:W-:Y:S05]  /*1b90*/  BRA `(.L_x_84) ;  /* 0x0000004000007947 */ /* 0x000fea0003800000 */
.L_x_82:
[----:B-----5:R-:W-:-:S05]  /*1ba0*/  PRMT R45, RZ, 0x5410, R43 ;  /* 0x00005410ff2d7816 */ /* 0x020fca000000002b */
[----:B------:R-:W-:-:S05]  /*1bb0*/  FADD.FTZ R126, R45, R126 ;  /* 0x0000007e2d7e7221 */ /* 0x000fca0000010000 */
.L_x_83:
[----:B------:R-:W-:-:S04]  /*1bc0*/  F2FP.BF16.PACK_AB R44, RZ, R126 ;  /* 0x0000007eff2c723e */ /* 0x000fc800000010ff */
[----:B------:R-:W-:Y:S02]  /*1bd0*/  PRMT R39, R44, 0x7610, R39 ;  /* 0x000076102c277816 */ /* 0x000fe40000000027 */
.L_x_84:
[----:B------:R-:W-:-:S05]  /*1be0*/  PRMT R44, RZ, 0x7610, R47 ;  /* 0x00007610ff2c7816 */ /* 0x000fca000000002f */
[----:B------:R-:W-:Y:S01]  /*1bf0*/  FMUL.FTZ R131, R44, R139 ;  /* 0x0000008b2c837220 */ /* 0x000fe20000410000 */
[----:B------:R-:W-:Y:S05]  /*1c00*/  @P2 BRA `(.L_x_85) ;  /* 0x0000002000002947 */ /* 0x000fea0003800000 */
[----:B------:R-:W-:Y:S05]  /*1c10*/  @P1 BRA `(.L_x_86) ;  /* 0x0000003000001947 */ /* 0x000fea0003800000 */
[----:B------:R-:W-:Y:S05]  /*1c20*/  BRA `(.L_x_87) ;  /* 0x0000004000007947 */ /* 0x000fea0003800000 */
.L_x_85:
[----:B-----5:R-:W-:-:S05]  /*1c30*/  PRMT R44, RZ, 0x7610, R43 ;  /* 0x00007610ff2c7816 */ /* 0x020fca000000002b */
[----:B------:R-:W-:-:S05]  /*1c40*/  FADD.FTZ R131, R44, R131 ;  /* 0x000000832c837221 */ /* 0x000fca0000010000 */
.L_x_86:
[----:B------:R-:W-:-:S04]  /*1c50*/  F2FP.BF16.PACK_AB R44, RZ, R131 ;  /* 0x00000083ff2c723e */ /* 0x000fc800000010ff */
[----:B------:R-:W-:Y:S02]  /*1c60*/  PRMT R39, R39, 0x5410, R44 ;  /* 0x0000541027277816 */ /* 0x000fe4000000002c */
.L_x_87:
[----:B------:R-:W-:-:S04]  /*1c70*/  @P1 LEA R44, P2, R140, c[0x0][0x188], 0x4 ;  /* 0x000062008c2c1a11 */ /* 0x000fc800078420ff */
[C---:B------:R-:W-:Y:S02]  /*1c80*/  @P1 LEA.HI.X R45, R140.reuse, c[0x0][0x18c], RZ, 0x4, P2 ;  /* 0x000063008c2d1a11 */ /* 0x040fe400010f24ff */
[----:B------:R-:W-:-:S03]  /*1c90*/  IADD3 R140, R140, 0x20, RZ ;  /* 0x000000208c8c7810 */ /* 0x000fc60007ffe0ff */
[----:B------:R0:W-:Y:S04]  /*1ca0*/  @P1 STG.E.128 [R44.64], R36 ;  /* 0x000000242c001986 */ /* 0x0001e8000c101d04 */
.L_x_63:
[----:B------:R-:W-:Y:S05]  /*1cb0*/  BSYNC B0 ;  /* 0x0000000000007941 */ /* 0x000fea0003800000 */
.L_x_62:
        /* <DEDUP_REMOVED lines=18> */
.L_x_90:
[----:B0----5:R-:W-:-:S05]  /*1de0*/  PRMT R108, RZ, 0x5410, R40 ;  /* 0x00005410ff6c7816 */ /* 0x021fca0000000028 */
[----:B------:R-:W-:-:S05]  /*1df0*/  FADD.FTZ R95, R108, R95 ;  /* 0x0000005f6c5f7221 */ /* 0x000fca0000010000 */
.L_x_91:
[----:B------:R-:W-:-:S04]  /*1e00*/  F2FP.BF16.PACK_AB R107, RZ, R95 ;  /* 0x0000005fff6b723e */ /* 0x000fc800000010ff */
[----:B------:R-:W-:Y:S02]  /*1e10*/  PRMT R36, R107, 0x7610, R36 ;  /* 0x000076106b247816 */ /* 0x000fe40000000024 */
.L_x_92:
[----:B------:R-:W-:-:S05]  /*1e20*/  PRMT R44, RZ, 0x7610, R44 ;  /* 0x00007610ff2c7816 */ /* 0x000fca000000002c */
[----:B------:R-:W-:Y:S01]  /*1e30*/  FMUL.FTZ R107, R44, R139 ;  /* 0x0000008b2c6b7220 */ /* 0x000fe20000410000 */
[----:B------:R-:W-:Y:S05]  /*1e40*/  @P2 BRA `(.L_x_93) ;  /* 0x0000002000002947 */ /* 0x000fea0003800000 */
[----:B------:R-:W-:Y:S05]  /*1e50*/  @P1 BRA `(.L_x_94) ;  /* 0x0000003000001947 */ /* 0x000fea0003800000 */
[----:B------:R-:W-:Y:S05]  /*1e60*/  BRA `(.L_x_95) ;  /* 0x0000004000007947 */ /* 0x000fea0003800000 */
.L_x_93:
[----:B-----5:R-:W-:-:S05]  /*1e70*/  PRMT R44, RZ, 0x7610, R40 ;  /* 0x00007610ff2c7816 */ /* 0x020fca0000000028 */
[----:B------:R-:W-:-:S05]  /*1e80*/  FADD.FTZ R107, R44, R107 ;  /* 0x0000006b2c6b7221 */ /* 0x000fca0000010000 */
.L_x_94:
[----:B------:R-:W-:-:S04]  /*1e90*/  F2FP.BF16.PACK_AB R44, RZ, R107 ;  /* 0x0000006bff2c723e */ /* 0x000fc800000010ff */
[----:B------:R-:W-:Y:S02]  /*1ea0*/  PRMT R36, R36, 0x5410, R44 ;  /* 0x0000541024247816 */ /* 0x000fe4000000002c */
.L_x_95:
[----:B------:R-:W-:-:S05]  /*1eb0*/  PRMT R108, RZ, 0x5410, R45 ;  /* 0x00005410ff6c7816 */ /* 0x000fca000000002d */
[----:B------:R-:W-:Y:S01]  /*1ec0*/  FMUL.FTZ R108, R108, R139 ;  /* 0x0000008b6c6c7220 */ /* 0x000fe20000410000 */
[----:B------:R-:W-:Y:S05]  /*1ed0*/  @P2 BRA `(.L_x_96) ;  /* 0x0000002000002947 */ /* 0x000fea0003800000 */
[----:B------:R-:W-:Y:S05]  /*1ee0*/  @P1 BRA `(.L_x_97) ;  /* 0x0000003000001947 */ /* 0x000fea0003800000 */
[----:B------:R-:W-:Y:S05]  /*1ef0*/  BRA `(.L_x_98) ;  /* 0x0000004000007947 */ /* 0x000fea0003800000 */
.L_x_96:
[----:B-----5:R-:W-:-:S05]  /*1f00*/  PRMT R117, RZ, 0x5410, R41 ;  /* 0x00005410ff757816 */ /* 0x020fca0000000029 */
[----:B------:R-:W-:-:S05]  /*1f10*/  FADD.FTZ R108, R117, R108 ;  /* 0x0000006c756c7221 */ /* 0x000fca0000010000 */
.L_x_97:
[----:B------:R-:W-:-:S04]  /*1f20*/  F2FP.BF16.PACK_AB R44, RZ, R108 ;  /* 0x0000006cff2c723e */ /* 0x000fc800000010ff */
[----:B------:R-:W-:Y:S02]  /*1f30*/  PRMT R37, R44, 0x7610, R37 ;  /* 0x000076102c257816 */ /* 0x000fe40000000025 */
.L_x_98:
[----:B------:R-:W-:-:S05]  /*1f40*/  PRMT R44, RZ, 0x7610, R45 ;  /* 0x00007610ff2c7816 */ /* 0x000fca000000002d */
[----:B------:R-:W-:Y:S01]  /*1f50*/  FMUL.FTZ R117, R44, R139 ;  /* 0x0000008b2c757220 */ /* 0x000fe20000410000 */
[----:B------:R-:W-:Y:S05]  /*1f60*/  @P2 BRA `(.L_x_99) ;  /* 0x0000002000002947 */ /* 0x000fea0003800000 */
[----:B------:R-:W-:Y:S05]  /*1f70*/  @P1 BRA `(.L_x_100) ;  /* 0x0000003000001947 */ /* 0x000fea0003800000 */
[----:B------:R-:W-:Y:S05]  /*1f80*/  BRA `(.L_x_101) ;  /* 0x0000004000007947 */ /* 0x000fea0003800000 */
.L_x_99:
[----:B-----5:R-:W-:-:S05]  /*1f90*/  PRMT R44, RZ, 0x7610, R41 ;  /* 0x00007610ff2c7816 */ /* 0x020fca0000000029 */
[----:B------:R-:W-:-:S05]  /*1fa0*/  FADD.FTZ R117, R44, R117 ;  /* 0x000000752c757221 */ /* 0x000fca0000010000 */
.L_x_100:
[----:B------:R-:W-:-:S04]  /*1fb0*/  F2FP.BF16.PACK_AB R44, RZ, R117 ;  /* 0x00000075ff2c723e */ /* 0x000fc800000010ff */
[----:B------:R-:W-:Y:S02]  /*1fc0*/  PRMT R37, R37, 0x5410, R44 ;  /* 0x0000541025257816 */ /* 0x000fe4000000002c */
.L_x_101:
[----:B------:R-:W-:-:S05]  /*1fd0*/  PRMT R118, RZ, 0x5410, R46 ;  /* 0x00005410ff767816 */ /* 0x000fca000000002e */
[----:B------:R-:W-:Y:S01]  /*1fe0*/  FMUL.FTZ R118, R118, R139 ;  /* 0x0000008b76767220 */ /* 0x000fe20000410000 */
[----:B------:R-:W-:Y:S05]  /*1ff0*/  @P2 BRA `(.L_x_102) ;  /* 0x0000002000002947 */ /* 0x000fea0003800000 */
[----:B------:R-:W-:Y:S05]  /*2000*/  @P1 BRA `(.L_x_103) ;  /* 0x0000003000001947 */ /* 0x000fea0003800000 */
[----:B------:R-:W-:Y:S05]  /*2010*/  BRA `(.L_x_104) ;  /* 0x0000004000007947 */ /* 0x000fea0003800000 */
.L_x_102:
[----:B-----5:R-:W-:-:S05]  /*2020*/  PRMT R45, RZ, 0x5410, R42 ;  /* 0x00005410ff2d7816 */ /* 0x020fca000000002a */
[----:B------:R-:W-:-:S05]  /*2030*/  FADD.FTZ R118, R45, R118 ;  /* 0x000000762d767221 */ /* 0x000fca0000010000 */
.L_x_103:
[----:B------:R-:W-:-:S04]  /*2040*/  F2FP.BF16.PACK_AB R44, RZ, R118 ;  /* 0x00000076ff2c723e */ /* 0x000fc800000010ff */
[----:B------:R-:W-:Y:S02]  /*2050*/  PRMT R38, R44, 0x7610, R38 ;  /* 0x000076102c267816 */ /* 0x000fe40000000026 */
.L_x_104:
[----:B------:R-:W-:-:S05]  /*2060*/  PRMT R46, RZ, 0x7610, R46 ;  /* 0x00007610ff2e7816 */ /* 0x000fca000000002e */
[----:B------:R-:W-:Y:S01]  /*2070*/  FMUL.FTZ R127, R46, R139 ;  /* 0x0000008b2e7f7220 */ /* 0x000fe20000410000 */
[----:B------:R-:W-:Y:S05]  /*2080*/  @P2 BRA `(.L_x_105) ;  /* 0x0000002000002947 */ /* 0x000fea0003800000 */
[----:B------:R-:W-:Y:S05]  /*2090*/  @P1 BRA `(.L_x_106) ;  /* 0x0000003000001947 */ /* 0x000fea0003800000 */
[----:B------:R-:W-:Y:S05]  /*20a0*/  BRA `(.L_x_107) ;  /* 0x0000004000007947 */ /* 0x000fea0003800000 */
.L_x_105:
[----:B-----5:R-:W-:-:S05]  /*20b0*/  PRMT R44, RZ, 0x7610, R42 ;  /* 0x00007610ff2c7816 */ /* 0x020fca000000002a */
[----:B------:R-:W-:-:S05]  /*20c0*/  FADD.FTZ R127, R44, R127 ;  /* 0x0000007f2c7f7221 */ /* 0x000fca0000010000 */
.L_x_106:
[----:B------:R-:W-:-:S04]  /*20d0*/  F2FP.BF16.PACK_AB R44, RZ, R127 ;  /* 0x0000007fff2c723e */ /* 0x000fc800000010ff */
[----:B------:R-:W-:Y:S02]  /*20e0*/  PRMT R38, R38, 0x5410, R44 ;  /* 0x0000541026267816 */ /* 0x000fe4000000002c */
.L_x_107:
[----:B------:R-:W-:-:S05]  /*20f0*/  PRMT R128, RZ, 0x5410, R47 ;  /* 0x00005410ff807816 */ /* 0x000fca000000002f */
[----:B------:R-:W-:Y:S01]  /*2100*/  FMUL.FTZ R128, R128, R139 ;  /* 0x0000008b80807220 */ /* 0x000fe20000410000 */
[----:B------:R-:W-:Y:S05]  /*2110*/  @P2 BRA `(.L_x_108) ;  /* 0x0000002000002947 */ /* 0x000fea0003800000 */
[----:B------:R-:W-:Y:S05]  /*2120*/  @P1 BRA `(.L_x_109) ;  /* 0x0000003000001947 */ /* 0x000fea0003800000 */
[----:B------:R-:W-:Y:S05]  /*2130*/  BRA `(.L_x_110) ;  /* 0x0000004000007947 */ /* 0x000fea0003800000 */
.L_x_108:
[----:B-----5:R-:W-:-:S05]  /*2140*/  PRMT R45, RZ, 0x5410, R43 ;  /* 0x00005410ff2d7816 */ /* 0x020fca000000002b */
[----:B------:R-:W-:-:S05]  /*2150*/  FADD.FTZ R128, R45, R128 ;  /* 0x000000802d807221 */ /* 0x000fca0000010000 */
.L_x_109:
[----:B------:R-:W-:-:S04]  /*2160*/  F2FP.BF16.PACK_AB R44, RZ, R128 ;  /* 0x00000080ff2c723e */ /* 0x000fc800000010ff */
[----:B------:R-:W-:Y:S02]  /*2170*/  PRMT R39, R44, 0x7610, R39 ;  /* 0x000076102c277816 */ /* 0x000fe40000000027 */
.L_x_110:
[----:B------:R-:W-:-:S05]  /*2180*/  PRMT R134, RZ, 0x7610, R47 ;  /* 0x00007610ff867816 */ /* 0x000fca000000002f */
[----:B------:R-:W-:Y:S01]  /*2190*/  FMUL.FTZ R134, R134, R139 ;  /* 0x0000008b86867220 */ /* 0x000fe20000410000 */
[----:B------:R-:W-:Y:S05]  /*21a0*/  @P2 BRA `(.L_x_111) ;  /* 0x0000002000002947 */ /* 0x000fea0003800000 */
[----:B------:R-:W-:Y:S05]  /*21b0*/  @P1 BRA `(.L_x_112) ;  /* 0x0000003000001947 */ /* 0x000fea0003800000 */
[----:B------:R-:W-:Y:S05]  /*21c0*/  BRA `(.L_x_113) ;  /* 0x0000004000007947 */ /* 0x000fea0003800000 */
.L_x_111:
[----:B-----5:R-:W-:-:S05]  /*21d0*/  PRMT R45, RZ, 0x7610, R43 ;  /* 0x00007610ff2d7816 */ /* 0x020fca000000002b */
[----:B------:R-:W-:-:S05]  /*21e0*/  FADD.FTZ R134, R45, R134 ;  /* 0x000000862d867221 */ /* 0x000fca0000010000 */
.L_x_112:
[----:B------:R-:W-:-:S04]  /*21f0*/  F2FP.BF16.PACK_AB R44, RZ, R134 ;  /* 0x00000086ff2c723e */ /* 0x000fc800000010ff */
[----:B------:R-:W-:Y:S02]  /*2200*/  PRMT R39, R39, 0x5410, R44 ;  /* 0x0000541027277816 */ /* 0x000fe4000000002c */
.L_x_113:
[----:B------:R-:W-:-:S04]  /*2210*/  @P1 LEA R44, P2, R140, c[0x0][0x188], 0x4 ;  /* 0x000062008c2c1a11 */ /* 0x000fc800078420ff */
[C---:B------:R-:W-:Y:S02]  /*2220*/  @P1 LEA.HI.X R45, R140.reuse, c[0x0][0x18c], RZ, 0x4, P2 ;  /* 0x000063008c2d1a11 */ /* 0x040fe400010f24ff */
[----:B------:R-:W-:-:S03]  /*2230*/  IADD3 R140, R140, 0x20, RZ ;  /* 0x000000208c8c7810 */ /* 0x000fc60007ffe0ff */
[----:B------:R0:W-:Y:S04]  /*2240*/  @P1 STG.E.128 [R44.64], R36 ;  /* 0x000000242c001986 */ /* 0x0001e8000c101d04 */
.L_x_89:
[----:B------:R-:W-:Y:S05]  /*2250*/  BSYNC B0 ;  /* 0x0000000000007941 */ /* 0x000fea0003800000 */
.L_x_88:
        /* <DEDUP_REMOVED lines=18> */
.L_x_116:
[----:B0----5:R-:W-:-:S05]  /*2380*/  PRMT R109, RZ, 0x5410, R40 ;  /* 0x00005410ff6d7816 */ /* 0x021fca0000000028 */
[----:B------:R-:W-:-:S05]  /*2390*/  FADD.FTZ R94, R109, R94 ;  /* 0x0000005e6d5e7221 */ /* 0x000fca0000010000 */
.L_x_117:
[----:B------:R-:W-:-:S04]  /*23a0*/  F2FP.BF16.PACK_AB R109, RZ, R94 ;  /* 0x0000005eff6d723e */ /* 0x000fc800000010ff */
[----:B------:R-:W-:Y:S02]  /*23b0*/  PRMT R36, R109, 0x7610, R36 ;  /* 0x000076106d247816 */ /* 0x000fe40000000024 */
.L_x_118:
[----:B------:R-:W-:-:S05]  /*23c0*/  PRMT R44, RZ, 0x7610, R44 ;  /* 0x00007610ff2c7816 */ /* 0x000fca000000002c */
[----:B------:R-:W-:Y:S01]  /*23d0*/  FMUL.FTZ R109, R44, R139 ;  /* 0x0000008b2c6d7220 */ /* 0x000fe20000410000 */
[----:B------:R-:W-:Y:S05]  /*23e0*/  @P2 BRA `(.L_x_119) ;  /* 0x0000002000002947 */ /* 0x000fea0003800000 */
[----:B------:R-:W-:Y:S05]  /*23f0*/  @P1 BRA `(.L_x_120) ;  /* 0x0000003000001947 */ /* 0x000fea0003800000 */
[----:B------:R-:W-:Y:S05]  /*2400*/  BRA `(.L_x_121) ;  /* 0x0000004000007947 */ /* 0x000fea0003800000 */
.L_x_119:
[----:B-----5:R-:W-:-:S05]  /*2410*/  PRMT R44, RZ, 0x7610, R40 ;  /* 0x00007610ff2c7816 */ /* 0x020fca0000000028 */
[----:B------:R-:W-:-:S05]  /*2420*/  FADD.FTZ R109, R44, R109 ;  /* 0x0000006d2c6d7221 */ /* 0x000fca0000010000 */
.L_x_120:
[----:B------:R-:W-:-:S04]  /*2430*/  F2FP.BF16.PACK_AB R44, RZ, R109 ;  /* 0x0000006dff2c723e */ /* 0x000fc800000010ff */
[----:B------:R-:W-:Y:S02]  /*2440*/  PRMT R36, R36, 0x5410, R44 ;  /* 0x0000541024247816 */ /* 0x000fe4000000002c */
.L_x_121:
[----:B------:R-:W-:-:S05]  /*2450*/  PRMT R110, RZ, 0x5410, R45 ;  /* 0x00005410ff6e7816 */ /* 0x000fca000000002d */
[----:B------:R-:W-:Y:S01]  /*2460*/  FMUL.FTZ R110, R110, R139 ;  /* 0x0000008b6e6e7220 */ /* 0x000fe20000410000 */
[----:B------:R-:W-:Y:S05]  /*2470*/  @P2 BRA `(.L_x_122) ;  /* 0x0000002000002947 */ /* 0x000fea0003800000 */
[----:B------:R-:W-:Y:S05]  /*2480*/  @P1 BRA `(.L_x_123) ;  /* 0x0000003000001947 */ /* 0x000fea0003800000 */
[----:B------:R-:W-:Y:S05]  /*2490*/  BRA `(.L_x_124) ;  /* 0x0000004000007947 */ /* 0x000fea0003800000 */
.L_x_122:
[----:B-----5:R-:W-:-:S05]  /*24a0*/  PRMT R119, RZ, 0x5410, R41 ;  /* 0x00005410ff777816 */ /* 0x020fca0000000029 */
[----:B------:R-:W-:-:S05]  /*24b0*/  FADD.FTZ R110, R119, R110 ;  /* 0x0000006e776e7221 */ /* 0x000fca0000010000 */
.L_x_123:
[----:B------:R-:W-:-:S04]  /*24c0*/  F2FP.BF16.PACK_AB R44, RZ, R110 ;  /* 0x0000006eff2c723e */ /* 0x000fc800000010ff */
[----:B------:R-:W-:Y:S02]  /*24d0*/  PRMT R37, R44, 0x7610, R37 ;  /* 0x000076102c257816 */ /* 0x000fe40000000025 */
.L_x_124:
[----:B------:R-:W-:-:S05]  /*24e0*/  PRMT R44, RZ, 0x7610, R45 ;  /* 0x00007610ff2c7816 */ /* 0x000fca000000002d */
[----:B------:R-:W-:Y:S01]  /*24f0*/  FMUL.FTZ R119, R44, R139 ;  /* 0x0000008b2c777220 */ /* 0x000fe20000410000 */
[----:B------:R-:W-:Y:S05]  /*2500*/  @P2 BRA `(.L_x_125) ;  /* 0x0000002000002947 */ /* 0x000fea0003800000 */
[----:B------:R-:W-:Y:S05]  /*2510*/  @P1 BRA `(.L_x_126) ;  /* 0x0000003000001947 */ /* 0x000fea0003800000 */
[----:B------:R-:W-:Y:S05]  /*2520*/  BRA `(.L_x_127) ;  /* 0x0000004000007947 */ /* 0x000fea0003800000 */
.L_x_125:
[----:B-----5:R-:W-:-:S05]  /*2530*/  PRMT R44, RZ, 0x7610, R41 ;  /* 0x00007610ff2c7816 */ /* 0x020fca0000000029 */
[----:B------:R-:W-:-:S05]  /*2540*/  FADD.FTZ R119, R44, R119 ;  /* 0x000000772c777221 */ /* 0x000fca0000010000 */
.L_x_126:
[----:B------:R-:W-:-:S04]  /*2550*/  F2FP.BF16.PACK_AB R44, RZ, R119 ;  /* 0x00000077ff2c723e */ /* 0x000fc800000010ff */
[----:B------:R-:W-:Y:S02]  /*2560*/  PRMT R37, R37, 0x5410, R44 ;  /* 0x0000541025257816 */ /* 0x000fe4000000002c */
.L_x_127:
[----:B------:R-:W-:-:S05]  /*2570*/  PRMT R120, RZ, 0x5410, R46 ;  /* 0x00005410ff787816 */ /* 0x000fca000000002e */
[----:B------:R-:W-:Y:S01]  /*2580*/  FMUL.FTZ R120, R120, R139 ;  /* 0x0000008b78787220 */ /* 0x000fe20000410000 */
[----:B------:R-:W-:Y:S05]  /*2590*/  @P2 BRA `(.L_x_128) ;  /* 0x0000002000002947 */ /* 0x000fea0003800000 */
[----:B------:R-:W-:Y:S05]  /*25a0*/  @P1 BRA `(.L_x_129) ;  /* 0x0000003000001947 */ /* 0x000fea0003800000 */
[----:B------:R-:W-:Y:S05]  /*25b0*/  BRA `(.L_x_130) ;  /* 0x0000004000007947 */ /* 0x000fea0003800000 */
.L_x_128:
[----:B-----5:R-:W-:-:S05]  /*25c0*/  PRMT R45, RZ, 0x5410, R42 ;  /* 0x00005410ff2d7816 */ /* 0x020fca000000002a */
[----:B------:R-:W-:-:S05]  /*25d0*/  FADD.FTZ R120, R45, R120 ;  /* 0x000000782d787221 */ /* 0x000fca0000010000 */
.L_x_129:
[----:B------:R-:W-:-:S04]  /*25e0*/  F2FP.BF16.PACK_AB R44, RZ, R120 ;  /* 0x00000078ff2c723e */ /* 0x000fc800000010ff */
[----:B------:R-:W-:Y:S02]  /*25f0*/  PRMT R38, R44, 0x7610, R38 ;  /* 0x000076102c267816 */ /* 0x000fe40000000026 */
.L_x_130:
[----:B------:R-:W-:-:S05]  /*2600*/  PRMT R46, RZ, 0x7610, R46 ;  /* 0x00007610ff2e7816 */ /* 0x000fca000000002e */
[----:B------:R-:W-:Y:S01]  /*2610*/  FMUL.FTZ R129, R46, R139 ;  /* 0x0000008b2e817220 */ /* 0x000fe20000410000 */
[----:B------:R-:W-:Y:S05]  /*2620*/  @P2 BRA `(.L_x_131) ;  /* 0x0000002000002947 */ /* 0x000fea0003800000 */
[----:B------:R-:W-:Y:S05]  /*2630*/  @P1 BRA `(.L_x_132) ;  /* 0x0000003000001947 */ /* 0x000fea0003800000 */
[----:B------:R-:W-:Y:S05]  /*2640*/  BRA `(.L_x_133) ;  /* 0x0000004000007947 */ /* 0x000fea0003800000 */
.L_x_131:
[----:B-----5:R-:W-:-:S05]  /*2650*/  PRMT R44, RZ, 0x7610, R42 ;  /* 0x00007610ff2c7816 */ /* 0x020fca000000002a */
[----:B------:R-:W-:-:S05]  /*2660*/  FADD.FTZ R129, R44, R129 ;  /* 0x000000812c817221 */ /* 0x000fca0000010000 */
.L_x_132:
[----:B------:R-:W-:-:S04]  /*2670*/  F2FP.BF16.PACK_AB R44, RZ, R129 ;  /* 0x00000081ff2c723e */ /* 0x000fc800000010ff */
[----:B------:R-:W-:Y:S02]  /*2680*/  PRMT R38, R38, 0x5410, R44 ;  /* 0x0000541026267816 */ /* 0x000fe4000000002c */
.L_x_133:
[----:B------:R-:W-:-:S05]  /*2690*/  PRMT R130, RZ, 0x5410, R47 ;  /* 0x00005410ff827816 */ /* 0x000fca000000002f */
[----:B------:R-:W-:Y:S01]  /*26a0*/  FMUL.FTZ R130, R130, R139 ;  /* 0x0000008b82827220 */ /* 0x000fe20000410000 */
[----:B------:R-:W-:Y:S05]  /*26b0*/  @P2 BRA `(.L_x_134) ;  /* 0x0000002000002947 */ /* 0x000fea0003800000 */
[----:B------:R-:W-:Y:S05]  /*26c0*/  @P1 BRA `(.L_x_135) ;  /* 0x0000003000001947 */ /* 0x000fea0003800000 */
[----:B------:R-:W-:Y:S05]  /*26d0*/  BRA `(.L_x_136) ;  /* 0x0000004000007947 */ /* 0x000fea0003800000 */
.L_x_134:
[----:B-----5:R-:W-:-:S05]  /*26e0*/  PRMT R45, RZ, 0x5410, R43 ;  /* 0x00005410ff2d7816 */ /* 0x020fca000000002b */
[----:B------:R-:W-:-:S05]  /*26f0*/  FADD.FTZ R130, R45, R130 ;  /* 0x000000822d827221 */ /* 0x000fca0000010000 */
.L_x_135:
[----:B------:R-:W-:-:S04]  /*2700*/  F2FP.BF16.PACK_AB R44, RZ, R130 ;  /* 0x00000082ff2c723e */ /* 0x000fc800000010ff */
[----:B------:R-:W-:Y:S02]  /*2710*/  PRMT R39, R44, 0x7610, R39 ;  /* 0x000076102c277816 */ /* 0x000fe40000000027 */
.L_x_136:
[----:B------:R-:W-:-:S05]  /*2720*/  PRMT R44, RZ, 0x7610, R47 ;  /* 0x00007610ff2c7816 */ /* 0x000fca000000002f */
[----:B------:R-:W-:Y:S01]  /*2730*/  FMUL.FTZ R135, R44, R139 ;  /* 0x0000008b2c877220 */ /* 0x000fe20000410000 */
[----:B------:R-:W-:Y:S05]  /*2740*/  @P2 BRA `(.L_x_137) ;  /* 0x0000002000002947 */ /* 0x000fea0003800000 */
[----:B------:R-:W-:Y:S05]  /*2750*/  @P1 BRA `(.L_x_138) ;  /* 0x0000003000001947 */ /* 0x000fea0003800000 */
[----:B------:R-:W-:Y:S05]  /*2760*/  BRA `(.L_x_139) ;  /* 0x0000004000007947 */ /* 0x000fea0003800000 */
.L_x_137:
[----:B-----5:R-:W-:-:S05]  /*2770*/  PRMT R44, RZ, 0x7610, R43 ;  /* 0x00007610ff2c7816 */ /* 0x020fca000000002b */
[----:B------:R-:W-:-:S05]  /*2780*/  FADD.FTZ R135, R44, R135 ;  /* 0x000000872c877221 */ /* 0x000fca0000010000 */
.L_x_138:
[----:B------:R-:W-:-:S04]  /*2790*/  F2FP.BF16.PACK_AB R44, RZ, R135 ;  /* 0x00000087ff2c723e */ /* 0x000fc800000010ff */
[----:B------:R-:W-:Y:S02]  /*27a0*/  PRMT R39, R39, 0x5410, R44 ;  /* 0x0000541027277816 */ /* 0x000fe4000000002c */
.L_x_139:
[----:B------:R-:W-:-:S04]  /*27b0*/  @P1 LEA R44, P2, R140, c[0x0][0x188], 0x4 ;  /* 0x000062008c2c1a11 */ /* 0x000fc800078420ff */
[----:B------:R-:W-:-:S05]  /*27c0*/  @P1 LEA.HI.X R45, R140, c[0x0][0x18c], RZ, 0x4, P2 ;  /* 0x000063008c2d1a11 */ /* 0x000fca00010f24ff */
[----:B------:R0:W-:Y:S04]  /*27d0*/  @P1 STG.E.128 [R44.64], R36 ;  /* 0x000000242c001986 */ /* 0x0001e8000c101d04 */
.L_x_115:
[----:B------:R-:W-:Y:S05]  /*27e0*/  BSYNC B0 ;  /* 0x0000000000007941 */ /* 0x000fea0003800000 */
.L_x_114:
[----:B0-----:R-:W-:Y:S01]  /*27f0*/  FADD.FTZ R45, RZ, R98 ;  /* 0x00000062ff2d7221 */ /* 0x001fe20000010000 */
[C---:B------:R-:W-:Y:S02]  /*2800*/  ISETP.GT.U32.AND P2, PT, R34.reuse, 0x3f, PT ;  /* 0x0000003f2200780c */ /* 0x040fe40003f44070 */
[----:B------:R-:W-:Y:S01]  /*2810*/  ISETP.GT.U32.AND P3, PT, R34, 0x5f, PT ;  /* 0x0000005f2200780c */ /* 0x000fe20003f64070 */
[----:B------:R-:W-:Y:S01]  /*2820*/  FADD.FTZ R44, R106, R45 ;  /* 0x0000002d6a2c7221 */ /* 0x000fe20000010000 */
[C---:B------:R-:W-:Y:S02]  /*2830*/  ISETP.GT.U32.AND P4, PT, R34.reuse, 0x7f, PT ;  /* 0x0000007f2200780c */ /* 0x040fe40003f84070 */
[----:B------:R-:W-:Y:S01]  /*2840*/  ISETP.GT.U32.AND P5, PT, R34, 0x9f, PT ;  /* 0x0000009f2200780c */ /* 0x000fe20003fa4070 */
[----:B------:R-:W-:Y:S01]  /*2850*/  FADD.FTZ R45, R105, R44 ;  /* 0x0000002c692d7221 */ /* 0x000fe20000010000 */
[----:B------:R-:W-:-:S03]  /*2860*/  ISETP.NE.AND P6, PT, R138, RZ, PT ;  /* 0x000000ff8a00720c */ /* 0x000fc60003fc5270 */
[----:B------:R-:W-:-:S04]  /*2870*/  FADD.FTZ R44, R114, R45 ;  /* 0x0000002d722c7221 */ /* 0x000fc80000010000 */
[----:B------:R-:W-:-:S04]  /*2880*/  FADD.FTZ R45, R113, R44 ;  /* 0x0000002c712d7221 */ /* 0x000fc80000010000 */
[----:B------:R-:W-:-:S04]  /*2890*/  FADD.FTZ R44, R122, R45 ;  /* 0x0000002d7a2c7221 */ /* 0x000fc80000010000 */
[----:B------:R-:W-:-:S04]  /*28a0*/  FADD.FTZ R44, R121, R44 ;  /* 0x0000002c792c7221 */ /* 0x000fc80000010000 */
[----:B------:R-:W-:-:S05]  /*28b0*/  FADD.FTZ R44, R133, R44 ;  /* 0x0000002c852c7221 */ /* 0x000fca0000010000 */
[----:B------:R-:W-:-:S05]  /*28c0*/  FSEL R46, R44, RZ, P0 ;  /* 0x000000ff2c2e7208 */ /* 0x000fca0000000000 */
[----:B------:R-:W-:-:S04]  /*28d0*/  FADD.FTZ R45, R97, R46 ;  /* 0x0000002e612d7221 */ /* 0x000fc80000010000 */
[----:B------:R-:W-:-:S04]  /*28e0*/  FADD.FTZ R44, R104, R45 ;  /* 0x0000002d682c7221 */ /* 0x000fc80000010000 */
[----:B------:R-:W-:-:S04]  /*28f0*/  FADD.FTZ R45, R103, R44 ;  /* 0x0000002c672d7221 */ /* 0x000fc80000010000 */
[----:B------:R-:W-:-:S04]  /*2900*/  FADD.FTZ R44, R112, R45 ;  /* 0x0000002d702c7221 */ /* 0x000fc80000010000 */
[----:B------:R-:W-:-:S04]  /*2910*/  FADD.FTZ R44, R111, R44 ;  /* 0x0000002c6f2c7221 */ /* 0x000fc80000010000 */
[----:B------:R-:W-:-:S04]  /*2920*/  FADD.FTZ R45, R123, R44 ;  /* 0x0000002c7b2d7221 */ /* 0x000fc80000010000 */
[----:B------:R-:W-:-:S04]  /*2930*/  FADD.FTZ R45, R124, R45 ;  /* 0x0000002d7c2d7221 */ /* 0x000fc80000010000 */
[----:B------:R-:W-:-:S04]  /*2940*/  @P2 FADD.FTZ R46, R132, R45 ;  /* 0x0000002d842e2221 */ /* 0x000fc80000010000 */
        /* <DEDUP_REMOVED lines=23> */
[----:B------:R-:W-:Y:S01]  /*2ac0*/  @P5 FADD.FTZ R46, R135, R44 ;  /* 0x0000002c872e5221 */ /* 0x000fe20000010000 */
[----:B------:R-:W-:Y:S05]  /*2ad0*/  BRA.DIV ~URZ, `(.L_x_140) ;  /* 0x000012d27f007947 */ /* 0x000fea000b800000 */
[----:B------:R0:W1:Y:S02]  /*2ae0*/  SHFL.BFLY PT, R45, R46, 0x1, 0x1f ;  /* 0x0c201f002e2d7f89 */ /* 0x00006400000e0000 */
.L_x_154:
[----:B-1----:R-:W-:Y:S01]  /*2af0*/  FADD.FTZ R140, R46, R45 ;  /* 0x0000002d2e8c7221 */ /* 0x002fe20000010000 */
[----:B------:R-:W-:Y:S05]  /*2b00*/  BRA.DIV ~URZ, `(.L_x_141) ;  /* 0x000013127f007947 */ /* 0x000fea000b800000 */
[----:B------:R-:W1:Y:S02]  /*2b10*/  SHFL.BFLY PT, R44, R140, 0x2, 0x1f ;  /* 0x0c401f008c2c7f89 */ /* 0x000e6400000e0000 */
[----:B-1----:R-:W-:-:S05]  /*2b20*/  FADD.FTZ R44, R140, R44 ;  /* 0x0000002c8c2c7221 */ /* 0x002fca0000010000 */
[----:B------:R-:W1:Y:S02]  /*2b30*/  SHFL.BFLY PT, R45, R44, 0x4, 0x1f ;  /* 0x0c801f002c2d7f89 */ /* 0x000e6400000e0000 */
[----:B-1----:R-:W-:-:S05]  /*2b40*/  FADD.FTZ R45, R44, R45 ;  /* 0x0000002d2c2d7221 */ /* 0x002fca0000010000 */
[----:B0-----:R-:W0:Y:S02]  /*2b50*/  SHFL.BFLY PT, R46, R45, 0x8, 0x1f ;  /* 0x0d001f002d2e7f89 */ /* 0x001e2400000e0000 */
[----:B0-----:R-:W-:-:S05]  /*2b60*/  FADD.FTZ R46, R45, R46 ;  /* 0x0000002e2d2e7221 */ /* 0x001fca0000010000 */
[----:B------:R-:W0:Y:S02]  /*2b70*/  SHFL.BFLY PT, R47, R46, 0x10, 0x1f ;  /* 0x0e001f002e2f7f89 */ /* 0x000e2400000e0000 */
[----:B0-----:R-:W-:-:S04]  /*2b80*/  FADD.FTZ R47, R46, R47 ;  /* 0x0000002f2e2f7221 */ /* 0x001fc80000010000 */
[----:B------:R-:W-:-:S04]  /*2b90*/  FMUL.FTZ R137, R47, c[0x0][0x1e0] ;  /* 0x000078002f897a20 */ /* 0x000fc80000410000 */
[--C-:B------:R-:W-:Y:S02]  /*2ba0*/  FADD.FTZ R47, R98, -R137.reuse ;  /* 0x80000089622f7221 */ /* 0x100fe40000010000 */
[--C-:B------:R-:W-:Y:S02]  /*2bb0*/  FADD.FTZ R136, R106, -R137.reuse ;  /* 0x800000896a887221 */ /* 0x100fe40000010000 */
[----:B------:R-:W-:Y:S02]  /*2bc0*/  FFMA.FTZ R47, R47, R47, RZ ;  /* 0x0000002f2f2f7223 */ /* 0x000fe400000100ff */
[----:B------:R-:W-:Y:S02]  /*2bd0*/  FADD.FTZ R138, R105, -R137 ;  /* 0x80000089698a7221 */ /* 0x000fe40000010000 */
[----:B------:R-:W-:Y:S02]  /*2be0*/  FFMA.FTZ R47, R136, R136, R47 ;  /* 0x00000088882f7223 */ /* 0x000fe4000001002f */
[----:B------:R-:W-:-:S02]  /*2bf0*/  FADD.FTZ R44, R114, -R137 ;  /* 0x80000089722c7221 */ /* 0x000fc40000010000 */
[----:B------:R-:W-:Y:S02]  /*2c00*/  FFMA.FTZ R47, R138, R138, R47 ;  /* 0x0000008a8a2f7223 */ /* 0x000fe4000001002f */
[----:B------:R-:W-:Y:S02]  /*2c10*/  FADD.FTZ R136, R113, -R137 ;  /* 0x8000008971887221 */ /* 0x000fe40000010000 */
[----:B------:R-:W-:Y:S02]  /*2c20*/  FFMA.FTZ R47, R44, R44, R47 ;  /* 0x0000002c2c2f7223 */ /* 0x000fe4000001002f */
        /* <DEDUP_REMOVED lines=9> */
[----:B------:R-:W-:Y:S01]  /*2cc0*/  FADD.FTZ R136, R103, -R137 ;  /* 0x8000008967887221 */ /* 0x000fe20000010000 */
[----:B------:R-:W-:-:S05]  /*2cd0*/  FSEL R44, R44, RZ, P0 ;  /* 0x000000ff2c2c7208 */ /* 0x000fca0000000000 */
[----:B------:R-:W-:-:S04]  /*2ce0*/  FFMA.FTZ R45, R45, R45, R44 ;  /* 0x0000002d2d2d7223 */ /* 0x000fc8000001002c */
        /* <DEDUP_REMOVED lines=12> */
[----:B------:R-:W-:Y:S02]  /*2db0*/  @P2 FFMA.FTZ R44, R46, R46, R45 ;  /* 0x0000002e2e2c2223 */ /* 0x000fe4000001002d */
[--C-:B------:R-:W-:Y:S02]  /*2dc0*/  FADD.FTZ R45, R96, -R137.reuse ;  /* 0x80000089602d7221 */ /* 0x100fe40000010000 */
[----:B------:R-:W-:Y:S02]  /*2dd0*/  FADD.FTZ R46, R102, -R137 ;  /* 0x80000089662e7221 */ /* 0x000fe40000010000 */
        /* <DEDUP_REMOVED lines=43> */
[----:B------:R-:W-:-:S04]  /*3090*/  FFMA.FTZ R45, R136, R136, R45 ;  /* 0x00000088882d7223 */ /* 0x000fc8000001002d */
[----:B------:R-:W-:-:S05]  /*30a0*/  @P5 FFMA.FTZ R44, R46, R46, R45 ;  /* 0x0000002e2e2c5223 */ /* 0x000fca000001002d */
[----:B------:R-:W0:Y:S02]  /*30b0*/  SHFL.BFLY PT, R45, R44, 0x1, 0x1f ;  /* 0x0c201f002c2d7f89 */ /* 0x000e2400000e0000 */
[----:B0-----:R-:W-:-:S05]  /*30c0*/  FADD.FTZ R45, R44, R45 ;  /* 0x0000002d2c2d7221 */ /* 0x001fca0000010000 */
[----:B------:R-:W0:Y:S02]  /*30d0*/  SHFL.BFLY PT, R46, R45, 0x2, 0x1f ;  /* 0x0c401f002d2e7f89 */ /* 0x000e2400000e0000 */
[----:B0-----:R-:W-:-:S05]  /*30e0*/  FADD.FTZ R46, R45, R46 ;  /* 0x0000002e2d2e7221 */ /* 0x001fca0000010000 */
[----:B------:R-:W0:Y:S02]  /*30f0*/  SHFL.BFLY PT, R47, R46, 0x4, 0x1f ;  /* 0x0c801f002e2f7f89 */ /* 0x000e2400000e0000 */
[----:B0-----:R-:W-:-:S05]  /*3100*/  FADD.FTZ R47, R46, R47 ;  /* 0x0000002f2e2f7221 */ /* 0x001fca0000010000 */
[----:B------:R-:W0:Y:S02]  /*3110*/  SHFL.BFLY PT, R136, R47, 0x8, 0x1f ;  /* 0x0d001f002f887f89 */ /* 0x000e2400000e0000 */
[----:B0-----:R-:W-:-:S05]  /*3120*/  FADD.FTZ R136, R47, R136 ;  /* 0x000000882f887221 */ /* 0x001fca0000010000 */
[----:B------:R0:W1:Y:S02]  /*3130*/  SHFL.BFLY PT, R139, R136, 0x10, 0x1f ;  /* 0x0e001f00888b7f89 */ /* 0x00006400000e0000 */
.L_x_155:
[----:B------:R-:W-:Y:S01]  /*3140*/  FMUL.FTZ R44, R137, R137 ;  /* 0x00000089892c7220 */ /* 0x000fe20000410000 */
[----:B------:R-:W-:Y:S01]  /*3150*/  ISETP.NE.AND P2, PT, RZ, UR6, PT ;  /* 0x00000006ff007c0c */ /* 0x000fe2000bf45270 */
[----:B-1----:R-:W-:Y:S01]  /*3160*/  FADD.FTZ R139, R139, R136 ;  /* 0x000000888b8b7221 */ /* 0x002fe20000010000 */
[----:B------:R-:W-:Y:S01]  /*3170*/  @!P6 MOV R47, 0x4 ;  /* 0x00000004002fe802 */ /* 0x000fe20000000f00 */
[----:B------:R-:W-:Y:S01]  /*3180*/  BSSY B0, `(.L_x_142) ;  /* 0x000002d000007945 */ /* 0x000fe20003800000 */
[----:B------:R-:W-:Y:S02]  /*3190*/  FSEL R45, R44, RZ, P2 ;  /* 0x000000ff2c2d7208 */ /* 0x000fe40001000000 */
[----:B------:R-:W-:Y:S01]  /*31a0*/  MOV R44, c[0x0][0x1e0] ;  /* 0x00007800002c7a02 */ /* 0x000fe20000000f00 */
[----:B------:R-:W-:Y:S01]  /*31b0*/  @!P6 IMAD.WIDE R46, R88, R47, c[0x0][0x1a0] ;  /* 0x00006800582ee625 */ /* 0x000fe200078e022f */
[----:B------:R-:W-:-:S03]  /*31c0*/  FSEL R138, R137, RZ, !P2 ;  /* 0x000000ff898a7208 */ /* 0x000fc60005000000 */
[----:B------:R-:W-:Y:S01]  /*31d0*/  FFMA.FTZ R44, R139, R44, c[0x0][0x228] ;  /* 0x00008a008b2c7623 */ /* 0x000fe2000001002c */
[----:B------:R1:W-:Y:S03]  /*31e0*/  @!P6 STG.E [R46.64], R137 ;  /* 0x000000892e00e986 */ /* 0x0003e6000c101904 */
[----:B------:R-:W-:Y:S01]  /*31f0*/  FADD.FTZ R139, R44, R45 ;  /* 0x0000002d2c8b7221 */ /* 0x000fe20000010000 */
[----:B------:R-:W-:-:S05]  /*3200*/  @!P6 MOV R45, 0x4 ;  /* 0x00000004002de802 */ /* 0x000fca0000000f00 */
[----:B------:R-:W2:Y:S01]  /*3210*/  MUFU.RSQ R139, R139 ;  /* 0x0000008b008b7308 */ /* 0x000ea20000001400 */
[----:B------:R-:W-:-:S05]  /*3220*/  @!P6 IMAD.WIDE R44, R88, R45, c[0x0][0x1a8] ;  /* 0x00006a00582ce625 */ /* 0x000fca00078e022d */
[----:B--2---:R1:W-:Y:S01]  /*3230*/  @!P6 STG.E [R44.64], R139 ;  /* 0x0000008b2c00e986 */ /* 0x0043e2000c101904 */
[----:B------:R-:W-:Y:S05]  /*3240*/  @!P0 BRA `(.L_x_143) ;  /* 0x0000020000008947 */ /* 0x000fea0003800000 */
[--C-:B------:R-:W-:Y:S02]  /*3250*/  FADD.FTZ R140, R114, -R138.reuse ;  /* 0x8000008a728c7221 */ /* 0x100fe40000010000 */
[--C-:B-1----:R-:W-:Y:S02]  /*3260*/  FADD.FTZ R44, R98, -R138.reuse ;  /* 0x8000008a622c7221 */ /* 0x102fe40000010000 */
[--C-:B------:R-:W-:Y:S02]  /*3270*/  FADD.FTZ R46, R106, -R138.reuse ;  /* 0x8000008a6a2e7221 */ /* 0x100fe40000010000 */
[----:B------:R-:W-:Y:S02]  /*3280*/  FMUL.FTZ R140, R139, R140 ;  /* 0x0000008c8b8c7220 */ /* 0x000fe40000410000 */
[--C-:B0-----:R-:W-:Y:S02]  /*3290*/  FADD.FTZ R136, R105, -R138.reuse ;  /* 0x8000008a69887221 */ /* 0x101fe40000010000 */
[----:B------:R-:W-:-:S02]  /*32a0*/  FADD.FTZ R142, R113, -R138 ;  /* 0x8000008a718e7221 */ /* 0x000fc40000010000 */
[--C-:B------:R-:W-:Y:S02]  /*32b0*/  FADD.FTZ R144, R122, -R138.reuse ;  /* 0x8000008a7a907221 */ /* 0x100fe40000010000 */
[--C-:B------:R-:W-:Y:S02]  /*32c0*/  FADD.FTZ R146, R121, -R138.reuse ;  /* 0x8000008a79927221 */ /* 0x100fe40000010000 */
[----:B------:R-:W-:Y:S02]  /*32d0*/  FADD.FTZ R148, R133, -R138 ;  /* 0x8000008a85947221 */ /* 0x000fe40000010000 */
[C---:B------:R-:W-:Y:S02]  /*32e0*/  FMUL.FTZ R44, R139.reuse, R44 ;  /* 0x0000002c8b2c7220 */ /* 0x040fe40000410000 */
[----:B------:R-:W-:Y:S02]  /*32f0*/  FMUL.FTZ R46, R139, R46 ;  /* 0x0000002e8b2e7220 */ /* 0x000fe40000410000 */
[----:B------:R-:W-:Y:S01]  /*3300*/  FFMA.FTZ R47, R31, R140, R22 ;  /* 0x0000008c1f2f7223 */ /* 0x000fe20000010016 */
[----:B------:R-:W-:Y:S01]  /*3310*/  HFMA2.MMA R140, -RZ, RZ, 0, 9.5367431640625e-07 ;  /* 0x00000010ff8c7435 */ /* 0x000fe200000001ff */
[----:B------:R-:W-:-:S02]  /*3320*/  FMUL.FTZ R136, R139, R136 ;  /* 0x000000888b887220 */ /* 0x000fc40000410000 */
[C---:B------:R-:W-:Y:S02]  /*3330*/  FMUL.FTZ R142, R139.reuse, R142 ;  /* 0x0000008e8b8e7220 */ /* 0x040fe40000410000 */
[C---:B------:R-:W-:Y:S02]  /*3340*/  FMUL.FTZ R144, R139.reuse, R144 ;  /* 0x000000908b907220 */ /* 0x040fe40000410000 */
[C---:B------:R-:W-:Y:S02]  /*3350*/  FMUL.FTZ R146, R139.reuse, R146 ;  /* 0x000000928b927220 */ /* 0x040fe40000410000 */
[----:B------:R-:W-:Y:S02]  /*3360*/  FMUL.FTZ R148, R139, R148 ;  /* 0x000000948b947220 */ /* 0x000fe40000410000 */
[----:B------:R-:W-:Y:S02]  /*3370*/  FFMA.FTZ R44, R32, R44, R25 ;  /* 0x0000002c202c7223 */ /* 0x000fe40000010019 */
[----:B------:R-:W-:-:S02]  /*3380*/  FFMA.FTZ R45, R33, R46, R24 ;  /* 0x0000002e212d7223 */ /* 0x000fc40000010018 */
[----:B------:R-:W-:Y:S02]  /*3390*/  FFMA.FTZ R136, R30, R136, R23 ;  /* 0x000000881e887223 */ /* 0x000fe40000010017 */
[----:B------:R-:W-:Y:S01]  /*33a0*/  FFMA.FTZ R46, R28, R142, R21 ;  /* 0x0000008e1c2e7223 */ /* 0x000fe20000010015 */
[----:B------:R-:W-:Y:S01]  /*33b0*/  F2FP.BF16.PACK_AB R44, R45, R44 ;  /* 0x0000002c2d2c723e */ /* 0x000fe200000010ff */
[----:B------:R-:W-:Y:S01]  /*33c0*/  FFMA.FTZ R137, R29, R144, R20 ;  /* 0x000000901d897223 */ /* 0x000fe20000010014 */
[----:B------:R-:W-:Y:S01]  /*33d0*/  F2FP.BF16.PACK_AB R45, R47, R136 ;  /* 0x000000882f2d723e */ /* 0x000fe200000010ff */
[----:B------:R-:W-:Y:S02]  /*33e0*/  FFMA.FTZ R146, R26, R146, R19 ;  /* 0x000000921a927223 */ /* 0x000fe40000010013 */
[----:B------:R-:W-:Y:S01]  /*33f0*/  FFMA.FTZ R141, R27, R148, R18 ;  /* 0x000000941b8d7223 */ /* 0x000fe20000010012 */
[----:B------:R-:W-:Y:S01]  /*3400*/  F2FP.BF16.PACK_AB R46, R137, R46 ;  /* 0x0000002e892e723e */ /* 0x000fe200000010ff */
[C---:B------:R-:W-:Y:S01]  /*3410*/  IMAD.WIDE.U32 R136, R99.reuse, R140, c[0x0][0x208] ;  /* 0x0000820063887625 */ /* 0x040fe200078e008c */
[----:B------:R-:W-:-:S02]  /*3420*/  IADD3 R99, R99, 0x20, RZ ;  /* 0x0000002063637810 */ /* 0x000fc40007ffe0ff */
[----:B------:R-:W-:-:S05]  /*3430*/  F2FP.BF16.PACK_AB R47, R141, R146 ;  /* 0x000000928d2f723e */ /* 0x000fca00000010ff */
[----:B------:R0:W-:Y:S02]  /*3440*/  STG.E.128 [R136.64], R44 ;  /* 0x0000002c88007986 */ /* 0x0001e4000c101d04 */
.L_x_143:
[----:B------:R-:W-:Y:S05]  /*3450*/  BSYNC B0 ;  /* 0x0000000000007941 */ /* 0x000fea0003800000 */
.L_x_142:
[----:B------:R-:W-:Y:S01]  /*3460*/  ISETP.GE.U32.AND P2, PT, R34, 0x40, PT ;  /* 0x000000402200780c */ /* 0x000fe20003f46070 */
[----:B------:R-:W-:-:S12]  /*3470*/  BSSY B0, `(.L_x_144) ;  /* 0x0000022000007945 */ /* 0x000fd80003800000 */
[----:B------:R-:W-:Y:S05]  /*3480*/  @!P2 BRA `(.L_x_145) ;  /* 0x000002000000a947 */ /* 0x000fea0003800000 */
[--C-:B01----:R-:W-:Y:S02]  /*3490*/  FADD.FTZ R44, R97, -R138.reuse ;  /* 0x8000008a612c7221 */ /* 0x103fe40000010000 */
[--C-:B------:R-:W-:Y:S02]  /*34a0*/  FADD.FTZ R46, R104, -R138.reuse ;  /* 0x8000008a682e7221 */ /* 0x100fe40000010000 */
[--C-:B------:R-:W-:Y:S02]  /*34b0*/  FADD.FTZ R136, R103, -R138.reuse ;  /* 0x8000008a67887221 */ /* 0x100fe40000010000 */
[--C-:B------:R-:W-:Y:S02]  /*34c0*/  FADD.FTZ R140, R112, -R138.reuse ;  /* 0x8000008a708c7221 */ /* 0x100fe40000010000 */
[--C-:B------:R-:W-:Y:S02]  /*34d0*/  FADD.FTZ R142, R111, -R138.reuse ;  /* 0x8000008a6f8e7221 */ /* 0x100fe40000010000 */
[----:B------:R-:W-:-:S02]  /*34e0*/  FADD.FTZ R144, R123, -R138 ;  /* 0x8000008a7b907221 */ /* 0x000fc40000010000 */
[--C-:B------:R-:W-:Y:S02]  /*34f0*/  FADD.FTZ R146, R124, -R138.reuse ;  /* 0x8000008a7c927221 */ /* 0x100fe40000010000 */
[----:B------:R-:W-:Y:S02]  /*3500*/  FADD.FTZ R148, R132, -R138 ;  /* 0x8000008a84947221 */ /* 0x000fe40000010000 */
[C---:B------:R-:W-:Y:S02]  /*3510*/  FMUL.FTZ R44, R139.reuse, R44 ;  /* 0x0000002c8b2c7220 */ /* 0x040fe40000410000 */
[C---:B------:R-:W-:Y:S02]  /*3520*/  FMUL.FTZ R46, R139.reuse, R46 ;  /* 0x0000002e8b2e7220 */ /* 0x040fe40000410000 */
[C---:B------:R-:W-:Y:S02]  /*3530*/  FMUL.FTZ R136, R139.reuse, R136 ;  /* 0x000000888b887220 */ /* 0x040fe40000410000 */
        /* <DEDUP_REMOVED lines=9> */
[----:B------:R-:W-:Y:S01]  /*35d0*/  MOV R140, 0x10 ;  /* 0x00000010008c7802 */ /* 0x000fe20000000f00 */
        /* <DEDUP_REMOVED lines=11> */
.L_x_145:
[----:B------:R-:W-:Y:S05]  /*3690*/  BSYNC B0 ;  /* 0x0000000000007941 */ /* 0x000fea0003800000 */
.L_x_144:
[----:B------:R-:W-:Y:S01]  /*36a0*/  ISETP.GE.U32.AND P2, PT, R34, 0x60, PT ;  /* 0x000000602200780c */ /* 0x000fe20003f46070 */
[----:B------:R-:W-:-:S12]  /*36b0*/  BSSY B0, `(.L_x_146) ;  /* 0x0000022000007945 */ /* 0x000fd80003800000 */
[----:B------:R-:W-:Y:S05]  /*36c0*/  @!P2 BRA `(.L_x_147) ;  /* 0x000002000000a947 */ /* 0x000fea0003800000 */
[--C-:B------:R-:W-:Y:S02]  /*36d0*/  FADD.FTZ R140, R115, -R138.reuse ;  /* 0x8000008a738c7221 */ /* 0x100fe40000010000 */
[--C-:B01----:R-:W-:Y:S02]  /*36e0*/  FADD.FTZ R44, R96, -R138.reuse ;  /* 0x8000008a602c7221 */ /* 0x103fe40000010000 */
[--C-:B------:R-:W-:Y:S02]  /*36f0*/  FADD.FTZ R46, R102, -R138.reuse ;  /* 0x8000008a662e7221 */ /* 0x100fe40000010000 */
[----:B------:R-:W-:Y:S02]  /*3700*/  FMUL.FTZ R140, R139, R140 ;  /* 0x0000008c8b8c7220 */ /* 0x000fe40000410000 */
[--C-:B------:R-:W-:Y:S02]  /*3710*/  FADD.FTZ R136, R101, -R138.reuse ;  /* 0x8000008a65887221 */ /* 0x100fe40000010000 */
[----:B------:R-:W-:-:S02]  /*3720*/  FADD.FTZ R142, R116, -R138 ;  /* 0x8000008a748e7221 */ /* 0x000fc40000010000 */
[--C-:B------:R-:W-:Y:S02]  /*3730*/  FADD.FTZ R144, R125, -R138.reuse ;  /* 0x8000008a7d907221 */ /* 0x100fe40000010000 */
[--C-:B------:R-:W-:Y:S02]  /*3740*/  FADD.FTZ R146, R126, -R138.reuse ;  /* 0x8000008a7e927221 */ /* 0x100fe40000010000 */
[----:B------:R-:W-:Y:S02]  /*3750*/  FADD.FTZ R148, R131, -R138 ;  /* 0x8000008a83947221 */ /* 0x000fe40000010000 */
[C---:B------:R-:W-:Y:S02]  /*3760*/  FMUL.FTZ R44, R139.reuse, R44 ;  /* 0x0000002c8b2c7220 */ /* 0x040fe40000410000 */
[C---:B------:R-:W-:Y:S02]  /*3770*/  FMUL.FTZ R46, R139.reuse, R46 ;  /* 0x0000002e8b2e7220 */ /* 0x040fe40000410000 */
        /* <DEDUP_REMOVED lines=21> */
.L_x_147:
[----:B------:R-:W-:Y:S05]  /*38d0*/  BSYNC B0 ;  /* 0x0000000000007941 */ /* 0x000fea0003800000 */
.L_x_146:
        /* <DEDUP_REMOVED lines=35> */
.L_x_149:
[----:B------:R-:W-:Y:S05]  /*3b10*/  BSYNC B0 ;  /* 0x0000000000007941 */ /* 0x000fea0003800000 */
.L_x_148:
[----:B------:R-:W-:Y:S01]  /*3b20*/  ISETP.GE.U32.AND P2, PT, R34, 0xa0, PT ;  /* 0x000000a02200780c */ /* 0x000fe20003f46070 */
[----:B------:R-:W-:-:S12]  /*3b30*/  BSSY B0, `(.L_x_150) ;  /* 0x0000021000007945 */ /* 0x000fd80003800000 */
[----:B------:R-:W-:Y:S05]  /*3b40*/  @!P2 BRA `(.L_x_151) ;  /* 0x000001f00000a947 */ /* 0x000fea0003800000 */
[--C-:B0-----:R-:W-:Y:S02]  /*3b50*/  FADD.FTZ R136, R110, -R138.reuse ;  /* 0x8000008a6e887221 */ /* 0x101fe40000010000 */
[--C-:B-1----:R-:W-:Y:S02]  /*3b60*/  FADD.FTZ R44, R94, -R138.reuse ;  /* 0x8000008a5e2c7221 */ /* 0x102fe40000010000 */
[----:B------:R-:W-:Y:S02]  /*3b70*/  FMUL.FTZ R136, R139, R136 ;  /* 0x000000888b887220 */ /* 0x000fe40000410000 */
[--C-:B------:R-:W-:Y:S02]  /*3b80*/  FADD.FTZ R46, R109, -R138.reuse ;  /* 0x8000008a6d2e7221 */ /* 0x100fe40000010000 */
[--C-:B------:R-:W-:Y:S02]  /*3b90*/  FADD.FTZ R140, R119, -R138.reuse ;  /* 0x8000008a778c7221 */ /* 0x100fe40000010000 */
[----:B------:R-:W-:-:S02]  /*3ba0*/  FADD.FTZ R142, R120, -R138 ;  /* 0x8000008a788e7221 */ /* 0x000fc40000010000 */
[--C-:B------:R-:W-:Y:S02]  /*3bb0*/  FADD.FTZ R144, R129, -R138.reuse ;  /* 0x8000008a81907221 */ /* 0x100fe40000010000 */
[--C-:B------:R-:W-:Y:S02]  /*3bc0*/  FADD.FTZ R146, R130, -R138.reuse ;  /* 0x8000008a82927221 */ /* 0x100fe40000010000 */
[----:B------:R-:W-:Y:S02]  /*3bd0*/  FADD.FTZ R138, R135, -R138 ;  /* 0x8000008a878a7221 */ /* 0x000fe40000010000 */
[----:B------:R-:W-:Y:S01]  /*3be0*/  FFMA.FTZ R45, R78, R136, R87 ;  /* 0x000000884e2d7223 */ /* 0x000fe20000010057 */
[----:B------:R-:W-:Y:S01]  /*3bf0*/  HFMA2.MMA R136, -RZ, RZ, 0, 9.5367431640625e-07 ;  /* 0x00000010ff887435 */ /* 0x000fe200000001ff */
[C---:B------:R-:W-:Y:S02]  /*3c00*/  FMUL.FTZ R44, R139.reuse, R44 ;  /* 0x0000002c8b2c7220 */ /* 0x040fe40000410000 */
[----:B------:R-:W-:-:S02]  /*3c10*/  FMUL.FTZ R46, R139, R46 ;  /* 0x0000002e8b2e7220 */ /* 0x000fc40000410000 */
[C---:B------:R-:W-:Y:S02]  /*3c20*/  FMUL.FTZ R140, R139.reuse, R140 ;  /* 0x0000008c8b8c7220 */ /* 0x040fe40000410000 */
[C---:B------:R-:W-:Y:S02]  /*3c30*/  FMUL.FTZ R142, R139.reuse, R142 ;  /* 0x0000008e8b8e7220 */ /* 0x040fe40000410000 */
[C---:B------:R-:W-:Y:S02]  /*3c40*/  FMUL.FTZ R144, R139.reuse, R144 ;  /* 0x000000908b907220 */ /* 0x040fe40000410000 */
[C---:B------:R-:W-:Y:S02]  /*3c50*/  FMUL.FTZ R146, R139.reuse, R146 ;  /* 0x000000928b927220 */ /* 0x040fe40000410000 */
[----:B------:R-:W-:Y:S02]  /*3c60*/  FMUL.FTZ R138, R139, R138 ;  /* 0x0000008a8b8a7220 */ /* 0x000fe40000410000 */
[----:B------:R-:W-:-:S02]  /*3c70*/  FFMA.FTZ R44, R51, R44, R86 ;  /* 0x0000002c332c7223 */ /* 0x000fc40000010056 */
[----:B------:R-:W-:Y:S02]  /*3c80*/  FFMA.FTZ R137, R80, R46, R89 ;  /* 0x0000002e50897223 */ /* 0x000fe40000010059 */
[----:B------:R-:W-:Y:S02]  /*3c90*/  FFMA.FTZ R142, R81, R142, R90 ;  /* 0x0000008e518e7223 */ /* 0x000fe4000001005a */
[----:B------:R-:W-:Y:S01]  /*3ca0*/  FFMA.FTZ R47, R83, R146, R92 ;  /* 0x00000092532f7223 */ /* 0x000fe2000001005c */
[----:B------:R-:W-:Y:S01]  /*3cb0*/  F2FP.BF16.PACK_AB R44, R137, R44 ;  /* 0x0000002c892c723e */ /* 0x000fe200000010ff */
[----:B------:R-:W-:Y:S02]  /*3cc0*/  FFMA.FTZ R138, R85, R138, R100 ;  /* 0x0000008a558a7223 */ /* 0x000fe40000010064 */
[----:B------:R-:W-:Y:S02]  /*3cd0*/  FFMA.FTZ R139, R84, R144, R93 ;  /* 0x00000090548b7223 */ /* 0x000fe4000001005d */
[----:B------:R-:W-:Y:S01]  /*3ce0*/  FFMA.FTZ R140, R82, R140, R91 ;  /* 0x0000008c528c7223 */ /* 0x000fe2000001005b */
[----:B------:R-:W-:Y:S01]  /*3cf0*/  F2FP.BF16.PACK_AB R47, R138, R47 ;  /* 0x0000002f8a2f723e */ /* 0x000fe200000010ff */
[----:B------:R-:W-:Y:S01]  /*3d00*/  IMAD.WIDE.U32 R136, R99, R136, c[0x0][0x208] ;  /* 0x0000820063887625 */ /* 0x000fe200078e0088 */
[----:B------:R-:W-:-:S02]  /*3d10*/  F2FP.BF16.PACK_AB R46, R139, R142 ;  /* 0x0000008e8b2e723e */ /* 0x000fc400000010ff */
[----:B------:R-:W-:-:S05]  /*3d20*/  F2FP.BF16.PACK_AB R45, R140, R45 ;  /* 0x0000002d8c2d723e */ /* 0x000fca00000010ff */
[----:B------:R0:W-:Y:S02]  /*3d30*/  STG.E.128 [R136.64], R44 ;  /* 0x0000002c88007986 */ /* 0x0001e4000c101d04 */
.L_x_151:
[----:B------:R-:W-:Y:S05]  /*3d40*/  BSYNC B0 ;  /* 0x0000000000007941 */ /* 0x000fea0003800000 */
.L_x_150:
[----:B01----:R-:W-:-:S05]  /*3d50*/  MOV R45, 0x4 ;  /* 0x00000004002d7802 */ /* 0x003fca0000000f00 */
[----:B------:R-:W-:-:S05]  /*3d60*/  IMAD R88, R45, c[0x0][0x160], R88 ;  /* 0x000058002d587a24 */ /* 0x000fca00078e0258 */
[----:B------:R-:W-:-:S13]  /*3d70*/  ISETP.GE.AND P2, PT, R88, c[0x0][0x164], PT ;  /* 0x0000590058007a0c */ /* 0x000fda0003f46270 */
[----:B-----5:R-:W-:Y:S01]  /*3d80*/  @P2 CALL.REL.NOINC `(.L_x_152) ;  /* 0x0000001000002944 */ /* 0x020fe20003c00000 */
[----:B------:R-:W-:Y:S05]  /*3d90*/  BRA `(.L_x_153) ;  /* 0xffffcd7000007947 */ /* 0x000fea000383ffff */
.L_x_152:
[----:B------:R-:W-:Y:S05]  /*3da0*/  EXIT ;  /* 0x000000000000794d */ /* 0x000fea0003800000 */
.L_x_140:
[----:B------:R-:W-:Y:S01]  /*3db0*/  HFMA2.MMA R139, -RZ, RZ, 0, 5.9604644775390625e-08 ;  /* 0x00000001ff8b7435 */ /* 0x000fe200000001ff */
[----:B------:R-:W-:Y:S01]  /*3dc0*/  MOV R47, 0x1f ;  /* 0x0000001f002f7802 */ /* 0x000fe20000000f00 */
[----:B------:R-:W-:Y:S01]  /*3dd0*/  IMAD.MOV.U32 R138, RZ, RZ, -0x1 ;  /* 0xffffffffff8a7424 */ /* 0x000fe200078e00ff */
[----:B------:R-:W-:-:S03]  /*3de0*/  MOV R44, 0x3e00 ;  /* 0x00003e00002c7802 */ /* 0x000fc60000000f00 */
[----:B-----5:R-:W-:Y:S05]  /*3df0*/  CALL.REL.NOINC `($__internal_0_$__cuda_sm70_shflsync_bfly_p) ;  /* 0x000008c000007944 */ /* 0x020fea0003c00000 */
[----:B-1----:R-:W-:Y:S01]  /*3e00*/  MOV R45, R139 ;  /* 0x0000008b002d7202 */ /* 0x002fe20000000f00 */
[----:B0-----:R-:W-:Y:S05]  /*3e10*/  BRA `(.L_x_154) ;  /* 0xffffecd000007947 */ /* 0x001fea000383ffff */
.L_x_141:
[----:B------:R-:W-:Y:S01]  /*3e20*/  HFMA2.MMA R139, -RZ, RZ, 0, 1.1920928955078125e-07 ;  /* 0x00000002ff8b7435 */ /* 0x000fe200000001ff */
[----:B0-----:R-:W-:Y:S02]  /*3e30*/  MOV R46, R140 ;  /* 0x0000008c002e7202 */ /* 0x001fe40000000f00 */
[----:B------:R-:W-:Y:S02]  /*3e40*/  MOV R47, 0x1f ;  /* 0x0000001f002f7802 */ /* 0x000fe40000000f00 */
[----:B------:R-:W-:Y:S02]  /*3e50*/  MOV R138, 0xffffffff ;  /* 0xffffffff008a7802 */ /* 0x000fe40000000f00 */
[----:B------:R-:W-:-:S02]  /*3e60*/  MOV R44, 0x3e80 ;  /* 0x00003e80002c7802 */ /* 0x000fc40000000f00 */
[----:B-----5:R-:W-:Y:S05]  /*3e70*/  CALL.REL.NOINC `($__internal_0_$__cuda_sm70_shflsync_bfly_p) ;  /* 0x0000084000007944 */ /* 0x020fea0003c00000 */
[----:B01----:R-:W-:Y:S01]  /*3e80*/  FADD.FTZ R46, R140, R139 ;  /* 0x0000008b8c2e7221 */ /* 0x003fe20000010000 */
[----:B------:R-:W-:Y:S01]  /*3e90*/  HFMA2.MMA R139, -RZ, RZ, 0, 2.384185791015625e-07 ;  /* 0x00000004ff8b7435 */ /* 0x000fe200000001ff */
[----:B------:R-:W-:-:S02]  /*3ea0*/  MOV R47, 0x1f ;  /* 0x0000001f002f7802 */ /* 0x000fc40000000f00 */
[----:B------:R-:W-:Y:S02]  /*3eb0*/  MOV R138, 0xffffffff ;  /* 0xffffffff008a7802 */ /* 0x000fe40000000f00 */
[----:B------:R-:W-:Y:S02]  /*3ec0*/  MOV R44, 0x3ee0 ;  /* 0x00003ee0002c7802 */ /* 0x000fe40000000f00 */
[----:B------:R-:W-:Y:S05]  /*3ed0*/  CALL.REL.NOINC `($__internal_0_$__cuda_sm70_shflsync_bfly_p) ;  /* 0x000007e000007944 */ /* 0x000fea0003c00000 */
[----:B01----:R-:W-:Y:S01]  /*3ee0*/  FADD.FTZ R46, R46, R139 ;  /* 0x0000008b2e2e7221 */ /* 0x003fe20000010000 */
[----:B------:R-:W-:Y:S01]  /*3ef0*/  HFMA2.MMA R139, -RZ, RZ, 0, 4.76837158203125e-07 ;  /* 0x00000008ff8b7435 */ /* 0x000fe200000001ff */
[----:B------:R-:W-:Y:S02]  /*3f00*/  MOV R47, 0x1f ;  /* 0x0000001f002f7802 */ /* 0x000fe40000000f00 */
[----:B------:R-:W-:Y:S02]  /*3f10*/  MOV R138, 0xffffffff ;  /* 0xffffffff008a7802 */ /* 0x000fe40000000f00 */
[----:B------:R-:W-:Y:S02]  /*3f20*/  MOV R44, 0x3f40 ;  /* 0x00003f40002c7802 */ /* 0x000fe40000000f00 */
[----:B------:R-:W-:Y:S05]  /*3f30*/  CALL.REL.NOINC `($__internal_0_$__cuda_sm70_shflsync_bfly_p) ;  /* 0x0000078000007944 */ /* 0x000fea0003c00000 */
[----:B01----:R-:W-:Y:S01]  /*3f40*/  FADD.FTZ R46, R46, R139 ;  /* 0x0000008b2e2e7221 */ /* 0x003fe20000010000 */
[----:B------:R-:W-:Y:S01]  /*3f50*/  HFMA2.MMA R139, -RZ, RZ, 0, 9.5367431640625e-07 ;  /* 0x00000010ff8b7435 */ /* 0x000fe200000001ff */
[----:B------:R-:W-:-:S02]  /*3f60*/  MOV R47, 0x1f ;  /* 0x0000001f002f7802 */ /* 0x000fc40000000f00 */
[----:B------:R-:W-:Y:S02]  /*3f70*/  MOV R138, 0xffffffff ;  /* 0xffffffff008a7802 */ /* 0x000fe40000000f00 */
[----:B------:R-:W-:Y:S02]  /*3f80*/  MOV R44, 0x3fa0 ;  /* 0x00003fa0002c7802 */ /* 0x000fe40000000f00 */
[----:B------:R-:W-:Y:S05]  /*3f90*/  CALL.REL.NOINC `($__internal_0_$__cuda_sm70_shflsync_bfly_p) ;  /* 0x0000072000007944 */ /* 0x000fea0003c00000 */
[----:B-1----:R-:W-:Y:S01]  /*3fa0*/  FADD.FTZ R137, R46, R139 ;  /* 0x0000008b2e897221 */ /* 0x002fe20000010000 */
[----:B------:R-:W-:Y:S01]  /*3fb0*/  HFMA2.MMA R139, -RZ, RZ, 0, 5.9604644775390625e-08 ;  /* 0x00000001ff8b7435 */ /* 0x000fe200000001ff */
[----:B0-----:R-:W-:Y:S02]  /*3fc0*/  MOV R138, 0xffffffff ;  /* 0xffffffff008a7802 */ /* 0x001fe40000000f00 */
[----:B------:R-:W-:-:S04]  /*3fd0*/  FMUL.FTZ R137, R137, c[0x0][0x1e0] ;  /* 0x0000780089897a20 */ /* 0x000fc80000410000 */
[--C-:B------:R-:W-:Y:S02]  /*3fe0*/  FADD.FTZ R44, R98, -R137.reuse ;  /* 0x80000089622c7221 */ /* 0x100fe40000010000 */
[--C-:B------:R-:W-:Y:S02]  /*3ff0*/  FADD.FTZ R45, R106, -R137.reuse ;  /* 0x800000896a2d7221 */ /* 0x100fe40000010000 */
[----:B------:R-:W-:Y:S02]  /*4000*/  FFMA.FTZ R44, R44, R44, RZ ;  /* 0x0000002c2c2c7223 */ /* 0x000fe400000100ff */
[--C-:B------:R-:W-:Y:S02]  /*4010*/  FADD.FTZ R47, R105, -R137.reuse ;  /* 0x80000089692f7221 */ /* 0x100fe40000010000 */
[----:B------:R-:W-:Y:S02]  /*4020*/  FFMA.FTZ R44, R45, R45, R44 ;  /* 0x0000002d2d2c7223 */ /* 0x000fe4000001002c */
[----:B------:R-:W-:-:S02]  /*4030*/  FADD.FTZ R45, R114, -R137 ;  /* 0x80000089722d7221 */ /* 0x000fc40000010000 */
[----:B------:R-:W-:Y:S02]  /*4040*/  FFMA.FTZ R44, R47, R47, R44 ;  /* 0x0000002f2f2c7223 */ /* 0x000fe4000001002c */
[--C-:B------:R-:W-:Y:S02]  /*4050*/  FADD.FTZ R47, R113, -R137.reuse ;  /* 0x80000089712f7221 */ /* 0x100fe40000010000 */
[----:B------:R-:W-:Y:S02]  /*4060*/  FFMA.FTZ R44, R45, R45, R44 ;  /* 0x0000002d2d2c7223 */ /* 0x000fe4000001002c */
        /* <DEDUP_REMOVED lines=9> */
[----:B------:R-:W-:Y:S01]  /*4100*/  IMAD.MOV.U32 R47, RZ, RZ, 0x1f ;  /* 0x0000001fff2f7424 */ /* 0x000fe200078e00ff */
[----:B------:R-:W-:Y:S01]  /*4110*/  FSEL R46, R44, RZ, P0 ;  /* 0x000000ff2c2e7208 */ /* 0x000fe20000000000 */
[----:B------:R-:W-:-:S04]  /*4120*/  FADD.FTZ R44, R104, -R137 ;  /* 0x80000089682c7221 */ /* 0x000fc80000010000 */
        /* <DEDUP_REMOVED lines=60> */
[----:B------:R-:W-:Y:S01]  /*44f0*/  @P5 FFMA.FTZ R46, R44, R44, R45 ;  /* 0x0000002c2c2e5223 */ /* 0x000fe2000001002d */
[----:B------:R-:W-:Y:S02]  /*4500*/  MOV R44, 0x4520 ;  /* 0x00004520002c7802 */ /* 0x000fe40000000f00 */
[----:B------:R-:W-:Y:S05]  /*4510*/  CALL.REL.NOINC `($__internal_0_$__cuda_sm70_shflsync_bfly_p) ;  /* 0x000001a000007944 */ /* 0x000fea0003c00000 */
[----:B01----:R-:W-:Y:S01]  /*4520*/  FADD.FTZ R46, R46, R139 ;  /* 0x0000008b2e2e7221 */ /* 0x003fe20000010000 */
[----:B------:R-:W-:Y:S01]  /*4530*/  HFMA2.MMA R139, -RZ, RZ, 0, 1.1920928955078125e-07 ;  /* 0x00000002ff8b7435 */ /* 0x000fe200000001ff */
[----:B------:R-:W-:Y:S02]  /*4540*/  MOV R47, 0x1f ;  /* 0x0000001f002f7802 */ /* 0x000fe40000000f00 */
[----:B------:R-:W-:Y:S02]  /*4550*/  MOV R138, 0xffffffff ;  /* 0xffffffff008a7802 */ /* 0x000fe40000000f00 */
[----:B------:R-:W-:Y:S02]  /*4560*/  MOV R44, 0x4580 ;  /* 0x00004580002c7802 */ /* 0x000fe40000000f00 */
[----:B------:R-:W-:Y:S05]  /*4570*/  CALL.REL.NOINC `($__internal_0_$__cuda_sm70_shflsync_bfly_p) ;  /* 0x0000014000007944 */ /* 0x000fea0003c00000 */
[----:B01----:R-:W-:Y:S01]  /*4580*/  FADD.FTZ R46, R46, R139 ;  /* 0x0000008b2e2e7221 */ /* 0x003fe20000010000 */
[----:B------:R-:W-:Y:S01]  /*4590*/  HFMA2.MMA R139, -RZ, RZ, 0, 2.384185791015625e-07 ;  /* 0x00000004ff8b7435 */ /* 0x000fe200000001ff */
[----:B------:R-:W-:Y:S02]  /*45a0*/  MOV R47, 0x1f ;  /* 0x0000001f002f7802 */ /* 0x000fe40000000f00 */
[----:B------:R-:W-:-:S02]  /*45b0*/  MOV R138, 0xffffffff ;  /* 0xffffffff008a7802 */ /* 0x000fc40000000f00 */
        /* <DEDUP_REMOVED lines=8> */
[----:B-1----:R-:W-:Y:S01]  /*4640*/  FADD.FTZ R136, R46, R139 ;  /* 0x0000008b2e887221 */ /* 0x002fe20000010000 */
[----:B------:R-:W-:Y:S01]  /*4650*/  HFMA2.MMA R139, -RZ, RZ, 0, 9.5367431640625e-07 ;  /* 0x00000010ff8b7435 */ /* 0x000fe200000001ff */
[----:B0-----:R-:W-:Y:S02]  /*4660*/  MOV R47, 0x1f ;  /* 0x0000001f002f7802 */ /* 0x001fe40000000f00 */
[----:B------:R-:W-:-:S02]  /*4670*/  MOV R138, 0xffffffff ;  /* 0xffffffff008a7802 */ /* 0x000fc40000000f00 */
[----:B------:R-:W-:Y:S02]  /*4680*/  MOV R46, R136 ;  /* 0x00000088002e7202 */ /* 0x000fe40000000f00 */
[----:B------:R-:W-:Y:S02]  /*4690*/  MOV R44, 0x46b0 ;  /* 0x000046b0002c7802 */ /* 0x000fe40000000f00 */
[----:B------:R-:W-:Y:S05]  /*46a0*/  CALL.REL.NOINC `($__internal_0_$__cuda_sm70_shflsync_bfly_p) ;  /* 0x0000001000007944 */ /* 0x000fea0003c00000 */
[----:B01----:R-:W-:Y:S05]  /*46b0*/  BRA `(.L_x_155) ;  /* 0xffffea8000007947 */ /* 0x003fea000383ffff */
        .weak           $__internal_0_$__cuda_sm70_shflsync_bfly_p
        .type           $__internal_0_$__cuda_sm70_shflsync_bfly_p,@function
        .size           $__internal_0_$__cuda_sm70_shflsync_bfly_p,(.L_x_36088 - $__internal_0_$__cuda_sm70_shflsync_bfly_p)
$__internal_0_$__cuda_sm70_shflsync_bfly_p:
[----:B------:R-:W-:Y:S01]  /*46c0*/  HFMA2.MMA R45, -RZ, RZ, 0, 0 ;  /* 0x00000000ff2d7435 */ /* 0x000fe200000001ff */
[----:B------:R-:W-:Y:S04]  /*46d0*/  WARPSYNC R138 ;  /* 0x0000008a00007348 */ /* 0x000fe80003800000 */
[----:B------:R0:W1:Y:S01]  /*46e0*/  SHFL.BFLY PT, R139, R46, R139, R47 ;  /* 0x0c00008b2e8b7389 */ /* 0x00006200000e002f */
[----:B------:R-:W-:Y:S05]  /*46f0*/  RET.REL.NODEC R44 `(_ZN10layer_norm13ln_fwd_kernelINS_13Kernel_traitsI13__nv_bfloat16S2_S2_S2_fjLj1280ELj1ELj4ELj1ELj16ENS_18Kernel_traits_baseILj1280ES2_S2_S2_S2_fjLj128EEEEELb0ELb0ELb0ELb0EEEvNS_9FwdParamsE) ;  /* 0xffffb9002c007950 */ /* 0x000fea0003c3ffff */
.L_x_156:
[----:B------:R-:W-:-:S00]  /*4700*/  BRA `(.L_x_156) ;  /* 0xfffffff000007947 */ /* 0x000fc0000383ffff */
[----:B------:R-:W-:-:S00]  /*4710*/  NOP ;  /* 0x0000000000007918 */ /* 0x000fc00000000000 */
        /* <DEDUP_REMOVED lines=14> */
.L_x_36088:


//--------------------- .text._ZN10layer_norm13ln_fwd_kernelINS_13Kernel_traitsI13__nv_bfloat16S2_S2_S2_fjLj1280ELj1ELj4ELj1ELj16ENS_18Kernel_traits_baseILj1280ES2_S2_S2_S2_fjLj128EEEEELb0ELb0ELb0ELb1EEEvNS_9FwdParamsE --------------------------
	.section	.text._ZN10layer_norm13ln_fwd_kernelINS_13Kernel_traitsI13__nv_bfloat16S2_S2_S2_fjLj1280ELj1ELj4ELj1ELj16ENS_18Kernel_traits_baseILj1280ES2_S2_S2_S2_fjLj128EEEEELb0ELb0ELb0ELb1EEEvNS_9FwdParamsE,"ax",@progbits
	.sectioninfo	@"SHI_REGISTERS=159"
	.align	128
        .global         _ZN10layer_norm13ln_fwd_kernelINS_13Kernel_traitsI13__nv_bfloat16S2_S2_S2_fjLj1280ELj1ELj4ELj1ELj16ENS_18Kernel_traits_baseILj1280ES2_S2_S2_S2_fjLj128EEEEELb0ELb0ELb0ELb1EEEvNS_9FwdParamsE
        .type           _ZN10layer_norm13ln_fwd_kernelINS_13Kernel_traitsI13__nv_bfloat16S2_S2_S2_fjLj1280ELj1ELj4ELj1ELj16ENS_18Kernel_traits_baseILj1280ES2_S2_S2_S2_fjLj128EEEEELb0ELb0ELb0ELb1EEEvNS_9FwdParamsE,@function
        .size           _ZN10layer_norm13ln_fwd_kernelINS_13Kernel_traitsI13__nv_bfloat16S2_S2_S2_fjLj1280ELj1ELj4ELj1ELj16ENS_18Kernel_traits_baseILj1280ES2_S2_S2_S2_fjLj128EEEEELb0ELb0ELb0ELb1EEEvNS_9FwdParamsE,(.L_x_36089 - _ZN10layer_norm13ln_fwd_kernelINS_13Kernel_traitsI13__nv_bfloat16S2_S2_S2_fjLj1280ELj1ELj4ELj1ELj16ENS_18Kernel_traits_baseILj1280ES2_S2_S2_S2_fjLj128EEEEELb0ELb0ELb0ELb1EEEvNS_9FwdParamsE)
        .other          _ZN10layer_norm13ln_fwd_kernelINS_13Kernel_traitsI13__nv_bfloat16S2_S2_S2_fjLj1280ELj1ELj4ELj1ELj16ENS_18Kernel_traits_baseILj1280ES2_S2_S2_S2_fjLj128EEEEELb0ELb0ELb0ELb1EEEvNS_9FwdParamsE,@"STO_CUDA_ENTRY STV_DEFAULT"
_ZN10layer_norm13ln_fwd_kernelINS_13Kernel_traitsI13__nv_bfloat16S2_S2_S2_fjLj1280ELj1ELj4ELj1ELj16ENS_18Kernel_traits_baseILj1280ES2_S2_S2_S2_fjLj128EEEEELb0ELb0ELb0ELb1EEEvNS_9FwdParamsE:
.text._ZN10layer_norm13ln_fwd_kernelINS_13Kernel_traitsI13__nv_bfloat16S2_S2_S2_fjLj1280ELj1ELj4ELj1ELj16ENS_18Kernel_traits_baseILj1280ES2_S2_S2_S2_fjLj128EEEEELb0ELb0ELb0ELb1EEEvNS_9FwdParamsE:
[----:B------:R-:W-:Y:S02]  /*0000*/  MOV R1, c[0x0][0x28] ;  /* 0x00000a0000017a02 */ /* 0x000fe40000000f00 */
[----:B------:R-:W0:Y:S01]  /*0010*/  S2R R83, SR_TID.X ;  /* 0x0000000000537919 */ /* 0x000e220000002100 */
[----:B------:R-:W-:Y:S01]  /*0020*/  ISETP.NE.U32.AND P1, PT, RZ, c[0x0][0x218], PT ;  /* 0x00008600ff007a0c */ /* 0x000fe20003f25070 */
[----:B------:R-:W-:-:S03]  /*0030*/  ULDC.64 UR4, c[0x0][0x118] ;  /* 0x0000460000047ab9 */ /* 0x000fc60000000a00 */
[----:B------:R-:W-:Y:S02]  /*0040*/  ISETP.NE.AND.EX P1, PT, RZ, c[0x0][0x21c], PT, P1 ;  /* 0x00008700ff007a0c */ /* 0x000fe40003f25310 */
[----:B0-----:R-:W-:-:S04]  /*0050*/  SHF.L.U32 R0, R83, 0x4, RZ ;  /* 0x0000000453007819 */ /* 0x001fc800000006ff */
[----:B------:R-:W-:-:S04]  /*0060*/  LOP3.LUT R2, R0, 0x1f0, RZ, 0xc0, !PT ;  /* 0x000001f000027812 */ /* 0x000fc800078ec0ff */
[----:B------:R-:W-:-:S04]  /*0070*/  IADD3 R4, P0, R2, c[0x0][0x218], RZ ;  /* 0x0000860002047a10 */ /* 0x000fc80007f1e0ff */
[----:B------:R-:W-:-:S05]  /*0080*/  IADD3.X R5, RZ, c[0x0][0x21c], RZ, P0, !PT ;  /* 0x00008700ff057a10 */ /* 0x000fca00007fe4ff */
[----:B------:R0:W5:Y:S04]  /*0090*/  @P1 LDG.E.128 R32, [R4.64] ;  /* 0x0000000404201981 */ /* 0x000168000c1e1d00 */
[----:B------:R0:W5:Y:S04]  /*00a0*/  @P1 LDG.E.128 R36, [R4.64+0x200] ;  /* 0x0002000404241981 */ /* 0x000168000c1e1d00 */
[----:B------:R0:W5:Y:S04]  /*00b0*/  @P1 LDG.E.128 R28, [R4.64+0x400] ;  /* 0x00040004041c1981 */ /* 0x000168000c1e1d00 */
[----:B------:R0:W5:Y:S04]  /*00c0*/  @P1 LDG.E.128 R24, [R4.64+0x600] ;  /* 0x0006000404181981 */ /* 0x000168000c1e1d00 */
[----:B------:R0:W5:Y:S04]  /*00d0*/  @P1 LDG.E.128 R20, [R4.64+0x800] ;  /* 0x0008000404141981 */ /* 0x000168000c1e1d00 */
[----:B------:R-:W1:Y:S01]  /*00e0*/  S2R R85, SR_CTAID.X ;  /* 0x0000000000557919 */ /* 0x000e620000002500 */
[----:B------:R-:W-:-:S02]  /*00f0*/  SHF.R.U32.HI R0, RZ, 0x5, R83 ;  /* 0x00000005ff007819 */ /* 0x000fc40000011653 */
[----:B------:R-:W-:Y:S02]  /*0100*/  IADD3 R2, P2, R2, c[0x0][0x1b0], RZ ;  /* 0x00006c0002027a10 */ /* 0x000fe40007f5e0ff */
[----:B-1----:R-:W-:-:S04]  /*0110*/  LEA R85, R85, R0, 0x2 ;  /* 0x0000000055557211 */ /* 0x002fc800078e10ff */
[----:B------:R-:W-:Y:S02]  /*0120*/  ISETP.GE.AND P0, PT, R85, c[0x0][0x164], PT ;  /* 0x0000590055007a0c */ /* 0x000fe40003f06270 */
[----:B------:R-:W-:-:S11]  /*0130*/  IADD3.X R3, RZ, c[0x0][0x1b4], RZ, P2, !PT ;  /* 0x00006d00ff037a10 */ /* 0x000fd600017fe4ff */
[----:B------:R-:W-:Y:S05]  /*0140*/  @P0 EXIT ;  /* 0x000000000000094d */ /* 0x000fea0003800000 */
[----:B0-----:R-:W2:Y:S04]  /*0150*/  LDG.E.128 R60, [R2.64+0x200] ;  /* 0x00020004023c7981 */ /* 0x001ea8000c1e1d00 */
[----:B------:R-:W3:Y:S04]  /*0160*/  LDG.E.128 R8, [R2.64+0x400] ;  /* 0x0004000402087981 */ /* 0x000ee8000c1e1d00 */
[----:B------:R-:W4:Y:S04]  /*0170*/  LDG.E.128 R12, [R2.64+0x600] ;  /* 0x00060004020c7981 */ /* 0x000f28000c1e1d00 */
[----:B------:R-:W4:Y:S04]  /*0180*/  LDG.E.128 R16, [R2.64+0x800] ;  /* 0x0008000402107981 */ /* 0x000f28000c1e1d00 */
[----:B------:R0:W5:Y:S01]  /*0190*/  LDG.E.128 R4, [R2.64] ;  /* 0x0000000402047981 */ /* 0x000162000c1e1d00 */
[----:B------:R-:W-:Y:S01]  /*01a0*/  MOV R0, c[0x0][0x180] ;  /* 0x0000600000007a02 */ /* 0x000fe20000000f00 */
[----:B-----5:R-:W-:Y:S01]  /*01b0*/  @!P1 CS2R R32, SRZ ;  /* 0x0000000000209805 */ /* 0x020fe2000001ff00 */
[----:B------:R-:W-:Y:S01]  /*01c0*/  @!P1 CS2R R34, SRZ ;  /* 0x0000000000229805 */ /* 0x000fe2000001ff00 */
[----:B------:R-:W-:Y:S01]  /*01d0*/  @!P1 CS2R R36, SRZ ;  /* 0x0000000000249805 */ /* 0x000fe2000001ff00 */
[----:B------:R-:W-:Y:S01]  /*01e0*/  LOP3.LUT P0, RZ, R0, c[0x0][0x1c0], RZ, 0xfc, !PT ;  /* 0x0000700000ff7a12 */ /* 0x000fe2000780fcff */
[----:B------:R-:W-:Y:S01]  /*01f0*/  @!P1 CS2R R38, SRZ ;  /* 0x0000000000269805 */ /* 0x000fe2000001ff00 */
[----:B------:R-:W-:Y:S01]  /*0200*/  @!P1 CS2R R28, SRZ ;  /* 0x00000000001c9805 */ /* 0x000fe2000001ff00 */
[----:B------:R-:W-:Y:S01]  /*0210*/  @!P1 CS2R R30, SRZ ;  /* 0x00000000001e9805 */ /* 0x000fe2000001ff00 */
[----:B------:R-:W-:Y:S01]  /*0220*/  @!P1 CS2R R24, SRZ ;  /* 0x0000000000189805 */ /* 0x000fe2000001ff00 */
[----:B------:R-:W-:Y:S01]  /*0230*/  @!P1 CS2R R26, SRZ ;  /* 0x00000000001a9805 */ /* 0x000fe2000001ff00 */
[----:B------:R-:W-:Y:S01]  /*0240*/  @!P1 CS2R R20, SRZ ;  /* 0x0000000000149805 */ /* 0x000fe2000001ff00 */
[----:B------:R-:W-:Y:S01]  /*0250*/  @!P1 CS2R R22, SRZ ;  /* 0x0000000000169805 */ /* 0x000fe2000001ff00 */
[----:B------:R-:W-:Y:S01]  /*0260*/  MOV R0, c[0x0][0x184] ;  /* 0x0000610000007a02 */ /* 0x000fe20000000f00 */
[----:B------:R-:W-:Y:S01]  /*0270*/  ULDC.U8 UR6, c[0x0][0x1f0] ;  /* 0x00007c0000067ab9 */ /* 0x000fe20000000000 */
[----:B------:R-:W-:-:S02]  /*0280*/  PRMT R40, RZ, 0x7610, R32 ;  /* 0x00007610ff287816 */ /* 0x000fc40000000020 */
[----:B------:R-:W-:Y:S02]  /*0290*/  LOP3.LUT P0, RZ, R0, c[0x0][0x1c4], RZ, 0xfc, P0 ;  /* 0x0000710000ff7a12 */ /* 0x000fe4000000fcff */
        /* <DEDUP_REMOVED lines=39> */
[----:B------:R-:W-:Y:S02]  /*0510*/  LOP3.LUT R83, R83, 0x1f, RZ, 0xc0, !PT ;  /* 0x0000001f53537812 */ /* 0x000fe400078ec0ff */
[----:B--2---:R-:W-:-:S02]  /*0520*/  PRMT R84, RZ, 0x5410, R62 ;  /* 0x00005410ff547816 */ /* 0x004fc4000000003e */
[----:B------:R-:W-:Y:S02]  /*0530*/  PRMT R87, RZ, 0x7610, R62 ;  /* 0x00007610ff577816 */ /* 0x000fe4000000003e */
[--C-:B---3--:R-:W-:Y:S02]  /*0540*/  PRMT R62, RZ, 0x5410, R8.reuse ;  /* 0x00005410ff3e7816 */ /* 0x108fe40000000008 */
[----:B------:R-:W-:Y:S02]  /*0550*/  PRMT R89, RZ, 0x7610, R8 ;  /* 0x00007610ff597816 */ /* 0x000fe40000000008 */
[--C-:B------:R-:W-:Y:S02]  /*0560*/  PRMT R8, RZ, 0x5410, R10.reuse ;  /* 0x00005410ff087816 */ /* 0x100fe4000000000a */
[----:B------:R-:W-:Y:S02]  /*0570*/  PRMT R91, RZ, 0x7610, R10 ;  /* 0x00007610ff5b7816 */ /* 0x000fe4000000000a */
[----:B----4-:R-:W-:-:S02]  /*0580*/  PRMT R88, RZ, 0x5410, R14 ;  /* 0x00005410ff587816 */ /* 0x010fc4000000000e */
        /* <DEDUP_REMOVED lines=12> */
[----:B0-----:R-:W-:Y:S02]  /*0650*/  PRMT R103, RZ, 0x7610, R9 ;  /* 0x00007610ff677816 */ /* 0x001fe40000000009 */
.L_x_280:
[----:B------:R-:W-:Y:S01]  /*0660*/  ISETP.NE.U32.AND P1, PT, RZ, c[0x0][0x1c0], PT ;  /* 0x00007000ff007a0c */ /* 0x000fe20003f25070 */
[----:B------:R-:W-:Y:S01]  /*0670*/  IMAD R2, R85, c[0x0][0x168], RZ ;  /* 0x00005a0055027a24 */ /* 0x000fe200078e02ff */
[----:B------:R-:W-:Y:S01]  /*0680*/  ISETP.NE.U32.AND P2, PT, RZ, c[0x0][0x180], PT ;  /* 0x00006000ff007a0c */ /* 0x000fe20003f45070 */
[----:B------:R-:W-:Y:S01]  /*0690*/  HFMA2.MMA R129, -RZ, RZ, 0, 9.5367431640625e-07 ;  /* 0x00000010ff817435 */ /* 0x000fe200000001ff */
[----:B------:R-:W-:Y:S02]  /*06a0*/  ISETP.NE.AND.EX P1, PT, RZ, c[0x0][0x1c4], PT, P1 ;  /* 0x00007100ff007a0c */ /* 0x000fe40003f25310 */
[----:B------:R-:W-:Y:S02]  /*06b0*/  SHF.R.S32.HI R3, RZ, 0x1f, R2 ;  /* 0x0000001fff037819 */ /* 0x000fe40000011402 */
[----:B------:R-:W-:Y:S02]  /*06c0*/  ISETP.NE.AND.EX P2, PT, RZ, c[0x0][0x184], PT, P2 ;  /* 0x00006100ff007a0c */ /* 0x000fe40003f45320 */
[----:B------:R-:W-:-:S04]  /*06d0*/  LEA.HI R32, R3, R2, RZ, 0x3 ;  /* 0x0000000203207211 */ /* 0x000fc800078f18ff */
[----:B------:R-:W-:-:S03]  /*06e0*/  LEA.HI.SX32 R32, R32, R83, 0x1d ;  /* 0x0000005320207211 */ /* 0x000fc600078feaff */
[----:B------:R-:W-:Y:S02]  /*06f0*/  @P1 MOV R2, 0x2 ;  /* 0x0000000200021802 */ /* 0x000fe40000000f00 */
[C---:B------:R-:W-:Y:S02]  /*0700*/  IMAD.WIDE.U32 R28, R32.reuse, R129, c[0x0][0x170] ;  /* 0x00005c00201c7625 */ /* 0x040fe400078e0081 */
[C---:B------:R-:W-:Y:S02]  /*0710*/  @P2 LEA R12, P3, R32.reuse, c[0x0][0x180], 0x4 ;  /* 0x00006000200c2a11 */ /* 0x040fe400078620ff */
[----:B------:R-:W-:Y:S02]  /*0720*/  @P1 IMAD.WIDE R2, R85, R2, c[0x0][0x1c0] ;  /* 0x0000700055021625 */ /* 0x000fe400078e0202 */
[----:B------:R-:W2:Y:S04]  /*0730*/  LDG.E.128 R28, [R28.64] ;  /* 0x000000041c1c7981 */ /* 0x000ea8000c1e1d00 */
[----:B------:R-:W3:Y:S01]  /*0740*/  @P1 LDG.E.U16 R2, [R2.64] ;  /* 0x0000000402021981 */ /* 0x000ee2000c1e1500 */
[----:B------:R-:W-:-:S05]  /*0750*/  @P2 LEA.HI.X R13, R32, c[0x0][0x184], RZ, 0x4, P3 ;  /* 0x00006100200d2a11 */ /* 0x000fca00018f24ff */
[----:B------:R0:W5:Y:S01]  /*0760*/  @P2 LDG.E.128 R20, [R12.64] ;  /* 0x000000040c142981 */ /* 0x000162000c1e1d00 */
[----:B------:R-:W-:-:S04]  /*0770*/  ISETP.NE.U32.AND P3, PT, RZ, c[0x0][0x180], PT ;  /* 0x00006000ff007a0c */ /* 0x000fc80003f65070 */
[----:B------:R-:W-:Y:S01]  /*0780*/  ISETP.NE.AND.EX P3, PT, RZ, c[0x0][0x184], PT, P3 ;  /* 0x00006100ff007a0c */ /* 0x000fe20003f65330 */
[----:B------:R-:W-:Y:S01]  /*0790*/  HFMA2.MMA R104, -RZ, RZ, 1.875, 0 ;  /* 0x3f800000ff687435 */ /* 0x000fe200000001ff */
[----:B--2---:R-:W-:-:S05]  /*07a0*/  PRMT R33, RZ, 0x5410, R28 ;  /* 0x00005410ff217816 */ /* 0x004fca000000001c */
[----:B---3--:R-:W-:-:S05]  /*07b0*/  @P1 PRMT R104, RZ, 0x5410, R2 ;  /* 0x00005410ff681816 */ /* 0x008fca0000000002 */
[----:B------:R-:W-:Y:S01]  /*07c0*/  FMUL.FTZ R33, R33, R104 ;  /* 0x0000006821217220 */ /* 0x000fe20000410000 */
[----:B------:R-:W-:Y:S05]  /*07d0*/  @P3 BRA `(.L_x_157) ;  /* 0x0000002000003947 */ /* 0x000fea0003800000 */
[----:B0-----:R-:W-:Y:S05]  /*07e0*/  @P0 BRA `(.L_x_158) ;  /* 0x0000003000000947 */ /* 0x001fea0003800000 */
[----:B------:R-:W-:Y:S05]  /*07f0*/  BRA `(.L_x_159) ;  /* 0x0000004000007947 */ /* 0x000fea0003800000 */
.L_x_157:
[----:B0----5:R-:W-:-:S05]  /*0800*/  PRMT R2, RZ, 0x5410, R20 ;  /* 0x00005410ff027816 */ /* 0x021fca0000000014 */
[----:B------:R-:W-:-:S05]  /*0810*/  FADD.FTZ R33, R33, R2 ;  /* 0x0000000221217221 */ /* 0x000fca0000010000 */
.L_x_158:
[----:B------:R-:W-:-:S04]  /*0820*/  F2FP.BF16.PACK_AB R12, RZ, R33 ;  /* 0x00000021ff0c723e */ /* 0x000fc800000010ff */
[----:B------:R-:W-:Y:S02]  /*0830*/  PRMT R24, R12, 0x7610, R24 ;  /* 0x000076100c187816 */ /* 0x000fe40000000018 */
.L_x_159:
[----:B------:R-:W-:-:S05]  /*0840*/  PRMT R35, RZ, 0x7610, R28 ;  /* 0x00007610ff237816 */ /* 0x000fca000000001c */
[----:B------:R-:W-:Y:S01]  /*0850*/  FMUL.FTZ R35, R35, R104 ;  /* 0x0000006823237220 */ /* 0x000fe20000410000 */
[----:B------:R-:W-:Y:S05]  /*0860*/  @P3 BRA `(.L_x_160) ;  /* 0x0000002000003947 */ /* 0x000fea0003800000 */
[----:B------:R-:W-:Y:S05]  /*0870*/  @P0 BRA `(.L_x_161) ;  /* 0x0000003000000947 */ /* 0x000fea0003800000 */
[----:B------:R-:W-:Y:S05]  /*0880*/  BRA `(.L_x_162) ;  /* 0x0000004000007947 */ /* 0x000fea0003800000 */
.L_x_160:
[----:B-----5:R-:W-:-:S05]  /*0890*/  PRMT R2, RZ, 0x7610, R20 ;  /* 0x00007610ff027816 */ /* 0x020fca0000000014 */
[----:B------:R-:W-:-:S05]  /*08a0*/  FADD.FTZ R35, R35, R2 ;  /* 0x0000000223237221 */ /* 0x000fca0000010000 */
.L_x_161:
[----:B------:R-:W-:-:S04]  /*08b0*/  F2FP.BF16.PACK_AB R12, RZ, R35 ;  /* 0x00000023ff0c723e */ /* 0x000fc800000010ff */
[----:B------:R-:W-:Y:S02]  /*08c0*/  PRMT R24, R24, 0x5410, R12 ;  /* 0x0000541018187816 */ /* 0x000fe4000000000c */
.L_x_162:
[----:B------:R-:W-:-:S05]  /*08d0*/  PRMT R3, RZ, 0x5410, R29 ;  /* 0x00005410ff037816 */ /* 0x000fca000000001d */
[----:B------:R-:W-:Y:S01]  /*08e0*/  FMUL.FTZ R34, R3, R104 ;  /* 0x0000006803227220 */ /* 0x000fe20000410000 */
[----:B------:R-:W-:Y:S05]  /*08f0*/  @P3 BRA `(.L_x_163) ;  /* 0x0000002000003947 */ /* 0x000fea0003800000 */
[----:B------:R-:W-:Y:S05]  /*0900*/  @P0 BRA `(.L_x_164) ;  /* 0x0000003000000947 */ /* 0x000fea0003800000 */
[----:B------:R-:W-:Y:S05]  /*0910*/  BRA `(.L_x_165) ;  /* 0x0000004000007947 */ /* 0x000fea0003800000 */
.L_x_163:
[----:B-----5:R-:W-:-:S05]  /*0920*/  PRMT R3, RZ, 0x5410, R21 ;  /* 0x00005410ff037816 */ /* 0x020fca0000000015 */
[----:B------:R-:W-:-:S05]  /*0930*/  FADD.FTZ R34, R34, R3 ;  /* 0x0000000322227221 */ /* 0x000fca0000010000 */
.L_x_164:
[----:B------:R-:W-:-:S04]  /*0940*/  F2FP.BF16.PACK_AB R2, RZ, R34 ;  /* 0x00000022ff02723e */ /* 0x000fc800000010ff */
[----:B------:R-:W-:Y:S02]  /*0950*/  PRMT R25, R2, 0x7610, R25 ;  /* 0x0000761002197816 */ /* 0x000fe40000000019 */
.L_x_165:
[----:B------:R-:W-:-:S05]  /*0960*/  PRMT R29, RZ, 0x7610, R29 ;  /* 0x00007610ff1d7816 */ /* 0x000fca000000001d */
[----:B------:R-:W-:Y:S01]  /*0970*/  FMUL.FTZ R37, R29, R104 ;  /* 0x000000681d257220 */ /* 0x000fe20000410000 */
[----:B------:R-:W-:Y:S05]  /*0980*/  @P3 BRA `(.L_x_166) ;  /* 0x0000002000003947 */ /* 0x000fea0003800000 */
[----:B------:R-:W-:Y:S05]  /*0990*/  @P0 BRA `(.L_x_167) ;  /* 0x0000003000000947 */ /* 0x000fea0003800000 */
[----:B------:R-:W-:Y:S05]  /*09a0*/  BRA `(.L_x_168) ;  /* 0x0000004000007947 */ /* 0x000fea0003800000 */
.L_x_166:
[----:B-----5:R-:W-:-:S05]  /*09b0*/  PRMT R2, RZ, 0x7610, R21 ;  /* 0x00007610ff027816 */ /* 0x020fca0000000015 */
[----:B------:R-:W-:-:S05]  /*09c0*/  FADD.FTZ R37, R37, R2 ;  /* 0x0000000225257221 */ /* 0x000fca0000010000 */
.L_x_167:
[----:B------:R-:W-:-:S04]  /*09d0*/  F2FP.BF16.PACK_AB R2, RZ, R37 ;  /* 0x00000025ff02723e */ /* 0x000fc800000010ff */
[----:B------:R-:W-:Y:S02]  /*09e0*/  PRMT R25, R25, 0x5410, R2 ;  /* 0x0000541019197816 */ /* 0x000fe40000000002 */
.L_x_168:
[----:B------:R-:W-:-:S05]  /*09f0*/  PRMT R3, RZ, 0x5410, R30 ;  /* 0x00005410ff037816 */ /* 0x000fca000000001e */
[----:B------:R-:W-:Y:S01]  /*0a00*/  FMUL.FTZ R36, R3, R104 ;  /* 0x0000006803247220 */ /* 0x000fe20000410000 */
[----:B------:R-:W-:Y:S05]  /*0a10*/  @P3 BRA `(.L_x_169) ;  /* 0x0000002000003947 */ /* 0x000fea0003800000 */
[----:B------:R-:W-:Y:S05]  /*0a20*/  @P0 BRA `(.L_x_170) ;  /* 0x0000003000000947 */ /* 0x000fea0003800000 */
[----:B------:R-:W-:Y:S05]  /*0a30*/  BRA `(.L_x_171) ;  /* 0x0000004000007947 */ /* 0x000fea0003800000 */
.L_x_169:
[----:B-----5:R-:W-:-:S05]  /*0a40*/  PRMT R3, RZ, 0x5410, R22 ;  /* 0x00005410ff037816 */ /* 0x020fca0000000016 */
[----:B------:R-:W-:-:S05]  /*0a50*/  FADD.FTZ R36, R36, R3 ;  /* 0x0000000324247221 */ /* 0x000fca0000010000 */
.L_x_170:
[----:B------:R-:W-:-:S04]  /*0a60*/  F2FP.BF16.PACK_AB R13, RZ, R36 ;  /* 0x00000024ff0d723e */ /* 0x000fc800000010ff */
[----:B------:R-:W-:Y:S02]  /*0a70*/  PRMT R26, R13, 0x7610, R26 ;  /* 0x000076100d1a7816 */ /* 0x000fe4000000001a */
.L_x_171:
[----:B------:R-:W-:-:S05]  /*0a80*/  PRMT R39, RZ, 0x7610, R30 ;  /* 0x00007610ff277816 */ /* 0x000fca000000001e */
[----:B------:R-:W-:Y:S01]  /*0a90*/  FMUL.FTZ R39, R39, R104 ;  /* 0x0000006827277220 */ /* 0x000fe20000410000 */
[----:B------:R-:W-:Y:S05]  /*0aa0*/  @P3 BRA `(.L_x_172) ;  /* 0x0000002000003947 */ /* 0x000fea0003800000 */
[----:B------:R-:W-:Y:S05]  /*0ab0*/  @P0 BRA `(.L_x_173) ;  /* 0x0000003000000947 */ /* 0x000fea0003800000 */
[----:B------:R-:W-:Y:S05]  /*0ac0*/  BRA `(.L_x_174) ;  /* 0x0000004000007947 */ /* 0x000fea0003800000 */
.L_x_172:
[----:B-----5:R-:W-:-:S05]  /*0ad0*/  PRMT R2, RZ, 0x7610, R22 ;  /* 0x00007610ff027816 */ /* 0x020fca0000000016 */
[----:B------:R-:W-:-:S05]  /*0ae0*/  FADD.FTZ R39, R39, R2 ;  /* 0x0000000227277221 */ /* 0x000fca0000010000 */
.L_x_173:
[----:B------:R-:W-:-:S04]  /*0af0*/  F2FP.BF16.PACK_AB R13, RZ, R39 ;  /* 0x00000027ff0d723e */ /* 0x000fc800000010ff */
[----:B------:R-:W-:Y:S02]  /*0b00*/  PRMT R26, R26, 0x5410, R13 ;  /* 0x000054101a1a7816 */ /* 0x000fe4000000000d */
.L_x_174:
[----:B------:R-:W-:-:S05]  /*0b10*/  PRMT R3, RZ, 0x5410, R31 ;  /* 0x00005410ff037816 */ /* 0x000fca000000001f */
[----:B------:R-:W-:Y:S01]  /*0b20*/  FMUL.FTZ R38, R3, R104 ;  /* 0x0000006803267220 */ /* 0x000fe20000410000 */
[----:B------:R-:W-:Y:S05]  /*0b30*/  @P3 BRA `(.L_x_175) ;  /* 0x0000002000003947 */ /* 0x000fea0003800000 */
[----:B------:R-:W-:Y:S05]  /*0b40*/  @P0 BRA `(.L_x_176) ;  /* 0x0000003000000947 */ /* 0x000fea0003800000 */
[----:B------:R-:W-:Y:S05]  /*0b50*/  BRA `(.L_x_177) ;  /* 0x0000004000007947 */ /* 0x000fea0003800000 */
.L_x_175:
[----:B-----5:R-:W-:-:S05]  /*0b60*/  PRMT R3, RZ, 0x5410, R23 ;  /* 0x00005410ff037816 */ /* 0x020fca0000000017 */
[----:B------:R-:W-:-:S05]  /*0b70*/  FADD.FTZ R38, R38, R3 ;  /* 0x0000000326267221 */ /* 0x000fca0000010000 */
.L_x_176:
[----:B------:R-:W-:-:S04]  /*0b80*/  F2FP.BF16.PACK_AB R2, RZ, R38 ;  /* 0x00000026ff02723e */ /* 0x000fc800000010ff */
[----:B------:R-:W-:Y:S02]  /*0b90*/  PRMT R27, R2, 0x7610, R27 ;  /* 0x00007610021b7816 */ /* 0x000fe4000000001b */
.L_x_177:
[----:B------:R-:W-:-:S05]  /*0ba0*/  PRMT R31, RZ, 0x7610, R31 ;  /* 0x00007610ff1f7816 */ /* 0x000fca000000001f */
[----:B------:R-:W-:Y:S01]  /*0bb0*/  FMUL.FTZ R94, R31, R104 ;  /* 0x000000681f5e7220 */ /* 0x000fe20000410000 */
[----:B------:R-:W-:Y:S05]  /*0bc0*/  @P3 BRA `(.L_x_178) ;  /* 0x0000002000003947 */ /* 0x000fea0003800000 */
[----:B------:R-:W-:Y:S05]  /*0bd0*/  @P0 BRA `(.L_x_179) ;  /* 0x0000003000000947 */ /* 0x000fea0003800000 */
[----:B------:R-:W-:Y:S05]  /*0be0*/  BRA `(.L_x_180) ;  /* 0x0000004000007947 */ /* 0x000fea0003800000 */
.L_x_178:
[----:B-----5:R-:W-:-:S05]  /*0bf0*/  PRMT R3, RZ, 0x7610, R23 ;  /* 0x00007610ff037816 */ /* 0x020fca0000000017 */
[----:B------:R-:W-:-:S05]  /*0c00*/  FADD.FTZ R94, R94, R3 ;  /* 0x000000035e5e7221 */ /* 0x000fca0000010000 */
.L_x_179:
[----:B------:R-:W-:-:S04]  /*0c10*/  F2FP.BF16.PACK_AB R2, RZ, R94 ;  /* 0x0000005eff02723e */ /* 0x000fc800000010ff */
[----:B------:R-:W-:Y:S02]  /*0c20*/  PRMT R27, R27, 0x5410, R2 ;  /* 0x000054101b1b7816 */ /* 0x000fe40000000002 */
.L_x_180:
[C---:B------:R-:W-:Y:S02]  /*0c30*/  IADD3 R16, R32.reuse, 0x20, RZ ;  /* 0x0000002020107810 */ /* 0x040fe40007ffe0ff */
[----:B------:R-:W-:-:S03]  /*0c40*/  @P0 LEA R12, P1, R32, c[0x0][0x188], 0x4 ;  /* 0x00006200200c0a11 */ /* 0x000fc600078220ff */
[----:B------:R-:W-:Y:S01]  /*0c50*/  IMAD.WIDE.U32 R28, R16, R129, c[0x0][0x170] ;  /* 0x00005c00101c7625 */ /* 0x000fe200078e0081 */
[----:B------:R-:W-:Y:S02]  /*0c60*/  @P0 LEA.HI.X R13, R32, c[0x0][0x18c], RZ, 0x4, P1 ;  /* 0x00006300200d0a11 */ /* 0x000fe400008f24ff */
[----:B------:R-:W-:-:S03]  /*0c70*/  @P2 LEA R2, P1, R16, c[0x0][0x180], 0x4 ;  /* 0x0000600010022a11 */ /* 0x000fc600078220ff */
[----:B------:R0:W-:Y:S04]  /*0c80*/  @P0 STG.E.128 [R12.64], R24 ;  /* 0x000000180c000986 */ /* 0x0001e8000c101d04 */
[----:B------:R-:W2:Y:S01]  /*0c90*/  LDG.E.128 R28, [R28.64] ;  /* 0x000000041c1c7981 */ /* 0x000ea2000c1e1d00 */
[----:B------:R-:W-:-:S05]  /*0ca0*/  @P2 LEA.HI.X R3, R16, c[0x0][0x184], RZ, 0x4, P1 ;  /* 0x0000610010032a11 */ /* 0x000fca00008f24ff */
[----:B-----5:R2:W5:Y:S02]  /*0cb0*/  @P2 LDG.E.128 R20, [R2.64] ;  /* 0x0000000402142981 */ /* 0x020564000c1e1d00 */
[----:B--2---:R-:W-:-:S05]  /*0cc0*/  PRMT R3, RZ, 0x5410, R28 ;  /* 0x00005410ff037816 */ /* 0x004fca000000001c */
[----:B------:R-:W-:Y:S01]  /*0cd0*/  FMUL.FTZ R98, R3, R104 ;  /* 0x0000006803627220 */ /* 0x000fe20000410000 */
[----:B------:R-:W-:Y:S05]  /*0ce0*/  @P3 BRA `(.L_x_181) ;  /* 0x0000002000003947 */ /* 0x000fea0003800000 */
[----:B0-----:R-:W-:Y:S05]  /*0cf0*/  @P0 BRA `(.L_x_182) ;  /* 0x0000003000000947 */ /* 0x001fea0003800000 */
[----:B------:R-:W-:Y:S05]  /*0d00*/  BRA `(.L_x_183) ;  /* 0x0000004000007947 */ /* 0x000fea0003800000 */
.L_x_181:
[----:B0----5:R-:W-:-:S05]  /*0d10*/  PRMT R3, RZ, 0x5410, R20 ;  /* 0x00005410ff037816 */ /* 0x021fca0000000014 */
[----:B------:R-:W-:-:S05]  /*0d20*/  FADD.FTZ R98, R3, R98 ;  /* 0x0000006203627221 */ /* 0x000fca0000010000 */
.L_x_182:
[----:B------:R-:W-:-:S04]  /*0d30*/  F2FP.BF16.PACK_AB R12, RZ, R98 ;  /* 0x00000062ff0c723e */ /* 0x000fc800000010ff */
[----:B------:R-:W-:Y:S02]  /*0d40*/  PRMT R24, R12, 0x7610, R24 ;  /* 0x000076100c187816 */ /* 0x000fe40000000018 */
.L_x_183:
[----:B------:R-:W-:-:S05]  /*0d50*/  PRMT R3, RZ, 0x7610, R28 ;  /* 0x00007610ff037816 */ /* 0x000fca000000001c */
[----:B------:R-:W-:Y:S01]  /*0d60*/  FMUL.FTZ R102, R3, R104 ;  /* 0x0000006803667220 */ /* 0x000fe20000410000 */
[----:B------:R-:W-:Y:S05]  /*0d70*/  @P3 BRA `(.L_x_184) ;  /* 0x0000002000003947 */ /* 0x000fea0003800000 */
[----:B------:R-:W-:Y:S05]  /*0d80*/  @P0 BRA `(.L_x_185) ;  /* 0x0000003000000947 */ /* 0x000fea0003800000 */
[----:B------:R-:W-:Y:S05]  /*0d90*/  BRA `(.L_x_186) ;  /* 0x0000004000007947 */ /* 0x000fea0003800000 */
.L_x_184:
[----:B-----5:R-:W-:-:S05]  /*0da0*/  PRMT R3, RZ, 0x7610, R20 ;  /* 0x00007610ff037816 */ /* 0x020fca0000000014 */
[----:B------:R-:W-:-:S05]  /*0db0*/  FADD.FTZ R102, R3, R102 ;  /* 0x0000006603667221 */ /* 0x000fca0000010000 */
.L_x_185:
[----:B------:R-:W-:-:S04]  /*0dc0*/  F2FP.BF16.PACK_AB R12, RZ, R102 ;  /* 0x00000066ff0c723e */ /* 0x000fc800000010ff */
[----:B------:R-:W-:Y:S02]  /*0dd0*/  PRMT R24, R24, 0x5410, R12 ;  /* 0x0000541018187816 */ /* 0x000fe4000000000c */
.L_x_186:
[----:B------:R-:W-:-:S05]  /*0de0*/  PRMT R3, RZ, 0x5410, R29 ;  /* 0x00005410ff037816 */ /* 0x000fca000000001d */
[----:B------:R-:W-:Y:S01]  /*0df0*/  FMUL.FTZ R100, R3, R104 ;  /* 0x0000006803647220 */ /* 0x000fe20000410000 */
[----:B------:R-:W-:Y:S05]  /*0e00*/  @P3 BRA `(.L_x_187) ;  /* 0x0000002000003947 */ /* 0x000fea0003800000 */
[----:B------:R-:W-:Y:S05]  /*0e10*/  @P0 BRA `(.L_x_188) ;  /* 0x0000003000000947 */ /* 0x000fea0003800000 */
[----:B------:R-:W-:Y:S05]  /*0e20*/  BRA `(.L_x_189) ;  /* 0x0000004000007947 */ /* 0x000fea0003800000 */
.L_x_187:
[----:B-----5:R-:W-:-:S05]  /*0e30*/  PRMT R3, RZ, 0x5410, R21 ;  /* 0x00005410ff037816 */ /* 0x020fca0000000015 */
[----:B------:R-:W-:-:S05]  /*0e40*/  FADD.FTZ R100, R3, R100 ;  /* 0x0000006403647221 */ /* 0x000fca0000010000 */
.L_x_188:
[----:B------:R-:W-:-:S04]  /*0e50*/  F2FP.BF16.PACK_AB R2, RZ, R100 ;  /* 0x00000064ff02723e */ /* 0x000fc800000010ff */
[----:B------:R-:W-:Y:S02]  /*0e60*/  PRMT R25, R2, 0x7610, R25 ;  /* 0x0000761002197816 */ /* 0x000fe40000000019 */
.L_x_189:
[----:B------:R-:W-:-:S05]  /*0e70*/  PRMT R29, RZ, 0x7610, R29 ;  /* 0x00007610ff1d7816 */ /* 0x000fca000000001d */
[----:B------:R-:W-:Y:S01]  /*0e80*/  FMUL.FTZ R108, R29, R104 ;  /* 0x000000681d6c7220 */ /* 0x000fe20000410000 */
[----:B------:R-:W-:Y:S05]  /*0e90*/  @P3 BRA `(.L_x_190) ;  /* 0x0000002000003947 */ /* 0x000fea0003800000 */
[----:B------:R-:W-:Y:S05]  /*0ea0*/  @P0 BRA `(.L_x_191) ;  /* 0x0000003000000947 */ /* 0x000fea0003800000 */
[----:B------:R-:W-:Y:S05]  /*0eb0*/  BRA `(.L_x_192) ;  /* 0x0000004000007947 */ /* 0x000fea0003800000 */
.L_x_190:
[----:B-----5:R-:W-:-:S05]  /*0ec0*/  PRMT R3, RZ, 0x7610, R21 ;  /* 0x00007610ff037816 */ /* 0x020fca0000000015 */
[----:B------:R-:W-:-:S05]  /*0ed0*/  FADD.FTZ R108, R3, R108 ;  /* 0x0000006c036c7221 */ /* 0x000fca0000010000 */
.L_x_191:
[----:B------:R-:W-:-:S04]  /*0ee0*/  F2FP.BF16.PACK_AB R2, RZ, R108 ;  /* 0x0000006cff02723e */ /* 0x000fc800000010ff */
[----:B------:R-:W-:Y:S02]  /*0ef0*/  PRMT R25, R25, 0x5410, R2 ;  /* 0x0000541019197816 */ /* 0x000fe40000000002 */
.L_x_192:
[----:B------:R-:W-:-:S05]  /*0f00*/  PRMT R3, RZ, 0x5410, R30 ;  /* 0x00005410ff037816 */ /* 0x000fca000000001e */
[----:B------:R-:W-:Y:S01]  /*0f10*/  FMUL.FTZ R106, R3, R104 ;  /* 0x00000068036a7220 */ /* 0x000fe20000410000 */
[----:B------:R-:W-:Y:S05]  /*0f20*/  @P3 BRA `(.L_x_193) ;  /* 0x0000002000003947 */ /* 0x000fea0003800000 */
[----:B------:R-:W-:Y:S05]  /*0f30*/  @P0 BRA `(.L_x_194) ;  /* 0x0000003000000947 */ /* 0x000fea0003800000 */
[----:B------:R-:W-:Y:S05]  /*0f40*/  BRA `(.L_x_195) ;  /* 0x0000004000007947 */ /* 0x000fea0003800000 */
.L_x_193:
[----:B-----5:R-:W-:-:S05]  /*0f50*/  PRMT R3, RZ, 0x5410, R22 ;  /* 0x00005410ff037816 */ /* 0x020fca0000000016 */
[----:B------:R-:W-:-:S05]  /*0f60*/  FADD.FTZ R106, R3, R106 ;  /* 0x0000006a036a7221 */ /* 0x000fca0000010000 */
.L_x_194:
[----:B------:R-:W-:-:S04]  /*0f70*/  F2FP.BF16.PACK_AB R13, RZ, R106 ;  /* 0x0000006aff0d723e */ /* 0x000fc800000010ff */
[----:B------:R-:W-:Y:S02]  /*0f80*/  PRMT R26, R13, 0x7610, R26 ;  /* 0x000076100d1a7816 */ /* 0x000fe4000000001a */
.L_x_195:
[----:B------:R-:W-:-:S05]  /*0f90*/  PRMT R3, RZ, 0x7610, R30 ;  /* 0x00007610ff037816 */ /* 0x000fca000000001e */
[----:B------:R-:W-:Y:S01]  /*0fa0*/  FMUL.FTZ R110, R3, R104 ;  /* 0x00000068036e7220 */ /* 0x000fe20000410000 */
[----:B------:R-:W-:Y:S05]  /*0fb0*/  @P3 BRA `(.L_x_196) ;  /* 0x0000002000003947 */ /* 0x000fea0003800000 */
[----:B------:R-:W-:Y:S05]  /*0fc0*/  @P0 BRA `(.L_x_197) ;  /* 0x0000003000000947 */ /* 0x000fea0003800000 */
[----:B------:R-:W-:Y:S05]  /*0fd0*/  BRA `(.L_x_198) ;  /* 0x0000004000007947 */ /* 0x000fea0003800000 */
.L_x_196:
[----:B-----5:R-:W-:-:S05]  /*0fe0*/  PRMT R3, RZ, 0x7610, R22 ;  /* 0x00007610ff037816 */ /* 0x020fca0000000016 */
[----:B------:R-:W-:-:S05]  /*0ff0*/  FADD.FTZ R110, R3, R110 ;  /* 0x0000006e036e7221 */ /* 0x000fca0000010000 */
.L_x_197:
[----:B------:R-:W-:-:S04]  /*1000*/  F2FP.BF16.PACK_AB R13, RZ, R110 ;  /* 0x0000006eff0d723e */ /* 0x000fc800000010ff */
[----:B------:R-:W-:Y:S02]  /*1010*/  PRMT R26, R26, 0x5410, R13 ;  /* 0x000054101a1a7816 */ /* 0x000fe4000000000d */
.L_x_198:
[----:B------:R-:W-:-:S05]  /*1020*/  PRMT R109, RZ, 0x5410, R31 ;  /* 0x00005410ff6d7816 */ /* 0x000fca000000001f */
[----:B------:R-:W-:Y:S01]  /*1030*/  FMUL.FTZ R109, R109, R104 ;  /* 0x000000686d6d7220 */ /* 0x000fe20000410000 */
[----:B------:R-:W-:Y:S05]  /*1040*/  @P3 BRA `(.L_x_199) ;  /* 0x0000002000003947 */ /* 0x000fea0003800000 */
[----:B------:R-:W-:Y:S05]  /*1050*/  @P0 BRA `(.L_x_200) ;  /* 0x0000003000000947 */ /* 0x000fea0003800000 */
[----:B------:R-:W-:Y:S05]  /*1060*/  BRA `(.L_x_201) ;  /* 0x0000004000007947 */ /* 0x000fea0003800000 */
.L_x_199:
[----:B-----5:R-:W-:-:S05]  /*1070*/  PRMT R2, RZ, 0x5410, R23 ;  /* 0x00005410ff027816 */ /* 0x020fca0000000017 */
[----:B------:R-:W-:-:S05]  /*1080*/  FADD.FTZ R109, R2, R109 ;  /* 0x0000006d026d7221 */ /* 0x000fca0000010000 */
.L_x_200:
[----:B------:R-:W-:-:S04]  /*1090*/  F2FP.BF16.PACK_AB R2, RZ, R109 ;  /* 0x0000006dff02723e */ /* 0x000fc800000010ff */
[----:B------:R-:W-:Y:S02]  /*10a0*/  PRMT R27, R2, 0x7610, R27 ;  /* 0x00007610021b7816 */ /* 0x000fe4000000001b */
.L_x_201:
[----:B------:R-:W-:-:S05]  /*10b0*/  PRMT R31, RZ, 0x7610, R31 ;  /* 0x00007610ff1f7816 */ /* 0x000fca000000001f */
[----:B------:R-:W-:Y:S01]  /*10c0*/  FMUL.FTZ R111, R31, R104 ;  /* 0x000000681f6f7220 */ /* 0x000fe20000410000 */
[----:B------:R-:W-:Y:S05]  /*10d0*/  @P3 BRA `(.L_x_202) ;  /* 0x0000002000003947 */ /* 0x000fea0003800000 */
[----:B------:R-:W-:Y:S05]  /*10e0*/  @P0 BRA `(.L_x_203) ;  /* 0x0000003000000947 */ /* 0x000fea0003800000 */
[----:B------:R-:W-:Y:S05]  /*10f0*/  BRA `(.L_x_204) ;  /* 0x0000004000007947 */ /* 0x000fea0003800000 */
.L_x_202:
[----:B-----5:R-:W-:-:S05]  /*1100*/  PRMT R2, RZ, 0x7610, R23 ;  /* 0x00007610ff027816 */ /* 0x020fca0000000017 */
[----:B------:R-:W-:-:S05]  /*1110*/  FADD.FTZ R111, R2, R111 ;  /* 0x0000006f026f7221 */ /* 0x000fca0000010000 */
.L_x_203:
[----:B------:R-:W-:-:S04]  /*1120*/  F2FP.BF16.PACK_AB R2, RZ, R111 ;  /* 0x0000006fff02723e */ /* 0x000fc800000010ff */
[----:B------:R-:W-:Y:S02]  /*1130*/  PRMT R27, R27, 0x5410, R2 ;  /* 0x000054101b1b7816 */ /* 0x000fe40000000002 */
.L_x_204:
[----:B------:R-:W-:Y:S02]  /*1140*/  IADD3 R17, R32, 0x40, RZ ;  /* 0x0000004020117810 */ /* 0x000fe40007ffe0ff */
[----:B------:R-:W-:-:S03]  /*1150*/  @P0 LEA R12, P1, R16, c[0x0][0x188], 0x4 ;  /* 0x00006200100c0a11 */ /* 0x000fc600078220ff */
[C---:B------:R-:W-:Y:S01]  /*1160*/  IMAD.WIDE.U32 R28, R17.reuse, R129, c[0x0][0x170] ;  /* 0x00005c00111c7625 */ /* 0x040fe200078e0081 */
        /* <DEDUP_REMOVED lines=11> */
.L_x_205:
[----:B0----5:R-:W-:-:S05]  /*1220*/  PRMT R3, RZ, 0x5410, R20 ;  /* 0x00005410ff037816 */ /* 0x021fca0000000014 */
[----:B------:R-:W-:-:S05]  /*1230*/  FADD.FTZ R112, R3, R112 ;  /* 0x0000007003707221 */ /* 0x000fca0000010000 */
.L_x_206:
[----:B------:R-:W-:-:S04]  /*1240*/  F2FP.BF16.PACK_AB R12, RZ, R112 ;  /* 0x00000070ff0c723e */ /* 0x000fc800000010ff */
[----:B------:R-:W-:Y:S02]  /*1250*/  PRMT R24, R12, 0x7610, R24 ;  /* 0x000076100c187816 */ /* 0x000fe40000000018 */
.L_x_207:
[----:B------:R-:W-:-:S05]  /*1260*/  PRMT R3, RZ, 0x7610, R28 ;  /* 0x00007610ff037816 */ /* 0x000fca000000001c */
[----:B------:R-:W-:Y:S01]  /*1270*/  FMUL.FTZ R114, R3, R104 ;  /* 0x0000006803727220 */ /* 0x000fe20000410000 */
[----:B------:R-:W-:Y:S05]  /*1280*/  @P3 BRA `(.L_x_208) ;  /* 0x0000002000003947 */ /* 0x000fea0003800000 */
[----:B------:R-:W-:Y:S05]  /*1290*/  @P0 BRA `(.L_x_209) ;  /* 0x0000003000000947 */ /* 0x000fea0003800000 */
[----:B------:R-:W-:Y:S05]  /*12a0*/  BRA `(.L_x_210) ;  /* 0x0000004000007947 */ /* 0x000fea0003800000 */
.L_x_208:
[----:B-----5:R-:W-:-:S05]  /*12b0*/  PRMT R3, RZ, 0x7610, R20 ;  /* 0x00007610ff037816 */ /* 0x020fca0000000014 */
[----:B------:R-:W-:-:S05]  /*12c0*/  FADD.FTZ R114, R3, R114 ;  /* 0x0000007203727221 */ /* 0x000fca0000010000 */
.L_x_209:
[----:B------:R-:W-:-:S04]  /*12d0*/  F2FP.BF16.PACK_AB R12, RZ, R114 ;  /* 0x00000072ff0c723e */ /* 0x000fc800000010ff */
[----:B------:R-:W-:Y:S02]  /*12e0*/  PRMT R24, R24, 0x5410, R12 ;  /* 0x0000541018187816 */ /* 0x000fe4000000000c */
.L_x_210:
[----:B------:R-:W-:-:S05]  /*12f0*/  PRMT R113, RZ, 0x5410, R29 ;  /* 0x00005410ff717816 */ /* 0x000fca000000001d */
[----:B------:R-:W-:Y:S01]  /*1300*/  FMUL.FTZ R113, R113, R104 ;  /* 0x0000006871717220 */ /* 0x000fe20000410000 */
[----:B------:R-:W-:Y:S05]  /*1310*/  @P3 BRA `(.L_x_211) ;  /* 0x0000002000003947 */ /* 0x000fea0003800000 */
[----:B------:R-:W-:Y:S05]  /*1320*/  @P0 BRA `(.L_x_212) ;  /* 0x0000003000000947 */ /* 0x000fea0003800000 */
[----:B------:R-:W-:Y:S05]  /*1330*/  BRA `(.L_x_213) ;  /* 0x0000004000007947 */ /* 0x000fea0003800000 */
.L_x_211:
[----:B-----5:R-:W-:-:S05]  /*1340*/  PRMT R2, RZ, 0x5410, R21 ;  /* 0x00005410ff027816 */ /* 0x020fca0000000015 */
[----:B------:R-:W-:-:S05]  /*1350*/  FADD.FTZ R113, R2, R113 ;  /* 0x0000007102717221 */ /* 0x000fca0000010000 */
.L_x_212:
[----:B------:R-:W-:-:S04]  /*1360*/  F2FP.BF16.PACK_AB R2, RZ, R113 ;  /* 0x00000071ff02723e */ /* 0x000fc800000010ff */
[----:B------:R-:W-:Y:S02]  /*1370*/  PRMT R25, R2, 0x7610, R25 ;  /* 0x0000761002197816 */ /* 0x000fe40000000019 */
.L_x_213:
[----:B------:R-:W-:-:S05]  /*1380*/  PRMT R29, RZ, 0x7610, R29 ;  /* 0x00007610ff1d7816 */ /* 0x000fca000000001d */
[----:B------:R-:W-:Y:S01]  /*1390*/  FMUL.FTZ R115, R29, R104 ;  /* 0x000000681d737220 */ /* 0x000fe20000410000 */
[----:B------:R-:W-:Y:S05]  /*13a0*/  @P3 BRA `(.L_x_214) ;  /* 0x0000002000003947 */ /* 0x000fea0003800000 */
[----:B------:R-:W-:Y:S05]  /*13b0*/  @P0 BRA `(.L_x_215) ;  /* 0x0000003000000947 */ /* 0x000fea0003800000 */
[----:B------:R-:W-:Y:S05]  /*13c0*/  BRA `(.L_x_216) ;  /* 0x0000004000007947 */ /* 0x000fea0003800000 */
.L_x_214:
[----:B-----5:R-:W-:-:S05]  /*13d0*/  PRMT R2, RZ, 0x7610, R21 ;  /* 0x00007610ff027816 */ /* 0x020fca0000000015 */
[----:B------:R-:W-:-:S05]  /*13e0*/  FADD.FTZ R115, R2, R115 ;  /* 0x0000007302737221 */ /* 0x000fca0000010000 */
.L_x_215:
[----:B------:R-:W-:-:S04]  /*13f0*/  F2FP.BF16.PACK_AB R2, RZ, R115 ;  /* 0x00000073ff02723e */ /* 0x000fc800000010ff */
[----:B------:R-:W-:Y:S02]  /*1400*/  PRMT R25, R25, 0x5410, R2 ;  /* 0x0000541019197816 */ /* 0x000fe40000000002 */
.L_x_216:
[----:B------:R-:W-:-:S05]  /*1410*/  PRMT R3, RZ, 0x5410, R30 ;  /* 0x00005410ff037816 */ /* 0x000fca000000001e */
[----:B------:R-:W-:Y:S01]  /*1420*/  FMUL.FTZ R116, R3, R104 ;  /* 0x0000006803747220 */ /* 0x000fe20000410000 */
[----:B------:R-:W-:Y:S05]  /*1430*/  @P3 BRA `(.L_x_217) ;  /* 0x0000002000003947 */ /* 0x000fea0003800000 */
[----:B------:R-:W-:Y:S05]  /*1440*/  @P0 BRA `(.L_x_218) ;  /* 0x0000003000000947 */ /* 0x000fea0003800000 */
[----:B------:R-:W-:Y:S05]  /*1450*/  BRA `(.L_x_219) ;  /* 0x0000004000007947 */ /* 0x000fea0003800000 */
.L_x_217:
[----:B-----5:R-:W-:-:S05]  /*1460*/  PRMT R3, RZ, 0x5410, R22 ;  /* 0x00005410ff037816 */ /* 0x020fca0000000016 */
[----:B------:R-:W-:-:S05]  /*1470*/  FADD.FTZ R116, R3, R116 ;  /* 0x0000007403747221 */ /* 0x000fca0000010000 */
.L_x_218:
[----:B------:R-:W-:-:S04]  /*1480*/  F2FP.BF16.PACK_AB R13, RZ, R116 ;  /* 0x00000074ff0d723e */ /* 0x000fc800000010ff */
[----:B------:R-:W-:Y:S02]  /*1490*/  PRMT R26, R13, 0x7610, R26 ;  /* 0x000076100d1a7816 */ /* 0x000fe4000000001a */
.L_x_219:
[----:B------:R-:W-:-:S05]  /*14a0*/  PRMT R117, RZ, 0x7610, R30 ;  /* 0x00007610ff757816 */ /* 0x000fca000000001e */
[----:B------:R-:W-:Y:S01]  /*14b0*/  FMUL.FTZ R117, R117, R104 ;  /* 0x0000006875757220 */ /* 0x000fe20000410000 */
[----:B------:R-:W-:Y:S05]  /*14c0*/  @P3 BRA `(.L_x_220) ;  /* 0x0000002000003947 */ /* 0x000fea0003800000 */
[----:B------:R-:W-:Y:S05]  /*14d0*/  @P0 BRA `(.L_x_221) ;  /* 0x0000003000000947 */ /* 0x000fea0003800000 */
[----:B------:R-:W-:Y:S05]  /*14e0*/  BRA `(.L_x_222) ;  /* 0x0000004000007947 */ /* 0x000fea0003800000 */
.L_x_220:
[----:B-----5:R-:W-:-:S05]  /*14f0*/  PRMT R2, RZ, 0x7610, R22 ;  /* 0x00007610ff027816 */ /* 0x020fca0000000016 */
[----:B------:R-:W-:-:S05]  /*1500*/  FADD.FTZ R117, R2, R117 ;  /* 0x0000007502757221 */ /* 0x000fca0000010000 */
.L_x_221:
[----:B------:R-:W-:-:S04]  /*1510*/  F2FP.BF16.PACK_AB R13, RZ, R117 ;  /* 0x00000075ff0d723e */ /* 0x000fc800000010ff */
[----:B------:R-:W-:Y:S02]  /*1520*/  PRMT R26, R26, 0x5410, R13 ;  /* 0x000054101a1a7816 */ /* 0x000fe4000000000d */
.L_x_222:
[----:B------:R-:W-:-:S05]  /*1530*/  PRMT R3, RZ, 0x5410, R31 ;  /* 0x00005410ff037816 */ /* 0x000fca000000001f */
[----:B------:R-:W-:Y:S01]  /*1540*/  FMUL.FTZ R118, R3, R104 ;  /* 0x0000006803767220 */ /* 0x000fe20000410000 */
[----:B------:R-:W-:Y:S05]  /*1550*/  @P3 BRA `(.L_x_223) ;  /* 0x0000002000003947 */ /* 0x000fea0003800000 */
[----:B------:R-:W-:Y:S05]  /*1560*/  @P0 BRA `(.L_x_224) ;  /* 0x0000003000000947 */ /* 0x000fea0003800000 */
[----:B------:R-:W-:Y:S05]  /*1570*/  BRA `(.L_x_225) ;  /* 0x0000004000007947 */ /* 0x000fea0003800000 */
.L_x_223:
[----:B-----5:R-:W-:-:S05]  /*1580*/  PRMT R3, RZ, 0x5410, R23 ;  /* 0x00005410ff037816 */ /* 0x020fca0000000017 */
[----:B------:R-:W-:-:S05]  /*1590*/  FADD.FTZ R118, R3, R118 ;  /* 0x0000007603767221 */ /* 0x000fca0000010000 */
.L_x_224:
[----:B------:R-:W-:-:S04]  /*15a0*/  F2FP.BF16.PACK_AB R2, RZ, R118 ;  /* 0x00000076ff02723e */ /* 0x000fc800000010ff */
[----:B------:R-:W-:Y:S02]  /*15b0*/  PRMT R27, R2, 0x7610, R27 ;  /* 0x00007610021b7816 */ /* 0x000fe4000000001b */
.L_x_225:
[----:B------:R-:W-:-:S05]  /*15c0*/  PRMT R31, RZ, 0x7610, R31 ;  /* 0x00007610ff1f7816 */ /* 0x000fca000000001f */
[----:B------:R-:W-:Y:S01]  /*15d0*/  FMUL.FTZ R119, R31, R104 ;  /* 0x000000681f777220 */ /* 0x000fe20000410000 */
[----:B------:R-:W-:Y:S05]  /*15e0*/  @P3 BRA `(.L_x_226) ;  /* 0x0000002000003947 */ /* 0x000fea0003800000 */
[----:B------:R-:W-:Y:S05]  /*15f0*/  @P0 BRA `(.L_x_227) ;  /* 0x0000003000000947 */ /* 0x000fea0003800000 */
[----:B------:R-:W-:Y:S05]  /*1600*/  BRA `(.L_x_228) ;  /* 0x0000004000007947 */ /* 0x000fea0003800000 */
.L_x_226:
[----:B-----5:R-:W-:-:S05]  /*1610*/  PRMT R2, RZ, 0x7610, R23 ;  /* 0x00007610ff027816 */ /* 0x020fca0000000017 */
[----:B------:R-:W-:-:S05]  /*1620*/  FADD.FTZ R119, R2, R119 ;  /* 0x0000007702777221 */ /* 0x000fca0000010000 */
.L_x_227:
[----:B------:R-:W-:-:S04]  /*1630*/  F2FP.BF16.PACK_AB R2, RZ, R119 ;  /* 0x00000077ff02723e */ /* 0x000fc800000010ff */
[----:B------:R-:W-:Y:S02]  /*1640*/  PRMT R27, R27, 0x5410, R2 ;  /* 0x000054101b1b7816 */ /* 0x000fe40000000002 */
.L_x_228:
        /* <DEDUP_REMOVED lines=8> */
[----:B-----5:R0:W5:Y:S01]  /*16d0*/  @P2 LDG.E.128 R20, [R2.64] ;  /* 0x0000000402142981 */ /* 0x020162000c1e1d00 */
[----:B--2---:R-:W-:-:S05]  /*16e0*/  PRMT R121, RZ, 0x5410, R28 ;  /* 0x00005410ff797816 */ /* 0x004fca000000001c */
[----:B------:R-:W-:Y:S01]  /*16f0*/  FMUL.FTZ R121, R121, R104 ;  /* 0x0000006879797220 */ /* 0x000fe20000410000 */
[----:B------:R-:W-:Y:S05]  /*1700*/  @P3 BRA `(.L_x_229) ;  /* 0x0000002000003947 */ /* 0x000fea0003800000 */
[----:B0-----:R-:W-:Y:S05]  /*1710*/  @P0 BRA `(.L_x_230) ;  /* 0x0000003000000947 */ /* 0x001fea0003800000 */
[----:B------:R-:W-:Y:S05]  /*1720*/  BRA `(.L_x_231) ;  /* 0x0000004000007947 */ /* 0x000fea0003800000 */
.L_x_229:
[----:B0----5:R-:W-:-:S05]  /*1730*/  PRMT R2, RZ, 0x5410, R20 ;  /* 0x00005410ff027816 */ /* 0x021fca0000000014 */
[----:B------:R-:W-:-:S05]  /*1740*/  FADD.FTZ R121, R2, R121 ;  /* 0x0000007902797221 */ /* 0x000fca0000010000 */
.L_x_230:
[----:B------:R-:W-:-:S04]  /*1750*/  F2FP.BF16.PACK_AB R12, RZ, R121 ;  /* 0x00000079ff0c723e */ /* 0x000fc800000010ff */
[----:B------:R-:W-:Y:S02]  /*1760*/  PRMT R24, R12, 0x7610, R24 ;  /* 0x000076100c187816 */ /* 0x000fe40000000018 */
.L_x_231:
[----:B------:R-:W-:-:S05]  /*1770*/  PRMT R3, RZ, 0x7610, R28 ;  /* 0x00007610ff037816 */ /* 0x000fca000000001c */
[----:B------:R-:W-:Y:S01]  /*1780*/  FMUL.FTZ R122, R3, R104 ;  /* 0x00000068037a7220 */ /* 0x000fe20000410000 */
[----:B------:R-:W-:Y:S05]  /*1790*/  @P3 BRA `(.L_x_232) ;  /* 0x0000002000003947 */ /* 0x000fea0003800000 */
[----:B------:R-:W-:Y:S05]  /*17a0*/  @P0 BRA `(.L_x_233) ;  /* 0x0000003000000947 */ /* 0x000fea0003800000 */
[----:B------:R-:W-:Y:S05]  /*17b0*/  BRA `(.L_x_234) ;  /* 0x0000004000007947 */ /* 0x000fea0003800000 */
.L_x_232:
[----:B-----5:R-:W-:-:S05]  /*17c0*/  PRMT R3, RZ, 0x7610, R20 ;  /* 0x00007610ff037816 */ /* 0x020fca0000000014 */
[----:B------:R-:W-:-:S05]  /*17d0*/  FADD.FTZ R122, R3, R122 ;  /* 0x0000007a037a7221 */ /* 0x000fca0000010000 */
.L_x_233:
[----:B------:R-:W-:-:S04]  /*17e0*/  F2FP.BF16.PACK_AB R12, RZ, R122 ;  /* 0x0000007aff0c723e */ /* 0x000fc800000010ff */
[----:B------:R-:W-:Y:S02]  /*17f0*/  PRMT R24, R24, 0x5410, R12 ;  /* 0x0000541018187816 */ /* 0x000fe4000000000c */
.L_x_234:
[----:B------:R-:W-:-:S05]  /*1800*/  PRMT R3, RZ, 0x5410, R29 ;  /* 0x00005410ff037816 */ /* 0x000fca000000001d */
[----:B------:R-:W-:Y:S01]  /*1810*/  FMUL.FTZ R120, R3, R104 ;  /* 0x0000006803787220 */ /* 0x000fe20000410000 */
[----:B------:R-:W-:Y:S05]  /*1820*/  @P3 BRA `(.L_x_235) ;  /* 0x0000002000003947 */ /* 0x000fea0003800000 */
[----:B------:R-:W-:Y:S05]  /*1830*/  @P0 BRA `(.L_x_236) ;  /* 0x0000003000000947 */ /* 0x000fea0003800000 */
[----:B------:R-:W-:Y:S05]  /*1840*/  BRA `(.L_x_237) ;  /* 0x0000004000007947 */ /* 0x000fea0003800000 */
.L_x_235:
[----:B-----5:R-:W-:-:S05]  /*1850*/  PRMT R3, RZ, 0x5410, R21 ;  /* 0x00005410ff037816 */ /* 0x020fca0000000015 */
[----:B------:R-:W-:-:S05]  /*1860*/  FADD.FTZ R120, R3, R120 ;  /* 0x0000007803787221 */ /* 0x000fca0000010000 */
.L_x_236:
[----:B------:R-:W-:-:S04]  /*1870*/  F2FP.BF16.PACK_AB R2, RZ, R120 ;  /* 0x00000078ff02723e */ /* 0x000fc800000010ff */
[----:B------:R-:W-:Y:S02]  /*1880*/  PRMT R25, R2, 0x7610, R25 ;  /* 0x0000761002197816 */ /* 0x000fe40000000019 */
.L_x_237:
[----:B------:R-:W-:-:S05]  /*1890*/  PRMT R29, RZ, 0x7610, R29 ;  /* 0x00007610ff1d7816 */ /* 0x000fca000000001d */
[----:B------:R-:W-:Y:S01]  /*18a0*/  FMUL.FTZ R123, R29, R104 ;  /* 0x000000681d7b7220 */ /* 0x000fe20000410000 */
[----:B------:R-:W-:Y:S05]  /*18b0*/  @P3 BRA `(.L_x_238) ;  /* 0x0000002000003947 */ /* 0x000fea0003800000 */
[----:B------:R-:W-:Y:S05]  /*18c0*/  @P0 BRA `(.L_x_239) ;  /* 0x0000003000000947 */ /* 0x000fea0003800000 */
[----:B------:R-:W-:Y:S05]  /*18d0*/  BRA `(.L_x_240) ;  /* 0x0000004000007947 */ /* 0x000fea0003800000 */
.L_x_238:
[----:B-----5:R-:W-:-:S05]  /*18e0*/  PRMT R2, RZ, 0x7610, R21 ;  /* 0x00007610ff027816 */ /* 0x020fca0000000015 */
[----:B------:R-:W-:-:S05]  /*18f0*/  FADD.FTZ R123, R2, R123 ;  /* 0x0000007b027b7221 */ /* 0x000fca0000010000 */
.L_x_239:
[----:B------:R-:W-:-:S04]  /*1900*/  F2FP.BF16.PACK_AB R2, RZ, R123 ;  /* 0x0000007bff02723e */ /* 0x000fc800000010ff */
[----:B------:R-:W-:Y:S02]  /*1910*/  PRMT R25, R25, 0x5410, R2 ;  /* 0x0000541019197816 */ /* 0x000fe40000000002 */
.L_x_240:
[----:B------:R-:W-:-:S05]  /*1920*/  PRMT R3, RZ, 0x5410, R30 ;  /* 0x00005410ff037816 */ /* 0x000fca000000001e */
[----:B------:R-:W-:Y:S01]  /*1930*/  FMUL.FTZ R124, R3, R104 ;  /* 0x00000068037c7220 */ /* 0x000fe20000410000 */
[----:B------:R-:W-:Y:S05]  /*1940*/  @P3 BRA `(.L_x_241) ;  /* 0x0000002000003947 */ /* 0x000fea0003800000 */
[----:B------:R-:W-:Y:S05]  /*1950*/  @P0 BRA `(.L_x_242) ;  /* 0x0000003000000947 */ /* 0x000fea0003800000 */
[----:B------:R-:W-:Y:S05]  /*1960*/  BRA `(.L_x_243) ;  /* 0x0000004000007947 */ /* 0x000fea0003800000 */
.L_x_241:
[----:B-----5:R-:W-:-:S05]  /*1970*/  PRMT R3, RZ, 0x5410, R22 ;  /* 0x00005410ff037816 */ /* 0x020fca0000000016 */
[----:B------:R-:W-:-:S05]  /*1980*/  FADD.FTZ R124, R3, R124 ;  /* 0x0000007c037c7221 */ /* 0x000fca0000010000 */
.L_x_242:
[----:B------:R-:W-:-:S04]  /*1990*/  F2FP.BF16.PACK_AB R13, RZ, R124 ;  /* 0x0000007cff0d723e */ /* 0x000fc800000010ff */
[----:B------:R-:W-:Y:S02]  /*19a0*/  PRMT R26, R13, 0x7610, R26 ;  /* 0x000076100d1a7816 */ /* 0x000fe4000000001a */
.L_x_243:
[----:B------:R-:W-:-:S05]  /*19b0*/  PRMT R125, RZ, 0x7610, R30 ;  /* 0x00007610ff7d7816 */ /* 0x000fca000000001e */
[----:B------:R-:W-:Y:S01]  /*19c0*/  FMUL.FTZ R125, R125, R104 ;  /* 0x000000687d7d7220 */ /* 0x000fe20000410000 */
[----:B------:R-:W-:Y:S05]  /*19d0*/  @P3 BRA `(.L_x_244) ;  /* 0x0000002000003947 */ /* 0x000fea0003800000 */
[----:B------:R-:W-:Y:S05]  /*19e0*/  @P0 BRA `(.L_x_245) ;  /* 0x0000003000000947 */ /* 0x000fea0003800000 */
[----:B------:R-:W-:Y:S05]  /*19f0*/  BRA `(.L_x_246) ;  /* 0x0000004000007947 */ /* 0x000fea0003800000 */
.L_x_244:
[----:B-----5:R-:W-:-:S05]  /*1a00*/  PRMT R2, RZ, 0x7610, R22 ;  /* 0x00007610ff027816 */ /* 0x020fca0000000016 */
[----:B------:R-:W-:-:S05]  /*1a10*/  FADD.FTZ R125, R2, R125 ;  /* 0x0000007d027d7221 */ /* 0x000fca0000010000 */
.L_x_245:
[----:B------:R-:W-:-:S04]  /*1a20*/  F2FP.BF16.PACK_AB R13, RZ, R125 ;  /* 0x0000007dff0d723e */ /* 0x000fc800000010ff */
[----:B------:R-:W-:Y:S02]  /*1a30*/  PRMT R26, R26, 0x5410, R13 ;  /* 0x000054101a1a7816 */ /* 0x000fe4000000000d */
.L_x_246:
[----:B------:R-:W-:-:S05]  /*1a40*/  PRMT R3, RZ, 0x5410, R31 ;  /* 0x00005410ff037816 */ /* 0x000fca000000001f */
[----:B------:R-:W-:Y:S01]  /*1a50*/  FMUL.FTZ R126, R3, R104 ;  /* 0x00000068037e7220 */ /* 0x000fe20000410000 */
[----:B------:R-:W-:Y:S05]  /*1a60*/  @P3 BRA `(.L_x_247) ;  /* 0x0000002000003947 */ /* 0x000fea0003800000 */
[----:B------:R-:W-:Y:S05]  /*1a70*/  @P0 BRA `(.L_x_248) ;  /* 0x0000003000000947 */ /* 0x000fea0003800000 */
[----:B------:R-:W-:Y:S05]  /*1a80*/  BRA `(.L_x_249) ;  /* 0x0000004000007947 */ /* 0x000fea0003800000 */
.L_x_247:
[----:B-----5:R-:W-:-:S05]  /*1a90*/  PRMT R3, RZ, 0x5410, R23 ;  /* 0x00005410ff037816 */ /* 0x020fca0000000017 */
[----:B------:R-:W-:-:S05]  /*1aa0*/  FADD.FTZ R126, R3, R126 ;  /* 0x0000007e037e7221 */ /* 0x000fca0000010000 */
.L_x_248:
[----:B------:R-:W-:-:S04]  /*1ab0*/  F2FP.BF16.PACK_AB R2, RZ, R126 ;  /* 0x0000007eff02723e */ /* 0x000fc800000010ff */
[----:B------:R-:W-:Y:S02]  /*1ac0*/  PRMT R27, R2, 0x7610, R27 ;  /* 0x00007610021b7816 */ /* 0x000fe4000000001b */
.L_x_249:
[----:B------:R-:W-:-:S05]  /*1ad0*/  PRMT R31, RZ, 0x7610, R31 ;  /* 0x00007610ff1f7816 */ /* 0x000fca000000001f */
[----:B------:R-:W-:Y:S01]  /*1ae0*/  FMUL.FTZ R127, R31, R104 ;  /* 0x000000681f7f7220 */ /* 0x000fe20000410000 */
[----:B------:R-:W-:Y:S05]  /*1af0*/  @P3 BRA `(.L_x_250) ;  /* 0x0000002000003947 */ /* 0x000fea0003800000 */
[----:B------:R-:W-:Y:S05]  /*1b00*/  @P0 BRA `(.L_x_251) ;  /* 0x0000003000000947 */ /* 0x000fea0003800000 */
[----:B------:R-:W-:Y:S05]  /*1b10*/  BRA `(.L_x_252) ;  /* 0x0000004000007947 */ /* 0x000fea0003800000 */
.L_x_250:
[----:B-----5:R-:W-:-:S05]  /*1b20*/  PRMT R2, RZ, 0x7610, R23 ;  /* 0x00007610ff027816 */ /* 0x020fca0000000017 */
[----:B------:R-:W-:-:S05]  /*1b30*/  FADD.FTZ R127, R2, R127 ;  /* 0x0000007f027f7221 */ /* 0x000fca0000010000 */
.L_x_251:
[----:B------:R-:W-:-:S04]  /*1b40*/  F2FP.BF16.PACK_AB R2, RZ, R127 ;  /* 0x0000007fff02723e */ /* 0x000fc800000010ff */
[----:B------:R-:W-:Y:S02]  /*1b50*/  PRMT R27, R27, 0x5410, R2 ;  /* 0x000054101b1b7816 */ /* 0x000fe40000000002 */
.L_x_252:
[----:B------:R-:W-:Y:S02]  /*1b60*/  IADD3 R96, R32, 0x80, RZ ;  /* 0x0000008020607810 */ /* 0x000fe40007ffe0ff */
        /* <DEDUP_REMOVED lines=13> */
.L_x_253:
[----:B0----5:R-:W-:-:S05]  /*1c40*/  PRMT R3, RZ, 0x5410, R20 ;  /* 0x00005410ff037816 */ /* 0x021fca0000000014 */
[----:B------:R-:W-:-:S05]  /*1c50*/  FADD.FTZ R128, R3, R128 ;  /* 0x0000008003807221 */ /* 0x000fca0000010000 */
.L_x_254:
[----:B------:R-:W-:-:S04]  /*1c60*/  F2FP.BF16.PACK_AB R12, RZ, R128 ;  /* 0x00000080ff0c723e */ /* 0x000fc800000010ff */
[----:B------:R-:W-:Y:S02]  /*1c70*/  PRMT R24, R12, 0x7610, R24 ;  /* 0x000076100c187816 */ /* 0x000fe40000000018 */
.L_x_255:
[----:B------:R-:W-:-:S05]  /*1c80*/  PRMT R129, RZ, 0x7610, R28 ;  /* 0x00007610ff817816 */ /* 0x000fca000000001c */
[----:B------:R-:W-:Y:S01]  /*1c90*/  FMUL.FTZ R129, R129, R104 ;  /* 0x0000006881817220 */ /* 0x000fe20000410000 */
[----:B------:R-:W-:Y:S05]  /*1ca0*/  @P3 BRA `(.L_x_256) ;  /* 0x0000002000003947 */ /* 0x000fea0003800000 */
[----:B------:R-:W-:Y:S05]  /*1cb0*/  @P0 BRA `(.L_x_257) ;  /* 0x0000003000000947 */ /* 0x000fea0003800000 */
[----:B------:R-:W-:Y:S05]  /*1cc0*/  BRA `(.L_x_258) ;  /* 0x0000004000007947 */ /* 0x000fea0003800000 */
.L_x_256:
[----:B-----5:R-:W-:-:S05]  /*1cd0*/  PRMT R2, RZ, 0x7610, R20 ;  /* 0x00007610ff027816 */ /* 0x020fca0000000014 */
[----:B------:R-:W-:-:S05]  /*1ce0*/  FADD.FTZ R129, R2, R129 ;  /* 0x0000008102817221 */ /* 0x000fca0000010000 */
.L_x_257:
[----:B------:R-:W-:-:S04]  /*1cf0*/  F2FP.BF16.PACK_AB R12, RZ, R129 ;  /* 0x00000081ff0c723e */ /* 0x000fc800000010ff */
[----:B------:R-:W-:Y:S02]  /*1d00*/  PRMT R24, R24, 0x5410, R12 ;  /* 0x0000541018187816 */ /* 0x000fe4000000000c */
.L_x_258:
[----:B------:R-:W-:-:S05]  /*1d10*/  PRMT R3, RZ, 0x5410, R29 ;  /* 0x00005410ff037816 */ /* 0x000fca000000001d */
[----:B------:R-:W-:Y:S01]  /*1d20*/  FMUL.FTZ R28, R3, R104 ;  /* 0x00000068031c7220 */ /* 0x000fe20000410000 */
[----:B------:R-:W-:Y:S05]  /*1d30*/  @P3 BRA `(.L_x_259) ;  /* 0x0000002000003947 */ /* 0x000fea0003800000 */
[----:B------:R-:W-:Y:S05]  /*1d40*/  @P0 BRA `(.L_x_260) ;  /* 0x0000003000000947 */ /* 0x000fea0003800000 */
[----:B------:R-:W-:Y:S05]  /*1d50*/  BRA `(.L_x_261) ;  /* 0x0000004000007947 */ /* 0x000fea0003800000 */
.L_x_259:
[----:B-----5:R-:W-:-:S05]  /*1d60*/  PRMT R3, RZ, 0x5410, R21 ;  /* 0x00005410ff037816 */ /* 0x020fca0000000015 */
[----:B------:R-:W-:-:S05]  /*1d70*/  FADD.FTZ R28, R3, R28 ;  /* 0x0000001c031c7221 */ /* 0x000fca0000010000 */
.L_x_260:
[----:B------:R-:W-:-:S04]  /*1d80*/  F2FP.BF16.PACK_AB R2, RZ, R28 ;  /* 0x0000001cff02723e */ /* 0x000fc800000010ff */
[----:B------:R-:W-:Y:S02]  /*1d90*/  PRMT R25, R2, 0x7610, R25 ;  /* 0x0000761002197816 */ /* 0x000fe40000000019 */
.L_x_261:
[----:B------:R-:W-:-:S05]  /*1da0*/  PRMT R29, RZ, 0x7610, R29 ;  /* 0x00007610ff1d7816 */ /* 0x000fca000000001d */
[----:B------:R-:W-:Y:S01]  /*1db0*/  FMUL.FTZ R130, R29, R104 ;  /* 0x000000681d827220 */ /* 0x000fe20000410000 */
[----:B------:R-:W-:Y:S05]  /*1dc0*/  @P3 BRA `(.L_x_262) ;  /* 0x0000002000003947 */ /* 0x000fea0003800000 */
[----:B------:R-:W-:Y:S05]  /*1dd0*/  @P0 BRA `(.L_x_263) ;  /* 0x0000003000000947 */ /* 0x000fea0003800000 */
[----:B------:R-:W-:Y:S05]  /*1de0*/  BRA `(.L_x_264) ;  /* 0x0000004000007947 */ /* 0x000fea0003800000 */
.L_x_262:
[----:B-----5:R-:W-:-:S05]  /*1df0*/  PRMT R3, RZ, 0x7610, R21 ;  /* 0x00007610ff037816 */ /* 0x020fca0000000015 */
[----:B------:R-:W-:-:S05]  /*1e00*/  FADD.FTZ R130, R3, R130 ;  /* 0x0000008203827221 */ /* 0x000fca0000010000 */
.L_x_263:
[----:B------:R-:W-:-:S04]  /*1e10*/  F2FP.BF16.PACK_AB R2, RZ, R130 ;  /* 0x00000082ff02723e */ /* 0x000fc800000010ff */
[----:B------:R-:W-:Y:S02]  /*1e20*/  PRMT R25, R25, 0x5410, R2 ;  /* 0x0000541019197816 */ /* 0x000fe40000000002 */
.L_x_264:
[----:B------:R-:W-:-:S05]  /*1e30*/  PRMT R29, RZ, 0x5410, R30 ;  /* 0x00005410ff1d7816 */ /* 0x000fca000000001e */
[----:B------:R-:W-:Y:S01]  /*1e40*/  FMUL.FTZ R29, R29, R104 ;  /* 0x000000681d1d7220 */ /* 0x000fe20000410000 */
[----:B------:R-:W-:Y:S05]  /*1e50*/  @P3 BRA `(.L_x_265) ;  /* 0x0000002000003947 */ /* 0x000fea0003800000 */
[----:B------:R-:W-:Y:S05]  /*1e60*/  @P0 BRA `(.L_x_266) ;  /* 0x0000003000000947 */ /* 0x000fea0003800000 */
[----:B------:R-:W-:Y:S05]  /*1e70*/  BRA `(.L_x_267) ;  /* 0x0000004000007947 */ /* 0x000fea0003800000 */
.L_x_265:
[----:B-----5:R-:W-:-:S05]  /*1e80*/  PRMT R2, RZ, 0x5410, R22 ;  /* 0x00005410ff027816 */ /* 0x020fca0000000016 */
[----:B------:R-:W-:-:S05]  /*1e90*/  FADD.FTZ R29, R2, R29 ;  /* 0x0000001d021d7221 */ /* 0x000fca0000010000 */
.L_x_266:
[----:B------:R-:W-:-:S04]  /*1ea0*/  F2FP.BF16.PACK_AB R13, RZ, R29 ;  /* 0x0000001dff0d723e */ /* 0x000fc800000010ff */
[----:B------:R-:W-:Y:S02]  /*1eb0*/  PRMT R26, R13, 0x7610, R26 ;  /* 0x000076100d1a7816 */ /* 0x000fe4000000001a */
.L_x_267:
[----:B------:R-:W-:-:S05]  /*1ec0*/  PRMT R131, RZ, 0x7610, R30 ;  /* 0x00007610ff837816 */ /* 0x000fca000000001e */
[----:B------:R-:W-:Y:S01]  /*1ed0*/  FMUL.FTZ R131, R131, R104 ;  /* 0x0000006883837220 */ /* 0x000fe20000410000 */
[----:B------:R-:W-:Y:S05]  /*1ee0*/  @P3 BRA `(.L_x_268) ;  /* 0x0000002000003947 */ /* 0x000fea0003800000 */
[----:B------:R-:W-:Y:S05]  /*1ef0*/  @P0 BRA `(.L_x_269) ;  /* 0x0000003000000947 */ /* 0x000fea0003800000 */
[----:B------:R-:W-:Y:S05]  /*1f00*/  BRA `(.L_x_270) ;  /* 0x0000004000007947 */ /* 0x000fea0003800000 */
.L_x_268:
[----:B-----5:R-:W-:-:S05]  /*1f10*/  PRMT R2, RZ, 0x7610, R22 ;  /* 0x00007610ff027816 */ /* 0x020fca0000000016 */
[----:B------:R-:W-:-:S05]  /*1f20*/  FADD.FTZ R131, R2, R131 ;  /* 0x0000008302837221 */ /* 0x000fca0000010000 */
.L_x_269:
[----:B------:R-:W-:-:S04]  /*1f30*/  F2FP.BF16.PACK_AB R13, RZ, R131 ;  /* 0x00000083ff0d723e */ /* 0x000fc800000010ff */
[----:B------:R-:W-:Y:S02]  /*1f40*/  PRMT R26, R26, 0x5410, R13 ;  /* 0x000054101a1a7816 */ /* 0x000fe4000000000d */
.L_x_270:
[----:B------:R-:W-:-:S05]  /*1f50*/  PRMT R3, RZ, 0x5410, R31 ;  /* 0x00005410ff037816 */ /* 0x000fca000000001f */
[----:B------:R-:W-:Y:S01]  /*1f60*/  FMUL.FTZ R30, R3, R104 ;  /* 0x00000068031e7220 */ /* 0x000fe20000410000 */
[----:B------:R-:W-:Y:S05]  /*1f70*/  @P3 BRA `(.L_x_271) ;  /* 0x0000002000003947 */ /* 0x000fea0003800000 */
[----:B------:R-:W-:Y:S05]  /*1f80*/  @P0 BRA `(.L_x_272) ;  /* 0x0000003000000947 */ /* 0x000fea0003800000 */
[----:B------:R-:W-:Y:S05]  /*1f90*/  BRA `(.L_x_273) ;  /* 0x0000004000007947 */ /* 0x000fea0003800000 */
.L_x_271:
[----:B-----5:R-:W-:-:S05]  /*1fa0*/  PRMT R3, RZ, 0x5410, R23 ;  /* 0x00005410ff037816 */ /* 0x020fca0000000017 */
[----:B------:R-:W-:-:S05]  /*1fb0*/  FADD.FTZ R30, R3, R30 ;  /* 0x0000001e031e7221 */ /* 0x000fca0000010000 */
.L_x_272:
[----:B------:R-:W-:-:S04]  /*1fc0*/  F2FP.BF16.PACK_AB R2, RZ, R30 ;  /* 0x0000001eff02723e */ /* 0x000fc800000010ff */
[----:B------:R-:W-:Y:S02]  /*1fd0*/  PRMT R27, R2, 0x7610, R27 ;  /* 0x00007610021b7816 */ /* 0x000fe4000000001b */
.L_x_273:
[----:B------:R-:W-:-:S05]  /*1fe0*/  PRMT R31, RZ, 0x7610, R31 ;  /* 0x00007610ff1f7816 */ /* 0x000fca000000001f */
[----:B------:R-:W-:Y:S01]  /*1ff0*/  FMUL.FTZ R31, R31, R104 ;  /* 0x000000681f1f7220 */ /* 0x000fe20000410000 */
[----:B------:R-:W-:Y:S05]  /*2000*/  @P3 BRA `(.L_x_274) ;  /* 0x0000002000003947 */ /* 0x000fea0003800000 */
[----:B------:R-:W-:Y:S05]  /*2010*/  @P0 BRA `(.L_x_275) ;  /* 0x0000003000000947 */ /* 0x000fea0003800000 */
[----:B------:R-:W-:Y:S05]  /*2020*/  BRA `(.L_x_276) ;  /* 0x0000004000007947 */ /* 0x000fea0003800000 */
.L_x_274:
[----:B-----5:R-:W-:-:S05]  /*2030*/  PRMT R2, RZ, 0x7610, R23 ;  /* 0x00007610ff027816 */ /* 0x020fca0000000017 */
[----:B------:R-:W-:-:S05]  /*2040*/  FADD.FTZ R31, R2, R31 ;  /* 0x0000001f021f7221 */ /* 0x000fca0000010000 */
.L_x_275:
[----:B------:R-:W-:-:S04]  /*2050*/  F2FP.BF16.PACK_AB R2, RZ, R31 ;  /* 0x0000001fff02723e */ /* 0x000fc800000010ff */
[----:B------:R-:W-:Y:S02]  /*2060*/  PRMT R27, R27, 0x5410, R2 ;  /* 0x000054101b1b7816 */ /* 0x000fe40000000002 */
.L_x_276:
[----:B------:R-:W-:Y:S01]  /*2070*/  FADD.FTZ R2, RZ, R33 ;  /* 0x00000021ff027221 */ /* 0x000fe20000010000 */
[----:B------:R-:W-:-:S03]  /*2080*/  ISETP.NE.AND P2, PT, R83, RZ, PT ;  /* 0x000000ff5300720c */ /* 0x000fc60003f45270 */
[----:B------:R-:W-:-:S04]  /*2090*/  FADD.FTZ R3, R2, R35 ;  /* 0x0000002302037221 */ /* 0x000fc80000010000 */
        /* <DEDUP_REMOVED lines=29> */
[----:B------:R-:W-:Y:S01]  /*2270*/  FADD.FTZ R3, R2, R127 ;  /* 0x0000007f02037221 */ /* 0x000fe20000010000 */
[----:B------:R-:W-:-:S03]  /*2280*/  @P0 LEA R2, P1, R96, c[0x0][0x188], 0x4 ;  /* 0x0000620060020a11 */ /* 0x000fc600078220ff */
[----:B------:R-:W-:Y:S01]  /*2290*/  FADD.FTZ R12, R3, R128 ;  /* 0x00000080030c7221 */ /* 0x000fe20000010000 */
[----:B------:R-:W-:-:S03]  /*22a0*/  @P0 LEA.HI.X R3, R96, c[0x0][0x18c], RZ, 0x4, P1 ;  /* 0x0000630060030a11 */ /* 0x000fc600008f24ff */
[----:B------:R-:W-:Y:S02]  /*22b0*/  FADD.FTZ R13, R12, R129 ;  /* 0x000000810c0d7221 */ /* 0x000fe40000010000 */
[----:B------:R0:W-:Y:S02]  /*22c0*/  @P0 STG.E.128 [R2.64], R24 ;  /* 0x0000001802000986 */ /* 0x0001e4000c101d04 */
[----:B------:R-:W-:-:S04]  /*22d0*/  FADD.FTZ R13, R13, R28 ;  /* 0x0000001c0d0d7221 */ /* 0x000fc80000010000 */
[----:B------:R-:W-:-:S04]  /*22e0*/  FADD.FTZ R12, R13, R130 ;  /* 0x000000820d0c7221 */ /* 0x000fc80000010000 */
[----:B------:R-:W-:-:S04]  /*22f0*/  FADD.FTZ R12, R12, R29 ;  /* 0x0000001d0c0c7221 */ /* 0x000fc80000010000 */
[----:B------:R-:W-:-:S04]  /*2300*/  FADD.FTZ R13, R12, R131 ;  /* 0x000000830c0d7221 */ /* 0x000fc80000010000 */
[----:B------:R-:W-:-:S04]  /*2310*/  FADD.FTZ R12, R13, R30 ;  /* 0x0000001e0d0c7221 */ /* 0x000fc80000010000 */
[----:B------:R-:W-:Y:S01]  /*2320*/  FADD.FTZ R133, R12, R31 ;  /* 0x0000001f0c857221 */ /* 0x000fe20000010000 */
[----:B------:R-:W-:Y:S05]  /*2330*/  BRA.DIV ~URZ, `(.L_x_277) ;  /* 0x000012727f007947 */ /* 0x000fea000b800000 */
[----:B0-----:R0:W1:Y:S02]  /*2340*/  SHFL.BFLY PT, R2, R133, 0x1, 0x1f ;  /* 0x0c201f0085027f89 */ /* 0x00106400000e0000 */
.L_x_281:
[----:B01----:R-:W-:Y:S01]  /*2350*/  FADD.FTZ R133, R133, R2 ;  /* 0x0000000285857221 */ /* 0x003fe20000010000 */
[----:B------:R-:W-:Y:S05]  /*2360*/  BRA.DIV ~URZ, `(.L_x_278) ;  /* 0x000012b27f007947 */ /* 0x000fea000b800000 */
[----:B------:R-:W0:Y:S02]  /*2370*/  SHFL.BFLY PT, R2, R133, 0x2, 0x1f ;  /* 0x0c401f0085027f89 */ /* 0x000e2400000e0000 */
[----:B0-----:R-:W-:-:S05]  /*2380*/  FADD.FTZ R2, R133, R2 ;  /* 0x0000000285027221 */ /* 0x001fca0000010000 */
[----:B------:R-:W0:Y:S02]  /*2390*/  SHFL.BFLY PT, R3, R2, 0x4, 0x1f ;  /* 0x0c801f0002037f89 */ /* 0x000e2400000e0000 */
[----:B0-----:R-:W-:-:S05]  /*23a0*/  FADD.FTZ R3, R2, R3 ;  /* 0x0000000302037221 */ /* 0x001fca0000010000 */
[----:B------:R-:W0:Y:S02]  /*23b0*/  SHFL.BFLY PT, R12, R3, 0x8, 0x1f ;  /* 0x0d001f00030c7f89 */ /* 0x000e2400000e0000 */
[----:B0-----:R-:W-:-:S05]  /*23c0*/  FADD.FTZ R12, R3, R12 ;  /* 0x0000000c030c7221 */ /* 0x001fca0000010000 */
[----:B------:R-:W0:Y:S02]  /*23d0*/  SHFL.BFLY PT, R13, R12, 0x10, 0x1f ;  /* 0x0e001f000c0d7f89 */ /* 0x000e2400000e0000 */
[----:B0-----:R-:W-:-:S04]  /*23e0*/  FADD.FTZ R13, R12, R13 ;  /* 0x0000000d0c0d7221 */ /* 0x001fc80000010000 */
[----:B------:R-:W-:-:S04]  /*23f0*/  FMUL.FTZ R135, R13, c[0x0][0x1e0] ;  /* 0x000078000d877a20 */ /* 0x000fc80000410000 */
[C---:B------:R-:W-:Y:S02]  /*2400*/  FADD.FTZ R13, -R135.reuse, R33 ;  /* 0x00000021870d7221 */ /* 0x040fe40000010100 */
[----:B------:R-:W-:Y:S02]  /*2410*/  FADD.FTZ R104, -R135, R35 ;  /* 0x0000002387687221 */ /* 0x000fe40000010100 */
[----:B------:R-:W-:Y:S02]  /*2420*/  FFMA.FTZ R13, R13, R13, RZ ;  /* 0x0000000d0d0d7223 */ /* 0x000fe400000100ff */
[C---:B------:R-:W-:Y:S02]  /*2430*/  FADD.FTZ R132, -R135.reuse, R34 ;  /* 0x0000002287847221 */ /* 0x040fe40000010100 */
[----:B------:R-:W-:Y:S02]  /*2440*/  FFMA.FTZ R13, R104, R104, R13 ;  /* 0x00000068680d7223 */ /* 0x000fe4000001000d */
[----:B------:R-:W-:-:S02]  /*2450*/  FADD.FTZ R2, -R135, R37 ;  /* 0x0000002587027221 */ /* 0x000fc40000010100 */
[----:B------:R-:W-:Y:S02]  /*2460*/  FFMA.FTZ R13, R132, R132, R13 ;  /* 0x00000084840d7223 */ /* 0x000fe4000001000d */
[C---:B------:R-:W-:Y:S02]  /*2470*/  FADD.FTZ R104, -R135.reuse, R36 ;  /* 0x0000002487687221 */ /* 0x040fe40000010100 */
[----:B------:R-:W-:Y:S02]  /*2480*/  FFMA.FTZ R13, R2, R2, R13 ;  /* 0x00000002020d7223 */ /* 0x000fe4000001000d */
        /* <DEDUP_REMOVED lines=69> */
[----:B------:R-:W-:-:S04]  /*28e0*/  FFMA.FTZ R13, R12, R12, R13 ;  /* 0x0000000c0c0d7223 */ /* 0x000fc8000001000d */
[----:B------:R-:W-:-:S05]  /*28f0*/  FFMA.FTZ R13, R2, R2, R13 ;  /* 0x00000002020d7223 */ /* 0x000fca000001000d */
        /* <DEDUP_REMOVED lines=9> */
.L_x_282:
[----:B------:R-:W-:Y:S01]  /*2990*/  FMUL.FTZ R12, R135, R135 ;  /* 0x00000087870c7220 */ /* 0x000fe20000410000 */
[----:B------:R-:W-:Y:S01]  /*29a0*/  ISETP.NE.AND P1, PT, RZ, UR6, PT ;  /* 0x00000006ff007c0c */ /* 0x000fe2000bf25270 */
[----:B01----:R-:W-:Y:S01]  /*29b0*/  FADD.FTZ R133, R132, R133 ;  /* 0x0000008584857221 */ /* 0x003fe20000010000 */
[----:B------:R-:W-:Y:S02]  /*29c0*/  MOV R134, c[0x0][0x1e0] ;  /* 0x0000780000867a02 */ /* 0x000fe40000000f00 */
[----:B------:R-:W-:Y:S02]  /*29d0*/  MOV R104, 0x4 ;  /* 0x0000000400687802 */ /* 0x000fe40000000f00 */
[----:B------:R-:W-:Y:S01]  /*29e0*/  FSEL R13, R12, RZ, P1 ;  /* 0x000000ff0c0d7208 */ /* 0x000fe20000800000 */
[----:B------:R-:W-:Y:S01]  /*29f0*/  FFMA.FTZ R12, R133, R134, c[0x0][0x228] ;  /* 0x00008a00850c7623 */ /* 0x000fe20000010086 */
[----:B------:R-:W-:Y:S01]  /*2a00*/  FSEL R133, R135, RZ, !P1 ;  /* 0x000000ff87857208 */ /* 0x000fe20004800000 */
[----:B------:R-:W-:-:S04]  /*2a10*/  @!P2 IMAD.WIDE R2, R85, R104, c[0x0][0x1a0] ;  /* 0x000068005502a625 */ /* 0x000fc800078e0268 */
[----:B------:R-:W-:Y:S01]  /*2a20*/  FADD.FTZ R137, R12, R13 ;  /* 0x0000000d0c897221 */ /* 0x000fe20000010000 */
[----:B------:R0:W-:Y:S01]  /*2a30*/  @!P2 STG.E [R2.64], R135 ;  /* 0x000000870200a986 */ /* 0x0001e2000c101904 */
[----:B------:R-:W-:-:S04]  /*2a40*/  @!P2 IMAD.WIDE R12, R85, R104, c[0x0][0x1a8] ;  /* 0x00006a00550ca625 */ /* 0x000fc800078e0268 */
[C---:B------:R-:W-:Y:S02]  /*2a50*/  FADD.FTZ R94, -R133.reuse, R94 ;  /* 0x0000005e855e7221 */ /* 0x040fe40000010100 */
[C---:B------:R-:W-:Y:S02]  /*2a60*/  FADD.FTZ R152, -R133.reuse, R28 ;  /* 0x0000001c85987221 */ /* 0x040fe40000010100 */
[C---:B------:R-:W-:Y:S02]  /*2a70*/  FADD.FTZ R132, -R133.reuse, R111 ;  /* 0x0000006f85847221 */ /* 0x040fe40000010100 */
[C---:B------:R-:W-:Y:S01]  /*2a80*/  FADD.FTZ R28, -R133.reuse, R131 ;  /* 0x00000083851c7221 */ /* 0x040fe20000010100 */
[----:B0-----:R-:W0:Y:S01]  /*2a90*/  MUFU.RSQ R3, R137 ;  /* 0x0000008900037308 */ /* 0x001e220000001400 */
[C---:B------:R-:W-:Y:S02]  /*2aa0*/  FADD.FTZ R38, -R133.reuse, R38 ;  /* 0x0000002685267221 */ /* 0x040fe40000010100 */
[----:B------:R-:W-:-:S02]  /*2ab0*/  FADD.FTZ R36, -R133, R36 ;  /* 0x0000002485247221 */ /* 0x000fc40000010100 */
[C---:B------:R-:W-:Y:S02]  /*2ac0*/  FADD.FTZ R39, -R133.reuse, R39 ;  /* 0x0000002785277221 */ /* 0x040fe40000010100 */
[C---:B------:R-:W-:Y:S02]  /*2ad0*/  FADD.FTZ R34, -R133.reuse, R34 ;  /* 0x0000002285227221 */ /* 0x040fe40000010100 */
[C---:B------:R-:W-:Y:S02]  /*2ae0*/  FADD.FTZ R37, -R133.reuse, R37 ;  /* 0x0000002585257221 */ /* 0x040fe40000010100 */
[C---:B------:R-:W-:Y:S02]  /*2af0*/  FADD.FTZ R33, -R133.reuse, R33 ;  /* 0x0000002185217221 */ /* 0x040fe40000010100 */
[C---:B------:R-:W-:Y:S02]  /*2b00*/  FADD.FTZ R35, -R133.reuse, R35 ;  /* 0x0000002385237221 */ /* 0x040fe40000010100 */
[----:B------:R-:W-:Y:S01]  /*2b10*/  FADD.FTZ R2, -R133, R109 ;  /* 0x0000006d85027221 */ /* 0x000fe20000010100 */
[----:B0-----:R0:W-:Y:S01]  /*2b20*/  @!P2 STG.E [R12.64], R3 ;  /* 0x000000030c00a986 */ /* 0x0011e2000c101904 */
[----:B------:R-:W-:-:S02]  /*2b30*/  FMUL.FTZ R111, R3, R94 ;  /* 0x0000005e036f7220 */ /* 0x000fc40000410000 */
[C---:B------:R-:W-:Y:S01]  /*2b40*/  FMUL.FTZ R94, R3.reuse, R28 ;  /* 0x0000001c035e7220 */ /* 0x040fe20000410000 */
[----:B------:R-:W-:Y:S01]  /*2b50*/  PRMT R28, RZ, 0x5410, R7 ;  /* 0x00005410ff1c7816 */ /* 0x000fe20000000007 */
[C---:B------:R-:W-:Y:S02]  /*2b60*/  FMUL.FTZ R38, R3.reuse, R38 ;  /* 0x0000002603267220 */ /* 0x040fe40000410000 */
[C---:B------:R-:W-:Y:S02]  /*2b70*/  FMUL.FTZ R36, R3.reuse, R36 ;  /* 0x0000002403247220 */ /* 0x040fe40000410000 */
[----:B------:R-:W-:Y:S02]  /*2b80*/  FFMA.FTZ R28, R38, R28, R45 ;  /* 0x0000001c261c7223 */ /* 0x000fe4000001002d */
[C---:B------:R-:W-:Y:S01]  /*2b90*/  FMUL.FTZ R39, R3.reuse, R39 ;  /* 0x0000002703277220 */ /* 0x040fe20000410000 */
[----:B0-----:R-:W-:Y:S01]  /*2ba0*/  PRMT R12, RZ, 0x7610, R7 ;  /* 0x00007610ff0c7816 */ /* 0x001fe20000000007 */
[----:B------:R-:W-:-:S02]  /*2bb0*/  FMUL.FTZ R34, R3, R34 ;  /* 0x0000002203227220 */ /* 0x000fc40000410000 */
[----:B------:R-:W-:Y:S02]  /*2bc0*/  FMUL.FTZ R37, R3, R37 ;  /* 0x0000002503257220 */ /* 0x000fe40000410000 */
[----:B------:R-:W-:Y:S01]  /*2bd0*/  FFMA.FTZ R111, R111, R12, R46 ;  /* 0x0000000c6f6f7223 */ /* 0x000fe2000001002e */
[--C-:B------:R-:W-:Y:S01]  /*2be0*/  PRMT R12, RZ, 0x5410, R6.reuse ;  /* 0x00005410ff0c7816 */ /* 0x100fe20000000006 */
[C---:B------:R-:W-:Y:S02]  /*2bf0*/  FMUL.FTZ R33, R3.reuse, R33 ;  /* 0x0000002103217220 */ /* 0x040fe40000410000 */
[----:B------:R-:W-:Y:S02]  /*2c00*/  FMUL.FTZ R35, R3, R35 ;  /* 0x0000002303237220 */ /* 0x000fe40000410000 */
[----:B------:R-:W-:Y:S01]  /*2c10*/  FFMA.FTZ R38, R36, R12, R43 ;  /* 0x0000000c24267223 */ /* 0x000fe2000001002b */
[----:B------:R-:W-:Y:S01]  /*2c20*/  PRMT R12, RZ, 0x7610, R6 ;  /* 0x00007610ff0c7816 */ /* 0x000fe20000000006 */
[----:B------:R-:W-:-:S02]  /*2c30*/  FADD.FTZ R102, -R133, R102 ;  /* 0x0000006685667221 */ /* 0x000fc40000010100 */
[----:B------:R-:W-:Y:S02]  /*2c40*/  FMUL.FTZ R2, R3, R2 ;  /* 0x0000000203027220 */ /* 0x000fe40000410000 */
[----:B------:R-:W-:Y:S01]  /*2c50*/  FFMA.FTZ R39, R39, R12, R44 ;  /* 0x0000000c27277223 */ /* 0x000fe2000001002c */
[----:B------:R-:W-:Y:S01]  /*2c60*/  PRMT R12, RZ, 0x5410, R5 ;  /* 0x00005410ff0c7816 */ /* 0x000fe20000000005 */
[----:B------:R-:W-:Y:S02]  /*2c70*/  FADD.FTZ R150, -R133, R29 ;  /* 0x0000001d85967221 */ /* 0x000fe40000010100 */
[C---:B------:R-:W-:Y:S02]  /*2c80*/  FMUL.FTZ R29, R3.reuse, R102 ;  /* 0x00000066031d7220 */ /* 0x040fe40000410000 */
[----:B------:R-:W-:Y:S01]  /*2c90*/  FFMA.FTZ R36, R34, R12, R41 ;  /* 0x0000000c22247223 */ /* 0x000fe20000010029 */
[----:B------:R-:W-:Y:S01]  /*2ca0*/  PRMT R12, RZ, 0x7610, R5 ;  /* 0x00007610ff0c7816 */ /* 0x000fe20000000005 */
[----:B------:R-:W-:-:S02]  /*2cb0*/  FMUL.FTZ R13, R3, R132 ;  /* 0x00000084030d7220 */ /* 0x000fc40000410000 */
[----:B------:R-:W-:Y:S02]  /*2cc0*/  FADD.FTZ R100, -R133, R100 ;  /* 0x0000006485647221 */ /* 0x000fe40000010100 */
[----:B------:R-:W-:Y:S01]  /*2cd0*/  FFMA.FTZ R37, R37, R12, R42 ;  /* 0x0000000c25257223 */ /* 0x000fe2000001002a */
[----:B------:R-:W-:Y:S01]  /*2ce0*/  PRMT R12, RZ, 0x5410, R4 ;  /* 0x00005410ff0c7816 */ /* 0x000fe20000000004 */
[C---:B------:R-:W-:Y:S02]  /*2cf0*/  FADD.FTZ R134, -R133.reuse, R112 ;  /* 0x0000007085867221 */ /* 0x040fe40000010100 */
[----:B------:R-:W-:Y:S02]  /*2d00*/  FADD.FTZ R112, -R133, R113 ;  /* 0x0000007185707221 */ /* 0x000fe40000010100 */
[----:B------:R-:W-:Y:S01]  /*2d10*/  FFMA.FTZ R33, R33, R12, R0 ;  /* 0x0000000c21217223 */ /* 0x000fe20000010000 */
[----:B------:R-:W-:Y:S01]  /*2d20*/  PRMT R12, RZ, 0x7610, R4 ;  /* 0x00007610ff0c7816 */ /* 0x000fe20000000004 */
[----:B------:R-:W-:-:S02]  /*2d30*/  FMUL.FTZ R100, R3, R100 ;  /* 0x0000006403647220 */ /* 0x000fc40000410000 */
[----:B------:R-:W-:Y:S02]  /*2d40*/  FADD.FTZ R98, -R133, R98 ;  /* 0x0000006285627221 */ /* 0x000fe40000010100 */
[----:B------:R-:W-:Y:S01]  /*2d50*/  FFMA.FTZ R34, R35, R12, R40 ;  /* 0x0000000c23227223 */ /* 0x000fe20000010028 */
[----:B------:R-:W-:Y:S01]  /*2d60*/  PRMT R12, RZ, 0x5410, R63 ;  /* 0x00005410ff0c7816 */ /* 0x000fe2000000003f */
[----:B------:R-:W-:Y:S02]  /*2d70*/  FMUL.FTZ R98, R3, R98 ;  /* 0x0000006203627220 */ /* 0x000fe40000410000 */
[----:B------:R-:W-:Y:S02]  /*2d80*/  FADD.FTZ R118, -R133, R118 ;  /* 0x0000007685767221 */ /* 0x000fe40000010100 */
[----:B------:R-:W-:Y:S01]  /*2d90*/  FFMA.FTZ R102, R2, R12, R53 ;  /* 0x0000000c02667223 */ /* 0x000fe20000010035 */
[----:B------:R-:W-:Y:S01]  /*2da0*/  PRMT R2, RZ, 0x7610, R63 ;  /* 0x00007610ff027816 */ /* 0x000fe2000000003f */
[----:B------:R-:W-:Y:S01]  /*2db0*/  FMUL.FTZ R118, R3, R118 ;  /* 0x0000007603767220 */ /* 0x000fe20000410000 */
[----:B------:R-:W-:Y:S01]  /*2dc0*/  LEA R12, P1, R32, c[0x0][0x208], 0x4 ;  /* 0x00008200200c7a11 */ /* 0x000fe200078220ff */
[----:B------:R-:W-:-:S02]  /*2dd0*/  FADD.FTZ R140, -R133, R119 ;  /* 0x00000077858c7221 */ /* 0x000fc40000010100 */
[----:B------:R-:W-:Y:S01]  /*2de0*/  FFMA.FTZ R113, R13, R2, R54 ;  /* 0x000000020d717223 */ /* 0x000fe20000010036 */
[----:B------:R-:W-:Y:S01]  /*2df0*/  PRMT R2, RZ, 0x5410, R61 ;  /* 0x00005410ff027816 */ /* 0x000fe2000000003d */
[----:B------:R-:W-:Y:S01]  /*2e00*/  FADD.FTZ R156, -R133, R31 ;  /* 0x0000001f859c7221 */ /* 0x000fe20000010100 */
[----:B------:R-:W-:Y:S01]  /*2e10*/  LEA.HI.X R13, R32, c[0x0][0x20c], RZ, 0x4, P1 ;  /* 0x00008300200d7a11 */ /* 0x000fe200008f24ff */
[----:B------:R-:W-:Y:S02]  /*2e20*/  FMUL.FTZ R31, R3, R140 ;  /* 0x0000008c031f7220 */ /* 0x000fe40000410000 */
[----:B------:R-:W-:Y:S01]  /*2e30*/  FFMA.FTZ R100, R100, R2, R49 ;  /* 0x0000000264647223 */ /* 0x000fe20000010031 */
[----:B------:R-:W-:Y:S01]  /*2e40*/  PRMT R2, RZ, 0x5410, R60 ;  /* 0x00005410ff027816 */ /* 0x000fe2000000003c */
[----:B------:R-:W-:Y:S02]  /*2e50*/  FADD.FTZ R138, -R133, R115 ;  /* 0x00000073858a7221 */ /* 0x000fe40000010100 */
[----:B------:R-:W-:-:S02]  /*2e60*/  FMUL.FTZ R112, R3, R112 ;  /* 0x0000007003707220 */ /* 0x000fc40000410000 */
[----:B------:R-:W-:Y:S01]  /*2e70*/  FFMA.FTZ R98, R98, R2, R47 ;  /* 0x0000000262627223 */ /* 0x000fe2000001002f */
[----:B------:R-:W-:Y:S01]  /*2e80*/  PRMT R2, RZ, 0x7610, R60 ;  /* 0x00007610ff027816 */ /* 0x000fe2000000003c */
[C---:B------:R-:W-:Y:S02]  /*2e90*/  FADD.FTZ R126, -R133.reuse, R126 ;  /* 0x0000007e857e7221 */ /* 0x040fe40000010100 */
[----:B------:R-:W-:Y:S02]  /*2ea0*/  FADD.FTZ R148, -R133, R127 ;  /* 0x0000007f85947221 */ /* 0x000fe40000010100 */
[----:B------:R-:W-:Y:S01]  /*2eb0*/  FFMA.FTZ R35, R29, R2, R48 ;  /* 0x000000021d237223 */ /* 0x000fe20000010030 */
[----:B------:R-:W-:Y:S01]  /*2ec0*/  PRMT R2, RZ, 0x5410, R11 ;  /* 0x00005410ff027816 */ /* 0x000fe2000000000b */
[----:B------:R-:W-:Y:S01]  /*2ed0*/  FMUL.FTZ R126, R3, R126 ;  /* 0x0000007e037e7220 */ /* 0x000fe20000410000 */
[----:B------:R-:W-:Y:S01]  /*2ee0*/  F2FP.BF16.PACK_AB R29, R37, R36 ;  /* 0x00000024251d723e */ /* 0x000fe200000010ff */
[----:B------:R-:W-:Y:S01]  /*2ef0*/  FMUL.FTZ R109, R3, R148 ;  /* 0x00000094036d7220 */ /* 0x000fe20000410000 */
[----:B------:R-:W-:Y:S01]  /*2f00*/  F2FP.BF16.PACK_AB R36, R35, R98 ;  /* 0x000000622324723e */ /* 0x000fe200000010ff */
[----:B------:R-:W-:Y:S01]  /*2f10*/  FFMA.FTZ R118, R118, R2, R65 ;  /* 0x0000000276767223 */ /* 0x000fe20000010041 */
[----:B------:R-:W-:Y:S01]  /*2f20*/  PRMT R2, RZ, 0x7610, R11 ;  /* 0x00007610ff027816 */ /* 0x000fe2000000000b */
[----:B------:R-:W-:-:S02]  /*2f30*/  FADD.FTZ R30, -R133, R30 ;  /* 0x0000001e851e7221 */ /* 0x000fc40000010100 */
[----:B------:R-:W-:Y:S02]  /*2f40*/  FADD.FTZ R136, -R133, R117 ;  /* 0x0000007585887221 */ /* 0x000fe40000010100 */
[----:B------:R-:W-:Y:S01]  /*2f50*/  FFMA.FTZ R115, R31, R2, R66 ;  /* 0x000000021f737223 */ /* 0x000fe20000010042 */
[----:B------:R-:W-:Y:S01]  /*2f60*/  PRMT R2, RZ, 0x5410, R9 ;  /* 0x00005410ff027816 */ /* 0x000fe20000000009 */
[----:B------:R-:W-:Y:S01]  /*2f70*/  FADD.FTZ R154, -R133, R128 ;  /* 0x00000080859a7221 */ /* 0x000fe20000010100 */
[----:B------:R-:W-:Y:S01]  /*2f80*/  F2FP.BF16.PACK_AB R31, R111, R28 ;  /* 0x0000001c6f1f723e */ /* 0x000fe200000010ff */
[----:B------:R-:W-:Y:S01]  /*2f90*/  FMUL.FTZ R30, R3, R30 ;  /* 0x0000001e031e7220 */ /* 0x000fe20000410000 */
[----:B------:R-:W-:Y:S01]  /*2fa0*/  F2FP.BF16.PACK_AB R28, R34, R33 ;  /* 0x00000021221c723e */ /* 0x000fe200000010ff */
[----:B------:R-:W-:Y:S01]  /*2fb0*/  FFMA.FTZ R112, R112, R2, R57 ;  /* 0x0000000270707223 */ /* 0x000fe20000010039 */
[----:B------:R-:W-:Y:S01]  /*2fc0*/  PRMT R2, RZ, 0x5410, R15 ;  /* 0x00005410ff027816 */ /* 0x000fe2000000000f */
[----:B------:R-:W-:-:S02]  /*2fd0*/  FADD.FTZ R108, -R133, R108 ;  /* 0x0000006c856c7221 */ /* 0x000fc40000010100 */
[C---:B------:R-:W-:Y:S02]  /*2fe0*/  FADD.FTZ R106, -R133.reuse, R106 ;  /* 0x0000006a856a7221 */ /* 0x040fe40000010100 */
[----:B------:R-:W-:Y:S01]  /*2ff0*/  FFMA.FTZ R126, R126, R2, R73 ;  /* 0x000000027e7e7223 */ /* 0x000fe20000010049 */
[----:B------:R-:W-:Y:S01]  /*3000*/  PRMT R2, RZ, 0x7610, R15 ;  /* 0x00007610ff027816 */ /* 0x000fe2000000000f */
[C---:B------:R-:W-:Y:S02]  /*3010*/  FADD.FTZ R110, -R133.reuse, R110 ;  /* 0x0000006e856e7221 */ /* 0x040fe40000010100 */
[----:B------:R-:W-:Y:S02]  /*3020*/  FADD.FTZ R114, -R133, R114 ;  /* 0x0000007285727221 */ /* 0x000fe40000010100 */
[----:B------:R-:W-:Y:S01]  /*3030*/  FFMA.FTZ R117, R109, R2, R74 ;  /* 0x000000026d757223 */ /* 0x000fe2000001004a */
[----:B------:R-:W-:Y:S01]  /*3040*/  PRMT R2, RZ, 0x5410, R19 ;  /* 0x00005410ff027816 */ /* 0x000fe20000000013 */
[----:B------:R-:W-:-:S02]  /*3050*/  FADD.FTZ R116, -R133, R116 ;  /* 0x0000007485747221 */ /* 0x000fc40000010100 */
[C---:B------:R-:W-:Y:S02]  /*3060*/  FADD.FTZ R146, -R133.reuse, R121 ;  /* 0x0000007985927221 */ /* 0x040fe40000010100 */
[C---:B------:R-:W-:Y:S02]  /*3070*/  FADD.FTZ R122, -R133.reuse, R122 ;  /* 0x0000007a857a7221 */ /* 0x040fe40000010100 */
[C---:B------:R-:W-:Y:S02]  /*3080*/  FADD.FTZ R120, -R133.reuse, R120 ;  /* 0x0000007885787221 */ /* 0x040fe40000010100 */
[C---:B------:R-:W-:Y:S02]  /*3090*/  FADD.FTZ R142, -R133.reuse, R123 ;  /* 0x0000007b858e7221 */ /* 0x040fe40000010100 */
[C---:B------:R-:W-:Y:S02]  /*30a0*/  FADD.FTZ R124, -R133.reuse, R124 ;  /* 0x0000007c857c7221 */ /* 0x040fe40000010100 */
[----:B------:R-:W-:-:S02]  /*30b0*/  FADD.FTZ R144, -R133, R125 ;  /* 0x0000007d85907221 */ /* 0x000fc40000010100 */
        /* <DEDUP_REMOVED lines=8> */
[----:B------:R-:W-:-:S02]  /*3140*/  FMUL.FTZ R110, R3, R110 ;  /* 0x0000006e036e7220 */ /* 0x000fc40000410000 */
[C---:B------:R-:W-:Y:S01]  /*3150*/  FMUL.FTZ R134, R3.reuse, R134 ;  /* 0x0000008603867220 */ /* 0x040fe20000410000 */
[----:B------:R0:W-:Y:S01]  /*3160*/  STG.E.128 [R12.64], R28 ;  /* 0x0000001c0c007986 */ /* 0x0001e2000c101d04 */
[C---:B------:R-:W-:Y:S02]  /*3170*/  FMUL.FTZ R114, R3.reuse, R114 ;  /* 0x0000007203727220 */ /* 0x040fe40000410000 */
[C---:B------:R-:W-:Y:S02]  /*3180*/  FMUL.FTZ R138, R3.reuse, R138 ;  /* 0x0000008a038a7220 */ /* 0x040fe40000410000 */
[C---:B------:R-:W-:Y:S02]  /*3190*/  FMUL.FTZ R116, R3.reuse, R116 ;  /* 0x0000007403747220 */ /* 0x040fe40000410000 */
[C---:B------:R-:W-:Y:S02]  /*31a0*/  FMUL.FTZ R136, R3.reuse, R136 ;  /* 0x0000008803887220 */ /* 0x040fe40000410000 */
[----:B------:R-:W-:-:S02]  /*31b0*/  FMUL.FTZ R146, R3, R146 ;  /* 0x0000009203927220 */ /* 0x000fc40000410000 */
[C---:B------:R-:W-:Y:S02]  /*31c0*/  FMUL.FTZ R122, R3.reuse, R122 ;  /* 0x0000007a037a7220 */ /* 0x040fe40000410000 */
[C---:B------:R-:W-:Y:S02]  /*31d0*/  FMUL.FTZ R120, R3.reuse, R120 ;  /* 0x0000007803787220 */ /* 0x040fe40000410000 */
[C---:B------:R-:W-:Y:S02]  /*31e0*/  FMUL.FTZ R142, R3.reuse, R142 ;  /* 0x0000008e038e7220 */ /* 0x040fe40000410000 */
[C---:B------:R-:W-:Y:S01]  /*31f0*/  FMUL.FTZ R124, R3.reuse, R124 ;  /* 0x0000007c037c7220 */ /* 0x040fe20000410000 */
[----:B0-----:R-:W-:Y:S01]  /*3200*/  LEA R12, P2, R18, c[0x0][0x208], 0x4 ;  /* 0x00008200120c7a11 */ /* 0x001fe200078420ff */
[----:B------:R-:W-:Y:S01]  /*3210*/  FMUL.FTZ R144, R3, R144 ;  /* 0x0000009003907220 */ /* 0x000fe20000410000 */
[----:B------:R-:W-:Y:S01]  /*3220*/  F2FP.BF16.PACK_AB R31, R115, R118 ;  /* 0x00000076731f723e */ /* 0x000fe200000010ff */
[----:B------:R-:W-:-:S02]  /*3230*/  FMUL.FTZ R154, R3, R154 ;  /* 0x0000009a039a7220 */ /* 0x000fc40000410000 */
[C---:B------:R-:W-:Y:S02]  /*3240*/  FMUL.FTZ R128, R3.reuse, R128 ;  /* 0x0000008003807220 */ /* 0x040fe40000410000 */
[C---:B------:R-:W-:Y:S02]  /*3250*/  FMUL.FTZ R152, R3.reuse, R152 ;  /* 0x0000009803987220 */ /* 0x040fe40000410000 */
[C---:B------:R-:W-:Y:S02]  /*3260*/  FMUL.FTZ R130, R3.reuse, R130 ;  /* 0x0000008203827220 */ /* 0x040fe40000410000 */
[C---:B------:R-:W-:Y:S02]  /*3270*/  FMUL.FTZ R150, R3.reuse, R150 ;  /* 0x0000009603967220 */ /* 0x040fe40000410000 */
[----:B------:R-:W-:Y:S02]  /*3280*/  FMUL.FTZ R3, R3, R156 ;  /* 0x0000009c03037220 */ /* 0x000fe40000410000 */
[----:B------:R-:W-:-:S02]  /*3290*/  FFMA.FTZ R38, R84, R106, R51 ;  /* 0x0000006a54267223 */ /* 0x000fc40000010033 */
[----:B------:R-:W-:Y:S01]  /*32a0*/  FFMA.FTZ R132, R3, R2, R82 ;  /* 0x0000000203847223 */ /* 0x000fe20000010052 */
[C---:B------:R-:W-:Y:S01]  /*32b0*/  LEA R2, P1, R16.reuse, c[0x0][0x208], 0x4 ;  /* 0x0000820010027a11 */ /* 0x040fe200078220ff */
[----:B------:R-:W-:Y:S02]  /*32c0*/  FFMA.FTZ R33, R87, R110, R52 ;  /* 0x0000006e57217223 */ /* 0x000fe40000010034 */
[----:B------:R-:W-:Y:S01]  /*32d0*/  FFMA.FTZ R37, R105, R108, R50 ;  /* 0x0000006c69257223 */ /* 0x000fe20000010032 */
[----:B------:R-:W-:Y:S01]  /*32e0*/  LEA.HI.X R3, R16, c[0x0][0x20c], RZ, 0x4, P1 ;  /* 0x0000830010037a11 */ /* 0x000fe200008f24ff */
[----:B------:R-:W-:Y:S01]  /*32f0*/  FFMA.FTZ R134, R62, R134, R55 ;  /* 0x000000863e867223 */ /* 0x000fe20000010037 */
[----:B------:R-:W-:Y:S01]  /*3300*/  F2FP.BF16.PACK_AB R38, R33, R38 ;  /* 0x000000262126723e */ /* 0x000fe200000010ff */
[----:B------:R-:W-:Y:S01]  /*3310*/  FFMA.FTZ R33, R89, R114, R56 ;  /* 0x0000007259217223 */ /* 0x000fe20000010038 */
[----:B------:R-:W-:Y:S01]  /*3320*/  F2FP.BF16.PACK_AB R37, R37, R100 ;  /* 0x000000642525723e */ /* 0x000fe200000010ff */
[----:B------:R-:W-:Y:S01]  /*3330*/  FFMA.FTZ R116, R8, R116, R59 ;  /* 0x0000007408747223 */ /* 0x000fe2000001003b */
[----:B------:R-:W-:Y:S01]  /*3340*/  LEA R16, P3, R96, c[0x0][0x208], 0x4 ;  /* 0x0000820060107a11 */ /* 0x000fe200078620ff */
[----:B------:R-:W-:Y:S01]  /*3350*/  FFMA.FTZ R109, R91, R136, R64 ;  /* 0x000000885b6d7223 */ /* 0x000fe20000010040 */
[----:B------:R-:W-:Y:S01]  /*3360*/  F2FP.BF16.PACK_AB R28, R33, R134 ;  /* 0x00000086211c723e */ /* 0x000fe200000010ff */
[----:B------:R0:W-:Y:S01]  /*3370*/  STG.E.128 [R2.64], R36 ;  /* 0x0000002402007986 */ /* 0x0001e2000c101d04 */
[----:B------:R-:W-:-:S02]  /*3380*/  FFMA.FTZ R32, R10, R146, R67 ;  /* 0x000000920a207223 */ /* 0x000fc40000010043 */
[----:B------:R-:W-:Y:S01]  /*3390*/  FFMA.FTZ R35, R103, R138, R58 ;  /* 0x0000008a67237223 */ /* 0x000fe2000001003a */
[----:B------:R-:W-:Y:S01]  /*33a0*/  F2FP.BF16.PACK_AB R30, R109, R116 ;  /* 0x000000746d1e723e */ /* 0x000fe200000010ff */
[----:B------:R-:W-:Y:S02]  /*33b0*/  FFMA.FTZ R34, R88, R124, R71 ;  /* 0x0000007c58227223 */ /* 0x000fe40000010047 */
[----:B------:R-:W-:Y:S01]  /*33c0*/  FFMA.FTZ R13, R97, R144, R72 ;  /* 0x00000090610d7223 */ /* 0x000fe20000010048 */
[----:B------:R-:W-:Y:S01]  /*33d0*/  F2FP.BF16.PACK_AB R29, R35, R112 ;  /* 0x00000070231d723e */ /* 0x000fe200000010ff */
[----:B------:R-:W-:Y:S01]  /*33e0*/  FFMA.FTZ R33, R86, R120, R69 ;  /* 0x0000007856217223 */ /* 0x000fe20000010045 */
[----:B------:R-:W-:Y:S01]  /*33f0*/  F2FP.BF16.PACK_AB R35, R117, R126 ;  /* 0x0000007e7523723e */ /* 0x000fe200000010ff */
[----:B------:R-:W-:Y:S01]  /*3400*/  FFMA.FTZ R142, R95, R142, R70 ;  /* 0x0000008e5f8e7223 */ /* 0x000fe20000010046 */
[----:B------:R-:W-:Y:S01]  /*3410*/  F2FP.BF16.PACK_AB R34, R13, R34 ;  /* 0x000000220d22723e */ /* 0x000fe200000010ff */
[----:B------:R-:W-:Y:S01]  /*3420*/  FFMA.FTZ R130, R101, R130, R78 ;  /* 0x0000008265827223 */ /* 0x000fe2000001004e */
[----:B------:R-:W-:Y:S01]  /*3430*/  LEA.HI.X R13, R18, c[0x0][0x20c], RZ, 0x4, P2 ;  /* 0x00008300120d7a11 */ /* 0x000fe200010f24ff */
[----:B------:R-:W-:Y:S01]  /*3440*/  FFMA.FTZ R109, R99, R128, R76 ;  /* 0x00000080636d7223 */ /* 0x000fe2000001004c */
[----:B------:R-:W-:Y:S01]  /*3450*/  F2FP.BF16.PACK_AB R33, R142, R33 ;  /* 0x000000218e21723e */ /* 0x000fe200000010ff */
[----:B------:R-:W-:Y:S01]  /*3460*/  IMAD R85, R104, c[0x0][0x160], R85 ;  /* 0x0000580068557a24 */ /* 0x000fe200078e0255 */
[----:B0-----:R-:W-:Y:S01]  /*3470*/  LEA R2, P1, R17, c[0x0][0x208], 0x4 ;  /* 0x0000820011027a11 */ /* 0x001fe200078220ff */
[----:B------:R-:W-:Y:S01]  /*3480*/  FFMA.FTZ R38, R92, R150, R79 ;  /* 0x000000965c267223 */ /* 0x000fe2000001004f */
[----:B------:R-:W-:Y:S01]  /*3490*/  F2FP.BF16.PACK_AB R39, R132, R119 ;  /* 0x000000778427723e */ /* 0x000fe200000010ff */
[----:B------:R-:W-:-:S02]  /*34a0*/  FFMA.FTZ R37, R107, R94, R80 ;  /* 0x0000005e6b257223 */ /* 0x000fc40000010050 */
[----:B------:R-:W-:Y:S02]  /*34b0*/  FFMA.FTZ R3, R93, R122, R68 ;  /* 0x0000007a5d037223 */ /* 0x000fe40000010044 */
[----:B------:R-:W-:Y:S01]  /*34c0*/  FFMA.FTZ R36, R14, R154, R75 ;  /* 0x0000009a0e247223 */ /* 0x000fe2000001004b */
[----:B------:R-:W-:Y:S01]  /*34d0*/  F2FP.BF16.PACK_AB R38, R37, R38 ;  /* 0x000000262526723e */ /* 0x000fe200000010ff */
[----:B------:R-:W-:Y:S01]  /*34e0*/  FFMA.FTZ R37, R90, R152, R77 ;  /* 0x000000985a257223 */ /* 0x000fe2000001004d */
[----:B------:R-:W-:Y:S02]  /*34f0*/  F2FP.BF16.PACK_AB R32, R3, R32 ;  /* 0x000000200320723e */ /* 0x000fe400000010ff */
[----:B------:R-:W-:Y:S02]  /*3500*/  LEA.HI.X R3, R17, c[0x0][0x20c], RZ, 0x4, P1 ;  /* 0x0000830011037a11 */ /* 0x000fe400008f24ff */
[----:B------:R-:W-:Y:S02]  /*3510*/  F2FP.BF16.PACK_AB R37, R130, R37 ;  /* 0x000000258225723e */ /* 0x000fe400000010ff */
[----:B------:R-:W-:Y:S01]  /*3520*/  F2FP.BF16.PACK_AB R36, R109, R36 ;  /* 0x000000246d24723e */ /* 0x000fe200000010ff */
[----:B------:R0:W-:Y:S01]  /*3530*/  STG.E.128 [R2.64], R28 ;  /* 0x0000001c02007986 */ /* 0x0001e2000c101d04 */
[----:B------:R-:W-:-:S02]  /*3540*/  LEA.HI.X R17, R96, c[0x0][0x20c], RZ, 0x4, P3 ;  /* 0x0000830060117a11 */ /* 0x000fc400018f24ff */
[----:B------:R-:W-:Y:S01]  /*3550*/  ISETP.GE.AND P1, PT, R85, c[0x0][0x164], PT ;  /* 0x0000590055007a0c */ /* 0x000fe20003f26270 */
[----:B------:R0:W-:Y:S04]  /*3560*/  STG.E.128 [R12.64], R32 ;  /* 0x000000200c007986 */ /* 0x0001e8000c101d04 */
[----:B------:R0:W-:Y:S08]  /*3570*/  STG.E.128 [R16.64], R36 ;  /* 0x0000002410007986 */ /* 0x0001f0000c101d04 */
[----:B0----5:R-:W-:Y:S01]  /*3580*/  @P1 CALL.REL.NOINC `(.L_x_279) ;  /* 0x0000001000001944 */ /* 0x021fe20003c00000 */
[----:B------:R-:W-:Y:S05]  /*3590*/  BRA `(.L_x_280) ;  /* 0xffffd0c000007947 */ /* 0x000fea000383ffff */
.L_x_279:
[----:B------:R-:W-:Y:S05]  /*35a0*/  EXIT ;  /* 0x000000000000794d */ /* 0x000fea0003800000 */
.L_x_277:
[----:B0-----:R-:W-:Y:S01]  /*35b0*/  HFMA2.MMA R132, -RZ, RZ, 0, 5.9604644775390625e-08 ;  /* 0x00000001ff847435 */ /* 0x001fe200000001ff */
[----:B------:R-:W-:-:S02]  /*35c0*/  MOV R12, 0x1f ;  /* 0x0000001f000c7802 */ /* 0x000fc40000000f00 */
[----:B------:R-:W-:Y:S02]  /*35d0*/  MOV R13, 0xffffffff ;  /* 0xffffffff000d7802 */ /* 0x000fe40000000f00 */
[----:B------:R-:W-:Y:S02]  /*35e0*/  MOV R2, 0x3600 ;  /* 0x0000360000027802 */ /* 0x000fe40000000f00 */
[----:B-----5:R-:W-:Y:S05]  /*35f0*/  CALL.REL.NOINC `($__internal_1_$__cuda_sm70_shflsync_bfly_p) ;  /* 0x0000089000007944 */ /* 0x020fea0003c00000 */
[----:B-1----:R-:W-:Y:S01]  /*3600*/  MOV R2, R132 ;  /* 0x0000008400027202 */ /* 0x002fe20000000f00 */
[----:B0-----:R-:W-:Y:S05]  /*3610*/  BRA `(.L_x_281) ;  /* 0xffffed3000007947 */ /* 0x001fea000383ffff */
.L_x_278:
[----:B------:R-:W-:Y:S01]  /*3620*/  HFMA2.MMA R132, -RZ, RZ, 0, 1.1920928955078125e-07 ;  /* 0x00000002ff847435 */ /* 0x000fe200000001ff */
[----:B------:R-:W-:Y:S02]  /*3630*/  MOV R12, 0x1f ;  /* 0x0000001f000c7802 */ /* 0x000fe40000000f00 */
[----:B------:R-:W-:Y:S02]  /*3640*/  MOV R13, 0xffffffff ;  /* 0xffffffff000d7802 */ /* 0x000fe40000000f00 */
[----:B------:R-:W-:Y:S02]  /*3650*/  MOV R2, 0x3670 ;  /* 0x0000367000027802 */ /* 0x000fe40000000f00 */
[----:B-----5:R-:W-:Y:S05]  /*3660*/  CALL.REL.NOINC `($__internal_1_$__cuda_sm70_shflsync_bfly_p) ;  /* 0x0000082000007944 */ /* 0x020fea0003c00000 */
[----:B01----:R-:W-:Y:S01]  /*3670*/  FADD.FTZ R133, R133, R132 ;  /* 0x0000008485857221 */ /* 0x003fe20000010000 */
[----:B------:R-:W-:Y:S01]  /*3680*/  HFMA2.MMA R132, -RZ, RZ, 0, 2.384185791015625e-07 ;  /* 0x00000004ff847435 */ /* 0x000fe200000001ff */
[----:B------:R-:W-:-:S02]  /*3690*/  MOV R12, 0x1f ;  /* 0x0000001f000c7802 */ /* 0x000fc40000000f00 */
[----:B------:R-:W-:Y:S02]  /*36a0*/  MOV R13, 0xffffffff ;  /* 0xffffffff000d7802 */ /* 0x000fe40000000f00 */
[----:B------:R-:W-:Y:S02]  /*36b0*/  MOV R2, 0x36d0 ;  /* 0x000036d000027802 */ /* 0x000fe40000000f00 */
[----:B------:R-:W-:Y:S05]  /*36c0*/  CALL.REL.NOINC `($__internal_1_$__cuda_sm70_shflsync_bfly_p) ;  /* 0x000007c000007944 */ /* 0x000fea0003c00000 */
[----:B01----:R-:W-:Y:S01]  /*36d0*/  FADD.FTZ R133, R133, R132 ;  /* 0x0000008485857221 */ /* 0x003fe20000010000 */
[----:B------:R-:W-:Y:S01]  /*36e0*/  HFMA2.MMA R132, -RZ, RZ, 0, 4.76837158203125e-07 ;  /* 0x00000008ff847435 */ /* 0x000fe200000001ff */
[----:B------:R-:W-:Y:S02]  /*36f0*/  MOV R12, 0x1f ;  /* 0x0000001f000c7802 */ /* 0x000fe40000000f00 */
[----:B------:R-:W-:Y:S02]  /*3700*/  MOV R13, 0xffffffff ;  /* 0xffffffff000d7802 */ /* 0x000fe40000000f00 */
[----:B------:R-:W-:Y:S02]  /*3710*/  MOV R2, 0x3730 ;  /* 0x0000373000027802 */ /* 0x000fe40000000f00 */
[----:B------:R-:W-:Y:S05]  /*3720*/  CALL.REL.NOINC `($__internal_1_$__cuda_sm70_shflsync_bfly_p) ;  /* 0x0000076000007944 */ /* 0x000fea0003c00000 */
[----:B01----:R-:W-:Y:S01]  /*3730*/  FADD.FTZ R133, R133, R132 ;  /* 0x0000008485857221 */ /* 0x003fe20000010000 */
[----:B------:R-:W-:Y:S01]  /*3740*/  HFMA2.MMA R132, -RZ, RZ, 0, 9.5367431640625e-07 ;  /* 0x00000010ff847435 */ /* 0x000fe200000001ff */
[----:B------:R-:W-:-:S02]  /*3750*/  MOV R12, 0x1f ;  /* 0x0000001f000c7802 */ /* 0x000fc40000000f00 */
[----:B------:R-:W-:Y:S02]  /*3760*/  MOV R13, 0xffffffff ;  /* 0xffffffff000d7802 */ /* 0x000fe40000000f00 */
[----:B------:R-:W-:Y:S02]  /*3770*/  MOV R2, 0x3790 ;  /* 0x0000379000027802 */ /* 0x000fe40000000f00 */
[----:B------:R-:W-:Y:S05]  /*3780*/  CALL.REL.NOINC `($__internal_1_$__cuda_sm70_shflsync_bfly_p) ;  /* 0x0000070000007944 */ /* 0x000fea0003c00000 */
[----:B-1----:R-:W-:Y:S01]  /*3790*/  FADD.FTZ R132, R133, R132 ;  /* 0x0000008485847221 */ /* 0x002fe20000010000 */
[----:B0-----:R-:W-:-:S03]  /*37a0*/  MOV R12, 0x1f ;  /* 0x0000001f000c7802 */ /* 0x001fc60000000f00 */
[----:B------:R-:W-:Y:S01]  /*37b0*/  FMUL.FTZ R135, R132, c[0x0][0x1e0] ;  /* 0x0000780084877a20 */ /* 0x000fe20000410000 */
[----:B------:R-:W-:-:S03]  /*37c0*/  HFMA2.MMA R132, -RZ, RZ, 0, 5.9604644775390625e-08 ;  /* 0x00000001ff847435 */ /* 0x000fc600000001ff */
[C---:B------:R-:W-:Y:S02]  /*37d0*/  FADD.FTZ R2, -R135.reuse, R33 ;  /* 0x0000002187027221 */ /* 0x040fe40000010100 */
[C---:B------:R-:W-:Y:S02]  /*37e0*/  FADD.FTZ R3, -R135.reuse, R35 ;  /* 0x0000002387037221 */ /* 0x040fe40000010100 */
[----:B------:R-:W-:Y:S02]  /*37f0*/  FFMA.FTZ R2, R2, R2, RZ ;  /* 0x0000000202027223 */ /* 0x000fe400000100ff */
[----:B------:R-:W-:Y:S02]  /*3800*/  FADD.FTZ R13, -R135, R34 ;  /* 0x00000022870d7221 */ /* 0x000fe40000010100 */
[----:B------:R-:W-:Y:S02]  /*3810*/  FFMA.FTZ R2, R3, R3, R2 ;  /* 0x0000000303027223 */ /* 0x000fe40000010002 */
[----:B------:R-:W-:-:S02]  /*3820*/  FADD.FTZ R3, -R135, R37 ;  /* 0x0000002587037221 */ /* 0x000fc40000010100 */
[----:B------:R-:W-:Y:S02]  /*3830*/  FFMA.FTZ R2, R13, R13, R2 ;  /* 0x0000000d0d027223 */ /* 0x000fe40000010002 */
[----:B------:R-:W-:Y:S02]  /*3840*/  FADD.FTZ R13, -R135, R36 ;  /* 0x00000024870d7221 */ /* 0x000fe40000010100 */
[----:B------:R-:W-:Y:S02]  /*3850*/  FFMA.FTZ R2, R3, R3, R2 ;  /* 0x0000000303027223 */ /* 0x000fe40000010002 */
        /* <DEDUP_REMOVED lines=69> */
[----:B------:R-:W-:Y:S01]  /*3cb0*/  FFMA.FTZ R2, R13, R13, R2 ;  /* 0x0000000d0d027223 */ /* 0x000fe20000010002 */
[----:B------:R-:W-:-:S03]  /*3cc0*/  MOV R13, 0xffffffff ;  /* 0xffffffff000d7802 */ /* 0x000fc60000000f00 */
[----:B------:R-:W-:Y:S01]  /*3cd0*/  FFMA.FTZ R133, R3, R3, R2 ;  /* 0x0000000303857223 */ /* 0x000fe20000010002 */
[----:B------:R-:W-:Y:S02]  /*3ce0*/  MOV R2, 0x3d00 ;  /* 0x00003d0000027802 */ /* 0x000fe40000000f00 */
[----:B------:R-:W-:Y:S05]  /*3cf0*/  CALL.REL.NOINC `($__internal_1_$__cuda_sm70_shflsync_bfly_p) ;  /* 0x0000019000007944 */ /* 0x000fea0003c00000 */
[----:B01----:R-:W-:Y:S01]  /*3d00*/  FADD.FTZ R133, R133, R132 ;  /* 0x0000008485857221 */ /* 0x003fe20000010000 */
[----:B------:R-:W-:Y:S01]  /*3d10*/  HFMA2.MMA R132, -RZ, RZ, 0, 1.1920928955078125e-07 ;  /* 0x00000002ff847435 */ /* 0x000fe200000001ff */
[----:B------:R-:W-:Y:S02]  /*3d20*/  MOV R12, 0x1f ;  /* 0x0000001f000c7802 */ /* 0x000fe40000000f00 */
[----:B------:R-:W-:Y:S02]  /*3d30*/  MOV R13, 0xffffffff ;  /* 0xffffffff000d7802 */ /* 0x000fe40000000f00 */
[----:B------:R-:W-:Y:S02]  /*3d40*/  MOV R2, 0x3d60 ;  /* 0x00003d6000027802 */ /* 0x000fe40000000f00 */
[----:B------:R-:W-:Y:S05]  /*3d50*/  CALL.REL.NOINC `($__internal_1_$__cuda_sm70_shflsync_bfly_p) ;  /* 0x0000013000007944 */ /* 0x000fea0003c00000 */
[----:B01----:R-:W-:Y:S01]  /*3d60*/  FADD.FTZ R133, R133, R132 ;  /* 0x0000008485857221 */ /* 0x003fe20000010000 */
[----:B------:R-:W-:Y:S01]  /*3d70*/  HFMA2.MMA R132, -RZ, RZ, 0, 2.384185791015625e-07 ;  /* 0x00000004ff847435 */ /* 0x000fe200000001ff */
[----:B------:R-:W-:Y:S02]  /*3d80*/  MOV R12, 0x1f ;  /* 0x0000001f000c7802 */ /* 0x000fe40000000f00 */
[----:B------:R-:W-:-:S02]  /*3d90*/  MOV R13, 0xffffffff ;  /* 0xffffffff000d7802 */ /* 0x000fc40000000f00 */
        /* <DEDUP_REMOVED lines=10> */
[----:B------:R-:W-:Y:S02]  /*3e40*/  MOV R12, 0x1f ;  /* 0x0000001f000c7802 */ /* 0x000fe40000000f00 */
[----:B------:R-:W-:-:S02]  /*3e50*/  MOV R13, 0xffffffff ;  /* 0xffffffff000d7802 */ /* 0x000fc40000000f00 */
[----:B------:R-:W-:Y:S02]  /*3e60*/  MOV R2, 0x3e80 ;  /* 0x00003e8000027802 */ /* 0x000fe40000000f00 */
[----:B------:R-:W-:Y:S05]  /*3e70*/  CALL.REL.NOINC `($__internal_1_$__cuda_sm70_shflsync_bfly_p) ;  /* 0x0000001000007944 */ /* 0x000fea0003c00000 */
[----:B01----:R-:W-:Y:S05]  /*3e80*/  BRA `(.L_x_282) ;  /* 0xffffeb0000007947 */ /* 0x003fea000383ffff */
        .weak           $__internal_1_$__cuda_sm70_shflsync_bfly_p
        .type           $__internal_1_$__cuda_sm70_shflsync_bfly_p,@function
        .size           $__internal_1_$__cuda_sm70_shflsync_bfly_p,(.L_x_36089 - $__internal_1_$__cuda_sm70_shflsync_bfly_p)
$__internal_1_$__cuda_sm70_shflsync_bfly_p:
[----:B------:R-:W-:Y:S01]  /*3e90*/  HFMA2.MMA R3, -RZ, RZ, 0, 0 ;  /* 0x00000000ff037435 */ /* 0x000fe200000001ff */
[----:B------:R-:W-:Y:S04]  /*3ea0*/  WARPSYNC R13 ;  /* 0x0000000d00007348 */ /* 0x000fe80003800000 */
[----:B------:R0:W1:Y:S01]  /*3eb0*/  SHFL.BFLY PT, R132, R133, R132, R12 ;  /* 0x0c00008485847389 */ /* 0x00006200000e000c */
[----:B------:R-:W-:Y:S05]  /*3ec0*/  RET.REL.NODEC R2 `(_ZN10layer_norm13ln_fwd_kernelINS_13Kernel_traitsI13__nv_bfloat16S2_S2_S2_fjLj1280ELj1ELj4ELj1ELj16ENS_18Kernel_traits_baseILj1280ES2_S2_S2_S2_fjLj128EEEEELb0ELb0ELb0ELb1EEEvNS_9FwdParamsE) ;  /* 0xffffc13002007950 */ /* 0x000fea0003c3ffff */
.L_x_283:
        /* <DEDUP_REMOVED lines=11> */
.L_x_36089:


//--------------------- .text._ZN10layer_norm13ln_fwd_kernelINS_13Kernel_traitsI13__nv_bfloat16S2_S2_S2_fjLj1280ELj1ELj4ELj1ELj16ENS_18Kernel_traits_baseILj1280ES2_S2_S2_S2_fjLj128EEEEELb0ELb0ELb1ELb0EEEvNS_9FwdParamsE --------------------------
	.section	.text._ZN10layer_norm13ln_fwd_kernelINS_13Kernel_traitsI13__nv_bfloat16S2_S2_S2_fjLj1280ELj1ELj4ELj1ELj16ENS_18Kernel_traits_baseILj1280ES2_S2_S2_S2_fjLj128EEEEELb0ELb0ELb1ELb0EEEvNS_9FwdParamsE,"ax",@progbits
	.sectioninfo	@"SHI_REGISTERS=151"
	.align	128
        .global         _ZN10layer_norm13ln_fwd_kernelINS_13Kernel_traitsI13__nv_bfloat16S2_S2_S2_fjLj1280ELj1ELj4ELj1ELj16ENS_18Kernel_traits_baseILj1280ES2_S2_S2_S2_fjLj128EEEEELb0ELb0ELb1ELb0EEEvNS_9FwdParamsE
        .type           _ZN10layer_norm13ln_fwd_kernelINS_13Kernel_traitsI13__nv_bfloat16S2_S2_S2_fjLj1280ELj1ELj4ELj1ELj16ENS_18Kernel_traits_baseILj1280ES2_S2_S2_S2_fjLj128EEEEELb0ELb0ELb1ELb0EEEvNS_9FwdParamsE,@function
        .size           _ZN10layer_norm13ln_fwd_kernelINS_13Kernel_traitsI13__nv_bfloat16S2_S2_S2_fjLj1280ELj1ELj4ELj1ELj16ENS_18Kernel_traits_baseILj1280ES2_S2_S2_S2_fjLj128EEEEELb0ELb0ELb1ELb0EEEvNS_9FwdParamsE,(.L_x_36090 - _ZN10layer_norm13ln_fwd_kernelINS_13Kernel_traitsI13__nv_bfloat16S2_S2_S2_fjLj1280ELj1ELj4ELj1ELj16ENS_18Kernel_traits_baseILj1280ES2_S2_S2_S2_fjLj128EEEEELb0ELb0ELb1ELb0EEEvNS_9FwdParamsE)
        .other          _ZN10layer_norm13ln_fwd_kernelINS_13Kernel_traitsI13__nv_bfloat16S2_S2_S2_fjLj1280ELj1ELj4ELj1ELj16ENS_18Kernel_traits_baseILj1280ES2_S2_S2_S2_fjLj128EEEEELb0ELb0ELb1ELb0EEEvNS_9FwdParamsE,@"STO_CUDA_ENTRY STV_DEFAULT"
_ZN10layer_norm13ln_fwd_kernelINS_13Kernel_traitsI13__nv_bfloat16S2_S2_S2_fjLj1280ELj1ELj4ELj1ELj16ENS_18Kernel_traits_baseILj1280ES2_S2_S2_S2_fjLj128EEEEELb0ELb0ELb1ELb0EEEvNS_9FwdParamsE:
.text._ZN10layer_norm13ln_fwd_kernelINS_13Kernel_traitsI13__nv_bfloat16S2_S2_S2_fjLj1280ELj1ELj4ELj1ELj16ENS_18Kernel_traits_baseILj1280ES2_S2_S2_S2_fjLj128EEEEELb0ELb0ELb1ELb0EEEvNS_9FwdParamsE:
[----:B------:R-:W-:Y:S02]  /*0000*/  MOV R1, c[0x0][0x28] ;  /* 0x00000a0000017a02 */ /* 0x000fe40000000f00 */
[----:B------:R-:W0:Y:S01]  /*0010*/  S2R R36, SR_TID.X ;  /* 0x0000000000247919 */ /* 0x000e220000002100 */
[----:B------:R-:W-:Y:S01]  /*0020*/  MOV R0, c[0x0][0x168] ;  /* 0x00005a0000007a02 */ /* 0x000fe20000000f00 */
[----:B------:R-:W-:Y:S01]  /*0030*/  ULDC.64 UR4, c[0x0][0x118] ;  /* 0x0000460000047ab9 */ /* 0x000fe20000000a00 */
[----:B------:R-:W-:Y:S01]  /*0040*/  BSSY B0, `(.L_x_284) ;  /* 0x000001c000007945 */ /* 0x000fe20003800000 */
[----:B------:R-:W1:Y:S01]  /*0050*/  S2R R5, SR_CTAID.X ;  /* 0x0000000000057919 */ /* 0x000e620000002500 */
[----:B------:R-:W-:-:S04]  /*0060*/  SHF.R.S32.HI R0, RZ, 0x1f, R0 ;  /* 0x0000001fff007819 */ /* 0x000fc80000011400 */
[----:B------:R-:W-:Y:S02]  /*0070*/  LEA.HI R0, R0, c[0x0][0x168], RZ, 0x3 ;  /* 0x00005a0000007a11 */ /* 0x000fe400078f18ff */
[----:B0-----:R-:W-:-:S04]  /*0080*/  LOP3.LUT R3, R36, 0x1f, RZ, 0xc, !PT ;  /* 0x0000001f24037812 */ /* 0x001fc800078e0cff */
[----:B------:R-:W-:-:S04]  /*0090*/  LEA.HI.SX32 R34, R0, R3, 0x1d ;  /* 0x0000000300227211 */ /* 0x000fc800078feaff */
[C---:B------:R-:W-:Y:S02]  /*00a0*/  LOP3.LUT P6, RZ, R34.reuse, 0xffffffe0, RZ, 0xc0, !PT ;  /* 0xffffffe022ff7812 */ /* 0x040fe400078cc0ff */
[C---:B------:R-:W-:Y:S02]  /*00b0*/  ISETP.GE.U32.AND P3, PT, R34.reuse, 0x40, PT ;  /* 0x000000402200780c */ /* 0x040fe40003f66070 */
[C---:B------:R-:W-:Y:S02]  /*00c0*/  ISETP.GE.U32.AND P2, PT, R34.reuse, 0x60, PT ;  /* 0x000000602200780c */ /* 0x040fe40003f46070 */
[----:B------:R-:W-:Y:S02]  /*00d0*/  P2R R0, PR, RZ, 0x8 ;  /* 0x00000008ff007803 */ /* 0x000fe40000000000 */
[----:B------:R-:W-:Y:S02]  /*00e0*/  SHF.R.U32.HI R0, RZ, 0x5, R36 ;  /* 0x00000005ff007819 */ /* 0x000fe40000011624 */
[----:B------:R-:W-:-:S02]  /*00f0*/  ISETP.GE.U32.AND P5, PT, R34, 0x80, PT ;  /* 0x000000802200780c */ /* 0x000fc40003fa6070 */
[----:B------:R-:W-:Y:S02]  /*0100*/  ISETP.GE.U32.AND P4, PT, R34, 0xa0, PT ;  /* 0x000000a02200780c */ /* 0x000fe40003f86070 */
[----:B------:R-:W-:Y:S02]  /*0110*/  P2R R2, PR, RZ, 0x4 ;  /* 0x00000004ff027803 */ /* 0x000fe40000000000 */
[----:B-1----:R-:W-:Y:S02]  /*0120*/  LEA R88, R5, R0, 0x2 ;  /* 0x0000000005587211 */ /* 0x002fe400078e10ff */
        /* <DEDUP_REMOVED lines=13> */
.L_x_285:
[----:B0-----:R-:W-:Y:S05]  /*0200*/  BSYNC B0 ;  /* 0x0000000000007941 */ /* 0x001fea0003800000 */
.L_x_284:
        /* <DEDUP_REMOVED lines=13> */
.L_x_287:
[----:B0-----:R-:W-:Y:S05]  /*02e0*/  BSYNC B0 ;  /* 0x0000000000007941 */ /* 0x001fea0003800000 */
.L_x_286:
        /* <DEDUP_REMOVED lines=13> */
.L_x_289:
[----:B0-----:R-:W-:Y:S05]  /*03c0*/  BSYNC B0 ;  /* 0x0000000000007941 */ /* 0x001fea0003800000 */
.L_x_288:
        /* <DEDUP_REMOVED lines=13> */
.L_x_291:
[----:B0-----:R-:W-:Y:S05]  /*04a0*/  BSYNC B0 ;  /* 0x0000000000007941 */ /* 0x001fea0003800000 */
.L_x_290:
        /* <DEDUP_REMOVED lines=12> */
.L_x_293:
[----:B0-----:R-:W-:Y:S05]  /*0570*/  BSYNC B0 ;  /* 0x0000000000007941 */ /* 0x001fea0003800000 */
.L_x_292:
[----:B------:R-:W-:-:S13]  /*0580*/  ISETP.GE.AND P0, PT, R88, c[0x0][0x164], PT ;  /* 0x0000590058007a0c */ /* 0x000fda0003f06270 */
[----:B------:R-:W-:Y:S05]  /*0590*/  @P0 EXIT ;  /* 0x000000000000094d */ /* 0x000fea0003800000 */
        /* <DEDUP_REMOVED lines=81> */
.L_x_437:
[----:B------:R-:W-:-:S10]  /*0ab0*/  HFMA2.MMA R45, -RZ, RZ, 0, 2.384185791015625e-07 ;  /* 0x00000004ff2d7435 */ /* 0x000fd400000001ff */
[----:B------:R-:W-:-:S05]  /*0ac0*/  IMAD.WIDE R46, R88, R45, c[0x0][0x1d0] ;  /* 0x00007400582e7625 */ /* 0x000fca00078e022d */
[----:B------:R0:W2:Y:S01]  /*0ad0*/  LDG.E R141, [R46.64] ;  /* 0x000000042e8d7981 */ /* 0x0000a2000c1e1900 */
[----:B------:R-:W-:-:S05]  /*0ae0*/  IMAD.WIDE R44, R88, R45, c[0x0][0x1d8] ;  /* 0x00007600582c7625 */ /* 0x000fca00078e022d */
[----:B------:R1:W5:Y:S01]  /*0af0*/  LDG.E R135, [R44.64] ;  /* 0x000000042c877981 */ /* 0x000362000c1e1900 */
[----:B------:R-:W-:Y:S01]  /*0b00*/  IMAD R136, R88, c[0x0][0x168], RZ ;  /* 0x00005a0058887a24 */ /* 0x000fe200078e02ff */
[----:B------:R-:W-:Y:S01]  /*0b10*/  BSSY B0, `(.L_x_294) ;  /* 0x0000079000007945 */ /* 0x000fe20003800000 */
[----:B------:R-:W-:Y:S01]  /*0b20*/  MOV R142, RZ ;  /* 0x000000ff008e7202 */ /* 0x000fe20000000f00 */
[----:B------:R-:W0:Y:S02]  /*0b30*/  S2R R138, SR_TID.X ;  /* 0x00000000008a7919 */ /* 0x000e240000002100 */
[----:B0-----:R-:W-:Y:S02]  /*0b40*/  LOP3.LUT R46, R138, 0x1f, RZ, 0xc0, !PT ;  /* 0x0000001f8a2e7812 */ /* 0x001fe400078ec0ff */
[----:B--2---:R-:W-:-:S13]  /*0b50*/  ISETP.GE.AND P0, PT, R141, 0x1, PT ;  /* 0x000000018d00780c */ /* 0x004fda0003f06270 */
[----:B------:R-:W-:-:S05]  /*0b60*/  @P0 IADD3 R137, R141, -0x1, RZ ;  /* 0xffffffff8d890810 */ /* 0x000fca0007ffe0ff */
[----:B------:R-:W-:Y:S01]  /*0b70*/  @P0 IMAD R139, R137, c[0x0][0x168], RZ ;  /* 0x00005a00898b0a24 */ /* 0x000fe200078e02ff */
[----:B------:R-:W-:-:S04]  /*0b80*/  SHF.R.S32.HI R137, RZ, 0x1f, R136 ;  /* 0x0000001fff897819 */ /* 0x000fc80000011488 */
[----:B------:R-:W-:Y:S02]  /*0b90*/  @P0 SHF.R.S32.HI R140, RZ, 0x1f, R139 ;  /* 0x0000001fff8c0819 */ /* 0x000fe4000001148b */
[----:B------:R-:W-:Y:S02]  /*0ba0*/  LEA.HI R137, R137, R136, RZ, 0x3 ;  /* 0x0000008889897211 */ /* 0x000fe400078f18ff */
[----:B------:R-:W-:Y:S02]  /*0bb0*/  @P0 LEA.HI R139, R140, R139, RZ, 0x3 ;  /* 0x0000008b8c8b0211 */ /* 0x000fe400078f18ff */
[-C--:B------:R-:W-:Y:S02]  /*0bc0*/  LEA.HI.SX32 R140, R137, R46.reuse, 0x1d ;  /* 0x0000002e898c7211 */ /* 0x080fe400078feaff */
[----:B------:R-:W-:Y:S02]  /*0bd0*/  @P0 LEA.HI.SX32 R142, R139, R46, 0x1d ;  /* 0x0000002e8b8e0211 */ /* 0x000fe400078feaff */
[----:B------:R-:W-:Y:S01]  /*0be0*/  SHF.R.S32.HI R139, RZ, 0x1f, R88 ;  /* 0x0000001fff8b7819 */ /* 0x000fe20000011458 */
[----:B------:R-:W-:Y:S05]  /*0bf0*/  @!P6 BRA `(.L_x_295) ;  /* 0x000006a00000e947 */ /* 0x000fea0003800000 */
[----:B-1----:R-:W-:Y:S02]  /*0c00*/  ISETP.NE.U32.AND P1, PT, RZ, c[0x0][0x180], PT ;  /* 0x00006000ff007a0c */ /* 0x002fe40003f25070 */
[----:B------:R-:W-:-:S02]  /*0c10*/  @P0 MOV R47, 0x10 ;  /* 0x00000010002f0802 */ /* 0x000fc40000000f00 */
[----:B------:R-:W-:-:S03]  /*0c20*/  ISETP.NE.AND.EX P1, PT, RZ, c[0x0][0x184], PT, P1 ;  /* 0x00006100ff007a0c */ /* 0x000fc60003f25310 */
[----:B------:R-:W-:-:S05]  /*0c30*/  @P0 IMAD.WIDE.U32 R46, R142, R47, c[0x0][0x170] ;  /* 0x00005c008e2e0625 */ /* 0x000fca00078e002f */
[----:B------:R0:W5:Y:S05]  /*0c40*/  @P0 LDG.E.128 R36, [R46.64] ;  /* 0x000000042e240981 */ /* 0x00016a000c1e1d00 */
[----:B------:R-:W-:-:S05]  /*0c50*/  @P1 MOV R45, 0x10 ;  /* 0x00000010002d1802 */ /* 0x000fca0000000f00 */
[----:B------:R-:W-:-:S05]  /*0c60*/  @P1 IMAD.WIDE.U32 R44, R140, R45, c[0x0][0x180] ;  /* 0x000060008c2c1625 */ /* 0x000fca00078e002d */
[----:B------:R0:W5:Y:S01]  /*0c70*/  @P1 LDG.E.128 R40, [R44.64] ;  /* 0x000000042c281981 */ /* 0x000162000c1e1d00 */
[----:B------:R-:W-:Y:S01]  /*0c80*/  ISETP.GT.AND P2, PT, R141, RZ, PT ;  /* 0x000000ff8d00720c */ /* 0x000fe20003f44270 */
[----:B------:R-:W-:-:S12]  /*0c90*/  BSSY B1, `(.L_x_296) ;  /* 0x000000a000017945 */ /* 0x000fd80003800000 */
[----:B------:R-:W-:Y:S05]  /*0ca0*/  @P2 BRA `(.L_x_297) ;  /* 0x0000004000002947 */ /* 0x000fea0003800000 */
[----:B0-----:R-:W-:Y:S01]  /*0cb0*/  HFMA2.MMA R128, -RZ, RZ, 0, 0 ;  /* 0x00000000ff807435 */ /* 0x001fe200000001ff */
[----:B------:R-:W-:Y:S05]  /*0cc0*/  @!P1 BRA `(.L_x_298) ;  /* 0x0000006000009947 */ /* 0x000fea0003800000 */
[----:B-----5:R-:W-:Y:S01]  /*0cd0*/  PRMT R128, RZ, 0x5410, R40 ;  /* 0x00005410ff807816 */ /* 0x020fe20000000028 */
[----:B------:R-:W-:Y:S05]  /*0ce0*/  BRA `(.L_x_298) ;  /* 0x0000004000007947 */ /* 0x000fea0003800000 */
.L_x_297:
[----:B0----5:R-:W-:Y:S02]  /*0cf0*/  PRMT R128, RZ, 0x5410, R36 ;  /* 0x00005410ff807816 */ /* 0x021fe40000000024 */
[----:B------:R-:W-:-:S03]  /*0d00*/  @P1 PRMT R45, RZ, 0x5410, R40 ;  /* 0x00005410ff2d1816 */ /* 0x000fc60000000028 */
[----:B------:R-:W-:-:S04]  /*0d10*/  FMUL.FTZ R128, R128, c[0x0][0x1ec] ;  /* 0x00007b0080807a20 */ /* 0x000fc80000410000 */
[----:B------:R-:W-:Y:S02]  /*0d20*/  @P1 FADD.FTZ R128, R45, R128 ;  /* 0x000000802d801221 */ /* 0x000fe40000010000 */
.L_x_298:
[----:B------:R-:W-:Y:S05]  /*0d30*/  BSYNC B1 ;  /* 0x0000000000017941 */ /* 0x000fea0003800000 */
.L_x_296:
[----:B------:R-:W-:Y:S01]  /*0d40*/  BSSY B1, `(.L_x_299) ;  /* 0x000000a000017945 */ /* 0x000fe20003800000 */
[----:B------:R-:W-:Y:S05]  /*0d50*/  @P2 BRA `(.L_x_300) ;  /* 0x0000004000002947 */ /* 0x000fea0003800000 */
[----:B------:R-:W-:Y:S01]  /*0d60*/  MOV R127, RZ ;  /* 0x000000ff007f7202 */ /* 0x000fe20000000f00 */
[----:B------:R-:W-:Y:S05]  /*0d70*/  @!P1 BRA `(.L_x_301) ;  /* 0x0000006000009947 */ /* 0x000fea0003800000 */
[----:B-----5:R-:W-:Y:S01]  /*0d80*/  PRMT R127, RZ, 0x7610, R40 ;  /* 0x00007610ff7f7816 */ /* 0x020fe20000000028 */
[----:B------:R-:W-:Y:S05]  /*0d90*/  BRA `(.L_x_301) ;  /* 0x0000004000007947 */ /* 0x000fea0003800000 */
.L_x_300:
[----:B-----5:R-:W-:Y:S02]  /*0da0*/  PRMT R127, RZ, 0x7610, R36 ;  /* 0x00007610ff7f7816 */ /* 0x020fe40000000024 */
[----:B------:R-:W-:-:S03]  /*0db0*/  @P1 PRMT R44, RZ, 0x7610, R40 ;  /* 0x00007610ff2c1816 */ /* 0x000fc60000000028 */
[----:B------:R-:W-:-:S04]  /*0dc0*/  FMUL.FTZ R127, R127, c[0x0][0x1ec] ;  /* 0x00007b007f7f7a20 */ /* 0x000fc80000410000 */
[----:B------:R-:W-:Y:S02]  /*0dd0*/  @P1 FADD.FTZ R127, R44, R127 ;  /* 0x0000007f2c7f1221 */ /* 0x000fe40000010000 */
.L_x_301:
[----:B------:R-:W-:Y:S05]  /*0de0*/  BSYNC B1 ;  /* 0x0000000000017941 */ /* 0x000fea0003800000 */
.L_x_299:
[----:B------:R-:W-:Y:S01]  /*0df0*/  BSSY B1, `(.L_x_302) ;  /* 0x000000a000017945 */ /* 0x000fe20003800000 */
[----:B------:R-:W-:Y:S05]  /*0e00*/  @P2 BRA `(.L_x_303) ;  /* 0x0000004000002947 */ /* 0x000fea0003800000 */
[----:B------:R-:W-:Y:S01]  /*0e10*/  HFMA2.MMA R126, -RZ, RZ, 0, 0 ;  /* 0x00000000ff7e7435 */ /* 0x000fe200000001ff */
[----:B------:R-:W-:Y:S05]  /*0e20*/  @!P1 BRA `(.L_x_304) ;  /* 0x0000006000009947 */ /* 0x000fea0003800000 */
[----:B-----5:R-:W-:Y:S01]  /*0e30*/  PRMT R126, RZ, 0x5410, R41 ;  /* 0x00005410ff7e7816 */ /* 0x020fe20000000029 */
[----:B------:R-:W-:Y:S05]  /*0e40*/  BRA `(.L_x_304) ;  /* 0x0000004000007947 */ /* 0x000fea0003800000 */
.L_x_303:
[----:B-----5:R-:W-:Y:S02]  /*0e50*/  PRMT R126, RZ, 0x5410, R37 ;  /* 0x00005410ff7e7816 */ /* 0x020fe40000000025 */
[----:B------:R-:W-:-:S03]  /*0e60*/  @P1 PRMT R45, RZ, 0x5410, R41 ;  /* 0x00005410ff2d1816 */ /* 0x000fc60000000029 */
[----:B------:R-:W-:-:S04]  /*0e70*/  FMUL.FTZ R126, R126, c[0x0][0x1ec] ;  /* 0x00007b007e7e7a20 */ /* 0x000fc80000410000 */
[----:B------:R-:W-:Y:S02]  /*0e80*/  @P1 FADD.FTZ R126, R45, R126 ;  /* 0x0000007e2d7e1221 */ /* 0x000fe40000010000 */
.L_x_304:
[----:B------:R-:W-:Y:S05]  /*0e90*/  BSYNC B1 ;  /* 0x0000000000017941 */ /* 0x000fea0003800000 */
.L_x_302:
[----:B------:R-:W-:Y:S01]  /*0ea0*/  BSSY B1, `(.L_x_305) ;  /* 0x000000a000017945 */ /* 0x000fe20003800000 */
[----:B------:R-:W-:Y:S05]  /*0eb0*/  @P2 BRA `(.L_x_306) ;  /* 0x0000004000002947 */ /* 0x000fea0003800000 */
[----:B------:R-:W-:Y:S01]  /*0ec0*/  MOV R125, RZ ;  /* 0x000000ff007d7202 */ /* 0x000fe20000000f00 */
[----:B------:R-:W-:Y:S05]  /*0ed0*/  @!P1 BRA `(.L_x_307) ;  /* 0x0000006000009947 */ /* 0x000fea0003800000 */
[----:B-----5:R-:W-:Y:S01]  /*0ee0*/  PRMT R125, RZ, 0x7610, R41 ;  /* 0x00007610ff7d7816 */ /* 0x020fe20000000029 */
[----:B------:R-:W-:Y:S05]  /*0ef0*/  BRA `(.L_x_307) ;  /* 0x0000004000007947 */ /* 0x000fea0003800000 */
.L_x_306:
[----:B-----5:R-:W-:Y:S02]  /*0f00*/  PRMT R125, RZ, 0x7610, R37 ;  /* 0x00007610ff7d7816 */ /* 0x020fe40000000025 */
[----:B------:R-:W-:-:S03]  /*0f10*/  @P1 PRMT R44, RZ, 0x7610, R41 ;  /* 0x00007610ff2c1816 */ /* 0x000fc60000000029 */
[----:B------:R-:W-:-:S04]  /*0f20*/  FMUL.FTZ R125, R125, c[0x0][0x1ec] ;  /* 0x00007b007d7d7a20 */ /* 0x000fc80000410000 */
[----:B------:R-:W-:Y:S02]  /*0f30*/  @P1 FADD.FTZ R125, R44, R125 ;  /* 0x0000007d2c7d1221 */ /* 0x000fe40000010000 */
.L_x_307:
[----:B------:R-:W-:Y:S05]  /*0f40*/  BSYNC B1 ;  /* 0x0000000000017941 */ /* 0x000fea0003800000 */
.L_x_305:
[----:B------:R-:W-:Y:S01]  /*0f50*/  BSSY B1, `(.L_x_308) ;  /* 0x000000a000017945 */ /* 0x000fe20003800000 */
[----:B------:R-:W-:Y:S05]  /*0f60*/  @P2 BRA `(.L_x_309) ;  /* 0x0000004000002947 */ /* 0x000fea0003800000 */
[----:B------:R-:W-:Y:S01]  /*0f70*/  HFMA2.MMA R124, -RZ, RZ, 0, 0 ;  /* 0x00000000ff7c7435 */ /* 0x000fe200000001ff */
[----:B------:R-:W-:Y:S05]  /*0f80*/  @!P1 BRA `(.L_x_310) ;  /* 0x0000006000009947 */ /* 0x000fea0003800000 */
[----:B-----5:R-:W-:Y:S01]  /*0f90*/  PRMT R124, RZ, 0x5410, R42 ;  /* 0x00005410ff7c7816 */ /* 0x020fe2000000002a */
[----:B------:R-:W-:Y:S05]  /*0fa0*/  BRA `(.L_x_310) ;  /* 0x0000004000007947 */ /* 0x000fea0003800000 */
.L_x_309:
[----:B-----5:R-:W-:Y:S02]  /*0fb0*/  PRMT R124, RZ, 0x5410, R38 ;  /* 0x00005410ff7c7816 */ /* 0x020fe40000000026 */
[----:B------:R-:W-:-:S03]  /*0fc0*/  @P1 PRMT R45, RZ, 0x5410, R42 ;  /* 0x00005410ff2d1816 */ /* 0x000fc6000000002a */
[----:B------:R-:W-:-:S04]  /*0fd0*/  FMUL.FTZ R124, R124, c[0x0][0x1ec] ;  /* 0x00007b007c7c7a20 */ /* 0x000fc80000410000 */
[----:B------:R-:W-:Y:S02]  /*0fe0*/  @P1 FADD.FTZ R124, R45, R124 ;  /* 0x0000007c2d7c1221 */ /* 0x000fe40000010000 */
.L_x_310:
[----:B------:R-:W-:Y:S05]  /*0ff0*/  BSYNC B1 ;  /* 0x0000000000017941 */ /* 0x000fea0003800000 */
.L_x_308:
[----:B------:R-:W-:Y:S01]  /*1000*/  BSSY B1, `(.L_x_311) ;  /* 0x000000a000017945 */ /* 0x000fe20003800000 */
[----:B------:R-:W-:Y:S05]  /*1010*/  @P2 BRA `(.L_x_312) ;  /* 0x0000004000002947 */ /* 0x000fea0003800000 */
[----:B------:R-:W-:Y:S01]  /*1020*/  MOV R123, RZ ;  /* 0x000000ff007b7202 */ /* 0x000fe20000000f00 */
[----:B------:R-:W-:Y:S05]  /*1030*/  @!P1 BRA `(.L_x_313) ;  /* 0x0000006000009947 */ /* 0x000fea0003800000 */
[----:B-----5:R-:W-:Y:S01]  /*1040*/  PRMT R123, RZ, 0x7610, R42 ;  /* 0x00007610ff7b7816 */ /* 0x020fe2000000002a */
[----:B------:R-:W-:Y:S05]  /*1050*/  BRA `(.L_x_313) ;  /* 0x0000004000007947 */ /* 0x000fea0003800000 */
.L_x_312:
[----:B-----5:R-:W-:Y:S02]  /*1060*/  PRMT R123, RZ, 0x7610, R38 ;  /* 0x00007610ff7b7816 */ /* 0x020fe40000000026 */
[----:B------:R-:W-:-:S03]  /*1070*/  @P1 PRMT R44, RZ, 0x7610, R42 ;  /* 0x00007610ff2c1816 */ /* 0x000fc6000000002a */
[----:B------:R-:W-:-:S04]  /*1080*/  FMUL.FTZ R123, R123, c[0x0][0x1ec] ;  /* 0x00007b007b7b7a20 */ /* 0x000fc80000410000 */
[----:B------:R-:W-:Y:S02]  /*1090*/  @P1 FADD.FTZ R123, R44, R123 ;  /* 0x0000007b2c7b1221 */ /* 0x000fe40000010000 */
.L_x_313:
[----:B------:R-:W-:Y:S05]  /*10a0*/  BSYNC B1 ;  /* 0x0000000000017941 */ /* 0x000fea0003800000 */
.L_x_311:
[----:B------:R-:W-:Y:S01]  /*10b0*/  BSSY B1, `(.L_x_314) ;  /* 0x000000a000017945 */ /* 0x000fe20003800000 */
[----:B------:R-:W-:Y:S05]  /*10c0*/  @P2 BRA `(.L_x_315) ;  /* 0x0000004000002947 */ /* 0x000fea0003800000 */
[----:B------:R-:W-:Y:S01]  /*10d0*/  HFMA2.MMA R122, -RZ, RZ, 0, 0 ;  /* 0x00000000ff7a7435 */ /* 0x000fe200000001ff */
[----:B------:R-:W-:Y:S05]  /*10e0*/  @!P1 BRA `(.L_x_316) ;  /* 0x0000006000009947 */ /* 0x000fea0003800000 */
[----:B-----5:R-:W-:Y:S01]  /*10f0*/  PRMT R122, RZ, 0x5410, R43 ;  /* 0x00005410ff7a7816 */ /* 0x020fe2000000002b */
[----:B------:R-:W-:Y:S05]  /*1100*/  BRA `(.L_x_316) ;  /* 0x0000004000007947 */ /* 0x000fea0003800000 */
.L_x_315:
[----:B-----5:R-:W-:Y:S02]  /*1110*/  PRMT R122, RZ, 0x5410, R39 ;  /* 0x00005410ff7a7816 */ /* 0x020fe40000000027 */
[----:B------:R-:W-:-:S03]  /*1120*/  @P1 PRMT R45, RZ, 0x5410, R43 ;  /* 0x00005410ff2d1816 */ /* 0x000fc6000000002b */
[----:B------:R-:W-:-:S04]  /*1130*/  FMUL.FTZ R122, R122, c[0x0][0x1ec] ;  /* 0x00007b007a7a7a20 */ /* 0x000fc80000410000 */
[----:B------:R-:W-:Y:S02]  /*1140*/  @P1 FADD.FTZ R122, R45, R122 ;  /* 0x0000007a2d7a1221 */ /* 0x000fe40000010000 */
.L_x_316:
[----:B------:R-:W-:Y:S05]  /*1150*/  BSYNC B1 ;  /* 0x0000000000017941 */ /* 0x000fea0003800000 */
.L_x_314:
[----:B------:R-:W-:Y:S01]  /*1160*/  BSSY B1, `(.L_x_317) ;  /* 0x000000a000017945 */ /* 0x000fe20003800000 */
[----:B------:R-:W-:Y:S05]  /*1170*/  @P2 BRA `(.L_x_318) ;  /* 0x0000004000002947 */ /* 0x000fea0003800000 */
[----:B------:R-:W-:Y:S01]  /*1180*/  MOV R121, RZ ;  /* 0x000000ff00797202 */ /* 0x000fe20000000f00 */
[----:B------:R-:W-:Y:S05]  /*1190*/  @!P1 BRA `(.L_x_319) ;  /* 0x0000006000009947 */ /* 0x000fea0003800000 */
[----:B-----5:R-:W-:Y:S01]  /*11a0*/  PRMT R121, RZ, 0x7610, R43 ;  /* 0x00007610ff797816 */ /* 0x020fe2000000002b */
[----:B------:R-:W-:Y:S05]  /*11b0*/  BRA `(.L_x_319) ;  /* 0x0000004000007947 */ /* 0x000fea0003800000 */
.L_x_318:
[----:B-----5:R-:W-:Y:S02]  /*11c0*/  PRMT R121, RZ, 0x7610, R39 ;  /* 0x00007610ff797816 */ /* 0x020fe40000000027 */
[----:B------:R-:W-:-:S03]  /*11d0*/  @P1 PRMT R44, RZ, 0x7610, R43 ;  /* 0x00007610ff2c1816 */ /* 0x000fc6000000002b */
[----:B------:R-:W-:-:S04]  /*11e0*/  FMUL.FTZ R121, R121, c[0x0][0x1ec] ;  /* 0x00007b0079797a20 */ /* 0x000fc80000410000 */
[----:B------:R-:W-:Y:S02]  /*11f0*/  @P1 FADD.FTZ R121, R44, R121 ;  /* 0x000000792c791221 */ /* 0x000fe40000010000 */
.L_x_319:
[----:B------:R-:W-:Y:S05]  /*1200*/  BSYNC B1 ;  /* 0x0000000000017941 */ /* 0x000fea0003800000 */
.L_x_317:
[----:B------:R-:W-:Y:S01]  /*1210*/  IMAD.MOV.U32 R137, RZ, RZ, 0x10 ;  /* 0x00000010ff897424 */ /* 0x000fe200078e00ff */
[----:B------:R-:W-:Y:S02]  /*1220*/  F2FP.BF16.PACK_AB R47, R121, R122 ;  /* 0x0000007a792f723e */ /* 0x000fe400000010ff */
[----:B------:R-:W-:Y:S01]  /*1230*/  F2FP.BF16.PACK_AB R46, R123, R124 ;  /* 0x0000007c7b2e723e */ /* 0x000fe200000010ff */
[----:B------:R-:W-:Y:S01]  /*1240*/  IMAD.WIDE.U32 R136, R140, R137, c[0x0][0x188] ;  /* 0x000062008c887625 */ /* 0x000fe200078e0089 */
[----:B------:R-:W-:Y:S02]  /*1250*/  F2FP.BF16.PACK_AB R45, R125, R126 ;  /* 0x0000007e7d2d723e */ /* 0x000fe400000010ff */
[----:B------:R-:W-:Y:S02]  /*1260*/  F2FP.BF16.PACK_AB R44, R127, R128 ;  /* 0x000000807f2c723e */ /* 0x000fe400000010ff */
[----:B------:R-:W-:Y:S02]  /*1270*/  IADD3 R142, R142, 0x20, RZ ;  /* 0x000000208e8e7810 */ /* 0x000fe40007ffe0ff */
[----:B------:R-:W-:Y:S01]  /*1280*/  IADD3 R140, R140, 0x20, RZ ;  /* 0x000000208c8c7810 */ /* 0x000fe20007ffe0ff */
[----:B------:R0:W-:Y:S04]  /*1290*/  STG.E.128 [R136.64], R44 ;  /* 0x0000002c88007986 */ /* 0x0001e8000c101d04 */
.L_x_295:
[----:B-1----:R-:W-:Y:S05]  /*12a0*/  BSYNC B0 ;  /* 0x0000000000007941 */ /* 0x002fea0003800000 */
.L_x_294:
[----:B------:R-:W-:Y:S01]  /*12b0*/  ISETP.GE.U32.AND P1, PT, R34, 0x40, PT ;  /* 0x000000402200780c */ /* 0x000fe20003f26070 */
[----:B------:R-:W-:-:S12]  /*12c0*/  BSSY B0, `(.L_x_320) ;  /* 0x000006c000007945 */ /* 0x000fd80003800000 */
[----:B------:R-:W-:Y:S05]  /*12d0*/  @!P1 BRA `(.L_x_321) ;  /* 0x000006a000009947 */ /* 0x000fea0003800000 */
[----:B------:R-:W-:Y:S02]  /*12e0*/  ISETP.NE.U32.AND P1, PT, RZ, c[0x0][0x180], PT ;  /* 0x00006000ff007a0c */ /* 0x000fe40003f25070 */
[----:B0-----:R-:W-:Y:S02]  /*12f0*/  @P0 MOV R47, 0x10 ;  /* 0x00000010002f0802 */ /* 0x001fe40000000f00 */
[----:B------:R-:W-:-:S03]  /*1300*/  ISETP.NE.AND.EX P1, PT, RZ, c[0x0][0x184], PT, P1 ;  /* 0x00006100ff007a0c */ /* 0x000fc60003f25310 */
[----:B------:R-:W-:-:S05]  /*1310*/  @P0 IMAD.WIDE.U32 R46, R142, R47, c[0x0][0x170] ;  /* 0x00005c008e2e0625 */ /* 0x000fca00078e002f */
[----:B-----5:R0:W5:Y:S05]  /*1320*/  @P0 LDG.E.128 R36, [R46.64] ;  /* 0x000000042e240981 */ /* 0x02016a000c1e1d00 */
        /* <DEDUP_REMOVED lines=10> */
.L_x_323:
[----:B0----5:R-:W-:Y:S02]  /*13d0*/  PRMT R120, RZ, 0x5410, R36 ;  /* 0x00005410ff787816 */ /* 0x021fe40000000024 */
[----:B------:R-:W-:-:S03]  /*13e0*/  @P1 PRMT R45, RZ, 0x5410, R40 ;  /* 0x00005410ff2d1816 */ /* 0x000fc60000000028 */
[----:B------:R-:W-:-:S04]  /*13f0*/  FMUL.FTZ R120, R120, c[0x0][0x1ec] ;  /* 0x00007b0078787a20 */ /* 0x000fc80000410000 */
[----:B------:R-:W-:Y:S02]  /*1400*/  @P1 FADD.FTZ R120, R45, R120 ;  /* 0x000000782d781221 */ /* 0x000fe40000010000 */
.L_x_324:
[----:B------:R-:W-:Y:S05]  /*1410*/  BSYNC B1 ;  /* 0x0000000000017941 */ /* 0x000fea0003800000 */
.L_x_322:
[----:B------:R-:W-:Y:S01]  /*1420*/  BSSY B1, `(.L_x_325) ;  /* 0x000000a000017945 */ /* 0x000fe20003800000 */
[----:B------:R-:W-:Y:S05]  /*1430*/  @P2 BRA `(.L_x_326) ;  /* 0x0000004000002947 */ /* 0x000fea0003800000 */
[----:B------:R-:W-:Y:S01]  /*1440*/  MOV R119, RZ ;  /* 0x000000ff00777202 */ /* 0x000fe20000000f00 */
[----:B------:R-:W-:Y:S05]  /*1450*/  @!P1 BRA `(.L_x_327) ;  /* 0x0000006000009947 */ /* 0x000fea0003800000 */
[----:B-----5:R-:W-:Y:S01]  /*1460*/  PRMT R119, RZ, 0x7610, R40 ;  /* 0x00007610ff777816 */ /* 0x020fe20000000028 */
[----:B------:R-:W-:Y:S05]  /*1470*/  BRA `(.L_x_327) ;  /* 0x0000004000007947 */ /* 0x000fea0003800000 */
.L_x_326:
[----:B-----5:R-:W-:Y:S02]  /*1480*/  PRMT R119, RZ, 0x7610, R36 ;  /* 0x00007610ff777816 */ /* 0x020fe40000000024 */
[----:B------:R-:W-:-:S03]  /*1490*/  @P1 PRMT R44, RZ, 0x7610, R40 ;  /* 0x00007610ff2c1816 */ /* 0x000fc60000000028 */
[----:B------:R-:W-:-:S04]  /*14a0*/  FMUL.FTZ R119, R119, c[0x0][0x1ec] ;  /* 0x00007b0077777a20 */ /* 0x000fc80000410000 */
[----:B------:R-:W-:Y:S02]  /*14b0*/  @P1 FADD.FTZ R119, R44, R119 ;  /* 0x000000772c771221 */ /* 0x000fe40000010000 */
.L_x_327:
[----:B------:R-:W-:Y:S05]  /*14c0*/  BSYNC B1 ;  /* 0x0000000000017941 */ /* 0x000fea0003800000 */
.L_x_325:
[----:B------:R-:W-:Y:S01]  /*14d0*/  BSSY B1, `(.L_x_328) ;  /* 0x000000a000017945 */ /* 0x000fe20003800000 */
[----:B------:R-:W-:Y:S05]  /*14e0*/  @P2 BRA `(.L_x_329) ;  /* 0x0000004000002947 */ /* 0x000fea0003800000 */
[----:B------:R-:W-:Y:S01]  /*14f0*/  HFMA2.MMA R118, -RZ, RZ, 0, 0 ;  /* 0x00000000ff767435 */ /* 0x000fe200000001ff */
[----:B------:R-:W-:Y:S05]  /*1500*/  @!P1 BRA `(.L_x_330) ;  /* 0x0000006000009947 */ /* 0x000fea0003800000 */
[----:B-----5:R-:W-:Y:S01]  /*1510*/  PRMT R118, RZ, 0x5410, R41 ;  /* 0x00005410ff767816 */ /* 0x020fe20000000029 */
[----:B------:R-:W-:Y:S05]  /*1520*/  BRA `(.L_x_330) ;  /* 0x0000004000007947 */ /* 0x000fea0003800000 */
.L_x_329:
[----:B-----5:R-:W-:Y:S02]  /*1530*/  PRMT R118, RZ, 0x5410, R37 ;  /* 0x00005410ff767816 */ /* 0x020fe40000000025 */
[----:B------:R-:W-:-:S03]  /*1540*/  @P1 PRMT R45, RZ, 0x5410, R41 ;  /* 0x00005410ff2d1816 */ /* 0x000fc60000000029 */
[----:B------:R-:W-:-:S04]  /*1550*/  FMUL.FTZ R118, R118, c[0x0][0x1ec] ;  /* 0x00007b0076767a20 */ /* 0x000fc80000410000 */
[----:B------:R-:W-:Y:S02]  /*1560*/  @P1 FADD.FTZ R118, R45, R118 ;  /* 0x000000762d761221 */ /* 0x000fe40000010000 */
.L_x_330:
[----:B------:R-:W-:Y:S05]  /*1570*/  BSYNC B1 ;  /* 0x0000000000017941 */ /* 0x000fea0003800000 */
.L_x_328:
[----:B------:R-:W-:Y:S01]  /*1580*/  BSSY B1, `(.L_x_331) ;  /* 0x000000a000017945 */ /* 0x000fe20003800000 */
[----:B------:R-:W-:Y:S05]  /*1590*/  @P2 BRA `(.L_x_332) ;  /* 0x0000004000002947 */ /* 0x000fea0003800000 */
[----:B------:R-:W-:Y:S01]  /*15a0*/  MOV R117, RZ ;  /* 0x000000ff00757202 */ /* 0x000fe20000000f00 */
[----:B------:R-:W-:Y:S05]  /*15b0*/  @!P1 BRA `(.L_x_333) ;  /* 0x0000006000009947 */ /* 0x000fea0003800000 */
[----:B-----5:R-:W-:Y:S01]  /*15c0*/  PRMT R117, RZ, 0x7610, R41 ;  /* 0x00007610ff757816 */ /* 0x020fe20000000029 */
[----:B------:R-:W-:Y:S05]  /*15d0*/  BRA `(.L_x_333) ;  /* 0x0000004000007947 */ /* 0x000fea0003800000 */
.L_x_332:
[----:B-----5:R-:W-:Y:S02]  /*15e0*/  PRMT R117, RZ, 0x7610, R37 ;  /* 0x00007610ff757816 */ /* 0x020fe40000000025 */
[----:B------:R-:W-:-:S03]  /*15f0*/  @P1 PRMT R44, RZ, 0x7610, R41 ;  /* 0x00007610ff2c1816 */ /* 0x000fc60000000029 */
[----:B------:R-:W-:-:S04]  /*1600*/  FMUL.FTZ R117, R117, c[0x0][0x1ec] ;  /* 0x00007b0075757a20 */ /* 0x000fc80000410000 */
[----:B------:R-:W-:Y:S02]  /*1610*/  @P1 FADD.FTZ R117, R44, R117 ;  /* 0x000000752c751221 */ /* 0x000fe40000010000 */
.L_x_333:
[----:B------:R-:W-:Y:S05]  /*1620*/  BSYNC B1 ;  /* 0x0000000000017941 */ /* 0x000fea0003800000 */
.L_x_331:
[----:B------:R-:W-:Y:S01]  /*1630*/  BSSY B1, `(.L_x_334) ;  /* 0x000000a000017945 */ /* 0x000fe20003800000 */
[----:B------:R-:W-:Y:S05]  /*1640*/  @P2 BRA `(.L_x_335) ;  /* 0x0000004000002947 */ /* 0x000fea0003800000 */
[----:B------:R-:W-:Y:S01]  /*1650*/  HFMA2.MMA R116, -RZ, RZ, 0, 0 ;  /* 0x00000000ff747435 */ /* 0x000fe200000001ff */
[----:B------:R-:W-:Y:S05]  /*1660*/  @!P1 BRA `(.L_x_336) ;  /* 0x0000006000009947 */ /* 0x000fea0003800000 */
[----:B-----5:R-:W-:Y:S01]  /*1670*/  PRMT R116, RZ, 0x5410, R42 ;  /* 0x00005410ff747816 */ /* 0x020fe2000000002a */
[----:B------:R-:W-:Y:S05]  /*1680*/  BRA `(.L_x_336) ;  /* 0x0000004000007947 */ /* 0x000fea0003800000 */
.L_x_335:
[----:B-----5:R-:W-:Y:S02]  /*1690*/  PRMT R116, RZ, 0x5410, R38 ;  /* 0x00005410ff747816 */ /* 0x020fe40000000026 */
[----:B------:R-:W-:-:S03]  /*16a0*/  @P1 PRMT R45, RZ, 0x5410, R42 ;  /* 0x00005410ff2d1816 */ /* 0x000fc6000000002a */
[----:B------:R-:W-:-:S04]  /*16b0*/  FMUL.FTZ R116, R116, c[0x0][0x1ec] ;  /* 0x00007b0074747a20 */ /* 0x000fc80000410000 */
[----:B------:R-:W-:Y:S02]  /*16c0*/  @P1 FADD.FTZ R116, R45, R116 ;  /* 0x000000742d741221 */ /* 0x000fe40000010000 */
.L_x_336:
[----:B------:R-:W-:Y:S05]  /*16d0*/  BSYNC B1 ;  /* 0x0000000000017941 */ /* 0x000fea0003800000 */
.L_x_334:
[----:B------:R-:W-:Y:S01]  /*16e0*/  BSSY B1, `(.L_x_337) ;  /* 0x000000a000017945 */ /* 0x000fe20003800000 */
[----:B------:R-:W-:Y:S05]  /*16f0*/  @P2 BRA `(.L_x_338) ;  /* 0x0000004000002947 */ /* 0x000fea0003800000 */
[----:B------:R-:W-:Y:S01]  /*1700*/  MOV R115, RZ ;  /* 0x000000ff00737202 */ /* 0x000fe20000000f00 */
[----:B------:R-:W-:Y:S05]  /*1710*/  @!P1 BRA `(.L_x_339) ;  /* 0x0000006000009947 */ /* 0x000fea0003800000 */
[----:B-----5:R-:W-:Y:S01]  /*1720*/  PRMT R115, RZ, 0x7610, R42 ;  /* 0x00007610ff737816 */ /* 0x020fe2000000002a */
[----:B------:R-:W-:Y:S05]  /*1730*/  BRA `(.L_x_339) ;  /* 0x0000004000007947 */ /* 0x000fea0003800000 */
.L_x_338:
[----:B-----5:R-:W-:Y:S02]  /*1740*/  PRMT R115, RZ, 0x7610, R38 ;  /* 0x00007610ff737816 */ /* 0x020fe40000000026 */
[----:B------:R-:W-:-:S03]  /*1750*/  @P1 PRMT R44, RZ, 0x7610, R42 ;  /* 0x00007610ff2c1816 */ /* 0x000fc6000000002a */
[----:B------:R-:W-:-:S04]  /*1760*/  FMUL.FTZ R115, R115, c[0x0][0x1ec] ;  /* 0x00007b0073737a20 */ /* 0x000fc80000410000 */
[----:B------:R-:W-:Y:S02]  /*1770*/  @P1 FADD.FTZ R115, R44, R115 ;  /* 0x000000732c731221 */ /* 0x000fe40000010000 */
.L_x_339:
[----:B------:R-:W-:Y:S05]  /*1780*/  BSYNC B1 ;  /* 0x0000000000017941 */ /* 0x000fea0003800000 */
.L_x_337:
[----:B------:R-:W-:Y:S01]  /*1790*/  BSSY B1, `(.L_x_340) ;  /* 0x000000a000017945 */ /* 0x000fe20003800000 */
[----:B------:R-:W-:Y:S05]  /*17a0*/  @P2 BRA `(.L_x_341) ;  /* 0x0000004000002947 */ /* 0x000fea0003800000 */
[----:B------:R-:W-:Y:S01]  /*17b0*/  HFMA2.MMA R114, -RZ, RZ, 0, 0 ;  /* 0x00000000ff727435 */ /* 0x000fe200000001ff */
[----:B------:R-:W-:Y:S05]  /*17c0*/  @!P1 BRA `(.L_x_342) ;  /* 0x0000006000009947 */ /* 0x000fea0003800000 */
[----:B-----5:R-:W-:Y:S01]  /*17d0*/  PRMT R114, RZ, 0x5410, R43 ;  /* 0x00005410ff727816 */ /* 0x020fe2000000002b */
[----:B------:R-:W-:Y:S05]  /*17e0*/  BRA `(.L_x_342) ;  /* 0x0000004000007947 */ /* 0x000fea0003800000 */
.L_x_341:
[----:B-----5:R-:W-:Y:S02]  /*17f0*/  PRMT R114, RZ, 0x5410, R39 ;  /* 0x00005410ff727816 */ /* 0x020fe40000000027 */
[----:B------:R-:W-:-:S03]  /*1800*/  @P1 PRMT R45, RZ, 0x5410, R43 ;  /* 0x00005410ff2d1816 */ /* 0x000fc6000000002b */
[----:B------:R-:W-:-:S04]  /*1810*/  FMUL.FTZ R114, R114, c[0x0][0x1ec] ;  /* 0x00007b0072727a20 */ /* 0x000fc80000410000 */
[----:B------:R-:W-:Y:S02]  /*1820*/  @P1 FADD.FTZ R114, R45, R114 ;  /* 0x000000722d721221 */ /* 0x000fe40000010000 */
.L_x_342:
[----:B------:R-:W-:Y:S05]  /*1830*/  BSYNC B1 ;  /* 0x0000000000017941 */ /* 0x000fea0003800000 */
.L_x_340:
[----:B------:R-:W-:Y:S01]  /*1840*/  BSSY B1, `(.L_x_343) ;  /* 0x000000a000017945 */ /* 0x000fe20003800000 */
[----:B------:R-:W-:Y:S05]  /*1850*/  @P2 BRA `(.L_x_344) ;  /* 0x0000004000002947 */ /* 0x000fea0003800000 */
[----:B------:R-:W-:Y:S01]  /*1860*/  MOV R113, RZ ;  /* 0x000000ff00717202 */ /* 0x000fe20000000f00 */
[----:B------:R-:W-:Y:S05]  /*1870*/  @!P1 BRA `(.L_x_345) ;  /* 0x0000006000009947 */ /* 0x000fea0003800000 */
[----:B-----5:R-:W-:Y:S01]  /*1880*/  PRMT R113, RZ, 0x7610, R43 ;  /* 0x00007610ff717816 */ /* 0x020fe2000000002b */
[----:B------:R-:W-:Y:S05]  /*1890*/  BRA `(.L_x_345) ;  /* 0x0000004000007947 */ /* 0x000fea0003800000 */
.L_x_344:
[----:B-----5:R-:W-:Y:S02]  /*18a0*/  PRMT R113, RZ, 0x7610, R39 ;  /* 0x00007610ff717816 */ /* 0x020fe40000000027 */
[----:B------:R-:W-:-:S03]  /*18b0*/  @P1 PRMT R44, RZ, 0x7610, R43 ;  /* 0x00007610ff2c1816 */ /* 0x000fc6000000002b */
[----:B------:R-:W-:-:S04]  /*18c0*/  FMUL.FTZ R113, R113, c[0x0][0x1ec] ;  /* 0x00007b0071717a20 */ /* 0x000fc80000410000 */
[----:B------:R-:W-:Y:S02]  /*18d0*/  @P1 FADD.FTZ R113, R44, R113 ;  /* 0x000000712c711221 */ /* 0x000fe40000010000 */
.L_x_345:
[----:B------:R-:W-:Y:S05]  /*18e0*/  BSYNC B1 ;  /* 0x0000000000017941 */ /* 0x000fea0003800000 */
.L_x_343:
[----:B------:R-:W-:Y:S01]  /*18f0*/  HFMA2.MMA R137, -RZ, RZ, 0, 9.5367431640625e-07 ;  /* 0x00000010ff897435 */ /* 0x000fe200000001ff */
[----:B------:R-:W-:Y:S02]  /*1900*/  F2FP.BF16.PACK_AB R47, R113, R114 ;  /* 0x00000072712f723e */ /* 0x000fe400000010ff */
[----:B------:R-:W-:Y:S02]  /*1910*/  F2FP.BF16.PACK_AB R46, R115, R116 ;  /* 0x00000074732e723e */ /* 0x000fe400000010ff */
[----:B------:R-:W-:Y:S02]  /*1920*/  F2FP.BF16.PACK_AB R45, R117, R118 ;  /* 0x00000076752d723e */ /* 0x000fe400000010ff */
[----:B------:R-:W-:Y:S02]  /*1930*/  F2FP.BF16.PACK_AB R44, R119, R120 ;  /* 0x00000078772c723e */ /* 0x000fe400000010ff */
[----:B------:R-:W-:Y:S01]  /*1940*/  IADD3 R142, R142, 0x20, RZ ;  /* 0x000000208e8e7810 */ /* 0x000fe20007ffe0ff */
[C---:B------:R-:W-:Y:S01]  /*1950*/  IMAD.WIDE.U32 R136, R140.reuse, R137, c[0x0][0x188] ;  /* 0x000062008c887625 */ /* 0x040fe200078e0089 */
[----:B------:R-:W-:-:S04]  /*1960*/  IADD3 R140, R140, 0x20, RZ ;  /* 0x000000208c8c7810 */ /* 0x000fc80007ffe0ff */
[----:B------:R0:W-:Y:S03]  /*1970*/  STG.E.128 [R136.64], R44 ;  /* 0x0000002c88007986 */ /* 0x0001e6000c101d04 */
.L_x_321:
[----:B------:R-:W-:Y:S05]  /*1980*/  BSYNC B0 ;  /* 0x0000000000007941 */ /* 0x000fea0003800000 */
.L_x_320:
        /* <DEDUP_REMOVED lines=18> */
.L_x_349:
[----:B0----5:R-:W-:Y:S02]  /*1ab0*/  PRMT R112, RZ, 0x5410, R36 ;  /* 0x00005410ff707816 */ /* 0x021fe40000000024 */
[----:B------:R-:W-:-:S03]  /*1ac0*/  @P1 PRMT R45, RZ, 0x5410, R40 ;  /* 0x00005410ff2d1816 */ /* 0x000fc60000000028 */
[----:B------:R-:W-:-:S04]  /*1ad0*/  FMUL.FTZ R112, R112, c[0x0][0x1ec] ;  /* 0x00007b0070707a20 */ /* 0x000fc80000410000 */
[----:B------:R-:W-:Y:S02]  /*1ae0*/  @P1 FADD.FTZ R112, R45, R112 ;  /* 0x000000702d701221 */ /* 0x000fe40000010000 */
.L_x_350:
[----:B------:R-:W-:Y:S05]  /*1af0*/  BSYNC B1 ;  /* 0x0000000000017941 */ /* 0x000fea0003800000 */
.L_x_348:
[----:B------:R-:W-:Y:S01]  /*1b00*/  BSSY B1, `(.L_x_351) ;  /* 0x000000a000017945 */ /* 0x000fe20003800000 */
[----:B------:R-:W-:Y:S05]  /*1b10*/  @P2 BRA `(.L_x_352) ;  /* 0x0000004000002947 */ /* 0x000fea0003800000 */
[----:B------:R-:W-:Y:S01]  /*1b20*/  MOV R111, RZ ;  /* 0x000000ff006f7202 */ /* 0x000fe20000000f00 */
[----:B------:R-:W-:Y:S05]  /*1b30*/  @!P1 BRA `(.L_x_353) ;  /* 0x0000006000009947 */ /* 0x000fea0003800000 */
[----:B-----5:R-:W-:Y:S01]  /*1b40*/  PRMT R111, RZ, 0x7610, R40 ;  /* 0x00007610ff6f7816 */ /* 0x020fe20000000028 */
[----:B------:R-:W-:Y:S05]  /*1b50*/  BRA `(.L_x_353) ;  /* 0x0000004000007947 */ /* 0x000fea0003800000 */
.L_x_352:
[----:B-----5:R-:W-:Y:S02]  /*1b60*/  PRMT R111, RZ, 0x7610, R36 ;  /* 0x00007610ff6f7816 */ /* 0x020fe40000000024 */
[----:B------:R-:W-:-:S03]  /*1b70*/  @P1 PRMT R44, RZ, 0x7610, R40 ;  /* 0x00007610ff2c1816 */ /* 0x000fc60000000028 */
[----:B------:R-:W-:-:S04]  /*1b80*/  FMUL.FTZ R111, R111, c[0x0][0x1ec] ;  /* 0x00007b006f6f7a20 */ /* 0x000fc80000410000 */
[----:B------:R-:W-:Y:S02]  /*1b90*/  @P1 FADD.FTZ R111, R44, R111 ;  /* 0x0000006f2c6f1221 */ /* 0x000fe40000010000 */
.L_x_353:
[----:B------:R-:W-:Y:S05]  /*1ba0*/  BSYNC B1 ;  /* 0x0000000000017941 */ /* 0x000fea0003800000 */
.L_x_351:
[----:B------:R-:W-:Y:S01]  /*1bb0*/  BSSY B1, `(.L_x_354) ;  /* 0x000000a000017945 */ /* 0x000fe20003800000 */
[----:B------:R-:W-:Y:S05]  /*1bc0*/  @P2 BRA `(.L_x_355) ;  /* 0x0000004000002947 */ /* 0x000fea0003800000 */
[----:B------:R-:W-:Y:S01]  /*1bd0*/  HFMA2.MMA R110, -RZ, RZ, 0, 0 ;  /* 0x00000000ff6e7435 */ /* 0x000fe200000001ff */
[----:B------:R-:W-:Y:S05]  /*1be0*/  @!P1 BRA `(.L_x_356) ;  /* 0x0000006000009947 */ /* 0x000fea0003800000 */
[----:B-----5:R-:W-:Y:S01]  /*1bf0*/  PRMT R110, RZ, 0x5410, R41 ;  /* 0x00005410ff6e7816 */ /* 0x020fe20000000029 */
[----:B------:R-:W-:Y:S05]  /*1c00*/  BRA `(.L_x_356) ;  /* 0x0000004000007947 */ /* 0x000fea0003800000 */
.L_x_355:
[----:B-----5:R-:W-:Y:S02]  /*1c10*/  PRMT R110, RZ, 0x5410, R37 ;  /* 0x00005410ff6e7816 */ /* 0x020fe40000000025 */
[----:B------:R-:W-:-:S03]  /*1c20*/  @P1 PRMT R45, RZ, 0x5410, R41 ;  /* 0x00005410ff2d1816 */ /* 0x000fc60000000029 */
[----:B------:R-:W-:-:S04]  /*1c30*/  FMUL.FTZ R110, R110, c[0x0][0x1ec] ;  /* 0x00007b006e6e7a20 */ /* 0x000fc80000410000 */
[----:B------:R-:W-:Y:S02]  /*1c40*/  @P1 FADD.FTZ R110, R45, R110 ;  /* 0x0000006e2d6e1221 */ /* 0x000fe40000010000 */
.L_x_356:
[----:B------:R-:W-:Y:S05]  /*1c50*/  BSYNC B1 ;  /* 0x0000000000017941 */ /* 0x000fea0003800000 */
.L_x_354:
[----:B------:R-:W-:Y:S01]  /*1c60*/  BSSY B1, `(.L_x_357) ;  /* 0x000000a000017945 */ /* 0x000fe20003800000 */
[----:B------:R-:W-:Y:S05]  /*1c70*/  @P2 BRA `(.L_x_358) ;  /* 0x0000004000002947 */ /* 0x000fea0003800000 */
[----:B------:R-:W-:Y:S01]  /*1c80*/  IMAD.MOV.U32 R109, RZ, RZ, RZ ;  /* 0x000000ffff6d7224 */ /* 0x000fe200078e00ff */
[----:B------:R-:W-:Y:S05]  /*1c90*/  @!P1 BRA `(.L_x_359) ;  /* 0x0000006000009947 */ /* 0x000fea0003800000 */
[----:B-----5:R-:W-:Y:S01]  /*1ca0*/  PRMT R109, RZ, 0x7610, R41 ;  /* 0x00007610ff6d7816 */ /* 0x020fe20000000029 */
[----:B------:R-:W-:Y:S05]  /*1cb0*/  BRA `(.L_x_359) ;  /* 0x0000004000007947 */ /* 0x000fea0003800000 */
.L_x_358:
[----:B-----5:R-:W-:Y:S02]  /*1cc0*/  PRMT R109, RZ, 0x7610, R37 ;  /* 0x00007610ff6d7816 */ /* 0x020fe40000000025 */
[----:B------:R-:W-:-:S03]  /*1cd0*/  @P1 PRMT R44, RZ, 0x7610, R41 ;  /* 0x00007610ff2c1816 */ /* 0x000fc60000000029 */
[----:B------:R-:W-:-:S04]  /*1ce0*/  FMUL.FTZ R109, R109, c[0x0][0x1ec] ;  /* 0x00007b006d6d7a20 */ /* 0x000fc80000410000 */
[----:B------:R-:W-:Y:S02]  /*1cf0*/  @P1 FADD.FTZ R109, R44, R109 ;  /* 0x0000006d2c6d1221 */ /* 0x000fe40000010000 */
.L_x_359:
[----:B------:R-:W-:Y:S05]  /*1d00*/  BSYNC B1 ;  /* 0x0000000000017941 */ /* 0x000fea0003800000 */
.L_x_357:
[----:B------:R-:W-:Y:S01]  /*1d10*/  BSSY B1, `(.L_x_360) ;  /* 0x000000a000017945 */ /* 0x000fe20003800000 */
[----:B------:R-:W-:Y:S05]  /*1d20*/  @P2 BRA `(.L_x_361) ;  /* 0x0000004000002947 */ /* 0x000fea0003800000 */
[----:B------:R-:W-:Y:S01]  /*1d30*/  MOV R108, RZ ;  /* 0x000000ff006c7202 */ /* 0x000fe20000000f00 */
[----:B------:R-:W-:Y:S05]  /*1d40*/  @!P1 BRA `(.L_x_362) ;  /* 0x0000006000009947 */ /* 0x000fea0003800000 */
[----:B-----5:R-:W-:Y:S01]  /*1d50*/  PRMT R108, RZ, 0x5410, R42 ;  /* 0x00005410ff6c7816 */ /* 0x020fe2000000002a */
[----:B------:R-:W-:Y:S05]  /*1d60*/  BRA `(.L_x_362) ;  /* 0x0000004000007947 */ /* 0x000fea0003800000 */
.L_x_361:
[----:B-----5:R-:W-:Y:S02]  /*1d70*/  PRMT R108, RZ, 0x5410, R38 ;  /* 0x00005410ff6c7816 */ /* 0x020fe40000000026 */
[----:B------:R-:W-:-:S03]  /*1d80*/  @P1 PRMT R45, RZ, 0x5410, R42 ;  /* 0x00005410ff2d1816 */ /* 0x000fc6000000002a */
[----:B------:R-:W-:-:S04]  /*1d90*/  FMUL.FTZ R108, R108, c[0x0][0x1ec] ;  /* 0x00007b006c6c7a20 */ /* 0x000fc80000410000 */
[----:B------:R-:W-:Y:S02]  /*1da0*/  @P1 FADD.FTZ R108, R45, R108 ;  /* 0x0000006c2d6c1221 */ /* 0x000fe40000010000 */
.L_x_362:
[----:B------:R-:W-:Y:S05]  /*1db0*/  BSYNC B1 ;  /* 0x0000000000017941 */ /* 0x000fea0003800000 */
.L_x_360:
[----:B------:R-:W-:Y:S01]  /*1dc0*/  BSSY B1, `(.L_x_363) ;  /* 0x000000a000017945 */ /* 0x000fe20003800000 */
[----:B------:R-:W-:Y:S05]  /*1dd0*/  @P2 BRA `(.L_x_364) ;  /* 0x0000004000002947 */ /* 0x000fea0003800000 */
[----:B------:R-:W-:Y:S01]  /*1de0*/  HFMA2.MMA R107, -RZ, RZ, 0, 0 ;  /* 0x00000000ff6b7435 */ /* 0x000fe200000001ff */
[----:B------:R-:W-:Y:S05]  /*1df0*/  @!P1 BRA `(.L_x_365) ;  /* 0x0000006000009947 */ /* 0x000fea0003800000 */
[----:B-----5:R-:W-:Y:S01]  /*1e00*/  PRMT R107, RZ, 0x7610, R42 ;  /* 0x00007610ff6b7816 */ /* 0x020fe2000000002a */
[----:B------:R-:W-:Y:S05]  /*1e10*/  BRA `(.L_x_365) ;  /* 0x0000004000007947 */ /* 0x000fea0003800000 */
.L_x_364:
[----:B-----5:R-:W-:Y:S02]  /*1e20*/  PRMT R107, RZ, 0x7610, R38 ;  /* 0x00007610ff6b7816 */ /* 0x020fe40000000026 */
[----:B------:R-:W-:-:S03]  /*1e30*/  @P1 PRMT R44, RZ, 0x7610, R42 ;  /* 0x00007610ff2c1816 */ /* 0x000fc6000000002a */
[----:B------:R-:W-:-:S04]  /*1e40*/  FMUL.FTZ R107, R107, c[0x0][0x1ec] ;  /* 0x00007b006b6b7a20 */ /* 0x000fc80000410000 */
[----:B------:R-:W-:Y:S02]  /*1e50*/  @P1 FADD.FTZ R107, R44, R107 ;  /* 0x0000006b2c6b1221 */ /* 0x000fe40000010000 */
.L_x_365:
[----:B------:R-:W-:Y:S05]  /*1e60*/  BSYNC B1 ;  /* 0x0000000000017941 */ /* 0x000fea0003800000 */
.L_x_363:
[----:B------:R-:W-:Y:S01]  /*1e70*/  BSSY B1, `(.L_x_366) ;  /* 0x000000a000017945 */ /* 0x000fe20003800000 */
[----:B------:R-:W-:Y:S05]  /*1e80*/  @P2 BRA `(.L_x_367) ;  /* 0x0000004000002947 */ /* 0x000fea0003800000 */
[----:B------:R-:W-:Y:S01]  /*1e90*/  MOV R106, RZ ;  /* 0x000000ff006a7202 */ /* 0x000fe20000000f00 */
[----:B------:R-:W-:Y:S05]  /*1ea0*/  @!P1 BRA `(.L_x_368) ;  /* 0x0000006000009947 */ /* 0x000fea0003800000 */
[----:B-----5:R-:W-:Y:S01]  /*1eb0*/  PRMT R106, RZ, 0x5410, R43 ;  /* 0x00005410ff6a7816 */ /* 0x020fe2000000002b */
[----:B------:R-:W-:Y:S05]  /*1ec0*/  BRA `(.L_x_368) ;  /* 0x0000004000007947 */ /* 0x000fea0003800000 */
.L_x_367:
[----:B-----5:R-:W-:Y:S02]  /*1ed0*/  PRMT R106, RZ, 0x5410, R39 ;  /* 0x00005410ff6a7816 */ /* 0x020fe40000000027 */
[----:B------:R-:W-:-:S03]  /*1ee0*/  @P1 PRMT R45, RZ, 0x5410, R43 ;  /* 0x00005410ff2d1816 */ /* 0x000fc6000000002b */
[----:B------:R-:W-:-:S04]  /*1ef0*/  FMUL.FTZ R106, R106, c[0x0][0x1ec] ;  /* 0x00007b006a6a7a20 */ /* 0x000fc80000410000 */
[----:B------:R-:W-:Y:S02]  /*1f00*/  @P1 FADD.FTZ R106, R45, R106 ;  /* 0x0000006a2d6a1221 */ /* 0x000fe40000010000 */
.L_x_368:
[----:B------:R-:W-:Y:S05]  /*1f10*/  BSYNC B1 ;  /* 0x0000000000017941 */ /* 0x000fea0003800000 */
.L_x_366:
[----:B------:R-:W-:Y:S01]  /*1f20*/  BSSY B1, `(.L_x_369) ;  /* 0x000000a000017945 */ /* 0x000fe20003800000 */
[----:B------:R-:W-:Y:S05]  /*1f30*/  @P2 BRA `(.L_x_370) ;  /* 0x0000004000002947 */ /* 0x000fea0003800000 */
[----:B------:R-:W-:Y:S01]  /*1f40*/  HFMA2.MMA R105, -RZ, RZ, 0, 0 ;  /* 0x00000000ff697435 */ /* 0x000fe200000001ff */
[----:B------:R-:W-:Y:S05]  /*1f50*/  @!P1 BRA `(.L_x_371) ;  /* 0x0000006000009947 */ /* 0x000fea0003800000 */
[----:B-----5:R-:W-:Y:S01]  /*1f60*/  PRMT R105, RZ, 0x7610, R43 ;  /* 0x00007610ff697816 */ /* 0x020fe2000000002b */
[----:B------:R-:W-:Y:S05]  /*1f70*/  BRA `(.L_x_371) ;  /* 0x0000004000007947 */ /* 0x000fea0003800000 */
.L_x_370:
[----:B-----5:R-:W-:Y:S02]  /*1f80*/  PRMT R105, RZ, 0x7610, R39 ;  /* 0x00007610ff697816 */ /* 0x020fe40000000027 */
[----:B------:R-:W-:-:S03]  /*1f90*/  @P1 PRMT R44, RZ, 0x7610, R43 ;  /* 0x00007610ff2c1816 */ /* 0x000fc6000000002b */
[----:B------:R-:W-:-:S04]  /*1fa0*/  FMUL.FTZ R105, R105, c[0x0][0x1ec] ;  /* 0x00007b0069697a20 */ /* 0x000fc80000410000 */
[----:B------:R-:W-:Y:S02]  /*1fb0*/  @P1 FADD.FTZ R105, R44, R105 ;  /* 0x000000692c691221 */ /* 0x000fe40000010000 */
.L_x_371:
[----:B------:R-:W-:Y:S05]  /*1fc0*/  BSYNC B1 ;  /* 0x0000000000017941 */ /* 0x000fea0003800000 */
.L_x_369:
[----:B------:R-:W-:Y:S02]  /*1fd0*/  MOV R137, 0x10 ;  /* 0x0000001000897802 */ /* 0x000fe40000000f00 */
[----:B------:R-:W-:Y:S02]  /*1fe0*/  F2FP.BF16.PACK_AB R47, R105, R106 ;  /* 0x0000006a692f723e */ /* 0x000fe400000010ff */
[----:B------:R-:W-:Y:S01]  /*1ff0*/  F2FP.BF16.PACK_AB R46, R107, R108 ;  /* 0x0000006c6b2e723e */ /* 0x000fe200000010ff */
[----:B------:R-:W-:Y:S01]  /*2000*/  IMAD.WIDE.U32 R136, R140, R137, c[0x0][0x188] ;  /* 0x000062008c887625 */ /* 0x000fe200078e0089 */
[----:B------:R-:W-:Y:S02]  /*2010*/  F2FP.BF16.PACK_AB R45, R109, R110 ;  /* 0x0000006e6d2d723e */ /* 0x000fe400000010ff */
[----:B------:R-:W-:Y:S02]  /*2020*/  F2FP.BF16.PACK_AB R44, R111, R112 ;  /* 0x000000706f2c723e */ /* 0x000fe400000010ff */
[----:B------:R-:W-:-:S02]  /*2030*/  IADD3 R142, R142, 0x20, RZ ;  /* 0x000000208e8e7810 */ /* 0x000fc40007ffe0ff */
[----:B------:R-:W-:Y:S01]  /*2040*/  IADD3 R140, R140, 0x20, RZ ;  /* 0x000000208c8c7810 */ /* 0x000fe20007ffe0ff */
[----:B------:R0:W-:Y:S04]  /*2050*/  STG.E.128 [R136.64], R44 ;  /* 0x0000002c88007986 */ /* 0x0001e8000c101d04 */
.L_x_347:
[----:B------:R-:W-:Y:S05]  /*2060*/  BSYNC B0 ;  /* 0x0000000000007941 */ /* 0x000fea0003800000 */
.L_x_346:
[----:B------:R-:W-:Y:S01]  /*2070*/  BSSY B0, `(.L_x_372) ;  /* 0x000006c000007945 */ /* 0x000fe20003800000 */
        /* <DEDUP_REMOVED lines=16> */
.L_x_375:
[----:B0----5:R-:W-:Y:S02]  /*2180*/  PRMT R104, RZ, 0x5410, R36 ;  /* 0x00005410ff687816 */ /* 0x021fe40000000024 */
[----:B------:R-:W-:-:S03]  /*2190*/  @P1 PRMT R45, RZ, 0x5410, R40 ;  /* 0x00005410ff2d1816 */ /* 0x000fc60000000028 */
[----:B------:R-:W-:-:S04]  /*21a0*/  FMUL.FTZ R104, R104, c[0x0][0x1ec] ;  /* 0x00007b0068687a20 */ /* 0x000fc80000410000 */
[----:B------:R-:W-:Y:S02]  /*21b0*/  @P1 FADD.FTZ R104, R45, R104 ;  /* 0x000000682d681221 */ /* 0x000fe40000010000 */
.L_x_376:
[----:B------:R-:W-:Y:S05]  /*21c0*/  BSYNC B1 ;  /* 0x0000000000017941 */ /* 0x000fea0003800000 */
.L_x_374:
[----:B------:R-:W-:Y:S01]  /*21d0*/  BSSY B1, `(.L_x_377) ;  /* 0x000000a000017945 */ /* 0x000fe20003800000 */
[----:B------:R-:W-:Y:S05]  /*21e0*/  @P2 BRA `(.L_x_378) ;  /* 0x0000004000002947 */ /* 0x000fea0003800000 */
[----:B------:R-:W-:Y:S01]  /*21f0*/  MOV R103, RZ ;  /* 0x000000ff00677202 */ /* 0x000fe20000000f00 */
[----:B------:R-:W-:Y:S05]  /*2200*/  @!P1 BRA `(.L_x_379) ;  /* 0x0000006000009947 */ /* 0x000fea0003800000 */
[----:B-----5:R-:W-:Y:S01]  /*2210*/  PRMT R103, RZ, 0x7610, R40 ;  /* 0x00007610ff677816 */ /* 0x020fe20000000028 */
[----:B------:R-:W-:Y:S05]  /*2220*/  BRA `(.L_x_379) ;  /* 0x0000004000007947 */ /* 0x000fea0003800000 */
.L_x_378:
[----:B-----5:R-:W-:Y:S02]  /*2230*/  PRMT R103, RZ, 0x7610, R36 ;  /* 0x00007610ff677816 */ /* 0x020fe40000000024 */
[----:B------:R-:W-:-:S03]  /*2240*/  @P1 PRMT R44, RZ, 0x7610, R40 ;  /* 0x00007610ff2c1816 */ /* 0x000fc60000000028 */
[----:B------:R-:W-:-:S04]  /*2250*/  FMUL.FTZ R103, R103, c[0x0][0x1ec] ;  /* 0x00007b0067677a20 */ /* 0x000fc80000410000 */
[----:B------:R-:W-:Y:S02]  /*2260*/  @P1 FADD.FTZ R103, R44, R103 ;  /* 0x000000672c671221 */ /* 0x000fe40000010000 */
.L_x_379:
[----:B------:R-:W-:Y:S05]  /*2270*/  BSYNC B1 ;  /* 0x0000000000017941 */ /* 0x000fea0003800000 */
.L_x_377:
[----:B------:R-:W-:Y:S01]  /*2280*/  BSSY B1, `(.L_x_380) ;  /* 0x000000a000017945 */ /* 0x000fe20003800000 */
[----:B------:R-:W-:Y:S05]  /*2290*/  @P2 BRA `(.L_x_381) ;  /* 0x0000004000002947 */ /* 0x000fea0003800000 */
[----:B------:R-:W-:Y:S01]  /*22a0*/  HFMA2.MMA R102, -RZ, RZ, 0, 0 ;  /* 0x00000000ff667435 */ /* 0x000fe200000001ff */
[----:B------:R-:W-:Y:S05]  /*22b0*/  @!P1 BRA `(.L_x_382) ;  /* 0x0000006000009947 */ /* 0x000fea0003800000 */
[----:B-----5:R-:W-:Y:S01]  /*22c0*/  PRMT R102, RZ, 0x5410, R41 ;  /* 0x00005410ff667816 */ /* 0x020fe20000000029 */
[----:B------:R-:W-:Y:S05]  /*22d0*/  BRA `(.L_x_382) ;  /* 0x0000004000007947 */ /* 0x000fea0003800000 */
.L_x_381:
[----:B-----5:R-:W-:Y:S02]  /*22e0*/  PRMT R102, RZ, 0x5410, R37 ;  /* 0x00005410ff667816 */ /* 0x020fe40000000025 */
[----:B------:R-:W-:-:S03]  /*22f0*/  @P1 PRMT R45, RZ, 0x5410, R41 ;  /* 0x00005410ff2d1816 */ /* 0x000fc60000000029 */
[----:B------:R-:W-:-:S04]  /*2300*/  FMUL.FTZ R102, R102, c[0x0][0x1ec] ;  /* 0x00007b0066667a20 */ /* 0x000fc80000410000 */
[----:B------:R-:W-:Y:S02]  /*2310*/  @P1 FADD.FTZ R102, R45, R102 ;  /* 0x000000662d661221 */ /* 0x000fe40000010000 */
.L_x_382:
[----:B------:R-:W-:Y:S05]  /*2320*/  BSYNC B1 ;  /* 0x0000000000017941 */ /* 0x000fea0003800000 */
.L_x_380:
[----:B------:R-:W-:Y:S01]  /*2330*/  BSSY B1, `(.L_x_383) ;  /* 0x000000a000017945 */ /* 0x000fe20003800000 */
[----:B------:R-:W-:Y:S05]  /*2340*/  @P2 BRA `(.L_x_384) ;  /* 0x0000004000002947 */ /* 0x000fea0003800000 */
[----:B------:R-:W-:Y:S01]  /*2350*/  MOV R101, RZ ;  /* 0x000000ff00657202 */ /* 0x000fe20000000f00 */
[----:B------:R-:W-:Y:S05]  /*2360*/  @!P1 BRA `(.L_x_385) ;  /* 0x0000006000009947 */ /* 0x000fea0003800000 */
[----:B-----5:R-:W-:Y:S01]  /*2370*/  PRMT R101, RZ, 0x7610, R41 ;  /* 0x00007610ff657816 */ /* 0x020fe20000000029 */
[----:B------:R-:W-:Y:S05]  /*2380*/  BRA `(.L_x_385) ;  /* 0x0000004000007947 */ /* 0x000fea0003800000 */
.L_x_384:
[----:B-----5:R-:W-:Y:S02]  /*2390*/  PRMT R101, RZ, 0x7610, R37 ;  /* 0x00007610ff657816 */ /* 0x020fe40000000025 */
[----:B------:R-:W-:-:S03]  /*23a0*/  @P1 PRMT R44, RZ, 0x7610, R41 ;  /* 0x00007610ff2c1816 */ /* 0x000fc60000000029 */
[----:B------:R-:W-:-:S04]  /*23b0*/  FMUL.FTZ R101, R101, c[0x0][0x1ec] ;  /* 0x00007b0065657a20 */ /* 0x000fc80000410000 */
[----:B------:R-:W-:Y:S02]  /*23c0*/  @P1 FADD.FTZ R101, R44, R101 ;  /* 0x000000652c651221 */ /* 0x000fe40000010000 */
.L_x_385:
[----:B------:R-:W-:Y:S05]  /*23d0*/  BSYNC B1 ;  /* 0x0000000000017941 */ /* 0x000fea0003800000 */
.L_x_383:
[----:B------:R-:W-:Y:S01]  /*23e0*/  BSSY B1, `(.L_x_386) ;  /* 0x000000a000017945 */ /* 0x000fe20003800000 */
[----:B------:R-:W-:Y:S05]  /*23f0*/  @P2 BRA `(.L_x_387) ;  /* 0x0000004000002947 */ /* 0x000fea0003800000 */
[----:B------:R-:W-:Y:S01]  /*2400*/  HFMA2.MMA R100, -RZ, RZ, 0, 0 ;  /* 0x00000000ff647435 */ /* 0x000fe200000001ff */
[----:B------:R-:W-:Y:S05]  /*2410*/  @!P1 BRA `(.L_x_388) ;  /* 0x0000006000009947 */ /* 0x000fea0003800000 */
[----:B-----5:R-:W-:Y:S01]  /*2420*/  PRMT R100, RZ, 0x5410, R42 ;  /* 0x00005410ff647816 */ /* 0x020fe2000000002a */
[----:B------:R-:W-:Y:S05]  /*2430*/  BRA `(.L_x_388) ;  /* 0x0000004000007947 */ /* 0x000fea0003800000 */
.L_x_387:
[----:B-----5:R-:W-:Y:S02]  /*2440*/  PRMT R100, RZ, 0x5410, R38 ;  /* 0x00005410ff647816 */ /* 0x020fe40000000026 */
[----:B------:R-:W-:-:S03]  /*2450*/  @P1 PRMT R45, RZ, 0x5410, R42 ;  /* 0x00005410ff2d1816 */ /* 0x000fc6000000002a */
[----:B------:R-:W-:-:S04]  /*2460*/  FMUL.FTZ R100, R100, c[0x0][0x1ec] ;  /* 0x00007b0064647a20 */ /* 0x000fc80000410000 */
[----:B------:R-:W-:Y:S02]  /*2470*/  @P1 FADD.FTZ R100, R45, R100 ;  /* 0x000000642d641221 */ /* 0x000fe40000010000 */
.L_x_388:
[----:B------:R-:W-:Y:S05]  /*2480*/  BSYNC B1 ;  /* 0x0000000000017941 */ /* 0x000fea0003800000 */
.L_x_386:
[----:B------:R-:W-:Y:S01]  /*2490*/  BSSY B1, `(.L_x_389) ;  /* 0x000000a000017945 */ /* 0x000fe20003800000 */
[----:B------:R-:W-:Y:S05]  /*24a0*/  @P2 BRA `(.L_x_390) ;  /* 0x0000004000002947 */ /* 0x000fea0003800000 */
[----:B------:R-:W-:Y:S01]  /*24b0*/  MOV R99, RZ ;  /* 0x000000ff00637202 */ /* 0x000fe20000000f00 */
[----:B------:R-:W-:Y:S05]  /*24c0*/  @!P1 BRA `(.L_x_391) ;  /* 0x0000006000009947 */ /* 0x000fea0003800000 */
[----:B-----5:R-:W-:Y:S01]  /*24d0*/  PRMT R99, RZ, 0x7610, R42 ;  /* 0x00007610ff637816 */ /* 0x020fe2000000002a */
[----:B------:R-:W-:Y:S05]  /*24e0*/  BRA `(.L_x_391) ;  /* 0x0000004000007947 */ /* 0x000fea0003800000 */
.L_x_390:
[----:B-----5:R-:W-:Y:S02]  /*24f0*/  PRMT R99, RZ, 0x7610, R38 ;  /* 0x00007610ff637816 */ /* 0x020fe40000000026 */
[----:B------:R-:W-:-:S03]  /*2500*/  @P1 PRMT R44, RZ, 0x7610, R42 ;  /* 0x00007610ff2c1816 */ /* 0x000fc6000000002a */
[----:B------:R-:W-:-:S04]  /*2510*/  FMUL.FTZ R99, R99, c[0x0][0x1ec] ;  /* 0x00007b0063637a20 */ /* 0x000fc80000410000 */
[----:B------:R-:W-:Y:S02]  /*2520*/  @P1 FADD.FTZ R99, R44, R99 ;  /* 0x000000632c631221 */ /* 0x000fe40000010000 */
.L_x_391:
[----:B------:R-:W-:Y:S05]  /*2530*/  BSYNC B1 ;  /* 0x0000000000017941 */ /* 0x000fea0003800000 */
.L_x_389:
[----:B------:R-:W-:Y:S01]  /*2540*/  BSSY B1, `(.L_x_392) ;  /* 0x000000a000017945 */ /* 0x000fe20003800000 */
[----:B------:R-:W-:Y:S05]  /*2550*/  @P2 BRA `(.L_x_393) ;  /* 0x0000004000002947 */ /* 0x000fea0003800000 */
[----:B------:R-:W-:Y:S01]  /*2560*/  HFMA2.MMA R98, -RZ, RZ, 0, 0 ;  /* 0x00000000ff627435 */ /* 0x000fe200000001ff */
[----:B------:R-:W-:Y:S05]  /*2570*/  @!P1 BRA `(.L_x_394) ;  /* 0x0000006000009947 */ /* 0x000fea0003800000 */
[----:B-----5:R-:W-:Y:S01]  /*2580*/  PRMT R98, RZ, 0x5410, R43 ;  /* 0x00005410ff627816 */ /* 0x020fe2000000002b */
[----:B------:R-:W-:Y:S05]  /*2590*/  BRA `(.L_x_394) ;  /* 0x0000004000007947 */ /* 0x000fea0003800000 */
.L_x_393:
[----:B-----5:R-:W-:Y:S02]  /*25a0*/  PRMT R98, RZ, 0x5410, R39 ;  /* 0x00005410ff627816 */ /* 0x020fe40000000027 */
[----:B------:R-:W-:-:S03]  /*25b0*/  @P1 PRMT R45, RZ, 0x5410, R43 ;  /* 0x00005410ff2d1816 */ /* 0x000fc6000000002b */
[----:B------:R-:W-:-:S04]  /*25c0*/  FMUL.FTZ R98, R98, c[0x0][0x1ec] ;  /* 0x00007b0062627a20 */ /* 0x000fc80000410000 */
[----:B------:R-:W-:Y:S02]  /*25d0*/  @P1 FADD.FTZ R98, R45, R98 ;  /* 0x000000622d621221 */ /* 0x000fe40000010000 */
.L_x_394:
[----:B------:R-:W-:Y:S05]  /*25e0*/  BSYNC B1 ;  /* 0x0000000000017941 */ /* 0x000fea0003800000 */
.L_x_392:
[----:B------:R-:W-:Y:S01]  /*25f0*/  BSSY B1, `(.L_x_395) ;  /* 0x000000a000017945 */ /* 0x000fe20003800000 */
[----:B------:R-:W-:Y:S05]  /*2600*/  @P2 BRA `(.L_x_396) ;  /* 0x0000004000002947 */ /* 0x000fea0003800000 */
[----:B------:R-:W-:Y:S01]  /*2610*/  MOV R97, RZ ;  /* 0x000000ff00617202 */ /* 0x000fe20000000f00 */
[----:B------:R-:W-:Y:S05]  /*2620*/  @!P1 BRA `(.L_x_397) ;  /* 0x0000006000009947 */ /* 0x000fea0003800000 */
[----:B-----5:R-:W-:Y:S01]  /*2630*/  PRMT R97, RZ, 0x7610, R43 ;  /* 0x00007610ff617816 */ /* 0x020fe2000000002b */
[----:B------:R-:W-:Y:S05]  /*2640*/  BRA `(.L_x_397) ;  /* 0x0000004000007947 */ /* 0x000fea0003800000 */
.L_x_396:
[----:B-----5:R-:W-:Y:S02]  /*2650*/  PRMT R97, RZ, 0x7610, R39 ;  /* 0x00007610ff617816 */ /* 0x020fe40000000027 */
[----:B------:R-:W-:-:S03]  /*2660*/  @P1 PRMT R44, RZ, 0x7610, R43 ;  /* 0x00007610ff2c1816 */ /* 0x000fc6000000002b */
[----:B------:R-:W-:-:S04]  /*2670*/  FMUL.FTZ R97, R97, c[0x0][0x1ec] ;  /* 0x00007b0061617a20 */ /* 0x000fc80000410000 */
[----:B------:R-:W-:Y:S02]  /*2680*/  @P1 FADD.FTZ R97, R44, R97 ;  /* 0x000000612c611221 */ /* 0x000fe40000010000 */
.L_x_397:
[----:B------:R-:W-:Y:S05]  /*2690*/  BSYNC B1 ;  /* 0x0000000000017941 */ /* 0x000fea0003800000 */
.L_x_395:
        /* <DEDUP_REMOVED lines=9> */
.L_x_373:
[----:B------:R-:W-:Y:S05]  /*2730*/  BSYNC B0 ;  /* 0x0000000000007941 */ /* 0x000fea0003800000 */
.L_x_372:
[----:B------:R-:W-:Y:S01]  /*2740*/  BSSY B0, `(.L_x_398) ;  /* 0x000006a000007945 */ /* 0x000fe20003800000 */
[----:B------:R-:W-:Y:S05]  /*2750*/  @!P4 BRA `(.L_x_399) ;  /* 0x000006800000c947 */ /* 0x000fea0003800000 */
[----:B------:R-:W-:Y:S01]  /*2760*/  ISETP.NE.U32.AND P1, PT, RZ, c[0x0][0x180], PT ;  /* 0x00006000ff007a0c */ /* 0x000fe20003f25070 */
[----:B------:R-:W-:-:S03]  /*2770*/  @P0 IMAD.MOV.U32 R143, RZ, RZ, 0x10 ;  /* 0x00000010ff8f0424 */ /* 0x000fc600078e00ff */
[----:B------:R-:W-:Y:S01]  /*2780*/  ISETP.NE.AND.EX P1, PT, RZ, c[0x0][0x184], PT, P1 ;  /* 0x00006100ff007a0c */ /* 0x000fe20003f25310 */
[----:B------:R-:W-:-:S05]  /*2790*/  @P0 IMAD.WIDE.U32 R142, R142, R143, c[0x0][0x170] ;  /* 0x00005c008e8e0625 */ /* 0x000fca00078e008f */
[----:B-----5:R1:W5:Y:S07]  /*27a0*/  @P0 LDG.E.128 R36, [R142.64] ;  /* 0x000000048e240981 */ /* 0x02036e000c1e1d00 */
[----:B0-----:R-:W-:-:S05]  /*27b0*/  @P1 MOV R45, 0x10 ;  /* 0x00000010002d1802 */ /* 0x001fca0000000f00 */
[----:B------:R-:W-:-:S05]  /*27c0*/  @P1 IMAD.WIDE.U32 R44, R140, R45, c[0x0][0x180] ;  /* 0x000060008c2c1625 */ /* 0x000fca00078e002d */
[----:B------:R1:W5:Y:S01]  /*27d0*/  @P1 LDG.E.128 R40, [R44.64] ;  /* 0x000000042c281981 */ /* 0x000362000c1e1d00 */
[----:B------:R-:W-:Y:S01]  /*27e0*/  ISETP.GT.AND P0, PT, R141, RZ, PT ;  /* 0x000000ff8d00720c */ /* 0x000fe20003f04270 */
[----:B------:R-:W-:-:S12]  /*27f0*/  BSSY B1, `(.L_x_400) ;  /* 0x000000a000017945 */ /* 0x000fd80003800000 */
[----:B------:R-:W-:Y:S05]  /*2800*/  @P0 BRA `(.L_x_401) ;  /* 0x0000004000000947 */ /* 0x000fea0003800000 */
[----:B-1----:R-:W-:Y:S01]  /*2810*/  HFMA2.MMA R96, -RZ, RZ, 0, 0 ;  /* 0x00000000ff607435 */ /* 0x002fe200000001ff */
[----:B------:R-:W-:Y:S05]  /*2820*/  @!P1 BRA `(.L_x_402) ;  /* 0x0000006000009947 */ /* 0x000fea0003800000 */
[----:B-----5:R-:W-:Y:S01]  /*2830*/  PRMT R96, RZ, 0x5410, R40 ;  /* 0x00005410ff607816 */ /* 0x020fe20000000028 */
[----:B------:R-:W-:Y:S05]  /*2840*/  BRA `(.L_x_402) ;  /* 0x0000004000007947 */ /* 0x000fea0003800000 */
.L_x_401:
[----:B-1---5:R-:W-:Y:S02]  /*2850*/  PRMT R96, RZ, 0x5410, R36 ;  /* 0x00005410ff607816 */ /* 0x022fe40000000024 */
[----:B------:R-:W-:-:S03]  /*2860*/  @P1 PRMT R45, RZ, 0x5410, R40 ;  /* 0x00005410ff2d1816 */ /* 0x000fc60000000028 */
[----:B------:R-:W-:-:S04]  /*2870*/  FMUL.FTZ R96, R96, c[0x0][0x1ec] ;  /* 0x00007b0060607a20 */ /* 0x000fc80000410000 */
[----:B------:R-:W-:Y:S02]  /*2880*/  @P1 FADD.FTZ R96, R45, R96 ;  /* 0x000000602d601221 */ /* 0x000fe40000010000 */
.L_x_402:
[----:B------:R-:W-:Y:S05]  /*2890*/  BSYNC B1 ;  /* 0x0000000000017941 */ /* 0x000fea0003800000 */
.L_x_400:
[----:B------:R-:W-:Y:S01]  /*28a0*/  BSSY B1, `(.L_x_403) ;  /* 0x000000a000017945 */ /* 0x000fe20003800000 */
[----:B------:R-:W-:Y:S05]  /*28b0*/  @P0 BRA `(.L_x_404) ;  /* 0x0000004000000947 */ /* 0x000fea0003800000 */
[----:B------:R-:W-:Y:S01]  /*28c0*/  MOV R95, RZ ;  /* 0x000000ff005f7202 */ /* 0x000fe20000000f00 */
[----:B------:R-:W-:Y:S05]  /*28d0*/  @!P1 BRA `(.L_x_405) ;  /* 0x0000006000009947 */ /* 0x000fea0003800000 */
[----:B-----5:R-:W-:Y:S01]  /*28e0*/  PRMT R95, RZ, 0x7610, R40 ;  /* 0x00007610ff5f7816 */ /* 0x020fe20000000028 */
[----:B------:R-:W-:Y:S05]  /*28f0*/  BRA `(.L_x_405) ;  /* 0x0000004000007947 */ /* 0x000fea0003800000 */
.L_x_404:
[----:B-----5:R-:W-:Y:S02]  /*2900*/  PRMT R95, RZ, 0x7610, R36 ;  /* 0x00007610ff5f7816 */ /* 0x020fe40000000024 */
[----:B------:R-:W-:-:S03]  /*2910*/  @P1 PRMT R44, RZ, 0x7610, R40 ;  /* 0x00007610ff2c1816 */ /* 0x000fc60000000028 */
[----:B------:R-:W-:-:S04]  /*2920*/  FMUL.FTZ R95, R95, c[0x0][0x1ec] ;  /* 0x00007b005f5f7a20 */ /* 0x000fc80000410000 */
[----:B------:R-:W-:Y:S02]  /*2930*/  @P1 FADD.FTZ R95, R44, R95 ;  /* 0x0000005f2c5f1221 */ /* 0x000fe40000010000 */
.L_x_405:
[----:B------:R-:W-:Y:S05]  /*2940*/  BSYNC B1 ;  /* 0x0000000000017941 */ /* 0x000fea0003800000 */
.L_x_403:
[----:B------:R-:W-:Y:S01]  /*2950*/  BSSY B1, `(.L_x_406) ;  /* 0x000000a000017945 */ /* 0x000fe20003800000 */
[----:B------:R-:W-:Y:S05]  /*2960*/  @P0 BRA `(.L_x_407) ;  /* 0x0000004000000947 */ /* 0x000fea0003800000 */
[----:B------:R-:W-:Y:S01]  /*2970*/  HFMA2.MMA R94, -RZ, RZ, 0, 0 ;  /* 0x00000000ff5e7435 */ /* 0x000fe200000001ff */
[----:B------:R-:W-:Y:S05]  /*2980*/  @!P1 BRA `(.L_x_408) ;  /* 0x0000006000009947 */ /* 0x000fea0003800000 */
[----:B-----5:R-:W-:Y:S01]  /*2990*/  PRMT R94, RZ, 0x5410, R41 ;  /* 0x00005410ff5e7816 */ /* 0x020fe20000000029 */
[----:B------:R-:W-:Y:S05]  /*29a0*/  BRA `(.L_x_408) ;  /* 0x0000004000007947 */ /* 0x000fea0003800000 */
.L_x_407:
[----:B-----5:R-:W-:Y:S02]  /*29b0*/  PRMT R94, RZ, 0x5410, R37 ;  /* 0x00005410ff5e7816 */ /* 0x020fe40000000025 */
[----:B------:R-:W-:-:S03]  /*29c0*/  @P1 PRMT R45, RZ, 0x5410, R41 ;  /* 0x00005410ff2d1816 */ /* 0x000fc60000000029 */
[----:B------:R-:W-:-:S04]  /*29d0*/  FMUL.FTZ R94, R94, c[0x0][0x1ec] ;  /* 0x00007b005e5e7a20 */ /* 0x000fc80000410000 */
[----:B------:R-:W-:Y:S02]  /*29e0*/  @P1 FADD.FTZ R94, R45, R94 ;  /* 0x0000005e2d5e1221 */ /* 0x000fe40000010000 */
.L_x_408:
[----:B------:R-:W-:Y:S05]  /*29f0*/  BSYNC B1 ;  /* 0x0000000000017941 */ /* 0x000fea0003800000 */
.L_x_406:
[----:B------:R-:W-:Y:S01]  /*2a00*/  BSSY B1, `(.L_x_409) ;  /* 0x000000a000017945 */ /* 0x000fe20003800000 */
[----:B------:R-:W-:Y:S05]  /*2a10*/  @P0 BRA `(.L_x_410) ;  /* 0x0000004000000947 */ /* 0x000fea0003800000 */
[----:B------:R-:W-:Y:S01]  /*2a20*/  MOV R129, RZ ;  /* 0x000000ff00817202 */ /* 0x000fe20000000f00 */
[----:B------:R-:W-:Y:S05]  /*2a30*/  @!P1 BRA `(.L_x_411) ;  /* 0x0000006000009947 */ /* 0x000fea0003800000 */
[----:B-----5:R-:W-:Y:S01]  /*2a40*/  PRMT R129, RZ, 0x7610, R41 ;  /* 0x00007610ff817816 */ /* 0x020fe20000000029 */
[----:B------:R-:W-:Y:S05]  /*2a50*/  BRA `(.L_x_411) ;  /* 0x0000004000007947 */ /* 0x000fea0003800000 */
.L_x_410:
[----:B-----5:R-:W-:Y:S02]  /*2a60*/  PRMT R129, RZ, 0x7610, R37 ;  /* 0x00007610ff817816 */ /* 0x020fe40000000025 */
[----:B------:R-:W-:-:S03]  /*2a70*/  @P1 PRMT R44, RZ, 0x7610, R41 ;  /* 0x00007610ff2c1816 */ /* 0x000fc60000000029 */
[----:B------:R-:W-:-:S04]  /*2a80*/  FMUL.FTZ R129, R129, c[0x0][0x1ec] ;  /* 0x00007b0081817a20 */ /* 0x000fc80000410000 */
[----:B------:R-:W-:Y:S02]  /*2a90*/  @P1 FADD.FTZ R129, R44, R129 ;  /* 0x000000812c811221 */ /* 0x000fe40000010000 */
.L_x_411:
[----:B------:R-:W-:Y:S05]  /*2aa0*/  BSYNC B1 ;  /* 0x0000000000017941 */ /* 0x000fea0003800000 */
.L_x_409:
[----:B------:R-:W-:Y:S01]  /*2ab0*/  BSSY B1, `(.L_x_412) ;  /* 0x000000a000017945 */ /* 0x000fe20003800000 */
[----:B------:R-:W-:Y:S05]  /*2ac0*/  @P0 BRA `(.L_x_413) ;  /* 0x0000004000000947 */ /* 0x000fea0003800000 */
[----:B------:R-:W-:Y:S01]  /*2ad0*/  HFMA2.MMA R131, -RZ, RZ, 0, 0 ;  /* 0x00000000ff837435 */ /* 0x000fe200000001ff */
[----:B------:R-:W-:Y:S05]  /*2ae0*/  @!P1 BRA `(.L_x_414) ;  /* 0x0000006000009947 */ /* 0x000fea0003800000 */
[----:B-----5:R-:W-:Y:S01]  /*2af0*/  PRMT R131, RZ, 0x5410, R42 ;  /* 0x00005410ff837816 */ /* 0x020fe2000000002a */
[----:B------:R-:W-:Y:S05]  /*2b00*/  BRA `(.L_x_414) ;  /* 0x0000004000007947 */ /* 0x000fea0003800000 */
.L_x_413:
[----:B-----5:R-:W-:Y:S02]  /*2b10*/  PRMT R131, RZ, 0x5410, R38 ;  /* 0x00005410ff837816 */ /* 0x020fe40000000026 */
[----:B------:R-:W-:-:S03]  /*2b20*/  @P1 PRMT R44, RZ, 0x5410, R42 ;  /* 0x00005410ff2c1816 */ /* 0x000fc6000000002a */
[----:B------:R-:W-:-:S04]  /*2b30*/  FMUL.FTZ R131, R131, c[0x0][0x1ec] ;  /* 0x00007b0083837a20 */ /* 0x000fc80000410000 */
[----:B------:R-:W-:Y:S02]  /*2b40*/  @P1 FADD.FTZ R131, R44, R131 ;  /* 0x000000832c831221 */ /* 0x000fe40000010000 */
.L_x_414:
[----:B------:R-:W-:Y:S05]  /*2b50*/  BSYNC B1 ;  /* 0x0000000000017941 */ /* 0x000fea0003800000 */
.L_x_412:
[----:B------:R-:W-:Y:S01]  /*2b60*/  BSSY B1, `(.L_x_415) ;  /* 0x000000a000017945 */ /* 0x000fe20003800000 */
[----:B------:R-:W-:Y:S05]  /*2b70*/  @P0 BRA `(.L_x_416) ;  /* 0x0000004000000947 */ /* 0x000fea0003800000 */
[----:B------:R-:W-:Y:S01]  /*2b80*/  MOV R132, RZ ;  /* 0x000000ff00847202 */ /* 0x000fe20000000f00 */
[----:B------:R-:W-:Y:S05]  /*2b90*/  @!P1 BRA `(.L_x_417) ;  /* 0x0000006000009947 */ /* 0x000fea0003800000 */
[----:B-----5:R-:W-:Y:S01]  /*2ba0*/  PRMT R132, RZ, 0x7610, R42 ;  /* 0x00007610ff847816 */ /* 0x020fe2000000002a */
[----:B------:R-:W-:Y:S05]  /*2bb0*/  BRA `(.L_x_417) ;  /* 0x0000004000007947 */ /* 0x000fea0003800000 */
.L_x_416:
[----:B-----5:R-:W-:Y:S02]  /*2bc0*/  PRMT R132, RZ, 0x7610, R38 ;  /* 0x00007610ff847816 */ /* 0x020fe40000000026 */
[----:B------:R-:W-:-:S03]  /*2bd0*/  @P1 PRMT R45, RZ, 0x7610, R42 ;  /* 0x00007610ff2d1816 */ /* 0x000fc6000000002a */
[----:B------:R-:W-:-:S04]  /*2be0*/  FMUL.FTZ R132, R132, c[0x0][0x1ec] ;  /* 0x00007b0084847a20 */ /* 0x000fc80000410000 */
[----:B------:R-:W-:Y:S02]  /*2bf0*/  @P1 FADD.FTZ R132, R45, R132 ;  /* 0x000000842d841221 */ /* 0x000fe40000010000 */
.L_x_417:
[----:B------:R-:W-:Y:S05]  /*2c00*/  BSYNC B1 ;  /* 0x0000000000017941 */ /* 0x000fea0003800000 */
.L_x_415:
[----:B------:R-:W-:Y:S01]  /*2c10*/  BSSY B1, `(.L_x_418) ;  /* 0x000000a000017945 */ /* 0x000fe20003800000 */
[----:B------:R-:W-:Y:S05]  /*2c20*/  @P0 BRA `(.L_x_419) ;  /* 0x0000004000000947 */ /* 0x000fea0003800000 */
[----:B------:R-:W-:Y:S01]  /*2c30*/  HFMA2.MMA R133, -RZ, RZ, 0, 0 ;  /* 0x00000000ff857435 */ /* 0x000fe200000001ff */
[----:B------:R-:W-:Y:S05]  /*2c40*/  @!P1 BRA `(.L_x_420) ;  /* 0x0000006000009947 */ /* 0x000fea0003800000 */
[----:B-----5:R-:W-:Y:S01]  /*2c50*/  PRMT R133, RZ, 0x5410, R43 ;  /* 0x00005410ff857816 */ /* 0x020fe2000000002b */
[----:B------:R-:W-:Y:S05]  /*2c60*/  BRA `(.L_x_420) ;  /* 0x0000004000007947 */ /* 0x000fea0003800000 */
.L_x_419:
[----:B-----5:R-:W-:Y:S02]  /*2c70*/  PRMT R133, RZ, 0x5410, R39 ;  /* 0x00005410ff857816 */ /* 0x020fe40000000027 */
[----:B------:R-:W-:-:S03]  /*2c80*/  @P1 PRMT R44, RZ, 0x5410, R43 ;  /* 0x00005410ff2c1816 */ /* 0x000fc6000000002b */
[----:B------:R-:W-:-:S04]  /*2c90*/  FMUL.FTZ R133, R133, c[0x0][0x1ec] ;  /* 0x00007b0085857a20 */ /* 0x000fc80000410000 */
[----:B------:R-:W-:Y:S02]  /*2ca0*/  @P1 FADD.FTZ R133, R44, R133 ;  /* 0x000000852c851221 */ /* 0x000fe40000010000 */
.L_x_420:
[----:B------:R-:W-:Y:S05]  /*2cb0*/  BSYNC B1 ;  /* 0x0000000000017941 */ /* 0x000fea0003800000 */
.L_x_418:
[----:B------:R-:W-:Y:S01]  /*2cc0*/  BSSY B1, `(.L_x_421) ;  /* 0x000000a000017945 */ /* 0x000fe20003800000 */
[----:B------:R-:W-:Y:S05]  /*2cd0*/  @P0 BRA `(.L_x_422) ;  /* 0x0000004000000947 */ /* 0x000fea0003800000 */
[----:B------:R-:W-:Y:S01]  /*2ce0*/  MOV R134, RZ ;  /* 0x000000ff00867202 */ /* 0x000fe20000000f00 */
[----:B------:R-:W-:Y:S05]  /*2cf0*/  @!P1 BRA `(.L_x_423) ;  /* 0x0000006000009947 */ /* 0x000fea0003800000 */
[----:B-----5:R-:W-:Y:S01]  /*2d00*/  PRMT R134, RZ, 0x7610, R43 ;  /* 0x00007610ff867816 */ /* 0x020fe2000000002b */
[----:B------:R-:W-:Y:S05]  /*2d10*/  BRA `(.L_x_423) ;  /* 0x0000004000007947 */ /* 0x000fea0003800000 */
.L_x_422:
[----:B-----5:R-:W-:Y:S02]  /*2d20*/  PRMT R134, RZ, 0x7610, R39 ;  /* 0x00007610ff867816 */ /* 0x020fe40000000027 */
[----:B------:R-:W-:-:S03]  /*2d30*/  @P1 PRMT R45, RZ, 0x7610, R43 ;  /* 0x00007610ff2d1816 */ /* 0x000fc6000000002b */
[----:B------:R-:W-:-:S04]  /*2d40*/  FMUL.FTZ R134, R134, c[0x0][0x1ec] ;  /* 0x00007b0086867a20 */ /* 0x000fc80000410000 */
[----:B------:R-:W-:Y:S02]  /*2d50*/  @P1 FADD.FTZ R134, R45, R134 ;  /* 0x000000862d861221 */ /* 0x000fe40000010000 */
.L_x_423:
[----:B------:R-:W-:Y:S05]  /*2d60*/  BSYNC B1 ;  /* 0x0000000000017941 */ /* 0x000fea0003800000 */
.L_x_421:
[----:B------:R-:W-:Y:S01]  /*2d70*/  HFMA2.MMA R137, -RZ, RZ, 0, 9.5367431640625e-07 ;  /* 0x00000010ff897435 */ /* 0x000fe200000001ff */
[----:B------:R-:W-:Y:S02]  /*2d80*/  F2FP.BF16.PACK_AB R47, R134, R133 ;  /* 0x00000085862f723e */ /* 0x000fe400000010ff */
[----:B------:R-:W-:Y:S02]  /*2d90*/  F2FP.BF16.PACK_AB R46, R132, R131 ;  /* 0x00000083842e723e */ /* 0x000fe400000010ff */
[----:B------:R-:W-:Y:S02]  /*2da0*/  F2FP.BF16.PACK_AB R45, R129, R94 ;  /* 0x0000005e812d723e */ /* 0x000fe400000010ff */
[----:B------:R-:W-:-:S03]  /*2db0*/  F2FP.BF16.PACK_AB R44, R95, R96 ;  /* 0x000000605f2c723e */ /* 0x000fc600000010ff */
[----:B------:R-:W-:-:S05]  /*2dc0*/  IMAD.WIDE.U32 R136, R140, R137, c[0x0][0x188] ;  /* 0x000062008c887625 */ /* 0x000fca00078e0089 */
[----:B------:R0:W-:Y:S02]  /*2dd0*/  STG.E.128 [R136.64], R44 ;  /* 0x0000002c88007986 */ /* 0x0001e4000c101d04 */
.L_x_399:
[----:B------:R-:W-:Y:S05]  /*2de0*/  BSYNC B0 ;  /* 0x0000000000007941 */ /* 0x000fea0003800000 */
.L_x_398:
[----:B0-----:R-:W-:Y:S01]  /*2df0*/  FADD.FTZ R44, RZ, R128 ;  /* 0x00000080ff2c7221 */ /* 0x001fe20000010000 */
[C---:B------:R-:W-:Y:S02]  /*2e00*/  ISETP.GT.U32.AND P3, PT, R34.reuse, 0x3f, PT ;  /* 0x0000003f2200780c */ /* 0x040fe40003f64070 */
[C---:B------:R-:W-:Y:S01]  /*2e10*/  ISETP.GT.U32.AND P2, PT, R34.reuse, 0x5f, PT ;  /* 0x0000005f2200780c */ /* 0x040fe20003f44070 */
[----:B------:R-:W-:Y:S01]  /*2e20*/  FADD.FTZ R45, R127, R44 ;  /* 0x0000002c7f2d7221 */ /* 0x000fe20000010000 */
[C---:B------:R-:W-:Y:S02]  /*2e30*/  ISETP.GT.U32.AND P1, PT, R34.reuse, 0x7f, PT ;  /* 0x0000007f2200780c */ /* 0x040fe40003f24070 */
[----:B------:R-:W-:Y:S01]  /*2e40*/  ISETP.GT.U32.AND P0, PT, R34, 0x9f, PT ;  /* 0x0000009f2200780c */ /* 0x000fe20003f04070 */
[----:B------:R-:W-:Y:S01]  /*2e50*/  FADD.FTZ R44, R126, R45 ;  /* 0x0000002d7e2c7221 */ /* 0x000fe20000010000 */
[----:B------:R-:W-:Y:S02]  /*2e60*/  P2R R46, PR, RZ, 0x10 ;  /* 0x00000010ff2e7803 */ /* 0x000fe40000000000 */
[----:B------:R-:W-:Y:S01]  /*2e70*/  LOP3.LUT P4, RZ, R138, 0x1f, RZ, 0xc0, !PT ;  /* 0x0000001f8aff7812 */ /* 0x000fe2000788c0ff */
        /* <DEDUP_REMOVED lines=36> */
[----:B------:R-:W-:Y:S01]  /*30c0*/  FADD.FTZ R45, R133, R44 ;  /* 0x0000002c852d7221 */ /* 0x000fe20000010000 */
[----:B------:R-:W-:Y:S02]  /*30d0*/  P2R R44, PR, RZ, 0x10 ;  /* 0x00000010ff2c7803 */ /* 0x000fe40000000000 */
[----:B------:R-:W-:Y:S01]  /*30e0*/  ISETP.NE.AND P4, PT, R46, RZ, PT ;  /* 0x000000ff2e00720c */ /* 0x000fe20003f85270 */
[----:B------:R-:W-:Y:S01]  /*30f0*/  @P0 FADD.FTZ R47, R134, R45 ;  /* 0x0000002d862f0221 */ /* 0x000fe20000010000 */
[----:B------:R-:W-:Y:S09]  /*3100*/  BRA.DIV ~URZ, `(.L_x_424) ;  /* 0x000013427f007947 */ /* 0x000ff2000b800000 */
[----:B------:R0:W1:Y:S02]  /*3110*/  SHFL.BFLY PT, R44, R47, 0x1, 0x1f ;  /* 0x0c201f002f2c7f89 */ /* 0x00006400000e0000 */
.L_x_438:
[----:B-1----:R-:W-:Y:S01]  /*3120*/  FADD.FTZ R142, R47, R44 ;  /* 0x0000002c2f8e7221 */ /* 0x002fe20000010000 */
[----:B------:R-:W-:Y:S05]  /*3130*/  BRA.DIV ~URZ, `(.L_x_425) ;  /* 0x000013927f007947 */ /* 0x000fea000b800000 */
[----:B------:R-:W1:Y:S02]  /*3140*/  SHFL.BFLY PT, R44, R142, 0x2, 0x1f ;  /* 0x0c401f008e2c7f89 */ /* 0x000e6400000e0000 */
[----:B-1----:R-:W-:-:S05]  /*3150*/  FADD.FTZ R44, R142, R44 ;  /* 0x0000002c8e2c7221 */ /* 0x002fca0000010000 */
[----:B------:R-:W1:Y:S02]  /*3160*/  SHFL.BFLY PT, R45, R44, 0x4, 0x1f ;  /* 0x0c801f002c2d7f89 */ /* 0x000e6400000e0000 */
[----:B-1----:R-:W-:-:S05]  /*3170*/  FADD.FTZ R45, R44, R45 ;  /* 0x0000002d2c2d7221 */ /* 0x002fca0000010000 */
[----:B------:R-:W1:Y:S02]  /*3180*/  SHFL.BFLY PT, R46, R45, 0x8, 0x1f ;  /* 0x0d001f002d2e7f89 */ /* 0x000e6400000e0000 */
[----:B-1----:R-:W-:-:S05]  /*3190*/  FADD.FTZ R46, R45, R46 ;  /* 0x0000002e2d2e7221 */ /* 0x002fca0000010000 */
[----:B0-----:R-:W0:Y:S02]  /*31a0*/  SHFL.BFLY PT, R47, R46, 0x10, 0x1f ;  /* 0x0e001f002e2f7f89 */ /* 0x001e2400000e0000 */
        /* <DEDUP_REMOVED lines=92> */
.L_x_439:
[----:B------:R-:W-:Y:S01]  /*3770*/  LOP3.LUT P1, RZ, R138, 0x1f, RZ, 0xc0, !PT ;  /* 0x0000001f8aff7812 */ /* 0x000fe2000782c0ff */
[----:B-1----:R-:W-:Y:S01]  /*3780*/  FADD.FTZ R141, R141, R136 ;  /* 0x000000888d8d7221 */ /* 0x002fe20000010000 */
[----:B------:R-:W-:Y:S01]  /*3790*/  MOV R140, c[0x0][0x1e0] ;  /* 0x00007800008c7a02 */ /* 0x000fe20000000f00 */
[----:B------:R-:W-:Y:S04]  /*37a0*/  BSSY B0, `(.L_x_426) ;  /* 0x00000c4000007945 */ /* 0x000fe80003800000 */
[----:B0-----:R-:W-:-:S06]  /*37b0*/  FFMA.FTZ R136, R141, R140, c[0x0][0x228] ;  /* 0x00008a008d887623 */ /* 0x001fcc000001008c */
[----:B------:R-:W-:-:S04]  /*37c0*/  @!P1 LEA R46, P0, R88, c[0x0][0x1a0], 0x2 ;  /* 0x00006800582e9a11 */ /* 0x000fc800078010ff */
[C---:B------:R-:W-:Y:S02]  /*37d0*/  @!P1 LEA.HI.X R47, R88.reuse, c[0x0][0x1a4], R139, 0x2, P0 ;  /* 0x00006900582f9a11 */ /* 0x040fe400000f148b */
[----:B------:R-:W-:-:S03]  /*37e0*/  @!P1 LEA R44, P0, R88, c[0x0][0x1a8], 0x2 ;  /* 0x00006a00582c9a11 */ /* 0x000fc600078010ff */
[----:B------:R0:W-:Y:S01]  /*37f0*/  @!P1 STG.E [R46.64], R137 ;  /* 0x000000892e009986 */ /* 0x0001e2000c101904 */
[----:B------:R-:W-:Y:S01]  /*3800*/  @!P1 LEA.HI.X R45, R88, c[0x0][0x1ac], R139, 0x2, P0 ;  /* 0x00006b00582d9a11 */ /* 0x000fe200000f148b */
[----:B------:R-:W-:Y:S01]  /*3810*/  FMUL.FTZ R139, R137, R137 ;  /* 0x00000089898b7220 */ /* 0x000fe20000410000 */
[----:B------:R-:W-:-:S04]  /*3820*/  ISETP.NE.AND P0, PT, RZ, UR6, PT ;  /* 0x00000006ff007c0c */ /* 0x000fc8000bf05270 */
[----:B------:R-:W-:-:S05]  /*3830*/  FSEL R139, R139, RZ, P0 ;  /* 0x000000ff8b8b7208 */ /* 0x000fca0000000000 */
[----:B------:R-:W-:-:S06]  /*3840*/  FADD.FTZ R139, R136, R139 ;  /* 0x0000008b888b7221 */ /* 0x000fcc0000010000 */
[----:B------:R-:W1:Y:S02]  /*3850*/  MUFU.RSQ R139, R139 ;  /* 0x0000008b008b7308 */ /* 0x000e640000001400 */
[----:B-1----:R0:W-:Y:S01]  /*3860*/  @!P1 STG.E [R44.64], R139 ;  /* 0x0000008b2c009986 */ /* 0x0021e2000c101904 */
[----:B-----5:R-:W-:-:S13]  /*3870*/  ISETP.GE.AND P1, PT, R135, 0x1, PT ;  /* 0x000000018700780c */ /* 0x020fda0003f26270 */
[----:B------:R-:W-:Y:S05]  /*3880*/  @!P1 BRA `(.L_x_427) ;  /* 0x00000b5000009947 */ /* 0x000fea0003800000 */
[----:B0-----:R-:W-:Y:S01]  /*3890*/  IADD3 R135, R135, -0x1, RZ ;  /* 0xffffffff87877810 */ /* 0x001fe20007ffe0ff */
[----:B------:R-:W-:Y:S01]  /*38a0*/  BSSY B1, `(.L_x_428) ;  /* 0x0000028000017945 */ /* 0x000fe20003800000 */
[----:B------:R-:W-:Y:S02]  /*38b0*/  LOP3.LUT R45, R138, 0x1f, RZ, 0xc0, !PT ;  /* 0x0000001f8a2d7812 */ /* 0x000fe400078ec0ff */
[----:B------:R-:W-:Y:S01]  /*38c0*/  FSEL R138, R137, RZ, !P0 ;  /* 0x000000ff898a7208 */ /* 0x000fe20004000000 */
[----:B------:R-:W-:-:S05]  /*38d0*/  IMAD R135, R135, c[0x0][0x168], RZ ;  /* 0x00005a0087877a24 */ /* 0x000fca00078e02ff */
[----:B------:R-:W-:-:S04]  /*38e0*/  SHF.R.S32.HI R44, RZ, 0x1f, R135 ;  /* 0x0000001fff2c7819 */ /* 0x000fc80000011487 */
[----:B------:R-:W-:-:S04]  /*38f0*/  LEA.HI R44, R44, R135, RZ, 0x3 ;  /* 0x000000872c2c7211 */ /* 0x000fc800078f18ff */
[----:B------:R-:W-:Y:S01]  /*3900*/  LEA.HI.SX32 R135, R44, R45, 0x1d ;  /* 0x0000002d2c877211 */ /* 0x000fe200078feaff */
[----:B------:R-:W-:Y:S05]  /*3910*/  @!P6 BRA `(.L_x_429) ;  /* 0x000002000000e947 */ /* 0x000fea0003800000 */
[--C-:B------:R-:W-:Y:S02]  /*3920*/  FADD.FTZ R140, R125, -R138.reuse ;  /* 0x8000008a7d8c7221 */ /* 0x100fe40000010000 */
[--C-:B------:R-:W-:Y:S02]  /*3930*/  FADD.FTZ R44, R128, -R138.reuse ;  /* 0x8000008a802c7221 */ /* 0x100fe40000010000 */
        /* <DEDUP_REMOVED lines=30> */
.L_x_429:
[----:B------:R-:W-:Y:S05]  /*3b20*/  BSYNC B1 ;  /* 0x0000000000017941 */ /* 0x000fea0003800000 */
.L_x_428:
[----:B------:R-:W-:Y:S01]  /*3b30*/  ISETP.GE.U32.AND P0, PT, R34, 0x40, PT ;  /* 0x000000402200780c */ /* 0x000fe20003f06070 */
[----:B------:R-:W-:-:S12]  /*3b40*/  BSSY B1, `(.L_x_430) ;  /* 0x0000022000017945 */ /* 0x000fd80003800000 */
[----:B------:R-:W-:Y:S05]  /*3b50*/  @!P0 BRA `(.L_x_431) ;  /* 0x0000020000008947 */ /* 0x000fea0003800000 */
[--C-:B0-----:R-:W-:Y:S02]  /*3b60*/  FADD.FTZ R44, R120, -R138.reuse ;  /* 0x8000008a782c7221 */ /* 0x101fe40000010000 */
        /* <DEDUP_REMOVED lines=31> */
.L_x_431:
[----:B------:R-:W-:Y:S05]  /*3d60*/  BSYNC B1 ;  /* 0x0000000000017941 */ /* 0x000fea0003800000 */
.L_x_430:
[----:B------:R-:W-:Y:S01]  /*3d70*/  ISETP.GE.U32.AND P0, PT, R34, 0x60, PT ;  /* 0x000000602200780c */ /* 0x000fe20003f06070 */
[----:B------:R-:W-:-:S12]  /*3d80*/  BSSY B1, `(.L_x_432) ;  /* 0x0000022000017945 */ /* 0x000fd80003800000 */
[----:B------:R-:W-:Y:S05]  /*3d90*/  @!P0 BRA `(.L_x_433) ;  /* 0x0000020000008947 */ /* 0x000fea0003800000 */
[--C-:B------:R-:W-:Y:S02]  /*3da0*/  FADD.FTZ R140, R109, -R138.reuse ;  /* 0x8000008a6d8c7221 */ /* 0x100fe40000010000 */
[--C-:B0-----:R-:W-:Y:S02]  /*3db0*/  FADD.FTZ R44, R112, -R138.reuse ;  /* 0x8000008a702c7221 */ /* 0x101fe40000010000 */
        /* <DEDUP_REMOVED lines=30> */
.L_x_433:
[----:B------:R-:W-:Y:S05]  /*3fa0*/  BSYNC B1 ;  /* 0x0000000000017941 */ /* 0x000fea0003800000 */
.L_x_432:
[----:B------:R-:W-:Y:S01]  /*3fb0*/  BSSY B1, `(.L_x_434) ;  /* 0x0000022000017945 */ /* 0x000fe20003800000 */
        /* <DEDUP_REMOVED lines=33> */
.L_x_435:
[----:B------:R-:W-:Y:S05]  /*41d0*/  BSYNC B1 ;  /* 0x0000000000017941 */ /* 0x000fea0003800000 */
.L_x_434:
[----:B------:R-:W-:Y:S05]  /*41e0*/  @!P4 BRA `(.L_x_427) ;  /* 0x000001f00000c947 */ /* 0x000fea0003800000 */
[--C-:B0-----:R-:W-:Y:S02]  /*41f0*/  FADD.FTZ R136, R94, -R138.reuse ;  /* 0x8000008a5e887221 */ /* 0x101fe40000010000 */
[--C-:B------:R-:W-:Y:S02]  /*4200*/  FADD.FTZ R44, R96, -R138.reuse ;  /* 0x8000008a602c7221 */ /* 0x100fe40000010000 */
        /* <DEDUP_REMOVED lines=29> */
.L_x_427:
[----:B0-----:R-:W-:Y:S05]  /*43e0*/  BSYNC B0 ;  /* 0x0000000000007941 */ /* 0x001fea0003800000 */
.L_x_426:
[----:B------:R-:W-:-:S05]  /*43f0*/  MOV R45, c[0x0][0x160] ;  /* 0x00005800002d7a02 */ /* 0x000fca0000000f00 */
[----:B------:R-:W-:-:S05]  /*4400*/  IMAD R88, R45, 0x4, R88 ;  /* 0x000000042d587824 */ /* 0x000fca00078e0258 */
[----:B------:R-:W-:-:S13]  /*4410*/  ISETP.GE.AND P0, PT, R88, c[0x0][0x164], PT ;  /* 0x0000590058007a0c */ /* 0x000fda0003f06270 */
[----:B------:R-:W-:Y:S01]  /*4420*/  @P0 CALL.REL.NOINC `(.L_x_436) ;  /* 0x0000001000000944 */ /* 0x000fe20003c00000 */
[----:B------:R-:W-:Y:S05]  /*4430*/  BRA `(.L_x_437) ;  /* 0xffffc67000007947 */ /* 0x000fea000383ffff */
.L_x_436:
[----:B------:R-:W-:Y:S05]  /*4440*/  EXIT ;  /* 0x000000000000794d */ /* 0x000fea0003800000 */
.L_x_424:
[----:B------:R-:W-:Y:S01]  /*4450*/  HFMA2.MMA R141, -RZ, RZ, 0, 5.9604644775390625e-08 ;  /* 0x00000001ff8d7435 */ /* 0x000fe200000001ff */
[----:B------:R-:W-:Y:S02]  /*4460*/  MOV R46, R47 ;  /* 0x0000002f002e7202 */ /* 0x000fe40000000f00 */
[----:B------:R-:W-:Y:S02]  /*4470*/  MOV R140, 0x1f ;  /* 0x0000001f008c7802 */ /* 0x000fe40000000f00 */
[----:B------:R-:W-:Y:S02]  /*4480*/  MOV R143, 0xffffffff ;  /* 0xffffffff008f7802 */ /* 0x000fe40000000f00 */
[----:B------:R-:W-:Y:S02]  /*4490*/  MOV R44, 0x44b0 ;  /* 0x000044b0002c7802 */ /* 0x000fe40000000f00 */
[----:B-----5:R-:W-:Y:S05]  /*44a0*/  CALL.REL.NOINC `($__internal_2_$__cuda_sm70_shflsync_bfly_p) ;  /* 0x000008c000007944 */ /* 0x020fea0003c00000 */
[----:B-1----:R-:W-:Y:S01]  /*44b0*/  MOV R44, R141 ;  /* 0x0000008d002c7202 */ /* 0x002fe20000000f00 */
[----:B0-----:R-:W-:Y:S05]  /*44c0*/  BRA `(.L_x_438) ;  /* 0xffffec5000007947 */ /* 0x001fea000383ffff */
.L_x_425:
[----:B------:R-:W-:Y:S01]  /*44d0*/  HFMA2.MMA R141, -RZ, RZ, 0, 1.1920928955078125e-07 ;  /* 0x00000002ff8d7435 */ /* 0x000fe200000001ff */
[----:B------:R-:W-:Y:S02]  /*44e0*/  MOV R46, R142 ;  /* 0x0000008e002e7202 */ /* 0x000fe40000000f00 */
[----:B------:R-:W-:-:S02]  /*44f0*/  MOV R140, 0x1f ;  /* 0x0000001f008c7802 */ /* 0x000fc40000000f00 */
[----:B------:R-:W-:Y:S02]  /*4500*/  MOV R143, 0xffffffff ;  /* 0xffffffff008f7802 */ /* 0x000fe40000000f00 */
[----:B------:R-:W-:Y:S02]  /*4510*/  MOV R44, 0x4530 ;  /* 0x00004530002c7802 */ /* 0x000fe40000000f00 */
[----:B0----5:R-:W-:Y:S05]  /*4520*/  CALL.REL.NOINC `($__internal_2_$__cuda_sm70_shflsync_bfly_p) ;  /* 0x0000084000007944 */ /* 0x021fea0003c00000 */
[----:B01----:R-:W-:Y:S01]  /*4530*/  FADD.FTZ R46, R142, R141 ;  /* 0x0000008d8e2e7221 */ /* 0x003fe20000010000 */
[----:B------:R-:W-:Y:S01]  /*4540*/  HFMA2.MMA R141, -RZ, RZ, 0, 2.384185791015625e-07 ;  /* 0x00000004ff8d7435 */ /* 0x000fe200000001ff */
[----:B------:R-:W-:Y:S02]  /*4550*/  MOV R140, 0x1f ;  /* 0x0000001f008c7802 */ /* 0x000fe40000000f00 */
[----:B------:R-:W-:Y:S02]  /*4560*/  MOV R143, 0xffffffff ;  /* 0xffffffff008f7802 */ /* 0x000fe40000000f00 */
[----:B------:R-:W-:Y:S02]  /*4570*/  MOV R44, 0x4590 ;  /* 0x00004590002c7802 */ /* 0x000fe40000000f00 */
[----:B------:R-:W-:Y:S05]  /*4580*/  CALL.REL.NOINC `($__internal_2_$__cuda_sm70_shflsync_bfly_p) ;  /* 0x000007e000007944 */ /* 0x000fea0003c00000 */
[----:B01----:R-:W-:Y:S01]  /*4590*/  FADD.FTZ R46, R46, R141 ;  /* 0x0000008d2e2e7221 */ /* 0x003fe20000010000 */
[----:B------:R-:W-:Y:S01]  /*45a0*/  HFMA2.MMA R141, -RZ, RZ, 0, 4.76837158203125e-07 ;  /* 0x00000008ff8d7435 */ /* 0x000fe200000001ff */
[----:B------:R-:W-:-:S02]  /*45b0*/  MOV R140, 0x1f ;  /* 0x0000001f008c7802 */ /* 0x000fc40000000f00 */
[----:B------:R-:W-:Y:S02]  /*45c0*/  MOV R143, 0xffffffff ;  /* 0xffffffff008f7802 */ /* 0x000fe40000000f00 */
[----:B------:R-:W-:Y:S02]  /*45d0*/  MOV R44, 0x45f0 ;  /* 0x000045f0002c7802 */ /* 0x000fe40000000f00 */
[----:B------:R-:W-:Y:S05]  /*45e0*/  CALL.REL.NOINC `($__internal_2_$__cuda_sm70_shflsync_bfly_p) ;  /* 0x0000078000007944 */ /* 0x000fea0003c00000 */
[----:B01----:R-:W-:Y:S01]  /*45f0*/  FADD.FTZ R46, R46, R141 ;  /* 0x0000008d2e2e7221 */ /* 0x003fe20000010000 */
[----:B------:R-:W-:Y:S01]  /*4600*/  HFMA2.MMA R141, -RZ, RZ, 0, 9.5367431640625e-07 ;  /* 0x00000010ff8d7435 */ /* 0x000fe200000001ff */
[----:B------:R-:W-:Y:S01]  /*4610*/  MOV R140, 0x1f ;  /* 0x0000001f008c7802 */ /* 0x000fe20000000f00 */
[----:B------:R-:W-:Y:S01]  /*4620*/  IMAD.MOV.U32 R143, RZ, RZ, -0x1 ;  /* 0xffffffffff8f7424 */ /* 0x000fe200078e00ff */
[----:B------:R-:W-:-:S03]  /*4630*/  MOV R44, 0x4650 ;  /* 0x00004650002c7802 */ /* 0x000fc60000000f00 */
[----:B------:R-:W-:Y:S05]  /*4640*/  CALL.REL.NOINC `($__internal_2_$__cuda_sm70_shflsync_bfly_p) ;  /* 0x0000072000007944 */ /* 0x000fea0003c00000 */
[----:B-1----:R-:W-:Y:S01]  /*4650*/  FADD.FTZ R137, R46, R141 ;  /* 0x0000008d2e897221 */ /* 0x002fe20000010000 */
[----:B------:R-:W-:Y:S01]  /*4660*/  HFMA2.MMA R141, -RZ, RZ, 0, 5.9604644775390625e-08 ;  /* 0x00000001ff8d7435 */ /* 0x000fe200000001ff */
[----:B0-----:R-:W-:Y:S02]  /*4670*/  MOV R140, 0x1f ;  /* 0x0000001f008c7802 */ /* 0x001fe40000000f00 */
[----:B------:R-:W-:Y:S01]  /*4680*/  FMUL.FTZ R137, R137, c[0x0][0x1e0] ;  /* 0x0000780089897a20 */ /* 0x000fe20000410000 */
[----:B------:R-:W-:-:S03]  /*4690*/  MOV R143, 0xffffffff ;  /* 0xffffffff008f7802 */ /* 0x000fc60000000f00 */
        /* <DEDUP_REMOVED lines=17> */
[----:B------:R-:W-:-:S03]  /*47b0*/  FADD.FTZ R45, R120, -R137 ;  /* 0x80000089782d7221 */ /* 0x000fc60000010000 */
        /* <DEDUP_REMOVED lines=64> */
[----:B------:R-:W-:Y:S05]  /*4bc0*/  CALL.REL.NOINC `($__internal_2_$__cuda_sm70_shflsync_bfly_p) ;  /* 0x000001a000007944 */ /* 0x000fea0003c00000 */
[----:B01----:R-:W-:Y:S01]  /*4bd0*/  FADD.FTZ R46, R46, R141 ;  /* 0x0000008d2e2e7221 */ /* 0x003fe20000010000 */
[----:B------:R-:W-:Y:S01]  /*4be0*/  HFMA2.MMA R141, -RZ, RZ, 0, 1.1920928955078125e-07 ;  /* 0x00000002ff8d7435 */ /* 0x000fe200000001ff */
[----:B------:R-:W-:Y:S02]  /*4bf0*/  MOV R140, 0x1f ;  /* 0x0000001f008c7802 */ /* 0x000fe40000000f00 */
[----:B------:R-:W-:Y:S02]  /*4c00*/  MOV R143, 0xffffffff ;  /* 0xffffffff008f7802 */ /* 0x000fe40000000f00 */
[----:B------:R-:W-:Y:S02]  /*4c10*/  MOV R44, 0x4c30 ;  /* 0x00004c30002c7802 */ /* 0x000fe40000000f00 */
[----:B------:R-:W-:Y:S05]  /*4c20*/  CALL.REL.NOINC `($__internal_2_$__cuda_sm70_shflsync_bfly_p) ;  /* 0x0000014000007944 */ /* 0x000fea0003c00000 */
[----:B01----:R-:W-:Y:S01]  /*4c30*/  FADD.FTZ R46, R46, R141 ;  /* 0x0000008d2e2e7221 */ /* 0x003fe20000010000 */
[----:B------:R-:W-:Y:S01]  /*4c40*/  HFMA2.MMA R141, -RZ, RZ, 0, 2.384185791015625e-07 ;  /* 0x00000004ff8d7435 */ /* 0x000fe200000001ff */
[----:B------:R-:W-:Y:S02]  /*4c50*/  MOV R140, 0x1f ;  /* 0x0000001f008c7802 */ /* 0x000fe40000000f00 */
[----:B------:R-:W-:-:S02]  /*4c60*/  MOV R143, 0xffffffff ;  /* 0xffffffff008f7802 */ /* 0x000fc40000000f00 */
[----:B------:R-:W-:Y:S02]  /*4c70*/  MOV R44, 0x4c90 ;  /* 0x00004c90002c7802 */ /* 0x000fe40000000f00 */
[----:B------:R-:W-:Y:S05]  /*4c80*/  CALL.REL.NOINC `($__internal_2_$__cuda_sm70_shflsync_bfly_p) ;  /* 0x000000e000007944 */ /* 0x000fea0003c00000 */
[----:B01----:R-:W-:Y:S01]  /*4c90*/  FADD.FTZ R46, R46, R141 ;  /* 0x0000008d2e2e7221 */ /* 0x003fe20000010000 */
[----:B------:R-:W-:Y:S01]  /*4ca0*/  HFMA2.MMA R141, -RZ, RZ, 0, 4.76837158203125e-07 ;  /* 0x00000008ff8d7435 */ /* 0x000fe200000001ff */
[----:B------:R-:W-:Y:S02]  /*4cb0*/  MOV R140, 0x1f ;  /* 0x0000001f008c7802 */ /* 0x000fe40000000f00 */
[----:B------:R-:W-:Y:S02]  /*4cc0*/  MOV R143, 0xffffffff ;  /* 0xffffffff008f7802 */ /* 0x000fe40000000f00 */
[----:B------:R-:W-:Y:S02]  /*4cd0*/  MOV R44, 0x4cf0 ;  /* 0x00004cf0002c7802 */ /* 0x000fe40000000f00 */
[----:B------:R-:W-:Y:S05]  /*4ce0*/  CALL.REL.NOINC `($__internal_2_$__cuda_sm70_shflsync_bfly_p) ;  /* 0x0000008000007944 */ /* 0x000fea0003c00000 */
[----:B-1----:R-:W-:Y:S01]  /*4cf0*/  FADD.FTZ R136, R46, R141 ;  /* 0x0000008d2e887221 */ /* 0x002fe20000010000 */
[----:B------:R-:W-:Y:S01]  /*4d00*/  HFMA2.MMA R141, -RZ, RZ, 0, 9.5367431640625e-07 ;  /* 0x00000010ff8d7435 */ /* 0x000fe200000001ff */
[----:B0-----:R-:W-:Y:S02]  /*4d10*/  MOV R140, 0x1f ;  /* 0x0000001f008c7802 */ /* 0x001fe40000000f00 */
[----:B------:R-:W-:-:S02]  /*4d20*/  MOV R143, 0xffffffff ;  /* 0xffffffff008f7802 */ /* 0x000fc40000000f00 */
[----:B------:R-:W-:Y:S02]  /*4d30*/  MOV R46, R136 ;  /* 0x00000088002e7202 */ /* 0x000fe40000000f00 */
[----:B------:R-:W-:Y:S02]  /*4d40*/  MOV R44, 0x4d60 ;  /* 0x00004d60002c7802 */ /* 0x000fe40000000f00 */
[----:B------:R-:W-:Y:S05]  /*4d50*/  CALL.REL.NOINC `($__internal_2_$__cuda_sm70_shflsync_bfly_p) ;  /* 0x0000001000007944 */ /* 0x000fea0003c00000 */
[----:B01----:R-:W-:Y:S05]  /*4d60*/  BRA `(.L_x_439) ;  /* 0xffffea0000007947 */ /* 0x003fea000383ffff */
        .weak           $__internal_2_$__cuda_sm70_shflsync_bfly_p
        .type           $__internal_2_$__cuda_sm70_shflsync_bfly_p,@function
        .size           $__internal_2_$__cuda_sm70_shflsync_bfly_p,(.L_x_36090 - $__internal_2_$__cuda_sm70_shflsync_bfly_p)
$__internal_2_$__cuda_sm70_shflsync_bfly_p:
[----:B------:R-:W-:Y:S01]  /*4d70*/  HFMA2.MMA R45, -RZ, RZ, 0, 0 ;  /* 0x00000000ff2d7435 */ /* 0x000fe200000001ff */
[----:B------:R-:W-:Y:S04]  /*4d80*/  WARPSYNC R143 ;  /* 0x0000008f00007348 */ /* 0x000fe80003800000 */
[----:B------:R0:W1:Y:S01]  /*4d90*/  SHFL.BFLY PT, R141, R46, R141, R140 ;  /* 0x0c00008d2e8d7389 */ /* 0x00006200000e008c */
[----:B------:R-:W-:Y:S05]  /*4da0*/  RET.REL.NODEC R44 `(_ZN10layer_norm13ln_fwd_kernelINS_13Kernel_traitsI13__nv_bfloat16S2_S2_S2_fjLj1280ELj1ELj4ELj1ELj16ENS_18Kernel_traits_baseILj1280ES2_S2_S2_S2_fjLj128EEEEELb0ELb0ELb1ELb0EEEvNS_9FwdParamsE) ;  /* 0xffffb2502c007950 */ /* 0x000fea0003c3ffff */
.L_x_440:
        /* <DEDUP_REMOVED lines=13> */
.L_x_36090:


//--------------------- .text._ZN10layer_norm13ln_fwd_kernelINS_13Kernel_traitsI13__nv_bfloat16S2_S2_S2_fjLj1280ELj1ELj4ELj1ELj16ENS_18Kernel_traits_baseILj1280ES2_S2_S2_S2_fjLj128EEEEELb0ELb0ELb1ELb1EEEvNS_9FwdParamsE --------------------------
	.section	.text._ZN10layer_norm13ln_fwd_kernelINS_13Kernel_traitsI13__nv_bfloat16S2_S2_S2_fjLj1280ELj1ELj4ELj1ELj16ENS_18Kernel_traits_baseILj1280ES2_S2_S2_S2_fjLj128EEEEELb0ELb0ELb1ELb1EEEvNS_9FwdParamsE,"ax",@progbits
	.sectioninfo	@"SHI_REGISTERS=128"
	.align	128
        .global         _ZN10layer_norm13ln_fwd_kernelINS_13Kernel_traitsI13__nv_bfloat16S2_S2_S2_fjLj1280ELj1ELj4ELj1ELj16ENS_18Kernel_traits_baseILj1280ES2_S2_S2_S2_fjLj128EEEEELb0ELb0ELb1ELb1EEEvNS_9FwdParamsE
        .type           _ZN10layer_norm13ln_fwd_kernelINS_13Kernel_traitsI13__nv_bfloat16S2_S2_S2_fjLj1280ELj1ELj4ELj1ELj16ENS_18Kernel_traits_baseILj1280ES2_S2_S2_S2_fjLj128EEEEELb0ELb0ELb1ELb1EEEvNS_9FwdParamsE,@function
        .size           _ZN10layer_norm13ln_fwd_kernelINS_13Kernel_traitsI13__nv_bfloat16S2_S2_S2_fjLj1280ELj1ELj4ELj1ELj16ENS_18Kernel_traits_baseILj1280ES2_S2_S2_S2_fjLj128EEEEELb0ELb0ELb1ELb1EEEvNS_9FwdParamsE,(.L_x_36091 - _ZN10layer_norm13ln_fwd_kernelINS_13Kernel_traitsI13__nv_bfloat16S2_S2_S2_fjLj1280ELj1ELj4ELj1ELj16ENS_18Kernel_traits_baseILj1280ES2_S2_S2_S2_fjLj128EEEEELb0ELb0ELb1ELb1EEEvNS_9FwdParamsE)
        .other          _ZN10layer_norm13ln_fwd_kernelINS_13Kernel_traitsI13__nv_bfloat16S2_S2_S2_fjLj1280ELj1ELj4ELj1ELj16ENS_18Kernel_traits_baseILj1280ES2_S2_S2_S2_fjLj128EEEEELb0ELb0ELb1ELb1EEEvNS_9FwdParamsE,@"STO_CUDA_ENTRY STV_DEFAULT"
_ZN10layer_norm13ln_fwd_kernelINS_13Kernel_traitsI13__nv_bfloat16S2_S2_S2_fjLj1280ELj1ELj4ELj1ELj16ENS_18Kernel_traits_baseILj1280ES2_S2_S2_S2_fjLj128EEEEELb0ELb0ELb1ELb1EEEvNS_9FwdParamsE:
.text._ZN10layer_norm13ln_fwd_kernelINS_13Kernel_traitsI13__nv_bfloat16S2_S2_S2_fjLj1280ELj1ELj4ELj1ELj16ENS_18Kernel_traits_baseILj1280ES2_S2_S2_S2_fjLj128EEEEELb0ELb0ELb1ELb1EEEvNS_9FwdParamsE:
        /* <DEDUP_REMOVED lines=21> */
[----:B0-----:R0:W2:Y:S01]  /*0150*/  LDG.E.128 R44, [R2.64+0x800] ;  /* 0x00080004022c7981 */ /* 0x0010a2000c1e1d00 */
[----:B-----5:R-:W-:Y:S01]  /*0160*/  @!P0 CS2R R68, SRZ ;  /* 0x0000000000448805 */ /* 0x020fe2000001ff00 */
[----:B------:R-:W-:Y:S01]  /*0170*/  @!P0 CS2R R70, SRZ ;  /* 0x0000000000468805 */ /* 0x000fe2000001ff00 */
        /* <DEDUP_REMOVED lines=8> */
[--C-:B------:R-:W-:Y:S01]  /*0200*/  PRMT R0, RZ, 0x5410, R68.reuse ;  /* 0x00005410ff007816 */ /* 0x100fe20000000044 */
[----:B------:R0:W5:Y:S01]  /*0210*/  LDG.E.128 R32, [R2.64] ;  /* 0x0000000402207981 */ /* 0x000162000c1e1d00 */
[----:B------:R-:W-:-:S02]  /*0220*/  PRMT R19, RZ, 0x7610, R68 ;  /* 0x00007610ff137816 */ /* 0x000fc40000000044 */
[--C-:B------:R-:W-:Y:S01]  /*0230*/  PRMT R68, RZ, 0x5410, R70.reuse ;  /* 0x00005410ff447816 */ /* 0x100fe20000000046 */
[----:B------:R0:W5:Y:S01]  /*0240*/  LDG.E.128 R28, [R2.64+0x200] ;  /* 0x00020004021c7981 */ /* 0x000162000c1e1d00 */
[----:B------:R-:W-:Y:S02]  /*0250*/  PRMT R72, RZ, 0x7610, R70 ;  /* 0x00007610ff487816 */ /* 0x000fe40000000046 */
[----:B------:R-:W-:Y:S01]  /*0260*/  PRMT R18, RZ, 0x5410, R69 ;  /* 0x00005410ff127816 */ /* 0x000fe20000000045 */
[----:B------:R0:W5:Y:S01]  /*0270*/  LDG.E.128 R24, [R2.64+0x400] ;  /* 0x0004000402187981 */ /* 0x000162000c1e1d00 */
[--C-:B------:R-:W-:Y:S02]  /*0280*/  PRMT R70, RZ, 0x5410, R71.reuse ;  /* 0x00005410ff467816 */ /* 0x100fe40000000047 */
[----:B------:R-:W-:Y:S01]  /*0290*/  PRMT R73, RZ, 0x7610, R71 ;  /* 0x00007610ff497816 */ /* 0x000fe20000000047 */
[----:B------:R0:W5:Y:S01]  /*02a0*/  LDG.E.128 R20, [R2.64+0x600] ;  /* 0x0006000402147981 */ /* 0x000162000c1e1d00 */
[--C-:B------:R-:W-:Y:S01]  /*02b0*/  PRMT R17, RZ, 0x5410, R52.reuse ;  /* 0x00005410ff117816 */ /* 0x100fe20000000034 */
[----:B------:R-:W-:Y:S01]  /*02c0*/  ULDC.U8 UR6, c[0x0][0x1f0] ;  /* 0x00007c0000067ab9 */ /* 0x000fe20000000000 */
        /* <DEDUP_REMOVED lines=13> */
[--C-:B0-----:R-:W-:Y:S02]  /*03a0*/  PRMT R3, RZ, 0x5410, R51.reuse ;  /* 0x00005410ff037816 */ /* 0x101fe40000000033 */
[----:B------:R-:W-:Y:S02]  /*03b0*/  PRMT R2, RZ, 0x7610, R51 ;  /* 0x00007610ff027816 */ /* 0x000fe40000000033 */
        /* <DEDUP_REMOVED lines=15> */
[----:B------:R-:W-:-:S02]  /*04b0*/  LOP3.LUT R88, R88, 0x1f, RZ, 0xc0, !PT ;  /* 0x0000001f58587812 */ /* 0x000fc400078ec0ff */
[--C-:B------:R-:W-:Y:S02]  /*04c0*/  PRMT R86, RZ, 0x5410, R39.reuse ;  /* 0x00005410ff567816 */ /* 0x100fe40000000027 */
[----:B------:R-:W-:Y:S02]  /*04d0*/  PRMT R90, RZ, 0x7610, R39 ;  /* 0x00007610ff5a7816 */ /* 0x000fe40000000027 */
[--C-:B--2---:R-:W-:Y:S02]  /*04e0*/  PRMT R91, RZ, 0x5410, R45.reuse ;  /* 0x00005410ff5b7816 */ /* 0x104fe4000000002d */
[----:B------:R-:W-:Y:S02]  /*04f0*/  PRMT R92, RZ, 0x7610, R45 ;  /* 0x00007610ff5c7816 */ /* 0x000fe4000000002d */
[--C-:B------:R-:W-:Y:S02]  /*0500*/  PRMT R45, RZ, 0x5410, R46.reuse ;  /* 0x00005410ff2d7816 */ /* 0x100fe4000000002e */
[----:B------:R-:W-:-:S02]  /*0510*/  PRMT R46, RZ, 0x7610, R46 ;  /* 0x00007610ff2e7816 */ /* 0x000fc4000000002e */
.L_x_566:
[----:B------:R-:W-:-:S10]  /*0520*/  HFMA2.MMA R54, -RZ, RZ, 0, 2.384185791015625e-07 ;  /* 0x00000004ff367435 */ /* 0x000fd400000001ff */
[----:B------:R-:W-:-:S05]  /*0530*/  IMAD.WIDE R48, R87, R54, c[0x0][0x1d0] ;  /* 0x0000740057307625 */ /* 0x000fca00078e0236 */
[----:B------:R0:W2:Y:S01]  /*0540*/  LDG.E R55, [R48.64] ;  /* 0x0000000430377981 */ /* 0x0000a2000c1e1900 */
[----:B------:R-:W-:Y:S01]  /*0550*/  ISETP.NE.U32.AND P0, PT, RZ, c[0x0][0x180], PT ;  /* 0x00006000ff007a0c */ /* 0x000fe20003f05070 */
[----:B------:R-:W-:Y:S01]  /*0560*/  IMAD R50, R87, c[0x0][0x168], RZ ;  /* 0x00005a0057327a24 */ /* 0x000fe200078e02ff */
[----:B------:R-:W-:Y:S02]  /*0570*/  MOV R113, RZ ;  /* 0x000000ff00717202 */ /* 0x000fe40000000f00 */
[----:B------:R-:W-:-:S13]  /*0580*/  ISETP.NE.AND.EX P0, PT, RZ, c[0x0][0x184], PT, P0 ;  /* 0x00006100ff007a0c */ /* 0x000fda0003f05300 */
[----:B0-----:R-:W-:Y:S02]  /*0590*/  @P0 MOV R49, 0x10 ;  /* 0x0000001000310802 */ /* 0x001fe40000000f00 */
        /* <DEDUP_REMOVED lines=8> */
[----:B------:R-:W-:Y:S01]  /*0620*/  @P1 LEA.HI.SX32 R113, R53, R88, 0x1d ;  /* 0x0000005835711211 */ /* 0x000fe200078feaff */
[----:B------:R-:W-:Y:S01]  /*0630*/  IMAD.WIDE R52, R87, R54, c[0x0][0x1d8] ;  /* 0x0000760057347625 */ /* 0x000fe200078e0236 */
[----:B------:R-:W-:-:S03]  /*0640*/  @P1 MOV R50, 0x10 ;  /* 0x0000001000321802 */ /* 0x000fc60000000f00 */
[----:B------:R-:W-:Y:S01]  /*0650*/  @P0 IMAD.WIDE.U32 R48, R112, R49, c[0x0][0x180] ;  /* 0x0000600070300625 */ /* 0x000fe200078e0031 */
[----:B-----5:R0:W5:Y:S03]  /*0660*/  LDG.E R61, [R52.64] ;  /* 0x00000004343d7981 */ /* 0x020166000c1e1900 */
[----:B------:R-:W-:Y:S01]  /*0670*/  @P1 IMAD.WIDE.U32 R50, R113, R50, c[0x0][0x170] ;  /* 0x00005c0071321625 */ /* 0x000fe200078e0032 */
[----:B------:R0:W5:Y:S04]  /*0680*/  @P0 LDG.E.128 R36, [R48.64] ;  /* 0x0000000430240981 */ /* 0x000168000c1e1d00 */
[----:B------:R0:W5:Y:S01]  /*0690*/  @P1 LDG.E.128 R40, [R50.64] ;  /* 0x0000000432281981 */ /* 0x000162000c1e1d00 */
[----:B------:R-:W-:Y:S01]  /*06a0*/  ISETP.GT.AND P2, PT, R55, RZ, PT ;  /* 0x000000ff3700720c */ /* 0x000fe20003f44270 */
[----:B------:R-:W-:Y:S01]  /*06b0*/  BSSY B0, `(.L_x_441) ;  /* 0x000000b000007945 */ /* 0x000fe20003800000 */
[----:B------:R-:W-:-:S11]  /*06c0*/  SHF.R.S32.HI R60, RZ, 0x1f, R87 ;  /* 0x0000001fff3c7819 */ /* 0x000fd60000011457 */
[----:B------:R-:W-:Y:S05]  /*06d0*/  @P2 BRA `(.L_x_442) ;  /* 0x0000004000002947 */ /* 0x000fea0003800000 */
[----:B0-----:R-:W-:Y:S01]  /*06e0*/  MOV R59, RZ ;  /* 0x000000ff003b7202 */ /* 0x001fe20000000f00 */
[----:B------:R-:W-:Y:S05]  /*06f0*/  @!P0 BRA `(.L_x_443) ;  /* 0x0000006000008947 */ /* 0x000fea0003800000 */
[----:B-----5:R-:W-:Y:S01]  /*0700*/  PRMT R59, RZ, 0x5410, R36 ;  /* 0x00005410ff3b7816 */ /* 0x020fe20000000024 */
[----:B------:R-:W-:Y:S05]  /*0710*/  BRA `(.L_x_443) ;  /* 0x0000004000007947 */ /* 0x000fea0003800000 */
.L_x_442:
[----:B0----5:R-:W-:Y:S02]  /*0720*/  PRMT R59, RZ, 0x5410, R40 ;  /* 0x00005410ff3b7816 */ /* 0x021fe40000000028 */
[----:B------:R-:W-:-:S03]  /*0730*/  @P0 PRMT R48, RZ, 0x5410, R36 ;  /* 0x00005410ff300816 */ /* 0x000fc60000000024 */
[----:B------:R-:W-:-:S04]  /*0740*/  FMUL.FTZ R59, R59, c[0x0][0x1ec] ;  /* 0x00007b003b3b7a20 */ /* 0x000fc80000410000 */
[----:B------:R-:W-:Y:S02]  /*0750*/  @P0 FADD.FTZ R59, R59, R48 ;  /* 0x000000303b3b0221 */ /* 0x000fe40000010000 */
.L_x_443:
[----:B------:R-:W-:Y:S05]  /*0760*/  BSYNC B0 ;  /* 0x0000000000007941 */ /* 0x000fea0003800000 */
.L_x_441:
[----:B------:R-:W-:Y:S01]  /*0770*/  BSSY B0, `(.L_x_444) ;  /* 0x000000a000007945 */ /* 0x000fe20003800000 */
[----:B------:R-:W-:Y:S05]  /*0780*/  @P2 BRA `(.L_x_445) ;  /* 0x0000004000002947 */ /* 0x000fea0003800000 */
[----:B------:R-:W-:Y:S01]  /*0790*/  HFMA2.MMA R58, -RZ, RZ, 0, 0 ;  /* 0x00000000ff3a7435 */ /* 0x000fe200000001ff */
[----:B------:R-:W-:Y:S05]  /*07a0*/  @!P0 BRA `(.L_x_446) ;  /* 0x0000006000008947 */ /* 0x000fea0003800000 */
[----:B-----5:R-:W-:Y:S01]  /*07b0*/  PRMT R58, RZ, 0x7610, R36 ;  /* 0x00007610ff3a7816 */ /* 0x020fe20000000024 */
[----:B------:R-:W-:Y:S05]  /*07c0*/  BRA `(.L_x_446) ;  /* 0x0000004000007947 */ /* 0x000fea0003800000 */
.L_x_445:
[----:B-----5:R-:W-:Y:S02]  /*07d0*/  PRMT R58, RZ, 0x7610, R40 ;  /* 0x00007610ff3a7816 */ /* 0x020fe40000000028 */
[----:B------:R-:W-:-:S03]  /*07e0*/  @P0 PRMT R49, RZ, 0x7610, R36 ;  /* 0x00007610ff310816 */ /* 0x000fc60000000024 */
[----:B------:R-:W-:-:S04]  /*07f0*/  FMUL.FTZ R58, R58, c[0x0][0x1ec] ;  /* 0x00007b003a3a7a20 */ /* 0x000fc80000410000 */
[----:B------:R-:W-:Y:S02]  /*0800*/  @P0 FADD.FTZ R58, R58, R49 ;  /* 0x000000313a3a0221 */ /* 0x000fe40000010000 */
.L_x_446:
[----:B------:R-:W-:Y:S05]  /*0810*/  BSYNC B0 ;  /* 0x0000000000007941 */ /* 0x000fea0003800000 */
.L_x_444:
[----:B------:R-:W-:Y:S01]  /*0820*/  BSSY B0, `(.L_x_447) ;  /* 0x000000a000007945 */ /* 0x000fe20003800000 */
[----:B------:R-:W-:Y:S05]  /*0830*/  @P2 BRA `(.L_x_448) ;  /* 0x0000004000002947 */ /* 0x000fea0003800000 */
[----:B------:R-:W-:Y:S01]  /*0840*/  MOV R57, RZ ;  /* 0x000000ff00397202 */ /* 0x000fe20000000f00 */
[----:B------:R-:W-:Y:S05]  /*0850*/  @!P0 BRA `(.L_x_449) ;  /* 0x0000006000008947 */ /* 0x000fea0003800000 */
[----:B-----5:R-:W-:Y:S01]  /*0860*/  PRMT R57, RZ, 0x5410, R37 ;  /* 0x00005410ff397816 */ /* 0x020fe20000000025 */
[----:B------:R-:W-:Y:S05]  /*0870*/  BRA `(.L_x_449) ;  /* 0x0000004000007947 */ /* 0x000fea0003800000 */
.L_x_448:
[----:B-----5:R-:W-:Y:S02]  /*0880*/  PRMT R57, RZ, 0x5410, R41 ;  /* 0x00005410ff397816 */ /* 0x020fe40000000029 */
[----:B------:R-:W-:-:S03]  /*0890*/  @P0 PRMT R48, RZ, 0x5410, R37 ;  /* 0x00005410ff300816 */ /* 0x000fc60000000025 */
[----:B------:R-:W-:-:S04]  /*08a0*/  FMUL.FTZ R57, R57, c[0x0][0x1ec] ;  /* 0x00007b0039397a20 */ /* 0x000fc80000410000 */
[----:B------:R-:W-:Y:S02]  /*08b0*/  @P0 FADD.FTZ R57, R57, R48 ;  /* 0x0000003039390221 */ /* 0x000fe40000010000 */
.L_x_449:
[----:B------:R-:W-:Y:S05]  /*08c0*/  BSYNC B0 ;  /* 0x0000000000007941 */ /* 0x000fea0003800000 */
.L_x_447:
[----:B------:R-:W-:Y:S01]  /*08d0*/  BSSY B0, `(.L_x_450) ;  /* 0x000000a000007945 */ /* 0x000fe20003800000 */
[----:B------:R-:W-:Y:S05]  /*08e0*/  @P2 BRA `(.L_x_451) ;  /* 0x0000004000002947 */ /* 0x000fea0003800000 */
[----:B------:R-:W-:Y:S01]  /*08f0*/  HFMA2.MMA R56, -RZ, RZ, 0, 0 ;  /* 0x00000000ff387435 */ /* 0x000fe200000001ff */
[----:B------:R-:W-:Y:S05]  /*0900*/  @!P0 BRA `(.L_x_452) ;  /* 0x0000006000008947 */ /* 0x000fea0003800000 */
[----:B-----5:R-:W-:Y:S01]  /*0910*/  PRMT R56, RZ, 0x7610, R37 ;  /* 0x00007610ff387816 */ /* 0x020fe20000000025 */
[----:B------:R-:W-:Y:S05]  /*0920*/  BRA `(.L_x_452) ;  /* 0x0000004000007947 */ /* 0x000fea0003800000 */
.L_x_451:
[----:B-----5:R-:W-:Y:S02]  /*0930*/  PRMT R56, RZ, 0x7610, R41 ;  /* 0x00007610ff387816 */ /* 0x020fe40000000029 */
[----:B------:R-:W-:-:S03]  /*0940*/  @P0 PRMT R49, RZ, 0x7610, R37 ;  /* 0x00007610ff310816 */ /* 0x000fc60000000025 */
[----:B------:R-:W-:-:S04]  /*0950*/  FMUL.FTZ R56, R56, c[0x0][0x1ec] ;  /* 0x00007b0038387a20 */ /* 0x000fc80000410000 */
[----:B------:R-:W-:Y:S02]  /*0960*/  @P0 FADD.FTZ R56, R56, R49 ;  /* 0x0000003138380221 */ /* 0x000fe40000010000 */
.L_x_452:
[----:B------:R-:W-:Y:S05]  /*0970*/  BSYNC B0 ;  /* 0x0000000000007941 */ /* 0x000fea0003800000 */
.L_x_450:
[----:B------:R-:W-:Y:S01]  /*0980*/  BSSY B0, `(.L_x_453) ;  /* 0x000000a000007945 */ /* 0x000fe20003800000 */
[----:B------:R-:W-:Y:S05]  /*0990*/  @P2 BRA `(.L_x_454) ;  /* 0x0000004000002947 */ /* 0x000fea0003800000 */
[----:B------:R-:W-:Y:S01]  /*09a0*/  MOV R55, RZ ;  /* 0x000000ff00377202 */ /* 0x000fe20000000f00 */
[----:B------:R-:W-:Y:S05]  /*09b0*/  @!P0 BRA `(.L_x_455) ;  /* 0x0000006000008947 */ /* 0x000fea0003800000 */
[----:B-----5:R-:W-:Y:S01]  /*09c0*/  PRMT R55, RZ, 0x5410, R38 ;  /* 0x00005410ff377816 */ /* 0x020fe20000000026 */
[----:B------:R-:W-:Y:S05]  /*09d0*/  BRA `(.L_x_455) ;  /* 0x0000004000007947 */ /* 0x000fea0003800000 */
.L_x_454:
[----:B-----5:R-:W-:Y:S02]  /*09e0*/  PRMT R55, RZ, 0x5410, R42 ;  /* 0x00005410ff377816 */ /* 0x020fe4000000002a */
[----:B------:R-:W-:-:S03]  /*09f0*/  @P0 PRMT R48, RZ, 0x5410, R38 ;  /* 0x00005410ff300816 */ /* 0x000fc60000000026 */
[----:B------:R-:W-:-:S04]  /*0a00*/  FMUL.FTZ R55, R55, c[0x0][0x1ec] ;  /* 0x00007b0037377a20 */ /* 0x000fc80000410000 */
[----:B------:R-:W-:Y:S02]  /*0a10*/  @P0 FADD.FTZ R55, R55, R48 ;  /* 0x0000003037370221 */ /* 0x000fe40000010000 */
.L_x_455:
[----:B------:R-:W-:Y:S05]  /*0a20*/  BSYNC B0 ;  /* 0x0000000000007941 */ /* 0x000fea0003800000 */
.L_x_453:
[----:B------:R-:W-:Y:S01]  /*0a30*/  BSSY B0, `(.L_x_456) ;  /* 0x000000a000007945 */ /* 0x000fe20003800000 */
[----:B------:R-:W-:Y:S05]  /*0a40*/  @P2 BRA `(.L_x_457) ;  /* 0x0000004000002947 */ /* 0x000fea0003800000 */
[----:B------:R-:W-:Y:S01]  /*0a50*/  HFMA2.MMA R54, -RZ, RZ, 0, 0 ;  /* 0x00000000ff367435 */ /* 0x000fe200000001ff */
[----:B------:R-:W-:Y:S05]  /*0a60*/  @!P0 BRA `(.L_x_458) ;  /* 0x0000006000008947 */ /* 0x000fea0003800000 */
[----:B-----5:R-:W-:Y:S01]  /*0a70*/  PRMT R54, RZ, 0x7610, R38 ;  /* 0x00007610ff367816 */ /* 0x020fe20000000026 */
[----:B------:R-:W-:Y:S05]  /*0a80*/  BRA `(.L_x_458) ;  /* 0x0000004000007947 */ /* 0x000fea0003800000 */
.L_x_457:
[----:B-----5:R-:W-:Y:S02]  /*0a90*/  PRMT R54, RZ, 0x7610, R42 ;  /* 0x00007610ff367816 */ /* 0x020fe4000000002a */
[----:B------:R-:W-:-:S03]  /*0aa0*/  @P0 PRMT R49, RZ, 0x7610, R38 ;  /* 0x00007610ff310816 */ /* 0x000fc60000000026 */
[----:B------:R-:W-:-:S04]  /*0ab0*/  FMUL.FTZ R54, R54, c[0x0][0x1ec] ;  /* 0x00007b0036367a20 */ /* 0x000fc80000410000 */
[----:B------:R-:W-:Y:S02]  /*0ac0*/  @P0 FADD.FTZ R54, R54, R49 ;  /* 0x0000003136360221 */ /* 0x000fe40000010000 */
.L_x_458:
[----:B------:R-:W-:Y:S05]  /*0ad0*/  BSYNC B0 ;  /* 0x0000000000007941 */ /* 0x000fea0003800000 */
.L_x_456:
[----:B------:R-:W-:Y:S01]  /*0ae0*/  BSSY B0, `(.L_x_459) ;  /* 0x000000a000007945 */ /* 0x000fe20003800000 */
[----:B------:R-:W-:Y:S05]  /*0af0*/  @P2 BRA `(.L_x_460) ;  /* 0x0000004000002947 */ /* 0x000fea0003800000 */
[----:B------:R-:W-:Y:S01]  /*0b00*/  MOV R53, RZ ;  /* 0x000000ff00357202 */ /* 0x000fe20000000f00 */
[----:B------:R-:W-:Y:S05]  /*0b10*/  @!P0 BRA `(.L_x_461) ;  /* 0x0000006000008947 */ /* 0x000fea0003800000 */
[----:B-----5:R-:W-:Y:S01]  /*0b20*/  PRMT R53, RZ, 0x5410, R39 ;  /* 0x00005410ff357816 */ /* 0x020fe20000000027 */
[----:B------:R-:W-:Y:S05]  /*0b30*/  BRA `(.L_x_461) ;  /* 0x0000004000007947 */ /* 0x000fea0003800000 */
.L_x_460:
[----:B-----5:R-:W-:Y:S02]  /*0b40*/  PRMT R53, RZ, 0x5410, R43 ;  /* 0x00005410ff357816 */ /* 0x020fe4000000002b */
[----:B------:R-:W-:-:S03]  /*0b50*/  @P0 PRMT R48, RZ, 0x5410, R39 ;  /* 0x00005410ff300816 */ /* 0x000fc60000000027 */
[----:B------:R-:W-:-:S04]  /*0b60*/  FMUL.FTZ R53, R53, c[0x0][0x1ec] ;  /* 0x00007b0035357a20 */ /* 0x000fc80000410000 */
[----:B------:R-:W-:Y:S02]  /*0b70*/  @P0 FADD.FTZ R53, R53, R48 ;  /* 0x0000003035350221 */ /* 0x000fe40000010000 */
.L_x_461:
[----:B------:R-:W-:Y:S05]  /*0b80*/  BSYNC B0 ;  /* 0x0000000000007941 */ /* 0x000fea0003800000 */
.L_x_459:
[----:B------:R-:W-:Y:S01]  /*0b90*/  BSSY B0, `(.L_x_462) ;  /* 0x000000a000007945 */ /* 0x000fe20003800000 */
[----:B------:R-:W-:Y:S05]  /*0ba0*/  @P2 BRA `(.L_x_463) ;  /* 0x0000004000002947 */ /* 0x000fea0003800000 */
[----:B------:R-:W-:Y:S01]  /*0bb0*/  HFMA2.MMA R52, -RZ, RZ, 0, 0 ;  /* 0x00000000ff347435 */ /* 0x000fe200000001ff */
[----:B------:R-:W-:Y:S05]  /*0bc0*/  @!P0 BRA `(.L_x_464) ;  /* 0x0000006000008947 */ /* 0x000fea0003800000 */
[----:B-----5:R-:W-:Y:S01]  /*0bd0*/  PRMT R52, RZ, 0x7610, R39 ;  /* 0x00007610ff347816 */ /* 0x020fe20000000027 */
[----:B------:R-:W-:Y:S05]  /*0be0*/  BRA `(.L_x_464) ;  /* 0x0000004000007947 */ /* 0x000fea0003800000 */
.L_x_463:
[----:B-----5:R-:W-:Y:S02]  /*0bf0*/  PRMT R52, RZ, 0x7610, R43 ;  /* 0x00007610ff347816 */ /* 0x020fe4000000002b */
[----:B------:R-:W-:-:S03]  /*0c00*/  @P0 PRMT R49, RZ, 0x7610, R39 ;  /* 0x00007610ff310816 */ /* 0x000fc60000000027 */
[----:B------:R-:W-:-:S04]  /*0c10*/  FMUL.FTZ R52, R52, c[0x0][0x1ec] ;  /* 0x00007b0034347a20 */ /* 0x000fc80000410000 */
[----:B------:R-:W-:Y:S02]  /*0c20*/  @P0 FADD.FTZ R52, R52, R49 ;  /* 0x0000003134340221 */ /* 0x000fe40000010000 */
.L_x_464:
[----:B------:R-:W-:Y:S05]  /*0c30*/  BSYNC B0 ;  /* 0x0000000000007941 */ /* 0x000fea0003800000 */
.L_x_462:
[----:B------:R-:W-:Y:S02]  /*0c40*/  MOV R95, 0x10 ;  /* 0x00000010005f7802 */ /* 0x000fe40000000f00 */
[----:B------:R-:W-:Y:S02]  /*0c50*/  @P1 IADD3 R64, R113, 0x20, RZ ;  /* 0x0000002071401810 */ /* 0x000fe40007ffe0ff */
[C---:B------:R-:W-:Y:S01]  /*0c60*/  IADD3 R100, R112.reuse, 0x20, RZ ;  /* 0x0000002070647810 */ /* 0x040fe20007ffe0ff */
[----:B------:R-:W-:Y:S01]  /*0c70*/  IMAD.WIDE.U32 R66, R112, R95, c[0x0][0x188] ;  /* 0x0000620070427625 */ /* 0x000fe200078e005f */
[----:B------:R-:W-:Y:S02]  /*0c80*/  F2FP.BF16.PACK_AB R51, R52, R53 ;  /* 0x000000353433723e */ /* 0x000fe400000010ff */
[----:B------:R-:W-:Y:S01]  /*0c90*/  F2FP.BF16.PACK_AB R50, R54, R55 ;  /* 0x000000373632723e */ /* 0x000fe200000010ff */
[----:B------:R-:W-:Y:S01]  /*0ca0*/  @P1 IMAD.WIDE.U32 R64, R64, R95, c[0x0][0x170] ;  /* 0x00005c0040401625 */ /* 0x000fe200078e005f */
[----:B------:R-:W-:-:S02]  /*0cb0*/  F2FP.BF16.PACK_AB R49, R56, R57 ;  /* 0x000000393831723e */ /* 0x000fc400000010ff */
[----:B------:R-:W-:Y:S01]  /*0cc0*/  F2FP.BF16.PACK_AB R48, R58, R59 ;  /* 0x0000003b3a30723e */ /* 0x000fe200000010ff */
[----:B------:R-:W-:-:S04]  /*0cd0*/  @P0 IMAD.WIDE.U32 R62, R100, R95, c[0x0][0x180] ;  /* 0x00006000643e0625 */ /* 0x000fc800078e005f */
[----:B------:R0:W-:Y:S04]  /*0ce0*/  STG.E.128 [R66.64], R48 ;  /* 0x0000003042007986 */ /* 0x0001e8000c101d04 */
[----:B-----5:R0:W5:Y:S04]  /*0cf0*/  @P1 LDG.E.128 R40, [R64.64] ;  /* 0x0000000440281981 */ /* 0x020168000c1e1d00 */
[----:B------:R0:W5:Y:S01]  /*0d00*/  @P0 LDG.E.128 R36, [R62.64] ;  /* 0x000000043e240981 */ /* 0x000162000c1e1d00 */
[----:B------:R-:W-:Y:S01]  /*0d10*/  BSSY B0, `(.L_x_465) ;  /* 0x000000a000007945 */ /* 0x000fe20003800000 */
[----:B------:R-:W-:Y:S05]  /*0d20*/  @P2 BRA `(.L_x_466) ;  /* 0x0000004000002947 */ /* 0x000fea0003800000 */
[----:B------:R-:W-:Y:S01]  /*0d30*/  HFMA2.MMA R94, -RZ, RZ, 0, 0 ;  /* 0x00000000ff5e7435 */ /* 0x000fe200000001ff */
[----:B------:R-:W-:Y:S05]  /*0d40*/  @!P0 BRA `(.L_x_467) ;  /* 0x0000006000008947 */ /* 0x000fea0003800000 */
[----:B-----5:R-:W-:Y:S01]  /*0d50*/  PRMT R94, RZ, 0x5410, R36 ;  /* 0x00005410ff5e7816 */ /* 0x020fe20000000024 */
[----:B------:R-:W-:Y:S05]  /*0d60*/  BRA `(.L_x_467) ;  /* 0x0000004000007947 */ /* 0x000fea0003800000 */
.L_x_466:
[----:B-----5:R-:W-:Y:S02]  /*0d70*/  PRMT R94, RZ, 0x5410, R40 ;  /* 0x00005410ff5e7816 */ /* 0x020fe40000000028 */
[----:B0-----:R-:W-:-:S03]  /*0d80*/  @P0 PRMT R49, RZ, 0x5410, R36 ;  /* 0x00005410ff310816 */ /* 0x001fc60000000024 */
[----:B------:R-:W-:-:S04]  /*0d90*/  FMUL.FTZ R94, R94, c[0x0][0x1ec] ;  /* 0x00007b005e5e7a20 */ /* 0x000fc80000410000 */
[----:B------:R-:W-:Y:S02]  /*0da0*/  @P0 FADD.FTZ R94, R49, R94 ;  /* 0x0000005e315e0221 */ /* 0x000fe40000010000 */
.L_x_467:
[----:B------:R-:W-:Y:S05]  /*0db0*/  BSYNC B0 ;  /* 0x0000000000007941 */ /* 0x000fea0003800000 */
.L_x_465:
[----:B------:R-:W-:Y:S01]  /*0dc0*/  BSSY B0, `(.L_x_468) ;  /* 0x000000a000007945 */ /* 0x000fe20003800000 */
[----:B------:R-:W-:Y:S05]  /*0dd0*/  @P2 BRA `(.L_x_469) ;  /* 0x0000004000002947 */ /* 0x000fea0003800000 */
[----:B------:R-:W-:Y:S01]  /*0de0*/  MOV R93, RZ ;  /* 0x000000ff005d7202 */ /* 0x000fe20000000f00 */
[----:B------:R-:W-:Y:S05]  /*0df0*/  @!P0 BRA `(.L_x_470) ;  /* 0x0000006000008947 */ /* 0x000fea0003800000 */
[----:B-----5:R-:W-:Y:S01]  /*0e00*/  PRMT R93, RZ, 0x7610, R36 ;  /* 0x00007610ff5d7816 */ /* 0x020fe20000000024 */
[----:B------:R-:W-:Y:S05]  /*0e10*/  BRA `(.L_x_470) ;  /* 0x0000004000007947 */ /* 0x000fea0003800000 */
.L_x_469:
[----:B-----5:R-:W-:Y:S02]  /*0e20*/  PRMT R93, RZ, 0x7610, R40 ;  /* 0x00007610ff5d7816 */ /* 0x020fe40000000028 */
[----:B0-----:R-:W-:-:S03]  /*0e30*/  @P0 PRMT R48, RZ, 0x7610, R36 ;  /* 0x00007610ff300816 */ /* 0x001fc60000000024 */
[----:B------:R-:W-:-:S04]  /*0e40*/  FMUL.FTZ R93, R93, c[0x0][0x1ec] ;  /* 0x00007b005d5d7a20 */ /* 0x000fc80000410000 */
[----:B------:R-:W-:Y:S02]  /*0e50*/  @P0 FADD.FTZ R93, R48, R93 ;  /* 0x0000005d305d0221 */ /* 0x000fe40000010000 */
.L_x_470:
[----:B------:R-:W-:Y:S05]  /*0e60*/  BSYNC B0 ;  /* 0x0000000000007941 */ /* 0x000fea0003800000 */
.L_x_468:
[----:B------:R-:W-:Y:S01]  /*0e70*/  BSSY B0, `(.L_x_471) ;  /* 0x000000a000007945 */ /* 0x000fe20003800000 */
[----:B------:R-:W-:Y:S05]  /*0e80*/  @P2 BRA `(.L_x_472) ;  /* 0x0000004000002947 */ /* 0x000fea0003800000 */
[----:B0-----:R-:W-:Y:S01]  /*0e90*/  HFMA2.MMA R67, -RZ, RZ, 0, 0 ;  /* 0x00000000ff437435 */ /* 0x001fe200000001ff */
[----:B------:R-:W-:Y:S05]  /*0ea0*/  @!P0 BRA `(.L_x_473) ;  /* 0x0000006000008947 */ /* 0x000fea0003800000 */
[----:B-----5:R-:W-:Y:S01]  /*0eb0*/  PRMT R67, RZ, 0x5410, R37 ;  /* 0x00005410ff437816 */ /* 0x020fe20000000025 */
[----:B------:R-:W-:Y:S05]  /*0ec0*/  BRA `(.L_x_473) ;  /* 0x0000004000007947 */ /* 0x000fea0003800000 */
.L_x_472:
[----:B0----5:R-:W-:Y:S02]  /*0ed0*/  PRMT R67, RZ, 0x5410, R41 ;  /* 0x00005410ff437816 */ /* 0x021fe40000000029 */
[----:B------:R-:W-:-:S03]  /*0ee0*/  @P0 PRMT R48, RZ, 0x5410, R37 ;  /* 0x00005410ff300816 */ /* 0x000fc60000000025 */
[----:B------:R-:W-:-:S04]  /*0ef0*/  FMUL.FTZ R67, R67, c[0x0][0x1ec] ;  /* 0x00007b0043437a20 */ /* 0x000fc80000410000 */
[----:B------:R-:W-:Y:S02]  /*0f00*/  @P0 FADD.FTZ R67, R48, R67 ;  /* 0x0000004330430221 */ /* 0x000fe40000010000 */
.L_x_473:
[----:B------:R-:W-:Y:S05]  /*0f10*/  BSYNC B0 ;  /* 0x0000000000007941 */ /* 0x000fea0003800000 */
.L_x_471:
[----:B------:R-:W-:Y:S01]  /*0f20*/  BSSY B0, `(.L_x_474) ;  /* 0x000000a000007945 */ /* 0x000fe20003800000 */
[----:B------:R-:W-:Y:S05]  /*0f30*/  @P2 BRA `(.L_x_475) ;  /* 0x0000004000002947 */ /* 0x000fea0003800000 */
[----:B------:R-:W-:Y:S01]  /*0f40*/  MOV R66, RZ ;  /* 0x000000ff00427202 */ /* 0x000fe20000000f00 */
[----:B------:R-:W-:Y:S05]  /*0f50*/  @!P0 BRA `(.L_x_476) ;  /* 0x0000006000008947 */ /* 0x000fea0003800000 */
[----:B-----5:R-:W-:Y:S01]  /*0f60*/  PRMT R66, RZ, 0x7610, R37 ;  /* 0x00007610ff427816 */ /* 0x020fe20000000025 */
[----:B------:R-:W-:Y:S05]  /*0f70*/  BRA `(.L_x_476) ;  /* 0x0000004000007947 */ /* 0x000fea0003800000 */
.L_x_475:
[----:B-----5:R-:W-:Y:S02]  /*0f80*/  PRMT R66, RZ, 0x7610, R41 ;  /* 0x00007610ff427816 */ /* 0x020fe40000000029 */
[----:B------:R-:W-:-:S03]  /*0f90*/  @P0 PRMT R49, RZ, 0x7610, R37 ;  /* 0x00007610ff310816 */ /* 0x000fc60000000025 */
[----:B------:R-:W-:-:S04]  /*0fa0*/  FMUL.FTZ R66, R66, c[0x0][0x1ec] ;  /* 0x00007b0042427a20 */ /* 0x000fc80000410000 */
[----:B------:R-:W-:Y:S02]  /*0fb0*/  @P0 FADD.FTZ R66, R49, R66 ;  /* 0x0000004231420221 */ /* 0x000fe40000010000 */
.L_x_476:
[----:B------:R-:W-:Y:S05]  /*0fc0*/  BSYNC B0 ;  /* 0x0000000000007941 */ /* 0x000fea0003800000 */
.L_x_474:
[----:B------:R-:W-:Y:S01]  /*0fd0*/  BSSY B0, `(.L_x_477) ;  /* 0x000000a000007945 */ /* 0x000fe20003800000 */
[----:B------:R-:W-:Y:S05]  /*0fe0*/  @P2 BRA `(.L_x_478) ;  /* 0x0000004000002947 */ /* 0x000fea0003800000 */
[----:B------:R-:W-:Y:S01]  /*0ff0*/  HFMA2.MMA R65, -RZ, RZ, 0, 0 ;  /* 0x00000000ff417435 */ /* 0x000fe200000001ff */
[----:B------:R-:W-:Y:S05]  /*1000*/  @!P0 BRA `(.L_x_479) ;  /* 0x0000006000008947 */ /* 0x000fea0003800000 */
[----:B-----5:R-:W-:Y:S01]  /*1010*/  PRMT R65, RZ, 0x5410, R38 ;  /* 0x00005410ff417816 */ /* 0x020fe20000000026 */
[----:B------:R-:W-:Y:S05]  /*1020*/  BRA `(.L_x_479) ;  /* 0x0000004000007947 */ /* 0x000fea0003800000 */
.L_x_478:
[----:B-----5:R-:W-:Y:S02]  /*1030*/  PRMT R65, RZ, 0x5410, R42 ;  /* 0x00005410ff417816 */ /* 0x020fe4000000002a */
[----:B------:R-:W-:-:S03]  /*1040*/  @P0 PRMT R48, RZ, 0x5410, R38 ;  /* 0x00005410ff300816 */ /* 0x000fc60000000026 */
[----:B------:R-:W-:-:S04]  /*1050*/  FMUL.FTZ R65, R65, c[0x0][0x1ec] ;  /* 0x00007b0041417a20 */ /* 0x000fc80000410000 */
[----:B------:R-:W-:Y:S02]  /*1060*/  @P0 FADD.FTZ R65, R48, R65 ;  /* 0x0000004130410221 */ /* 0x000fe40000010000 */
.L_x_479:
[----:B------:R-:W-:Y:S05]  /*1070*/  BSYNC B0 ;  /* 0x0000000000007941 */ /* 0x000fea0003800000 */
.L_x_477:
[----:B------:R-:W-:Y:S01]  /*1080*/  BSSY B0, `(.L_x_480) ;  /* 0x000000a000007945 */ /* 0x000fe20003800000 */
[----:B------:R-:W-:Y:S05]  /*1090*/  @P2 BRA `(.L_x_481) ;  /* 0x0000004000002947 */ /* 0x000fea0003800000 */
[----:B------:R-:W-:Y:S01]  /*10a0*/  MOV R64, RZ ;  /* 0x000000ff00407202 */ /* 0x000fe20000000f00 */
[----:B------:R-:W-:Y:S05]  /*10b0*/  @!P0 BRA `(.L_x_482) ;  /* 0x0000006000008947 */ /* 0x000fea0003800000 */
[----:B-----5:R-:W-:Y:S01]  /*10c0*/  PRMT R64, RZ, 0x7610, R38 ;  /* 0x00007610ff407816 */ /* 0x020fe20000000026 */
[----:B------:R-:W-:Y:S05]  /*10d0*/  BRA `(.L_x_482) ;  /* 0x0000004000007947 */ /* 0x000fea0003800000 */
.L_x_481:
[----:B-----5:R-:W-:Y:S02]  /*10e0*/  PRMT R64, RZ, 0x7610, R42 ;  /* 0x00007610ff407816 */ /* 0x020fe4000000002a */
[----:B------:R-:W-:-:S03]  /*10f0*/  @P0 PRMT R49, RZ, 0x7610, R38 ;  /* 0x00007610ff310816 */ /* 0x000fc60000000026 */
[----:B------:R-:W-:-:S04]  /*1100*/  FMUL.FTZ R64, R64, c[0x0][0x1ec] ;  /* 0x00007b0040407a20 */ /* 0x000fc80000410000 */
[----:B------:R-:W-:Y:S02]  /*1110*/  @P0 FADD.FTZ R64, R49, R64 ;  /* 0x0000004031400221 */ /* 0x000fe40000010000 */
.L_x_482:
[----:B------:R-:W-:Y:S05]  /*1120*/  BSYNC B0 ;  /* 0x0000000000007941 */ /* 0x000fea0003800000 */
.L_x_480:
[----:B------:R-:W-:Y:S01]  /*1130*/  BSSY B0, `(.L_x_483) ;  /* 0x000000a000007945 */ /* 0x000fe20003800000 */
[----:B------:R-:W-:Y:S05]  /*1140*/  @P2 BRA `(.L_x_484) ;  /* 0x0000004000002947 */ /* 0x000fea0003800000 */
[----:B------:R-:W-:Y:S01]  /*1150*/  HFMA2.MMA R63, -RZ, RZ, 0, 0 ;  /* 0x00000000ff3f7435 */ /* 0x000fe200000001ff */
[----:B------:R-:W-:Y:S05]  /*1160*/  @!P0 BRA `(.L_x_485) ;  /* 0x0000006000008947 */ /* 0x000fea0003800000 */
[----:B-----5:R-:W-:Y:S01]  /*1170*/  PRMT R63, RZ, 0x5410, R39 ;  /* 0x00005410ff3f7816 */ /* 0x020fe20000000027 */
[----:B------:R-:W-:Y:S05]  /*1180*/  BRA `(.L_x_485) ;  /* 0x0000004000007947 */ /* 0x000fea0003800000 */
.L_x_484:
[----:B-----5:R-:W-:Y:S02]  /*1190*/  PRMT R63, RZ, 0x5410, R43 ;  /* 0x00005410ff3f7816 */ /* 0x020fe4000000002b */
[----:B------:R-:W-:-:S03]  /*11a0*/  @P0 PRMT R48, RZ, 0x5410, R39 ;  /* 0x00005410ff300816 */ /* 0x000fc60000000027 */
[----:B------:R-:W-:-:S04]  /*11b0*/  FMUL.FTZ R63, R63, c[0x0][0x1ec] ;  /* 0x00007b003f3f7a20 */ /* 0x000fc80000410000 */
[----:B------:R-:W-:Y:S02]  /*11c0*/  @P0 FADD.FTZ R63, R48, R63 ;  /* 0x0000003f303f0221 */ /* 0x000fe40000010000 */
.L_x_485:
[----:B------:R-:W-:Y:S05]  /*11d0*/  BSYNC B0 ;  /* 0x0000000000007941 */ /* 0x000fea0003800000 */
.L_x_483:
[----:B------:R-:W-:Y:S01]  /*11e0*/  BSSY B0, `(.L_x_486) ;  /* 0x000000a000007945 */ /* 0x000fe20003800000 */
[----:B------:R-:W-:Y:S05]  /*11f0*/  @P2 BRA `(.L_x_487) ;  /* 0x0000004000002947 */ /* 0x000fea0003800000 */
[----:B------:R-:W-:Y:S01]  /*1200*/  MOV R62, RZ ;  /* 0x000000ff003e7202 */ /* 0x000fe20000000f00 */
[----:B------:R-:W-:Y:S05]  /*1210*/  @!P0 BRA `(.L_x_488) ;  /* 0x0000006000008947 */ /* 0x000fea0003800000 */
[----:B-----5:R-:W-:Y:S01]  /*1220*/  PRMT R62, RZ, 0x7610, R39 ;  /* 0x00007610ff3e7816 */ /* 0x020fe20000000027 */
[----:B------:R-:W-:Y:S05]  /*1230*/  BRA `(.L_x_488) ;  /* 0x0000004000007947 */ /* 0x000fea0003800000 */
.L_x_487:
[----:B-----5:R-:W-:Y:S02]  /*1240*/  PRMT R62, RZ, 0x7610, R43 ;  /* 0x00007610ff3e7816 */ /* 0x020fe4000000002b */
[----:B------:R-:W-:-:S03]  /*1250*/  @P0 PRMT R49, RZ, 0x7610, R39 ;  /* 0x00007610ff310816 */ /* 0x000fc60000000027 */
[----:B------:R-:W-:-:S04]  /*1260*/  FMUL.FTZ R62, R62, c[0x0][0x1ec] ;  /* 0x00007b003e3e7a20 */ /* 0x000fc80000410000 */
[----:B------:R-:W-:Y:S02]  /*1270*/  @P0 FADD.FTZ R62, R49, R62 ;  /* 0x0000003e313e0221 */ /* 0x000fe40000010000 */
.L_x_488:
[----:B------:R-:W-:Y:S05]  /*1280*/  BSYNC B0 ;  /* 0x0000000000007941 */ /* 0x000fea0003800000 */
.L_x_486:
[----:B------:R-:W-:Y:S01]  /*1290*/  @P1 IADD3 R98, R113, 0x40, RZ ;  /* 0x0000004071621810 */ /* 0x000fe20007ffe0ff */
[----:B------:R-:W-:Y:S01]  /*12a0*/  IMAD.WIDE.U32 R100, R100, R95, c[0x0][0x188] ;  /* 0x0000620064647625 */ /* 0x000fe200078e005f */
[----:B------:R-:W-:Y:S02]  /*12b0*/  IADD3 R108, R112, 0x40, RZ ;  /* 0x00000040706c7810 */ /* 0x000fe40007ffe0ff */
[----:B------:R-:W-:Y:S01]  /*12c0*/  F2FP.BF16.PACK_AB R51, R62, R63 ;  /* 0x0000003f3e33723e */ /* 0x000fe200000010ff */
[----:B------:R-:W-:Y:S01]  /*12d0*/  @P1 IMAD.WIDE.U32 R98, R98, R95, c[0x0][0x170] ;  /* 0x00005c0062621625 */ /* 0x000fe200078e005f */
[----:B------:R-:W-:Y:S02]  /*12e0*/  F2FP.BF16.PACK_AB R50, R64, R65 ;  /* 0x000000414032723e */ /* 0x000fe400000010ff */
[----:B------:R-:W-:Y:S01]  /*12f0*/  F2FP.BF16.PACK_AB R49, R66, R67 ;  /* 0x000000434231723e */ /* 0x000fe200000010ff */
[----:B------:R-:W-:Y:S01]  /*1300*/  @P0 IMAD.WIDE.U32 R96, R108, R95, c[0x0][0x180] ;  /* 0x000060006c600625 */ /* 0x000fe200078e005f */
[----:B------:R-:W-:-:S05]  /*1310*/  F2FP.BF16.PACK_AB R48, R93, R94 ;  /* 0x0000005e5d30723e */ /* 0x000fca00000010ff */
        /* <DEDUP_REMOVED lines=9> */
.L_x_490:
[----:B-----5:R-:W-:Y:S02]  /*13b0*/  PRMT R103, RZ, 0x5410, R40 ;  /* 0x00005410ff677816 */ /* 0x020fe40000000028 */
[----:B0-----:R-:W-:-:S03]  /*13c0*/  @P0 PRMT R48, RZ, 0x5410, R36 ;  /* 0x00005410ff300816 */ /* 0x001fc60000000024 */
[----:B------:R-:W-:-:S04]  /*13d0*/  FMUL.FTZ R103, R103, c[0x0][0x1ec] ;  /* 0x00007b0067677a20 */ /* 0x000fc80000410000 */
[----:B------:R-:W-:Y:S02]  /*13e0*/  @P0 FADD.FTZ R103, R48, R103 ;  /* 0x0000006730670221 */ /* 0x000fe40000010000 */
.L_x_491:
[----:B------:R-:W-:Y:S05]  /*13f0*/  BSYNC B0 ;  /* 0x0000000000007941 */ /* 0x000fea0003800000 */
.L_x_489:
[----:B------:R-:W-:Y:S01]  /*1400*/  BSSY B0, `(.L_x_492) ;  /* 0x000000a000007945 */ /* 0x000fe20003800000 */
[----:B------:R-:W-:Y:S05]  /*1410*/  @P2 BRA `(.L_x_493) ;  /* 0x0000004000002947 */ /* 0x000fea0003800000 */
[----:B------:R-:W-:Y:S01]  /*1420*/  MOV R102, RZ ;  /* 0x000000ff00667202 */ /* 0x000fe20000000f00 */
[----:B------:R-:W-:Y:S05]  /*1430*/  @!P0 BRA `(.L_x_494) ;  /* 0x0000006000008947 */ /* 0x000fea0003800000 */
[----:B-----5:R-:W-:Y:S01]  /*1440*/  PRMT R102, RZ, 0x7610, R36 ;  /* 0x00007610ff667816 */ /* 0x020fe20000000024 */
[----:B------:R-:W-:Y:S05]  /*1450*/  BRA `(.L_x_494) ;  /* 0x0000004000007947 */ /* 0x000fea0003800000 */
.L_x_493:
[----:B-----5:R-:W-:Y:S02]  /*1460*/  PRMT R102, RZ, 0x7610, R40 ;  /* 0x00007610ff667816 */ /* 0x020fe40000000028 */
[----:B0-----:R-:W-:-:S03]  /*1470*/  @P0 PRMT R49, RZ, 0x7610, R36 ;  /* 0x00007610ff310816 */ /* 0x001fc60000000024 */
[----:B------:R-:W-:-:S04]  /*1480*/  FMUL.FTZ R102, R102, c[0x0][0x1ec] ;  /* 0x00007b0066667a20 */ /* 0x000fc80000410000 */
[----:B------:R-:W-:Y:S02]  /*1490*/  @P0 FADD.FTZ R102, R49, R102 ;  /* 0x0000006631660221 */ /* 0x000fe40000010000 */
.L_x_494:
[----:B------:R-:W-:Y:S05]  /*14a0*/  BSYNC B0 ;  /* 0x0000000000007941 */ /* 0x000fea0003800000 */
.L_x_492:
[----:B------:R-:W-:Y:S01]  /*14b0*/  BSSY B0, `(.L_x_495) ;  /* 0x000000a000007945 */ /* 0x000fe20003800000 */
[----:B------:R-:W-:Y:S05]  /*14c0*/  @P2 BRA `(.L_x_496) ;  /* 0x0000004000002947 */ /* 0x000fea0003800000 */
[----:B0-----:R-:W-:Y:S01]  /*14d0*/  HFMA2.MMA R101, -RZ, RZ, 0, 0 ;  /* 0x00000000ff657435 */ /* 0x001fe200000001ff */
[----:B------:R-:W-:Y:S05]  /*14e0*/  @!P0 BRA `(.L_x_497) ;  /* 0x0000006000008947 */ /* 0x000fea0003800000 */
[----:B-----5:R-:W-:Y:S01]  /*14f0*/  PRMT R101, RZ, 0x5410, R37 ;  /* 0x00005410ff657816 */ /* 0x020fe20000000025 */
[----:B------:R-:W-:Y:S05]  /*1500*/  BRA `(.L_x_497) ;  /* 0x0000004000007947 */ /* 0x000fea0003800000 */
.L_x_496:
[----:B0----5:R-:W-:Y:S02]  /*1510*/  PRMT R101, RZ, 0x5410, R41 ;  /* 0x00005410ff657816 */ /* 0x021fe40000000029 */
[----:B------:R-:W-:-:S03]  /*1520*/  @P0 PRMT R48, RZ, 0x5410, R37 ;  /* 0x00005410ff300816 */ /* 0x000fc60000000025 */
[----:B------:R-:W-:-:S04]  /*1530*/  FMUL.FTZ R101, R101, c[0x0][0x1ec] ;  /* 0x00007b0065657a20 */ /* 0x000fc80000410000 */
[----:B------:R-:W-:Y:S02]  /*1540*/  @P0 FADD.FTZ R101, R48, R101 ;  /* 0x0000006530650221 */ /* 0x000fe40000010000 */
.L_x_497:
[----:B------:R-:W-:Y:S05]  /*1550*/  BSYNC B0 ;  /* 0x0000000000007941 */ /* 0x000fea0003800000 */
.L_x_495:
[----:B------:R-:W-:Y:S01]  /*1560*/  BSSY B0, `(.L_x_498) ;  /* 0x000000a000007945 */ /* 0x000fe20003800000 */
[----:B------:R-:W-:Y:S05]  /*1570*/  @P2 BRA `(.L_x_499) ;  /* 0x0000004000002947 */ /* 0x000fea0003800000 */
[----:B------:R-:W-:Y:S01]  /*1580*/  MOV R100, RZ ;  /* 0x000000ff00647202 */ /* 0x000fe20000000f00 */
[----:B------:R-:W-:Y:S05]  /*1590*/  @!P0 BRA `(.L_x_500) ;  /* 0x0000006000008947 */ /* 0x000fea0003800000 */
[----:B-----5:R-:W-:Y:S01]  /*15a0*/  PRMT R100, RZ, 0x7610, R37 ;  /* 0x00007610ff647816 */ /* 0x020fe20000000025 */
[----:B------:R-:W-:Y:S05]  /*15b0*/  BRA `(.L_x_500) ;  /* 0x0000004000007947 */ /* 0x000fea0003800000 */
.L_x_499:
[----:B-----5:R-:W-:Y:S02]  /*15c0*/  PRMT R100, RZ, 0x7610, R41 ;  /* 0x00007610ff647816 */ /* 0x020fe40000000029 */
[----:B------:R-:W-:-:S03]  /*15d0*/  @P0 PRMT R49, RZ, 0x7610, R37 ;  /* 0x00007610ff310816 */ /* 0x000fc60000000025 */
[----:B------:R-:W-:-:S04]  /*15e0*/  FMUL.FTZ R100, R100, c[0x0][0x1ec] ;  /* 0x00007b0064647a20 */ /* 0x000fc80000410000 */
[----:B------:R-:W-:Y:S02]  /*15f0*/  @P0 FADD.FTZ R100, R49, R100 ;  /* 0x0000006431640221 */ /* 0x000fe40000010000 */
.L_x_500:
[----:B------:R-:W-:Y:S05]  /*1600*/  BSYNC B0 ;  /* 0x0000000000007941 */ /* 0x000fea0003800000 */
.L_x_498:
[----:B------:R-:W-:Y:S01]  /*1610*/  BSSY B0, `(.L_x_501) ;  /* 0x000000a000007945 */ /* 0x000fe20003800000 */
[----:B------:R-:W-:Y:S05]  /*1620*/  @P2 BRA `(.L_x_502) ;  /* 0x0000004000002947 */ /* 0x000fea0003800000 */
[----:B------:R-:W-:Y:S01]  /*1630*/  HFMA2.MMA R99, -RZ, RZ, 0, 0 ;  /* 0x00000000ff637435 */ /* 0x000fe200000001ff */
[----:B------:R-:W-:Y:S05]  /*1640*/  @!P0 BRA `(.L_x_503) ;  /* 0x0000006000008947 */ /* 0x000fea0003800000 */
[----:B-----5:R-:W-:Y:S01]  /*1650*/  PRMT R99, RZ, 0x5410, R38 ;  /* 0x00005410ff637816 */ /* 0x020fe20000000026 */
[----:B------:R-:W-:Y:S05]  /*1660*/  BRA `(.L_x_503) ;  /* 0x0000004000007947 */ /* 0x000fea0003800000 */
.L_x_502:
[----:B-----5:R-:W-:Y:S02]  /*1670*/  PRMT R99, RZ, 0x5410, R42 ;  /* 0x00005410ff637816 */ /* 0x020fe4000000002a */
[----:B------:R-:W-:-:S03]  /*1680*/  @P0 PRMT R48, RZ, 0x5410, R38 ;  /* 0x00005410ff300816 */ /* 0x000fc60000000026 */
[----:B------:R-:W-:-:S04]  /*1690*/  FMUL.FTZ R99, R99, c[0x0][0x1ec] ;  /* 0x00007b0063637a20 */ /* 0x000fc80000410000 */
[----:B------:R-:W-:Y:S02]  /*16a0*/  @P0 FADD.FTZ R99, R48, R99 ;  /* 0x0000006330630221 */ /* 0x000fe40000010000 */
.L_x_503:
[----:B------:R-:W-:Y:S05]  /*16b0*/  BSYNC B0 ;  /* 0x0000000000007941 */ /* 0x000fea0003800000 */
.L_x_501:
[----:B------:R-:W-:Y:S01]  /*16c0*/  BSSY B0, `(.L_x_504) ;  /* 0x000000a000007945 */ /* 0x000fe20003800000 */
[----:B------:R-:W-:Y:S05]  /*16d0*/  @P2 BRA `(.L_x_505) ;  /* 0x0000004000002947 */ /* 0x000fea0003800000 */
[----:B------:R-:W-:Y:S01]  /*16e0*/  MOV R98, RZ ;  /* 0x000000ff00627202 */ /* 0x000fe20000000f00 */
[----:B------:R-:W-:Y:S05]  /*16f0*/  @!P0 BRA `(.L_x_506) ;  /* 0x0000006000008947 */ /* 0x000fea0003800000 */
[----:B-----5:R-:W-:Y:S01]  /*1700*/  PRMT R98, RZ, 0x7610, R38 ;  /* 0x00007610ff627816 */ /* 0x020fe20000000026 */
[----:B------:R-:W-:Y:S05]  /*1710*/  BRA `(.L_x_506) ;  /* 0x0000004000007947 */ /* 0x000fea0003800000 */
.L_x_505:
[----:B-----5:R-:W-:Y:S02]  /*1720*/  PRMT R98, RZ, 0x7610, R42 ;  /* 0x00007610ff627816 */ /* 0x020fe4000000002a */
[----:B------:R-:W-:-:S03]  /*1730*/  @P0 PRMT R49, RZ, 0x7610, R38 ;  /* 0x00007610ff310816 */ /* 0x000fc60000000026 */
[----:B------:R-:W-:-:S04]  /*1740*/  FMUL.FTZ R98, R98, c[0x0][0x1ec] ;  /* 0x00007b0062627a20 */ /* 0x000fc80000410000 */
[----:B------:R-:W-:Y:S02]  /*1750*/  @P0 FADD.FTZ R98, R49, R98 ;  /* 0x0000006231620221 */ /* 0x000fe40000010000 */
.L_x_506:
[----:B------:R-:W-:Y:S05]  /*1760*/  BSYNC B0 ;  /* 0x0000000000007941 */ /* 0x000fea0003800000 */
.L_x_504:
[----:B------:R-:W-:Y:S01]  /*1770*/  BSSY B0, `(.L_x_507) ;  /* 0x000000a000007945 */ /* 0x000fe20003800000 */
[----:B------:R-:W-:Y:S05]  /*1780*/  @P2 BRA `(.L_x_508) ;  /* 0x0000004000002947 */ /* 0x000fea0003800000 */
[----:B------:R-:W-:Y:S01]  /*1790*/  HFMA2.MMA R97, -RZ, RZ, 0, 0 ;  /* 0x00000000ff617435 */ /* 0x000fe200000001ff */
[----:B------:R-:W-:Y:S05]  /*17a0*/  @!P0 BRA `(.L_x_509) ;  /* 0x0000006000008947 */ /* 0x000fea0003800000 */
[----:B-----5:R-:W-:Y:S01]  /*17b0*/  PRMT R97, RZ, 0x5410, R39 ;  /* 0x00005410ff617816 */ /* 0x020fe20000000027 */
[----:B------:R-:W-:Y:S05]  /*17c0*/  BRA `(.L_x_509) ;  /* 0x0000004000007947 */ /* 0x000fea0003800000 */
.L_x_508:
[----:B-----5:R-:W-:Y:S02]  /*17d0*/  PRMT R97, RZ, 0x5410, R43 ;  /* 0x00005410ff617816 */ /* 0x020fe4000000002b */
[----:B------:R-:W-:-:S03]  /*17e0*/  @P0 PRMT R48, RZ, 0x5410, R39 ;  /* 0x00005410ff300816 */ /* 0x000fc60000000027 */
[----:B------:R-:W-:-:S04]  /*17f0*/  FMUL.FTZ R97, R97, c[0x0][0x1ec] ;  /* 0x00007b0061617a20 */ /* 0x000fc80000410000 */
[----:B------:R-:W-:Y:S02]  /*1800*/  @P0 FADD.FTZ R97, R48, R97 ;  /* 0x0000006130610221 */ /* 0x000fe40000010000 */
.L_x_509:
[----:B------:R-:W-:Y:S05]  /*1810*/  BSYNC B0 ;  /* 0x0000000000007941 */ /* 0x000fea0003800000 */
.L_x_507:
[----:B------:R-:W-:Y:S01]  /*1820*/  BSSY B0, `(.L_x_510) ;  /* 0x000000a000007945 */ /* 0x000fe20003800000 */
[----:B------:R-:W-:Y:S05]  /*1830*/  @P2 BRA `(.L_x_511) ;  /* 0x0000004000002947 */ /* 0x000fea0003800000 */
[----:B------:R-:W-:Y:S01]  /*1840*/  MOV R96, RZ ;  /* 0x000000ff00607202 */ /* 0x000fe20000000f00 */
[----:B------:R-:W-:Y:S05]  /*1850*/  @!P0 BRA `(.L_x_512) ;  /* 0x0000006000008947 */ /* 0x000fea0003800000 */
[----:B-----5:R-:W-:Y:S01]  /*1860*/  PRMT R96, RZ, 0x7610, R39 ;  /* 0x00007610ff607816 */ /* 0x020fe20000000027 */
[----:B------:R-:W-:Y:S05]  /*1870*/  BRA `(.L_x_512) ;  /* 0x0000004000007947 */ /* 0x000fea0003800000 */
.L_x_511:
[----:B-----5:R-:W-:Y:S02]  /*1880*/  PRMT R96, RZ, 0x7610, R43 ;  /* 0x00007610ff607816 */ /* 0x020fe4000000002b */
[----:B------:R-:W-:-:S03]  /*1890*/  @P0 PRMT R49, RZ, 0x7610, R39 ;  /* 0x00007610ff310816 */ /* 0x000fc60000000027 */
[----:B------:R-:W-:-:S04]  /*18a0*/  FMUL.FTZ R96, R96, c[0x0][0x1ec] ;  /* 0x00007b0060607a20 */ /* 0x000fc80000410000 */
[----:B------:R-:W-:Y:S02]  /*18b0*/  @P0 FADD.FTZ R96, R49, R96 ;  /* 0x0000006031600221 */ /* 0x000fe40000010000 */
.L_x_512:
[----:B------:R-:W-:Y:S05]  /*18c0*/  BSYNC B0 ;  /* 0x0000000000007941 */ /* 0x000fea0003800000 */
.L_x_510:
        /* <DEDUP_REMOVED lines=14> */
[----:B0-----:R-:W-:Y:S01]  /*19b0*/  HFMA2.MMA R107, -RZ, RZ, 0, 0 ;  /* 0x00000000ff6b7435 */ /* 0x001fe200000001ff */
[----:B------:R-:W-:Y:S05]  /*19c0*/  @!P0 BRA `(.L_x_515) ;  /* 0x0000006000008947 */ /* 0x000fea0003800000 */
[----:B-----5:R-:W-:Y:S01]  /*19d0*/  PRMT R107, RZ, 0x5410, R36 ;  /* 0x00005410ff6b7816 */ /* 0x020fe20000000024 */
[----:B------:R-:W-:Y:S05]  /*19e0*/  BRA `(.L_x_515) ;  /* 0x0000004000007947 */ /* 0x000fea0003800000 */
.L_x_514:
[----:B0----5:R-:W-:Y:S02]  /*19f0*/  PRMT R107, RZ, 0x5410, R40 ;  /* 0x00005410ff6b7816 */ /* 0x021fe40000000028 */
[----:B------:R-:W-:-:S03]  /*1a00*/  @P0 PRMT R48, RZ, 0x5410, R36 ;  /* 0x00005410ff300816 */ /* 0x000fc60000000024 */
[----:B------:R-:W-:-:S04]  /*1a10*/  FMUL.FTZ R107, R107, c[0x0][0x1ec] ;  /* 0x00007b006b6b7a20 */ /* 0x000fc80000410000 */
[----:B------:R-:W-:Y:S02]  /*1a20*/  @P0 FADD.FTZ R107, R48, R107 ;  /* 0x0000006b306b0221 */ /* 0x000fe40000010000 */
.L_x_515:
[----:B------:R-:W-:Y:S05]  /*1a30*/  BSYNC B0 ;  /* 0x0000000000007941 */ /* 0x000fea0003800000 */
.L_x_513:
[----:B------:R-:W-:Y:S01]  /*1a40*/  BSSY B0, `(.L_x_516) ;  /* 0x000000a000007945 */ /* 0x000fe20003800000 */
[----:B------:R-:W-:Y:S05]  /*1a50*/  @P2 BRA `(.L_x_517) ;  /* 0x0000004000002947 */ /* 0x000fea0003800000 */
[----:B------:R-:W-:Y:S01]  /*1a60*/  MOV R110, RZ ;  /* 0x000000ff006e7202 */ /* 0x000fe20000000f00 */
[----:B------:R-:W-:Y:S05]  /*1a70*/  @!P0 BRA `(.L_x_518) ;  /* 0x0000006000008947 */ /* 0x000fea0003800000 */
[----:B-----5:R-:W-:Y:S01]  /*1a80*/  PRMT R110, RZ, 0x7610, R36 ;  /* 0x00007610ff6e7816 */ /* 0x020fe20000000024 */
[----:B------:R-:W-:Y:S05]  /*1a90*/  BRA `(.L_x_518) ;  /* 0x0000004000007947 */ /* 0x000fea0003800000 */
.L_x_517:
[----:B-----5:R-:W-:Y:S02]  /*1aa0*/  PRMT R110, RZ, 0x7610, R40 ;  /* 0x00007610ff6e7816 */ /* 0x020fe40000000028 */
[----:B------:R-:W-:-:S03]  /*1ab0*/  @P0 PRMT R49, RZ, 0x7610, R36 ;  /* 0x00007610ff310816 */ /* 0x000fc60000000024 */
[----:B------:R-:W-:-:S04]  /*1ac0*/  FMUL.FTZ R110, R110, c[0x0][0x1ec] ;  /* 0x00007b006e6e7a20 */ /* 0x000fc80000410000 */
[----:B------:R-:W-:Y:S02]  /*1ad0*/  @P0 FADD.FTZ R110, R49, R110 ;  /* 0x0000006e316e0221 */ /* 0x000fe40000010000 */
.L_x_518:
[----:B------:R-:W-:Y:S05]  /*1ae0*/  BSYNC B0 ;  /* 0x0000000000007941 */ /* 0x000fea0003800000 */
.L_x_516:
[----:B------:R-:W-:Y:S01]  /*1af0*/  BSSY B0, `(.L_x_519) ;  /* 0x000000a000007945 */ /* 0x000fe20003800000 */
[----:B------:R-:W-:Y:S05]  /*1b00*/  @P2 BRA `(.L_x_520) ;  /* 0x0000004000002947 */ /* 0x000fea0003800000 */
[----:B------:R-:W-:Y:S01]  /*1b10*/  HFMA2.MMA R104, -RZ, RZ, 0, 0 ;  /* 0x00000000ff687435 */ /* 0x000fe200000001ff */
[----:B------:R-:W-:Y:S05]  /*1b20*/  @!P0 BRA `(.L_x_521) ;  /* 0x0000006000008947 */ /* 0x000fea0003800000 */
[----:B-----5:R-:W-:Y:S01]  /*1b30*/  PRMT R104, RZ, 0x5410, R37 ;  /* 0x00005410ff687816 */ /* 0x020fe20000000025 */
[----:B------:R-:W-:Y:S05]  /*1b40*/  BRA `(.L_x_521) ;  /* 0x0000004000007947 */ /* 0x000fea0003800000 */
.L_x_520:
[----:B-----5:R-:W-:Y:S02]  /*1b50*/  PRMT R104, RZ, 0x5410, R41 ;  /* 0x00005410ff687816 */ /* 0x020fe40000000029 */
[----:B------:R-:W-:-:S03]  /*1b60*/  @P0 PRMT R49, RZ, 0x5410, R37 ;  /* 0x00005410ff310816 */ /* 0x000fc60000000025 */
[----:B------:R-:W-:-:S04]  /*1b70*/  FMUL.FTZ R104, R104, c[0x0][0x1ec] ;  /* 0x00007b0068687a20 */ /* 0x000fc80000410000 */
[----:B------:R-:W-:Y:S02]  /*1b80*/  @P0 FADD.FTZ R104, R49, R104 ;  /* 0x0000006831680221 */ /* 0x000fe40000010000 */
.L_x_521:
[----:B------:R-:W-:Y:S05]  /*1b90*/  BSYNC B0 ;  /* 0x0000000000007941 */ /* 0x000fea0003800000 */
.L_x_519:
[----:B------:R-:W-:Y:S01]  /*1ba0*/  BSSY B0, `(.L_x_522) ;  /* 0x000000a000007945 */ /* 0x000fe20003800000 */
[----:B------:R-:W-:Y:S05]  /*1bb0*/  @P2 BRA `(.L_x_523) ;  /* 0x0000004000002947 */ /* 0x000fea0003800000 */
[----:B------:R-:W-:Y:S01]  /*1bc0*/  MOV R109, RZ ;  /* 0x000000ff006d7202 */ /* 0x000fe20000000f00 */
[----:B------:R-:W-:Y:S05]  /*1bd0*/  @!P0 BRA `(.L_x_524) ;  /* 0x0000006000008947 */ /* 0x000fea0003800000 */
[----:B-----5:R-:W-:Y:S01]  /*1be0*/  PRMT R109, RZ, 0x7610, R37 ;  /* 0x00007610ff6d7816 */ /* 0x020fe20000000025 */
[----:B------:R-:W-:Y:S05]  /*1bf0*/  BRA `(.L_x_524) ;  /* 0x0000004000007947 */ /* 0x000fea0003800000 */
.L_x_523:
[----:B-----5:R-:W-:Y:S02]  /*1c00*/  PRMT R109, RZ, 0x7610, R41 ;  /* 0x00007610ff6d7816 */ /* 0x020fe40000000029 */
[----:B------:R-:W-:-:S03]  /*1c10*/  @P0 PRMT R48, RZ, 0x7610, R37 ;  /* 0x00007610ff300816 */ /* 0x000fc60000000025 */
[----:B------:R-:W-:-:S04]  /*1c20*/  FMUL.FTZ R109, R109, c[0x0][0x1ec] ;  /* 0x00007b006d6d7a20 */ /* 0x000fc80000410000 */
[----:B------:R-:W-:Y:S02]  /*1c30*/  @P0 FADD.FTZ R109, R48, R109 ;  /* 0x0000006d306d0221 */ /* 0x000fe40000010000 */
.L_x_524:
[----:B------:R-:W-:Y:S05]  /*1c40*/  BSYNC B0 ;  /* 0x0000000000007941 */ /* 0x000fea0003800000 */
.L_x_522:
[----:B------:R-:W-:Y:S01]  /*1c50*/  BSSY B0, `(.L_x_525) ;  /* 0x000000a000007945 */ /* 0x000fe20003800000 */
[----:B------:R-:W-:Y:S05]  /*1c60*/  @P2 BRA `(.L_x_526) ;  /* 0x0000004000002947 */ /* 0x000fea0003800000 */
[----:B------:R-:W-:Y:S01]  /*1c70*/  HFMA2.MMA R105, -RZ, RZ, 0, 0 ;  /* 0x00000000ff697435 */ /* 0x000fe200000001ff */
[----:B------:R-:W-:Y:S05]  /*1c80*/  @!P0 BRA `(.L_x_527) ;  /* 0x0000006000008947 */ /* 0x000fea0003800000 */
[----:B-----5:R-:W-:Y:S01]  /*1c90*/  PRMT R105, RZ, 0x5410, R38 ;  /* 0x00005410ff697816 */ /* 0x020fe20000000026 */
[----:B------:R-:W-:Y:S05]  /*1ca0*/  BRA `(.L_x_527) ;  /* 0x0000004000007947 */ /* 0x000fea0003800000 */
.L_x_526:
[----:B-----5:R-:W-:Y:S02]  /*1cb0*/  PRMT R105, RZ, 0x5410, R42 ;  /* 0x00005410ff697816 */ /* 0x020fe4000000002a */
[----:B------:R-:W-:-:S03]  /*1cc0*/  @P0 PRMT R48, RZ, 0x5410, R38 ;  /* 0x00005410ff300816 */ /* 0x000fc60000000026 */
[----:B------:R-:W-:-:S04]  /*1cd0*/  FMUL.FTZ R105, R105, c[0x0][0x1ec] ;  /* 0x00007b0069697a20 */ /* 0x000fc80000410000 */
[----:B------:R-:W-:Y:S02]  /*1ce0*/  @P0 FADD.FTZ R105, R48, R105 ;  /* 0x0000006930690221 */ /* 0x000fe40000010000 */
.L_x_527:
[----:B------:R-:W-:Y:S05]  /*1cf0*/  BSYNC B0 ;  /* 0x0000000000007941 */ /* 0x000fea0003800000 */
.L_x_525:
[----:B------:R-:W-:Y:S01]  /*1d00*/  BSSY B0, `(.L_x_528) ;  /* 0x000000a000007945 */ /* 0x000fe20003800000 */
[----:B------:R-:W-:Y:S05]  /*1d10*/  @P2 BRA `(.L_x_529) ;  /* 0x0000004000002947 */ /* 0x000fea0003800000 */
[----:B------:R-:W-:Y:S01]  /*1d20*/  MOV R108, RZ ;  /* 0x000000ff006c7202 */ /* 0x000fe20000000f00 */
[----:B------:R-:W-:Y:S05]  /*1d30*/  @!P0 BRA `(.L_x_530) ;  /* 0x0000006000008947 */ /* 0x000fea0003800000 */
[----:B-----5:R-:W-:Y:S01]  /*1d40*/  PRMT R108, RZ, 0x7610, R38 ;  /* 0x00007610ff6c7816 */ /* 0x020fe20000000026 */
[----:B------:R-:W-:Y:S05]  /*1d50*/  BRA `(.L_x_530) ;  /* 0x0000004000007947 */ /* 0x000fea0003800000 */
.L_x_529:
[----:B-----5:R-:W-:Y:S02]  /*1d60*/  PRMT R108, RZ, 0x7610, R42 ;  /* 0x00007610ff6c7816 */ /* 0x020fe4000000002a */
[----:B------:R-:W-:-:S03]  /*1d70*/  @P0 PRMT R49, RZ, 0x7610, R38 ;  /* 0x00007610ff310816 */ /* 0x000fc60000000026 */
[----:B------:R-:W-:-:S04]  /*1d80*/  FMUL.FTZ R108, R108, c[0x0][0x1ec] ;  /* 0x00007b006c6c7a20 */ /* 0x000fc80000410000 */
[----:B------:R-:W-:Y:S02]  /*1d90*/  @P0 FADD.FTZ R108, R49, R108 ;  /* 0x0000006c316c0221 */ /* 0x000fe40000010000 */
.L_x_530:
[----:B------:R-:W-:Y:S05]  /*1da0*/  BSYNC B0 ;  /* 0x0000000000007941 */ /* 0x000fea0003800000 */
.L_x_528:
[----:B------:R-:W-:Y:S01]  /*1db0*/  BSSY B0, `(.L_x_531) ;  /* 0x000000a000007945 */ /* 0x000fe20003800000 */
[----:B------:R-:W-:Y:S05]  /*1dc0*/  @P2 BRA `(.L_x_532) ;  /* 0x0000004000002947 */ /* 0x000fea0003800000 */
[----:B------:R-:W-:Y:S01]  /*1dd0*/  HFMA2.MMA R106, -RZ, RZ, 0, 0 ;  /* 0x00000000ff6a7435 */ /* 0x000fe200000001ff */
[----:B------:R-:W-:Y:S05]  /*1de0*/  @!P0 BRA `(.L_x_533) ;  /* 0x0000006000008947 */ /* 0x000fea0003800000 */
[----:B-----5:R-:W-:Y:S01]  /*1df0*/  PRMT R106, RZ, 0x5410, R39 ;  /* 0x00005410ff6a7816 */ /* 0x020fe20000000027 */
[----:B------:R-:W-:Y:S05]  /*1e00*/  BRA `(.L_x_533) ;  /* 0x0000004000007947 */ /* 0x000fea0003800000 */
.L_x_532:
[----:B-----5:R-:W-:Y:S02]  /*1e10*/  PRMT R106, RZ, 0x5410, R43 ;  /* 0x00005410ff6a7816 */ /* 0x020fe4000000002b */
[----:B------:R-:W-:-:S03]  /*1e20*/  @P0 PRMT R49, RZ, 0x5410, R39 ;  /* 0x00005410ff310816 */ /* 0x000fc60000000027 */
[----:B------:R-:W-:-:S04]  /*1e30*/  FMUL.FTZ R106, R106, c[0x0][0x1ec] ;  /* 0x00007b006a6a7a20 */ /* 0x000fc80000410000 */
[----:B------:R-:W-:Y:S02]  /*1e40*/  @P0 FADD.FTZ R106, R49, R106 ;  /* 0x0000006a316a0221 */ /* 0x000fe40000010000 */
.L_x_533:
[----:B------:R-:W-:Y:S05]  /*1e50*/  BSYNC B0 ;  /* 0x0000000000007941 */ /* 0x000fea0003800000 */
.L_x_531:
[----:B------:R-:W-:Y:S01]  /*1e60*/  BSSY B0, `(.L_x_534) ;  /* 0x000000a000007945 */ /* 0x000fe20003800000 */
[----:B------:R-:W-:Y:S05]  /*1e70*/  @P2 BRA `(.L_x_535) ;  /* 0x0000004000002947 */ /* 0x000fea0003800000 */
[----:B------:R-:W-:Y:S01]  /*1e80*/  MOV R111, RZ ;  /* 0x000000ff006f7202 */ /* 0x000fe20000000f00 */
[----:B------:R-:W-:Y:S05]  /*1e90*/  @!P0 BRA `(.L_x_536) ;  /* 0x0000006000008947 */ /* 0x000fea0003800000 */
[----:B-----5:R-:W-:Y:S01]  /*1ea0*/  PRMT R111, RZ, 0x7610, R39 ;  /* 0x00007610ff6f7816 */ /* 0x020fe20000000027 */
[----:B------:R-:W-:Y:S05]  /*1eb0*/  BRA `(.L_x_536) ;  /* 0x0000004000007947 */ /* 0x000fea0003800000 */
.L_x_535:
[----:B-----5:R-:W-:Y:S02]  /*1ec0*/  PRMT R111, RZ, 0x7610, R43 ;  /* 0x00007610ff6f7816 */ /* 0x020fe4000000002b */
[----:B------:R-:W-:-:S03]  /*1ed0*/  @P0 PRMT R48, RZ, 0x7610, R39 ;  /* 0x00007610ff300816 */ /* 0x000fc60000000027 */
[----:B------:R-:W-:-:S04]  /*1ee0*/  FMUL.FTZ R111, R111, c[0x0][0x1ec] ;  /* 0x00007b006f6f7a20 */ /* 0x000fc80000410000 */
[----:B------:R-:W-:Y:S02]  /*1ef0*/  @P0 FADD.FTZ R111, R48, R111 ;  /* 0x0000006f306f0221 */ /* 0x000fe40000010000 */
.L_x_536:
[----:B------:R-:W-:Y:S05]  /*1f00*/  BSYNC B0 ;  /* 0x0000000000007941 */ /* 0x000fea0003800000 */
.L_x_534:
[----:B------:R-:W-:Y:S01]  /*1f10*/  @P1 IADD3 R116, R113, 0x80, RZ ;  /* 0x0000008071741810 */ /* 0x000fe20007ffe0ff */
[-C--:B------:R-:W-:Y:S01]  /*1f20*/  IMAD.WIDE.U32 R114, R114, R95.reuse, c[0x0][0x188] ;  /* 0x0000620072727625 */ /* 0x080fe200078e005f */
        /* <DEDUP_REMOVED lines=16> */
.L_x_538:
[----:B0----5:R-:W-:Y:S02]  /*2030*/  PRMT R115, RZ, 0x5410, R40 ;  /* 0x00005410ff737816 */ /* 0x021fe40000000028 */
[----:B------:R-:W-:-:S03]  /*2040*/  @P0 PRMT R48, RZ, 0x5410, R36 ;  /* 0x00005410ff300816 */ /* 0x000fc60000000024 */
[----:B------:R-:W-:-:S04]  /*2050*/  FMUL.FTZ R115, R115, c[0x0][0x1ec] ;  /* 0x00007b0073737a20 */ /* 0x000fc80000410000 */
[----:B------:R-:W-:Y:S02]  /*2060*/  @P0 FADD.FTZ R115, R48, R115 ;  /* 0x0000007330730221 */ /* 0x000fe40000010000 */
.L_x_539:
[----:B------:R-:W-:Y:S05]  /*2070*/  BSYNC B0 ;  /* 0x0000000000007941 */ /* 0x000fea0003800000 */
.L_x_537:
[----:B------:R-:W-:Y:S01]  /*2080*/  BSSY B0, `(.L_x_540) ;  /* 0x000000a000007945 */ /* 0x000fe20003800000 */
[----:B------:R-:W-:Y:S05]  /*2090*/  @P2 BRA `(.L_x_541) ;  /* 0x0000004000002947 */ /* 0x000fea0003800000 */
[----:B------:R-:W-:Y:S01]  /*20a0*/  MOV R118, RZ ;  /* 0x000000ff00767202 */ /* 0x000fe20000000f00 */
[----:B------:R-:W-:Y:S05]  /*20b0*/  @!P0 BRA `(.L_x_542) ;  /* 0x0000006000008947 */ /* 0x000fea0003800000 */
[----:B-----5:R-:W-:Y:S01]  /*20c0*/  PRMT R118, RZ, 0x7610, R36 ;  /* 0x00007610ff767816 */ /* 0x020fe20000000024 */
[----:B------:R-:W-:Y:S05]  /*20d0*/  BRA `(.L_x_542) ;  /* 0x0000004000007947 */ /* 0x000fea0003800000 */
.L_x_541:
[----:B-----5:R-:W-:Y:S02]  /*20e0*/  PRMT R118, RZ, 0x7610, R40 ;  /* 0x00007610ff767816 */ /* 0x020fe40000000028 */
[----:B------:R-:W-:-:S03]  /*20f0*/  @P0 PRMT R49, RZ, 0x7610, R36 ;  /* 0x00007610ff310816 */ /* 0x000fc60000000024 */
[----:B------:R-:W-:-:S04]  /*2100*/  FMUL.FTZ R118, R118, c[0x0][0x1ec] ;  /* 0x00007b0076767a20 */ /* 0x000fc80000410000 */
[----:B------:R-:W-:Y:S02]  /*2110*/  @P0 FADD.FTZ R118, R49, R118 ;  /* 0x0000007631760221 */ /* 0x000fe40000010000 */
.L_x_542:
[----:B------:R-:W-:Y:S05]  /*2120*/  BSYNC B0 ;  /* 0x0000000000007941 */ /* 0x000fea0003800000 */
.L_x_540:
[----:B------:R-:W-:Y:S01]  /*2130*/  BSSY B0, `(.L_x_543) ;  /* 0x000000a000007945 */ /* 0x000fe20003800000 */
[----:B------:R-:W-:Y:S05]  /*2140*/  @P2 BRA `(.L_x_544) ;  /* 0x0000004000002947 */ /* 0x000fea0003800000 */
[----:B------:R-:W-:Y:S01]  /*2150*/  HFMA2.MMA R113, -RZ, RZ, 0, 0 ;  /* 0x00000000ff717435 */ /* 0x000fe200000001ff */
[----:B------:R-:W-:Y:S05]  /*2160*/  @!P0 BRA `(.L_x_545) ;  /* 0x0000006000008947 */ /* 0x000fea0003800000 */
[----:B-----5:R-:W-:Y:S01]  /*2170*/  PRMT R113, RZ, 0x5410, R37 ;  /* 0x00005410ff717816 */ /* 0x020fe20000000025 */
[----:B------:R-:W-:Y:S05]  /*2180*/  BRA `(.L_x_545) ;  /* 0x0000004000007947 */ /* 0x000fea0003800000 */
.L_x_544:
[----:B-----5:R-:W-:Y:S02]  /*2190*/  PRMT R113, RZ, 0x5410, R41 ;  /* 0x00005410ff717816 */ /* 0x020fe40000000029 */
[----:B------:R-:W-:-:S03]  /*21a0*/  @P0 PRMT R48, RZ, 0x5410, R37 ;  /* 0x00005410ff300816 */ /* 0x000fc60000000025 */
[----:B------:R-:W-:-:S04]  /*21b0*/  FMUL.FTZ R113, R113, c[0x0][0x1ec] ;  /* 0x00007b0071717a20 */ /* 0x000fc80000410000 */
[----:B------:R-:W-:Y:S02]  /*21c0*/  @P0 FADD.FTZ R113, R48, R113 ;  /* 0x0000007130710221 */ /* 0x000fe40000010000 */
.L_x_545:
[----:B------:R-:W-:Y:S05]  /*21d0*/  BSYNC B0 ;  /* 0x0000000000007941 */ /* 0x000fea0003800000 */
.L_x_543:
[----:B------:R-:W-:Y:S01]  /*21e0*/  BSSY B0, `(.L_x_546) ;  /* 0x000000a000007945 */ /* 0x000fe20003800000 */
[----:B------:R-:W-:Y:S05]  /*21f0*/  @P2 BRA `(.L_x_547) ;  /* 0x0000004000002947 */ /* 0x000fea0003800000 */
[----:B------:R-:W-:Y:S01]  /*2200*/  MOV R116, RZ ;  /* 0x000000ff00747202 */ /* 0x000fe20000000f00 */
[----:B------:R-:W-:Y:S05]  /*2210*/  @!P0 BRA `(.L_x_548) ;  /* 0x0000006000008947 */ /* 0x000fea0003800000 */
[----:B-----5:R-:W-:Y:S01]  /*2220*/  PRMT R116, RZ, 0x7610, R37 ;  /* 0x00007610ff747816 */ /* 0x020fe20000000025 */
[----:B------:R-:W-:Y:S05]  /*2230*/  BRA `(.L_x_548) ;  /* 0x0000004000007947 */ /* 0x000fea0003800000 */
.L_x_547:
[----:B-----5:R-:W-:Y:S02]  /*2240*/  PRMT R116, RZ, 0x7610, R41 ;  /* 0x00007610ff747816 */ /* 0x020fe40000000029 */
[----:B------:R-:W-:-:S03]  /*2250*/  @P0 PRMT R49, RZ, 0x7610, R37 ;  /* 0x00007610ff310816 */ /* 0x000fc60000000025 */
[----:B------:R-:W-:-:S04]  /*2260*/  FMUL.FTZ R116, R116, c[0x0][0x1ec] ;  /* 0x00007b0074747a20 */ /* 0x000fc80000410000 */
[----:B------:R-:W-:Y:S02]  /*2270*/  @P0 FADD.FTZ R116, R49, R116 ;  /* 0x0000007431740221 */ /* 0x000fe40000010000 */
.L_x_548:
[----:B------:R-:W-:Y:S05]  /*2280*/  BSYNC B0 ;  /* 0x0000000000007941 */ /* 0x000fea0003800000 */
.L_x_546:
[----:B------:R-:W-:Y:S01]  /*2290*/  BSSY B0, `(.L_x_549) ;  /* 0x000000a000007945 */ /* 0x000fe20003800000 */
[----:B------:R-:W-:Y:S05]  /*22a0*/  @P2 BRA `(.L_x_550) ;  /* 0x0000004000002947 */ /* 0x000fea0003800000 */
[----:B------:R-:W-:Y:S01]  /*22b0*/  HFMA2.MMA R112, -RZ, RZ, 0, 0 ;  /* 0x00000000ff707435 */ /* 0x000fe200000001ff */
[----:B------:R-:W-:Y:S05]  /*22c0*/  @!P0 BRA `(.L_x_551) ;  /* 0x0000006000008947 */ /* 0x000fea0003800000 */
[----:B-----5:R-:W-:Y:S01]  /*22d0*/  PRMT R112, RZ, 0x5410, R38 ;  /* 0x00005410ff707816 */ /* 0x020fe20000000026 */
[----:B------:R-:W-:Y:S05]  /*22e0*/  BRA `(.L_x_551) ;  /* 0x0000004000007947 */ /* 0x000fea0003800000 */
.L_x_550:
[----:B-----5:R-:W-:Y:S02]  /*22f0*/  PRMT R112, RZ, 0x5410, R42 ;  /* 0x00005410ff707816 */ /* 0x020fe4000000002a */
[----:B------:R-:W-:-:S03]  /*2300*/  @P0 PRMT R49, RZ, 0x5410, R38 ;  /* 0x00005410ff310816 */ /* 0x000fc60000000026 */
[----:B------:R-:W-:-:S04]  /*2310*/  FMUL.FTZ R112, R112, c[0x0][0x1ec] ;  /* 0x00007b0070707a20 */ /* 0x000fc80000410000 */
[----:B------:R-:W-:Y:S02]  /*2320*/  @P0 FADD.FTZ R112, R49, R112 ;  /* 0x0000007031700221 */ /* 0x000fe40000010000 */
.L_x_551:
[----:B------:R-:W-:Y:S05]  /*2330*/  BSYNC B0 ;  /* 0x0000000000007941 */ /* 0x000fea0003800000 */
.L_x_549:
[----:B------:R-:W-:Y:S01]  /*2340*/  BSSY B0, `(.L_x_552) ;  /* 0x000000a000007945 */ /* 0x000fe20003800000 */
[----:B------:R-:W-:Y:S05]  /*2350*/  @P2 BRA `(.L_x_553) ;  /* 0x0000004000002947 */ /* 0x000fea0003800000 */
[----:B------:R-:W-:Y:S01]  /*2360*/  MOV R117, RZ ;  /* 0x000000ff00757202 */ /* 0x000fe20000000f00 */
[----:B------:R-:W-:Y:S05]  /*2370*/  @!P0 BRA `(.L_x_554) ;  /* 0x0000006000008947 */ /* 0x000fea0003800000 */
[----:B-----5:R-:W-:Y:S01]  /*2380*/  PRMT R117, RZ, 0x7610, R38 ;  /* 0x00007610ff757816 */ /* 0x020fe20000000026 */
[----:B------:R-:W-:Y:S05]  /*2390*/  BRA `(.L_x_554) ;  /* 0x0000004000007947 */ /* 0x000fea0003800000 */
.L_x_553:
[----:B-----5:R-:W-:Y:S02]  /*23a0*/  PRMT R117, RZ, 0x7610, R42 ;  /* 0x00007610ff757816 */ /* 0x020fe4000000002a */
[----:B------:R-:W-:-:S03]  /*23b0*/  @P0 PRMT R48, RZ, 0x7610, R38 ;  /* 0x00007610ff300816 */ /* 0x000fc60000000026 */
[----:B------:R-:W-:-:S04]  /*23c0*/  FMUL.FTZ R117, R117, c[0x0][0x1ec] ;  /* 0x00007b0075757a20 */ /* 0x000fc80000410000 */
[----:B------:R-:W-:Y:S02]  /*23d0*/  @P0 FADD.FTZ R117, R48, R117 ;  /* 0x0000007530750221 */ /* 0x000fe40000010000 */
.L_x_554:
[----:B------:R-:W-:Y:S05]  /*23e0*/  BSYNC B0 ;  /* 0x0000000000007941 */ /* 0x000fea0003800000 */
.L_x_552:
[----:B------:R-:W-:Y:S01]  /*23f0*/  BSSY B0, `(.L_x_555) ;  /* 0x000000a000007945 */ /* 0x000fe20003800000 */
[----:B------:R-:W-:Y:S05]  /*2400*/  @P2 BRA `(.L_x_556) ;  /* 0x0000004000002947 */ /* 0x000fea0003800000 */
[----:B------:R-:W-:Y:S01]  /*2410*/  HFMA2.MMA R114, -RZ, RZ, 0, 0 ;  /* 0x00000000ff727435 */ /* 0x000fe200000001ff */
[----:B------:R-:W-:Y:S05]  /*2420*/  @!P0 BRA `(.L_x_557) ;  /* 0x0000006000008947 */ /* 0x000fea0003800000 */
[----:B-----5:R-:W-:Y:S01]  /*2430*/  PRMT R114, RZ, 0x5410, R39 ;  /* 0x00005410ff727816 */ /* 0x020fe20000000027 */
[----:B------:R-:W-:Y:S05]  /*2440*/  BRA `(.L_x_557) ;  /* 0x0000004000007947 */ /* 0x000fea0003800000 */
.L_x_556:
[----:B-----5:R-:W-:Y:S02]  /*2450*/  PRMT R114, RZ, 0x5410, R43 ;  /* 0x00005410ff727816 */ /* 0x020fe4000000002b */
[----:B------:R-:W-:-:S03]  /*2460*/  @P0 PRMT R49, RZ, 0x5410, R39 ;  /* 0x00005410ff310816 */ /* 0x000fc60000000027 */
[----:B------:R-:W-:-:S04]  /*2470*/  FMUL.FTZ R114, R114, c[0x0][0x1ec] ;  /* 0x00007b0072727a20 */ /* 0x000fc80000410000 */
[----:B------:R-:W-:Y:S02]  /*2480*/  @P0 FADD.FTZ R114, R49, R114 ;  /* 0x0000007231720221 */ /* 0x000fe40000010000 */
.L_x_557:
[----:B------:R-:W-:Y:S05]  /*2490*/  BSYNC B0 ;  /* 0x0000000000007941 */ /* 0x000fea0003800000 */
.L_x_555:
[----:B------:R-:W-:Y:S01]  /*24a0*/  BSSY B0, `(.L_x_558) ;  /* 0x000000a000007945 */ /* 0x000fe20003800000 */
[----:B------:R-:W-:Y:S05]  /*24b0*/  @P2 BRA `(.L_x_559) ;  /* 0x0000004000002947 */ /* 0x000fea0003800000 */
[----:B------:R-:W-:Y:S01]  /*24c0*/  MOV R119, RZ ;  /* 0x000000ff00777202 */ /* 0x000fe20000000f00 */
[----:B------:R-:W-:Y:S05]  /*24d0*/  @!P0 BRA `(.L_x_560) ;  /* 0x0000006000008947 */ /* 0x000fea0003800000 */
[----:B-----5:R-:W-:Y:S01]  /*24e0*/  PRMT R119, RZ, 0x7610, R39 ;  /* 0x00007610ff777816 */ /* 0x020fe20000000027 */
[----:B------:R-:W-:Y:S05]  /*24f0*/  BRA `(.L_x_560) ;  /* 0x0000004000007947 */ /* 0x000fea0003800000 */
.L_x_559:
[----:B-----5:R-:W-:Y:S02]  /*2500*/  PRMT R119, RZ, 0x7610, R43 ;  /* 0x00007610ff777816 */ /* 0x020fe4000000002b */
[----:B------:R-:W-:-:S03]  /*2510*/  @P0 PRMT R48, RZ, 0x7610, R39 ;  /* 0x00007610ff300816 */ /* 0x000fc60000000027 */
[----:B------:R-:W-:-:S04]  /*2520*/  FMUL.FTZ R119, R119, c[0x0][0x1ec] ;  /* 0x00007b0077777a20 */ /* 0x000fc80000410000 */
[----:B------:R-:W-:Y:S02]  /*2530*/  @P0 FADD.FTZ R119, R48, R119 ;  /* 0x0000007730770221 */ /* 0x000fe40000010000 */
.L_x_560:
[----:B------:R-:W-:Y:S05]  /*2540*/  BSYNC B0 ;  /* 0x0000000000007941 */ /* 0x000fea0003800000 */
.L_x_558:
[----:B------:R-:W-:Y:S01]  /*2550*/  IMAD.WIDE.U32 R120, R120, R95, c[0x0][0x188] ;  /* 0x0000620078787625 */ /* 0x000fe200078e005f */
[----:B------:R-:W-:Y:S02]  /*2560*/  F2FP.BF16.PACK_AB R51, R119, R114 ;  /* 0x000000727733723e */ /* 0x000fe400000010ff */
[----:B------:R-:W-:Y:S01]  /*2570*/  F2FP.BF16.PACK_AB R50, R117, R112 ;  /* 0x000000707532723e */ /* 0x000fe200000010ff */
[----:B------:R-:W-:Y:S01]  /*2580*/  FADD.FTZ R95, RZ, R59 ;  /* 0x0000003bff5f7221 */ /* 0x000fe20000010000 */
[----:B------:R-:W-:Y:S02]  /*2590*/  F2FP.BF16.PACK_AB R49, R116, R113 ;  /* 0x000000717431723e */ /* 0x000fe400000010ff */
[----:B------:R-:W-:Y:S01]  /*25a0*/  F2FP.BF16.PACK_AB R48, R118, R115 ;  /* 0x000000737630723e */ /* 0x000fe200000010ff */
[----:B------:R-:W-:Y:S01]  /*25b0*/  FADD.FTZ R122, R95, R58 ;  /* 0x0000003a5f7a7221 */ /* 0x000fe20000010000 */
[----:B------:R-:W-:-:S03]  /*25c0*/  ISETP.NE.AND P1, PT, R88, RZ, PT ;  /* 0x000000ff5800720c */ /* 0x000fc60003f25270 */
[----:B------:R-:W-:Y:S01]  /*25d0*/  FADD.FTZ R95, R122, R57 ;  /* 0x000000397a5f7221 */ /* 0x000fe20000010000 */
[----:B------:R0:W-:Y:S03]  /*25e0*/  STG.E.128 [R120.64], R48 ;  /* 0x0000003078007986 */ /* 0x0001e6000c101d04 */
[----:B------:R-:W-:-:S04]  /*25f0*/  FADD.FTZ R122, R95, R56 ;  /* 0x000000385f7a7221 */ /* 0x000fc80000010000 */
[----:B------:R-:W-:-:S04]  /*2600*/  FADD.FTZ R95, R122, R55 ;  /* 0x000000377a5f7221 */ /* 0x000fc80000010000 */
[----:B------:R-:W-:-:S04]  /*2610*/  FADD.FTZ R122, R95, R54 ;  /* 0x000000365f7a7221 */ /* 0x000fc80000010000 */
[----:B------:R-:W-:-:S04]  /*2620*/  FADD.FTZ R95, R122, R53 ;  /* 0x000000357a5f7221 */ /* 0x000fc80000010000 */
[----:B------:R-:W-:-:S04]  /*2630*/  FADD.FTZ R95, R95, R52 ;  /* 0x000000345f5f7221 */ /* 0x000fc80000010000 */
[----:B------:R-:W-:-:S04]  /*2640*/  FADD.FTZ R122, R95, R94 ;  /* 0x0000005e5f7a7221 */ /* 0x000fc80000010000 */
[----:B------:R-:W-:-:S04]  /*2650*/  FADD.FTZ R122, R122, R93 ;  /* 0x0000005d7a7a7221 */ /* 0x000fc80000010000 */
[----:B0-----:R-:W-:-:S04]  /*2660*/  FADD.FTZ R49, R122, R67 ;  /* 0x000000437a317221 */ /* 0x001fc80000010000 */
        /* <DEDUP_REMOVED lines=29> */
[----:B------:R-:W-:Y:S05]  /*2840*/  BRA.DIV ~URZ, `(.L_x_561) ;  /* 0x000014227f007947 */ /* 0x000fea000b800000 */
[----:B------:R0:W1:Y:S02]  /*2850*/  SHFL.BFLY PT, R51, R50, 0x1, 0x1f ;  /* 0x0c201f0032337f89 */ /* 0x00006400000e0000 */
.L_x_567:
        /* <DEDUP_REMOVED lines=11> */
[C---:B------:R-:W-:Y:S02]  /*2910*/  FADD.FTZ R51, -R95.reuse, R59 ;  /* 0x0000003b5f337221 */ /* 0x040fe40000010100 */
[----:B------:R-:W-:Y:S02]  /*2920*/  FADD.FTZ R120, -R95, R58 ;  /* 0x0000003a5f787221 */ /* 0x000fe40000010100 */
[----:B------:R-:W-:Y:S02]  /*2930*/  FFMA.FTZ R51, R51, R51, RZ ;  /* 0x0000003333337223 */ /* 0x000fe400000100ff */
[----:B------:R-:W-:Y:S02]  /*2940*/  FADD.FTZ R48, -R95, R57 ;  /* 0x000000395f307221 */ /* 0x000fe40000010100 */
[----:B------:R-:W-:-:S04]  /*2950*/  FFMA.FTZ R51, R120, R120, R51 ;  /* 0x0000007878337223 */ /* 0x000fc80000010033 */
[----:B------:R-:W-:Y:S02]  /*2960*/  FFMA.FTZ R51, R48, R48, R51 ;  /* 0x0000003030337223 */ /* 0x000fe40000010033 */
[----:B------:R-:W-:-:S04]  /*2970*/  FADD.FTZ R48, -R95, R56 ;  /* 0x000000385f307221 */ /* 0x000fc80000010100 */
        /* <DEDUP_REMOVED lines=82> */
.L_x_568:
[----:B------:R-:W-:Y:S01]  /*2ea0*/  FMUL.FTZ R49, R95, R95 ;  /* 0x0000005f5f317220 */ /* 0x000fe20000410000 */
[----:B------:R-:W-:Y:S01]  /*2eb0*/  ISETP.NE.AND P0, PT, RZ, UR6, PT ;  /* 0x00000006ff007c0c */ /* 0x000fe2000bf05270 */
[----:B-1----:R-:W-:Y:S01]  /*2ec0*/  FADD.FTZ R51, R51, R50 ;  /* 0x0000003233337221 */ /* 0x002fe20000010000 */
[----:B------:R-:W-:Y:S01]  /*2ed0*/  MOV R48, c[0x0][0x1e0] ;  /* 0x0000780000307a02 */ /* 0x000fe20000000f00 */
[----:B------:R-:W-:Y:S01]  /*2ee0*/  BSSY B0, `(.L_x_563) ;  /* 0x00000d2000007945 */ /* 0x000fe20003800000 */
[----:B------:R-:W-:Y:S02]  /*2ef0*/  FSEL R49, R49, RZ, P0 ;  /* 0x000000ff31317208 */ /* 0x000fe40000000000 */
[----:B------:R-:W-:Y:S01]  /*2f00*/  @!P1 LEA R120, P2, R87, c[0x0][0x1a0], 0x2 ;  /* 0x0000680057789a11 */ /* 0x000fe200078410ff */
[----:B------:R-:W-:-:S03]  /*2f10*/  FFMA.FTZ R48, R51, R48, c[0x0][0x228] ;  /* 0x00008a0033307623 */ /* 0x000fc60000010030 */
[C---:B------:R-:W-:Y:S01]  /*2f20*/  @!P1 LEA.HI.X R121, R87.reuse, c[0x0][0x1a4], R60, 0x2, P2 ;  /* 0x0000690057799a11 */ /* 0x040fe200010f143c */
[----:B------:R-:W-:Y:S01]  /*2f30*/  FADD.FTZ R48, R48, R49 ;  /* 0x0000003130307221 */ /* 0x000fe20000010000 */
[----:B0-----:R-:W-:-:S03]  /*2f40*/  @!P1 LEA R50, P2, R87, c[0x0][0x1a8], 0x2 ;  /* 0x00006a0057329a11 */ /* 0x001fc600078410ff */
[----:B------:R0:W-:Y:S01]  /*2f50*/  @!P1 STG.E [R120.64], R95 ;  /* 0x0000005f78009986 */ /* 0x0001e2000c101904 */
[----:B------:R-:W-:Y:S01]  /*2f60*/  @!P1 LEA.HI.X R51, R87, c[0x0][0x1ac], R60, 0x2, P2 ;  /* 0x00006b0057339a11 */ /* 0x000fe200010f143c */
[----:B------:R-:W1:Y:S04]  /*2f70*/  MUFU.RSQ R48, R48 ;  /* 0x0000003000307308 */ /* 0x000e680000001400 */
[----:B-1----:R0:W-:Y:S01]  /*2f80*/  @!P1 STG.E [R50.64], R48 ;  /* 0x0000003032009986 */ /* 0x0021e2000c101904 */
[----:B------:R-:W-:-:S13]  /*2f90*/  ISETP.GE.AND P1, PT, R61, 0x1, PT ;  /* 0x000000013d00780c */ /* 0x000fda0003f26270 */
[----:B------:R-:W-:Y:S05]  /*2fa0*/  @!P1 BRA `(.L_x_564) ;  /* 0x00000c5000009947 */ /* 0x000fea0003800000 */
[----:B0-----:R-:W-:Y:S02]  /*2fb0*/  FSEL R49, R95, RZ, !P0 ;  /* 0x000000ff5f317208 */ /* 0x001fe40004000000 */
[----:B------:R-:W-:-:S03]  /*2fc0*/  IADD3 R61, R61, -0x1, RZ ;  /* 0xffffffff3d3d7810 */ /* 0x000fc60007ffe0ff */
[C---:B------:R-:W-:Y:S02]  /*2fd0*/  FADD.FTZ R55, -R49.reuse, R55 ;  /* 0x0000003731377221 */ /* 0x040fe40000010100 */
[C---:B------:R-:W-:Y:S02]  /*2fe0*/  FADD.FTZ R53, -R49.reuse, R53 ;  /* 0x0000003531357221 */ /* 0x040fe40000010100 */
[C---:B------:R-:W-:Y:S02]  /*2ff0*/  FADD.FTZ R59, -R49.reuse, R59 ;  /* 0x0000003b313b7221 */ /* 0x040fe40000010100 */
[C---:B------:R-:W-:Y:S02]  /*3000*/  FADD.FTZ R57, -R49.reuse, R57 ;  /* 0x0000003931397221 */ /* 0x040fe40000010100 */
[C---:B------:R-:W-:Y:S02]  /*3010*/  FADD.FTZ R66, -R49.reuse, R66 ;  /* 0x0000004231427221 */ /* 0x040fe40000010100 */
        /* <DEDUP_REMOVED lines=34> */
[----:B------:R-:W-:Y:S01]  /*3240*/  FADD.FTZ R49, -R49, R119 ;  /* 0x0000007731317221 */ /* 0x000fe20000010100 */
[----:B------:R-:W-:Y:S01]  /*3250*/  PRMT R119, RZ, 0x7610, R20 ;  /* 0x00007610ff777816 */ /* 0x000fe20000000014 */
[C---:B------:R-:W-:Y:S02]  /*3260*/  FMUL.FTZ R54, R48.reuse, R55 ;  /* 0x0000003730367220 */ /* 0x040fe40000410000 */
[----:B------:R-:W-:-:S02]  /*3270*/  FMUL.FTZ R56, R48, R53 ;  /* 0x0000003530387220 */ /* 0x000fc40000410000 */
[C---:B------:R-:W-:Y:S02]  /*3280*/  FMUL.FTZ R50, R48.reuse, R59 ;  /* 0x0000003b30327220 */ /* 0x040fe40000410000 */
        /* <DEDUP_REMOVED lines=21> */
[C---:B------:R-:W-:Y:S01]  /*33e0*/  FMUL.FTZ R62, R48.reuse, R107 ;  /* 0x0000006b303e7220 */ /* 0x040fe20000410000 */
[----:B------:R-:W-:Y:S01]  /*33f0*/  PRMT R107, RZ, 0x7610, R32 ;  /* 0x00007610ff6b7816 */ /* 0x000fe20000000020 */
[----:B------:R-:W-:-:S02]  /*3400*/  FMUL.FTZ R110, R48, R110 ;  /* 0x0000006e306e7220 */ /* 0x000fc40000410000 */
[C---:B------:R-:W-:Y:S02]  /*3410*/  FMUL.FTZ R63, R48.reuse, R104 ;  /* 0x00000068303f7220 */ /* 0x040fe40000410000 */
[C---:B------:R-:W-:Y:S01]  /*3420*/  FMUL.FTZ R94, R48.reuse, R109 ;  /* 0x0000006d305e7220 */ /* 0x040fe20000410000 */
[----:B------:R-:W-:Y:S01]  /*3430*/  PRMT R109, RZ, 0x7610, R30 ;  /* 0x00007610ff6d7816 */ /* 0x000fe2000000001e */
[C---:B------:R-:W-:Y:S02]  /*3440*/  FMUL.FTZ R105, R48.reuse, R105 ;  /* 0x0000006930697220 */ /* 0x040fe40000410000 */
[C---:B------:R-:W-:Y:S02]  /*3450*/  FMUL.FTZ R108, R48.reuse, R108 ;  /* 0x0000006c306c7220 */ /* 0x040fe40000410000 */
[C---:B------:R-:W-:Y:S01]  /*3460*/  FMUL.FTZ R65, R48.reuse, R106 ;  /* 0x0000006a30417220 */ /* 0x040fe20000410000 */
[--C-:B------:R-:W-:Y:S01]  /*3470*/  PRMT R106, RZ, 0x5410, R21.reuse ;  /* 0x00005410ff6a7816 */ /* 0x100fe20000000015 */
[C---:B------:R-:W-:Y:S01]  /*3480*/  FMUL.FTZ R98, R48.reuse, R111 ;  /* 0x0000006f30627220 */ /* 0x040fe20000410000 */
[----:B------:R-:W-:Y:S01]  /*3490*/  PRMT R111, RZ, 0x7610, R21 ;  /* 0x00007610ff6f7816 */ /* 0x000fe20000000015 */
[----:B------:R-:W-:-:S02]  /*34a0*/  FMUL.FTZ R115, R48, R115 ;  /* 0x0000007330737220 */ /* 0x000fc40000410000 */
[C---:B------:R-:W-:Y:S02]  /*34b0*/  FMUL.FTZ R118, R48.reuse, R118 ;  /* 0x0000007630767220 */ /* 0x040fe40000410000 */
[C---:B------:R-:W-:Y:S02]  /*34c0*/  FMUL.FTZ R113, R48.reuse, R113 ;  /* 0x0000007130717220 */ /* 0x040fe40000410000 */
[C---:B------:R-:W-:Y:S02]  /*34d0*/  FMUL.FTZ R116, R48.reuse, R116 ;  /* 0x0000007430747220 */ /* 0x040fe40000410000 */
[C---:B------:R-:W-:Y:S02]  /*34e0*/  FMUL.FTZ R112, R48.reuse, R112 ;  /* 0x0000007030707220 */ /* 0x040fe40000410000 */
[C---:B------:R-:W-:Y:S02]  /*34f0*/  FMUL.FTZ R117, R48.reuse, R117 ;  /* 0x0000007530757220 */ /* 0x040fe40000410000 */
[----:B------:R-:W-:-:S02]  /*3500*/  FMUL.FTZ R67, R48, R114 ;  /* 0x0000007230437220 */ /* 0x000fc40000410000 */
[----:B------:R-:W-:Y:S01]  /*3510*/  FMUL.FTZ R49, R48, R49 ;  /* 0x0000003130317220 */ /* 0x000fe20000410000 */
[----:B------:R-:W-:Y:S01]  /*3520*/  PRMT R48, RZ, 0x5410, R35 ;  /* 0x00005410ff307816 */ /* 0x000fe20000000023 */
[----:B------:R-:W-:Y:S01]  /*3530*/  FFMA.FTZ R119, R110, R119, R75 ;  /* 0x000000776e777223 */ /* 0x000fe2000001004b */
[----:B------:R-:W-:Y:S01]  /*3540*/  PRMT R110, RZ, 0x7610, R47 ;  /* 0x00007610ff6e7816 */ /* 0x000fe2000000002f */
[----:B------:R-:W-:Y:S01]  /*3550*/  IMAD R104, R61, c[0x0][0x168], RZ ;  /* 0x00005a003d687a24 */ /* 0x000fe200078e02ff */
[----:B------:R-:W-:Y:S01]  /*3560*/  PRMT R61, RZ, 0x7610, R33 ;  /* 0x00007610ff3d7816 */ /* 0x000fe20000000021 */
[----:B------:R-:W-:Y:S01]  /*3570*/  FFMA.FTZ R56, R56, R48, R11 ;  /* 0x0000003038387223 */ /* 0x000fe2000001000b */
[----:B------:R-:W-:Y:S01]  /*3580*/  PRMT R48, RZ, 0x7610, R35 ;  /* 0x00007610ff307816 */ /* 0x000fe20000000023 */
[----:B------:R-:W-:Y:S01]  /*3590*/  FFMA.FTZ R110, R49, R110, R90 ;  /* 0x0000006e316e7223 */ /* 0x000fe2000001005a */
[----:B------:R-:W-:Y:S01]  /*35a0*/  PRMT R49, RZ, 0x5410, R44 ;  /* 0x00005410ff317816 */ /* 0x000fe2000000002c */
[----:B------:R-:W-:Y:S01]  /*35b0*/  FFMA.FTZ R61, R95, R61, R14 ;  /* 0x0000003d5f3d7223 */ /* 0x000fe2000001000e */
[----:B------:R-:W-:Y:S01]  /*35c0*/  SHF.R.S32.HI R95, RZ, 0x1f, R104 ;  /* 0x0000001fff5f7819 */ /* 0x000fe20000011468 */
[----:B------:R-:W-:Y:S01]  /*35d0*/  FFMA.FTZ R123, R123, R48, R10 ;  /* 0x000000307b7b7223 */ /* 0x000fe2000001000a */
[----:B------:R-:W-:Y:S01]  /*35e0*/  PRMT R48, RZ, 0x5410, R34 ;  /* 0x00005410ff307816 */ /* 0x000fe20000000022 */
[----:B------:R-:W-:Y:S01]  /*35f0*/  FFMA.FTZ R115, R115, R49, R80 ;  /* 0x0000003173737223 */ /* 0x000fe20000010050 */
[----:B------:R-:W-:Y:S01]  /*3600*/  PRMT R49, RZ, 0x7610, R44 ;  /* 0x00007610ff317816 */ /* 0x000fe2000000002c */
[----:B------:R-:W-:Y:S01]  /*3610*/  FFMA.FTZ R111, R94, R111, R77 ;  /* 0x0000006f5e6f7223 */ /* 0x000fe2000001004d */
[----:B------:R-:W-:Y:S01]  /*3620*/  LEA.HI R95, R95, R104, RZ, 0x3 ;  /* 0x000000685f5f7211 */ /* 0x000fe200078f18ff */
[----:B------:R-:W-:Y:S01]  /*3630*/  FFMA.FTZ R54, R54, R48, R13 ;  /* 0x0000003036367223 */ /* 0x000fe2000001000d */
[----:B------:R-:W-:Y:S01]  /*3640*/  PRMT R48, RZ, 0x7610, R34 ;  /* 0x00007610ff307816 */ /* 0x000fe20000000022 */
[----:B------:R-:W-:Y:S01]  /*3650*/  FFMA.FTZ R118, R118, R49, R83 ;  /* 0x0000003176767223 */ /* 0x000fe20000010053 */
[----:B------:R-:W-:Y:S01]  /*3660*/  PRMT R94, RZ, 0x5410, R20 ;  /* 0x00005410ff5e7816 */ /* 0x000fe20000000014 */
[----:B------:R-:W-:Y:S01]  /*3670*/  FFMA.FTZ R109, R55, R109, R4 ;  /* 0x0000006d376d7223 */ /* 0x000fe20000010004 */
[----:B------:R-:W-:Y:S01]  /*3680*/  PRMT R104, RZ, 0x7610, R26 ;  /* 0x00007610ff687816 */ /* 0x000fe2000000001a */
[----:B------:R-:W-:Y:S01]  /*3690*/  FFMA.FTZ R121, R121, R48, R12 ;  /* 0x0000003079797223 */ /* 0x000fe2000001000c */
[----:B------:R-:W-:Y:S01]  /*36a0*/  PRMT R48, RZ, 0x5410, R33 ;  /* 0x00005410ff307816 */ /* 0x000fe20000000021 */
[----:B------:R-:W-:Y:S01]  /*36b0*/  FFMA.FTZ R94, R62, R94, R71 ;  /* 0x0000005e3e5e7223 */ /* 0x000fe20000010047 */
[----:B------:R-:W-:Y:S01]  /*36c0*/  LEA.HI.SX32 R95, R95, R88, 0x1d ;  /* 0x000000585f5f7211 */ /* 0x000fe200078feaff */
[----:B------:R-:W-:Y:S01]  /*36d0*/  FFMA.FTZ R107, R51, R107, R16 ;  /* 0x0000006b336b7223 */ /* 0x000fe20000010010 */
[----:B------:R-:W-:Y:S01]  /*36e0*/  F2FP.BF16.PACK_AB R51, R123, R56 ;  /* 0x000000387b33723e */ /* 0x000fe200000010ff */
[----:B------:R-:W-:Y:S01]  /*36f0*/  FFMA.FTZ R52, R52, R48, R15 ;  /* 0x0000003034347223 */ /* 0x000fe2000001000f */
[----:B------:R-:W-:Y:S01]  /*3700*/  PRMT R48, RZ, 0x5410, R32 ;  /* 0x00005410ff307816 */ /* 0x000fe20000000020 */
[----:B------:R-:W-:-:S02]  /*3710*/  FFMA.FTZ R106, R63, R106, R74 ;  /* 0x0000006a3f6a7223 */ /* 0x000fc4000001004a */
[----:B------:R-:W-:Y:S01]  /*3720*/  FFMA.FTZ R104, R59, R104, R72 ;  /* 0x000000683b687223 */ /* 0x000fe20000010048 */
[----:B------:R-:W-:Y:S01]  /*3730*/  F2FP.BF16.PACK_AB R49, R61, R52 ;  /* 0x000000343d31723e */ /* 0x000fe200000010ff */
[----:B------:R-:W-:Y:S01]  /*3740*/  FFMA.FTZ R48, R50, R48, R17 ;  /* 0x0000003032307223 */ /* 0x000fe20000010011 */
[----:B------:R-:W-:Y:S01]  /*3750*/  PRMT R50, RZ, 0x5410, R31 ;  /* 0x00005410ff327816 */ /* 0x000fe2000000001f */
[----:B------:R-:W-:Y:S01]  /*3760*/  FFMA.FTZ R117, R46, R117, R89 ;  /* 0x000000752e757223 */ /* 0x000fe20000010059 */
[----:B------:R-:W-:Y:S01]  /*3770*/  F2FP.BF16.PACK_AB R61, R111, R106 ;  /* 0x0000006a6f3d723e */ /* 0x000fe200000010ff */
[----:B------:R-:W-:Y:S01]  /*3780*/  FFMA.FTZ R116, R92, R116, R85 ;  /* 0x000000745c747223 */ /* 0x000fe20000010055 */
[----:B------:R-:W-:Y:S01]  /*3790*/  F2FP.BF16.PACK_AB R48, R107, R48 ;  /* 0x000000306b30723e */ /* 0x000fe200000010ff */
[----:B------:R-:W-:Y:S01]  /*37a0*/  FFMA.FTZ R64, R64, R50, R3 ;  /* 0x0000003240407223 */ /* 0x000fe20000010003 */
[----:B------:R-:W-:-:S05]  /*37b0*/  PRMT R50, RZ, 0x7610, R31 ;  /* 0x00007610ff327816 */ /* 0x000fca000000001f */
[----:B------:R-:W-:Y:S01]  /*37c0*/  FFMA.FTZ R57, R57, R50, R2 ;  /* 0x0000003239397223 */ /* 0x000fe20000010002 */
[----:B------:R-:W-:-:S04]  /*37d0*/  PRMT R50, RZ, 0x5410, R30 ;  /* 0x00005410ff327816 */ /* 0x000fc8000000001e */
[----:B------:R-:W-:Y:S01]  /*37e0*/  F2FP.BF16.PACK_AB R55, R57, R64 ;  /* 0x000000403937723e */ /* 0x000fe200000010ff */
[----:B------:R-:W-:Y:S01]  /*37f0*/  FFMA.FTZ R66, R66, R50, R5 ;  /* 0x0000003242427223 */ /* 0x000fe20000010005 */
[----:B------:R-:W-:Y:S02]  /*3800*/  PRMT R50, RZ, 0x5410, R29 ;  /* 0x00005410ff327816 */ /* 0x000fe4000000001d */
[----:B------:R-:W-:-:S03]  /*3810*/  F2FP.BF16.PACK_AB R64, R118, R115 ;  /* 0x000000737640723e */ /* 0x000fc600000010ff */
[----:B------:R-:W-:Y:S01]  /*3820*/  FFMA.FTZ R60, R60, R50, R7 ;  /* 0x000000323c3c7223 */ /* 0x000fe20000010007 */
[----:B------:R-:W-:-:S05]  /*3830*/  PRMT R50, RZ, 0x7610, R29 ;  /* 0x00007610ff327816 */ /* 0x000fca000000001d */
[----:B------:R-:W-:Y:S01]  /*3840*/  FFMA.FTZ R53, R53, R50, R6 ;  /* 0x0000003235357223 */ /* 0x000fe20000010006 */
[----:B------:R-:W-:-:S04]  /*3850*/  PRMT R50, RZ, 0x5410, R28 ;  /* 0x00005410ff327816 */ /* 0x000fc8000000001c */
[----:B------:R-:W-:Y:S01]  /*3860*/  F2FP.BF16.PACK_AB R53, R53, R60 ;  /* 0x0000003c3535723e */ /* 0x000fe200000010ff */
[----:B------:R-:W-:Y:S01]  /*3870*/  FFMA.FTZ R58, R58, R50, R9 ;  /* 0x000000323a3a7223 */ /* 0x000fe20000010009 */
[----:B------:R-:W-:Y:S02]  /*3880*/  PRMT R50, RZ, 0x7610, R28 ;  /* 0x00007610ff327816 */ /* 0x000fe4000000001c */
[----:B------:R-:W-:Y:S02]  /*3890*/  F2FP.BF16.PACK_AB R60, R119, R94 ;  /* 0x0000005e773c723e */ /* 0x000fe400000010ff */
[----:B------:R-:W-:Y:S01]  /*38a0*/  IADD3 R94, R95, 0x80, RZ ;  /* 0x000000805f5e7810 */ /* 0x000fe20007ffe0ff */
[----:B------:R-:W-:Y:S01]  /*38b0*/  FFMA.FTZ R93, R93, R50, R8 ;  /* 0x000000325d5d7223 */ /* 0x000fe20000010008 */
[----:B------:R-:W-:-:S04]  /*38c0*/  PRMT R50, RZ, 0x5410, R27 ;  /* 0x00005410ff327816 */ /* 0x000fc8000000001b */
[----:B------:R-:W-:Y:S01]  /*38d0*/  F2FP.BF16.PACK_AB R52, R93, R58 ;  /* 0x0000003a5d34723e */ /* 0x000fe200000010ff */
[----:B------:R-:W-:Y:S01]  /*38e0*/  FFMA.FTZ R97, R97, R50, R70 ;  /* 0x0000003261617223 */ /* 0x000fe20000010046 */
[----:B------:R-:W-:Y:S01]  /*38f0*/  PRMT R50, RZ, 0x7610, R27 ;  /* 0x00007610ff327816 */ /* 0x000fe2000000001b */
[----:B------:R-:W-:-:S04]  /*3900*/  HFMA2.MMA R93, -RZ, RZ, 0, 9.5367431640625e-07 ;  /* 0x00000010ff5d7435 */ /* 0x000fc800000001ff */
[----:B------:R-:W-:Y:S01]  /*3910*/  FFMA.FTZ R96, R96, R50, R73 ;  /* 0x0000003260607223 */ /* 0x000fe20000010049 */
[----:B------:R-:W-:-:S04]  /*3920*/  PRMT R50, RZ, 0x5410, R26 ;  /* 0x00005410ff327816 */ /* 0x000fc8000000001a */
[----:B------:R-:W-:Y:S01]  /*3930*/  F2FP.BF16.PACK_AB R59, R96, R97 ;  /* 0x00000061603b723e */ /* 0x000fe200000010ff */
[----:B------:R-:W-:Y:S01]  /*3940*/  FFMA.FTZ R99, R99, R50, R68 ;  /* 0x0000003263637223 */ /* 0x000fe20000010044 */
[--C-:B------:R-:W-:Y:S02]  /*3950*/  PRMT R50, RZ, 0x5410, R25.reuse ;  /* 0x00005410ff327816 */ /* 0x100fe40000000019 */
[----:B------:R-:W-:Y:S02]  /*3960*/  IADD3 R96, R95, 0x60, RZ ;  /* 0x000000605f607810 */ /* 0x000fe40007ffe0ff */
[----:B------:R-:W-:Y:S01]  /*3970*/  F2FP.BF16.PACK_AB R58, R104, R99 ;  /* 0x00000063683a723e */ /* 0x000fe200000010ff */
[----:B------:R-:W-:Y:S01]  /*3980*/  FFMA.FTZ R101, R101, R50, R18 ;  /* 0x0000003265657223 */ /* 0x000fe20000010012 */
[----:B------:R-:W-:Y:S01]  /*3990*/  PRMT R50, RZ, 0x7610, R25 ;  /* 0x00007610ff327816 */ /* 0x000fe20000000019 */
[----:B------:R-:W-:-:S04]  /*39a0*/  IMAD.WIDE.U32 R96, R96, R93, c[0x0][0x208] ;  /* 0x0000820060607625 */ /* 0x000fc800078e005d */
[----:B------:R-:W-:Y:S01]  /*39b0*/  FFMA.FTZ R100, R100, R50, R69 ;  /* 0x0000003264647223 */ /* 0x000fe20000010045 */
[----:B------:R-:W-:-:S04]  /*39c0*/  PRMT R50, RZ, 0x5410, R24 ;  /* 0x00005410ff327816 */ /* 0x000fc80000000018 */
[----:B------:R-:W-:Y:S01]  /*39d0*/  F2FP.BF16.PACK_AB R57, R100, R101 ;  /* 0x000000656439723e */ /* 0x000fe200000010ff */
[----:B------:R-:W-:Y:S01]  /*39e0*/  FFMA.FTZ R103, R103, R50, R0 ;  /* 0x0000003267677223 */ /* 0x000fe20000010000 */
[----:B------:R-:W-:Y:S02]  /*39f0*/  PRMT R50, RZ, 0x7610, R24 ;  /* 0x00007610ff327816 */ /* 0x000fe40000000018 */
[----:B------:R-:W-:-:S03]  /*3a00*/  IADD3 R100, R95, 0x20, RZ ;  /* 0x000000205f647810 */ /* 0x000fc60007ffe0ff */
[----:B------:R-:W-:Y:S01]  /*3a10*/  FFMA.FTZ R102, R102, R50, R19 ;  /* 0x0000003266667223 */ /* 0x000fe20000010013 */
[----:B------:R-:W-:Y:S01]  /*3a20*/  PRMT R50, RZ, 0x5410, R23 ;  /* 0x00005410ff327816 */ /* 0x000fe20000000017 */
[----:B------:R-:W-:-:S03]  /*3a30*/  IMAD.WIDE.U32 R100, R100, R93, c[0x0][0x208] ;  /* 0x0000820064647625 */ /* 0x000fc600078e005d */
        /* <DEDUP_REMOVED lines=8> */
[----:B------:R-:W-:Y:S01]  /*3ac0*/  PRMT R50, RZ, 0x7610, R22 ;  /* 0x00007610ff327816 */ /* 0x000fe20000000016 */
[----:B------:R-:W-:Y:S01]  /*3ad0*/  FFMA.FTZ R65, R91, R113, R82 ;  /* 0x000000715b417223 */ /* 0x000fe20000010052 */
[----:B------:R-:W-:Y:S01]  /*3ae0*/  IADD3 R98, R95, 0x40, RZ ;  /* 0x000000405f627810 */ /* 0x000fe20007ffe0ff */
[----:B------:R-:W-:-:S03]  /*3af0*/  IMAD.WIDE.U32 R94, R94, R93, c[0x0][0x208] ;  /* 0x000082005e5e7625 */ /* 0x000fc600078e005d */
[----:B------:R-:W-:Y:S01]  /*3b00*/  F2FP.BF16.PACK_AB R65, R116, R65 ;  /* 0x000000417441723e */ /* 0x000fe200000010ff */
[----:B------:R-:W-:Y:S01]  /*3b10*/  FFMA.FTZ R108, R108, R50, R79 ;  /* 0x000000326c6c7223 */ /* 0x000fe2000001004f */
[----:B------:R-:W-:Y:S01]  /*3b20*/  PRMT R50, RZ, 0x5410, R47 ;  /* 0x00005410ff327816 */ /* 0x000fe2000000002f */
[----:B------:R-:W-:-:S03]  /*3b30*/  IMAD.WIDE.U32 R98, R98, R93, c[0x0][0x208] ;  /* 0x0000820062627625 */ /* 0x000fc600078e005d */
[----:B------:R-:W-:Y:S01]  /*3b40*/  F2FP.BF16.PACK_AB R62, R108, R105 ;  /* 0x000000696c3e723e */ /* 0x000fe200000010ff */
[----:B------:R-:W-:Y:S01]  /*3b50*/  FFMA.FTZ R67, R67, R50, R86 ;  /* 0x0000003243437223 */ /* 0x000fe20000010056 */
[----:B------:R-:W-:Y:S02]  /*3b60*/  F2FP.BF16.PACK_AB R50, R121, R54 ;  /* 0x000000367932723e */ /* 0x000fe400000010ff */
[----:B------:R-:W-:Y:S01]  /*3b70*/  F2FP.BF16.PACK_AB R54, R109, R66 ;  /* 0x000000426d36723e */ /* 0x000fe200000010ff */
[----:B------:R-:W-:Y:S01]  /*3b80*/  FFMA.FTZ R66, R45, R112, R84 ;  /* 0x000000702d427223 */ /* 0x000fe20000010054 */
[----:B------:R-:W-:Y:S01]  /*3b90*/  F2FP.BF16.PACK_AB R67, R110, R67 ;  /* 0x000000436e43723e */ /* 0x000fe200000010ff */
[----:B------:R0:W-:Y:S03]  /*3ba0*/  STG.E.128 [R102.64], R48 ;  /* 0x0000003066007986 */ /* 0x0001e6000c101d04 */
[----:B------:R-:W-:Y:S01]  /*3bb0*/  F2FP.BF16.PACK_AB R66, R117, R66 ;  /* 0x000000427542723e */ /* 0x000fe200000010ff */
[----:B------:R0:W-:Y:S04]  /*3bc0*/  STG.E.128 [R100.64], R52 ;  /* 0x0000003464007986 */ /* 0x0001e8000c101d04 */
[----:B------:R0:W-:Y:S04]  /*3bd0*/  STG.E.128 [R98.64], R56 ;  /* 0x0000003862007986 */ /* 0x0001e8000c101d04 */
[----:B------:R0:W-:Y:S04]  /*3be0*/  STG.E.128 [R96.64], R60 ;  /* 0x0000003c60007986 */ /* 0x0001e8000c101d04 */
[----:B------:R0:W-:Y:S02]  /*3bf0*/  STG.E.128 [R94.64], R64 ;  /* 0x000000405e007986 */ /* 0x0001e4000c101d04 */
.L_x_564:
[----:B0-----:R-:W-:Y:S05]  /*3c00*/  BSYNC B0 ;  /* 0x0000000000007941 */ /* 0x001fea0003800000 */
.L_x_563:
[----:B------:R-:W-:-:S04]  /*3c10*/  MOV R48, c[0x0][0x160] ;  /* 0x0000580000307a02 */ /* 0x000fc80000000f00 */
[----:B------:R-:W-:-:S04]  /*3c20*/  LEA R87, R48, R87, 0x2 ;  /* 0x0000005730577211 */ /* 0x000fc800078e10ff */
[----:B------:R-:W-:-:S13]  /*3c30*/  ISETP.GE.AND P0, PT, R87, c[0x0][0x164], PT ;  /* 0x0000590057007a0c */ /* 0x000fda0003f06270 */
[----:B-----5:R-:W-:Y:S01]  /*3c40*/  @P0 CALL.REL.NOINC `(.L_x_565) ;  /* 0x0000001000000944 */ /* 0x020fe20003c00000 */
[----:B------:R-:W-:Y:S05]  /*3c50*/  BRA `(.L_x_566) ;  /* 0xffffc8c000007947 */ /* 0x000fea000383ffff */
.L_x_565:
[----:B------:R-:W-:Y:S05]  /*3c60*/  EXIT ;  /* 0x000000000000794d */ /* 0x000fea0003800000 */
.L_x_561:
[----:B------:R-:W-:Y:S01]  /*3c70*/  HFMA2.MMA R121, -RZ, RZ, 0, 5.9604644775390625e-08 ;  /* 0x00000001ff797435 */ /* 0x000fe200000001ff */
[----:B------:R-:W-:Y:S02]  /*3c80*/  MOV R120, 0x1f ;  /* 0x0000001f00787802 */ /* 0x000fe40000000f00 */
[----:B------:R-:W-:Y:S02]  /*3c90*/  MOV R51, 0xffffffff ;  /* 0xffffffff00337802 */ /* 0x000fe40000000f00 */
[----:B------:R-:W-:Y:S02]  /*3ca0*/  MOV R48, 0x3cc0 ;  /* 0x00003cc000307802 */ /* 0x000fe40000000f00 */
[----:B-----5:R-:W-:Y:S05]  /*3cb0*/  CALL.REL.NOINC `($__internal_3_$__cuda_sm70_shflsync_bfly_p) ;  /* 0x0000089000007944 */ /* 0x020fea0003c00000 */
[----:B01----:R-:W-:Y:S05]  /*3cc0*/  BRA `(.L_x_567) ;  /* 0xffffeb9000007947 */ /* 0x003fea000383ffff */
.L_x_562:
[----:B------:R-:W-:Y:S01]  /*3cd0*/  HFMA2.MMA R121, -RZ, RZ, 0, 1.1920928955078125e-07 ;  /* 0x00000002ff797435 */ /* 0x000fe200000001ff */
[----:B0-----:R-:W-:Y:S02]  /*3ce0*/  MOV R50, R122 ;  /* 0x0000007a00327202 */ /* 0x001fe40000000f00 */
[----:B------:R-:W-:Y:S02]  /*3cf0*/  MOV R120, 0x1f ;  /* 0x0000001f00787802 */ /* 0x000fe40000000f00 */
[----:B------:R-:W-:-:S02]  /*3d00*/  MOV R51, 0xffffffff ;  /* 0xffffffff00337802 */ /* 0x000fc40000000f00 */
[----:B------:R-:W-:Y:S02]  /*3d10*/  MOV R48, 0x3d30 ;  /* 0x00003d3000307802 */ /* 0x000fe40000000f00 */
[----:B-----5:R-:W-:Y:S05]  /*3d20*/  CALL.REL.NOINC `($__internal_3_$__cuda_sm70_shflsync_bfly_p) ;  /* 0x0000082000007944 */ /* 0x020fea0003c00000 */
[----:B0-----:R-:W-:Y:S01]  /*3d30*/  HFMA2.MMA R121, -RZ, RZ, 0, 2.384185791015625e-07 ;  /* 0x00000004ff797435 */ /* 0x001fe200000001ff */
[----:B-1----:R-:W-:Y:S01]  /*3d40*/  FADD.FTZ R50, R122, R51 ;  /* 0x000000337a327221 */ /* 0x002fe20000010000 */
[----:B------:R-:W-:Y:S02]  /*3d50*/  MOV R120, 0x1f ;  /* 0x0000001f00787802 */ /* 0x000fe40000000f00 */
[----:B------:R-:W-:Y:S02]  /*3d60*/  MOV R51, 0xffffffff ;  /* 0xffffffff00337802 */ /* 0x000fe40000000f00 */
[----:B------:R-:W-:Y:S02]  /*3d70*/  MOV R48, 0x3d90 ;  /* 0x00003d9000307802 */ /* 0x000fe40000000f00 */
[----:B------:R-:W-:Y:S05]  /*3d80*/  CALL.REL.NOINC `($__internal_3_$__cuda_sm70_shflsync_bfly_p) ;  /* 0x000007c000007944 */ /* 0x000fea0003c00000 */
[----:B0-----:R-:W-:Y:S01]  /*3d90*/  HFMA2.MMA R121, -RZ, RZ, 0, 4.76837158203125e-07 ;  /* 0x00000008ff797435 */ /* 0x001fe200000001ff */
[----:B-1----:R-:W-:Y:S01]  /*3da0*/  FADD.FTZ R50, R50, R51 ;  /* 0x0000003332327221 */ /* 0x002fe20000010000 */
[----:B------:R-:W-:Y:S02]  /*3db0*/  MOV R120, 0x1f ;  /* 0x0000001f00787802 */ /* 0x000fe40000000f00 */
[----:B------:R-:W-:-:S02]  /*3dc0*/  MOV R51, 0xffffffff ;  /* 0xffffffff00337802 */ /* 0x000fc40000000f00 */
[----:B------:R-:W-:Y:S02]  /*3dd0*/  MOV R48, 0x3df0 ;  /* 0x00003df000307802 */ /* 0x000fe40000000f00 */
[----:B------:R-:W-:Y:S05]  /*3de0*/  CALL.REL.NOINC `($__internal_3_$__cuda_sm70_shflsync_bfly_p) ;  /* 0x0000076000007944 */ /* 0x000fea0003c00000 */
[----:B0-----:R-:W-:Y:S01]  /*3df0*/  HFMA2.MMA R121, -RZ, RZ, 0, 9.5367431640625e-07 ;  /* 0x00000010ff797435 */ /* 0x001fe200000001ff */
[----:B-1----:R-:W-:Y:S01]  /*3e00*/  FADD.FTZ R50, R50, R51 ;  /* 0x0000003332327221 */ /* 0x002fe20000010000 */
[----:B------:R-:W-:Y:S02]  /*3e10*/  MOV R120, 0x1f ;  /* 0x0000001f00787802 */ /* 0x000fe40000000f00 */
[----:B------:R-:W-:Y:S02]  /*3e20*/  MOV R51, 0xffffffff ;  /* 0xffffffff00337802 */ /* 0x000fe40000000f00 */
[----:B------:R-:W-:Y:S02]  /*3e30*/  MOV R48, 0x3e50 ;  /* 0x00003e5000307802 */ /* 0x000fe40000000f00 */
[----:B------:R-:W-:Y:S05]  /*3e40*/  CALL.REL.NOINC `($__internal_3_$__cuda_sm70_shflsync_bfly_p) ;  /* 0x0000070000007944 */ /* 0x000fea0003c00000 */
[----:B-1----:R-:W-:Y:S01]  /*3e50*/  FADD.FTZ R51, R50, R51 ;  /* 0x0000003332337221 */ /* 0x002fe20000010000 */
[----:B0-----:R-:W-:Y:S01]  /*3e60*/  HFMA2.MMA R121, -RZ, RZ, 0, 5.9604644775390625e-08 ;  /* 0x00000001ff797435 */ /* 0x001fe200000001ff */
[----:B------:R-:W-:Y:S02]  /*3e70*/  MOV R120, 0x1f ;  /* 0x0000001f00787802 */ /* 0x000fe40000000f00 */
[----:B------:R-:W-:Y:S01]  /*3e80*/  FMUL.FTZ R95, R51, c[0x0][0x1e0] ;  /* 0x00007800335f7a20 */ /* 0x000fe20000410000 */
[----:B------:R-:W-:-:S03]  /*3e90*/  MOV R51, 0xffffffff ;  /* 0xffffffff00337802 */ /* 0x000fc60000000f00 */
[C---:B------:R-:W-:Y:S02]  /*3ea0*/  FADD.FTZ R48, -R95.reuse, R59 ;  /* 0x0000003b5f307221 */ /* 0x040fe40000010100 */
[----:B------:R-:W-:Y:S02]  /*3eb0*/  FADD.FTZ R49, -R95, R58 ;  /* 0x0000003a5f317221 */ /* 0x000fe40000010100 */
[----:B------:R-:W-:-:S04]  /*3ec0*/  FFMA.FTZ R48, R48, R48, RZ ;  /* 0x0000003030307223 */ /* 0x000fc800000100ff */
        /* <DEDUP_REMOVED lines=76> */
[----:B------:R-:W-:Y:S01]  /*4390*/  FFMA.FTZ R50, R49, R49, R48 ;  /* 0x0000003131327223 */ /* 0x000fe20000010030 */
[----:B------:R-:W-:Y:S02]  /*43a0*/  MOV R48, 0x43c0 ;  /* 0x000043c000307802 */ /* 0x000fe40000000f00 */
[----:B------:R-:W-:Y:S05]  /*43b0*/  CALL.REL.NOINC `($__internal_3_$__cuda_sm70_shflsync_bfly_p) ;  /* 0x0000019000007944 */ /* 0x000fea0003c00000 */
[----:B0-----:R-:W-:Y:S01]  /*43c0*/  HFMA2.MMA R121, -RZ, RZ, 0, 1.1920928955078125e-07 ;  /* 0x00000002ff797435 */ /* 0x001fe200000001ff */
[----:B-1----:R-:W-:Y:S01]  /*43d0*/  FADD.FTZ R50, R50, R51 ;  /* 0x0000003332327221 */ /* 0x002fe20000010000 */
[----:B------:R-:W-:Y:S02]  /*43e0*/  MOV R120, 0x1f ;  /* 0x0000001f00787802 */ /* 0x000fe40000000f00 */
[----:B------:R-:W-:Y:S02]  /*43f0*/  MOV R51, 0xffffffff ;  /* 0xffffffff00337802 */ /* 0x000fe40000000f00 */
[----:B------:R-:W-:Y:S02]  /*4400*/  MOV R48, 0x4420 ;  /* 0x0000442000307802 */ /* 0x000fe40000000f00 */
[----:B------:R-:W-:Y:S05]  /*4410*/  CALL.REL.NOINC `($__internal_3_$__cuda_sm70_shflsync_bfly_p) ;  /* 0x0000013000007944 */ /* 0x000fea0003c00000 */
[----:B0-----:R-:W-:Y:S01]  /*4420*/  HFMA2.MMA R121, -RZ, RZ, 0, 2.384185791015625e-07 ;  /* 0x00000004ff797435 */ /* 0x001fe200000001ff */
[----:B-1----:R-:W-:Y:S01]  /*4430*/  FADD.FTZ R50, R50, R51 ;  /* 0x0000003332327221 */ /* 0x002fe20000010000 */
[----:B------:R-:W-:Y:S02]  /*4440*/  MOV R120, 0x1f ;  /* 0x0000001f00787802 */ /* 0x000fe40000000f00 */
[----:B------:R-:W-:-:S02]  /*4450*/  MOV R51, 0xffffffff ;  /* 0xffffffff00337802 */ /* 0x000fc40000000f00 */
[----:B------:R-:W-:Y:S02]  /*4460*/  MOV R48, 0x4480 ;  /* 0x0000448000307802 */ /* 0x000fe40000000f00 */
[----:B------:R-:W-:Y:S05]  /*4470*/  CALL.REL.NOINC `($__internal_3_$__cuda_sm70_shflsync_bfly_p) ;  /* 0x000000d000007944 */ /* 0x000fea0003c00000 */
[----:B0-----:R-:W-:Y:S01]  /*4480*/  HFMA2.MMA R121, -RZ, RZ, 0, 4.76837158203125e-07 ;  /* 0x00000008ff797435 */ /* 0x001fe200000001ff */
[----:B-1----:R-:W-:Y:S01]  /*4490*/  FADD.FTZ R50, R50, R51 ;  /* 0x0000003332327221 */ /* 0x002fe20000010000 */
[----:B------:R-:W-:Y:S02]  /*44a0*/  MOV R120, 0x1f ;  /* 0x0000001f00787802 */ /* 0x000fe40000000f00 */
[----:B------:R-:W-:Y:S02]  /*44b0*/  MOV R51, 0xffffffff ;  /* 0xffffffff00337802 */ /* 0x000fe40000000f00 */
[----:B------:R-:W-:Y:S02]  /*44c0*/  MOV R48, 0x44e0 ;  /* 0x000044e000307802 */ /* 0x000fe40000000f00 */
[----:B------:R-:W-:Y:S05]  /*44d0*/  CALL.REL.NOINC `($__internal_3_$__cuda_sm70_shflsync_bfly_p) ;  /* 0x0000007000007944 */ /* 0x000fea0003c00000 */
[----:B0-----:R-:W-:Y:S01]  /*44e0*/  HFMA2.MMA R121, -RZ, RZ, 0, 9.5367431640625e-07 ;  /* 0x00000010ff797435 */ /* 0x001fe200000001ff */
[----:B-1----:R-:W-:Y:S01]  /*44f0*/  FADD.FTZ R50, R50, R51 ;  /* 0x0000003332327221 */ /* 0x002fe20000010000 */
[----:B------:R-:W-:Y:S02]  /*4500*/  MOV R120, 0x1f ;  /* 0x0000001f00787802 */ /* 0x000fe40000000f00 */
[----:B------:R-:W-:-:S02]  /*4510*/  MOV R51, 0xffffffff ;  /* 0xffffffff00337802 */ /* 0x000fc40000000f00 */
[----:B------:R-:W-:Y:S02]  /*4520*/  MOV R48, 0x4540 ;  /* 0x0000454000307802 */ /* 0x000fe40000000f00 */
[----:B------:R-:W-:Y:S05]  /*4530*/  CALL.REL.NOINC `($__internal_3_$__cuda_sm70_shflsync_bfly_p) ;  /* 0x0000001000007944 */ /* 0x000fea0003c00000 */
[----:B01----:R-:W-:Y:S05]  /*4540*/  BRA `(.L_x_568) ;  /* 0xffffe95000007947 */ /* 0x003fea000383ffff */
        .weak           $__internal_3_$__cuda_sm70_shflsync_bfly_p
        .type           $__internal_3_$__cuda_sm70_shflsync_bfly_p,@function
        .size           $__internal_3_$__cuda_sm70_shflsync_bfly_p,(.L_x_36091 - $__internal_3_$__cuda_sm70_shflsync_bfly_p)
$__internal_3_$__cuda_sm70_shflsync_bfly_p:
[----:B------:R-:W-:Y:S01]  /*4550*/  HFMA2.MMA R49, -RZ, RZ, 0, 0 ;  /* 0x00000000ff317435 */ /* 0x000fe200000001ff */
[----:B------:R-:W-:Y:S04]  /*4560*/  WARPSYNC R51 ;  /* 0x0000003300007348 */ /* 0x000fe80003800000 */
[----:B------:R0:W1:Y:S01]  /*4570*/  SHFL.BFLY PT, R51, R50, R121, R120 ;  /* 0x0c00007932337389 */ /* 0x00006200000e0078 */
[----:B------:R-:W-:Y:S05]  /*4580*/  RET.REL.NODEC R48 `(_ZN10layer_norm13ln_fwd_kernelINS_13Kernel_traitsI13__nv_bfloat16S2_S2_S2_fjLj1280ELj1ELj4ELj1ELj16ENS_18Kernel_traits_baseILj1280ES2_S2_S2_S2_fjLj128EEEEELb0ELb0ELb1ELb1EEEvNS_9FwdParamsE) ;  /* 0xffffba7030007950 */ /* 0x000fea0003c3ffff */
.L_x_569:
        /* <DEDUP_REMOVED lines=15> */
.L_x_36091:


//--------------------- .text._ZN10layer_norm13ln_fwd_kernelINS_13Kernel_traitsI13__nv_bfloat16S2_S2_S2_fjLj1280ELj1ELj4ELj1ELj16ENS_18Kernel_traits_baseILj1280ES2_S2_S2_S2_fjLj128EEEEELb0ELb1ELb0ELb0EEEvNS_9FwdParamsE --------------------------
	.section	.text._ZN10layer_norm13ln_fwd_kernelINS_13Kernel_traitsI13__nv_bfloat16S2_S2_S2_fjLj1280ELj1ELj4ELj1ELj16ENS_18Kernel_traits_baseILj1280ES2_S2_S2_S2_fjLj128EEEEELb0ELb1ELb0ELb0EEEvNS_9FwdParamsE,"ax",@progbits
	.sectioninfo	@"SHI_REGISTERS=187"
	.align	128
        .global         _ZN10layer_norm13ln_fwd_kernelINS_13Kernel_traitsI13__nv_bfloat16S2_S2_S2_fjLj1280ELj1ELj4ELj1ELj16ENS_18Kernel_traits_baseILj1280ES2_S2_S2_S2_fjLj128EEEEELb0ELb1ELb0ELb0EEEvNS_9FwdParamsE
        .type           _ZN10layer_norm13ln_fwd_kernelINS_13Kernel_traitsI13__nv_bfloat16S2_S2_S2_fjLj1280ELj1ELj4ELj1ELj16ENS_18Kernel_traits_baseILj1280ES2_S2_S2_S2_fjLj128EEEEELb0ELb1ELb0ELb0EEEvNS_9FwdParamsE,@function
        .size           _ZN10layer_norm13ln_fwd_kernelINS_13Kernel_traitsI13__nv_bfloat16S2_S2_S2_fjLj1280ELj1ELj4ELj1ELj16ENS_18Kernel_traits_baseILj1280ES2_S2_S2_S2_fjLj128EEEEELb0ELb1ELb0ELb0EEEvNS_9FwdParamsE,(.L_x_36092 - _ZN10layer_norm13ln_fwd_kernelINS_13Kernel_traitsI13__nv_bfloat16S2_S2_S2_fjLj1280ELj1ELj4ELj1ELj16ENS_18Kernel_traits_baseILj1280ES2_S2_S2_S2_fjLj128EEEEELb0ELb1ELb0ELb0EEEvNS_9FwdParamsE)
        .other          _ZN10layer_norm13ln_fwd_kernelINS_13Kernel_traitsI13__nv_bfloat16S2_S2_S2_fjLj1280ELj1ELj4ELj1ELj16ENS_18Kernel_traits_baseILj1280ES2_S2_S2_S2_fjLj128EEEEELb0ELb1ELb0ELb0EEEvNS_9FwdParamsE,@"STO_CUDA_ENTRY STV_DEFAULT"
_ZN10layer_norm13ln_fwd_kernelINS_13Kernel_traitsI13__nv_bfloat16S2_S2_S2_fjLj1280ELj1ELj4ELj1ELj16ENS_18Kernel_traits_baseILj1280ES2_S2_S2_S2_fjLj128EEEEELb0ELb1ELb0ELb0EEEvNS_9FwdParamsE:
.text._ZN10layer_norm13ln_fwd_kernelINS_13Kernel_traitsI13__nv_bfloat16S2_S2_S2_fjLj1280ELj1ELj4ELj1ELj16ENS_18Kernel_traits_baseILj1280ES2_S2_S2_S2_fjLj128EEEEELb0ELb1ELb0ELb0EEEvNS_9FwdParamsE:
        /* <DEDUP_REMOVED lines=16> */
[----:B-1----:R-:W-:Y:S02]  /*0100*/  LEA R124, R5, R0, 0x2 ;  /* 0x00000000057c7211 */ /* 0x002fe400078e10ff */
[----:B------:R-:W-:Y:S02]  /*0110*/  ISETP.GE.U32.AND P1, PT, R50, 0xa0, PT ;  /* 0x000000a03200780c */ /* 0x000fe40003f26070 */
[----:B------:R-:W-:Y:S02]  /*0120*/  P2R R2, PR, RZ, 0x20 ;  /* 0x00000020ff027803 */ /* 0x000fe40000000000 */
[----:B------:R-:W-:Y:S02]  /*0130*/  P2R R0, PR, RZ, 0x10 ;  /* 0x00000010ff007803 */ /* 0x000fe40000000000 */
[----:B------:R-:W-:Y:S01]  /*0140*/  LOP3.LUT R56, R56, 0x1f, RZ, 0xc0, !PT ;  /* 0x0000001f38387812 */ /* 0x000fe200078ec0ff */
[----:B------:R-:W-:Y:S05]  /*0150*/  @!P0 BRA `(.L_x_571) ;  /* 0x000000e000008947 */ /* 0x000fea0003800000 */
[----:B------:R-:W-:Y:S01]  /*0160*/  ISETP.NE.U32.AND P2, PT, RZ, c[0x0][0x218], PT ;  /* 0x00008600ff007a0c */ /* 0x000fe20003f45070 */
[----:B------:R-:W-:-:S03]  /*0170*/  HFMA2.MMA R53, -RZ, RZ, 0, 9.5367431640625e-07 ;  /* 0x00000010ff357435 */ /* 0x000fc600000001ff */
[----:B------:R-:W-:-:S13]  /*0180*/  ISETP.NE.AND.EX P2, PT, RZ, c[0x0][0x21c], PT, P2 ;  /* 0x00008700ff007a0c */ /* 0x000fda0003f45320 */
[----:B------:R-:W-:-:S04]  /*0190*/  @P2 LEA R2, P3, R56, c[0x0][0x218], 0x4 ;  /* 0x0000860038022a11 */ /* 0x000fc800078620ff */
[C---:B------:R-:W-:Y:S02]  /*01a0*/  @P2 LEA.HI.X R3, R56.reuse, c[0x0][0x21c], RZ, 0x4, P3 ;  /* 0x0000870038032a11 */ /* 0x040fe400018f24ff */
[C---:B------:R-:W-:Y:S01]  /*01b0*/  LEA R4, P3, R56.reuse, c[0x0][0x1c8], 0x4 ;  /* 0x0000720038047a11 */ /* 0x040fe200078620ff */
[C---:B------:R-:W-:Y:S02]  /*01c0*/  IMAD.WIDE.U32 R52, R56.reuse, R53, c[0x0][0x1b0] ;  /* 0x00006c0038347625 */ /* 0x040fe400078e0035 */
[----:B------:R0:W5:Y:S01]  /*01d0*/  @P2 LDG.E.128 R88, [R2.64] ;  /* 0x0000000402582981 */ /* 0x000162000c1e1d00 */
[----:B------:R-:W-:-:S03]  /*01e0*/  LEA.HI.X R5, R56, c[0x0][0x1cc], RZ, 0x4, P3 ;  /* 0x0000730038057a11 */ /* 0x000fc600018f24ff */
[----:B------:R-:W5:Y:S04]  /*01f0*/  LDG.E.128 R52, [R52.64] ;  /* 0x0000000434347981 */ /* 0x000f68000c1e1d00 */
[----:B------:R0:W5:Y:S01]  /*0200*/  LDG.E.128 R8, [R4.64] ;  /* 0x0000000404087981 */ /* 0x000162000c1e1d00 */
[----:B------:R-:W-:Y:S01]  /*0210*/  LOP3.LUT R56, R56, 0x20, RZ, 0xfc, !PT ;  /* 0x0000002038387812 */ /* 0x000fe200078efcff */
[----:B------:R-:W-:Y:S01]  /*0220*/  @!P2 CS2R R88, SRZ ;  /* 0x000000000058a805 */ /* 0x000fe2000001ff00 */
[----:B------:R-:W-:Y:S02]  /*0230*/  @!P2 CS2R R90, SRZ ;  /* 0x00000000005aa805 */ /* 0x000fe4000001ff00 */
.L_x_571:
[----:B0-----:R-:W-:Y:S05]  /*0240*/  BSYNC B0 ;  /* 0x0000000000007941 */ /* 0x001fea0003800000 */
.L_x_570:
        /* <DEDUP_REMOVED lines=8> */
[C---:B------:R-:W-:Y:S02]  /*02d0*/  @P2 LEA.HI.X R3, R56.reuse, c[0x0][0x21c], RZ, 0x4, P3 ;  /* 0x0000870038032a11 */ /* 0x040fe400018f24ff */
[----:B------:R-:W-:-:S03]  /*02e0*/  LEA R4, P3, R56, c[0x0][0x1c8], 0x4 ;  /* 0x0000720038047a11 */ /* 0x000fc600078620ff */
[----:B------:R0:W5:Y:S01]  /*02f0*/  @P2 LDG.E.128 R84, [R2.64] ;  /* 0x0000000402542981 */ /* 0x000162000c1e1d00 */
[----:B------:R-:W-:-:S05]  /*0300*/  LEA.HI.X R5, R56, c[0x0][0x1cc], RZ, 0x4, P3 ;  /* 0x0000730038057a11 */ /* 0x000fca00018f24ff */
[----:B------:R0:W5:Y:S01]  /*0310*/  LDG.E.128 R12, [R4.64] ;  /* 0x00000004040c7981 */ /* 0x000162000c1e1d00 */
[----:B------:R-:W-:Y:S01]  /*0320*/  IADD3 R56, R56, 0x20, RZ ;  /* 0x0000002038387810 */ /* 0x000fe20007ffe0ff */
[----:B------:R-:W-:Y:S01]  /*0330*/  @!P2 CS2R R84, SRZ ;  /* 0x000000000054a805 */ /* 0x000fe2000001ff00 */
[----:B------:R-:W-:Y:S02]  /*0340*/  @!P2 CS2R R86, SRZ ;  /* 0x000000000056a805 */ /* 0x000fe4000001ff00 */
.L_x_573:
[----:B0-----:R-:W-:Y:S05]  /*0350*/  BSYNC B0 ;  /* 0x0000000000007941 */ /* 0x001fea0003800000 */
.L_x_572:
[----:B------:R-:W-:Y:S01]  /*0360*/  BSSY B0, `(.L_x_574) ;  /* 0x0000010000007945 */ /* 0x000fe20003800000 */
        /* <DEDUP_REMOVED lines=12> */
[----:B------:R-:W-:Y:S01]  /*0430*/  IADD3 R56, R56, 0x20, RZ ;  /* 0x0000002038387810 */ /* 0x000fe20007ffe0ff */
[----:B------:R-:W-:Y:S01]  /*0440*/  @!P2 CS2R R76, SRZ ;  /* 0x00000000004ca805 */ /* 0x000fe2000001ff00 */
[----:B------:R-:W-:Y:S02]  /*0450*/  @!P2 CS2R R78, SRZ ;  /* 0x00000000004ea805 */ /* 0x000fe4000001ff00 */
.L_x_575:
[----:B0-----:R-:W-:Y:S05]  /*0460*/  BSYNC B0 ;  /* 0x0000000000007941 */ /* 0x001fea0003800000 */
.L_x_574:
        /* <DEDUP_REMOVED lines=16> */
.L_x_577:
[----:B0-----:R-:W-:Y:S05]  /*0570*/  BSYNC B0 ;  /* 0x0000000000007941 */ /* 0x001fea0003800000 */
.L_x_576:
[----:B------:R-:W-:Y:S01]  /*0580*/  BSSY B0, `(.L_x_578) ;  /* 0x000000f000007945 */ /* 0x000fe20003800000 */
[----:B------:R-:W-:Y:S05]  /*0590*/  @!P1 BRA `(.L_x_579) ;  /* 0x000000d000009947 */ /* 0x000fea0003800000 */
[----:B------:R-:W-:Y:S01]  /*05a0*/  ISETP.NE.U32.AND P2, PT, RZ, c[0x0][0x218], PT ;  /* 0x00008600ff007a0c */ /* 0x000fe20003f45070 */
[----:B------:R-:W-:-:S03]  /*05b0*/  HFMA2.MMA R57, -RZ, RZ, 0, 9.5367431640625e-07 ;  /* 0x00000010ff397435 */ /* 0x000fc600000001ff */
[----:B------:R-:W-:-:S13]  /*05c0*/  ISETP.NE.AND.EX P2, PT, RZ, c[0x0][0x21c], PT, P2 ;  /* 0x00008700ff007a0c */ /* 0x000fda0003f45320 */
[----:B------:R-:W-:-:S04]  /*05d0*/  @P2 LEA R2, P3, R56, c[0x0][0x218], 0x4 ;  /* 0x0000860038022a11 */ /* 0x000fc800078620ff */
[C---:B------:R-:W-:Y:S02]  /*05e0*/  @P2 LEA.HI.X R3, R56.reuse, c[0x0][0x21c], RZ, 0x4, P3 ;  /* 0x0000870038032a11 */ /* 0x040fe400018f24ff */
[----:B------:R-:W-:-:S03]  /*05f0*/  LEA R4, P3, R56, c[0x0][0x1c8], 0x4 ;  /* 0x0000720038047a11 */ /* 0x000fc600078620ff */
[----:B------:R0:W5:Y:S01]  /*0600*/  @P2 LDG.E.128 R60, [R2.64] ;  /* 0x00000004023c2981 */ /* 0x000162000c1e1d00 */
[C---:B------:R-:W-:Y:S01]  /*0610*/  LEA.HI.X R5, R56.reuse, c[0x0][0x1cc], RZ, 0x4, P3 ;  /* 0x0000730038057a11 */ /* 0x040fe200018f24ff */
[----:B------:R-:W-:-:S05]  /*0620*/  IMAD.WIDE.U32 R56, R56, R57, c[0x0][0x1b0] ;  /* 0x00006c0038387625 */ /* 0x000fca00078e0039 */
[----:B------:R-:W5:Y:S04]  /*0630*/  LDG.E.128 R4, [R4.64] ;  /* 0x0000000404047981 */ /* 0x000f68000c1e1d00 */
[----:B------:R-:W5:Y:S01]  /*0640*/  LDG.E.128 R56, [R56.64] ;  /* 0x0000000438387981 */ /* 0x000f62000c1e1d00 */
[----:B------:R-:W-:Y:S01]  /*0650*/  @!P2 CS2R R60, SRZ ;  /* 0x00000000003ca805 */ /* 0x000fe2000001ff00 */
[----:B------:R-:W-:Y:S02]  /*0660*/  @!P2 CS2R R62, SRZ ;  /* 0x00000000003ea805 */ /* 0x000fe4000001ff00 */
.L_x_579:
[----:B0-----:R-:W-:Y:S05]  /*0670*/  BSYNC B0 ;  /* 0x0000000000007941 */ /* 0x001fea0003800000 */
.L_x_578:
        /* <DEDUP_REMOVED lines=123> */
.L_x_603:
        /* <DEDUP_REMOVED lines=16> */
[----:B------:R-:W-:Y:S02]  /*0f30*/  ISETP.NE.U32.AND P2, PT, RZ, c[0x0][0x180], PT ;  /* 0x00006000ff007a0c */ /* 0x000fe40003f45070 */
[----:B------:R-:W-:Y:S02]  /*0f40*/  MOV R60, 0x10 ;  /* 0x00000010003c7802 */ /* 0x000fe40000000f00 */
[----:B------:R-:W-:-:S03]  /*0f50*/  ISETP.NE.AND.EX P2, PT, RZ, c[0x0][0x184], PT, P2 ;  /* 0x00006100ff007a0c */ /* 0x000fc60003f45320 */
[----:B------:R-:W-:-:S06]  /*0f60*/  IMAD.WIDE.U32 R60, R133, R60, c[0x0][0x170] ;  /* 0x00005c00853c7625 */ /* 0x000fcc00078e003c */
[----:B------:R-:W2:Y:S04]  /*0f70*/  LDG.E.128 R60, [R60.64] ;  /* 0x000000043c3c7981 */ /* 0x000ea8000c1e1d00 */
[----:B------:R-:W-:-:S04]  /*0f80*/  @P2 LEA R130, P3, R133, c[0x0][0x180], 0x4 ;  /* 0x0000600085822a11 */ /* 0x000fc800078620ff */
[----:B------:R-:W-:-:S05]  /*0f90*/  @P2 LEA.HI.X R131, R133, c[0x0][0x184], RZ, 0x4, P3 ;  /* 0x0000610085832a11 */ /* 0x000fca00018f24ff */
[----:B------:R2:W3:Y:S02]  /*0fa0*/  @P2 LDG.E.128 R56, [R130.64] ;  /* 0x0000000482382981 */ /* 0x0004e4000c1e1d00 */
[--C-:B--2---:R-:W-:Y:S02]  /*0fb0*/  PRMT R130, RZ, 0x5410, R60.reuse ;  /* 0x00005410ff827816 */ /* 0x104fe4000000003c */
[----:B------:R-:W-:Y:S02]  /*0fc0*/  PRMT R60, RZ, 0x7610, R60 ;  /* 0x00007610ff3c7816 */ /* 0x000fe4000000003c */
[--C-:B------:R-:W-:Y:S01]  /*0fd0*/  PRMT R140, RZ, 0x5410, R61.reuse ;  /* 0x00005410ff8c7816 */ /* 0x100fe2000000003d */
[-C--:B------:R-:W-:Y:S01]  /*0fe0*/  FMUL.FTZ R138, R130, R175.reuse ;  /* 0x000000af828a7220 */ /* 0x080fe20000410000 */
[----:B------:R-:W-:Y:S01]  /*0ff0*/  PRMT R142, RZ, 0x7610, R61 ;  /* 0x00007610ff8e7816 */ /* 0x000fe2000000003d */
[----:B------:R-:W-:Y:S01]  /*1000*/  FMUL.FTZ R139, R60, R175 ;  /* 0x000000af3c8b7220 */ /* 0x000fe20000410000 */
[--C-:B------:R-:W-:Y:S01]  /*1010*/  PRMT R144, RZ, 0x5410, R62.reuse ;  /* 0x00005410ff907816 */ /* 0x100fe2000000003e */
[----:B------:R-:W-:Y:S01]  /*1020*/  FMUL.FTZ R138, R49, R138 ;  /* 0x0000008a318a7220 */ /* 0x000fe20000410000 */
[----:B------:R-:W-:Y:S01]  /*1030*/  PRMT R62, RZ, 0x7610, R62 ;  /* 0x00007610ff3e7816 */ /* 0x000fe2000000003e */
[----:B------:R-:W-:Y:S01]  /*1040*/  FMUL.FTZ R139, R48, R139 ;  /* 0x0000008b308b7220 */ /* 0x000fe20000410000 */
[--C-:B------:R-:W-:Y:S01]  /*1050*/  PRMT R130, RZ, 0x5410, R63.reuse ;  /* 0x00005410ff827816 */ /* 0x100fe2000000003f */
[-C--:B------:R-:W-:Y:S01]  /*1060*/  FMUL.FTZ R140, R140, R175.reuse ;  /* 0x000000af8c8c7220 */ /* 0x080fe20000410000 */
[--C-:B---3--:R-:W-:Y:S01]  /*1070*/  @P2 PRMT R61, RZ, 0x5410, R56.reuse ;  /* 0x00005410ff3d2816 */ /* 0x108fe20000000038 */
[----:B------:R-:W-:Y:S01]  /*1080*/  FMUL.FTZ R141, R142, R175 ;  /* 0x000000af8e8d7220 */ /* 0x000fe20000410000 */
[----:B------:R-:W-:Y:S01]  /*1090*/  @P2 PRMT R60, RZ, 0x7610, R56 ;  /* 0x00007610ff3c2816 */ /* 0x000fe20000000038 */
[----:B------:R-:W-:Y:S01]  /*10a0*/  FMUL.FTZ R140, R47, R140 ;  /* 0x0000008c2f8c7220 */ /* 0x000fe20000410000 */
[----:B------:R-:W-:Y:S01]  /*10b0*/  PRMT R176, RZ, 0x7610, R63 ;  /* 0x00007610ffb07816 */ /* 0x000fe2000000003f */
[----:B------:R-:W-:Y:S01]  /*10c0*/  @P2 FADD.FTZ R138, R61, R138 ;  /* 0x0000008a3d8a2221 */ /* 0x000fe20000010000 */
[----:B------:R-:W-:Y:S01]  /*10d0*/  @P2 PRMT R61, RZ, 0x5410, R57 ;  /* 0x00005410ff3d2816 */ /* 0x000fe20000000039 */
[----:B------:R-:W-:Y:S01]  /*10e0*/  @P2 FADD.FTZ R139, R60, R139 ;  /* 0x0000008b3c8b2221 */ /* 0x000fe20000010000 */
[----:B------:R-:W-:Y:S01]  /*10f0*/  @P2 PRMT R60, RZ, 0x7610, R57 ;  /* 0x00007610ff3c2816 */ /* 0x000fe20000000039 */
[----:B------:R-:W-:-:S02]  /*1100*/  FMUL.FTZ R141, R46, R141 ;  /* 0x0000008d2e8d7220 */ /* 0x000fc40000410000 */
[-C--:B------:R-:W-:Y:S02]  /*1110*/  FMUL.FTZ R144, R144, R175.reuse ;  /* 0x000000af90907220 */ /* 0x080fe40000410000 */
[----:B------:R-:W-:Y:S02]  /*1120*/  FMUL.FTZ R143, R62, R175 ;  /* 0x000000af3e8f7220 */ /* 0x000fe40000410000 */
[----:B------:R-:W-:Y:S01]  /*1130*/  @P2 FADD.FTZ R140, R61, R140 ;  /* 0x0000008c3d8c2221 */ /* 0x000fe20000010000 */
[--C-:B------:R-:W-:Y:S01]  /*1140*/  @P2 PRMT R61, RZ, 0x5410, R58.reuse ;  /* 0x00005410ff3d2816 */ /* 0x100fe2000000003a */
[----:B------:R-:W-:Y:S01]  /*1150*/  @P2 FADD.FTZ R141, R60, R141 ;  /* 0x0000008d3c8d2221 */ /* 0x000fe20000010000 */
[----:B------:R-:W-:Y:S01]  /*1160*/  @P2 PRMT R60, RZ, 0x7610, R58 ;  /* 0x00007610ff3c2816 */ /* 0x000fe2000000003a */
[----:B------:R-:W-:Y:S02]  /*1170*/  FMUL.FTZ R142, R45, R144 ;  /* 0x000000902d8e7220 */ /* 0x000fe40000410000 */
[----:B------:R-:W-:-:S02]  /*1180*/  FMUL.FTZ R143, R44, R143 ;  /* 0x0000008f2c8f7220 */ /* 0x000fc40000410000 */
[-C--:B------:R-:W-:Y:S02]  /*1190*/  FMUL.FTZ R130, R130, R175.reuse ;  /* 0x000000af82827220 */ /* 0x080fe40000410000 */
[----:B------:R-:W-:Y:S01]  /*11a0*/  FMUL.FTZ R145, R176, R175 ;  /* 0x000000afb0917220 */ /* 0x000fe20000410000 */
[----:B------:R-:W-:Y:S01]  /*11b0*/  IADD3 R176, R133, 0x20, RZ ;  /* 0x0000002085b07810 */ /* 0x000fe20007ffe0ff */
[----:B------:R-:W-:Y:S01]  /*11c0*/  @P2 FADD.FTZ R142, R61, R142 ;  /* 0x0000008e3d8e2221 */ /* 0x000fe20000010000 */
[----:B------:R-:W-:Y:S01]  /*11d0*/  @P2 PRMT R61, RZ, 0x5410, R59 ;  /* 0x00005410ff3d2816 */ /* 0x000fe2000000003b */
[----:B------:R-:W-:Y:S01]  /*11e0*/  @P2 FADD.FTZ R143, R60, R143 ;  /* 0x0000008f3c8f2221 */ /* 0x000fe20000010000 */
[----:B------:R-:W-:Y:S01]  /*11f0*/  @P2 PRMT R60, RZ, 0x7610, R59 ;  /* 0x00007610ff3c2816 */ /* 0x000fe2000000003b */
[----:B------:R-:W-:Y:S01]  /*1200*/  FMUL.FTZ R144, R43, R130 ;  /* 0x000000822b907220 */ /* 0x000fe20000410000 */
[----:B------:R-:W-:Y:S01]  /*1210*/  LEA R130, P3, R133, c[0x0][0x188], 0x4 ;  /* 0x0000620085827a11 */ /* 0x000fe200078620ff */
[----:B------:R-:W-:Y:S01]  /*1220*/  FMUL.FTZ R145, R42, R145 ;  /* 0x000000912a917220 */ /* 0x000fe20000410000 */
[----:B------:R-:W-:Y:S01]  /*1230*/  F2FP.BF16.PACK_AB R62, R143, R142 ;  /* 0x0000008e8f3e723e */ /* 0x000fe200000010ff */
[----:B------:R-:W-:Y:S01]  /*1240*/  @P2 FADD.FTZ R144, R61, R144 ;  /* 0x000000903d902221 */ /* 0x000fe20000010000 */
[----:B------:R-:W-:Y:S01]  /*1250*/  LEA.HI.X R131, R133, c[0x0][0x18c], RZ, 0x4, P3 ;  /* 0x0000630085837a11 */ /* 0x000fe200018f24ff */
[----:B------:R-:W-:Y:S01]  /*1260*/  @P2 FADD.FTZ R145, R60, R145 ;  /* 0x000000913c912221 */ /* 0x000fe20000010000 */
[----:B------:R-:W-:-:S02]  /*1270*/  F2FP.BF16.PACK_AB R61, R141, R140 ;  /* 0x0000008c8d3d723e */ /* 0x000fc400000010ff */
[----:B------:R-:W-:Y:S02]  /*1280*/  F2FP.BF16.PACK_AB R60, R139, R138 ;  /* 0x0000008a8b3c723e */ /* 0x000fe400000010ff */
[----:B------:R-:W-:-:S05]  /*1290*/  F2FP.BF16.PACK_AB R63, R145, R144 ;  /* 0x00000090913f723e */ /* 0x000fca00000010ff */
[----:B------:R0:W-:Y:S02]  /*12a0*/  STG.E.128 [R130.64], R60 ;  /* 0x0000003c82007986 */ /* 0x0001e4000c101d04 */
.L_x_581:
[----:B------:R-:W-:Y:S05]  /*12b0*/  BSYNC B0 ;  /* 0x0000000000007941 */ /* 0x000fea0003800000 */
.L_x_580:
[----:B------:R-:W-:Y:S01]  /*12c0*/  ISETP.GE.U32.AND P2, PT, R50, 0x40, PT ;  /* 0x000000403200780c */ /* 0x000fe20003f46070 */
[----:B------:R-:W-:-:S12]  /*12d0*/  BSSY B0, `(.L_x_582) ;  /* 0x000003a000007945 */ /* 0x000fd80003800000 */
[----:B------:R-:W-:Y:S05]  /*12e0*/  @!P2 BRA `(.L_x_583) ;  /* 0x000003800000a947 */ /* 0x000fea0003800000 */
[----:B------:R-:W-:Y:S01]  /*12f0*/  ISETP.NE.U32.AND P2, PT, RZ, c[0x0][0x180], PT ;  /* 0x00006000ff007a0c */ /* 0x000fe20003f45070 */
[----:B0-----:R-:W-:-:S03]  /*1300*/  HFMA2.MMA R61, -RZ, RZ, 0, 9.5367431640625e-07 ;  /* 0x00000010ff3d7435 */ /* 0x001fc600000001ff */
[----:B------:R-:W-:-:S07]  /*1310*/  ISETP.NE.AND.EX P2, PT, RZ, c[0x0][0x184], PT, P2 ;  /* 0x00006100ff007a0c */ /* 0x000fce0003f45320 */
[----:B------:R-:W-:-:S06]  /*1320*/  IMAD.WIDE.U32 R60, R176, R61, c[0x0][0x170] ;  /* 0x00005c00b03c7625 */ /* 0x000fcc00078e003d */
[C---:B------:R-:W-:Y:S01]  /*1330*/  @P2 LEA R130, P3, R176.reuse, c[0x0][0x180], 0x4 ;  /* 0x00006000b0822a11 */ /* 0x040fe200078620ff */
[----:B------:R-:W2:Y:S03]  /*1340*/  LDG.E.128 R60, [R60.64] ;  /* 0x000000043c3c7981 */ /* 0x000ea6000c1e1d00 */
[----:B------:R-:W-:-:S05]  /*1350*/  @P2 LEA.HI.X R131, R176, c[0x0][0x184], RZ, 0x4, P3 ;  /* 0x00006100b0832a11 */ /* 0x000fca00018f24ff */
[----:B------:R2:W3:Y:S02]  /*1360*/  @P2 LDG.E.128 R56, [R130.64] ;  /* 0x0000000482382981 */ /* 0x0004e4000c1e1d00 */
[--C-:B--2---:R-:W-:Y:S02]  /*1370*/  PRMT R130, RZ, 0x5410, R60.reuse ;  /* 0x00005410ff827816 */ /* 0x104fe4000000003c */
[--C-:B------:R-:W-:Y:S02]  /*1380*/  PRMT R148, RZ, 0x5410, R61.reuse ;  /* 0x00005410ff947816 */ /* 0x100fe4000000003d */
[----:B------:R-:W-:Y:S01]  /*1390*/  PRMT R150, RZ, 0x7610, R61 ;  /* 0x00007610ff967816 */ /* 0x000fe2000000003d */
[-C--:B------:R-:W-:Y:S01]  /*13a0*/  FMUL.FTZ R146, R130, R175.reuse ;  /* 0x000000af82927220 */ /* 0x080fe20000410000 */
[----:B------:R-:W-:Y:S01]  /*13b0*/  PRMT R60, RZ, 0x7610, R60 ;  /* 0x00007610ff3c7816 */ /* 0x000fe2000000003c */
[-C--:B------:R-:W-:Y:S01]  /*13c0*/  FMUL.FTZ R148, R148, R175.reuse ;  /* 0x000000af94947220 */ /* 0x080fe20000410000 */
[----:B---3--:R-:W-:Y:S01]  /*13d0*/  @P2 PRMT R61, RZ, 0x5410, R56 ;  /* 0x00005410ff3d2816 */ /* 0x008fe20000000038 */
[----:B------:R-:W-:Y:S01]  /*13e0*/  FMUL.FTZ R146, R41, R146 ;  /* 0x0000009229927220 */ /* 0x000fe20000410000 */
[--C-:B------:R-:W-:Y:S01]  /*13f0*/  PRMT R152, RZ, 0x5410, R62.reuse ;  /* 0x00005410ff987816 */ /* 0x100fe2000000003e */
[-C--:B------:R-:W-:Y:S01]  /*1400*/  FMUL.FTZ R147, R60, R175.reuse ;  /* 0x000000af3c937220 */ /* 0x080fe20000410000 */
[----:B------:R-:W-:Y:S01]  /*1410*/  PRMT R62, RZ, 0x7610, R62 ;  /* 0x00007610ff3e7816 */ /* 0x000fe2000000003e */
[----:B------:R-:W-:Y:S01]  /*1420*/  @P2 FADD.FTZ R146, R61, R146 ;  /* 0x000000923d922221 */ /* 0x000fe20000010000 */
[----:B------:R-:W-:Y:S01]  /*1430*/  PRMT R60, RZ, 0x7610, R63 ;  /* 0x00007610ff3c7816 */ /* 0x000fe2000000003f */
[----:B------:R-:W-:Y:S01]  /*1440*/  FMUL.FTZ R148, R39, R148 ;  /* 0x0000009427947220 */ /* 0x000fe20000410000 */
[----:B------:R-:W-:Y:S01]  /*1450*/  @P2 PRMT R61, RZ, 0x5410, R57 ;  /* 0x00005410ff3d2816 */ /* 0x000fe20000000039 */
[-C--:B------:R-:W-:Y:S01]  /*1460*/  FMUL.FTZ R152, R152, R175.reuse ;  /* 0x000000af98987220 */ /* 0x080fe20000410000 */
[----:B------:R-:W-:Y:S01]  /*1470*/  PRMT R130, RZ, 0x5410, R63 ;  /* 0x00005410ff827816 */ /* 0x000fe2000000003f */
[-C--:B------:R-:W-:Y:S01]  /*1480*/  FMUL.FTZ R151, R62, R175.reuse ;  /* 0x000000af3e977220 */ /* 0x080fe20000410000 */
[----:B------:R-:W-:Y:S01]  /*1490*/  @P2 PRMT R178, RZ, 0x7610, R56 ;  /* 0x00007610ffb22816 */ /* 0x000fe20000000038 */
[----:B------:R-:W-:Y:S01]  /*14a0*/  @P2 FADD.FTZ R148, R61, R148 ;  /* 0x000000943d942221 */ /* 0x000fe20000010000 */
[--C-:B------:R-:W-:Y:S01]  /*14b0*/  @P2 PRMT R61, RZ, 0x5410, R58.reuse ;  /* 0x00005410ff3d2816 */ /* 0x100fe2000000003a */
[-C--:B------:R-:W-:Y:S01]  /*14c0*/  FMUL.FTZ R153, R60, R175.reuse ;  /* 0x000000af3c997220 */ /* 0x080fe20000410000 */
[----:B------:R-:W-:Y:S01]  /*14d0*/  @P2 PRMT R60, RZ, 0x7610, R58 ;  /* 0x00007610ff3c2816 */ /* 0x000fe2000000003a */
[----:B------:R-:W-:Y:S01]  /*14e0*/  FMUL.FTZ R149, R150, R175 ;  /* 0x000000af96957220 */ /* 0x000fe20000410000 */
[----:B------:R-:W-:Y:S01]  /*14f0*/  @P2 PRMT R62, RZ, 0x7610, R57 ;  /* 0x00007610ff3e2816 */ /* 0x000fe20000000039 */
[----:B------:R-:W-:-:S02]  /*1500*/  FMUL.FTZ R150, R37, R152 ;  /* 0x0000009825967220 */ /* 0x000fc40000410000 */
[----:B------:R-:W-:Y:S02]  /*1510*/  FMUL.FTZ R151, R36, R151 ;  /* 0x0000009724977220 */ /* 0x000fe40000410000 */
[----:B------:R-:W-:Y:S02]  /*1520*/  FMUL.FTZ R130, R130, R175 ;  /* 0x000000af82827220 */ /* 0x000fe40000410000 */
[----:B------:R-:W-:Y:S01]  /*1530*/  @P2 FADD.FTZ R150, R61, R150 ;  /* 0x000000963d962221 */ /* 0x000fe20000010000 */
[----:B------:R-:W-:Y:S01]  /*1540*/  @P2 PRMT R61, RZ, 0x5410, R59 ;  /* 0x00005410ff3d2816 */ /* 0x000fe2000000003b */
[----:B------:R-:W-:Y:S01]  /*1550*/  @P2 FADD.FTZ R151, R60, R151 ;  /* 0x000000973c972221 */ /* 0x000fe20000010000 */
[----:B------:R-:W-:Y:S01]  /*1560*/  @P2 PRMT R60, RZ, 0x7610, R59 ;  /* 0x00007610ff3c2816 */ /* 0x000fe2000000003b */
[----:B------:R-:W-:Y:S02]  /*1570*/  FMUL.FTZ R147, R40, R147 ;  /* 0x0000009328937220 */ /* 0x000fe40000410000 */
[----:B------:R-:W-:-:S02]  /*1580*/  FMUL.FTZ R149, R38, R149 ;  /* 0x0000009526957220 */ /* 0x000fc40000410000 */
[----:B------:R-:W-:Y:S01]  /*1590*/  FMUL.FTZ R152, R35, R130 ;  /* 0x0000008223987220 */ /* 0x000fe20000410000 */
[----:B------:R-:W-:Y:S01]  /*15a0*/  LEA R130, P3, R176, c[0x0][0x188], 0x4 ;  /* 0x00006200b0827a11 */ /* 0x000fe200078620ff */
[----:B------:R-:W-:Y:S02]  /*15b0*/  FMUL.FTZ R153, R34, R153 ;  /* 0x0000009922997220 */ /* 0x000fe40000410000 */
[----:B------:R-:W-:Y:S01]  /*15c0*/  @P2 FADD.FTZ R147, R178, R147 ;  /* 0x00000093b2932221 */ /* 0x000fe20000010000 */
[----:B------:R-:W-:Y:S01]  /*15d0*/  LEA.HI.X R131, R176, c[0x0][0x18c], RZ, 0x4, P3 ;  /* 0x00006300b0837a11 */ /* 0x000fe200018f24ff */
[----:B------:R-:W-:Y:S01]  /*15e0*/  @P2 FADD.FTZ R149, R62, R149 ;  /* 0x000000953e952221 */ /* 0x000fe20000010000 */
[----:B------:R-:W-:Y:S01]  /*15f0*/  F2FP.BF16.PACK_AB R62, R151, R150 ;  /* 0x00000096973e723e */ /* 0x000fe200000010ff */
[----:B------:R-:W-:Y:S01]  /*1600*/  @P2 FADD.FTZ R152, R61, R152 ;  /* 0x000000983d982221 */ /* 0x000fe20000010000 */
[----:B------:R-:W-:Y:S01]  /*1610*/  IADD3 R176, R176, 0x20, RZ ;  /* 0x00000020b0b07810 */ /* 0x000fe20007ffe0ff */
[----:B------:R-:W-:Y:S01]  /*1620*/  @P2 FADD.FTZ R153, R60, R153 ;  /* 0x000000993c992221 */ /* 0x000fe20000010000 */
[----:B------:R-:W-:-:S02]  /*1630*/  F2FP.BF16.PACK_AB R61, R149, R148 ;  /* 0x00000094953d723e */ /* 0x000fc400000010ff */
[----:B------:R-:W-:Y:S02]  /*1640*/  F2FP.BF16.PACK_AB R60, R147, R146 ;  /* 0x00000092933c723e */ /* 0x000fe400000010ff */
[----:B------:R-:W-:-:S05]  /*1650*/  F2FP.BF16.PACK_AB R63, R153, R152 ;  /* 0x00000098993f723e */ /* 0x000fca00000010ff */
[----:B------:R0:W-:Y:S02]  /*1660*/  STG.E.128 [R130.64], R60 ;  /* 0x0000003c82007986 */ /* 0x0001e4000c101d04 */
.L_x_583:
[----:B------:R-:W-:Y:S05]  /*1670*/  BSYNC B0 ;  /* 0x0000000000007941 */ /* 0x000fea0003800000 */
.L_x_582:
[----:B------:R-:W-:Y:S01]  /*1680*/  ISETP.GE.U32.AND P2, PT, R50, 0x60, PT ;  /* 0x000000603200780c */ /* 0x000fe20003f46070 */
[----:B------:R-:W-:-:S12]  /*1690*/  BSSY B0, `(.L_x_584) ;  /* 0x000003a000007945 */ /* 0x000fd80003800000 */
[----:B------:R-:W-:Y:S05]  /*16a0*/  @!P2 BRA `(.L_x_585) ;  /* 0x000003800000a947 */ /* 0x000fea0003800000 */
[----:B------:R-:W-:Y:S02]  /*16b0*/  ISETP.NE.U32.AND P2, PT, RZ, c[0x0][0x180], PT ;  /* 0x00006000ff007a0c */ /* 0x000fe40003f45070 */
[----:B0-----:R-:W-:Y:S02]  /*16c0*/  MOV R61, 0x10 ;  /* 0x00000010003d7802 */ /* 0x001fe40000000f00 */
[----:B------:R-:W-:-:S03]  /*16d0*/  ISETP.NE.AND.EX P2, PT, RZ, c[0x0][0x184], PT, P2 ;  /* 0x00006100ff007a0c */ /* 0x000fc60003f45320 */
[----:B------:R-:W-:-:S06]  /*16e0*/  IMAD.WIDE.U32 R60, R176, R61, c[0x0][0x170] ;  /* 0x00005c00b03c7625 */ /* 0x000fcc00078e003d */
[----:B------:R-:W2:Y:S04]  /*16f0*/  LDG.E.128 R60, [R60.64] ;  /* 0x000000043c3c7981 */ /* 0x000ea8000c1e1d00 */
[----:B------:R-:W-:-:S04]  /*1700*/  @P2 LEA R130, P3, R176, c[0x0][0x180], 0x4 ;  /* 0x00006000b0822a11 */ /* 0x000fc800078620ff */
        /* <DEDUP_REMOVED lines=8> */
[--C-:B------:R-:W-:Y:S01]  /*1790*/  PRMT R160, RZ, 0x5410, R62.reuse ;  /* 0x00005410ffa07816 */ /* 0x100fe2000000003e */
[----:B------:R-:W-:Y:S01]  /*17a0*/  FMUL.FTZ R154, R33, R154 ;  /* 0x0000009a219a7220 */ /* 0x000fe20000410000 */
[----:B------:R-:W-:Y:S01]  /*17b0*/  PRMT R62, RZ, 0x7610, R62 ;  /* 0x00007610ff3e7816 */ /* 0x000fe2000000003e */
[-C--:B------:R-:W-:Y:S01]  /*17c0*/  FMUL.FTZ R155, R60, R175.reuse ;  /* 0x000000af3c9b7220 */ /* 0x080fe20000410000 */
[--C-:B------:R-:W-:Y:S01]  /*17d0*/  PRMT R60, RZ, 0x7610, R63.reuse ;  /* 0x00007610ff3c7816 */ /* 0x100fe2000000003f */
[----:B------:R-:W-:Y:S01]  /*17e0*/  FMUL.FTZ R156, R31, R156 ;  /* 0x0000009c1f9c7220 */ /* 0x000fe20000410000 */
[--C-:B---3--:R-:W-:Y:S01]  /*17f0*/  @P2 PRMT R61, RZ, 0x5410, R56.reuse ;  /* 0x00005410ff3d2816 */ /* 0x108fe20000000038 */
        /* <DEDUP_REMOVED lines=10> */
[----:B------:R-:W-:Y:S01]  /*18a0*/  @P2 FADD.FTZ R156, R61, R156 ;  /* 0x0000009c3d9c2221 */ /* 0x000fe20000010000 */
        /* <DEDUP_REMOVED lines=24> */
.L_x_585:
[----:B------:R-:W-:Y:S05]  /*1a30*/  BSYNC B0 ;  /* 0x0000000000007941 */ /* 0x000fea0003800000 */
.L_x_584:
        /* <DEDUP_REMOVED lines=59> */
.L_x_587:
[----:B------:R-:W-:Y:S05]  /*1df0*/  BSYNC B0 ;  /* 0x0000000000007941 */ /* 0x000fea0003800000 */
.L_x_586:
[----:B------:R-:W-:Y:S01]  /*1e00*/  BSSY B0, `(.L_x_588) ;  /* 0x0000039000007945 */ /* 0x000fe20003800000 */
        /* <DEDUP_REMOVED lines=13> */
[--C-:B------:R-:W-:Y:S01]  /*1ee0*/  PRMT R136, RZ, 0x7610, R61.reuse ;  /* 0x00007610ff887816 */ /* 0x100fe2000000003d */
[-C--:B------:R-:W-:Y:S01]  /*1ef0*/  FMUL.FTZ R171, R60, R175.reuse ;  /* 0x000000af3cab7220 */ /* 0x080fe20000410000 */
[----:B------:R-:W-:Y:S01]  /*1f00*/  PRMT R134, RZ, 0x5410, R61 ;  /* 0x00005410ff867816 */ /* 0x000fe2000000003d */
[-C--:B------:R-:W-:Y:S01]  /*1f10*/  FMUL.FTZ R60, R172, R175.reuse ;  /* 0x000000afac3c7220 */ /* 0x080fe20000410000 */
[----:B------:R-:W-:Y:S01]  /*1f20*/  PRMT R62, RZ, 0x7610, R62 ;  /* 0x00007610ff3e7816 */ /* 0x000fe2000000003e */
[-C--:B------:R-:W-:Y:S01]  /*1f30*/  FMUL.FTZ R173, R136, R175.reuse ;  /* 0x000000af88ad7220 */ /* 0x080fe20000410000 */
[----:B------:R-:W-:Y:S01]  /*1f40*/  PRMT R178, RZ, 0x5410, R63 ;  /* 0x00005410ffb27816 */ /* 0x000fe2000000003f */
[----:B------:R-:W-:Y:S01]  /*1f50*/  FMUL.FTZ R137, R13, R60 ;  /* 0x0000003c0d897220 */ /* 0x000fe20000410000 */
[----:B---3--:R-:W-:Y:S01]  /*1f60*/  @P2 PRMT R60, RZ, 0x7610, R57 ;  /* 0x00007610ff3c2816 */ /* 0x008fe20000000039 */
[-C--:B------:R-:W-:Y:S01]  /*1f70*/  FMUL.FTZ R134, R134, R175.reuse ;  /* 0x000000af86867220 */ /* 0x080fe20000410000 */
[----:B------:R-:W-:Y:S01]  /*1f80*/  PRMT R180, RZ, 0x7610, R63 ;  /* 0x00007610ffb47816 */ /* 0x000fe2000000003f */
[----:B------:R-:W-:Y:S01]  /*1f90*/  FMUL.FTZ R61, R62, R175 ;  /* 0x000000af3e3d7220 */ /* 0x000fe20000410000 */
[--C-:B------:R-:W-:Y:S01]  /*1fa0*/  @P2 PRMT R63, RZ, 0x5410, R56.reuse ;  /* 0x00005410ff3f2816 */ /* 0x100fe20000000038 */
[----:B------:R-:W-:Y:S01]  /*1fb0*/  FMUL.FTZ R173, R14, R173 ;  /* 0x000000ad0ead7220 */ /* 0x000fe20000410000 */
[----:B------:R-:W-:Y:S01]  /*1fc0*/  @P2 PRMT R62, RZ, 0x7610, R56 ;  /* 0x00007610ff3e2816 */ /* 0x000fe20000000038 */
[----:B------:R-:W-:Y:S01]  /*1fd0*/  FMUL.FTZ R172, R15, R134 ;  /* 0x000000860fac7220 */ /* 0x000fe20000410000 */
[----:B------:R-:W-:Y:S01]  /*1fe0*/  LEA R130, P3, R176, c[0x0][0x188], 0x4 ;  /* 0x00006200b0827a11 */ /* 0x000fe200078620ff */
[----:B------:R-:W-:Y:S01]  /*1ff0*/  @P2 FADD.FTZ R173, R60, R173 ;  /* 0x000000ad3cad2221 */ /* 0x000fe20000010000 */
[--C-:B------:R-:W-:Y:S01]  /*2000*/  @P2 PRMT R60, RZ, 0x5410, R58.reuse ;  /* 0x00005410ff3c2816 */ /* 0x100fe2000000003a */
[----:B------:R-:W-:Y:S01]  /*2010*/  FMUL.FTZ R134, R12, R61 ;  /* 0x0000003d0c867220 */ /* 0x000fe20000410000 */
[----:B------:R-:W-:Y:S01]  /*2020*/  @P2 PRMT R61, RZ, 0x7610, R58 ;  /* 0x00007610ff3d2816 */ /* 0x000fe2000000003a */
[----:B------:R-:W-:Y:S01]  /*2030*/  FMUL.FTZ R170, R17, R170 ;  /* 0x000000aa11aa7220 */ /* 0x000fe20000410000 */
[----:B------:R-:W-:Y:S01]  /*2040*/  LEA.HI.X R131, R176, c[0x0][0x18c], RZ, 0x4, P3 ;  /* 0x00006300b0837a11 */ /* 0x000fe200018f24ff */
[----:B------:R-:W-:-:S02]  /*2050*/  FMUL.FTZ R178, R178, R175 ;  /* 0x000000afb2b27220 */ /* 0x000fc40000410000 */
[----:B------:R-:W-:Y:S02]  /*2060*/  FMUL.FTZ R175, R180, R175 ;  /* 0x000000afb4af7220 */ /* 0x000fe40000410000 */
[----:B------:R-:W-:Y:S01]  /*2070*/  @P2 FADD.FTZ R170, R63, R170 ;  /* 0x000000aa3faa2221 */ /* 0x000fe20000010000 */
[----:B------:R-:W-:Y:S01]  /*2080*/  @P2 PRMT R63, RZ, 0x5410, R57 ;  /* 0x00005410ff3f2816 */ /* 0x000fe20000000039 */
[----:B------:R-:W-:Y:S01]  /*2090*/  @P2 FADD.FTZ R137, R60, R137 ;  /* 0x000000893c892221 */ /* 0x000fe20000010000 */
[--C-:B------:R-:W-:Y:S01]  /*20a0*/  @P2 PRMT R60, RZ, 0x5410, R59.reuse ;  /* 0x00005410ff3c2816 */ /* 0x100fe2000000003b */
[----:B------:R-:W-:Y:S01]  /*20b0*/  @P2 FADD.FTZ R134, R61, R134 ;  /* 0x000000863d862221 */ /* 0x000fe20000010000 */
[----:B------:R-:W-:Y:S01]  /*20c0*/  @P2 PRMT R61, RZ, 0x7610, R59 ;  /* 0x00007610ff3d2816 */ /* 0x000fe2000000003b */
[----:B------:R-:W-:Y:S02]  /*20d0*/  FMUL.FTZ R171, R16, R171 ;  /* 0x000000ab10ab7220 */ /* 0x000fe40000410000 */
[----:B------:R-:W-:-:S02]  /*20e0*/  FMUL.FTZ R135, R11, R178 ;  /* 0x000000b20b877220 */ /* 0x000fc40000410000 */
[----:B------:R-:W-:Y:S02]  /*20f0*/  FMUL.FTZ R136, R10, R175 ;  /* 0x000000af0a887220 */ /* 0x000fe40000410000 */
[----:B------:R-:W-:Y:S01]  /*2100*/  @P2 FADD.FTZ R171, R62, R171 ;  /* 0x000000ab3eab2221 */ /* 0x000fe20000010000 */
[----:B------:R-:W-:Y:S01]  /*2110*/  F2FP.BF16.PACK_AB R62, R134, R137 ;  /* 0x00000089863e723e */ /* 0x000fe200000010ff */
[----:B------:R-:W-:Y:S02]  /*2120*/  @P2 FADD.FTZ R172, R63, R172 ;  /* 0x000000ac3fac2221 */ /* 0x000fe40000010000 */
[----:B------:R-:W-:Y:S01]  /*2130*/  @P2 FADD.FTZ R135, R60, R135 ;  /* 0x000000873c872221 */ /* 0x000fe20000010000 */
[----:B------:R-:W-:Y:S01]  /*2140*/  F2FP.BF16.PACK_AB R60, R171, R170 ;  /* 0x000000aaab3c723e */ /* 0x000fe200000010ff */
[----:B------:R-:W-:Y:S01]  /*2150*/  @P2 FADD.FTZ R136, R61, R136 ;  /* 0x000000883d882221 */ /* 0x000fe20000010000 */
[----:B------:R-:W-:-:S04]  /*2160*/  F2FP.BF16.PACK_AB R61, R173, R172 ;  /* 0x000000acad3d723e */ /* 0x000fc800000010ff */
[----:B------:R-:W-:-:S05]  /*2170*/  F2FP.BF16.PACK_AB R63, R136, R135 ;  /* 0x00000087883f723e */ /* 0x000fca00000010ff */
[----:B------:R0:W-:Y:S02]  /*2180*/  STG.E.128 [R130.64], R60 ;  /* 0x0000003c82007986 */ /* 0x0001e4000c101d04 */
.L_x_589:
[----:B------:R-:W-:Y:S05]  /*2190*/  BSYNC B0 ;  /* 0x0000000000007941 */ /* 0x000fea0003800000 */
.L_x_588:
[----:B0-----:R-:W-:Y:S01]  /*21a0*/  FADD.FTZ R60, RZ, R138 ;  /* 0x0000008aff3c7221 */ /* 0x001fe20000010000 */
[C---:B------:R-:W-:Y:S02]  /*21b0*/  ISETP.GT.U32.AND P2, PT, R50.reuse, 0x3f, PT ;  /* 0x0000003f3200780c */ /* 0x040fe40003f44070 */
[C---:B------:R-:W-:Y:S01]  /*21c0*/  ISETP.GT.U32.AND P3, PT, R50.reuse, 0x5f, PT ;  /* 0x0000005f3200780c */ /* 0x040fe20003f64070 */
        /* <DEDUP_REMOVED lines=45> */
.L_x_604:
        /* <DEDUP_REMOVED lines=44> */
[----:B------:R-:W-:Y:S02]  /*2760*/  @P2 FFMA.FTZ R63, R61, R61, R60 ;  /* 0x0000003d3d3f2223 */ /* 0x000fe4000001003c */
[--C-:B------:R-:W-:Y:S02]  /*2770*/  FADD.FTZ R60, R154, -R131.reuse ;  /* 0x800000839a3c7221 */ /* 0x100fe40000010000 */
[----:B------:R-:W-:Y:S02]  /*2780*/  FADD.FTZ R61, R155, -R131 ;  /* 0x800000839b3d7221 */ /* 0x000fe40000010000 */
        /* <DEDUP_REMOVED lines=54> */
.L_x_605:
[----:B------:R-:W-:Y:S01]  /*2af0*/  FMUL.FTZ R60, R131, R131 ;  /* 0x00000083833c7220 */ /* 0x000fe20000410000 */
[----:B------:R-:W-:Y:S01]  /*2b00*/  ISETP.NE.AND P2, PT, RZ, UR6, PT ;  /* 0x00000006ff007c0c */ /* 0x000fe2000bf45270 */
[----:B01----:R-:W-:Y:S01]  /*2b10*/  FADD.FTZ R175, R130, R175 ;  /* 0x000000af82af7221 */ /* 0x003fe20000010000 */
[----:B------:R-:W-:Y:S01]  /*2b20*/  MOV R62, c[0x0][0x1e0] ;  /* 0x00007800003e7a02 */ /* 0x000fe20000000f00 */
[----:B------:R-:W-:Y:S01]  /*2b30*/  BSSY B0, `(.L_x_592) ;  /* 0x000002d000007945 */ /* 0x000fe20003800000 */
[----:B------:R-:W-:Y:S02]  /*2b40*/  FSEL R61, R60, RZ, P2 ;  /* 0x000000ff3c3d7208 */ /* 0x000fe40001000000 */
[----:B------:R-:W-:Y:S01]  /*2b50*/  @!P6 MOV R63, 0x4 ;  /* 0x00000004003fe802 */ /* 0x000fe20000000f00 */
[----:B------:R-:W-:Y:S01]  /*2b60*/  FFMA.FTZ R60, R175, R62, c[0x0][0x228] ;  /* 0x00008a00af3c7623 */ /* 0x000fe2000001003e */
[----:B------:R-:W-:-:S03]  /*2b70*/  FSEL R174, R131, RZ, !P2 ;  /* 0x000000ff83ae7208 */ /* 0x000fc60005000000 */
[----:B------:R-:W-:Y:S01]  /*2b80*/  FADD.FTZ R175, R60, R61 ;  /* 0x0000003d3caf7221 */ /* 0x000fe20000010000 */
[----:B------:R-:W-:Y:S01]  /*2b90*/  @!P6 MOV R61, 0x4 ;  /* 0x00000004003de802 */ /* 0x000fe20000000f00 */
[----:B------:R-:W-:-:S04]  /*2ba0*/  @!P6 IMAD.WIDE R62, R124, R63, c[0x0][0x1a8] ;  /* 0x00006a007c3ee625 */ /* 0x000fc800078e023f */
[----:B------:R-:W0:Y:S01]  /*2bb0*/  MUFU.RSQ R175, R175 ;  /* 0x000000af00af7308 */ /* 0x000e220000001400 */
[----:B------:R-:W-:-:S05]  /*2bc0*/  @!P6 IMAD.WIDE R60, R124, R61, c[0x0][0x1a0] ;  /* 0x000068007c3ce625 */ /* 0x000fca00078e023d */
[----:B------:R1:W-:Y:S04]  /*2bd0*/  @!P6 STG.E [R60.64], R131 ;  /* 0x000000833c00e986 */ /* 0x0003e8000c101904 */
[----:B0-----:R1:W-:Y:S01]  /*2be0*/  @!P6 STG.E [R62.64], R175 ;  /* 0x000000af3e00e986 */ /* 0x0013e2000c101904 */
[----:B------:R-:W-:Y:S05]  /*2bf0*/  @!P0 BRA `(.L_x_593) ;  /* 0x0000020000008947 */ /* 0x000fea0003800000 */
[--C-:B------:R-:W-:Y:S02]  /*2c00*/  FADD.FTZ R176, R141, -R174.reuse ;  /* 0x800000ae8db07221 */ /* 0x100fe40000010000 */
[--C-:B-1----:R-:W-:Y:S02]  /*2c10*/  FADD.FTZ R60, R138, -R174.reuse ;  /* 0x800000ae8a3c7221 */ /* 0x102fe40000010000 */
[----:B------:R-:W-:Y:S02]  /*2c20*/  FADD.FTZ R62, R139, -R174 ;  /* 0x800000ae8b3e7221 */ /* 0x000fe40000010000 */
[----:B------:R-:W-:-:S02]  /*2c30*/  FMUL.FTZ R176, R175, R176 ;  /* 0x000000b0afb07220 */ /* 0x000fc40000410000 */
[--C-:B------:R-:W-:Y:S02]  /*2c40*/  FADD.FTZ R130, R140, -R174.reuse ;  /* 0x800000ae8c827221 */ /* 0x100fe40000010000 */
[--C-:B------:R-:W-:Y:S02]  /*2c50*/  FADD.FTZ R178, R142, -R174.reuse ;  /* 0x800000ae8eb27221 */ /* 0x100fe40000010000 */
[--C-:B------:R-:W-:Y:S02]  /*2c60*/  FADD.FTZ R180, R143, -R174.reuse ;  /* 0x800000ae8fb47221 */ /* 0x100fe40000010000 */
[--C-:B------:R-:W-:Y:S02]  /*2c70*/  FADD.FTZ R182, R144, -R174.reuse ;  /* 0x800000ae90b67221 */ /* 0x100fe40000010000 */
[----:B------:R-:W-:Y:S02]  /*2c80*/  FADD.FTZ R184, R145, -R174 ;  /* 0x800000ae91b87221 */ /* 0x000fe40000010000 */
[----:B------:R-:W-:-:S02]  /*2c90*/  FMUL.FTZ R60, R175, R60 ;  /* 0x0000003caf3c7220 */ /* 0x000fc40000410000 */
[C---:B------:R-:W-:Y:S02]  /*2ca0*/  FMUL.FTZ R62, R175.reuse, R62 ;  /* 0x0000003eaf3e7220 */ /* 0x040fe40000410000 */
[----:B------:R-:W-:Y:S01]  /*2cb0*/  FFMA.FTZ R63, R6, R176, R89 ;  /* 0x000000b0063f7223 */ /* 0x000fe20000010059 */
[----:B------:R-:W-:Y:S01]  /*2cc0*/  HFMA2.MMA R176, -RZ, RZ, 0, 9.5367431640625e-07 ;  /* 0x00000010ffb07435 */ /* 0x000fe200000001ff */
[C---:B------:R-:W-:Y:S02]  /*2cd0*/  FMUL.FTZ R130, R175.reuse, R130 ;  /* 0x00000082af827220 */ /* 0x040fe40000410000 */
[C---:B------:R-:W-:Y:S02]  /*2ce0*/  FMUL.FTZ R178, R175.reuse, R178 ;  /* 0x000000b2afb27220 */ /* 0x040fe40000410000 */
[C---:B------:R-:W-:Y:S02]  /*2cf0*/  FMUL.FTZ R180, R175.reuse, R180 ;  /* 0x000000b4afb47220 */ /* 0x040fe40000410000 */
[----:B------:R-:W-:-:S02]  /*2d00*/  FMUL.FTZ R182, R175, R182 ;  /* 0x000000b6afb67220 */ /* 0x000fc40000410000 */
[----:B------:R-:W-:Y:S02]  /*2d10*/  FMUL.FTZ R184, R175, R184 ;  /* 0x000000b8afb87220 */ /* 0x000fe40000410000 */
[----:B------:R-:W-:Y:S02]  /*2d20*/  FFMA.FTZ R60, R9, R60, R0 ;  /* 0x0000003c093c7223 */ /* 0x000fe40000010000 */
[----:B------:R-:W-:Y:S02]  /*2d30*/  FFMA.FTZ R61, R8, R62, R51 ;  /* 0x0000003e083d7223 */ /* 0x000fe40000010033 */
[----:B------:R-:W-:Y:S02]  /*2d40*/  FFMA.FTZ R130, R7, R130, R52 ;  /* 0x0000008207827223 */ /* 0x000fe40000010034 */
[----:B------:R-:W-:Y:S01]  /*2d50*/  FFMA.FTZ R62, R5, R178, R54 ;  /* 0x000000b2053e7223 */ /* 0x000fe20000010036 */
[----:B------:R-:W-:Y:S01]  /*2d60*/  F2FP.BF16.PACK_AB R60, R61, R60 ;  /* 0x0000003c3d3c723e */ /* 0x000fe200000010ff */
[----:B------:R-:W-:Y:S01]  /*2d70*/  FFMA.FTZ R131, R4, R180, R53 ;  /* 0x000000b404837223 */ /* 0x000fe20000010035 */
[----:B------:R-:W-:Y:S01]  /*2d80*/  F2FP.BF16.PACK_AB R61, R63, R130 ;  /* 0x000000823f3d723e */ /* 0x000fe200000010ff */
[----:B------:R-:W-:-:S02]  /*2d90*/  FFMA.FTZ R182, R3, R182, R88 ;  /* 0x000000b603b67223 */ /* 0x000fc40000010058 */
[----:B------:R-:W-:Y:S01]  /*2da0*/  FFMA.FTZ R177, R2, R184, R91 ;  /* 0x000000b802b17223 */ /* 0x000fe2000001005b */
[----:B------:R-:W-:Y:S01]  /*2db0*/  F2FP.BF16.PACK_AB R62, R131, R62 ;  /* 0x0000003e833e723e */ /* 0x000fe200000010ff */
[C---:B------:R-:W-:Y:S01]  /*2dc0*/  IMAD.WIDE.U32 R130, R133.reuse, R176, c[0x0][0x208] ;  /* 0x0000820085827625 */ /* 0x040fe200078e00b0 */
[----:B------:R-:W-:Y:S02]  /*2dd0*/  IADD3 R133, R133, 0x20, RZ ;  /* 0x0000002085857810 */ /* 0x000fe40007ffe0ff */
[----:B------:R-:W-:-:S05]  /*2de0*/  F2FP.BF16.PACK_AB R63, R177, R182 ;  /* 0x000000b6b13f723e */ /* 0x000fca00000010ff */
[----:B------:R0:W-:Y:S02]  /*2df0*/  STG.E.128 [R130.64], R60 ;  /* 0x0000003c82007986 */ /* 0x0001e4000c101d04 */
.L_x_593:
[----:B------:R-:W-:Y:S05]  /*2e00*/  BSYNC B0 ;  /* 0x0000000000007941 */ /* 0x000fea0003800000 */
.L_x_592:
        /* <DEDUP_REMOVED lines=35> */
.L_x_595:
[----:B------:R-:W-:Y:S05]  /*3040*/  BSYNC B0 ;  /* 0x0000000000007941 */ /* 0x000fea0003800000 */
.L_x_594:
        /* <DEDUP_REMOVED lines=35> */
.L_x_597:
[----:B------:R-:W-:Y:S05]  /*3280*/  BSYNC B0 ;  /* 0x0000000000007941 */ /* 0x000fea0003800000 */
.L_x_596:
        /* <DEDUP_REMOVED lines=35> */
.L_x_599:
[----:B------:R-:W-:Y:S05]  /*34c0*/  BSYNC B0 ;  /* 0x0000000000007941 */ /* 0x000fea0003800000 */
.L_x_598:
[----:B------:R-:W-:Y:S01]  /*34d0*/  BSSY B0, `(.L_x_600) ;  /* 0x0000021000007945 */ /* 0x000fe20003800000 */
        /* <DEDUP_REMOVED lines=32> */
.L_x_601:
[----:B------:R-:W-:Y:S05]  /*36e0*/  BSYNC B0 ;  /* 0x0000000000007941 */ /* 0x000fea0003800000 */
.L_x_600:
[----:B01----:R-:W-:-:S05]  /*36f0*/  MOV R61, 0x4 ;  /* 0x00000004003d7802 */ /* 0x003fca0000000f00 */
[----:B------:R-:W-:-:S05]  /*3700*/  IMAD R124, R61, c[0x0][0x160], R124 ;  /* 0x000058003d7c7a24 */ /* 0x000fca00078e027c */
[----:B------:R-:W-:-:S13]  /*3710*/  ISETP.GE.AND P2, PT, R124, c[0x0][0x164], PT ;  /* 0x000059007c007a0c */ /* 0x000fda0003f46270 */
[----:B------:R-:W-:Y:S01]  /*3720*/  @P2 CALL.REL.NOINC `(.L_x_602) ;  /* 0x0000001000002944 */ /* 0x000fe20003c00000 */
[----:B------:R-:W-:Y:S05]  /*3730*/  BRA `(.L_x_603) ;  /* 0xffffd6f000007947 */ /* 0x000fea000383ffff */
.L_x_602:
[----:B------:R-:W-:Y:S05]  /*3740*/  EXIT ;  /* 0x000000000000794d */ /* 0x000fea0003800000 */
.L_x_590:
[----:B------:R-:W-:Y:S01]  /*3750*/  HFMA2.MMA R130, -RZ, RZ, 0, 5.9604644775390625e-08 ;  /* 0x00000001ff827435 */ /* 0x000fe200000001ff */
[----:B------:R-:W-:Y:S02]  /*3760*/  MOV R62, 0x1f ;  /* 0x0000001f003e7802 */ /* 0x000fe40000000f00 */
[----:B------:R-:W-:Y:S02]  /*3770*/  MOV R177, 0xffffffff ;  /* 0xffffffff00b17802 */ /* 0x000fe40000000f00 */
[----:B------:R-:W-:Y:S02]  /*3780*/  MOV R60, 0x37a0 ;  /* 0x000037a0003c7802 */ /* 0x000fe40000000f00 */
[----:B------:R-:W-:Y:S05]  /*3790*/  CALL.REL.NOINC `($__internal_4_$__cuda_sm70_shflsync_bfly_p) ;  /* 0x000008c000007944 */ /* 0x000fea0003c00000 */
[----:B-1----:R-:W-:Y:S01]  /*37a0*/  MOV R60, R130 ;  /* 0x00000082003c7202 */ /* 0x002fe20000000f00 */
[----:B0-----:R-:W-:Y:S05]  /*37b0*/  BRA `(.L_x_604) ;  /* 0xffffece000007947 */ /* 0x001fea000383ffff */
.L_x_591:
[----:B------:R-:W-:Y:S01]  /*37c0*/  HFMA2.MMA R130, -RZ, RZ, 0, 1.1920928955078125e-07 ;  /* 0x00000002ff827435 */ /* 0x000fe200000001ff */
[----:B0-----:R-:W-:Y:S02]  /*37d0*/  MOV R63, R175 ;  /* 0x000000af003f7202 */ /* 0x001fe40000000f00 */
[----:B------:R-:W-:Y:S02]  /*37e0*/  MOV R62, 0x1f ;  /* 0x0000001f003e7802 */ /* 0x000fe40000000f00 */
[----:B------:R-:W-:-:S02]  /*37f0*/  MOV R177, 0xffffffff ;  /* 0xffffffff00b17802 */ /* 0x000fc40000000f00 */
[----:B------:R-:W-:Y:S02]  /*3800*/  MOV R60, 0x3820 ;  /* 0x00003820003c7802 */ /* 0x000fe40000000f00 */
[----:B------:R-:W-:Y:S05]  /*3810*/  CALL.REL.NOINC `($__internal_4_$__cuda_sm70_shflsync_bfly_p) ;  /* 0x0000084000007944 */ /* 0x000fea0003c00000 */
[----:B01----:R-:W-:Y:S01]  /*3820*/  FADD.FTZ R63, R175, R130 ;  /* 0x00000082af3f7221 */ /* 0x003fe20000010000 */
[----:B------:R-:W-:Y:S01]  /*3830*/  HFMA2.MMA R130, -RZ, RZ, 0, 2.384185791015625e-07 ;  /* 0x00000004ff827435 */ /* 0x000fe200000001ff */
[----:B------:R-:W-:Y:S02]  /*3840*/  MOV R62, 0x1f ;  /* 0x0000001f003e7802 */ /* 0x000fe40000000f00 */
[----:B------:R-:W-:Y:S02]  /*3850*/  MOV R177, 0xffffffff ;  /* 0xffffffff00b17802 */ /* 0x000fe40000000f00 */
[----:B------:R-:W-:Y:S02]  /*3860*/  MOV R60, 0x3880 ;  /* 0x00003880003c7802 */ /* 0x000fe40000000f00 */
[----:B------:R-:W-:Y:S05]  /*3870*/  CALL.REL.NOINC `($__internal_4_$__cuda_sm70_shflsync_bfly_p) ;  /* 0x000007e000007944 */ /* 0x000fea0003c00000 */
[----:B01----:R-:W-:Y:S01]  /*3880*/  FADD.FTZ R63, R63, R130 ;  /* 0x000000823f3f7221 */ /* 0x003fe20000010000 */
[----:B------:R-:W-:Y:S01]  /*3890*/  HFMA2.MMA R130, -RZ, RZ, 0, 4.76837158203125e-07 ;  /* 0x00000008ff827435 */ /* 0x000fe200000001ff */
[----:B------:R-:W-:Y:S02]  /*38a0*/  MOV R62, 0x1f ;  /* 0x0000001f003e7802 */ /* 0x000fe40000000f00 */
[----:B------:R-:W-:-:S02]  /*38b0*/  MOV R177, 0xffffffff ;  /* 0xffffffff00b17802 */ /* 0x000fc40000000f00 */
[----:B------:R-:W-:Y:S02]  /*38c0*/  MOV R60, 0x38e0 ;  /* 0x000038e0003c7802 */ /* 0x000fe40000000f00 */
[----:B------:R-:W-:Y:S05]  /*38d0*/  CALL.REL.NOINC `($__internal_4_$__cuda_sm70_shflsync_bfly_p) ;  /* 0x0000078000007944 */ /* 0x000fea0003c00000 */
[----:B01----:R-:W-:Y:S01]  /*38e0*/  FADD.FTZ R63, R63, R130 ;  /* 0x000000823f3f7221 */ /* 0x003fe20000010000 */
[----:B------:R-:W-:Y:S01]  /*38f0*/  HFMA2.MMA R130, -RZ, RZ, 0, 9.5367431640625e-07 ;  /* 0x00000010ff827435 */ /* 0x000fe200000001ff */
[----:B------:R-:W-:Y:S02]  /*3900*/  MOV R62, 0x1f ;  /* 0x0000001f003e7802 */ /* 0x000fe40000000f00 */
[----:B------:R-:W-:Y:S02]  /*3910*/  MOV R177, 0xffffffff ;  /* 0xffffffff00b17802 */ /* 0x000fe40000000f00 */
[----:B------:R-:W-:Y:S02]  /*3920*/  MOV R60, 0x3940 ;  /* 0x00003940003c7802 */ /* 0x000fe40000000f00 */
[----:B------:R-:W-:Y:S05]  /*3930*/  CALL.REL.NOINC `($__internal_4_$__cuda_sm70_shflsync_bfly_p) ;  /* 0x0000072000007944 */ /* 0x000fea0003c00000 */
[----:B-1----:R-:W-:Y:S01]  /*3940*/  FADD.FTZ R130, R63, R130 ;  /* 0x000000823f827221 */ /* 0x002fe20000010000 */
[----:B0-----:R-:W-:Y:S02]  /*3950*/  MOV R62, 0x1f ;  /* 0x0000001f003e7802 */ /* 0x001fe40000000f00 */
[----:B------:R-:W-:Y:S01]  /*3960*/  MOV R177, 0xffffffff ;  /* 0xffffffff00b17802 */ /* 0x000fe20000000f00 */
[----:B------:R-:W-:Y:S01]  /*3970*/  FMUL.FTZ R131, R130, c[0x0][0x1e0] ;  /* 0x0000780082837a20 */ /* 0x000fe20000410000 */
[----:B------:R-:W-:-:S03]  /*3980*/  HFMA2.MMA R130, -RZ, RZ, 0, 5.9604644775390625e-08 ;  /* 0x00000001ff827435 */ /* 0x000fc600000001ff */
        /* <DEDUP_REMOVED lines=80> */
[----:B------:R-:W-:Y:S01]  /*3e90*/  @P5 FFMA.FTZ R63, R61, R61, R60 ;  /* 0x0000003d3d3f5223 */ /* 0x000fe2000001003c */
[----:B------:R-:W-:Y:S02]  /*3ea0*/  MOV R60, 0x3ec0 ;  /* 0x00003ec0003c7802 */ /* 0x000fe40000000f00 */
[----:B------:R-:W-:Y:S05]  /*3eb0*/  CALL.REL.NOINC `($__internal_4_$__cuda_sm70_shflsync_bfly_p) ;  /* 0x000001a000007944 */ /* 0x000fea0003c00000 */
[----:B01----:R-:W-:Y:S01]  /*3ec0*/  FADD.FTZ R63, R63, R130 ;  /* 0x000000823f3f7221 */ /* 0x003fe20000010000 */
[----:B------:R-:W-:Y:S01]  /*3ed0*/  HFMA2.MMA R130, -RZ, RZ, 0, 1.1920928955078125e-07 ;  /* 0x00000002ff827435 */ /* 0x000fe200000001ff */
[----:B------:R-:W-:Y:S02]  /*3ee0*/  MOV R62, 0x1f ;  /* 0x0000001f003e7802 */ /* 0x000fe40000000f00 */
[----:B------:R-:W-:Y:S02]  /*3ef0*/  MOV R177, 0xffffffff ;  /* 0xffffffff00b17802 */ /* 0x000fe40000000f00 */
[----:B------:R-:W-:Y:S02]  /*3f00*/  MOV R60, 0x3f20 ;  /* 0x00003f20003c7802 */ /* 0x000fe40000000f00 */
[----:B------:R-:W-:Y:S05]  /*3f10*/  CALL.REL.NOINC `($__internal_4_$__cuda_sm70_shflsync_bfly_p) ;  /* 0x0000014000007944 */ /* 0x000fea0003c00000 */
[----:B01----:R-:W-:Y:S01]  /*3f20*/  FADD.FTZ R63, R63, R130 ;  /* 0x000000823f3f7221 */ /* 0x003fe20000010000 */
[----:B------:R-:W-:Y:S01]  /*3f30*/  HFMA2.MMA R130, -RZ, RZ, 0, 2.384185791015625e-07 ;  /* 0x00000004ff827435 */ /* 0x000fe200000001ff */
[----:B------:R-:W-:Y:S02]  /*3f40*/  MOV R62, 0x1f ;  /* 0x0000001f003e7802 */ /* 0x000fe40000000f00 */
[----:B------:R-:W-:-:S02]  /*3f50*/  MOV R177, 0xffffffff ;  /* 0xffffffff00b17802 */ /* 0x000fc40000000f00 */
[----:B------:R-:W-:Y:S02]  /*3f60*/  MOV R60, 0x3f80 ;  /* 0x00003f80003c7802 */ /* 0x000fe40000000f00 */
[----:B------:R-:W-:Y:S05]  /*3f70*/  CALL.REL.NOINC `($__internal_4_$__cuda_sm70_shflsync_bfly_p) ;  /* 0x000000e000007944 */ /* 0x000fea0003c00000 */
[----:B01----:R-:W-:Y:S01]  /*3f80*/  FADD.FTZ R63, R63, R130 ;  /* 0x000000823f3f7221 */ /* 0x003fe20000010000 */
[----:B------:R-:W-:Y:S01]  /*3f90*/  HFMA2.MMA R130, -RZ, RZ, 0, 4.76837158203125e-07 ;  /* 0x00000008ff827435 */ /* 0x000fe200000001ff */
[----:B------:R-:W-:Y:S02]  /*3fa0*/  MOV R62, 0x1f ;  /* 0x0000001f003e7802 */ /* 0x000fe40000000f00 */
[----:B------:R-:W-:Y:S02]  /*3fb0*/  MOV R177, 0xffffffff ;  /* 0xffffffff00b17802 */ /* 0x000fe40000000f00 */
[----:B------:R-:W-:Y:S02]  /*3fc0*/  MOV R60, 0x3fe0 ;  /* 0x00003fe0003c7802 */ /* 0x000fe40000000f00 */
[----:B------:R-:W-:Y:S05]  /*3fd0*/  CALL.REL.NOINC `($__internal_4_$__cuda_sm70_shflsync_bfly_p) ;  /* 0x0000008000007944 */ /* 0x000fea0003c00000 */
[----:B-1----:R-:W-:Y:S01]  /*3fe0*/  FADD.FTZ R175, R63, R130 ;  /* 0x000000823faf7221 */ /* 0x002fe20000010000 */
[----:B------:R-:W-:Y:S01]  /*3ff0*/  HFMA2.MMA R130, -RZ, RZ, 0, 9.5367431640625e-07 ;  /* 0x00000010ff827435 */ /* 0x000fe200000001ff */
[----:B0-----:R-:W-:Y:S02]  /*4000*/  MOV R62, 0x1f ;  /* 0x0000001f003e7802 */ /* 0x001fe40000000f00 */
[----:B------:R-:W-:-:S02]  /*4010*/  MOV R177, 0xffffffff ;  /* 0xffffffff00b17802 */ /* 0x000fc40000000f00 */
[----:B------:R-:W-:Y:S02]  /*4020*/  MOV R63, R175 ;  /* 0x000000af003f7202 */ /* 0x000fe40000000f00 */
[----:B------:R-:W-:Y:S02]  /*4030*/  MOV R60, 0x4050 ;  /* 0x00004050003c7802 */ /* 0x000fe40000000f00 */
[----:B------:R-:W-:Y:S05]  /*4040*/  CALL.REL.NOINC `($__internal_4_$__cuda_sm70_shflsync_bfly_p) ;  /* 0x0000001000007944 */ /* 0x000fea0003c00000 */
[----:B01----:R-:W-:Y:S05]  /*4050*/  BRA `(.L_x_605) ;  /* 0xffffea9000007947 */ /* 0x003fea000383ffff */
        .weak           $__internal_4_$__cuda_sm70_shflsync_bfly_p
        .type           $__internal_4_$__cuda_sm70_shflsync_bfly_p,@function
        .size           $__internal_4_$__cuda_sm70_shflsync_bfly_p,(.L_x_36092 - $__internal_4_$__cuda_sm70_shflsync_bfly_p)
$__internal_4_$__cuda_sm70_shflsync_bfly_p:
[----:B------:R-:W-:Y:S01]  /*4060*/  HFMA2.MMA R61, -RZ, RZ, 0, 0 ;  /* 0x00000000ff3d7435 */ /* 0x000fe200000001ff */
[----:B------:R-:W-:Y:S04]  /*4070*/  WARPSYNC R177 ;  /* 0x000000b100007348 */ /* 0x000fe80003800000 */
[----:B------:R0:W1:Y:S01]  /*4080*/  SHFL.BFLY PT, R130, R63, R130, R62 ;  /* 0x0c0000823f827389 */ /* 0x00006200000e003e */
[----:B------:R-:W-:Y:S05]  /*4090*/  RET.REL.NODEC R60 `(_ZN10layer_norm13ln_fwd_kernelINS_13Kernel_traitsI13__nv_bfloat16S2_S2_S2_fjLj1280ELj1ELj4ELj1ELj16ENS_18Kernel_traits_baseILj1280ES2_S2_S2_S2_fjLj128EEEEELb0ELb1ELb0ELb0EEEvNS_9FwdParamsE) ;  /* 0xffffbf603c007950 */ /* 0x000fea0003c3ffff */
.L_x_606:
        /* <DEDUP_REMOVED lines=14> */
.L_x_36092:


//--------------------- .text._ZN10layer_norm13ln_fwd_kernelINS_13Kernel_traitsI13__nv_bfloat16S2_S2_S2_fjLj1280ELj1ELj4ELj1ELj16ENS_18Kernel_traits_baseILj1280ES2_S2_S2_S2_fjLj128EEEEELb0ELb1ELb0ELb1EEEvNS_9FwdParamsE --------------------------
	.section	.text._ZN10layer_norm13ln_fwd_kernelINS_13Kernel_traitsI13__nv_bfloat16S2_S2_S2_fjLj1280ELj1ELj4ELj1ELj16ENS_18Kernel_traits_baseILj1280ES2_S2_S2_S2_fjLj128EEEEELb0ELb1ELb0ELb1EEEvNS_9FwdParamsE,"ax",@progbits
	.sectioninfo	@"SHI_REGISTERS=190"
	.align	128
        .global         _ZN10layer_norm13ln_fwd_kernelINS_13Kernel_traitsI13__nv_bfloat16S2_S2_S2_fjLj1280ELj1ELj4ELj1ELj16ENS_18Kernel_traits_baseILj1280ES2_S2_S2_S2_fjLj128EEEEELb0ELb1ELb0ELb1EEEvNS_9FwdParamsE
        .type           _ZN10layer_norm13ln_fwd_kernelINS_13Kernel_traitsI13__nv_bfloat16S2_S2_S2_fjLj1280ELj1ELj4ELj1ELj16ENS_18Kernel_traits_baseILj1280ES2_S2_S2_S2_fjLj128EEEEELb0ELb1ELb0ELb1EEEvNS_9FwdParamsE,@function
        .size           _ZN10layer_norm13ln_fwd_kernelINS_13Kernel_traitsI13__nv_bfloat16S2_S2_S2_fjLj1280ELj1ELj4ELj1ELj16ENS_18Kernel_traits_baseILj1280ES2_S2_S2_S2_fjLj128EEEEELb0ELb1ELb0ELb1EEEvNS_9FwdParamsE,(.L_x_36093 - _ZN10layer_norm13ln_fwd_kernelINS_13Kernel_traitsI13__nv_bfloat16S2_S2_S2_fjLj1280ELj1ELj4ELj1ELj16ENS_18Kernel_traits_baseILj1280ES2_S2_S2_S2_fjLj128EEEEELb0ELb1ELb0ELb1EEEvNS_9FwdParamsE)
        .other          _ZN10layer_norm13ln_fwd_kernelINS_13Kernel_traitsI13__nv_bfloat16S2_S2_S2_fjLj1280ELj1ELj4ELj1ELj16ENS_18Kernel_traits_baseILj1280ES2_S2_S2_S2_fjLj128EEEEELb0ELb1ELb0ELb1EEEvNS_9FwdParamsE,@"STO_CUDA_ENTRY STV_DEFAULT"
_ZN10layer_norm13ln_fwd_kernelINS_13Kernel_traitsI13__nv_bfloat16S2_S2_S2_fjLj1280ELj1ELj4ELj1ELj16ENS_18Kernel_traits_baseILj1280ES2_S2_S2_S2_fjLj128EEEEELb0ELb1ELb0ELb1EEEvNS_9FwdParamsE:
.text._ZN10layer_norm13ln_fwd_kernelINS_13Kernel_traitsI13__nv_bfloat16S2_S2_S2_fjLj1280ELj1ELj4ELj1ELj16ENS_18Kernel_traits_baseILj1280ES2_S2_S2_S2_fjLj128EEEEELb0ELb1ELb0ELb1EEEvNS_9FwdParamsE:
        /* <DEDUP_REMOVED lines=16> */
[----:B------:R-:W-:-:S04]  /*0100*/  LOP3.LUT R86, R86, 0x1f, RZ, 0xc0, !PT ;  /* 0x0000001f56567812 */ /* 0x000fc800078ec0ff */
[----:B------:R-:W-:Y:S02]  /*0110*/  LEA R40, P2, R86, c[0x0][0x1c8], 0x4 ;  /* 0x0000720056287a11 */ /* 0x000fe400078420ff */
[----:B-1----:R-:W-:-:S04]  /*0120*/  LEA R132, R5, R0, 0x2 ;  /* 0x0000000005847211 */ /* 0x002fc800078e10ff */
[----:B------:R-:W-:Y:S02]  /*0130*/  ISETP.GE.AND P1, PT, R132, c[0x0][0x164], PT ;  /* 0x0000590084007a0c */ /* 0x000fe40003f26270 */
[----:B------:R-:W-:-:S11]  /*0140*/  IADD3.X R41, RZ, c[0x0][0x1cc], RZ, P2, !PT ;  /* 0x00007300ff297a10 */ /* 0x000fd600017fe4ff */
[----:B------:R-:W-:Y:S05]  /*0150*/  @P1 EXIT ;  /* 0x000000000000194d */ /* 0x000fea0003800000 */
[----:B0-----:R-:W-:Y:S01]  /*0160*/  IADD3 R2, P1, R4, c[0x0][0x1b0], RZ ;  /* 0x00006c0004027a10 */ /* 0x001fe20007f3e0ff */
[----:B------:R-:W2:Y:S03]  /*0170*/  LDG.E.128 R88, [R40.64] ;  /* 0x0000000428587981 */ /* 0x000ea6000c1e1d00 */
[----:B------:R-:W-:Y:S01]  /*0180*/  IADD3.X R3, RZ, c[0x0][0x1b4], RZ, P1, !PT ;  /* 0x00006d00ff037a10 */ /* 0x000fe20000ffe4ff */
[----:B------:R0:W3:Y:S04]  /*0190*/  LDG.E.128 R12, [R40.64+0x200] ;  /* 0x00020004280c7981 */ /* 0x0000e8000c1e1d00 */
[----:B------:R-:W4:Y:S04]  /*01a0*/  LDG.E.128 R36, [R2.64+0x800] ;  /* 0x0008000402247981 */ /* 0x000f28000c1e1d00 */
[----:B------:R-:W3:Y:S04]  /*01b0*/  LDG.E.128 R28, [R2.64+0x200] ;  /* 0x00020004021c7981 */ /* 0x000ee8000c1e1d00 */
[----:B------:R-:W3:Y:S04]  /*01c0*/  LDG.E.128 R32, [R2.64+0x600] ;  /* 0x0006000402207981 */ /* 0x000ee8000c1e1d00 */
[----:B------:R1:W3:Y:S04]  /*01d0*/  LDG.E.128 R4, [R2.64] ;  /* 0x0000000402047981 */ /* 0x0002e8000c1e1d00 */
[----:B------:R0:W3:Y:S04]  /*01e0*/  LDG.E.128 R16, [R40.64+0x400] ;  /* 0x0004000428107981 */ /* 0x0000e8000c1e1d00 */
[----:B------:R0:W3:Y:S04]  /*01f0*/  LDG.E.128 R20, [R40.64+0x600] ;  /* 0x0006000428147981 */ /* 0x0000e8000c1e1d00 */
[----:B------:R0:W3:Y:S04]  /*0200*/  LDG.E.128 R24, [R40.64+0x800] ;  /* 0x0008000428187981 */ /* 0x0000e8000c1e1d00 */
[----:B------:R1:W3:Y:S01]  /*0210*/  LDG.E.128 R8, [R2.64+0x400] ;  /* 0x0004000402087981 */ /* 0x0002e2000c1e1d00 */
        /* <DEDUP_REMOVED lines=49> */
[----:B------:R-:W-:Y:S01]  /*0530*/  PRMT R46, RZ, 0x7610, R99 ;  /* 0x00007610ff2e7816 */ /* 0x000fe20000000063 */
[----:B------:R-:W-:Y:S01]  /*0540*/  ULDC.U8 UR6, c[0x0][0x1f0] ;  /* 0x00007c0000067ab9 */ /* 0x000fe20000000000 */
[--C-:B--2---:R-:W-:Y:S02]  /*0550*/  PRMT R45, RZ, 0x5410, R88.reuse ;  /* 0x00005410ff2d7816 */ /* 0x104fe40000000058 */
[----:B------:R-:W-:Y:S02]  /*0560*/  PRMT R44, RZ, 0x7610, R88 ;  /* 0x00007610ff2c7816 */ /* 0x000fe40000000058 */
[----:B------:R-:W-:-:S02]  /*0570*/  PRMT R43, RZ, 0x5410, R89 ;  /* 0x00005410ff2b7816 */ /* 0x000fc40000000059 */
[----:B------:R-:W-:Y:S02]  /*0580*/  PRMT R42, RZ, 0x7610, R89 ;  /* 0x00007610ff2a7816 */ /* 0x000fe40000000059 */
[--C-:B----4-:R-:W-:Y:S02]  /*0590*/  PRMT R130, RZ, 0x5410, R38.reuse ;  /* 0x00005410ff827816 */ /* 0x110fe40000000026 */
[----:B------:R-:W-:Y:S02]  /*05a0*/  PRMT R131, RZ, 0x7610, R38 ;  /* 0x00007610ff837816 */ /* 0x000fe40000000026 */
[--C-:B---3--:R-:W-:Y:S02]  /*05b0*/  PRMT R122, RZ, 0x5410, R30.reuse ;  /* 0x00005410ff7a7816 */ /* 0x108fe4000000001e */
        /* <DEDUP_REMOVED lines=9> */
[--C-:B0-----:R-:W-:Y:S02]  /*0650*/  PRMT R41, RZ, 0x5410, R90.reuse ;  /* 0x00005410ff297816 */ /* 0x101fe4000000005a */
[----:B------:R-:W-:Y:S02]  /*0660*/  PRMT R40, RZ, 0x7610, R90 ;  /* 0x00007610ff287816 */ /* 0x000fe4000000005a */
[--C-:B-1----:R-:W-:Y:S02]  /*0670*/  PRMT R3, RZ, 0x5410, R91.reuse ;  /* 0x00005410ff037816 */ /* 0x102fe4000000005b */
[----:B------:R-:W-:Y:S02]  /*0680*/  PRMT R2, RZ, 0x7610, R91 ;  /* 0x00007610ff027816 */ /* 0x000fe4000000005b */
[----:B------:R-:W-:-:S02]  /*0690*/  PRMT R30, RZ, 0x5410, R31 ;  /* 0x00005410ff1e7816 */ /* 0x000fc4000000001f */
[----:B------:R-:W-:Y:S02]  /*06a0*/  PRMT R32, RZ, 0x5410, R33 ;  /* 0x00005410ff207816 */ /* 0x000fe40000000021 */
[----:B------:R-:W-:Y:S02]  /*06b0*/  PRMT R34, RZ, 0x5410, R35 ;  /* 0x00005410ff227816 */ /* 0x000fe40000000023 */
[----:B------:R-:W-:Y:S02]  /*06c0*/  PRMT R36, RZ, 0x5410, R37 ;  /* 0x00005410ff247816 */ /* 0x000fe40000000025 */
[----:B------:R-:W-:Y:S02]  /*06d0*/  MOV R39, R132 ;  /* 0x0000008400277202 */ /* 0x000fe40000000f00 */
        /* <DEDUP_REMOVED lines=38> */
[----:B------:R-:W-:Y:S02]  /*0940*/  PRMT R31, RZ, 0x7610, R31 ;  /* 0x00007610ff1f7816 */ /* 0x000fe4000000001f */
[----:B------:R-:W-:Y:S02]  /*0950*/  PRMT R33, RZ, 0x7610, R33 ;  /* 0x00007610ff217816 */ /* 0x000fe40000000021 */
        /* <DEDUP_REMOVED lines=12> */
.L_x_610:
[----:B------:R-:W-:Y:S01]  /*0a20*/  ISETP.NE.U32.AND P0, PT, RZ, c[0x0][0x1c0], PT ;  /* 0x00007000ff007a0c */ /* 0x000fe20003f05070 */
[----:B------:R-:W-:Y:S01]  /*0a30*/  IMAD R4, R39, c[0x0][0x168], RZ ;  /* 0x00005a0027047a24 */ /* 0x000fe200078e02ff */
[----:B------:R-:W-:Y:S01]  /*0a40*/  ISETP.NE.U32.AND P1, PT, RZ, c[0x0][0x180], PT ;  /* 0x00006000ff007a0c */ /* 0x000fe20003f25070 */
[----:B------:R-:W-:Y:S01]  /*0a50*/  HFMA2.MMA R146, -RZ, RZ, 0, 9.5367431640625e-07 ;  /* 0x00000010ff927435 */ /* 0x000fe200000001ff */
[----:B------:R-:W-:Y:S02]  /*0a60*/  ISETP.NE.AND.EX P0, PT, RZ, c[0x0][0x1c4], PT, P0 ;  /* 0x00007100ff007a0c */ /* 0x000fe40003f05300 */
[----:B------:R-:W-:Y:S02]  /*0a70*/  SHF.R.S32.HI R5, RZ, 0x1f, R4 ;  /* 0x0000001fff057819 */ /* 0x000fe40000011404 */
[----:B------:R-:W-:-:S02]  /*0a80*/  ISETP.NE.AND.EX P1, PT, RZ, c[0x0][0x184], PT, P1 ;  /* 0x00006100ff007a0c */ /* 0x000fc40003f25310 */
[----:B------:R-:W-:-:S04]  /*0a90*/  LEA.HI R5, R5, R4, RZ, 0x3 ;  /* 0x0000000405057211 */ /* 0x000fc800078f18ff */
[----:B------:R-:W-:-:S03]  /*0aa0*/  LEA.HI.SX32 R149, R5, R86, 0x1d ;  /* 0x0000005605957211 */ /* 0x000fc600078feaff */
[----:B------:R-:W-:Y:S02]  /*0ab0*/  @P0 MOV R8, 0x2 ;  /* 0x0000000200080802 */ /* 0x000fe40000000f00 */
[----:B------:R-:W-:-:S04]  /*0ac0*/  IMAD.WIDE.U32 R16, R149, R146, c[0x0][0x170] ;  /* 0x00005c0095107625 */ /* 0x000fc800078e0092 */
[----:B------:R-:W-:Y:S01]  /*0ad0*/  @P0 IMAD.WIDE R8, R39, R8, c[0x0][0x1c0] ;  /* 0x0000700027080625 */ /* 0x000fe200078e0208 */
[C---:B------:R-:W-:Y:S01]  /*0ae0*/  @P1 LEA R4, P2, R149.reuse, c[0x0][0x180], 0x4 ;  /* 0x0000600095041a11 */ /* 0x040fe200078420ff */
[----:B------:R-:W2:Y:S04]  /*0af0*/  LDG.E.128 R16, [R16.64] ;  /* 0x0000000410107981 */ /* 0x000ea8000c1e1d00 */
[----:B------:R-:W3:Y:S01]  /*0b00*/  @P0 LDG.E.U16 R8, [R8.64] ;  /* 0x0000000408080981 */ /* 0x000ee2000c1e1500 */
[----:B------:R-:W-:-:S05]  /*0b10*/  @P1 LEA.HI.X R5, R149, c[0x0][0x184], RZ, 0x4, P2 ;  /* 0x0000610095051a11 */ /* 0x000fca00010f24ff */
[----:B------:R2:W4:Y:S01]  /*0b20*/  @P1 LDG.E.128 R12, [R4.64] ;  /* 0x00000004040c1981 */ /* 0x000522000c1e1d00 */
[----:B------:R-:W-:Y:S01]  /*0b30*/  HFMA2.MMA R144, -RZ, RZ, 1.875, 0 ;  /* 0x3f800000ff907435 */ /* 0x000fe200000001ff */
[C---:B------:R-:W-:Y:S02]  /*0b40*/  SHF.L.U32 R10, R149.reuse, 0x4, RZ ;  /* 0x00000004950a7819 */ /* 0x040fe400000006ff */
[----:B------:R-:W-:Y:S02]  /*0b50*/  IADD3 R161, R149, 0x20, RZ ;  /* 0x0000002095a17810 */ /* 0x000fe40007ffe0ff */
[----:B------:R-:W-:Y:S02]  /*0b60*/  SHF.R.U32.HI R179, RZ, 0x1c, R149 ;  /* 0x0000001cffb37819 */ /* 0x000fe40000011695 */
[----:B--2---:R-:W-:Y:S02]  /*0b70*/  PRMT R5, RZ, 0x5410, R16 ;  /* 0x00005410ff057816 */ /* 0x004fe40000000010 */
[----:B---3--:R-:W-:-:S02]  /*0b80*/  @P0 PRMT R144, RZ, 0x5410, R8 ;  /* 0x00005410ff900816 */ /* 0x008fc40000000008 */
[----:B------:R-:W-:Y:S02]  /*0b90*/  PRMT R9, RZ, 0x7610, R16 ;  /* 0x00007610ff097816 */ /* 0x000fe40000000010 */
[----:B------:R-:W-:Y:S01]  /*0ba0*/  PRMT R21, RZ, 0x5410, R17 ;  /* 0x00005410ff157816 */ /* 0x000fe20000000011 */
[-C--:B------:R-:W-:Y:S01]  /*0bb0*/  FMUL.FTZ R24, R5, R144.reuse ;  /* 0x0000009005187220 */ /* 0x080fe20000410000 */
[----:B----4-:R-:W-:Y:S01]  /*0bc0*/  @P1 PRMT R5, RZ, 0x5410, R12 ;  /* 0x00005410ff051816 */ /* 0x010fe2000000000c */
[----:B------:R-:W-:Y:S02]  /*0bd0*/  FMUL.FTZ R9, R9, R144 ;  /* 0x0000009009097220 */ /* 0x000fe40000410000 */
[----:B------:R-:W-:Y:S01]  /*0be0*/  FMUL.FTZ R24, R45, R24 ;  /* 0x000000182d187220 */ /* 0x000fe20000410000 */
[--C-:B------:R-:W-:Y:S01]  /*0bf0*/  PRMT R23, RZ, 0x5410, R18.reuse ;  /* 0x00005410ff177816 */ /* 0x100fe20000000012 */
[----:B------:R-:W-:Y:S01]  /*0c00*/  FMUL.FTZ R26, R21, R144 ;  /* 0x00000090151a7220 */ /* 0x000fe20000410000 */
[----:B------:R-:W-:Y:S01]  /*0c10*/  PRMT R29, RZ, 0x7610, R18 ;  /* 0x00007610ff1d7816 */ /* 0x000fe20000000012 */
[----:B------:R-:W-:Y:S01]  /*0c20*/  @P1 FADD.FTZ R24, R24, R5 ;  /* 0x0000000518181221 */ /* 0x000fe20000010000 */
[----:B------:R-:W-:Y:S01]  /*0c30*/  @P1 PRMT R4, RZ, 0x7610, R12 ;  /* 0x00007610ff041816 */ /* 0x000fe2000000000c */
[----:B------:R-:W-:Y:S01]  /*0c40*/  FMUL.FTZ R25, R44, R9 ;  /* 0x000000092c197220 */ /* 0x000fe20000410000 */
[----:B------:R-:W-:Y:S01]  /*0c50*/  @P1 PRMT R5, RZ, 0x5410, R13 ;  /* 0x00005410ff051816 */ /* 0x000fe2000000000d */
[----:B------:R-:W-:Y:S01]  /*0c60*/  FMUL.FTZ R26, R43, R26 ;  /* 0x0000001a2b1a7220 */ /* 0x000fe20000410000 */
[----:B------:R-:W-:Y:S01]  /*0c70*/  PRMT R147, RZ, 0x5410, R19 ;  /* 0x00005410ff937816 */ /* 0x000fe20000000013 */
[-C--:B------:R-:W-:Y:S01]  /*0c80*/  FMUL.FTZ R8, R23, R144.reuse ;  /* 0x0000009017087220 */ /* 0x080fe20000410000 */
[----:B------:R-:W-:Y:S01]  /*0c90*/  PRMT R17, RZ, 0x7610, R17 ;  /* 0x00007610ff117816 */ /* 0x000fe20000000011 */
[----:B------:R-:W-:Y:S01]  /*0ca0*/  FMUL.FTZ R29, R29, R144 ;  /* 0x000000901d1d7220 */ /* 0x000fe20000410000 */
[----:B------:R-:W-:Y:S01]  /*0cb0*/  PRMT R19, RZ, 0x7610, R19 ;  /* 0x00007610ff137816 */ /* 0x000fe20000000013 */
[----:B------:R-:W-:Y:S01]  /*0cc0*/  @P1 FADD.FTZ R25, R25, R4 ;  /* 0x0000000419191221 */ /* 0x000fe20000010000 */
[--C-:B------:R-:W-:Y:S01]  /*0cd0*/  @P1 PRMT R4, RZ, 0x5410, R14.reuse ;  /* 0x00005410ff041816 */ /* 0x100fe2000000000e */
[----:B------:R-:W-:Y:S01]  /*0ce0*/  @P1 FADD.FTZ R26, R26, R5 ;  /* 0x000000051a1a1221 */ /* 0x000fe20000010000 */
[----:B------:R-:W-:Y:S01]  /*0cf0*/  @P1 PRMT R5, RZ, 0x7610, R14 ;  /* 0x00007610ff051816 */ /* 0x000fe2000000000e */
[----:B------:R-:W-:-:S02]  /*0d00*/  FMUL.FTZ R27, R41, R8 ;  /* 0x00000008291b7220 */ /* 0x000fc40000410000 */
[-C--:B------:R-:W-:Y:S02]  /*0d10*/  FMUL.FTZ R8, R147, R144.reuse ;  /* 0x0000009093087220 */ /* 0x080fe40000410000 */
[----:B------:R-:W-:Y:S02]  /*0d20*/  FMUL.FTZ R28, R40, R29 ;  /* 0x0000001d281c7220 */ /* 0x000fe40000410000 */
[-C--:B------:R-:W-:Y:S02]  /*0d30*/  FMUL.FTZ R19, R19, R144.reuse ;  /* 0x0000009013137220 */ /* 0x080fe40000410000 */
[----:B------:R-:W-:Y:S02]  /*0d40*/  FMUL.FTZ R17, R17, R144 ;  /* 0x0000009011117220 */ /* 0x000fe40000410000 */
[----:B------:R-:W-:Y:S01]  /*0d50*/  @P1 FADD.FTZ R27, R27, R4 ;  /* 0x000000041b1b1221 */ /* 0x000fe20000010000 */
[----:B------:R-:W-:Y:S01]  /*0d60*/  @P1 PRMT R4, RZ, 0x5410, R15 ;  /* 0x00005410ff041816 */ /* 0x000fe2000000000f */
[----:B------:R-:W-:Y:S01]  /*0d70*/  FMUL.FTZ R29, R3, R8 ;  /* 0x00000008031d7220 */ /* 0x000fe20000410000 */
[----:B------:R-:W-:Y:S01]  /*0d80*/  @P1 PRMT R8, RZ, 0x7610, R13 ;  /* 0x00007610ff081816 */ /* 0x000fe2000000000d */
[----:B------:R-:W-:Y:S01]  /*0d90*/  @P1 FADD.FTZ R28, R28, R5 ;  /* 0x000000051c1c1221 */ /* 0x000fe20000010000 */
[----:B------:R-:W-:Y:S01]  /*0da0*/  @P1 PRMT R5, RZ, 0x7610, R15 ;  /* 0x00007610ff051816 */ /* 0x000fe2000000000f */
[----:B------:R-:W-:-:S02]  /*0db0*/  FMUL.FTZ R142, R2, R19 ;  /* 0x00000013028e7220 */ /* 0x000fc40000410000 */
[----:B------:R-:W-:Y:S02]  /*0dc0*/  FMUL.FTZ R147, R42, R17 ;  /* 0x000000112a937220 */ /* 0x000fe40000410000 */
[----:B------:R-:W-:Y:S01]  /*0dd0*/  @P1 FADD.FTZ R29, R29, R4 ;  /* 0x000000041d1d1221 */ /* 0x000fe20000010000 */
[----:B------:R-:W-:Y:S01]  /*0de0*/  IADD3 R4, P0, R10, c[0x0][0x188], RZ ;  /* 0x000062000a047a10 */ /* 0x000fe20007f1e0ff */
[----:B------:R-:W-:Y:S02]  /*0df0*/  @P1 FADD.FTZ R142, R142, R5 ;  /* 0x000000058e8e1221 */ /* 0x000fe40000010000 */
[----:B------:R-:W-:Y:S01]  /*0e00*/  @P1 FADD.FTZ R147, R147, R8 ;  /* 0x0000000893931221 */ /* 0x000fe20000010000 */
[----:B------:R-:W-:Y:S01]  /*0e10*/  IADD3.X R5, R179, c[0x0][0x18c], RZ, P0, !PT ;  /* 0x00006300b3057a10 */ /* 0x000fe200007fe4ff */
[----:B------:R-:W-:Y:S01]  /*0e20*/  IMAD.WIDE.U32 R20, R161, R146, c[0x0][0x170] ;  /* 0x00005c00a1147625 */ /* 0x000fe200078e0092 */
[----:B------:R-:W-:Y:S02]  /*0e30*/  F2FP.BF16.PACK_AB R19, R142, R29 ;  /* 0x0000001d8e13723e */ /* 0x000fe400000010ff */
[----:B------:R-:W-:-:S02]  /*0e40*/  F2FP.BF16.PACK_AB R18, R28, R27 ;  /* 0x0000001b1c12723e */ /* 0x000fc400000010ff */
[----:B------:R-:W-:Y:S02]  /*0e50*/  F2FP.BF16.PACK_AB R17, R147, R26 ;  /* 0x0000001a9311723e */ /* 0x000fe400000010ff */
[----:B------:R-:W-:Y:S02]  /*0e60*/  F2FP.BF16.PACK_AB R16, R25, R24 ;  /* 0x000000181910723e */ /* 0x000fe400000010ff */
[----:B------:R-:W-:-:S03]  /*0e70*/  @P1 LEA R8, P0, R161, c[0x0][0x180], 0x4 ;  /* 0x00006000a1081a11 */ /* 0x000fc600078020ff */
[----:B------:R0:W-:Y:S04]  /*0e80*/  STG.E.128 [R4.64], R16 ;  /* 0x0000001004007986 */ /* 0x0001e8000c101d04 */
[----:B------:R-:W0:Y:S01]  /*0e90*/  LDG.E.128 R20, [R20.64] ;  /* 0x0000000414147981 */ /* 0x000e22000c1e1d00 */
[----:B------:R-:W-:-:S05]  /*0ea0*/  @P1 LEA.HI.X R9, R161, c[0x0][0x184], RZ, 0x4, P0 ;  /* 0x00006100a1091a11 */ /* 0x000fca00000f24ff */
[----:B------:R1:W2:Y:S01]  /*0eb0*/  @P1 LDG.E.128 R12, [R8.64] ;  /* 0x00000004080c1981 */ /* 0x0002a2000c1e1d00 */
[----:B------:R-:W-:Y:S02]  /*0ec0*/  IADD3 R169, R149, 0x40, RZ ;  /* 0x0000004095a97810 */ /* 0x000fe40007ffe0ff */
[----:B------:R-:W-:Y:S02]  /*0ed0*/  SHF.R.U32.HI R150, RZ, 0x1c, R161 ;  /* 0x0000001cff967819 */ /* 0x000fe400000116a1 */
[--C-:B0-----:R-:W-:Y:S02]  /*0ee0*/  PRMT R5, RZ, 0x5410, R20.reuse ;  /* 0x00005410ff057816 */ /* 0x101fe40000000014 */
[----:B-1----:R-:W-:-:S03]  /*0ef0*/  PRMT R9, RZ, 0x7610, R20 ;  /* 0x00007610ff097816 */ /* 0x002fc60000000014 */
[----:B------:R-:W-:-:S04]  /*0f00*/  FMUL.FTZ R151, R5, R144 ;  /* 0x0000009005977220 */ /* 0x000fc80000410000 */
[----:B------:R-:W-:Y:S01]  /*0f10*/  FMUL.FTZ R148, R0, R151 ;  /* 0x0000009700947220 */ /* 0x000fe20000410000 */
[----:B--2---:R-:W-:Y:S01]  /*0f20*/  @P1 PRMT R151, RZ, 0x5410, R12 ;  /* 0x00005410ff971816 */ /* 0x004fe2000000000c */
[-C--:B------:R-:W-:Y:S01]  /*0f30*/  FMUL.FTZ R9, R9, R144.reuse ;  /* 0x0000009009097220 */ /* 0x080fe20000410000 */
[----:B------:R-:W-:Y:S02]  /*0f40*/  PRMT R17, RZ, 0x5410, R21 ;  /* 0x00005410ff117816 */ /* 0x000fe40000000015 */
[----:B------:R-:W-:Y:S01]  /*0f50*/  PRMT R5, RZ, 0x7610, R22 ;  /* 0x00007610ff057816 */ /* 0x000fe20000000016 */
[----:B------:R-:W-:Y:S01]  /*0f60*/  @P1 FADD.FTZ R148, R151, R148 ;  /* 0x0000009497941221 */ /* 0x000fe20000010000 */
        /* <DEDUP_REMOVED lines=8> */
[----:B------:R-:W-:Y:S01]  /*0ff0*/  PRMT R23, RZ, 0x7610, R23 ;  /* 0x00007610ff177816 */ /* 0x000fe20000000017 */
[----:B------:R-:W-:Y:S01]  /*1000*/  FMUL.FTZ R152, R87, R152 ;  /* 0x0000009857987220 */ /* 0x000fe20000410000 */
[----:B------:R-:W-:Y:S01]  /*1010*/  @P1 PRMT R9, RZ, 0x5410, R13 ;  /* 0x00005410ff091816 */ /* 0x000fe2000000000d */
[----:B------:R-:W-:Y:S01]  /*1020*/  FMUL.FTZ R155, R92, R5 ;  /* 0x000000055c9b7220 */ /* 0x000fe20000410000 */
[----:B------:R-:W-:Y:S01]  /*1030*/  @P1 PRMT R4, RZ, 0x7610, R14 ;  /* 0x00007610ff041816 */ /* 0x000fe2000000000e */
[----:B------:R-:W-:-:S02]  /*1040*/  FMUL.FTZ R154, R19, R144 ;  /* 0x00000090139a7220 */ /* 0x000fc40000410000 */
[-C--:B------:R-:W-:Y:S02]  /*1050*/  FMUL.FTZ R156, R153, R144.reuse ;  /* 0x00000090999c7220 */ /* 0x080fe40000410000 */
[-C--:B------:R-:W-:Y:S02]  /*1060*/  FMUL.FTZ R23, R23, R144.reuse ;  /* 0x0000009017177220 */ /* 0x080fe40000410000 */
[----:B------:R-:W-:Y:S01]  /*1070*/  FMUL.FTZ R21, R21, R144 ;  /* 0x0000009015157220 */ /* 0x000fe20000410000 */
[----:B------:R-:W-:Y:S01]  /*1080*/  @P1 PRMT R5, RZ, 0x5410, R15 ;  /* 0x00005410ff051816 */ /* 0x000fe2000000000f */
[----:B------:R-:W-:Y:S01]  /*1090*/  @P1 FADD.FTZ R152, R9, R152 ;  /* 0x0000009809981221 */ /* 0x000fe20000010000 */
[----:B------:R-:W-:Y:S01]  /*10a0*/  @P1 PRMT R9, RZ, 0x5410, R14 ;  /* 0x00005410ff091816 */ /* 0x000fe2000000000e */
[----:B------:R-:W-:Y:S01]  /*10b0*/  @P1 FADD.FTZ R155, R4, R155 ;  /* 0x0000009b049b1221 */ /* 0x000fe20000010000 */
[----:B------:R-:W-:Y:S01]  /*10c0*/  @P1 PRMT R4, RZ, 0x7610, R15 ;  /* 0x00007610ff041816 */ /* 0x000fe2000000000f */
[----:B------:R-:W-:Y:S01]  /*10d0*/  FMUL.FTZ R154, R89, R154 ;  /* 0x0000009a599a7220 */ /* 0x000fe20000410000 */
[----:B------:R-:W-:Y:S01]  /*10e0*/  @P1 PRMT R8, RZ, 0x7610, R13 ;  /* 0x00007610ff081816 */ /* 0x000fe2000000000d */
[----:B------:R-:W-:Y:S01]  /*10f0*/  FMUL.FTZ R156, R91, R156 ;  /* 0x0000009c5b9c7220 */ /* 0x000fe20000410000 */
[----:B------:R-:W-:Y:S01]  /*1100*/  SHF.L.U32 R153, R161, 0x4, RZ ;  /* 0x00000004a1997819 */ /* 0x000fe200000006ff */
[----:B------:R-:W-:-:S02]  /*1110*/  FMUL.FTZ R157, R94, R23 ;  /* 0x000000175e9d7220 */ /* 0x000fc40000410000 */
[----:B------:R-:W-:Y:S02]  /*1120*/  FMUL.FTZ R159, R90, R21 ;  /* 0x000000155a9f7220 */ /* 0x000fe40000410000 */
[----:B------:R-:W-:Y:S02]  /*1130*/  @P1 FADD.FTZ R154, R9, R154 ;  /* 0x0000009a099a1221 */ /* 0x000fe40000010000 */
[----:B------:R-:W-:Y:S02]  /*1140*/  @P1 FADD.FTZ R156, R5, R156 ;  /* 0x0000009c059c1221 */ /* 0x000fe40000010000 */
[----:B------:R-:W-:Y:S01]  /*1150*/  @P1 FADD.FTZ R157, R4, R157 ;  /* 0x0000009d049d1221 */ /* 0x000fe20000010000 */
[----:B------:R-:W-:Y:S01]  /*1160*/  IADD3 R4, P0, R153, c[0x0][0x188], RZ ;  /* 0x0000620099047a10 */ /* 0x000fe20007f1e0ff */
[----:B------:R-:W-:Y:S01]  /*1170*/  @P1 FADD.FTZ R159, R8, R159 ;  /* 0x0000009f089f1221 */ /* 0x000fe20000010000 */
[----:B------:R-:W-:Y:S01]  /*1180*/  F2FP.BF16.PACK_AB R18, R155, R154 ;  /* 0x0000009a9b12723e */ /* 0x000fe200000010ff */
[----:B------:R-:W-:Y:S01]  /*1190*/  IMAD.WIDE.U32 R20, R169, R146, c[0x0][0x170] ;  /* 0x00005c00a9147625 */ /* 0x000fe200078e0092 */
[----:B------:R-:W-:-:S02]  /*11a0*/  IADD3.X R5, R150, c[0x0][0x18c], RZ, P0, !PT ;  /* 0x0000630096057a10 */ /* 0x000fc400007fe4ff */
[----:B------:R-:W-:Y:S02]  /*11b0*/  F2FP.BF16.PACK_AB R19, R157, R156 ;  /* 0x0000009c9d13723e */ /* 0x000fe400000010ff */
[----:B------:R-:W-:Y:S02]  /*11c0*/  F2FP.BF16.PACK_AB R17, R159, R152 ;  /* 0x000000989f11723e */ /* 0x000fe400000010ff */
[----:B------:R-:W-:Y:S02]  /*11d0*/  F2FP.BF16.PACK_AB R16, R151, R148 ;  /* 0x000000949710723e */ /* 0x000fe400000010ff */
[----:B------:R-:W-:-:S03]  /*11e0*/  @P1 LEA R8, P0, R169, c[0x0][0x180], 0x4 ;  /* 0x00006000a9081a11 */ /* 0x000fc600078020ff */
[----:B------:R0:W-:Y:S04]  /*11f0*/  STG.E.128 [R4.64], R16 ;  /* 0x0000001004007986 */ /* 0x0001e8000c101d04 */
[----:B------:R-:W0:Y:S01]  /*1200*/  LDG.E.128 R20, [R20.64] ;  /* 0x0000000414147981 */ /* 0x000e22000c1e1d00 */
[----:B------:R-:W-:-:S05]  /*1210*/  @P1 LEA.HI.X R9, R169, c[0x0][0x184], RZ, 0x4, P0 ;  /* 0x00006100a9091a11 */ /* 0x000fca00000f24ff */
[----:B------:R1:W2:Y:S01]  /*1220*/  @P1 LDG.E.128 R12, [R8.64] ;  /* 0x00000004080c1981 */ /* 0x0002a2000c1e1d00 */
[----:B------:R-:W-:Y:S02]  /*1230*/  SHF.L.U32 R160, R169, 0x4, RZ ;  /* 0x00000004a9a07819 */ /* 0x000fe400000006ff */
[----:B------:R-:W-:Y:S02]  /*1240*/  IADD3 R181, R149, 0x60, RZ ;  /* 0x0000006095b57810 */ /* 0x000fe40007ffe0ff */
[--C-:B0-----:R-:W-:Y:S02]  /*1250*/  PRMT R5, RZ, 0x5410, R20.reuse ;  /* 0x00005410ff057816 */ /* 0x101fe40000000014 */
[----:B------:R-:W-:Y:S02]  /*1260*/  PRMT R17, RZ, 0x5410, R21 ;  /* 0x00005410ff117816 */ /* 0x000fe40000000015 */
[----:B-1----:R-:W-:Y:S01]  /*1270*/  PRMT R9, RZ, 0x7610, R20 ;  /* 0x00007610ff097816 */ /* 0x002fe20000000014 */
[-C--:B------:R-:W-:Y:S01]  /*1280*/  FMUL.FTZ R158, R5, R144.reuse ;  /* 0x00000090059e7220 */ /* 0x080fe20000410000 */
[----:B------:R-:W-:Y:S01]  /*1290*/  PRMT R5, RZ, 0x7610, R22 ;  /* 0x00007610ff057816 */ /* 0x000fe20000000016 */
[-C--:B------:R-:W-:Y:S01]  /*12a0*/  FMUL.FTZ R4, R17, R144.reuse ;  /* 0x0000009011047220 */ /* 0x080fe20000410000 */
[----:B------:R-:W-:Y:S01]  /*12b0*/  PRMT R165, RZ, 0x5410, R23 ;  /* 0x00005410ffa57816 */ /* 0x000fe20000000017 */
[----:B------:R-:W-:-:S02]  /*12c0*/  FMUL.FTZ R9, R9, R144 ;  /* 0x0000009009097220 */ /* 0x000fc40000410000 */
[----:B------:R-:W-:Y:S01]  /*12d0*/  FMUL.FTZ R163, R95, R4 ;  /* 0x000000045fa37220 */ /* 0x000fe20000410000 */
[----:B--2---:R-:W-:Y:S01]  /*12e0*/  @P1 PRMT R4, RZ, 0x5410, R13 ;  /* 0x00005410ff041816 */ /* 0x004fe2000000000d */
[-C--:B------:R-:W-:Y:S01]  /*12f0*/  FMUL.FTZ R5, R5, R144.reuse ;  /* 0x0000009005057220 */ /* 0x080fe20000410000 */
[----:B------:R-:W-:Y:S01]  /*1300*/  PRMT R21, RZ, 0x7610, R21 ;  /* 0x00007610ff157816 */ /* 0x000fe20000000015 */
[----:B------:R-:W-:Y:S01]  /*1310*/  FMUL.FTZ R166, R165, R144 ;  /* 0x00000090a5a67220 */ /* 0x000fe20000410000 */
[----:B------:R-:W-:Y:S01]  /*1320*/  PRMT R19, RZ, 0x5410, R22 ;  /* 0x00005410ff137816 */ /* 0x000fe20000000016 */
[----:B------:R-:W-:Y:S01]  /*1330*/  FMUL.FTZ R162, R96, R9 ;  /* 0x0000000960a27220 */ /* 0x000fe20000410000 */
[----:B------:R-:W-:Y:S01]  /*1340*/  PRMT R23, RZ, 0x7610, R23 ;  /* 0x00007610ff177816 */ /* 0x000fe20000000017 */
[----:B------:R-:W-:Y:S01]  /*1350*/  @P1 FADD.FTZ R163, R4, R163 ;  /* 0x000000a304a31221 */ /* 0x000fe20000010000 */
[----:B------:R-:W-:Y:S01]  /*1360*/  @P1 PRMT R9, RZ, 0x7610, R12 ;  /* 0x00007610ff091816 */ /* 0x000fe2000000000c */
[----:B------:R-:W-:Y:S01]  /*1370*/  FMUL.FTZ R165, R100, R5 ;  /* 0x0000000564a57220 */ /* 0x000fe20000410000 */
[----:B------:R-:W-:Y:S01]  /*1380*/  @P1 PRMT R4, RZ, 0x7610, R14 ;  /* 0x00007610ff041816 */ /* 0x000fe2000000000e */
[----:B------:R-:W-:Y:S01]  /*1390*/  FMUL.FTZ R166, R99, R166 ;  /* 0x000000a663a67220 */ /* 0x000fe20000410000 */
[----:B------:R-:W-:Y:S01]  /*13a0*/  @P1 PRMT R5, RZ, 0x5410, R15 ;  /* 0x00005410ff051816 */ /* 0x000fe2000000000f */
[----:B------:R-:W-:-:S02]  /*13b0*/  FMUL.FTZ R164, R19, R144 ;  /* 0x0000009013a47220 */ /* 0x000fc40000410000 */
[-C--:B------:R-:W-:Y:S02]  /*13c0*/  FMUL.FTZ R23, R23, R144.reuse ;  /* 0x0000009017177220 */ /* 0x080fe40000410000 */
[----:B------:R-:W-:Y:S01]  /*13d0*/  FMUL.FTZ R21, R21, R144 ;  /* 0x0000009015157220 */ /* 0x000fe20000410000 */
[----:B------:R-:W-:Y:S01]  /*13e0*/  @P1 PRMT R8, RZ, 0x5410, R12 ;  /* 0x00005410ff081816 */ /* 0x000fe2000000000c */
[----:B------:R-:W-:Y:S01]  /*13f0*/  @P1 FADD.FTZ R162, R9, R162 ;  /* 0x000000a209a21221 */ /* 0x000fe20000010000 */
[----:B------:R-:W-:Y:S01]  /*1400*/  @P1 PRMT R9, RZ, 0x5410, R14 ;  /* 0x00005410ff091816 */ /* 0x000fe2000000000e */
[----:B------:R-:W-:Y:S01]  /*1410*/  @P1 FADD.FTZ R165, R4, R165 ;  /* 0x000000a504a51221 */ /* 0x000fe20000010000 */
[----:B------:R-:W-:Y:S01]  /*1420*/  @P1 PRMT R4, RZ, 0x7610, R15 ;  /* 0x00007610ff041816 */ /* 0x000fe2000000000f */
[----:B------:R-:W-:Y:S01]  /*1430*/  @P1 FADD.FTZ R166, R5, R166 ;  /* 0x000000a605a61221 */ /* 0x000fe20000010000 */
[----:B------:R-:W-:Y:S01]  /*1440*/  @P1 PRMT R5, RZ, 0x7610, R13 ;  /* 0x00007610ff051816 */ /* 0x000fe2000000000d */
[----:B------:R-:W-:-:S02]  /*1450*/  FMUL.FTZ R161, R93, R158 ;  /* 0x0000009e5da17220 */ /* 0x000fc40000410000 */
[----:B------:R-:W-:Y:S02]  /*1460*/  FMUL.FTZ R164, R97, R164 ;  /* 0x000000a461a47220 */ /* 0x000fe40000410000 */
[----:B------:R-:W-:Y:S02]  /*1470*/  FMUL.FTZ R167, R102, R23 ;  /* 0x0000001766a77220 */ /* 0x000fe40000410000 */
[----:B------:R-:W-:Y:S01]  /*1480*/  FMUL.FTZ R168, R98, R21 ;  /* 0x0000001562a87220 */ /* 0x000fe20000410000 */
[----:B------:R-:W-:Y:S01]  /*1490*/  SHF.R.U32.HI R158, RZ, 0x1c, R169 ;  /* 0x0000001cff9e7819 */ /* 0x000fe200000116a9 */
        /* <DEDUP_REMOVED lines=49> */
[----:B------:R-:W-:Y:S01]  /*17b0*/  FMUL.FTZ R171, R101, R170 ;  /* 0x000000aa65ab7220 */ /* 0x000fe20000410000 */
[----:B------:R-:W-:Y:S01]  /*17c0*/  SHF.L.U32 R170, R181, 0x4, RZ ;  /* 0x00000004b5aa7819 */ /* 0x000fe200000006ff */
[----:B------:R-:W-:-:S02]  /*17d0*/  FMUL.FTZ R174, R105, R174 ;  /* 0x000000ae69ae7220 */ /* 0x000fc40000410000 */
        /* <DEDUP_REMOVED lines=16> */
[----:B------:R-:W2:Y:S01]  /*18e0*/  LDG.E.128 R20, [R20.64] ;  /* 0x0000000414147981 */ /* 0x000ea2000c1e1d00 */
[----:B------:R-:W-:-:S05]  /*18f0*/  @P1 LEA.HI.X R9, R183, c[0x0][0x184], RZ, 0x4, P0 ;  /* 0x00006100b7091a11 */ /* 0x000fca00000f24ff */
[----:B------:R1:W3:Y:S01]  /*1900*/  @P1 LDG.E.128 R12, [R8.64] ;  /* 0x00000004080c1981 */ /* 0x0002e2000c1e1d00 */
[----:B------:R-:W-:-:S04]  /*1910*/  FADD.FTZ R146, RZ, R24 ;  /* 0x00000018ff927221 */ /* 0x000fc80000010000 */
        /* <DEDUP_REMOVED lines=23> */
[----:B------:R-:W-:Y:S02]  /*1a90*/  SHF.L.U32 R146, R183, 0x4, RZ ;  /* 0x00000004b7927819 */ /* 0x000fe400000006ff */
[--C-:B--2---:R-:W-:Y:S02]  /*1aa0*/  PRMT R181, RZ, 0x5410, R23.reuse ;  /* 0x00005410ffb57816 */ /* 0x104fe40000000017 */
[----:B------:R-:W-:Y:S02]  /*1ab0*/  PRMT R23, RZ, 0x7610, R23 ;  /* 0x00007610ff177816 */ /* 0x000fe40000000017 */
[----:B------:R-:W-:Y:S02]  /*1ac0*/  PRMT R19, RZ, 0x5410, R22 ;  /* 0x00005410ff137816 */ /* 0x000fe40000000016 */
[--C-:B------:R-:W-:Y:S02]  /*1ad0*/  PRMT R5, RZ, 0x5410, R20.reuse ;  /* 0x00005410ff057816 */ /* 0x100fe40000000014 */
[----:B-1----:R-:W-:Y:S01]  /*1ae0*/  PRMT R9, RZ, 0x7610, R20 ;  /* 0x00007610ff097816 */ /* 0x002fe20000000014 */
[----:B------:R-:W-:-:S02]  /*1af0*/  FMUL.FTZ R20, R23, R144 ;  /* 0x0000009017147220 */ /* 0x000fc40000410000 */
[----:B------:R-:W-:Y:S01]  /*1b00*/  FMUL.FTZ R16, R19, R144 ;  /* 0x0000009013107220 */ /* 0x000fe20000410000 */
[----:B---3--:R-:W-:Y:S01]  /*1b10*/  @P1 PRMT R19, RZ, 0x7610, R15 ;  /* 0x00007610ff131816 */ /* 0x008fe2000000000f */
[----:B------:R-:W-:Y:S01]  /*1b20*/  FMUL.FTZ R20, R117, R20 ;  /* 0x0000001475147220 */ /* 0x000fe20000410000 */
[--C-:B------:R-:W-:Y:S01]  /*1b30*/  PRMT R17, RZ, 0x5410, R21.reuse ;  /* 0x00005410ff117816 */ /* 0x100fe20000000015 */
[-C--:B------:R-:W-:Y:S01]  /*1b40*/  FMUL.FTZ R9, R9, R144.reuse ;  /* 0x0000009009097220 */ /* 0x080fe20000410000 */
[----:B------:R-:W-:Y:S01]  /*1b50*/  PRMT R21, RZ, 0x7610, R21 ;  /* 0x00007610ff157816 */ /* 0x000fe20000000015 */
[----:B------:R-:W-:Y:S01]  /*1b60*/  FMUL.FTZ R4, R5, R144 ;  /* 0x0000009005047220 */ /* 0x000fe20000410000 */
[----:B------:R-:W-:Y:S01]  /*1b70*/  PRMT R149, RZ, 0x7610, R22 ;  /* 0x00007610ff957816 */ /* 0x000fe20000000016 */
[----:B------:R-:W-:Y:S02]  /*1b80*/  @P1 FADD.FTZ R20, R19, R20 ;  /* 0x0000001413141221 */ /* 0x000fe40000010000 */
[----:B------:R-:W-:-:S02]  /*1b90*/  FADD.FTZ R19, R18, R171 ;  /* 0x000000ab12137221 */ /* 0x000fc40000010000 */
[----:B------:R-:W-:Y:S01]  /*1ba0*/  FMUL.FTZ R22, R112, R9 ;  /* 0x0000000970167220 */ /* 0x000fe20000410000 */
[----:B------:R-:W-:Y:S01]  /*1bb0*/  @P1 PRMT R9, RZ, 0x7610, R12 ;  /* 0x00007610ff091816 */ /* 0x000fe2000000000c */
[----:B------:R-:W-:Y:S02]  /*1bc0*/  FMUL.FTZ R5, R21, R144 ;  /* 0x0000009015057220 */ /* 0x000fe40000410000 */
[----:B------:R-:W-:Y:S02]  /*1bd0*/  FMUL.FTZ R21, R109, R4 ;  /* 0x000000046d157220 */ /* 0x000fe40000410000 */
[----:B------:R-:W-:Y:S02]  /*1be0*/  FADD.FTZ R4, R19, R172 ;  /* 0x000000ac13047221 */ /* 0x000fe40000010000 */
[----:B------:R-:W-:Y:S02]  /*1bf0*/  FMUL.FTZ R8, R17, R144 ;  /* 0x0000009011087220 */ /* 0x000fe40000410000 */
[----:B------:R-:W-:-:S02]  /*1c00*/  @P1 FADD.FTZ R22, R9, R22 ;  /* 0x0000001609161221 */ /* 0x000fc40000010000 */
[----:B------:R-:W-:Y:S01]  /*1c10*/  FADD.FTZ R9, R4, R173 ;  /* 0x000000ad04097221 */ /* 0x000fe20000010000 */
[----:B------:R-:W-:Y:S01]  /*1c20*/  @P1 PRMT R4, RZ, 0x5410, R13 ;  /* 0x00005410ff041816 */ /* 0x000fe2000000000d */
[----:B------:R-:W-:Y:S02]  /*1c30*/  FMUL.FTZ R23, R111, R8 ;  /* 0x000000086f177220 */ /* 0x000fe40000410000 */
[----:B------:R-:W-:Y:S02]  /*1c40*/  FMUL.FTZ R17, R149, R144 ;  /* 0x0000009095117220 */ /* 0x000fe40000410000 */
[----:B------:R-:W-:Y:S01]  /*1c50*/  @P1 FADD.FTZ R23, R4, R23 ;  /* 0x0000001704171221 */ /* 0x000fe20000010000 */
[----:B------:R-:W-:Y:S01]  /*1c60*/  @P1 PRMT R4, RZ, 0x5410, R14 ;  /* 0x00005410ff041816 */ /* 0x000fe2000000000e */
[----:B------:R-:W-:Y:S02]  /*1c70*/  FMUL.FTZ R149, R113, R16 ;  /* 0x0000001071957220 */ /* 0x000fe40000410000 */
[----:B------:R-:W-:-:S02]  /*1c80*/  FADD.FTZ R9, R9, R178 ;  /* 0x000000b209097221 */ /* 0x000fc40000010000 */
[----:B------:R-:W-:Y:S02]  /*1c90*/  @P1 FADD.FTZ R149, R4, R149 ;  /* 0x0000009504951221 */ /* 0x000fe40000010000 */
[----:B------:R-:W-:Y:S02]  /*1ca0*/  FADD.FTZ R4, R9, R174 ;  /* 0x000000ae09047221 */ /* 0x000fe40000010000 */
[----:B------:R-:W-:Y:S02]  /*1cb0*/  FMUL.FTZ R144, R181, R144 ;  /* 0x00000090b5907220 */ /* 0x000fe40000410000 */
[----:B------:R-:W-:Y:S01]  /*1cc0*/  FADD.FTZ R9, R4, R175 ;  /* 0x000000af04097221 */ /* 0x000fe20000010000 */
[----:B------:R-:W-:Y:S01]  /*1cd0*/  @P1 PRMT R4, RZ, 0x5410, R15 ;  /* 0x00005410ff041816 */ /* 0x000fe2000000000f */
[----:B------:R-:W-:Y:S01]  /*1ce0*/  FMUL.FTZ R181, R115, R144 ;  /* 0x0000009073b57220 */ /* 0x000fe20000410000 */
[----:B------:R-:W-:Y:S01]  /*1cf0*/  @P1 PRMT R18, RZ, 0x5410, R12 ;  /* 0x00005410ff121816 */ /* 0x000fe2000000000c */
[----:B------:R-:W-:-:S02]  /*1d00*/  FMUL.FTZ R180, R116, R17 ;  /* 0x0000001174b47220 */ /* 0x000fc40000410000 */
[----:B------:R-:W-:Y:S01]  /*1d10*/  @P1 FADD.FTZ R181, R4, R181 ;  /* 0x000000b504b51221 */ /* 0x000fe20000010000 */
[----:B------:R-:W-:Y:S01]  /*1d20*/  @P1 PRMT R17, RZ, 0x7610, R14 ;  /* 0x00007610ff111816 */ /* 0x000fe2000000000e */
[----:B------:R-:W-:Y:S02]  /*1d30*/  FADD.FTZ R4, R9, R176 ;  /* 0x000000b009047221 */ /* 0x000fe40000010000 */
[----:B------:R-:W-:Y:S01]  /*1d40*/  FMUL.FTZ R182, R114, R5 ;  /* 0x0000000572b67220 */ /* 0x000fe20000410000 */
[----:B------:R-:W-:Y:S01]  /*1d50*/  @P1 PRMT R5, RZ, 0x7610, R13 ;  /* 0x00007610ff051816 */ /* 0x000fe2000000000d */
[----:B------:R-:W-:Y:S02]  /*1d60*/  @P1 FADD.FTZ R21, R18, R21 ;  /* 0x0000001512151221 */ /* 0x000fe40000010000 */
[----:B------:R-:W-:Y:S01]  /*1d70*/  FADD.FTZ R8, R4, R177 ;  /* 0x000000b104087221 */ /* 0x000fe20000010000 */
[----:B------:R-:W-:Y:S01]  /*1d80*/  SHF.R.U32.HI R144, RZ, 0x1c, R183 ;  /* 0x0000001cff907819 */ /* 0x000fe200000116b7 */
[----:B------:R-:W-:Y:S01]  /*1d90*/  @P1 FADD.FTZ R180, R17, R180 ;  /* 0x000000b411b41221 */ /* 0x000fe20000010000 */
[----:B------:R-:W-:Y:S01]  /*1da0*/  IADD3 R4, P0, R146, c[0x0][0x188], RZ ;  /* 0x0000620092047a10 */ /* 0x000fe20007f1e0ff */
[----:B------:R-:W-:-:S02]  /*1db0*/  @P1 FADD.FTZ R182, R5, R182 ;  /* 0x000000b605b61221 */ /* 0x000fc40000010000 */
[----:B------:R-:W-:Y:S01]  /*1dc0*/  FADD.FTZ R9, R8, R21 ;  /* 0x0000001508097221 */ /* 0x000fe20000010000 */
[----:B------:R-:W-:Y:S02]  /*1dd0*/  IADD3.X R5, R144, c[0x0][0x18c], RZ, P0, !PT ;  /* 0x0000630090057a10 */ /* 0x000fe400007fe4ff */
[----:B------:R-:W-:Y:S01]  /*1de0*/  F2FP.BF16.PACK_AB R19, R20, R181 ;  /* 0x000000b51413723e */ /* 0x000fe200000010ff */
[----:B------:R-:W-:Y:S01]  /*1df0*/  FADD.FTZ R8, R9, R22 ;  /* 0x0000001609087221 */ /* 0x000fe20000010000 */
[----:B------:R-:W-:Y:S02]  /*1e00*/  F2FP.BF16.PACK_AB R18, R180, R149 ;  /* 0x00000095b412723e */ /* 0x000fe400000010ff */
[----:B------:R-:W-:Y:S02]  /*1e10*/  F2FP.BF16.PACK_AB R17, R182, R23 ;  /* 0x00000017b611723e */ /* 0x000fe400000010ff */
[----:B------:R-:W-:Y:S01]  /*1e20*/  F2FP.BF16.PACK_AB R16, R22, R21 ;  /* 0x000000151610723e */ /* 0x000fe200000010ff */
[----:B------:R-:W-:-:S04]  /*1e30*/  FADD.FTZ R9, R8, R23 ;  /* 0x0000001708097221 */ /* 0x000fc80000010000 */
[----:B------:R0:W-:Y:S01]  /*1e40*/  STG.E.128 [R4.64], R16 ;  /* 0x0000001004007986 */ /* 0x0001e2000c101d04 */
[----:B------:R-:W-:-:S04]  /*1e50*/  FADD.FTZ R8, R9, R182 ;  /* 0x000000b609087221 */ /* 0x000fc80000010000 */
[----:B------:R-:W-:-:S04]  /*1e60*/  FADD.FTZ R9, R8, R149 ;  /* 0x0000009508097221 */ /* 0x000fc80000010000 */
[----:B------:R-:W-:-:S04]  /*1e70*/  FADD.FTZ R8, R9, R180 ;  /* 0x000000b409087221 */ /* 0x000fc80000010000 */
[----:B------:R-:W-:Y:S01]  /*1e80*/  FADD.FTZ R9, R8, R181 ;  /* 0x000000b508097221 */ /* 0x000fe20000010000 */
[----:B------:R-:W-:-:S03]  /*1e90*/  ISETP.NE.AND P1, PT, R86, RZ, PT ;  /* 0x000000ff5600720c */ /* 0x000fc60003f25270 */
[----:B------:R-:W-:Y:S01]  /*1ea0*/  FADD.FTZ R183, R9, R20 ;  /* 0x0000001409b77221 */ /* 0x000fe20000010000 */
[----:B------:R-:W-:Y:S07]  /*1eb0*/  BRA.DIV ~URZ, `(.L_x_607) ;  /* 0x000011727f007947 */ /* 0x000fee000b800000 */
[----:B0-----:R0:W1:Y:S02]  /*1ec0*/  SHFL.BFLY PT, R4, R183, 0x1, 0x1f ;  /* 0x0c201f00b7047f89 */ /* 0x00106400000e0000 */
.L_x_611:
        /* <DEDUP_REMOVED lines=8> */
[----:B------:R-:W1:Y:S02]  /*1f50*/  SHFL.BFLY PT, R9, R8, 0x10, 0x1f ;  /* 0x0e001f0008097f89 */ /* 0x000e6400000e0000 */
[----:B-1----:R-:W-:-:S04]  /*1f60*/  FADD.FTZ R9, R8, R9 ;  /* 0x0000000908097221 */ /* 0x002fc80000010000 */
        /* <DEDUP_REMOVED lines=81> */
[----:B------:R-:W1:Y:S02]  /*2480*/  SHFL.BFLY PT, R4, R9, 0x1, 0x1f ;  /* 0x0c201f0009047f89 */ /* 0x000e6400000e0000 */
[----:B-1----:R-:W-:-:S05]  /*2490*/  FADD.FTZ R4, R9, R4 ;  /* 0x0000000409047221 */ /* 0x002fca0000010000 */
[----:B------:R-:W1:Y:S02]  /*24a0*/  SHFL.BFLY PT, R5, R4, 0x2, 0x1f ;  /* 0x0c401f0004057f89 */ /* 0x000e6400000e0000 */
[----:B-1----:R-:W-:-:S05]  /*24b0*/  FADD.FTZ R5, R4, R5 ;  /* 0x0000000504057221 */ /* 0x002fca0000010000 */
[----:B------:R-:W1:Y:S02]  /*24c0*/  SHFL.BFLY PT, R8, R5, 0x4, 0x1f ;  /* 0x0c801f0005087f89 */ /* 0x000e6400000e0000 */
[----:B-1----:R-:W-:-:S05]  /*24d0*/  FADD.FTZ R8, R5, R8 ;  /* 0x0000000805087221 */ /* 0x002fca0000010000 */
[----:B------:R-:W1:Y:S02]  /*24e0*/  SHFL.BFLY PT, R19, R8, 0x8, 0x1f ;  /* 0x0d001f0008137f89 */ /* 0x000e6400000e0000 */
[----:B-1----:R-:W-:-:S05]  /*24f0*/  FADD.FTZ R19, R8, R19 ;  /* 0x0000001308137221 */ /* 0x002fca0000010000 */
[----:B------:R1:W2:Y:S02]  /*2500*/  SHFL.BFLY PT, R16, R19, 0x10, 0x1f ;  /* 0x0e001f0013107f89 */ /* 0x0002a400000e0000 */
.L_x_612:
[----:B------:R-:W-:Y:S01]  /*2510*/  FMUL.FTZ R8, R17, R17 ;  /* 0x0000001111087220 */ /* 0x000fe20000410000 */
[----:B------:R-:W-:Y:S01]  /*2520*/  ISETP.NE.AND P0, PT, RZ, UR6, PT ;  /* 0x00000006ff007c0c */ /* 0x000fe2000bf05270 */
[----:B-12---:R-:W-:Y:S01]  /*2530*/  FADD.FTZ R19, R16, R19 ;  /* 0x0000001310137221 */ /* 0x006fe20000010000 */
[----:B------:R-:W-:Y:S02]  /*2540*/  MOV R18, c[0x0][0x1e0] ;  /* 0x0000780000127a02 */ /* 0x000fe40000000f00 */
[----:B------:R-:W-:Y:S02]  /*2550*/  FSEL R9, R8, RZ, P0 ;  /* 0x000000ff08097208 */ /* 0x000fe40000000000 */
[----:B------:R-:W-:Y:S01]  /*2560*/  MOV R184, 0x4 ;  /* 0x0000000400b87802 */ /* 0x000fe20000000f00 */
[----:B------:R-:W-:Y:S01]  /*2570*/  FFMA.FTZ R8, R19, R18, c[0x0][0x228] ;  /* 0x00008a0013087623 */ /* 0x000fe20000010012 */
[----:B------:R-:W-:-:S03]  /*2580*/  FSEL R18, R17, RZ, !P0 ;  /* 0x000000ff11127208 */ /* 0x000fc60004000000 */
[----:B------:R-:W-:Y:S02]  /*2590*/  FADD.FTZ R16, R8, R9 ;  /* 0x0000000908107221 */ /* 0x000fe40000010000 */
[----:B------:R-:W-:Y:S02]  /*25a0*/  @!P1 IMAD.WIDE R4, R39, R184, c[0x0][0x1a0] ;  /* 0x0000680027049625 */ /* 0x000fe400078e02b8 */
[----:B------:R1:W2:Y:S02]  /*25b0*/  MUFU.RSQ R187, R16 ;  /* 0x0000001000bb7308 */ /* 0x0002a40000001400 */
[C---:B------:R-:W-:Y:S01]  /*25c0*/  FADD.FTZ R29, -R18.reuse, R29 ;  /* 0x0000001d121d7221 */ /* 0x040fe20000010100 */
[----:B------:R3:W-:Y:S01]  /*25d0*/  @!P1 STG.E [R4.64], R17 ;  /* 0x0000001104009986 */ /* 0x0007e2000c101904 */
[C---:B------:R-:W-:Y:S02]  /*25e0*/  FADD.FTZ R19, -R18.reuse, R181 ;  /* 0x000000b512137221 */ /* 0x040fe40000010100 */
[----:B------:R-:W-:-:S02]  /*25f0*/  FADD.FTZ R23, -R18, R23 ;  /* 0x0000001712177221 */ /* 0x000fc40000010100 */
[C---:B------:R-:W-:Y:S02]  /*2600*/  FADD.FTZ R142, -R18.reuse, R142 ;  /* 0x0000008e128e7221 */ /* 0x040fe40000010100 */
[----:B-1----:R-:W-:Y:S02]  /*2610*/  FADD.FTZ R16, -R18, R180 ;  /* 0x000000b412107221 */ /* 0x002fe40000010100 */
[----:B------:R-:W-:-:S04]  /*2620*/  @!P1 IMAD.WIDE R8, R39, R184, c[0x0][0x1a8] ;  /* 0x00006a0027089625 */ /* 0x000fc800078e02b8 */
[----:B---3--:R-:W-:Y:S01]  /*2630*/  FADD.FTZ R5, -R18, R149 ;  /* 0x0000009512057221 */ /* 0x008fe20000010100 */
[----:B--2---:R1:W-:Y:S01]  /*2640*/  @!P1 STG.E [R8.64], R187 ;  /* 0x000000bb08009986 */ /* 0x0043e2000c101904 */
[C---:B------:R-:W-:Y:S02]  /*2650*/  FMUL.FTZ R4, R187.reuse, R29 ;  /* 0x0000001dbb047220 */ /* 0x040fe40000410000 */
[C---:B------:R-:W-:Y:S01]  /*2660*/  FMUL.FTZ R181, R187.reuse, R5 ;  /* 0x00000005bbb57220 */ /* 0x040fe20000410000 */
[----:B------:R-:W-:Y:S01]  /*2670*/  PRMT R5, RZ, 0x5410, R7 ;  /* 0x00005410ff057816 */ /* 0x000fe20000000007 */
[C---:B------:R-:W-:Y:S02]  /*2680*/  FMUL.FTZ R180, R187.reuse, R23 ;  /* 0x00000017bbb47220 */ /* 0x040fe40000410000 */
[----:B------:R-:W-:Y:S02]  /*2690*/  FMUL.FTZ R17, R187, R142 ;  /* 0x0000008ebb117220 */ /* 0x000fe40000410000 */
[----:B------:R-:W-:Y:S01]  /*26a0*/  FFMA.FTZ R23, R4, R5, R79 ;  /* 0x0000000504177223 */ /* 0x000fe2000001004f */
[----:B------:R-:W-:Y:S01]  /*26b0*/  PRMT R4, RZ, 0x7610, R7 ;  /* 0x00007610ff047816 */ /* 0x000fe20000000007 */
[----:B------:R-:W-:-:S02]  /*26c0*/  FADD.FTZ R166, -R18, R166 ;  /* 0x000000a612a67221 */ /* 0x000fc40000010100 */
[C---:B------:R-:W-:Y:S02]  /*26d0*/  FADD.FTZ R26, -R18.reuse, R26 ;  /* 0x0000001a121a7221 */ /* 0x040fe40000010100 */
[C---:B------:R-:W-:Y:S02]  /*26e0*/  FADD.FTZ R147, -R18.reuse, R147 ;  /* 0x0000009312937221 */ /* 0x040fe40000010100 */
[C---:B------:R-:W-:Y:S02]  /*26f0*/  FADD.FTZ R24, -R18.reuse, R24 ;  /* 0x0000001812187221 */ /* 0x040fe40000010100 */
[C---:B------:R-:W-:Y:S02]  /*2700*/  FADD.FTZ R25, -R18.reuse, R25 ;  /* 0x0000001912197221 */ /* 0x040fe40000010100 */
[----:B-1----:R-:W-:Y:S01]  /*2710*/  FFMA.FTZ R8, R17, R4, R78 ;  /* 0x0000000411087223 */ /* 0x002fe2000001004e */
[----:B------:R-:W-:Y:S01]  /*2720*/  PRMT R4, RZ, 0x5410, R11 ;  /* 0x00005410ff047816 */ /* 0x000fe2000000000b */
[----:B------:R-:W-:-:S02]  /*2730*/  FADD.FTZ R21, -R18, R21 ;  /* 0x0000001512157221 */ /* 0x000fc40000010100 */
[C---:B------:R-:W-:Y:S01]  /*2740*/  FMUL.FTZ R166, R187.reuse, R166 ;  /* 0x000000a6bba67220 */ /* 0x040fe20000410000 */
[----:B------:R-:W-:Y:S01]  /*2750*/  F2FP.BF16.PACK_AB R23, R8, R23 ;  /* 0x000000170817723e */ /* 0x000fe200000010ff */
[----:B------:R-:W-:Y:S01]  /*2760*/  FMUL.FTZ R26, R187, R26 ;  /* 0x0000001abb1a7220 */ /* 0x000fe20000410000 */
[----:B------:R-:W-:Y:S01]  /*2770*/  IADD3 R8, P1, R153, c[0x0][0x208], RZ ;  /* 0x0000820099087a10 */ /* 0x000fe20007f3e0ff */
[C---:B------:R-:W-:Y:S02]  /*2780*/  FMUL.FTZ R147, R187.reuse, R147 ;  /* 0x00000093bb937220 */ /* 0x040fe40000410000 */
[----:B------:R-:W-:Y:S01]  /*2790*/  FADD.FTZ R27, -R18, R27 ;  /* 0x0000001b121b7221 */ /* 0x000fe20000010100 */
[----:B------:R-:W-:Y:S01]  /*27a0*/  IADD3.X R9, R150, c[0x0][0x20c], RZ, P1, !PT ;  /* 0x0000830096097a10 */ /* 0x000fe20000ffe4ff */
[----:B------:R-:W-:Y:S02]  /*27b0*/  FADD.FTZ R28, -R18, R28 ;  /* 0x0000001c121c7221 */ /* 0x000fe40000010100 */
[----:B------:R-:W-:-:S02]  /*27c0*/  FMUL.FTZ R24, R187, R24 ;  /* 0x00000018bb187220 */ /* 0x000fc40000410000 */
[C---:B------:R-:W-:Y:S02]  /*27d0*/  FMUL.FTZ R25, R187.reuse, R25 ;  /* 0x00000019bb197220 */ /* 0x040fe40000410000 */
[----:B------:R-:W-:Y:S02]  /*27e0*/  FMUL.FTZ R185, R187, R19 ;  /* 0x00000013bbb97220 */ /* 0x000fe40000410000 */
        /* <DEDUP_REMOVED lines=24> */
[----:B------:R-:W-:Y:S02]  /*2970*/  FADD.FTZ R182, -R18, R182 ;  /* 0x000000b612b67221 */ /* 0x000fe40000010100 */
[----:B------:R-:W-:Y:S02]  /*2980*/  FMUL.FTZ R142, R187, R21 ;  /* 0x00000015bb8e7220 */ /* 0x000fe40000410000 */
[----:B------:R-:W-:Y:S02]  /*2990*/  FFMA.FTZ R19, R166, R4, R63 ;  /* 0x00000004a6137223 */ /* 0x000fe4000001003f */
[----:B------:R-:W-:-:S02]  /*29a0*/  FADD.FTZ R18, -R18, R20 ;  /* 0x0000001412127221 */ /* 0x000fc40000010100 */
[----:B------:R-:W-:Y:S02]  /*29b0*/  FFMA.FTZ R21, R134, R26, R83 ;  /* 0x0000001a86157223 */ /* 0x000fe40000010053 */
[----:B------:R-:W-:Y:S02]  /*29c0*/  FFMA.FTZ R4, R137, R147, R82 ;  /* 0x0000009389047223 */ /* 0x000fe40000010052 */
[C---:B------:R-:W-:Y:S02]  /*29d0*/  FMUL.FTZ R27, R187.reuse, R27 ;  /* 0x0000001bbb1b7220 */ /* 0x040fe40000410000 */
[----:B------:R-:W-:Y:S01]  /*29e0*/  FMUL.FTZ R28, R187, R28 ;  /* 0x0000001cbb1c7220 */ /* 0x000fe20000410000 */
[----:B------:R-:W-:Y:S01]  /*29f0*/  F2FP.BF16.PACK_AB R21, R4, R21 ;  /* 0x000000150415723e */ /* 0x000fe200000010ff */
[----:B------:R-:W-:Y:S01]  /*2a00*/  FFMA.FTZ R20, R132, R24, R85 ;  /* 0x0000001884147223 */ /* 0x000fe20000010055 */
[----:B------:R-:W-:Y:S01]  /*2a10*/  IADD3 R4, P0, R10, c[0x0][0x208], RZ ;  /* 0x000082000a047a10 */ /* 0x000fe20007f1e0ff */
[----:B------:R-:W-:-:S02]  /*2a20*/  FFMA.FTZ R25, R135, R25, R84 ;  /* 0x0000001987197223 */ /* 0x000fc40000010054 */
[C---:B------:R-:W-:Y:S02]  /*2a30*/  FMUL.FTZ R152, R187.reuse, R152 ;  /* 0x00000098bb987220 */ /* 0x040fe40000410000 */
[----:B------:R-:W-:Y:S01]  /*2a40*/  FMUL.FTZ R159, R187, R159 ;  /* 0x0000009fbb9f7220 */ /* 0x000fe20000410000 */
[----:B------:R-:W-:Y:S01]  /*2a50*/  F2FP.BF16.PACK_AB R20, R25, R20 ;  /* 0x000000141914723e */ /* 0x000fe200000010ff */
[C---:B------:R-:W-:Y:S02]  /*2a60*/  FMUL.FTZ R149, R187.reuse, R22 ;  /* 0x00000016bb957220 */ /* 0x040fe40000410000 */
[C---:B------:R-:W-:Y:S02]  /*2a70*/  FMUL.FTZ R148, R187.reuse, R148 ;  /* 0x00000094bb947220 */ /* 0x040fe40000410000 */
[C---:B------:R-:W-:Y:S02]  /*2a80*/  FMUL.FTZ R151, R187.reuse, R151 ;  /* 0x00000097bb977220 */ /* 0x040fe40000410000 */
[----:B------:R-:W-:-:S02]  /*2a90*/  FMUL.FTZ R154, R187, R154 ;  /* 0x0000009abb9a7220 */ /* 0x000fc40000410000 */
[C---:B------:R-:W-:Y:S02]  /*2aa0*/  FMUL.FTZ R155, R187.reuse, R155 ;  /* 0x0000009bbb9b7220 */ /* 0x040fe40000410000 */
[C---:B------:R-:W-:Y:S02]  /*2ab0*/  FMUL.FTZ R156, R187.reuse, R156 ;  /* 0x0000009cbb9c7220 */ /* 0x040fe40000410000 */
[----:B------:R-:W-:Y:S02]  /*2ac0*/  FMUL.FTZ R157, R187, R157 ;  /* 0x0000009dbb9d7220 */ /* 0x000fe40000410000 */
[----:B------:R-:W-:Y:S02]  /*2ad0*/  FFMA.FTZ R22, R136, R27, R81 ;  /* 0x0000001b88167223 */ /* 0x000fe40000010051 */
[----:B------:R-:W-:Y:S01]  /*2ae0*/  FFMA.FTZ R5, R139, R28, R80 ;  /* 0x0000001c8b057223 */ /* 0x000fe20000010050 */
[----:B------:R-:W-:Y:S01]  /*2af0*/  IADD3 R28, P2, R146, c[0x0][0x208], RZ ;  /* 0x00008200921c7a10 */ /* 0x000fe20007f5e0ff */
[----:B------:R-:W-:-:S02]  /*2b00*/  FFMA.FTZ R25, R120, R152, R75 ;  /* 0x0000009878197223 */ /* 0x000fc4000001004b */
[----:B------:R-:W-:Y:S01]  /*2b10*/  FFMA.FTZ R10, R121, R159, R74 ;  /* 0x0000009f790a7223 */ /* 0x000fe2000001004a */
[----:B------:R-:W-:Y:S01]  /*2b20*/  F2FP.BF16.PACK_AB R22, R5, R22 ;  /* 0x000000160516723e */ /* 0x000fe200000010ff */
[----:B0-----:R-:W-:Y:S01]  /*2b30*/  FMUL.FTZ R183, R187, R16 ;  /* 0x00000010bbb77220 */ /* 0x001fe20000410000 */
[----:B------:R-:W-:Y:S01]  /*2b40*/  IADD3.X R5, R179, c[0x0][0x20c], RZ, P0, !PT ;  /* 0x00008300b3057a10 */ /* 0x000fe200007fe4ff */
[----:B------:R-:W-:Y:S01]  /*2b50*/  FFMA.FTZ R27, R30, R156, R71 ;  /* 0x0000009c1e1b7223 */ /* 0x000fe20000010047 */
[----:B------:R-:W-:Y:S01]  /*2b60*/  F2FP.BF16.PACK_AB R25, R10, R25 ;  /* 0x000000190a19723e */ /* 0x000fe200000010ff */
[----:B------:R-:W-:Y:S01]  /*2b70*/  FFMA.FTZ R16, R31, R157, R70 ;  /* 0x0000009d1f107223 */ /* 0x000fe20000010046 */
[----:B------:R-:W-:Y:S01]  /*2b80*/  PRMT R10, RZ, 0x7610, R11 ;  /* 0x00007610ff0a7816 */ /* 0x000fe2000000000b */
[----:B------:R-:W-:Y:S01]  /*2b90*/  FFMA.FTZ R26, R122, R154, R73 ;  /* 0x0000009a7a1a7223 */ /* 0x000fe20000010049 */
[----:B------:R0:W-:Y:S01]  /*2ba0*/  STG.E.128 [R4.64], R20 ;  /* 0x0000001404007986 */ /* 0x0001e2000c101d04 */
[----:B------:R-:W-:Y:S01]  /*2bb0*/  FFMA.FTZ R155, R123, R155, R72 ;  /* 0x0000009b7b9b7223 */ /* 0x000fe20000010048 */
[----:B------:R-:W-:Y:S01]  /*2bc0*/  F2FP.BF16.PACK_AB R27, R16, R27 ;  /* 0x0000001b101b723e */ /* 0x000fe200000010ff */
[----:B------:R-:W-:-:S02]  /*2bd0*/  FFMA.FTZ R24, R118, R148, R77 ;  /* 0x0000009476187223 */ /* 0x000fc4000001004d */
[----:B------:R-:W-:Y:S01]  /*2be0*/  FFMA.FTZ R151, R119, R151, R76 ;  /* 0x0000009777977223 */ /* 0x000fe2000001004c */
[----:B------:R-:W-:Y:S01]  /*2bf0*/  F2FP.BF16.PACK_AB R26, R155, R26 ;  /* 0x0000001a9b1a723e */ /* 0x000fe200000010ff */
[C---:B------:R-:W-:Y:S02]  /*2c00*/  FMUL.FTZ R171, R187.reuse, R171 ;  /* 0x000000abbbab7220 */ /* 0x040fe40000410000 */
[----:B------:R-:W-:Y:S01]  /*2c10*/  FMUL.FTZ R172, R187, R172 ;  /* 0x000000acbbac7220 */ /* 0x000fe20000410000 */
[----:B------:R-:W-:Y:S01]  /*2c20*/  F2FP.BF16.PACK_AB R24, R151, R24 ;  /* 0x000000189718723e */ /* 0x000fe200000010ff */
[C---:B------:R-:W-:Y:S02]  /*2c30*/  FMUL.FTZ R161, R187.reuse, R161 ;  /* 0x000000a1bba17220 */ /* 0x040fe40000410000 */
[C---:B------:R-:W-:Y:S02]  /*2c40*/  FMUL.FTZ R162, R187.reuse, R162 ;  /* 0x000000a2bba27220 */ /* 0x040fe40000410000 */
[C---:B------:R-:W-:Y:S01]  /*2c50*/  FMUL.FTZ R163, R187.reuse, R163 ;  /* 0x000000a3bba37220 */ /* 0x040fe20000410000 */
[----:B------:R1:W-:Y:S01]  /*2c60*/  STG.E.128 [R8.64], R24 ;  /* 0x0000001808007986 */ /* 0x0003e2000c101d04 */
[C---:B------:R-:W-:Y:S01]  /*2c70*/  FMUL.FTZ R168, R187.reuse, R168 ;  /* 0x000000a8bba87220 */ /* 0x040fe20000410000 */
[----:B0-----:R-:W-:Y:S01]  /*2c80*/  IADD3 R4, P0, R160, c[0x0][0x208], RZ ;  /* 0x00008200a0047a10 */ /* 0x001fe20007f1e0ff */
[----:B------:R-:W-:-:S02]  /*2c90*/  FMUL.FTZ R164, R187, R164 ;  /* 0x000000a4bba47220 */ /* 0x000fc40000410000 */
[C---:B------:R-:W-:Y:S02]  /*2ca0*/  FMUL.FTZ R165, R187.reuse, R165 ;  /* 0x000000a5bba57220 */ /* 0x040fe40000410000 */
[C---:B------:R-:W-:Y:S02]  /*2cb0*/  FMUL.FTZ R167, R187.reuse, R167 ;  /* 0x000000a7bba77220 */ /* 0x040fe40000410000 */
[C---:B------:R-:W-:Y:S02]  /*2cc0*/  FMUL.FTZ R173, R187.reuse, R173 ;  /* 0x000000adbbad7220 */ /* 0x040fe40000410000 */
[C---:B------:R-:W-:Y:S02]  /*2cd0*/  FMUL.FTZ R178, R187.reuse, R178 ;  /* 0x000000b2bbb27220 */ /* 0x040fe40000410000 */
[C---:B------:R-:W-:Y:S02]  /*2ce0*/  FMUL.FTZ R174, R187.reuse, R174 ;  /* 0x000000aebbae7220 */ /* 0x040fe40000410000 */
[----:B------:R-:W-:-:S02]  /*2cf0*/  FMUL.FTZ R175, R187, R175 ;  /* 0x000000afbbaf7220 */ /* 0x000fc40000410000 */
[C---:B------:R-:W-:Y:S01]  /*2d00*/  FMUL.FTZ R176, R187.reuse, R176 ;  /* 0x000000b0bbb07220 */ /* 0x040fe20000410000 */
[----:B-1----:R-:W-:Y:S01]  /*2d10*/  IADD3 R8, P1, R170, c[0x0][0x208], RZ ;  /* 0x00008200aa087a10 */ /* 0x002fe20007f3e0ff */
[C---:B------:R-:W-:Y:S02]  /*2d20*/  FMUL.FTZ R177, R187.reuse, R177 ;  /* 0x000000b1bbb17220 */ /* 0x040fe40000410000 */
[----:B------:R-:W-:Y:S01]  /*2d30*/  FMUL.FTZ R182, R187, R182 ;  /* 0x000000b6bbb67220 */ /* 0x000fe20000410000 */
[----:B------:R-:W-:Y:S01]  /*2d40*/  IADD3.X R9, R169, c[0x0][0x20c], RZ, P1, !PT ;  /* 0x00008300a9097a10 */ /* 0x000fe20000ffe4ff */
        /* <DEDUP_REMOVED lines=8> */
[----:B------:R-:W-:Y:S01]  /*2dd0*/  FFMA.FTZ R17, R138, R163, R67 ;  /* 0x000000a38a117223 */ /* 0x000fe20000010043 */
[----:B------:R-:W-:Y:S01]  /*2de0*/  IADD3.X R5, R158, c[0x0][0x20c], RZ, P0, !PT ;  /* 0x000083009e057a10 */ /* 0x000fe200007fe4ff */
[----:B------:R-:W-:Y:S01]  /*2df0*/  FFMA.FTZ R18, R140, R164, R65 ;  /* 0x000000a48c127223 */ /* 0x000fe20000010041 */
[----:B------:R-:W-:Y:S01]  /*2e00*/  F2FP.BF16.PACK_AB R16, R29, R16 ;  /* 0x000000101d10723e */ /* 0x000fe200000010ff */
[----:B------:R-:W-:Y:S01]  /*2e10*/  FFMA.FTZ R165, R145, R165, R64 ;  /* 0x000000a591a57223 */ /* 0x000fe20000010040 */
[----:B------:R-:W-:Y:S01]  /*2e20*/  IADD3.X R29, R144, c[0x0][0x20c], RZ, P2, !PT ;  /* 0x00008300901d7a10 */ /* 0x000fe200017fe4ff */
[----:B------:R-:W-:-:S02]  /*2e30*/  FFMA.FTZ R168, R143, R168, R66 ;  /* 0x000000a88fa87223 */ /* 0x000fc40000010042 */
[----:B------:R-:W-:Y:S01]  /*2e40*/  FFMA.FTZ R176, R34, R176, R55 ;  /* 0x000000b022b07223 */ /* 0x000fe20000010037 */
[----:B------:R-:W-:Y:S01]  /*2e50*/  F2FP.BF16.PACK_AB R18, R165, R18 ;  /* 0x00000012a512723e */ /* 0x000fe200000010ff */
[----:B------:R-:W-:Y:S01]  /*2e60*/  FFMA.FTZ R177, R35, R177, R54 ;  /* 0x000000b123b17223 */ /* 0x000fe20000010036 */
[----:B------:R-:W-:Y:S01]  /*2e70*/  F2FP.BF16.PACK_AB R17, R168, R17 ;  /* 0x00000011a811723e */ /* 0x000fe200000010ff */
[----:B------:R-:W-:Y:S02]  /*2e80*/  FFMA.FTZ R21, R32, R173, R59 ;  /* 0x000000ad20157223 */ /* 0x000fe4000001003b */
[----:B------:R-:W-:Y:S01]  /*2e90*/  FFMA.FTZ R178, R33, R178, R58 ;  /* 0x000000b221b27223 */ /* 0x000fe2000001003a */
[----:B------:R-:W-:Y:S01]  /*2ea0*/  F2FP.BF16.PACK_AB R23, R177, R176 ;  /* 0x000000b0b117723e */ /* 0x000fe200000010ff */
[----:B------:R-:W-:Y:S01]  /*2eb0*/  FFMA.FTZ R22, R126, R174, R57 ;  /* 0x000000ae7e167223 */ /* 0x000fe20000010039 */
[----:B------:R0:W-:Y:S01]  /*2ec0*/  STG.E.128 [R4.64], R16 ;  /* 0x0000001004007986 */ /* 0x0001e2000c101d04 */
[----:B------:R-:W-:Y:S01]  /*2ed0*/  FFMA.FTZ R175, R127, R175, R56 ;  /* 0x000000af7faf7223 */ /* 0x000fe20000010038 */
[----:B------:R-:W-:Y:S01]  /*2ee0*/  F2FP.BF16.PACK_AB R21, R178, R21 ;  /* 0x00000015b215723e */ /* 0x000fe200000010ff */
[----:B------:R-:W-:-:S02]  /*2ef0*/  FFMA.FTZ R26, R130, R181, R49 ;  /* 0x000000b5821a7223 */ /* 0x000fc40000010031 */
[----:B------:R-:W-:Y:S01]  /*2f00*/  FFMA.FTZ R27, R38, R185, R47 ;  /* 0x000000b9261b7223 */ /* 0x000fe2000001002f */
[----:B------:R-:W-:Y:S01]  /*2f10*/  F2FP.BF16.PACK_AB R22, R175, R22 ;  /* 0x00000016af16723e */ /* 0x000fe200000010ff */
[----:B------:R-:W-:Y:S02]  /*2f20*/  FFMA.FTZ R186, R133, R186, R46 ;  /* 0x000000ba85ba7223 */ /* 0x000fe4000001002e */
[----:B------:R-:W-:Y:S02]  /*2f30*/  FFMA.FTZ R183, R131, R183, R48 ;  /* 0x000000b783b77223 */ /* 0x000fe40000010030 */
[----:B------:R-:W-:Y:S01]  /*2f40*/  FFMA.FTZ R25, R36, R180, R51 ;  /* 0x000000b424197223 */ /* 0x000fe20000010033 */
[----:B------:R-:W-:Y:S01]  /*2f50*/  F2FP.BF16.PACK_AB R27, R186, R27 ;  /* 0x0000001bba1b723e */ /* 0x000fe200000010ff */
[----:B------:R-:W-:Y:S01]  /*2f60*/  FFMA.FTZ R182, R37, R182, R50 ;  /* 0x000000b625b67223 */ /* 0x000fe20000010032 */
[----:B------:R-:W-:Y:S01]  /*2f70*/  F2FP.BF16.PACK_AB R26, R183, R26 ;  /* 0x0000001ab71a723e */ /* 0x000fe200000010ff */
[----:B------:R-:W-:Y:S01]  /*2f80*/  FFMA.FTZ R24, R128, R142, R53 ;  /* 0x0000008e80187223 */ /* 0x000fe20000010035 */
[----:B------:R0:W-:Y:S01]  /*2f90*/  STG.E.128 [R8.64], R20 ;  /* 0x0000001408007986 */ /* 0x0001e2000c101d04 */
[----:B------:R-:W-:Y:S01]  /*2fa0*/  FFMA.FTZ R149, R129, R149, R52 ;  /* 0x0000009581957223 */ /* 0x000fe20000010034 */
[----:B------:R-:W-:Y:S01]  /*2fb0*/  F2FP.BF16.PACK_AB R25, R182, R25 ;  /* 0x00000019b619723e */ /* 0x000fe200000010ff */
[----:B------:R-:W-:-:S03]  /*2fc0*/  IMAD R39, R184, c[0x0][0x160], R39 ;  /* 0x00005800b8277a24 */ /* 0x000fc600078e0227 */
[----:B------:R-:W-:Y:S02]  /*2fd0*/  F2FP.BF16.PACK_AB R24, R149, R24 ;  /* 0x000000189518723e */ /* 0x000fe400000010ff */
[----:B------:R-:W-:-:S03]  /*2fe0*/  ISETP.GE.AND P0, PT, R39, c[0x0][0x164], PT ;  /* 0x0000590027007a0c */ /* 0x000fc60003f06270 */
[----:B------:R0:W-:Y:S10]  /*2ff0*/  STG.E.128 [R28.64], R24 ;  /* 0x000000181c007986 */ /* 0x0001f4000c101d04 */
[----:B0-----:R-:W-:Y:S01]  /*3000*/  @P0 CALL.REL.NOINC `(.L_x_609) ;  /* 0x0000001000000944 */ /* 0x001fe20003c00000 */
[----:B------:R-:W-:Y:S05]  /*3010*/  BRA `(.L_x_610) ;  /* 0xffffda0000007947 */ /* 0x000fea000383ffff */
.L_x_609:
[----:B------:R-:W-:Y:S05]  /*3020*/  EXIT ;  /* 0x000000000000794d */ /* 0x000fea0003800000 */
.L_x_607:
[----:B0-----:R-:W-:Y:S02]  /*3030*/  MOV R19, R183 ;  /* 0x000000b700137202 */ /* 0x001fe40000000f00 */
[----:B------:R-:W-:-:S02]  /*3040*/  MOV R16, 0x1 ;  /* 0x0000000100107802 */ /* 0x000fc40000000f00 */
[----:B------:R-:W-:Y:S02]  /*3050*/  MOV R8, 0x1f ;  /* 0x0000001f00087802 */ /* 0x000fe40000000f00 */
[----:B------:R-:W-:Y:S02]  /*3060*/  MOV R9, 0xffffffff ;  /* 0xffffffff00097802 */ /* 0x000fe40000000f00 */
[----:B------:R-:W-:Y:S02]  /*3070*/  MOV R4, 0x3090 ;  /* 0x0000309000047802 */ /* 0x000fe40000000f00 */
[----:B------:R-:W-:Y:S05]  /*3080*/  CALL.REL.NOINC `($__internal_5_$__cuda_sm70_shflsync_bfly_p) ;  /* 0x0000089000007944 */ /* 0x000fea0003c00000 */
[----:B-1----:R-:W-:Y:S01]  /*3090*/  MOV R4, R16 ;  /* 0x0000001000047202 */ /* 0x002fe20000000f00 */
[----:B0-----:R-:W-:Y:S05]  /*30a0*/  BRA `(.L_x_611) ;  /* 0xffffee2000007947 */ /* 0x001fea000383ffff */
.L_x_608:
[----:B------:R-:W-:Y:S01]  /*30b0*/  HFMA2.MMA R16, -RZ, RZ, 0, 1.1920928955078125e-07 ;  /* 0x00000002ff107435 */ /* 0x000fe200000001ff */
[----:B------:R-:W-:Y:S02]  /*30c0*/  MOV R8, 0x1f ;  /* 0x0000001f00087802 */ /* 0x000fe40000000f00 */
[----:B------:R-:W-:Y:S02]  /*30d0*/  MOV R9, 0xffffffff ;  /* 0xffffffff00097802 */ /* 0x000fe40000000f00 */
[----:B------:R-:W-:-:S02]  /*30e0*/  MOV R4, 0x3100 ;  /* 0x0000310000047802 */ /* 0x000fc40000000f00 */
[----:B0-----:R-:W-:Y:S05]  /*30f0*/  CALL.REL.NOINC `($__internal_5_$__cuda_sm70_shflsync_bfly_p) ;  /* 0x0000082000007944 */ /* 0x001fea0003c00000 */
[----:B01----:R-:W-:Y:S01]  /*3100*/  FADD.FTZ R19, R19, R16 ;  /* 0x0000001013137221 */ /* 0x003fe20000010000 */
[----:B------:R-:W-:Y:S01]  /*3110*/  HFMA2.MMA R16, -RZ, RZ, 0, 2.384185791015625e-07 ;  /* 0x00000004ff107435 */ /* 0x000fe200000001ff */
[----:B------:R-:W-:-:S02]  /*3120*/  MOV R8, 0x1f ;  /* 0x0000001f00087802 */ /* 0x000fc40000000f00 */
[----:B------:R-:W-:Y:S02]  /*3130*/  MOV R9, 0xffffffff ;  /* 0xffffffff00097802 */ /* 0x000fe40000000f00 */
[----:B------:R-:W-:Y:S02]  /*3140*/  MOV R4, 0x3160 ;  /* 0x0000316000047802 */ /* 0x000fe40000000f00 */
[----:B------:R-:W-:Y:S05]  /*3150*/  CALL.REL.NOINC `($__internal_5_$__cuda_sm70_shflsync_bfly_p) ;  /* 0x000007c000007944 */ /* 0x000fea0003c00000 */
[----:B01----:R-:W-:Y:S01]  /*3160*/  FADD.FTZ R19, R19, R16 ;  /* 0x0000001013137221 */ /* 0x003fe20000010000 */
[----:B------:R-:W-:Y:S01]  /*3170*/  HFMA2.MMA R16, -RZ, RZ, 0, 4.76837158203125e-07 ;  /* 0x00000008ff107435 */ /* 0x000fe200000001ff */
[----:B------:R-:W-:Y:S02]  /*3180*/  MOV R8, 0x1f ;  /* 0x0000001f00087802 */ /* 0x000fe40000000f00 */
[----:B------:R-:W-:Y:S02]  /*3190*/  MOV R9, 0xffffffff ;  /* 0xffffffff00097802 */ /* 0x000fe40000000f00 */
[----:B------:R-:W-:Y:S02]  /*31a0*/  MOV R4, 0x31c0 ;  /* 0x000031c000047802 */ /* 0x000fe40000000f00 */
[----:B------:R-:W-:Y:S05]  /*31b0*/  CALL.REL.NOINC `($__internal_5_$__cuda_sm70_shflsync_bfly_p) ;  /* 0x0000076000007944 */ /* 0x000fea0003c00000 */
[----:B01----:R-:W-:Y:S01]  /*31c0*/  FADD.FTZ R19, R19, R16 ;  /* 0x0000001013137221 */ /* 0x003fe20000010000 */
[----:B------:R-:W-:Y:S01]  /*31d0*/  HFMA2.MMA R16, -RZ, RZ, 0, 9.5367431640625e-07 ;  /* 0x00000010ff107435 */ /* 0x000fe200000001ff */
[----:B------:R-:W-:-:S02]  /*31e0*/  MOV R8, 0x1f ;  /* 0x0000001f00087802 */ /* 0x000fc40000000f00 */
[----:B------:R-:W-:Y:S02]  /*31f0*/  MOV R9, 0xffffffff ;  /* 0xffffffff00097802 */ /* 0x000fe40000000f00 */
[----:B------:R-:W-:Y:S02]  /*3200*/  MOV R4, 0x3220 ;  /* 0x0000322000047802 */ /* 0x000fe40000000f00 */
[----:B------:R-:W-:Y:S05]  /*3210*/  CALL.REL.NOINC `($__internal_5_$__cuda_sm70_shflsync_bfly_p) ;  /* 0x0000070000007944 */ /* 0x000fea0003c00000 */
        /* <DEDUP_REMOVED lines=86> */
[----:B------:R-:W-:Y:S05]  /*3780*/  CALL.REL.NOINC `($__internal_5_$__cuda_sm70_shflsync_bfly_p) ;  /* 0x0000019000007944 */ /* 0x000fea0003c00000 */
[----:B01----:R-:W-:Y:S01]  /*3790*/  FADD.FTZ R19, R19, R16 ;  /* 0x0000001013137221 */ /* 0x003fe20000010000 */
[----:B------:R-:W-:Y:S01]  /*37a0*/  HFMA2.MMA R16, -RZ, RZ, 0, 1.1920928955078125e-07 ;  /* 0x00000002ff107435 */ /* 0x000fe200000001ff */
[----:B------:R-:W-:Y:S02]  /*37b0*/  MOV R8, 0x1f ;  /* 0x0000001f00087802 */ /* 0x000fe40000000f00 */
[----:B------:R-:W-:Y:S02]  /*37c0*/  MOV R9, 0xffffffff ;  /* 0xffffffff00097802 */ /* 0x000fe40000000f00 */
[----:B------:R-:W-:Y:S02]  /*37d0*/  MOV R4, 0x37f0 ;  /* 0x000037f000047802 */ /* 0x000fe40000000f00 */
[----:B------:R-:W-:Y:S05]  /*37e0*/  CALL.REL.NOINC `($__internal_5_$__cuda_sm70_shflsync_bfly_p) ;  /* 0x0000013000007944 */ /* 0x000fea0003c00000 */
[----:B01----:R-:W-:Y:S01]  /*37f0*/  FADD.FTZ R19, R19, R16 ;  /* 0x0000001013137221 */ /* 0x003fe20000010000 */
[----:B------:R-:W-:Y:S01]  /*3800*/  HFMA2.MMA R16, -RZ, RZ, 0, 2.384185791015625e-07 ;  /* 0x00000004ff107435 */ /* 0x000fe200000001ff */
[----:B------:R-:W-:Y:S02]  /*3810*/  MOV R8, 0x1f ;  /* 0x0000001f00087802 */ /* 0x000fe40000000f00 */
[----:B------:R-:W-:-:S02]  /*3820*/  MOV R9, 0xffffffff ;  /* 0xffffffff00097802 */ /* 0x000fc40000000f00 */
        /* <DEDUP_REMOVED lines=10> */
[----:B------:R-:W-:Y:S02]  /*38d0*/  MOV R8, 0x1f ;  /* 0x0000001f00087802 */ /* 0x000fe40000000f00 */
[----:B------:R-:W-:-:S02]  /*38e0*/  MOV R9, 0xffffffff ;  /* 0xffffffff00097802 */ /* 0x000fc40000000f00 */
[----:B------:R-:W-:Y:S02]  /*38f0*/  MOV R4, 0x3910 ;  /* 0x0000391000047802 */ /* 0x000fe40000000f00 */
[----:B------:R-:W-:Y:S05]  /*3900*/  CALL.REL.NOINC `($__internal_5_$__cuda_sm70_shflsync_bfly_p) ;  /* 0x0000001000007944 */ /* 0x000fea0003c00000 */
[----:B01----:R-:W-:Y:S05]  /*3910*/  BRA `(.L_x_612) ;  /* 0xffffebf000007947 */ /* 0x003fea000383ffff */
        .weak           $__internal_5_$__cuda_sm70_shflsync_bfly_p
        .type           $__internal_5_$__cuda_sm70_shflsync_bfly_p,@function
        .size           $__internal_5_$__cuda_sm70_shflsync_bfly_p,(.L_x_36093 - $__internal_5_$__cuda_sm70_shflsync_bfly_p)
$__internal_5_$__cuda_sm70_shflsync_bfly_p:
[----:B------:R-:W-:Y:S01]  /*3920*/  HFMA2.MMA R5, -RZ, RZ, 0, 0 ;  /* 0x00000000ff057435 */ /* 0x000fe200000001ff */
[----:B------:R-:W-:Y:S04]  /*3930*/  WARPSYNC R9 ;  /* 0x0000000900007348 */ /* 0x000fe80003800000 */
[----:B------:R0:W1:Y:S01]  /*3940*/  SHFL.BFLY PT, R16, R19, R16, R8 ;  /* 0x0c00001013107389 */ /* 0x00006200000e0008 */
[----:B------:R-:W-:Y:S05]  /*3950*/  RET.REL.NODEC R4 `(_ZN10layer_norm13ln_fwd_kernelINS_13Kernel_traitsI13__nv_bfloat16S2_S2_S2_fjLj1280ELj1ELj4ELj1ELj16ENS_18Kernel_traits_baseILj1280ES2_S2_S2_S2_fjLj128EEEEELb0ELb1ELb0ELb1EEEvNS_9FwdParamsE) ;  /* 0xffffc6a004007950 */ /* 0x000fea0003c3ffff */
.L_x_613:
        /* <DEDUP_REMOVED lines=10> */
.L_x_36093:


//--------------------- .text._ZN10layer_norm13ln_fwd_kernelINS_13Kernel_traitsI13__nv_bfloat16S2_S2_S2_fjLj1280ELj1ELj4ELj1ELj16ENS_18Kernel_traits_baseILj1280ES2_S2_S2_S2_fjLj128EEEEELb0ELb1ELb1ELb0EEEvNS_9FwdParamsE --------------------------
	.section	.text._ZN10layer_norm13ln_fwd_kernelINS_13Kernel_traitsI13__nv_bfloat16S2_S2_S2_fjLj1280ELj1ELj4ELj1ELj16ENS_18Kernel_traits_baseILj1280ES2_S2_S2_S2_fjLj128EEEEELb0ELb1ELb1ELb0EEEvNS_9FwdParamsE,"ax",@progbits
	.sectioninfo	@"SHI_REGISTERS=191"
	.align	128
        .global         _ZN10layer_norm13ln_fwd_kernelINS_13Kernel_traitsI13__nv_bfloat16S2_S2_S2_fjLj1280ELj1ELj4ELj1ELj16ENS_18Kernel_traits_baseILj1280ES2_S2_S2_S2_fjLj128EEEEELb0ELb1ELb1ELb0EEEvNS_9FwdParamsE
        .type           _ZN10layer_norm13ln_fwd_kernelINS_13Kernel_traitsI13__nv_bfloat16S2_S2_S2_fjLj1280ELj1ELj4ELj1ELj16ENS_18Kernel_traits_baseILj1280ES2_S2_S2_S2_fjLj128EEEEELb0ELb1ELb1ELb0EEEvNS_9FwdParamsE,@function
        .size           _ZN10layer_norm13ln_fwd_kernelINS_13Kernel_traitsI13__nv_bfloat16S2_S2_S2_fjLj1280ELj1ELj4ELj1ELj16ENS_18Kernel_traits_baseILj1280ES2_S2_S2_S2_fjLj128EEEEELb0ELb1ELb1ELb0EEEvNS_9FwdParamsE,(.L_x_36094 - _ZN10layer_norm13ln_fwd_kernelINS_13Kernel_traitsI13__nv_bfloat16S2_S2_S2_fjLj1280ELj1ELj4ELj1ELj16ENS_18Kernel_traits_baseILj1280ES2_S2_S2_S2_fjLj128EEEEELb0ELb1ELb1ELb0EEEvNS_9FwdParamsE)
        .other          _ZN10layer_norm13ln_fwd_kernelINS_13Kernel_traitsI13__nv_bfloat16S2_S2_S2_fjLj1280ELj1ELj4ELj1ELj16ENS_18Kernel_traits_baseILj1280ES2_S2_S2_S2_fjLj128EEEEELb0ELb1ELb1ELb0EEEvNS_9FwdParamsE,@"STO_CUDA_ENTRY STV_DEFAULT"
_ZN10layer_norm13ln_fwd_kernelINS_13Kernel_traitsI13__nv_bfloat16S2_S2_S2_fjLj1280ELj1ELj4ELj1ELj16ENS_18Kernel_traits_baseILj1280ES2_S2_S2_S2_fjLj128EEEEELb0ELb1ELb1ELb0EEEvNS_9FwdParamsE:
.text._ZN10layer_norm13ln_fwd_kernelINS_13Kernel_traitsI13__nv_bfloat16S2_S2_S2_fjLj1280ELj1ELj4ELj1ELj16ENS_18Kernel_traits_baseILj1280ES2_S2_S2_S2_fjLj128EEEEELb0ELb1ELb1ELb0EEEvNS_9FwdParamsE:
        /* <DEDUP_REMOVED lines=35> */
.L_x_615:
[----:B0-----:R-:W-:Y:S05]  /*0230*/  BSYNC B0 ;  /* 0x0000000000007941 */ /* 0x001fea0003800000 */
.L_x_614:
        /* <DEDUP_REMOVED lines=16> */
.L_x_617:
[----:B0-----:R-:W-:Y:S05]  /*0340*/  BSYNC B0 ;  /* 0x0000000000007941 */ /* 0x001fea0003800000 */
.L_x_616:
        /* <DEDUP_REMOVED lines=16> */
.L_x_619:
[----:B0-----:R-:W-:Y:S05]  /*0450*/  BSYNC B0 ;  /* 0x0000000000007941 */ /* 0x001fea0003800000 */
.L_x_618:
        /* <DEDUP_REMOVED lines=16> */
.L_x_621:
[----:B0-----:R-:W-:Y:S05]  /*0560*/  BSYNC B0 ;  /* 0x0000000000007941 */ /* 0x001fea0003800000 */
.L_x_620:
        /* <DEDUP_REMOVED lines=15> */
.L_x_623:
[----:B0-----:R-:W-:Y:S05]  /*0660*/  BSYNC B0 ;  /* 0x0000000000007941 */ /* 0x001fea0003800000 */
.L_x_622:
        /* <DEDUP_REMOVED lines=85> */
[--C-:B------:R-:W-:Y:S02]  /*0bc0*/  PRMT R107, RZ, 0x5410, R79.reuse ;  /* 0x00005410ff6b7816 */ /* 0x100fe4000000004f */
        /* <DEDUP_REMOVED lines=37> */
.L_x_767:
[----:B------:R-:W-:-:S10]  /*0e20*/  HFMA2.MMA R67, -RZ, RZ, 0, 2.384185791015625e-07 ;  /* 0x00000004ff437435 */ /* 0x000fd400000001ff */
[----:B------:R-:W-:-:S05]  /*0e30*/  IMAD.WIDE R64, R128, R67, c[0x0][0x1d0] ;  /* 0x0000740080407625 */ /* 0x000fca00078e0243 */
[----:B------:R0:W2:Y:S01]  /*0e40*/  LDG.E R180, [R64.64] ;  /* 0x0000000440b47981 */ /* 0x0000a2000c1e1900 */
[----:B------:R-:W-:-:S05]  /*0e50*/  IMAD.WIDE R66, R128, R67, c[0x0][0x1d8] ;  /* 0x0000760080427625 */ /* 0x000fca00078e0243 */
[----:B------:R1:W5:Y:S01]  /*0e60*/  LDG.E R177, [R66.64] ;  /* 0x0000000442b17981 */ /* 0x000362000c1e1900 */
[----:B------:R-:W-:Y:S01]  /*0e70*/  IMAD R132, R128, c[0x0][0x168], RZ ;  /* 0x00005a0080847a24 */ /* 0x000fe200078e02ff */
[----:B------:R-:W-:Y:S02]  /*0e80*/  BSSY B0, `(.L_x_624) ;  /* 0x0000081000007945 */ /* 0x000fe40003800000 */
        /* <DEDUP_REMOVED lines=8> */
[----:B------:R-:W-:Y:S01]  /*0f10*/  @P0 LEA.HI R179, R182, R179, RZ, 0x3 ;  /* 0x000000b3b6b30211 */ /* 0x000fe200078f18ff */
[----:B------:R-:W-:Y:S01]  /*0f20*/  IMAD.MOV.U32 R182, RZ, RZ, RZ ;  /* 0x000000ffffb67224 */ /* 0x000fe200078e00ff */
        /* <DEDUP_REMOVED lines=15> */
[----:B0-----:R-:W-:Y:S01]  /*1020*/  MOV R143, RZ ;  /* 0x000000ff008f7202 */ /* 0x001fe20000000f00 */
[----:B------:R-:W-:Y:S05]  /*1030*/  @!P1 BRA `(.L_x_628) ;  /* 0x0000007000009947 */ /* 0x000fea0003800000 */
[----:B-----5:R-:W-:Y:S01]  /*1040*/  PRMT R143, RZ, 0x5410, R60 ;  /* 0x00005410ff8f7816 */ /* 0x020fe2000000003c */
[----:B------:R-:W-:Y:S05]  /*1050*/  BRA `(.L_x_628) ;  /* 0x0000005000007947 */ /* 0x000fea0003800000 */
.L_x_627:
[----:B0----5:R-:W-:-:S05]  /*1060*/  PRMT R64, RZ, 0x5410, R56 ;  /* 0x00005410ff407816 */ /* 0x021fca0000000038 */
[----:B------:R-:W-:-:S04]  /*1070*/  FMUL.FTZ R64, R64, c[0x0][0x1ec] ;  /* 0x00007b0040407a20 */ /* 0x000fc80000410000 */
[----:B------:R-:W-:Y:S01]  /*1080*/  FMUL.FTZ R143, R49, R64 ;  /* 0x00000040318f7220 */ /* 0x000fe20000410000 */
[----:B------:R-:W-:-:S05]  /*1090*/  @P1 PRMT R64, RZ, 0x5410, R60 ;  /* 0x00005410ff401816 */ /* 0x000fca000000003c */
[----:B------:R-:W-:Y:S02]  /*10a0*/  @P1 FADD.FTZ R143, R64, R143 ;  /* 0x0000008f408f1221 */ /* 0x000fe40000010000 */
.L_x_628:
[----:B------:R-:W-:Y:S05]  /*10b0*/  BSYNC B1 ;  /* 0x0000000000017941 */ /* 0x000fea0003800000 */
.L_x_626:
[----:B------:R-:W-:Y:S01]  /*10c0*/  BSSY B1, `(.L_x_629) ;  /* 0x000000b000017945 */ /* 0x000fe20003800000 */
[----:B------:R-:W-:Y:S05]  /*10d0*/  @P2 BRA `(.L_x_630) ;  /* 0x0000004000002947 */ /* 0x000fea0003800000 */
[----:B------:R-:W-:Y:S01]  /*10e0*/  HFMA2.MMA R142, -RZ, RZ, 0, 0 ;  /* 0x00000000ff8e7435 */ /* 0x000fe200000001ff */
[----:B------:R-:W-:Y:S05]  /*10f0*/  @!P1 BRA `(.L_x_631) ;  /* 0x0000007000009947 */ /* 0x000fea0003800000 */
[----:B-----5:R-:W-:Y:S01]  /*1100*/  PRMT R142, RZ, 0x7610, R60 ;  /* 0x00007610ff8e7816 */ /* 0x020fe2000000003c */
[----:B------:R-:W-:Y:S05]  /*1110*/  BRA `(.L_x_631) ;  /* 0x0000005000007947 */ /* 0x000fea0003800000 */
.L_x_630:
[----:B-----5:R-:W-:-:S05]  /*1120*/  PRMT R64, RZ, 0x7610, R56 ;  /* 0x00007610ff407816 */ /* 0x020fca0000000038 */
[----:B------:R-:W-:-:S04]  /*1130*/  FMUL.FTZ R65, R64, c[0x0][0x1ec] ;  /* 0x00007b0040417a20 */ /* 0x000fc80000410000 */
[----:B------:R-:W-:Y:S01]  /*1140*/  FMUL.FTZ R142, R48, R65 ;  /* 0x00000041308e7220 */ /* 0x000fe20000410000 */
[----:B------:R-:W-:-:S05]  /*1150*/  @P1 PRMT R65, RZ, 0x7610, R60 ;  /* 0x00007610ff411816 */ /* 0x000fca000000003c */
[----:B------:R-:W-:Y:S02]  /*1160*/  @P1 FADD.FTZ R142, R65, R142 ;  /* 0x0000008e418e1221 */ /* 0x000fe40000010000 */
.L_x_631:
[----:B------:R-:W-:Y:S05]  /*1170*/  BSYNC B1 ;  /* 0x0000000000017941 */ /* 0x000fea0003800000 */
.L_x_629:
[----:B------:R-:W-:Y:S01]  /*1180*/  BSSY B1, `(.L_x_632) ;  /* 0x000000b000017945 */ /* 0x000fe20003800000 */
[----:B------:R-:W-:Y:S05]  /*1190*/  @P2 BRA `(.L_x_633) ;  /* 0x0000004000002947 */ /* 0x000fea0003800000 */
[----:B------:R-:W-:Y:S01]  /*11a0*/  MOV R141, RZ ;  /* 0x000000ff008d7202 */ /* 0x000fe20000000f00 */
[----:B------:R-:W-:Y:S05]  /*11b0*/  @!P1 BRA `(.L_x_634) ;  /* 0x0000007000009947 */ /* 0x000fea0003800000 */
[----:B-----5:R-:W-:Y:S01]  /*11c0*/  PRMT R141, RZ, 0x5410, R61 ;  /* 0x00005410ff8d7816 */ /* 0x020fe2000000003d */
[----:B------:R-:W-:Y:S05]  /*11d0*/  BRA `(.L_x_634) ;  /* 0x0000005000007947 */ /* 0x000fea0003800000 */
.L_x_633:
[----:B-----5:R-:W-:-:S05]  /*11e0*/  PRMT R64, RZ, 0x5410, R57 ;  /* 0x00005410ff407816 */ /* 0x020fca0000000039 */
[----:B------:R-:W-:-:S04]  /*11f0*/  FMUL.FTZ R64, R64, c[0x0][0x1ec] ;  /* 0x00007b0040407a20 */ /* 0x000fc80000410000 */
[----:B------:R-:W-:Y:S01]  /*1200*/  FMUL.FTZ R141, R47, R64 ;  /* 0x000000402f8d7220 */ /* 0x000fe20000410000 */
[----:B------:R-:W-:-:S05]  /*1210*/  @P1 PRMT R64, RZ, 0x5410, R61 ;  /* 0x00005410ff401816 */ /* 0x000fca000000003d */
[----:B------:R-:W-:Y:S02]  /*1220*/  @P1 FADD.FTZ R141, R64, R141 ;  /* 0x0000008d408d1221 */ /* 0x000fe40000010000 */
.L_x_634:
[----:B------:R-:W-:Y:S05]  /*1230*/  BSYNC B1 ;  /* 0x0000000000017941 */ /* 0x000fea0003800000 */
.L_x_632:
[----:B------:R-:W-:Y:S01]  /*1240*/  BSSY B1, `(.L_x_635) ;  /* 0x000000b000017945 */ /* 0x000fe20003800000 */
[----:B------:R-:W-:Y:S05]  /*1250*/  @P2 BRA `(.L_x_636) ;  /* 0x0000004000002947 */ /* 0x000fea0003800000 */
[----:B------:R-:W-:Y:S01]  /*1260*/  HFMA2.MMA R140, -RZ, RZ, 0, 0 ;  /* 0x00000000ff8c7435 */ /* 0x000fe200000001ff */
[----:B------:R-:W-:Y:S05]  /*1270*/  @!P1 BRA `(.L_x_637) ;  /* 0x0000007000009947 */ /* 0x000fea0003800000 */
[----:B-----5:R-:W-:Y:S01]  /*1280*/  PRMT R140, RZ, 0x7610, R61 ;  /* 0x00007610ff8c7816 */ /* 0x020fe2000000003d */
[----:B------:R-:W-:Y:S05]  /*1290*/  BRA `(.L_x_637) ;  /* 0x0000005000007947 */ /* 0x000fea0003800000 */
.L_x_636:
[----:B-----5:R-:W-:-:S05]  /*12a0*/  PRMT R64, RZ, 0x7610, R57 ;  /* 0x00007610ff407816 */ /* 0x020fca0000000039 */
[----:B------:R-:W-:-:S04]  /*12b0*/  FMUL.FTZ R65, R64, c[0x0][0x1ec] ;  /* 0x00007b0040417a20 */ /* 0x000fc80000410000 */
[----:B------:R-:W-:Y:S01]  /*12c0*/  FMUL.FTZ R140, R46, R65 ;  /* 0x000000412e8c7220 */ /* 0x000fe20000410000 */
[----:B------:R-:W-:-:S05]  /*12d0*/  @P1 PRMT R65, RZ, 0x7610, R61 ;  /* 0x00007610ff411816 */ /* 0x000fca000000003d */
[----:B------:R-:W-:Y:S02]  /*12e0*/  @P1 FADD.FTZ R140, R65, R140 ;  /* 0x0000008c418c1221 */ /* 0x000fe40000010000 */
.L_x_637:
[----:B------:R-:W-:Y:S05]  /*12f0*/  BSYNC B1 ;  /* 0x0000000000017941 */ /* 0x000fea0003800000 */
.L_x_635:
[----:B------:R-:W-:Y:S01]  /*1300*/  BSSY B1, `(.L_x_638) ;  /* 0x000000b000017945 */ /* 0x000fe20003800000 */
[----:B------:R-:W-:Y:S05]  /*1310*/  @P2 BRA `(.L_x_639) ;  /* 0x0000004000002947 */ /* 0x000fea0003800000 */
[----:B------:R-:W-:Y:S01]  /*1320*/  MOV R139, RZ ;  /* 0x000000ff008b7202 */ /* 0x000fe20000000f00 */
[----:B------:R-:W-:Y:S05]  /*1330*/  @!P1 BRA `(.L_x_640) ;  /* 0x0000007000009947 */ /* 0x000fea0003800000 */
[----:B-----5:R-:W-:Y:S01]  /*1340*/  PRMT R139, RZ, 0x5410, R62 ;  /* 0x00005410ff8b7816 */ /* 0x020fe2000000003e */
[----:B------:R-:W-:Y:S05]  /*1350*/  BRA `(.L_x_640) ;  /* 0x0000005000007947 */ /* 0x000fea0003800000 */
.L_x_639:
[----:B-----5:R-:W-:-:S05]  /*1360*/  PRMT R64, RZ, 0x5410, R58 ;  /* 0x00005410ff407816 */ /* 0x020fca000000003a */
[----:B------:R-:W-:-:S04]  /*1370*/  FMUL.FTZ R64, R64, c[0x0][0x1ec] ;  /* 0x00007b0040407a20 */ /* 0x000fc80000410000 */
[----:B------:R-:W-:Y:S01]  /*1380*/  FMUL.FTZ R139, R45, R64 ;  /* 0x000000402d8b7220 */ /* 0x000fe20000410000 */
[----:B------:R-:W-:-:S05]  /*1390*/  @P1 PRMT R64, RZ, 0x5410, R62 ;  /* 0x00005410ff401816 */ /* 0x000fca000000003e */
[----:B------:R-:W-:Y:S02]  /*13a0*/  @P1 FADD.FTZ R139, R64, R139 ;  /* 0x0000008b408b1221 */ /* 0x000fe40000010000 */
.L_x_640:
[----:B------:R-:W-:Y:S05]  /*13b0*/  BSYNC B1 ;  /* 0x0000000000017941 */ /* 0x000fea0003800000 */
.L_x_638:
[----:B------:R-:W-:Y:S01]  /*13c0*/  BSSY B1, `(.L_x_641) ;  /* 0x000000b000017945 */ /* 0x000fe20003800000 */
[----:B------:R-:W-:Y:S05]  /*13d0*/  @P2 BRA `(.L_x_642) ;  /* 0x0000004000002947 */ /* 0x000fea0003800000 */
[----:B------:R-:W-:Y:S01]  /*13e0*/  HFMA2.MMA R138, -RZ, RZ, 0, 0 ;  /* 0x00000000ff8a7435 */ /* 0x000fe200000001ff */
[----:B------:R-:W-:Y:S05]  /*13f0*/  @!P1 BRA `(.L_x_643) ;  /* 0x0000007000009947 */ /* 0x000fea0003800000 */
[----:B-----5:R-:W-:Y:S01]  /*1400*/  PRMT R138, RZ, 0x7610, R62 ;  /* 0x00007610ff8a7816 */ /* 0x020fe2000000003e */
[----:B------:R-:W-:Y:S05]  /*1410*/  BRA `(.L_x_643) ;  /* 0x0000005000007947 */ /* 0x000fea0003800000 */
.L_x_642:
[----:B-----5:R-:W-:-:S05]  /*1420*/  PRMT R64, RZ, 0x7610, R58 ;  /* 0x00007610ff407816 */ /* 0x020fca000000003a */
[----:B------:R-:W-:-:S04]  /*1430*/  FMUL.FTZ R65, R64, c[0x0][0x1ec] ;  /* 0x00007b0040417a20 */ /* 0x000fc80000410000 */
[----:B------:R-:W-:Y:S01]  /*1440*/  FMUL.FTZ R138, R44, R65 ;  /* 0x000000412c8a7220 */ /* 0x000fe20000410000 */
[----:B------:R-:W-:-:S05]  /*1450*/  @P1 PRMT R65, RZ, 0x7610, R62 ;  /* 0x00007610ff411816 */ /* 0x000fca000000003e */
[----:B------:R-:W-:Y:S02]  /*1460*/  @P1 FADD.FTZ R138, R65, R138 ;  /* 0x0000008a418a1221 */ /* 0x000fe40000010000 */
.L_x_643:
[----:B------:R-:W-:Y:S05]  /*1470*/  BSYNC B1 ;  /* 0x0000000000017941 */ /* 0x000fea0003800000 */
.L_x_641:
[----:B------:R-:W-:Y:S01]  /*1480*/  BSSY B1, `(.L_x_644) ;  /* 0x000000b000017945 */ /* 0x000fe20003800000 */
[----:B------:R-:W-:Y:S05]  /*1490*/  @P2 BRA `(.L_x_645) ;  /* 0x0000004000002947 */ /* 0x000fea0003800000 */
[----:B------:R-:W-:Y:S01]  /*14a0*/  IMAD.MOV.U32 R137, RZ, RZ, RZ ;  /* 0x000000ffff897224 */ /* 0x000fe200078e00ff */
[----:B------:R-:W-:Y:S05]  /*14b0*/  @!P1 BRA `(.L_x_646) ;  /* 0x0000007000009947 */ /* 0x000fea0003800000 */
[----:B-----5:R-:W-:Y:S01]  /*14c0*/  PRMT R137, RZ, 0x5410, R63 ;  /* 0x00005410ff897816 */ /* 0x020fe2000000003f */
[----:B------:R-:W-:Y:S05]  /*14d0*/  BRA `(.L_x_646) ;  /* 0x0000005000007947 */ /* 0x000fea0003800000 */
.L_x_645:
[----:B-----5:R-:W-:-:S05]  /*14e0*/  PRMT R64, RZ, 0x5410, R59 ;  /* 0x00005410ff407816 */ /* 0x020fca000000003b */
[----:B------:R-:W-:-:S04]  /*14f0*/  FMUL.FTZ R64, R64, c[0x0][0x1ec] ;  /* 0x00007b0040407a20 */ /* 0x000fc80000410000 */
[----:B------:R-:W-:Y:S01]  /*1500*/  FMUL.FTZ R137, R43, R64 ;  /* 0x000000402b897220 */ /* 0x000fe20000410000 */
[----:B------:R-:W-:-:S05]  /*1510*/  @P1 PRMT R64, RZ, 0x5410, R63 ;  /* 0x00005410ff401816 */ /* 0x000fca000000003f */
[----:B------:R-:W-:Y:S02]  /*1520*/  @P1 FADD.FTZ R137, R64, R137 ;  /* 0x0000008940891221 */ /* 0x000fe40000010000 */
.L_x_646:
[----:B------:R-:W-:Y:S05]  /*1530*/  BSYNC B1 ;  /* 0x0000000000017941 */ /* 0x000fea0003800000 */
.L_x_644:
[----:B------:R-:W-:Y:S01]  /*1540*/  BSSY B1, `(.L_x_647) ;  /* 0x000000b000017945 */ /* 0x000fe20003800000 */
[----:B------:R-:W-:Y:S05]  /*1550*/  @P2 BRA `(.L_x_648) ;  /* 0x0000004000002947 */ /* 0x000fea0003800000 */
[----:B------:R-:W-:Y:S01]  /*1560*/  MOV R136, RZ ;  /* 0x000000ff00887202 */ /* 0x000fe20000000f00 */
[----:B------:R-:W-:Y:S05]  /*1570*/  @!P1 BRA `(.L_x_649) ;  /* 0x0000007000009947 */ /* 0x000fea0003800000 */
[----:B-----5:R-:W-:Y:S01]  /*1580*/  PRMT R136, RZ, 0x7610, R63 ;  /* 0x00007610ff887816 */ /* 0x020fe2000000003f */
[----:B------:R-:W-:Y:S05]  /*1590*/  BRA `(.L_x_649) ;  /* 0x0000005000007947 */ /* 0x000fea0003800000 */
.L_x_648:
[----:B-----5:R-:W-:-:S05]  /*15a0*/  PRMT R64, RZ, 0x7610, R59 ;  /* 0x00007610ff407816 */ /* 0x020fca000000003b */
[----:B------:R-:W-:-:S04]  /*15b0*/  FMUL.FTZ R65, R64, c[0x0][0x1ec] ;  /* 0x00007b0040417a20 */ /* 0x000fc80000410000 */
[----:B------:R-:W-:Y:S01]  /*15c0*/  FMUL.FTZ R136, R42, R65 ;  /* 0x000000412a887220 */ /* 0x000fe20000410000 */
[----:B------:R-:W-:-:S05]  /*15d0*/  @P1 PRMT R65, RZ, 0x7610, R63 ;  /* 0x00007610ff411816 */ /* 0x000fca000000003f */
[----:B------:R-:W-:Y:S02]  /*15e0*/  @P1 FADD.FTZ R136, R65, R136 ;  /* 0x0000008841881221 */ /* 0x000fe40000010000 */
.L_x_649:
[----:B------:R-:W-:Y:S05]  /*15f0*/  BSYNC B1 ;  /* 0x0000000000017941 */ /* 0x000fea0003800000 */
.L_x_647:
        /* <DEDUP_REMOVED lines=9> */
.L_x_625:
[----:B-1----:R-:W-:Y:S05]  /*1690*/  BSYNC B0 ;  /* 0x0000000000007941 */ /* 0x002fea0003800000 */
.L_x_624:
        /* <DEDUP_REMOVED lines=18> */
.L_x_653:
[----:B0----5:R-:W-:-:S05]  /*17c0*/  PRMT R64, RZ, 0x5410, R56 ;  /* 0x00005410ff407816 */ /* 0x021fca0000000038 */
[----:B------:R-:W-:-:S04]  /*17d0*/  FMUL.FTZ R64, R64, c[0x0][0x1ec] ;  /* 0x00007b0040407a20 */ /* 0x000fc80000410000 */
[----:B------:R-:W-:Y:S01]  /*17e0*/  FMUL.FTZ R153, R41, R64 ;  /* 0x0000004029997220 */ /* 0x000fe20000410000 */
[----:B------:R-:W-:-:S05]  /*17f0*/  @P1 PRMT R64, RZ, 0x5410, R60 ;  /* 0x00005410ff401816 */ /* 0x000fca000000003c */
[----:B------:R-:W-:Y:S02]  /*1800*/  @P1 FADD.FTZ R153, R64, R153 ;  /* 0x0000009940991221 */ /* 0x000fe40000010000 */
.L_x_654:
[----:B------:R-:W-:Y:S05]  /*1810*/  BSYNC B1 ;  /* 0x0000000000017941 */ /* 0x000fea0003800000 */
.L_x_652:
[----:B------:R-:W-:Y:S01]  /*1820*/  BSSY B1, `(.L_x_655) ;  /* 0x000000b000017945 */ /* 0x000fe20003800000 */
[----:B------:R-:W-:Y:S05]  /*1830*/  @P2 BRA `(.L_x_656) ;  /* 0x0000004000002947 */ /* 0x000fea0003800000 */
[----:B------:R-:W-:Y:S01]  /*1840*/  MOV R154, RZ ;  /* 0x000000ff009a7202 */ /* 0x000fe20000000f00 */
[----:B------:R-:W-:Y:S05]  /*1850*/  @!P1 BRA `(.L_x_657) ;  /* 0x0000007000009947 */ /* 0x000fea0003800000 */
[----:B-----5:R-:W-:Y:S01]  /*1860*/  PRMT R154, RZ, 0x7610, R60 ;  /* 0x00007610ff9a7816 */ /* 0x020fe2000000003c */
[----:B------:R-:W-:Y:S05]  /*1870*/  BRA `(.L_x_657) ;  /* 0x0000005000007947 */ /* 0x000fea0003800000 */
.L_x_656:
[----:B-----5:R-:W-:-:S05]  /*1880*/  PRMT R64, RZ, 0x7610, R56 ;  /* 0x00007610ff407816 */ /* 0x020fca0000000038 */
[----:B------:R-:W-:-:S04]  /*1890*/  FMUL.FTZ R65, R64, c[0x0][0x1ec] ;  /* 0x00007b0040417a20 */ /* 0x000fc80000410000 */
[----:B------:R-:W-:Y:S01]  /*18a0*/  FMUL.FTZ R154, R40, R65 ;  /* 0x00000041289a7220 */ /* 0x000fe20000410000 */
[----:B------:R-:W-:-:S05]  /*18b0*/  @P1 PRMT R65, RZ, 0x7610, R60 ;  /* 0x00007610ff411816 */ /* 0x000fca000000003c */
[----:B------:R-:W-:Y:S02]  /*18c0*/  @P1 FADD.FTZ R154, R65, R154 ;  /* 0x0000009a419a1221 */ /* 0x000fe40000010000 */
.L_x_657:
[----:B------:R-:W-:Y:S05]  /*18d0*/  BSYNC B1 ;  /* 0x0000000000017941 */ /* 0x000fea0003800000 */
.L_x_655:
[----:B------:R-:W-:Y:S01]  /*18e0*/  BSSY B1, `(.L_x_658) ;  /* 0x000000b000017945 */ /* 0x000fe20003800000 */
[----:B------:R-:W-:Y:S05]  /*18f0*/  @P2 BRA `(.L_x_659) ;  /* 0x0000004000002947 */ /* 0x000fea0003800000 */
[----:B------:R-:W-:Y:S01]  /*1900*/  HFMA2.MMA R155, -RZ, RZ, 0, 0 ;  /* 0x00000000ff9b7435 */ /* 0x000fe200000001ff */
[----:B------:R-:W-:Y:S05]  /*1910*/  @!P1 BRA `(.L_x_660) ;  /* 0x0000007000009947 */ /* 0x000fea0003800000 */
[----:B-----5:R-:W-:Y:S01]  /*1920*/  PRMT R155, RZ, 0x5410, R61 ;  /* 0x00005410ff9b7816 */ /* 0x020fe2000000003d */
[----:B------:R-:W-:Y:S05]  /*1930*/  BRA `(.L_x_660) ;  /* 0x0000005000007947 */ /* 0x000fea0003800000 */
.L_x_659:
[----:B-----5:R-:W-:-:S05]  /*1940*/  PRMT R64, RZ, 0x5410, R57 ;  /* 0x00005410ff407816 */ /* 0x020fca0000000039 */
[----:B------:R-:W-:-:S04]  /*1950*/  FMUL.FTZ R64, R64, c[0x0][0x1ec] ;  /* 0x00007b0040407a20 */ /* 0x000fc80000410000 */
[----:B------:R-:W-:Y:S01]  /*1960*/  FMUL.FTZ R155, R39, R64 ;  /* 0x00000040279b7220 */ /* 0x000fe20000410000 */
[----:B------:R-:W-:-:S05]  /*1970*/  @P1 PRMT R64, RZ, 0x5410, R61 ;  /* 0x00005410ff401816 */ /* 0x000fca000000003d */
[----:B------:R-:W-:Y:S02]  /*1980*/  @P1 FADD.FTZ R155, R64, R155 ;  /* 0x0000009b409b1221 */ /* 0x000fe40000010000 */
.L_x_660:
[----:B------:R-:W-:Y:S05]  /*1990*/  BSYNC B1 ;  /* 0x0000000000017941 */ /* 0x000fea0003800000 */
.L_x_658:
[----:B------:R-:W-:Y:S01]  /*19a0*/  BSSY B1, `(.L_x_661) ;  /* 0x000000b000017945 */ /* 0x000fe20003800000 */
[----:B------:R-:W-:Y:S05]  /*19b0*/  @P2 BRA `(.L_x_662) ;  /* 0x0000004000002947 */ /* 0x000fea0003800000 */
[----:B------:R-:W-:Y:S01]  /*19c0*/  MOV R156, RZ ;  /* 0x000000ff009c7202 */ /* 0x000fe20000000f00 */
[----:B------:R-:W-:Y:S05]  /*19d0*/  @!P1 BRA `(.L_x_663) ;  /* 0x0000007000009947 */ /* 0x000fea0003800000 */
[----:B-----5:R-:W-:Y:S01]  /*19e0*/  PRMT R156, RZ, 0x7610, R61 ;  /* 0x00007610ff9c7816 */ /* 0x020fe2000000003d */
[----:B------:R-:W-:Y:S05]  /*19f0*/  BRA `(.L_x_663) ;  /* 0x0000005000007947 */ /* 0x000fea0003800000 */
.L_x_662:
[----:B-----5:R-:W-:-:S05]  /*1a00*/  PRMT R64, RZ, 0x7610, R57 ;  /* 0x00007610ff407816 */ /* 0x020fca0000000039 */
[----:B------:R-:W-:-:S04]  /*1a10*/  FMUL.FTZ R65, R64, c[0x0][0x1ec] ;  /* 0x00007b0040417a20 */ /* 0x000fc80000410000 */
[----:B------:R-:W-:Y:S01]  /*1a20*/  FMUL.FTZ R156, R38, R65 ;  /* 0x00000041269c7220 */ /* 0x000fe20000410000 */
[----:B------:R-:W-:-:S05]  /*1a30*/  @P1 PRMT R65, RZ, 0x7610, R61 ;  /* 0x00007610ff411816 */ /* 0x000fca000000003d */
[----:B------:R-:W-:Y:S02]  /*1a40*/  @P1 FADD.FTZ R156, R65, R156 ;  /* 0x0000009c419c1221 */ /* 0x000fe40000010000 */
.L_x_663:
[----:B------:R-:W-:Y:S05]  /*1a50*/  BSYNC B1 ;  /* 0x0000000000017941 */ /* 0x000fea0003800000 */
.L_x_661:
[----:B------:R-:W-:Y:S01]  /*1a60*/  BSSY B1, `(.L_x_664) ;  /* 0x000000b000017945 */ /* 0x000fe20003800000 */
[----:B------:R-:W-:Y:S05]  /*1a70*/  @P2 BRA `(.L_x_665) ;  /* 0x0000004000002947 */ /* 0x000fea0003800000 */
[----:B------:R-:W-:Y:S01]  /*1a80*/  HFMA2.MMA R157, -RZ, RZ, 0, 0 ;  /* 0x00000000ff9d7435 */ /* 0x000fe200000001ff */
[----:B------:R-:W-:Y:S05]  /*1a90*/  @!P1 BRA `(.L_x_666) ;  /* 0x0000007000009947 */ /* 0x000fea0003800000 */
[----:B-----5:R-:W-:Y:S01]  /*1aa0*/  PRMT R157, RZ, 0x5410, R62 ;  /* 0x00005410ff9d7816 */ /* 0x020fe2000000003e */
[----:B------:R-:W-:Y:S05]  /*1ab0*/  BRA `(.L_x_666) ;  /* 0x0000005000007947 */ /* 0x000fea0003800000 */
.L_x_665:
[----:B-----5:R-:W-:-:S05]  /*1ac0*/  PRMT R64, RZ, 0x5410, R58 ;  /* 0x00005410ff407816 */ /* 0x020fca000000003a */
[----:B------:R-:W-:-:S04]  /*1ad0*/  FMUL.FTZ R64, R64, c[0x0][0x1ec] ;  /* 0x00007b0040407a20 */ /* 0x000fc80000410000 */
[----:B------:R-:W-:Y:S01]  /*1ae0*/  FMUL.FTZ R157, R37, R64 ;  /* 0x00000040259d7220 */ /* 0x000fe20000410000 */
[----:B------:R-:W-:-:S05]  /*1af0*/  @P1 PRMT R64, RZ, 0x5410, R62 ;  /* 0x00005410ff401816 */ /* 0x000fca000000003e */
[----:B------:R-:W-:Y:S02]  /*1b00*/  @P1 FADD.FTZ R157, R64, R157 ;  /* 0x0000009d409d1221 */ /* 0x000fe40000010000 */
.L_x_666:
[----:B------:R-:W-:Y:S05]  /*1b10*/  BSYNC B1 ;  /* 0x0000000000017941 */ /* 0x000fea0003800000 */
.L_x_664:
[----:B------:R-:W-:Y:S01]  /*1b20*/  BSSY B1, `(.L_x_667) ;  /* 0x000000b000017945 */ /* 0x000fe20003800000 */
[----:B------:R-:W-:Y:S05]  /*1b30*/  @P2 BRA `(.L_x_668) ;  /* 0x0000004000002947 */ /* 0x000fea0003800000 */
[----:B------:R-:W-:Y:S01]  /*1b40*/  IMAD.MOV.U32 R158, RZ, RZ, RZ ;  /* 0x000000ffff9e7224 */ /* 0x000fe200078e00ff */
[----:B------:R-:W-:Y:S05]  /*1b50*/  @!P1 BRA `(.L_x_669) ;  /* 0x0000007000009947 */ /* 0x000fea0003800000 */
[----:B-----5:R-:W-:Y:S01]  /*1b60*/  PRMT R158, RZ, 0x7610, R62 ;  /* 0x00007610ff9e7816 */ /* 0x020fe2000000003e */
[----:B------:R-:W-:Y:S05]  /*1b70*/  BRA `(.L_x_669) ;  /* 0x0000005000007947 */ /* 0x000fea0003800000 */
.L_x_668:
[----:B-----5:R-:W-:-:S05]  /*1b80*/  PRMT R64, RZ, 0x7610, R58 ;  /* 0x00007610ff407816 */ /* 0x020fca000000003a */
[----:B------:R-:W-:-:S04]  /*1b90*/  FMUL.FTZ R65, R64, c[0x0][0x1ec] ;  /* 0x00007b0040417a20 */ /* 0x000fc80000410000 */
[----:B------:R-:W-:Y:S01]  /*1ba0*/  FMUL.FTZ R158, R36, R65 ;  /* 0x00000041249e7220 */ /* 0x000fe20000410000 */
[----:B------:R-:W-:-:S05]  /*1bb0*/  @P1 PRMT R65, RZ, 0x7610, R62 ;  /* 0x00007610ff411816 */ /* 0x000fca000000003e */
[----:B------:R-:W-:Y:S02]  /*1bc0*/  @P1 FADD.FTZ R158, R65, R158 ;  /* 0x0000009e419e1221 */ /* 0x000fe40000010000 */
.L_x_669:
[----:B------:R-:W-:Y:S05]  /*1bd0*/  BSYNC B1 ;  /* 0x0000000000017941 */ /* 0x000fea0003800000 */
.L_x_667:
[----:B------:R-:W-:Y:S01]  /*1be0*/  BSSY B1, `(.L_x_670) ;  /* 0x000000b000017945 */ /* 0x000fe20003800000 */
[----:B------:R-:W-:Y:S05]  /*1bf0*/  @P2 BRA `(.L_x_671) ;  /* 0x0000004000002947 */ /* 0x000fea0003800000 */
[----:B------:R-:W-:Y:S01]  /*1c00*/  MOV R159, RZ ;  /* 0x000000ff009f7202 */ /* 0x000fe20000000f00 */
[----:B------:R-:W-:Y:S05]  /*1c10*/  @!P1 BRA `(.L_x_672) ;  /* 0x0000007000009947 */ /* 0x000fea0003800000 */
[----:B-----5:R-:W-:Y:S01]  /*1c20*/  PRMT R159, RZ, 0x5410, R63 ;  /* 0x00005410ff9f7816 */ /* 0x020fe2000000003f */
[----:B------:R-:W-:Y:S05]  /*1c30*/  BRA `(.L_x_672) ;  /* 0x0000005000007947 */ /* 0x000fea0003800000 */
.L_x_671:
[----:B-----5:R-:W-:-:S05]  /*1c40*/  PRMT R64, RZ, 0x5410, R59 ;  /* 0x00005410ff407816 */ /* 0x020fca000000003b */
[----:B------:R-:W-:-:S04]  /*1c50*/  FMUL.FTZ R64, R64, c[0x0][0x1ec] ;  /* 0x00007b0040407a20 */ /* 0x000fc80000410000 */
[----:B------:R-:W-:Y:S01]  /*1c60*/  FMUL.FTZ R159, R35, R64 ;  /* 0x00000040239f7220 */ /* 0x000fe20000410000 */
[----:B------:R-:W-:-:S05]  /*1c70*/  @P1 PRMT R64, RZ, 0x5410, R63 ;  /* 0x00005410ff401816 */ /* 0x000fca000000003f */
[----:B------:R-:W-:Y:S02]  /*1c80*/  @P1 FADD.FTZ R159, R64, R159 ;  /* 0x0000009f409f1221 */ /* 0x000fe40000010000 */
.L_x_672:
[----:B------:R-:W-:Y:S05]  /*1c90*/  BSYNC B1 ;  /* 0x0000000000017941 */ /* 0x000fea0003800000 */
.L_x_670:
[----:B------:R-:W-:Y:S01]  /*1ca0*/  BSSY B1, `(.L_x_673) ;  /* 0x000000b000017945 */ /* 0x000fe20003800000 */
[----:B------:R-:W-:Y:S05]  /*1cb0*/  @P2 BRA `(.L_x_674) ;  /* 0x0000004000002947 */ /* 0x000fea0003800000 */
[----:B------:R-:W-:Y:S01]  /*1cc0*/  HFMA2.MMA R160, -RZ, RZ, 0, 0 ;  /* 0x00000000ffa07435 */ /* 0x000fe200000001ff */
[----:B------:R-:W-:Y:S05]  /*1cd0*/  @!P1 BRA `(.L_x_675) ;  /* 0x0000007000009947 */ /* 0x000fea0003800000 */
[----:B-----5:R-:W-:Y:S01]  /*1ce0*/  PRMT R160, RZ, 0x7610, R63 ;  /* 0x00007610ffa07816 */ /* 0x020fe2000000003f */
[----:B------:R-:W-:Y:S05]  /*1cf0*/  BRA `(.L_x_675) ;  /* 0x0000005000007947 */ /* 0x000fea0003800000 */
.L_x_674:
[----:B-----5:R-:W-:-:S05]  /*1d00*/  PRMT R64, RZ, 0x7610, R59 ;  /* 0x00007610ff407816 */ /* 0x020fca000000003b */
[----:B------:R-:W-:-:S04]  /*1d10*/  FMUL.FTZ R65, R64, c[0x0][0x1ec] ;  /* 0x00007b0040417a20 */ /* 0x000fc80000410000 */
[----:B------:R-:W-:Y:S01]  /*1d20*/  FMUL.FTZ R160, R34, R65 ;  /* 0x0000004122a07220 */ /* 0x000fe20000410000 */
[----:B------:R-:W-:-:S05]  /*1d30*/  @P1 PRMT R65, RZ, 0x7610, R63 ;  /* 0x00007610ff411816 */ /* 0x000fca000000003f */
[----:B------:R-:W-:Y:S02]  /*1d40*/  @P1 FADD.FTZ R160, R65, R160 ;  /* 0x000000a041a01221 */ /* 0x000fe40000010000 */
.L_x_675:
[----:B------:R-:W-:Y:S05]  /*1d50*/  BSYNC B1 ;  /* 0x0000000000017941 */ /* 0x000fea0003800000 */
.L_x_673:
        /* <DEDUP_REMOVED lines=9> */
.L_x_651:
[----:B------:R-:W-:Y:S05]  /*1df0*/  BSYNC B0 ;  /* 0x0000000000007941 */ /* 0x000fea0003800000 */
.L_x_650:
        /* <DEDUP_REMOVED lines=18> */
.L_x_679:
[----:B0----5:R-:W-:-:S05]  /*1f20*/  PRMT R64, RZ, 0x5410, R56 ;  /* 0x00005410ff407816 */ /* 0x021fca0000000038 */
[----:B------:R-:W-:-:S04]  /*1f30*/  FMUL.FTZ R64, R64, c[0x0][0x1ec] ;  /* 0x00007b0040407a20 */ /* 0x000fc80000410000 */
[----:B------:R-:W-:Y:S01]  /*1f40*/  FMUL.FTZ R161, R33, R64 ;  /* 0x0000004021a17220 */ /* 0x000fe20000410000 */
[----:B------:R-:W-:-:S05]  /*1f50*/  @P1 PRMT R64, RZ, 0x5410, R60 ;  /* 0x00005410ff401816 */ /* 0x000fca000000003c */
[----:B------:R-:W-:Y:S02]  /*1f60*/  @P1 FADD.FTZ R161, R64, R161 ;  /* 0x000000a140a11221 */ /* 0x000fe40000010000 */
.L_x_680:
[----:B------:R-:W-:Y:S05]  /*1f70*/  BSYNC B1 ;  /* 0x0000000000017941 */ /* 0x000fea0003800000 */
.L_x_678:
[----:B------:R-:W-:Y:S01]  /*1f80*/  BSSY B1, `(.L_x_681) ;  /* 0x000000b000017945 */ /* 0x000fe20003800000 */
[----:B------:R-:W-:Y:S05]  /*1f90*/  @P2 BRA `(.L_x_682) ;  /* 0x0000004000002947 */ /* 0x000fea0003800000 */
[----:B------:R-:W-:Y:S01]  /*1fa0*/  MOV R162, RZ ;  /* 0x000000ff00a27202 */ /* 0x000fe20000000f00 */
[----:B------:R-:W-:Y:S05]  /*1fb0*/  @!P1 BRA `(.L_x_683) ;  /* 0x0000007000009947 */ /* 0x000fea0003800000 */
[----:B-----5:R-:W-:Y:S01]  /*1fc0*/  PRMT R162, RZ, 0x7610, R60 ;  /* 0x00007610ffa27816 */ /* 0x020fe2000000003c */
[----:B------:R-:W-:Y:S05]  /*1fd0*/  BRA `(.L_x_683) ;  /* 0x0000005000007947 */ /* 0x000fea0003800000 */
.L_x_682:
[----:B-----5:R-:W-:-:S05]  /*1fe0*/  PRMT R64, RZ, 0x7610, R56 ;  /* 0x00007610ff407816 */ /* 0x020fca0000000038 */
[----:B------:R-:W-:-:S04]  /*1ff0*/  FMUL.FTZ R65, R64, c[0x0][0x1ec] ;  /* 0x00007b0040417a20 */ /* 0x000fc80000410000 */
[----:B------:R-:W-:Y:S01]  /*2000*/  FMUL.FTZ R162, R32, R65 ;  /* 0x0000004120a27220 */ /* 0x000fe20000410000 */
[----:B------:R-:W-:-:S05]  /*2010*/  @P1 PRMT R65, RZ, 0x7610, R60 ;  /* 0x00007610ff411816 */ /* 0x000fca000000003c */
[----:B------:R-:W-:Y:S02]  /*2020*/  @P1 FADD.FTZ R162, R65, R162 ;  /* 0x000000a241a21221 */ /* 0x000fe40000010000 */
.L_x_683:
[----:B------:R-:W-:Y:S05]  /*2030*/  BSYNC B1 ;  /* 0x0000000000017941 */ /* 0x000fea0003800000 */
.L_x_681:
[----:B------:R-:W-:Y:S01]  /*2040*/  BSSY B1, `(.L_x_684) ;  /* 0x000000b000017945 */ /* 0x000fe20003800000 */
[----:B------:R-:W-:Y:S05]  /*2050*/  @P2 BRA `(.L_x_685) ;  /* 0x0000004000002947 */ /* 0x000fea0003800000 */
[----:B------:R-:W-:Y:S01]  /*2060*/  HFMA2.MMA R163, -RZ, RZ, 0, 0 ;  /* 0x00000000ffa37435 */ /* 0x000fe200000001ff */
[----:B------:R-:W-:Y:S05]  /*2070*/  @!P1 BRA `(.L_x_686) ;  /* 0x0000007000009947 */ /* 0x000fea0003800000 */
[----:B-----5:R-:W-:Y:S01]  /*2080*/  PRMT R163, RZ, 0x5410, R61 ;  /* 0x00005410ffa37816 */ /* 0x020fe2000000003d */
[----:B------:R-:W-:Y:S05]  /*2090*/  BRA `(.L_x_686) ;  /* 0x0000005000007947 */ /* 0x000fea0003800000 */
.L_x_685:
[----:B-----5:R-:W-:-:S05]  /*20a0*/  PRMT R64, RZ, 0x5410, R57 ;  /* 0x00005410ff407816 */ /* 0x020fca0000000039 */
[----:B------:R-:W-:-:S04]  /*20b0*/  FMUL.FTZ R64, R64, c[0x0][0x1ec] ;  /* 0x00007b0040407a20 */ /* 0x000fc80000410000 */
[----:B------:R-:W-:Y:S01]  /*20c0*/  FMUL.FTZ R163, R31, R64 ;  /* 0x000000401fa37220 */ /* 0x000fe20000410000 */
[----:B------:R-:W-:-:S05]  /*20d0*/  @P1 PRMT R64, RZ, 0x5410, R61 ;  /* 0x00005410ff401816 */ /* 0x000fca000000003d */
[----:B------:R-:W-:Y:S02]  /*20e0*/  @P1 FADD.FTZ R163, R64, R163 ;  /* 0x000000a340a31221 */ /* 0x000fe40000010000 */
.L_x_686:
[----:B------:R-:W-:Y:S05]  /*20f0*/  BSYNC B1 ;  /* 0x0000000000017941 */ /* 0x000fea0003800000 */
.L_x_684:
[----:B------:R-:W-:Y:S01]  /*2100*/  BSSY B1, `(.L_x_687) ;  /* 0x000000b000017945 */ /* 0x000fe20003800000 */
[----:B------:R-:W-:Y:S05]  /*2110*/  @P2 BRA `(.L_x_688) ;  /* 0x0000004000002947 */ /* 0x000fea0003800000 */
[----:B------:R-:W-:Y:S01]  /*2120*/  MOV R164, RZ ;  /* 0x000000ff00a47202 */ /* 0x000fe20000000f00 */
[----:B------:R-:W-:Y:S05]  /*2130*/  @!P1 BRA `(.L_x_689) ;  /* 0x0000007000009947 */ /* 0x000fea0003800000 */
[----:B-----5:R-:W-:Y:S01]  /*2140*/  PRMT R164, RZ, 0x7610, R61 ;  /* 0x00007610ffa47816 */ /* 0x020fe2000000003d */
[----:B------:R-:W-:Y:S05]  /*2150*/  BRA `(.L_x_689) ;  /* 0x0000005000007947 */ /* 0x000fea0003800000 */
.L_x_688:
[----:B-----5:R-:W-:-:S05]  /*2160*/  PRMT R64, RZ, 0x7610, R57 ;  /* 0x00007610ff407816 */ /* 0x020fca0000000039 */
[----:B------:R-:W-:-:S04]  /*2170*/  FMUL.FTZ R65, R64, c[0x0][0x1ec] ;  /* 0x00007b0040417a20 */ /* 0x000fc80000410000 */
[----:B------:R-:W-:Y:S01]  /*2180*/  FMUL.FTZ R164, R30, R65 ;  /* 0x000000411ea47220 */ /* 0x000fe20000410000 */
[----:B------:R-:W-:-:S05]  /*2190*/  @P1 PRMT R65, RZ, 0x7610, R61 ;  /* 0x00007610ff411816 */ /* 0x000fca000000003d */
[----:B------:R-:W-:Y:S02]  /*21a0*/  @P1 FADD.FTZ R164, R65, R164 ;  /* 0x000000a441a41221 */ /* 0x000fe40000010000 */
.L_x_689:
[----:B------:R-:W-:Y:S05]  /*21b0*/  BSYNC B1 ;  /* 0x0000000000017941 */ /* 0x000fea0003800000 */
.L_x_687:
[----:B------:R-:W-:Y:S01]  /*21c0*/  BSSY B1, `(.L_x_690) ;  /* 0x000000b000017945 */ /* 0x000fe20003800000 */
[----:B------:R-:W-:Y:S05]  /*21d0*/  @P2 BRA `(.L_x_691) ;  /* 0x0000004000002947 */ /* 0x000fea0003800000 */
[----:B------:R-:W-:Y:S01]  /*21e0*/  IMAD.MOV.U32 R165, RZ, RZ, RZ ;  /* 0x000000ffffa57224 */ /* 0x000fe200078e00ff */
[----:B------:R-:W-:Y:S05]  /*21f0*/  @!P1 BRA `(.L_x_692) ;  /* 0x0000007000009947 */ /* 0x000fea0003800000 */
[----:B-----5:R-:W-:Y:S01]  /*2200*/  PRMT R165, RZ, 0x5410, R62 ;  /* 0x00005410ffa57816 */ /* 0x020fe2000000003e */
[----:B------:R-:W-:Y:S05]  /*2210*/  BRA `(.L_x_692) ;  /* 0x0000005000007947 */ /* 0x000fea0003800000 */
.L_x_691:
[----:B-----5:R-:W-:-:S05]  /*2220*/  PRMT R64, RZ, 0x5410, R58 ;  /* 0x00005410ff407816 */ /* 0x020fca000000003a */
[----:B------:R-:W-:-:S04]  /*2230*/  FMUL.FTZ R64, R64, c[0x0][0x1ec] ;  /* 0x00007b0040407a20 */ /* 0x000fc80000410000 */
[----:B------:R-:W-:Y:S01]  /*2240*/  FMUL.FTZ R165, R29, R64 ;  /* 0x000000401da57220 */ /* 0x000fe20000410000 */
[----:B------:R-:W-:-:S05]  /*2250*/  @P1 PRMT R64, RZ, 0x5410, R62 ;  /* 0x00005410ff401816 */ /* 0x000fca000000003e */
[----:B------:R-:W-:Y:S02]  /*2260*/  @P1 FADD.FTZ R165, R64, R165 ;  /* 0x000000a540a51221 */ /* 0x000fe40000010000 */
.L_x_692:
[----:B------:R-:W-:Y:S05]  /*2270*/  BSYNC B1 ;  /* 0x0000000000017941 */ /* 0x000fea0003800000 */
.L_x_690:
[----:B------:R-:W-:Y:S01]  /*2280*/  BSSY B1, `(.L_x_693) ;  /* 0x000000b000017945 */ /* 0x000fe20003800000 */
[----:B------:R-:W-:Y:S05]  /*2290*/  @P2 BRA `(.L_x_694) ;  /* 0x0000004000002947 */ /* 0x000fea0003800000 */
[----:B------:R-:W-:Y:S01]  /*22a0*/  HFMA2.MMA R166, -RZ, RZ, 0, 0 ;  /* 0x00000000ffa67435 */ /* 0x000fe200000001ff */
[----:B------:R-:W-:Y:S05]  /*22b0*/  @!P1 BRA `(.L_x_695) ;  /* 0x0000007000009947 */ /* 0x000fea0003800000 */
[----:B-----5:R-:W-:Y:S01]  /*22c0*/  PRMT R166, RZ, 0x7610, R62 ;  /* 0x00007610ffa67816 */ /* 0x020fe2000000003e */
[----:B------:R-:W-:Y:S05]  /*22d0*/  BRA `(.L_x_695) ;  /* 0x0000005000007947 */ /* 0x000fea0003800000 */
.L_x_694:
[----:B-----5:R-:W-:-:S05]  /*22e0*/  PRMT R64, RZ, 0x7610, R58 ;  /* 0x00007610ff407816 */ /* 0x020fca000000003a */
[----:B------:R-:W-:-:S04]  /*22f0*/  FMUL.FTZ R65, R64, c[0x0][0x1ec] ;  /* 0x00007b0040417a20 */ /* 0x000fc80000410000 */
[----:B------:R-:W-:Y:S01]  /*2300*/  FMUL.FTZ R166, R28, R65 ;  /* 0x000000411ca67220 */ /* 0x000fe20000410000 */
[----:B------:R-:W-:-:S05]  /*2310*/  @P1 PRMT R65, RZ, 0x7610, R62 ;  /* 0x00007610ff411816 */ /* 0x000fca000000003e */
[----:B------:R-:W-:Y:S02]  /*2320*/  @P1 FADD.FTZ R166, R65, R166 ;  /* 0x000000a641a61221 */ /* 0x000fe40000010000 */
.L_x_695:
[----:B------:R-:W-:Y:S05]  /*2330*/  BSYNC B1 ;  /* 0x0000000000017941 */ /* 0x000fea0003800000 */
.L_x_693:
[----:B------:R-:W-:Y:S01]  /*2340*/  BSSY B1, `(.L_x_696) ;  /* 0x000000b000017945 */ /* 0x000fe20003800000 */
[----:B------:R-:W-:Y:S05]  /*2350*/  @P2 BRA `(.L_x_697) ;  /* 0x0000004000002947 */ /* 0x000fea0003800000 */
[----:B------:R-:W-:Y:S01]  /*2360*/  MOV R167, RZ ;  /* 0x000000ff00a77202 */ /* 0x000fe20000000f00 */
[----:B------:R-:W-:Y:S05]  /*2370*/  @!P1 BRA `(.L_x_698) ;  /* 0x0000007000009947 */ /* 0x000fea0003800000 */
[----:B-----5:R-:W-:Y:S01]  /*2380*/  PRMT R167, RZ, 0x5410, R63 ;  /* 0x00005410ffa77816 */ /* 0x020fe2000000003f */
[----:B------:R-:W-:Y:S05]  /*2390*/  BRA `(.L_x_698) ;  /* 0x0000005000007947 */ /* 0x000fea0003800000 */
.L_x_697:
[----:B-----5:R-:W-:-:S05]  /*23a0*/  PRMT R64, RZ, 0x5410, R59 ;  /* 0x00005410ff407816 */ /* 0x020fca000000003b */
[----:B------:R-:W-:-:S04]  /*23b0*/  FMUL.FTZ R64, R64, c[0x0][0x1ec] ;  /* 0x00007b0040407a20 */ /* 0x000fc80000410000 */
[----:B------:R-:W-:Y:S01]  /*23c0*/  FMUL.FTZ R167, R27, R64 ;  /* 0x000000401ba77220 */ /* 0x000fe20000410000 */
[----:B------:R-:W-:-:S05]  /*23d0*/  @P1 PRMT R64, RZ, 0x5410, R63 ;  /* 0x00005410ff401816 */ /* 0x000fca000000003f */
[----:B------:R-:W-:Y:S02]  /*23e0*/  @P1 FADD.FTZ R167, R64, R167 ;  /* 0x000000a740a71221 */ /* 0x000fe40000010000 */
.L_x_698:
[----:B------:R-:W-:Y:S05]  /*23f0*/  BSYNC B1 ;  /* 0x0000000000017941 */ /* 0x000fea0003800000 */
.L_x_696:
[----:B------:R-:W-:Y:S01]  /*2400*/  BSSY B1, `(.L_x_699) ;  /* 0x000000b000017945 */ /* 0x000fe20003800000 */
[----:B------:R-:W-:Y:S05]  /*2410*/  @P2 BRA `(.L_x_700) ;  /* 0x0000004000002947 */ /* 0x000fea0003800000 */
[----:B------:R-:W-:Y:S01]  /*2420*/  HFMA2.MMA R168, -RZ, RZ, 0, 0 ;  /* 0x00000000ffa87435 */ /* 0x000fe200000001ff */
[----:B------:R-:W-:Y:S05]  /*2430*/  @!P1 BRA `(.L_x_701) ;  /* 0x0000007000009947 */ /* 0x000fea0003800000 */
[----:B-----5:R-:W-:Y:S01]  /*2440*/  PRMT R168, RZ, 0x7610, R63 ;  /* 0x00007610ffa87816 */ /* 0x020fe2000000003f */
[----:B------:R-:W-:Y:S05]  /*2450*/  BRA `(.L_x_701) ;  /* 0x0000005000007947 */ /* 0x000fea0003800000 */
.L_x_700:
[----:B-----5:R-:W-:-:S05]  /*2460*/  PRMT R64, RZ, 0x7610, R59 ;  /* 0x00007610ff407816 */ /* 0x020fca000000003b */
[----:B------:R-:W-:-:S04]  /*2470*/  FMUL.FTZ R65, R64, c[0x0][0x1ec] ;  /* 0x00007b0040417a20 */ /* 0x000fc80000410000 */
[----:B------:R-:W-:Y:S01]  /*2480*/  FMUL.FTZ R168, R26, R65 ;  /* 0x000000411aa87220 */ /* 0x000fe20000410000 */
[----:B------:R-:W-:-:S05]  /*2490*/  @P1 PRMT R65, RZ, 0x7610, R63 ;  /* 0x00007610ff411816 */ /* 0x000fca000000003f */
[----:B------:R-:W-:Y:S02]  /*24a0*/  @P1 FADD.FTZ R168, R65, R168 ;  /* 0x000000a841a81221 */ /* 0x000fe40000010000 */
.L_x_701:
[----:B------:R-:W-:Y:S05]  /*24b0*/  BSYNC B1 ;  /* 0x0000000000017941 */ /* 0x000fea0003800000 */
.L_x_699:
        /* <DEDUP_REMOVED lines=9> */
.L_x_677:
[----:B------:R-:W-:Y:S05]  /*2550*/  BSYNC B0 ;  /* 0x0000000000007941 */ /* 0x000fea0003800000 */
.L_x_676:
        /* <DEDUP_REMOVED lines=17> */
.L_x_705:
[----:B0----5:R-:W-:-:S05]  /*2670*/  PRMT R64, RZ, 0x5410, R56 ;  /* 0x00005410ff407816 */ /* 0x021fca0000000038 */
[----:B------:R-:W-:-:S04]  /*2680*/  FMUL.FTZ R64, R64, c[0x0][0x1ec] ;  /* 0x00007b0040407a20 */ /* 0x000fc80000410000 */
[----:B------:R-:W-:Y:S01]  /*2690*/  FMUL.FTZ R169, R25, R64 ;  /* 0x0000004019a97220 */ /* 0x000fe20000410000 */
[----:B------:R-:W-:-:S05]  /*26a0*/  @P1 PRMT R64, RZ, 0x5410, R60 ;  /* 0x00005410ff401816 */ /* 0x000fca000000003c */
[----:B------:R-:W-:Y:S02]  /*26b0*/  @P1 FADD.FTZ R169, R64, R169 ;  /* 0x000000a940a91221 */ /* 0x000fe40000010000 */
.L_x_706:
[----:B------:R-:W-:Y:S05]  /*26c0*/  BSYNC B1 ;  /* 0x0000000000017941 */ /* 0x000fea0003800000 */
.L_x_704:
[----:B------:R-:W-:Y:S01]  /*26d0*/  BSSY B1, `(.L_x_707) ;  /* 0x000000b000017945 */ /* 0x000fe20003800000 */
[----:B------:R-:W-:Y:S05]  /*26e0*/  @P2 BRA `(.L_x_708) ;  /* 0x0000004000002947 */ /* 0x000fea0003800000 */
[----:B------:R-:W-:Y:S01]  /*26f0*/  MOV R170, RZ ;  /* 0x000000ff00aa7202 */ /* 0x000fe20000000f00 */
[----:B------:R-:W-:Y:S05]  /*2700*/  @!P1 BRA `(.L_x_709) ;  /* 0x0000007000009947 */ /* 0x000fea0003800000 */
[----:B-----5:R-:W-:Y:S01]  /*2710*/  PRMT R170, RZ, 0x7610, R60 ;  /* 0x00007610ffaa7816 */ /* 0x020fe2000000003c */
[----:B------:R-:W-:Y:S05]  /*2720*/  BRA `(.L_x_709) ;  /* 0x0000005000007947 */ /* 0x000fea0003800000 */
.L_x_708:
[----:B-----5:R-:W-:-:S05]  /*2730*/  PRMT R64, RZ, 0x7610, R56 ;  /* 0x00007610ff407816 */ /* 0x020fca0000000038 */
[----:B------:R-:W-:-:S04]  /*2740*/  FMUL.FTZ R65, R64, c[0x0][0x1ec] ;  /* 0x00007b0040417a20 */ /* 0x000fc80000410000 */
[----:B------:R-:W-:Y:S01]  /*2750*/  FMUL.FTZ R170, R24, R65 ;  /* 0x0000004118aa7220 */ /* 0x000fe20000410000 */
[----:B------:R-:W-:-:S05]  /*2760*/  @P1 PRMT R65, RZ, 0x7610, R60 ;  /* 0x00007610ff411816 */ /* 0x000fca000000003c */
[----:B------:R-:W-:Y:S02]  /*2770*/  @P1 FADD.FTZ R170, R65, R170 ;  /* 0x000000aa41aa1221 */ /* 0x000fe40000010000 */
.L_x_709:
[----:B------:R-:W-:Y:S05]  /*2780*/  BSYNC B1 ;  /* 0x0000000000017941 */ /* 0x000fea0003800000 */
.L_x_707:
[----:B------:R-:W-:Y:S01]  /*2790*/  BSSY B1, `(.L_x_710) ;  /* 0x000000b000017945 */ /* 0x000fe20003800000 */
[----:B------:R-:W-:Y:S05]  /*27a0*/  @P2 BRA `(.L_x_711) ;  /* 0x0000004000002947 */ /* 0x000fea0003800000 */
[----:B------:R-:W-:Y:S01]  /*27b0*/  HFMA2.MMA R171, -RZ, RZ, 0, 0 ;  /* 0x00000000ffab7435 */ /* 0x000fe200000001ff */
[----:B------:R-:W-:Y:S05]  /*27c0*/  @!P1 BRA `(.L_x_712) ;  /* 0x0000007000009947 */ /* 0x000fea0003800000 */
[----:B-----5:R-:W-:Y:S01]  /*27d0*/  PRMT R171, RZ, 0x5410, R61 ;  /* 0x00005410ffab7816 */ /* 0x020fe2000000003d */
[----:B------:R-:W-:Y:S05]  /*27e0*/  BRA `(.L_x_712) ;  /* 0x0000005000007947 */ /* 0x000fea0003800000 */
.L_x_711:
[----:B-----5:R-:W-:-:S05]  /*27f0*/  PRMT R64, RZ, 0x5410, R57 ;  /* 0x00005410ff407816 */ /* 0x020fca0000000039 */
[----:B------:R-:W-:-:S04]  /*2800*/  FMUL.FTZ R64, R64, c[0x0][0x1ec] ;  /* 0x00007b0040407a20 */ /* 0x000fc80000410000 */
[----:B------:R-:W-:Y:S01]  /*2810*/  FMUL.FTZ R171, R23, R64 ;  /* 0x0000004017ab7220 */ /* 0x000fe20000410000 */
[----:B------:R-:W-:-:S05]  /*2820*/  @P1 PRMT R64, RZ, 0x5410, R61 ;  /* 0x00005410ff401816 */ /* 0x000fca000000003d */
[----:B------:R-:W-:Y:S02]  /*2830*/  @P1 FADD.FTZ R171, R64, R171 ;  /* 0x000000ab40ab1221 */ /* 0x000fe40000010000 */
.L_x_712:
[----:B------:R-:W-:Y:S05]  /*2840*/  BSYNC B1 ;  /* 0x0000000000017941 */ /* 0x000fea0003800000 */
.L_x_710:
[----:B------:R-:W-:Y:S01]  /*2850*/  BSSY B1, `(.L_x_713) ;  /* 0x000000b000017945 */ /* 0x000fe20003800000 */
[----:B------:R-:W-:Y:S05]  /*2860*/  @P2 BRA `(.L_x_714) ;  /* 0x0000004000002947 */ /* 0x000fea0003800000 */
[----:B------:R-:W-:Y:S01]  /*2870*/  IMAD.MOV.U32 R172, RZ, RZ, RZ ;  /* 0x000000ffffac7224 */ /* 0x000fe200078e00ff */
[----:B------:R-:W-:Y:S05]  /*2880*/  @!P1 BRA `(.L_x_715) ;  /* 0x0000007000009947 */ /* 0x000fea0003800000 */
[----:B-----5:R-:W-:Y:S01]  /*2890*/  PRMT R172, RZ, 0x7610, R61 ;  /* 0x00007610ffac7816 */ /* 0x020fe2000000003d */
[----:B------:R-:W-:Y:S05]  /*28a0*/  BRA `(.L_x_715) ;  /* 0x0000005000007947 */ /* 0x000fea0003800000 */
.L_x_714:
[----:B-----5:R-:W-:-:S05]  /*28b0*/  PRMT R64, RZ, 0x7610, R57 ;  /* 0x00007610ff407816 */ /* 0x020fca0000000039 */
[----:B------:R-:W-:-:S04]  /*28c0*/  FMUL.FTZ R65, R64, c[0x0][0x1ec] ;  /* 0x00007b0040417a20 */ /* 0x000fc80000410000 */
[----:B------:R-:W-:Y:S01]  /*28d0*/  FMUL.FTZ R172, R22, R65 ;  /* 0x0000004116ac7220 */ /* 0x000fe20000410000 */
[----:B------:R-:W-:-:S05]  /*28e0*/  @P1 PRMT R65, RZ, 0x7610, R61 ;  /* 0x00007610ff411816 */ /* 0x000fca000000003d */
[----:B------:R-:W-:Y:S02]  /*28f0*/  @P1 FADD.FTZ R172, R65, R172 ;  /* 0x000000ac41ac1221 */ /* 0x000fe40000010000 */
.L_x_715:
[----:B------:R-:W-:Y:S05]  /*2900*/  BSYNC B1 ;  /* 0x0000000000017941 */ /* 0x000fea0003800000 */
.L_x_713:
[----:B------:R-:W-:Y:S01]  /*2910*/  BSSY B1, `(.L_x_716) ;  /* 0x000000b000017945 */ /* 0x000fe20003800000 */
[----:B------:R-:W-:Y:S05]  /*2920*/  @P2 BRA `(.L_x_717) ;  /* 0x0000004000002947 */ /* 0x000fea0003800000 */
[----:B------:R-:W-:Y:S01]  /*2930*/  MOV R173, RZ ;  /* 0x000000ff00ad7202 */ /* 0x000fe20000000f00 */
[----:B------:R-:W-:Y:S05]  /*2940*/  @!P1 BRA `(.L_x_718) ;  /* 0x0000007000009947 */ /* 0x000fea0003800000 */
[----:B-----5:R-:W-:Y:S01]  /*2950*/  PRMT R173, RZ, 0x5410, R62 ;  /* 0x00005410ffad7816 */ /* 0x020fe2000000003e */
[----:B------:R-:W-:Y:S05]  /*2960*/  BRA `(.L_x_718) ;  /* 0x0000005000007947 */ /* 0x000fea0003800000 */
.L_x_717:
[----:B-----5:R-:W-:-:S05]  /*2970*/  PRMT R64, RZ, 0x5410, R58 ;  /* 0x00005410ff407816 */ /* 0x020fca000000003a */
[----:B------:R-:W-:-:S04]  /*2980*/  FMUL.FTZ R64, R64, c[0x0][0x1ec] ;  /* 0x00007b0040407a20 */ /* 0x000fc80000410000 */
[----:B------:R-:W-:Y:S01]  /*2990*/  FMUL.FTZ R173, R21, R64 ;  /* 0x0000004015ad7220 */ /* 0x000fe20000410000 */
[----:B------:R-:W-:-:S05]  /*29a0*/  @P1 PRMT R64, RZ, 0x5410, R62 ;  /* 0x00005410ff401816 */ /* 0x000fca000000003e */
[----:B------:R-:W-:Y:S02]  /*29b0*/  @P1 FADD.FTZ R173, R64, R173 ;  /* 0x000000ad40ad1221 */ /* 0x000fe40000010000 */
.L_x_718:
[----:B------:R-:W-:Y:S05]  /*29c0*/  BSYNC B1 ;  /* 0x0000000000017941 */ /* 0x000fea0003800000 */
.L_x_716:
[----:B------:R-:W-:Y:S01]  /*29d0*/  BSSY B1, `(.L_x_719) ;  /* 0x000000b000017945 */ /* 0x000fe20003800000 */
[----:B------:R-:W-:Y:S05]  /*29e0*/  @P2 BRA `(.L_x_720) ;  /* 0x0000004000002947 */ /* 0x000fea0003800000 */
[----:B------:R-:W-:Y:S01]  /*29f0*/  HFMA2.MMA R174, -RZ, RZ, 0, 0 ;  /* 0x00000000ffae7435 */ /* 0x000fe200000001ff */
[----:B------:R-:W-:Y:S05]  /*2a00*/  @!P1 BRA `(.L_x_721) ;  /* 0x0000007000009947 */ /* 0x000fea0003800000 */
[----:B-----5:R-:W-:Y:S01]  /*2a10*/  PRMT R174, RZ, 0x7610, R62 ;  /* 0x00007610ffae7816 */ /* 0x020fe2000000003e */
[----:B------:R-:W-:Y:S05]  /*2a20*/  BRA `(.L_x_721) ;  /* 0x0000005000007947 */ /* 0x000fea0003800000 */
.L_x_720:
[----:B-----5:R-:W-:-:S05]  /*2a30*/  PRMT R64, RZ, 0x7610, R58 ;  /* 0x00007610ff407816 */ /* 0x020fca000000003a */
[----:B------:R-:W-:-:S04]  /*2a40*/  FMUL.FTZ R65, R64, c[0x0][0x1ec] ;  /* 0x00007b0040417a20 */ /* 0x000fc80000410000 */
[----:B------:R-:W-:Y:S01]  /*2a50*/  FMUL.FTZ R174, R20, R65 ;  /* 0x0000004114ae7220 */ /* 0x000fe20000410000 */
[----:B------:R-:W-:-:S05]  /*2a60*/  @P1 PRMT R65, RZ, 0x7610, R62 ;  /* 0x00007610ff411816 */ /* 0x000fca000000003e */
[----:B------:R-:W-:Y:S02]  /*2a70*/  @P1 FADD.FTZ R174, R65, R174 ;  /* 0x000000ae41ae1221 */ /* 0x000fe40000010000 */
.L_x_721:
[----:B------:R-:W-:Y:S05]  /*2a80*/  BSYNC B1 ;  /* 0x0000000000017941 */ /* 0x000fea0003800000 */
.L_x_719:
[----:B------:R-:W-:Y:S01]  /*2a90*/  BSSY B1, `(.L_x_722) ;  /* 0x000000b000017945 */ /* 0x000fe20003800000 */
[----:B------:R-:W-:Y:S05]  /*2aa0*/  @P2 BRA `(.L_x_723) ;  /* 0x0000004000002947 */ /* 0x000fea0003800000 */
[----:B------:R-:W-:Y:S01]  /*2ab0*/  MOV R175, RZ ;  /* 0x000000ff00af7202 */ /* 0x000fe20000000f00 */
[----:B------:R-:W-:Y:S05]  /*2ac0*/  @!P1 BRA `(.L_x_724) ;  /* 0x0000007000009947 */ /* 0x000fea0003800000 */
[----:B-----5:R-:W-:Y:S01]  /*2ad0*/  PRMT R175, RZ, 0x5410, R63 ;  /* 0x00005410ffaf7816 */ /* 0x020fe2000000003f */
[----:B------:R-:W-:Y:S05]  /*2ae0*/  BRA `(.L_x_724) ;  /* 0x0000005000007947 */ /* 0x000fea0003800000 */
.L_x_723:
[----:B-----5:R-:W-:-:S05]  /*2af0*/  PRMT R64, RZ, 0x5410, R59 ;  /* 0x00005410ff407816 */ /* 0x020fca000000003b */
[----:B------:R-:W-:-:S04]  /*2b00*/  FMUL.FTZ R64, R64, c[0x0][0x1ec] ;  /* 0x00007b0040407a20 */ /* 0x000fc80000410000 */
[----:B------:R-:W-:Y:S01]  /*2b10*/  FMUL.FTZ R175, R19, R64 ;  /* 0x0000004013af7220 */ /* 0x000fe20000410000 */
[----:B------:R-:W-:-:S05]  /*2b20*/  @P1 PRMT R64, RZ, 0x5410, R63 ;  /* 0x00005410ff401816 */ /* 0x000fca000000003f */
[----:B------:R-:W-:Y:S02]  /*2b30*/  @P1 FADD.FTZ R175, R64, R175 ;  /* 0x000000af40af1221 */ /* 0x000fe40000010000 */
.L_x_724:
[----:B------:R-:W-:Y:S05]  /*2b40*/  BSYNC B1 ;  /* 0x0000000000017941 */ /* 0x000fea0003800000 */
.L_x_722:
[----:B------:R-:W-:Y:S01]  /*2b50*/  BSSY B1, `(.L_x_725) ;  /* 0x000000b000017945 */ /* 0x000fe20003800000 */
[----:B------:R-:W-:Y:S05]  /*2b60*/  @P2 BRA `(.L_x_726) ;  /* 0x0000004000002947 */ /* 0x000fea0003800000 */
[----:B------:R-:W-:Y:S01]  /*2b70*/  HFMA2.MMA R176, -RZ, RZ, 0, 0 ;  /* 0x00000000ffb07435 */ /* 0x000fe200000001ff */
[----:B------:R-:W-:Y:S05]  /*2b80*/  @!P1 BRA `(.L_x_727) ;  /* 0x0000007000009947 */ /* 0x000fea0003800000 */
[----:B-----5:R-:W-:Y:S01]  /*2b90*/  PRMT R176, RZ, 0x7610, R63 ;  /* 0x00007610ffb07816 */ /* 0x020fe2000000003f */
[----:B------:R-:W-:Y:S05]  /*2ba0*/  BRA `(.L_x_727) ;  /* 0x0000005000007947 */ /* 0x000fea0003800000 */
.L_x_726:
[----:B-----5:R-:W-:-:S05]  /*2bb0*/  PRMT R64, RZ, 0x7610, R59 ;  /* 0x00007610ff407816 */ /* 0x020fca000000003b */
[----:B------:R-:W-:-:S04]  /*2bc0*/  FMUL.FTZ R65, R64, c[0x0][0x1ec] ;  /* 0x00007b0040417a20 */ /* 0x000fc80000410000 */
[----:B------:R-:W-:Y:S01]  /*2bd0*/  FMUL.FTZ R176, R18, R65 ;  /* 0x0000004112b07220 */ /* 0x000fe20000410000 */
[----:B------:R-:W-:-:S05]  /*2be0*/  @P1 PRMT R65, RZ, 0x7610, R63 ;  /* 0x00007610ff411816 */ /* 0x000fca000000003f */
[----:B------:R-:W-:Y:S02]  /*2bf0*/  @P1 FADD.FTZ R176, R65, R176 ;  /* 0x000000b041b01221 */ /* 0x000fe40000010000 */
.L_x_727:
[----:B------:R-:W-:Y:S05]  /*2c00*/  BSYNC B1 ;  /* 0x0000000000017941 */ /* 0x000fea0003800000 */
.L_x_725:
        /* <DEDUP_REMOVED lines=9> */
.L_x_703:
[----:B------:R-:W-:Y:S05]  /*2ca0*/  BSYNC B0 ;  /* 0x0000000000007941 */ /* 0x000fea0003800000 */
.L_x_702:
        /* <DEDUP_REMOVED lines=17> */
.L_x_731:
[----:B0----5:R-:W-:-:S05]  /*2dc0*/  PRMT R64, RZ, 0x5410, R56 ;  /* 0x00005410ff407816 */ /* 0x021fca0000000038 */
[----:B------:R-:W-:-:S04]  /*2dd0*/  FMUL.FTZ R64, R64, c[0x0][0x1ec] ;  /* 0x00007b0040407a20 */ /* 0x000fc80000410000 */
[----:B------:R-:W-:Y:S01]  /*2de0*/  FMUL.FTZ R145, R17, R64 ;  /* 0x0000004011917220 */ /* 0x000fe20000410000 */
[----:B------:R-:W-:-:S05]  /*2df0*/  @P1 PRMT R64, RZ, 0x5410, R60 ;  /* 0x00005410ff401816 */ /* 0x000fca000000003c */
[----:B------:R-:W-:Y:S02]  /*2e00*/  @P1 FADD.FTZ R145, R64, R145 ;  /* 0x0000009140911221 */ /* 0x000fe40000010000 */
.L_x_732:
[----:B------:R-:W-:Y:S05]  /*2e10*/  BSYNC B1 ;  /* 0x0000000000017941 */ /* 0x000fea0003800000 */
.L_x_730:
[----:B------:R-:W-:Y:S01]  /*2e20*/  BSSY B1, `(.L_x_733) ;  /* 0x000000b000017945 */ /* 0x000fe20003800000 */
[----:B------:R-:W-:Y:S05]  /*2e30*/  @P0 BRA `(.L_x_734) ;  /* 0x0000004000000947 */ /* 0x000fea0003800000 */
[----:B------:R-:W-:Y:S01]  /*2e40*/  MOV R146, RZ ;  /* 0x000000ff00927202 */ /* 0x000fe20000000f00 */
[----:B------:R-:W-:Y:S05]  /*2e50*/  @!P1 BRA `(.L_x_735) ;  /* 0x0000007000009947 */ /* 0x000fea0003800000 */
[----:B-----5:R-:W-:Y:S01]  /*2e60*/  PRMT R146, RZ, 0x7610, R60 ;  /* 0x00007610ff927816 */ /* 0x020fe2000000003c */
[----:B------:R-:W-:Y:S05]  /*2e70*/  BRA `(.L_x_735) ;  /* 0x0000005000007947 */ /* 0x000fea0003800000 */
.L_x_734:
[----:B-----5:R-:W-:-:S05]  /*2e80*/  PRMT R64, RZ, 0x7610, R56 ;  /* 0x00007610ff407816 */ /* 0x020fca0000000038 */
[----:B------:R-:W-:-:S04]  /*2e90*/  FMUL.FTZ R65, R64, c[0x0][0x1ec] ;  /* 0x00007b0040417a20 */ /* 0x000fc80000410000 */
[----:B------:R-:W-:Y:S01]  /*2ea0*/  FMUL.FTZ R146, R16, R65 ;  /* 0x0000004110927220 */ /* 0x000fe20000410000 */
[----:B------:R-:W-:-:S05]  /*2eb0*/  @P1 PRMT R65, RZ, 0x7610, R60 ;  /* 0x00007610ff411816 */ /* 0x000fca000000003c */
[----:B------:R-:W-:Y:S02]  /*2ec0*/  @P1 FADD.FTZ R146, R65, R146 ;  /* 0x0000009241921221 */ /* 0x000fe40000010000 */
.L_x_735:
[----:B------:R-:W-:Y:S05]  /*2ed0*/  BSYNC B1 ;  /* 0x0000000000017941 */ /* 0x000fea0003800000 */
.L_x_733:
[----:B------:R-:W-:Y:S01]  /*2ee0*/  BSSY B1, `(.L_x_736) ;  /* 0x000000b000017945 */ /* 0x000fe20003800000 */
[----:B------:R-:W-:Y:S05]  /*2ef0*/  @P0 BRA `(.L_x_737) ;  /* 0x0000004000000947 */ /* 0x000fea0003800000 */
[----:B------:R-:W-:Y:S01]  /*2f00*/  IMAD.MOV.U32 R147, RZ, RZ, RZ ;  /* 0x000000ffff937224 */ /* 0x000fe200078e00ff */
[----:B------:R-:W-:Y:S05]  /*2f10*/  @!P1 BRA `(.L_x_738) ;  /* 0x0000007000009947 */ /* 0x000fea0003800000 */
[----:B-----5:R-:W-:Y:S01]  /*2f20*/  PRMT R147, RZ, 0x5410, R61 ;  /* 0x00005410ff937816 */ /* 0x020fe2000000003d */
[----:B------:R-:W-:Y:S05]  /*2f30*/  BRA `(.L_x_738) ;  /* 0x0000005000007947 */ /* 0x000fea0003800000 */
.L_x_737:
[----:B-----5:R-:W-:-:S05]  /*2f40*/  PRMT R64, RZ, 0x5410, R57 ;  /* 0x00005410ff407816 */ /* 0x020fca0000000039 */
[----:B------:R-:W-:-:S04]  /*2f50*/  FMUL.FTZ R64, R64, c[0x0][0x1ec] ;  /* 0x00007b0040407a20 */ /* 0x000fc80000410000 */
[----:B------:R-:W-:Y:S01]  /*2f60*/  FMUL.FTZ R147, R15, R64 ;  /* 0x000000400f937220 */ /* 0x000fe20000410000 */
[----:B------:R-:W-:-:S05]  /*2f70*/  @P1 PRMT R64, RZ, 0x5410, R61 ;  /* 0x00005410ff401816 */ /* 0x000fca000000003d */
[----:B------:R-:W-:Y:S02]  /*2f80*/  @P1 FADD.FTZ R147, R64, R147 ;  /* 0x0000009340931221 */ /* 0x000fe40000010000 */
.L_x_738:
[----:B------:R-:W-:Y:S05]  /*2f90*/  BSYNC B1 ;  /* 0x0000000000017941 */ /* 0x000fea0003800000 */
.L_x_736:
[----:B------:R-:W-:Y:S01]  /*2fa0*/  BSSY B1, `(.L_x_739) ;  /* 0x000000b000017945 */ /* 0x000fe20003800000 */
[----:B------:R-:W-:Y:S05]  /*2fb0*/  @P0 BRA `(.L_x_740) ;  /* 0x0000004000000947 */ /* 0x000fea0003800000 */
[----:B------:R-:W-:Y:S01]  /*2fc0*/  HFMA2.MMA R148, -RZ, RZ, 0, 0 ;  /* 0x00000000ff947435 */ /* 0x000fe200000001ff */
[----:B------:R-:W-:Y:S05]  /*2fd0*/  @!P1 BRA `(.L_x_741) ;  /* 0x0000007000009947 */ /* 0x000fea0003800000 */
[----:B-----5:R-:W-:Y:S01]  /*2fe0*/  PRMT R148, RZ, 0x7610, R61 ;  /* 0x00007610ff947816 */ /* 0x020fe2000000003d */
[----:B------:R-:W-:Y:S05]  /*2ff0*/  BRA `(.L_x_741) ;  /* 0x0000005000007947 */ /* 0x000fea0003800000 */
.L_x_740:
[----:B-----5:R-:W-:-:S05]  /*3000*/  PRMT R64, RZ, 0x7610, R57 ;  /* 0x00007610ff407816 */ /* 0x020fca0000000039 */
[----:B------:R-:W-:-:S04]  /*3010*/  FMUL.FTZ R65, R64, c[0x0][0x1ec] ;  /* 0x00007b0040417a20 */ /* 0x000fc80000410000 */
[----:B------:R-:W-:Y:S01]  /*3020*/  FMUL.FTZ R148, R14, R65 ;  /* 0x000000410e947220 */ /* 0x000fe20000410000 */
[----:B------:R-:W-:-:S05]  /*3030*/  @P1 PRMT R65, RZ, 0x7610, R61 ;  /* 0x00007610ff411816 */ /* 0x000fca000000003d */
[----:B------:R-:W-:Y:S02]  /*3040*/  @P1 FADD.FTZ R148, R65, R148 ;  /* 0x0000009441941221 */ /* 0x000fe40000010000 */
.L_x_741:
[----:B------:R-:W-:Y:S05]  /*3050*/  BSYNC B1 ;  /* 0x0000000000017941 */ /* 0x000fea0003800000 */
.L_x_739:
[----:B------:R-:W-:Y:S01]  /*3060*/  BSSY B1, `(.L_x_742) ;  /* 0x000000b000017945 */ /* 0x000fe20003800000 */
[----:B------:R-:W-:Y:S05]  /*3070*/  @P0 BRA `(.L_x_743) ;  /* 0x0000004000000947 */ /* 0x000fea0003800000 */
[----:B------:R-:W-:Y:S01]  /*3080*/  MOV R149, RZ ;  /* 0x000000ff00957202 */ /* 0x000fe20000000f00 */
[----:B------:R-:W-:Y:S05]  /*3090*/  @!P1 BRA `(.L_x_744) ;  /* 0x0000007000009947 */ /* 0x000fea0003800000 */
[----:B-----5:R-:W-:Y:S01]  /*30a0*/  PRMT R149, RZ, 0x5410, R62 ;  /* 0x00005410ff957816 */ /* 0x020fe2000000003e */
[----:B------:R-:W-:Y:S05]  /*30b0*/  BRA `(.L_x_744) ;  /* 0x0000005000007947 */ /* 0x000fea0003800000 */
.L_x_743:
[----:B-----5:R-:W-:-:S05]  /*30c0*/  PRMT R64, RZ, 0x5410, R58 ;  /* 0x00005410ff407816 */ /* 0x020fca000000003a */
[----:B------:R-:W-:-:S04]  /*30d0*/  FMUL.FTZ R64, R64, c[0x0][0x1ec] ;  /* 0x00007b0040407a20 */ /* 0x000fc80000410000 */
[----:B------:R-:W-:Y:S01]  /*30e0*/  FMUL.FTZ R149, R13, R64 ;  /* 0x000000400d957220 */ /* 0x000fe20000410000 */
[----:B------:R-:W-:-:S05]  /*30f0*/  @P1 PRMT R64, RZ, 0x5410, R62 ;  /* 0x00005410ff401816 */ /* 0x000fca000000003e */
[----:B------:R-:W-:Y:S02]  /*3100*/  @P1 FADD.FTZ R149, R64, R149 ;  /* 0x0000009540951221 */ /* 0x000fe40000010000 */
.L_x_744:
[----:B------:R-:W-:Y:S05]  /*3110*/  BSYNC B1 ;  /* 0x0000000000017941 */ /* 0x000fea0003800000 */
.L_x_742:
[----:B------:R-:W-:Y:S01]  /*3120*/  BSSY B1, `(.L_x_745) ;  /* 0x000000b000017945 */ /* 0x000fe20003800000 */
[----:B------:R-:W-:Y:S05]  /*3130*/  @P0 BRA `(.L_x_746) ;  /* 0x0000004000000947 */ /* 0x000fea0003800000 */
[----:B------:R-:W-:Y:S01]  /*3140*/  HFMA2.MMA R150, -RZ, RZ, 0, 0 ;  /* 0x00000000ff967435 */ /* 0x000fe200000001ff */
[----:B------:R-:W-:Y:S05]  /*3150*/  @!P1 BRA `(.L_x_747) ;  /* 0x0000007000009947 */ /* 0x000fea0003800000 */
[----:B-----5:R-:W-:Y:S01]  /*3160*/  PRMT R150, RZ, 0x7610, R62 ;  /* 0x00007610ff967816 */ /* 0x020fe2000000003e */
[----:B------:R-:W-:Y:S05]  /*3170*/  BRA `(.L_x_747) ;  /* 0x0000005000007947 */ /* 0x000fea0003800000 */
.L_x_746:
[----:B-----5:R-:W-:-:S05]  /*3180*/  PRMT R64, RZ, 0x7610, R58 ;  /* 0x00007610ff407816 */ /* 0x020fca000000003a */
[----:B------:R-:W-:-:S04]  /*3190*/  FMUL.FTZ R65, R64, c[0x0][0x1ec] ;  /* 0x00007b0040417a20 */ /* 0x000fc80000410000 */
[----:B------:R-:W-:Y:S01]  /*31a0*/  FMUL.FTZ R150, R12, R65 ;  /* 0x000000410c967220 */ /* 0x000fe20000410000 */
[----:B------:R-:W-:-:S05]  /*31b0*/  @P1 PRMT R65, RZ, 0x7610, R62 ;  /* 0x00007610ff411816 */ /* 0x000fca000000003e */
[----:B------:R-:W-:Y:S02]  /*31c0*/  @P1 FADD.FTZ R150, R65, R150 ;  /* 0x0000009641961221 */ /* 0x000fe40000010000 */
.L_x_747:
[----:B------:R-:W-:Y:S05]  /*31d0*/  BSYNC B1 ;  /* 0x0000000000017941 */ /* 0x000fea0003800000 */
.L_x_745:
[----:B------:R-:W-:Y:S01]  /*31e0*/  BSSY B1, `(.L_x_748) ;  /* 0x000000b000017945 */ /* 0x000fe20003800000 */
[----:B------:R-:W-:Y:S05]  /*31f0*/  @P0 BRA `(.L_x_749) ;  /* 0x0000004000000947 */ /* 0x000fea0003800000 */
[----:B------:R-:W-:Y:S01]  /*3200*/  MOV R151, RZ ;  /* 0x000000ff00977202 */ /* 0x000fe20000000f00 */
[----:B------:R-:W-:Y:S05]  /*3210*/  @!P1 BRA `(.L_x_750) ;  /* 0x0000007000009947 */ /* 0x000fea0003800000 */
[----:B-----5:R-:W-:Y:S01]  /*3220*/  PRMT R151, RZ, 0x5410, R63 ;  /* 0x00005410ff977816 */ /* 0x020fe2000000003f */
[----:B------:R-:W-:Y:S05]  /*3230*/  BRA `(.L_x_750) ;  /* 0x0000005000007947 */ /* 0x000fea0003800000 */
.L_x_749:
[----:B-----5:R-:W-:-:S05]  /*3240*/  PRMT R64, RZ, 0x5410, R59 ;  /* 0x00005410ff407816 */ /* 0x020fca000000003b */
[----:B------:R-:W-:-:S04]  /*3250*/  FMUL.FTZ R64, R64, c[0x0][0x1ec] ;  /* 0x00007b0040407a20 */ /* 0x000fc80000410000 */
[----:B------:R-:W-:Y:S01]  /*3260*/  FMUL.FTZ R151, R11, R64 ;  /* 0x000000400b977220 */ /* 0x000fe20000410000 */
[----:B------:R-:W-:-:S05]  /*3270*/  @P1 PRMT R64, RZ, 0x5410, R63 ;  /* 0x00005410ff401816 */ /* 0x000fca000000003f */
[----:B------:R-:W-:Y:S02]  /*3280*/  @P1 FADD.FTZ R151, R64, R151 ;  /* 0x0000009740971221 */ /* 0x000fe40000010000 */
.L_x_750:
[----:B------:R-:W-:Y:S05]  /*3290*/  BSYNC B1 ;  /* 0x0000000000017941 */ /* 0x000fea0003800000 */
.L_x_748:
[----:B------:R-:W-:Y:S01]  /*32a0*/  BSSY B1, `(.L_x_751) ;  /* 0x000000b000017945 */ /* 0x000fe20003800000 */
[----:B------:R-:W-:Y:S05]  /*32b0*/  @P0 BRA `(.L_x_752) ;  /* 0x0000004000000947 */ /* 0x000fea0003800000 */
[----:B------:R-:W-:Y:S01]  /*32c0*/  HFMA2.MMA R152, -RZ, RZ, 0, 0 ;  /* 0x00000000ff987435 */ /* 0x000fe200000001ff */
[----:B------:R-:W-:Y:S05]  /*32d0*/  @!P1 BRA `(.L_x_753) ;  /* 0x0000007000009947 */ /* 0x000fea0003800000 */
[----:B-----5:R-:W-:Y:S01]  /*32e0*/  PRMT R152, RZ, 0x7610, R63 ;  /* 0x00007610ff987816 */ /* 0x020fe2000000003f */
[----:B------:R-:W-:Y:S05]  /*32f0*/  BRA `(.L_x_753) ;  /* 0x0000005000007947 */ /* 0x000fea0003800000 */
.L_x_752:
[----:B-----5:R-:W-:-:S05]  /*3300*/  PRMT R64, RZ, 0x7610, R59 ;  /* 0x00007610ff407816 */ /* 0x020fca000000003b */
[----:B------:R-:W-:-:S04]  /*3310*/  FMUL.FTZ R65, R64, c[0x0][0x1ec] ;  /* 0x00007b0040417a20 */ /* 0x000fc80000410000 */
[----:B------:R-:W-:Y:S01]  /*3320*/  FMUL.FTZ R152, R10, R65 ;  /* 0x000000410a987220 */ /* 0x000fe20000410000 */
[----:B------:R-:W-:-:S05]  /*3330*/  @P1 PRMT R65, RZ, 0x7610, R63 ;  /* 0x00007610ff411816 */ /* 0x000fca000000003f */
[----:B------:R-:W-:Y:S02]  /*3340*/  @P1 FADD.FTZ R152, R65, R152 ;  /* 0x0000009841981221 */ /* 0x000fe40000010000 */
.L_x_753:
[----:B------:R-:W-:Y:S05]  /*3350*/  BSYNC B1 ;  /* 0x0000000000017941 */ /* 0x000fea0003800000 */
.L_x_751:
[----:B------:R-:W-:Y:S02]  /*3360*/  MOV R132, 0x10 ;  /* 0x0000001000847802 */ /* 0x000fe40000000f00 */
[----:B------:R-:W-:Y:S02]  /*3370*/  F2FP.BF16.PACK_AB R67, R152, R151 ;  /* 0x000000979843723e */ /* 0x000fe400000010ff */
[----:B------:R-:W-:Y:S01]  /*3380*/  F2FP.BF16.PACK_AB R66, R150, R149 ;  /* 0x000000959642723e */ /* 0x000fe200000010ff */
[----:B------:R-:W-:Y:S01]  /*3390*/  IMAD.WIDE.U32 R132, R181, R132, c[0x0][0x188] ;  /* 0x00006200b5847625 */ /* 0x000fe200078e0084 */
[----:B------:R-:W-:Y:S02]  /*33a0*/  F2FP.BF16.PACK_AB R65, R148, R147 ;  /* 0x000000939441723e */ /* 0x000fe400000010ff */
[----:B------:R-:W-:-:S05]  /*33b0*/  F2FP.BF16.PACK_AB R64, R146, R145 ;  /* 0x000000919240723e */ /* 0x000fca00000010ff */
[----:B------:R0:W-:Y:S02]  /*33c0*/  STG.E.128 [R132.64], R64 ;  /* 0x0000004084007986 */ /* 0x0001e4000c101d04 */
.L_x_729:
[----:B------:R-:W-:Y:S05]  /*33d0*/  BSYNC B0 ;  /* 0x0000000000007941 */ /* 0x000fea0003800000 */
.L_x_728:
[----:B0-----:R-:W-:Y:S01]  /*33e0*/  FADD.FTZ R65, RZ, R143 ;  /* 0x0000008fff417221 */ /* 0x001fe20000010000 */
[C---:B------:R-:W-:Y:S02]  /*33f0*/  ISETP.GT.U32.AND P3, PT, R50.reuse, 0x3f, PT ;  /* 0x0000003f3200780c */ /* 0x040fe40003f64070 */
[----:B------:R-:W-:Y:S01]  /*3400*/  ISETP.GT.U32.AND P2, PT, R50, 0x5f, PT ;  /* 0x0000005f3200780c */ /* 0x000fe20003f44070 */
        /* <DEDUP_REMOVED lines=48> */
.L_x_768:
        /* <DEDUP_REMOVED lines=101> */
.L_x_769:
[----:B------:R-:W-:Y:S01]  /*3d60*/  LOP3.LUT P1, RZ, R178, 0x1f, RZ, 0xc0, !PT ;  /* 0x0000001fb2ff7812 */ /* 0x000fe2000782c0ff */
[----:B01----:R-:W-:Y:S01]  /*3d70*/  FADD.FTZ R181, R132, R181 ;  /* 0x000000b584b57221 */ /* 0x003fe20000010000 */
[----:B------:R-:W-:Y:S01]  /*3d80*/  MOV R180, c[0x0][0x1e0] ;  /* 0x0000780000b47a02 */ /* 0x000fe20000000f00 */
[----:B------:R-:W-:Y:S04]  /*3d90*/  BSSY B0, `(.L_x_756) ;  /* 0x00000c4000007945 */ /* 0x000fe80003800000 */
[----:B------:R-:W-:-:S06]  /*3da0*/  FFMA.FTZ R132, R181, R180, c[0x0][0x228] ;  /* 0x00008a00b5847623 */ /* 0x000fcc00000100b4 */
        /* <DEDUP_REMOVED lines=54> */
.L_x_759:
[----:B------:R-:W-:Y:S05]  /*4110*/  BSYNC B1 ;  /* 0x0000000000017941 */ /* 0x000fea0003800000 */
.L_x_758:
        /* <DEDUP_REMOVED lines=35> */
.L_x_761:
[----:B------:R-:W-:Y:S05]  /*4350*/  BSYNC B1 ;  /* 0x0000000000017941 */ /* 0x000fea0003800000 */
.L_x_760:
        /* <DEDUP_REMOVED lines=24> */
[----:B------:R-:W-:Y:S02]  /*44e0*/  FFMA.FTZ R66, R73, R182, R76 ;  /* 0x000000b649427223 */ /* 0x000fe4000001004c */
[----:B------:R-:W-:Y:S01]  /*44f0*/  FFMA.FTZ R133, R101, R184, R78 ;  /* 0x000000b865857223 */ /* 0x000fe2000001004e */
[----:B------:R-:W-:Y:S01]  /*4500*/  F2FP.BF16.PACK_AB R65, R67, R132 ;  /* 0x000000844341723e */ /* 0x000fe200000010ff */
[----:B------:R-:W-:Y:S02]  /*4510*/  FFMA.FTZ R186, R74, R186, R107 ;  /* 0x000000ba4aba7223 */ /* 0x000fe4000001006b */
[----:B------:R-:W-:Y:S01]  /*4520*/  FFMA.FTZ R181, R75, R188, R104 ;  /* 0x000000bc4bb57223 */ /* 0x000fe20000010068 */
[----:B------:R-:W-:Y:S01]  /*4530*/  F2FP.BF16.PACK_AB R66, R133, R66 ;  /* 0x000000428542723e */ /* 0x000fe200000010ff */
[----:B------:R-:W-:-:S03]  /*4540*/  IMAD.MOV.U32 R180, RZ, RZ, 0x10 ;  /* 0x00000010ffb47424 */ /* 0x000fc600078e00ff */
[----:B------:R-:W-:Y:S01]  /*4550*/  F2FP.BF16.PACK_AB R67, R181, R186 ;  /* 0x000000bab543723e */ /* 0x000fe200000010ff */
[C---:B------:R-:W-:Y:S01]  /*4560*/  IMAD.WIDE.U32 R132, R177.reuse, R180, c[0x0][0x208] ;  /* 0x00008200b1847625 */ /* 0x040fe200078e00b4 */
[----:B------:R-:W-:-:S04]  /*4570*/  IADD3 R177, R177, 0x20, RZ ;  /* 0x00000020b1b17810 */ /* 0x000fc80007ffe0ff */
[----:B------:R0:W-:Y:S03]  /*4580*/  STG.E.128 [R132.64], R64 ;  /* 0x0000004084007986 */ /* 0x0001e6000c101d04 */
.L_x_763:
[----:B------:R-:W-:Y:S05]  /*4590*/  BSYNC B1 ;  /* 0x0000000000017941 */ /* 0x000fea0003800000 */
.L_x_762:
[----:B------:R-:W-:Y:S01]  /*45a0*/  BSSY B1, `(.L_x_764) ;  /* 0x0000022000017945 */ /* 0x000fe20003800000 */
        /* <DEDUP_REMOVED lines=33> */
.L_x_765:
[----:B------:R-:W-:Y:S05]  /*47c0*/  BSYNC B1 ;  /* 0x0000000000017941 */ /* 0x000fea0003800000 */
.L_x_764:
        /* <DEDUP_REMOVED lines=18> */
[----:B------:R-:W-:Y:S01]  /*48f0*/  FFMA.FTZ R65, R118, R132, R127 ;  /* 0x0000008476417223 */ /* 0x000fe2000001007f */
[----:B------:R-:W-:Y:S01]  /*4900*/  MOV R132, 0x10 ;  /* 0x0000001000847802 */ /* 0x000fe20000000f00 */
[----:B------:R-:W-:-:S02]  /*4910*/  FFMA.FTZ R133, R120, R66, R129 ;  /* 0x0000004278857223 */ /* 0x000fc40000010081 */
        /* <DEDUP_REMOVED lines=11> */
.L_x_757:
[----:B0-----:R-:W-:Y:S05]  /*49d0*/  BSYNC B0 ;  /* 0x0000000000007941 */ /* 0x001fea0003800000 */
.L_x_756:
[----:B------:R-:W-:-:S04]  /*49e0*/  MOV R65, c[0x0][0x160] ;  /* 0x0000580000417a02 */ /* 0x000fc80000000f00 */
[----:B------:R-:W-:-:S04]  /*49f0*/  LEA R128, R65, R128, 0x2 ;  /* 0x0000008041807211 */ /* 0x000fc800078e10ff */
[----:B------:R-:W-:-:S13]  /*4a00*/  ISETP.GE.AND P0, PT, R128, c[0x0][0x164], PT ;  /* 0x0000590080007a0c */ /* 0x000fda0003f06270 */
[----:B------:R-:W-:Y:S01]  /*4a10*/  @P0 CALL.REL.NOINC `(.L_x_766) ;  /* 0x0000001000000944 */ /* 0x000fe20003c00000 */
[----:B------:R-:W-:Y:S05]  /*4a20*/  BRA `(.L_x_767) ;  /* 0xffffc3f000007947 */ /* 0x000fea000383ffff */
.L_x_766:
[----:B------:R-:W-:Y:S05]  /*4a30*/  EXIT ;  /* 0x000000000000794d */ /* 0x000fea0003800000 */
.L_x_754:
[----:B------:R-:W-:Y:S01]  /*4a40*/  HFMA2.MMA R183, -RZ, RZ, 0, 5.9604644775390625e-08 ;  /* 0x00000001ffb77435 */ /* 0x000fe200000001ff */
[----:B------:R-:W-:Y:S02]  /*4a50*/  MOV R132, 0x1f ;  /* 0x0000001f00847802 */ /* 0x000fe40000000f00 */
[----:B------:R-:W-:Y:S02]  /*4a60*/  MOV R185, 0xffffffff ;  /* 0xffffffff00b97802 */ /* 0x000fe40000000f00 */
[----:B------:R-:W-:Y:S02]  /*4a70*/  MOV R64, 0x4a90 ;  /* 0x00004a9000407802 */ /* 0x000fe40000000f00 */
[----:B-----5:R-:W-:Y:S05]  /*4a80*/  CALL.REL.NOINC `($__internal_6_$__cuda_sm70_shflsync_bfly_p) ;  /* 0x000008d000007944 */ /* 0x020fea0003c00000 */
[----:B-1----:R-:W-:Y:S01]  /*4a90*/  MOV R65, R132 ;  /* 0x0000008400417202 */ /* 0x002fe20000000f00 */
[----:B0-----:R-:W-:Y:S05]  /*4aa0*/  BRA `(.L_x_768) ;  /* 0xffffec6000007947 */ /* 0x001fea000383ffff */
.L_x_755:
[----:B------:R-:W-:Y:S01]  /*4ab0*/  HFMA2.MMA R132, -RZ, RZ, 0, 1.847743988037109375e-06 ;  /* 0x0000001fff847435 */ /* 0x000fe200000001ff */
[----:B0-----:R-:W-:Y:S01]  /*4ac0*/  MOV R66, R181 ;  /* 0x000000b500427202 */ /* 0x001fe20000000f00 */
[----:B------:R-:W-:Y:S01]  /*4ad0*/  IMAD.MOV.U32 R183, RZ, RZ, 0x2 ;  /* 0x00000002ffb77424 */ /* 0x000fe200078e00ff */
[----:B------:R-:W-:Y:S02]  /*4ae0*/  MOV R185, 0xffffffff ;  /* 0xffffffff00b97802 */ /* 0x000fe40000000f00 */
[----:B------:R-:W-:-:S02]  /*4af0*/  MOV R64, 0x4b10 ;  /* 0x00004b1000407802 */ /* 0x000fc40000000f00 */
[----:B-----5:R-:W-:Y:S05]  /*4b00*/  CALL.REL.NOINC `($__internal_6_$__cuda_sm70_shflsync_bfly_p) ;  /* 0x0000085000007944 */ /* 0x020fea0003c00000 */
[----:B0-----:R-:W-:Y:S01]  /*4b10*/  HFMA2.MMA R183, -RZ, RZ, 0, 2.384185791015625e-07 ;  /* 0x00000004ffb77435 */ /* 0x001fe200000001ff */
[----:B-1----:R-:W-:Y:S01]  /*4b20*/  FADD.FTZ R66, R181, R132 ;  /* 0x00000084b5427221 */ /* 0x002fe20000010000 */
[----:B------:R-:W-:-:S02]  /*4b30*/  MOV R132, 0x1f ;  /* 0x0000001f00847802 */ /* 0x000fc40000000f00 */
[----:B------:R-:W-:Y:S02]  /*4b40*/  MOV R185, 0xffffffff ;  /* 0xffffffff00b97802 */ /* 0x000fe40000000f00 */
[----:B------:R-:W-:Y:S02]  /*4b50*/  MOV R64, 0x4b70 ;  /* 0x00004b7000407802 */ /* 0x000fe40000000f00 */
[----:B------:R-:W-:Y:S05]  /*4b60*/  CALL.REL.NOINC `($__internal_6_$__cuda_sm70_shflsync_bfly_p) ;  /* 0x000007f000007944 */ /* 0x000fea0003c00000 */
[----:B0-----:R-:W-:Y:S01]  /*4b70*/  HFMA2.MMA R183, -RZ, RZ, 0, 4.76837158203125e-07 ;  /* 0x00000008ffb77435 */ /* 0x001fe200000001ff */
[----:B-1----:R-:W-:Y:S01]  /*4b80*/  FADD.FTZ R66, R66, R132 ;  /* 0x0000008442427221 */ /* 0x002fe20000010000 */
[----:B------:R-:W-:Y:S02]  /*4b90*/  MOV R132, 0x1f ;  /* 0x0000001f00847802 */ /* 0x000fe40000000f00 */
[----:B------:R-:W-:Y:S02]  /*4ba0*/  MOV R185, 0xffffffff ;  /* 0xffffffff00b97802 */ /* 0x000fe40000000f00 */
[----:B------:R-:W-:Y:S02]  /*4bb0*/  MOV R64, 0x4bd0 ;  /* 0x00004bd000407802 */ /* 0x000fe40000000f00 */
[----:B------:R-:W-:Y:S05]  /*4bc0*/  CALL.REL.NOINC `($__internal_6_$__cuda_sm70_shflsync_bfly_p) ;  /* 0x0000079000007944 */ /* 0x000fea0003c00000 */
[----:B0-----:R-:W-:Y:S01]  /*4bd0*/  HFMA2.MMA R183, -RZ, RZ, 0, 9.5367431640625e-07 ;  /* 0x00000010ffb77435 */ /* 0x001fe200000001ff */
[----:B-1----:R-:W-:Y:S01]  /*4be0*/  FADD.FTZ R66, R66, R132 ;  /* 0x0000008442427221 */ /* 0x002fe20000010000 */
[----:B------:R-:W-:Y:S01]  /*4bf0*/  MOV R185, 0xffffffff ;  /* 0xffffffff00b97802 */ /* 0x000fe20000000f00 */
[----:B------:R-:W-:Y:S01]  /*4c00*/  IMAD.MOV.U32 R132, RZ, RZ, 0x1f ;  /* 0x0000001fff847424 */ /* 0x000fe200078e00ff */
[----:B------:R-:W-:-:S02]  /*4c10*/  MOV R64, 0x4c30 ;  /* 0x00004c3000407802 */ /* 0x000fc40000000f00 */
[----:B------:R-:W-:Y:S05]  /*4c20*/  CALL.REL.NOINC `($__internal_6_$__cuda_sm70_shflsync_bfly_p) ;  /* 0x0000073000007944 */ /* 0x000fea0003c00000 */
[----:B-1----:R-:W-:Y:S01]  /*4c30*/  FADD.FTZ R132, R66, R132 ;  /* 0x0000008442847221 */ /* 0x002fe20000010000 */
[----:B0-----:R-:W-:Y:S01]  /*4c40*/  HFMA2.MMA R183, -RZ, RZ, 0, 5.9604644775390625e-08 ;  /* 0x00000001ffb77435 */ /* 0x001fe200000001ff */
[----:B------:R-:W-:-:S02]  /*4c50*/  MOV R185, 0xffffffff ;  /* 0xffffffff00b97802 */ /* 0x000fc40000000f00 */
        /* <DEDUP_REMOVED lines=83> */
[----:B------:R-:W-:-:S04]  /*5190*/  MOV R64, 0x51c0 ;  /* 0x000051c000407802 */ /* 0x000fc80000000f00 */
[----:B------:R-:W-:Y:S02]  /*51a0*/  MOV R66, R67 ;  /* 0x0000004300427202 */ /* 0x000fe40000000f00 */
[----:B------:R-:W-:Y:S05]  /*51b0*/  CALL.REL.NOINC `($__internal_6_$__cuda_sm70_shflsync_bfly_p) ;  /* 0x000001a000007944 */ /* 0x000fea0003c00000 */
[----:B0-----:R-:W-:Y:S01]  /*51c0*/  HFMA2.MMA R183, -RZ, RZ, 0, 1.1920928955078125e-07 ;  /* 0x00000002ffb77435 */ /* 0x001fe200000001ff */
[----:B-1----:R-:W-:Y:S01]  /*51d0*/  FADD.FTZ R66, R67, R132 ;  /* 0x0000008443427221 */ /* 0x002fe20000010000 */
[----:B------:R-:W-:Y:S02]  /*51e0*/  MOV R132, 0x1f ;  /* 0x0000001f00847802 */ /* 0x000fe40000000f00 */
[----:B------:R-:W-:Y:S02]  /*51f0*/  MOV R185, 0xffffffff ;  /* 0xffffffff00b97802 */ /* 0x000fe40000000f00 */
[----:B------:R-:W-:Y:S02]  /*5200*/  MOV R64, 0x5220 ;  /* 0x0000522000407802 */ /* 0x000fe40000000f00 */
[----:B------:R-:W-:Y:S05]  /*5210*/  CALL.REL.NOINC `($__internal_6_$__cuda_sm70_shflsync_bfly_p) ;  /* 0x0000014000007944 */ /* 0x000fea0003c00000 */
[----:B0-----:R-:W-:Y:S01]  /*5220*/  HFMA2.MMA R183, -RZ, RZ, 0, 2.384185791015625e-07 ;  /* 0x00000004ffb77435 */ /* 0x001fe200000001ff */
[----:B-1----:R-:W-:Y:S01]  /*5230*/  FADD.FTZ R66, R66, R132 ;  /* 0x0000008442427221 */ /* 0x002fe20000010000 */
[----:B------:R-:W-:Y:S01]  /*5240*/  MOV R185, 0xffffffff ;  /* 0xffffffff00b97802 */ /* 0x000fe20000000f00 */
[----:B------:R-:W-:Y:S01]  /*5250*/  IMAD.MOV.U32 R132, RZ, RZ, 0x1f ;  /* 0x0000001fff847424 */ /* 0x000fe200078e00ff */
[----:B------:R-:W-:-:S02]  /*5260*/  MOV R64, 0x5280 ;  /* 0x0000528000407802 */ /* 0x000fc40000000f00 */
[----:B------:R-:W-:Y:S05]  /*5270*/  CALL.REL.NOINC `($__internal_6_$__cuda_sm70_shflsync_bfly_p) ;  /* 0x000000e000007944 */ /* 0x000fea0003c00000 */
[----:B0-----:R-:W-:Y:S01]  /*5280*/  HFMA2.MMA R183, -RZ, RZ, 0, 4.76837158203125e-07 ;  /* 0x00000008ffb77435 */ /* 0x001fe200000001ff */
[----:B-1----:R-:W-:Y:S01]  /*5290*/  FADD.FTZ R66, R66, R132 ;  /* 0x0000008442427221 */ /* 0x002fe20000010000 */
[----:B------:R-:W-:-:S02]  /*52a0*/  MOV R132, 0x1f ;  /* 0x0000001f00847802 */ /* 0x000fc40000000f00 */
[----:B------:R-:W-:Y:S02]  /*52b0*/  MOV R185, 0xffffffff ;  /* 0xffffffff00b97802 */ /* 0x000fe40000000f00 */
[----:B------:R-:W-:Y:S02]  /*52c0*/  MOV R64, 0x52e0 ;  /* 0x000052e000407802 */ /* 0x000fe40000000f00 */
[----:B------:R-:W-:Y:S05]  /*52d0*/  CALL.REL.NOINC `($__internal_6_$__cuda_sm70_shflsync_bfly_p) ;  /* 0x0000008000007944 */ /* 0x000fea0003c00000 */
[----:B-1----:R-:W-:Y:S01]  /*52e0*/  FADD.FTZ R181, R66, R132 ;  /* 0x0000008442b57221 */ /* 0x002fe20000010000 */
[----:B0-----:R-:W-:Y:S01]  /*52f0*/  HFMA2.MMA R183, -RZ, RZ, 0, 9.5367431640625e-07 ;  /* 0x00000010ffb77435 */ /* 0x001fe200000001ff */
[----:B------:R-:W-:Y:S02]  /*5300*/  MOV R132, 0x1f ;  /* 0x0000001f00847802 */ /* 0x000fe40000000f00 */
[----:B------:R-:W-:Y:S02]  /*5310*/  MOV R185, 0xffffffff ;  /* 0xffffffff00b97802 */ /* 0x000fe40000000f00 */
[----:B------:R-:W-:Y:S02]  /*5320*/  MOV R66, R181 ;  /* 0x000000b500427202 */ /* 0x000fe40000000f00 */
[----:B------:R-:W-:-:S02]  /*5330*/  MOV R64, 0x5350 ;  /* 0x0000535000407802 */ /* 0x000fc40000000f00 */
[----:B------:R-:W-:Y:S05]  /*5340*/  CALL.REL.NOINC `($__internal_6_$__cuda_sm70_shflsync_bfly_p) ;  /* 0x0000001000007944 */ /* 0x000fea0003c00000 */
[----:B01----:R-:W-:Y:S05]  /*5350*/  BRA `(.L_x_769) ;  /* 0xffffea0000007947 */ /* 0x003fea000383ffff */
        .weak           $__internal_6_$__cuda_sm70_shflsync_bfly_p
        .type           $__internal_6_$__cuda_sm70_shflsync_bfly_p,@function
        .size           $__internal_6_$__cuda_sm70_shflsync_bfly_p,(.L_x_36094 - $__internal_6_$__cuda_sm70_shflsync_bfly_p)
$__internal_6_$__cuda_sm70_shflsync_bfly_p:
[----:B------:R-:W-:Y:S01]  /*5360*/  HFMA2.MMA R65, -RZ, RZ, 0, 0 ;  /* 0x00000000ff417435 */ /* 0x000fe200000001ff */
[----:B------:R-:W-:Y:S04]  /*5370*/  WARPSYNC R185 ;  /* 0x000000b900007348 */ /* 0x000fe80003800000 */
[----:B------:R0:W1:Y:S01]  /*5380*/  SHFL.BFLY PT, R132, R66, R183, R132 ;  /* 0x0c0000b742847389 */ /* 0x00006200000e0084 */
[----:B------:R-:W-:Y:S05]  /*5390*/  RET.REL.NODEC R64 `(_ZN10layer_norm13ln_fwd_kernelINS_13Kernel_traitsI13__nv_bfloat16S2_S2_S2_fjLj1280ELj1ELj4ELj1ELj16ENS_18Kernel_traits_baseILj1280ES2_S2_S2_S2_fjLj128EEEEELb0ELb1ELb1ELb0EEEvNS_9FwdParamsE) ;  /* 0xffffac6040007950 */ /* 0x000fea0003c3ffff */
.L_x_770:
        /* <DEDUP_REMOVED lines=14> */
.L_x_36094:


//--------------------- .text._ZN10layer_norm13ln_fwd_kernelINS_13Kernel_traitsI13__nv_bfloat16S2_S2_S2_fjLj1280ELj1ELj4ELj1ELj16ENS_18Kernel_traits_baseILj1280ES2_S2_S2_S2_fjLj128EEEEELb0ELb1ELb1ELb1EEEvNS_9FwdParamsE --------------------------
	.section	.text._ZN10layer_norm13ln_fwd_kernelINS_13Kernel_traitsI13__nv_bfloat16S2_S2_S2_fjLj1280ELj1ELj4ELj1ELj16ENS_18Kernel_traits_baseILj1280ES2_S2_S2_S2_fjLj128EEEEELb0ELb1ELb1ELb1EEEvNS_9FwdParamsE,"ax",@progbits
	.sectioninfo	@"SHI_REGISTERS=182"
	.align	128
        .global         _ZN10layer_norm13ln_fwd_kernelINS_13Kernel_traitsI13__nv_bfloat16S2_S2_S2_fjLj1280ELj1ELj4ELj1ELj16ENS_18Kernel_traits_baseILj1280ES2_S2_S2_S2_fjLj128EEEEELb0ELb1ELb1ELb1EEEvNS_9FwdParamsE
        .type           _ZN10layer_norm13ln_fwd_kernelINS_13Kernel_traitsI13__nv_bfloat16S2_S2_S2_fjLj1280ELj1ELj4ELj1ELj16ENS_18Kernel_traits_baseILj1280ES2_S2_S2_S2_fjLj128EEEEELb0ELb1ELb1ELb1EEEvNS_9FwdParamsE,@function
        .size           _ZN10layer_norm13ln_fwd_kernelINS_13Kernel_traitsI13__nv_bfloat16S2_S2_S2_fjLj1280ELj1ELj4ELj1ELj16ENS_18Kernel_traits_baseILj1280ES2_S2_S2_S2_fjLj128EEEEELb0ELb1ELb1ELb1EEEvNS_9FwdParamsE,(.L_x_36095 - _ZN10layer_norm13ln_fwd_kernelINS_13Kernel_traitsI13__nv_bfloat16S2_S2_S2_fjLj1280ELj1ELj4ELj1ELj16ENS_18Kernel_traits_baseILj1280ES2_S2_S2_S2_fjLj128EEEEELb0ELb1ELb1ELb1EEEvNS_9FwdParamsE)
        .other          _ZN10layer_norm13ln_fwd_kernelINS_13Kernel_traitsI13__nv_bfloat16S2_S2_S2_fjLj1280ELj1ELj4ELj1ELj16ENS_18Kernel_traits_baseILj1280ES2_S2_S2_S2_fjLj128EEEEELb0ELb1ELb1ELb1EEEvNS_9FwdParamsE,@"STO_CUDA_ENTRY STV_DEFAULT"
_ZN10layer_norm13ln_fwd_kernelINS_13Kernel_traitsI13__nv_bfloat16S2_S2_S2_fjLj1280ELj1ELj4ELj1ELj16ENS_18Kernel_traits_baseILj1280ES2_S2_S2_S2_fjLj128EEEEELb0ELb1ELb1ELb1EEEvNS_9FwdParamsE:
.text._ZN10layer_norm13ln_fwd_kernelINS_13Kernel_traitsI13__nv_bfloat16S2_S2_S2_fjLj1280ELj1ELj4ELj1ELj16ENS_18Kernel_traits_baseILj1280ES2_S2_S2_S2_fjLj128EEEEELb0ELb1ELb1ELb1EEEvNS_9FwdParamsE:
        /* <DEDUP_REMOVED lines=25> */
[----:B------:R-:W3:Y:S04]  /*0190*/  LDG.E.128 R24, [R40.64+0x200] ;  /* 0x0002000428187981 */ /* 0x000ee8000c1e1d00 */
[----:B------:R-:W4:Y:S04]  /*01a0*/  LDG.E.128 R4, [R2.64] ;  /* 0x0000000402047981 */ /* 0x000f28000c1e1d00 */
[----:B------:R-:W3:Y:S04]  /*01b0*/  LDG.E.128 R8, [R2.64+0x200] ;  /* 0x0002000402087981 */ /* 0x000ee8000c1e1d00 */
[----:B------:R-:W3:Y:S04]  /*01c0*/  LDG.E.128 R12, [R2.64+0x400] ;  /* 0x00040004020c7981 */ /* 0x000ee8000c1e1d00 */
[----:B------:R-:W3:Y:S04]  /*01d0*/  LDG.E.128 R16, [R2.64+0x600] ;  /* 0x0006000402107981 */ /* 0x000ee8000c1e1d00 */
[----:B------:R-:W3:Y:S04]  /*01e0*/  LDG.E.128 R28, [R40.64+0x400] ;  /* 0x00040004281c7981 */ /* 0x000ee8000c1e1d00 */
[----:B------:R-:W3:Y:S04]  /*01f0*/  LDG.E.128 R32, [R40.64+0x600] ;  /* 0x0006000428207981 */ /* 0x000ee8000c1e1d00 */
[----:B------:R-:W3:Y:S04]  /*0200*/  LDG.E.128 R36, [R40.64+0x800] ;  /* 0x0008000428247981 */ /* 0x000ee8000c1e1d00 */
[----:B------:R-:W3:Y:S01]  /*0210*/  LDG.E.128 R20, [R2.64+0x800] ;  /* 0x0008000402147981 */ /* 0x000ee2000c1e1d00 */
        /* <DEDUP_REMOVED lines=55> */
[----:B------:R-:W-:Y:S02]  /*0590*/  PRMT R95, RZ, 0x5410, R98 ;  /* 0x00005410ff5f7816 */ /* 0x000fe40000000062 */
[--C-:B------:R-:W-:Y:S02]  /*05a0*/  PRMT R97, RZ, 0x5410, R99.reuse ;  /* 0x00005410ff617816 */ /* 0x100fe40000000063 */
[----:B------:R-:W-:Y:S02]  /*05b0*/  PRMT R100, RZ, 0x7610, R99 ;  /* 0x00007610ff647816 */ /* 0x000fe40000000063 */
[--C-:B----4-:R-:W-:Y:S02]  /*05c0*/  PRMT R132, RZ, 0x5410, R6.reuse ;  /* 0x00005410ff847816 */ /* 0x110fe40000000006 */
[----:B------:R-:W-:-:S02]  /*05d0*/  PRMT R135, RZ, 0x7610, R6 ;  /* 0x00007610ff877816 */ /* 0x000fc40000000006 */
[--C-:B---3--:R-:W-:Y:S02]  /*05e0*/  PRMT R136, RZ, 0x5410, R10.reuse ;  /* 0x00005410ff887816 */ /* 0x108fe4000000000a */
[----:B------:R-:W-:Y:S02]  /*05f0*/  PRMT R141, RZ, 0x7610, R10 ;  /* 0x00007610ff8d7816 */ /* 0x000fe4000000000a */
[--C-:B------:R-:W-:Y:S02]  /*0600*/  PRMT R140, RZ, 0x5410, R14.reuse ;  /* 0x00005410ff8c7816 */ /* 0x100fe4000000000e */
[----:B------:R-:W-:Y:S02]  /*0610*/  PRMT R147, RZ, 0x7610, R14 ;  /* 0x00007610ff937816 */ /* 0x000fe4000000000e */
[--C-:B------:R-:W-:Y:S02]  /*0620*/  PRMT R144, RZ, 0x5410, R18.reuse ;  /* 0x00005410ff907816 */ /* 0x100fe40000000012 */
        /* <DEDUP_REMOVED lines=52> */
.L_x_896:
        /* <DEDUP_REMOVED lines=19> */
[----:B------:R-:W-:Y:S02]  /*0aa0*/  @P0 IMAD.WIDE.U32 R2, R173, R2, c[0x0][0x180] ;  /* 0x00006000ad020625 */ /* 0x000fe400078e0002 */
[----:B------:R0:W5:Y:S02]  /*0ab0*/  LDG.E R12, [R12.64] ;  /* 0x000000040c0c7981 */ /* 0x000164000c1e1900 */
[----:B------:R-:W-:Y:S02]  /*0ac0*/  @P1 IMAD.WIDE.U32 R8, R164, R9, c[0x0][0x170] ;  /* 0x00005c00a4081625 */ /* 0x000fe400078e0009 */
        /* <DEDUP_REMOVED lines=10> */
.L_x_772:
[----:B0----5:R-:W-:-:S05]  /*0b70*/  PRMT R2, RZ, 0x5410, R28 ;  /* 0x00005410ff027816 */ /* 0x021fca000000001c */
[----:B------:R-:W-:Y:S01]  /*0b80*/  FMUL.FTZ R13, R2, c[0x0][0x1ec] ;  /* 0x00007b00020d7a20 */ /* 0x000fe20000410000 */
[----:B------:R-:W-:-:S03]  /*0b90*/  @P0 PRMT R2, RZ, 0x5410, R24 ;  /* 0x00005410ff020816 */ /* 0x000fc60000000018 */
[----:B------:R-:W-:-:S04]  /*0ba0*/  FMUL.FTZ R13, R0, R13 ;  /* 0x0000000d000d7220 */ /* 0x000fc80000410000 */
[----:B------:R-:W-:Y:S02]  /*0bb0*/  @P0 FADD.FTZ R13, R13, R2 ;  /* 0x000000020d0d0221 */ /* 0x000fe40000010000 */
.L_x_773:
[----:B------:R-:W-:Y:S05]  /*0bc0*/  BSYNC B0 ;  /* 0x0000000000007941 */ /* 0x000fea0003800000 */
.L_x_771:
[----:B------:R-:W-:Y:S01]  /*0bd0*/  BSSY B0, `(.L_x_774) ;  /* 0x000000b000007945 */ /* 0x000fe20003800000 */
[----:B------:R-:W-:Y:S05]  /*0be0*/  @P2 BRA `(.L_x_775) ;  /* 0x0000004000002947 */ /* 0x000fea0003800000 */
[----:B------:R-:W-:Y:S01]  /*0bf0*/  HFMA2.MMA R22, -RZ, RZ, 0, 0 ;  /* 0x00000000ff167435 */ /* 0x000fe200000001ff */
[----:B------:R-:W-:Y:S05]  /*0c00*/  @!P0 BRA `(.L_x_776) ;  /* 0x0000007000008947 */ /* 0x000fea0003800000 */
[----:B-----5:R-:W-:Y:S01]  /*0c10*/  PRMT R22, RZ, 0x7610, R24 ;  /* 0x00007610ff167816 */ /* 0x020fe20000000018 */
[----:B------:R-:W-:Y:S05]  /*0c20*/  BRA `(.L_x_776) ;  /* 0x0000005000007947 */ /* 0x000fea0003800000 */
.L_x_775:
[----:B-----5:R-:W-:-:S05]  /*0c30*/  PRMT R2, RZ, 0x7610, R28 ;  /* 0x00007610ff027816 */ /* 0x020fca000000001c */
[----:B------:R-:W-:-:S04]  /*0c40*/  FMUL.FTZ R3, R2, c[0x0][0x1ec] ;  /* 0x00007b0002037a20 */ /* 0x000fc80000410000 */
[----:B------:R-:W-:Y:S01]  /*0c50*/  FMUL.FTZ R22, R94, R3 ;  /* 0x000000035e167220 */ /* 0x000fe20000410000 */
[----:B------:R-:W-:-:S05]  /*0c60*/  @P0 PRMT R3, RZ, 0x7610, R24 ;  /* 0x00007610ff030816 */ /* 0x000fca0000000018 */
[----:B------:R-:W-:Y:S02]  /*0c70*/  @P0 FADD.FTZ R22, R22, R3 ;  /* 0x0000000316160221 */ /* 0x000fe40000010000 */
.L_x_776:
[----:B------:R-:W-:Y:S05]  /*0c80*/  BSYNC B0 ;  /* 0x0000000000007941 */ /* 0x000fea0003800000 */
.L_x_774:
[----:B------:R-:W-:Y:S01]  /*0c90*/  BSSY B0, `(.L_x_777) ;  /* 0x000000b000007945 */ /* 0x000fe20003800000 */
[----:B------:R-:W-:Y:S05]  /*0ca0*/  @P2 BRA `(.L_x_778) ;  /* 0x0000004000002947 */ /* 0x000fea0003800000 */
[----:B------:R-:W-:Y:S01]  /*0cb0*/  MOV R17, RZ ;  /* 0x000000ff00117202 */ /* 0x000fe20000000f00 */
[----:B------:R-:W-:Y:S05]  /*0cc0*/  @!P0 BRA `(.L_x_779) ;  /* 0x0000007000008947 */ /* 0x000fea0003800000 */
[----:B-----5:R-:W-:Y:S01]  /*0cd0*/  PRMT R17, RZ, 0x5410, R25 ;  /* 0x00005410ff117816 */ /* 0x020fe20000000019 */
[----:B------:R-:W-:Y:S05]  /*0ce0*/  BRA `(.L_x_779) ;  /* 0x0000005000007947 */ /* 0x000fea0003800000 */
.L_x_778:
[----:B-----5:R-:W-:-:S05]  /*0cf0*/  PRMT R2, RZ, 0x5410, R29 ;  /* 0x00005410ff027816 */ /* 0x020fca000000001d */
[----:B------:R-:W-:-:S04]  /*0d00*/  FMUL.FTZ R2, R2, c[0x0][0x1ec] ;  /* 0x00007b0002027a20 */ /* 0x000fc80000410000 */
[----:B------:R-:W-:Y:S01]  /*0d10*/  FMUL.FTZ R17, R93, R2 ;  /* 0x000000025d117220 */ /* 0x000fe20000410000 */
[----:B------:R-:W-:-:S05]  /*0d20*/  @P0 PRMT R2, RZ, 0x5410, R25 ;  /* 0x00005410ff020816 */ /* 0x000fca0000000019 */
[----:B------:R-:W-:Y:S02]  /*0d30*/  @P0 FADD.FTZ R17, R17, R2 ;  /* 0x0000000211110221 */ /* 0x000fe40000010000 */
.L_x_779:
[----:B------:R-:W-:Y:S05]  /*0d40*/  BSYNC B0 ;  /* 0x0000000000007941 */ /* 0x000fea0003800000 */
.L_x_777:
[----:B------:R-:W-:Y:S01]  /*0d50*/  BSSY B0, `(.L_x_780) ;  /* 0x000000b000007945 */ /* 0x000fe20003800000 */
[----:B------:R-:W-:Y:S05]  /*0d60*/  @P2 BRA `(.L_x_781) ;  /* 0x0000004000002947 */ /* 0x000fea0003800000 */
[----:B------:R-:W-:Y:S01]  /*0d70*/  HFMA2.MMA R36, -RZ, RZ, 0, 0 ;  /* 0x00000000ff247435 */ /* 0x000fe200000001ff */
[----:B------:R-:W-:Y:S05]  /*0d80*/  @!P0 BRA `(.L_x_782) ;  /* 0x0000007000008947 */ /* 0x000fea0003800000 */
[----:B-----5:R-:W-:Y:S01]  /*0d90*/  PRMT R36, RZ, 0x7610, R25 ;  /* 0x00007610ff247816 */ /* 0x020fe20000000019 */
[----:B------:R-:W-:Y:S05]  /*0da0*/  BRA `(.L_x_782) ;  /* 0x0000005000007947 */ /* 0x000fea0003800000 */
.L_x_781:
[----:B-----5:R-:W-:-:S05]  /*0db0*/  PRMT R2, RZ, 0x7610, R29 ;  /* 0x00007610ff027816 */ /* 0x020fca000000001d */
[----:B------:R-:W-:-:S04]  /*0dc0*/  FMUL.FTZ R3, R2, c[0x0][0x1ec] ;  /* 0x00007b0002037a20 */ /* 0x000fc80000410000 */
[----:B------:R-:W-:Y:S01]  /*0dd0*/  FMUL.FTZ R36, R96, R3 ;  /* 0x0000000360247220 */ /* 0x000fe20000410000 */
[----:B------:R-:W-:-:S05]  /*0de0*/  @P0 PRMT R3, RZ, 0x7610, R25 ;  /* 0x00007610ff030816 */ /* 0x000fca0000000019 */
[----:B------:R-:W-:Y:S02]  /*0df0*/  @P0 FADD.FTZ R36, R36, R3 ;  /* 0x0000000324240221 */ /* 0x000fe40000010000 */
.L_x_782:
[----:B------:R-:W-:Y:S05]  /*0e00*/  BSYNC B0 ;  /* 0x0000000000007941 */ /* 0x000fea0003800000 */
.L_x_780:
[----:B------:R-:W-:Y:S01]  /*0e10*/  BSSY B0, `(.L_x_783) ;  /* 0x000000b000007945 */ /* 0x000fe20003800000 */
[----:B------:R-:W-:Y:S05]  /*0e20*/  @P2 BRA `(.L_x_784) ;  /* 0x0000004000002947 */ /* 0x000fea0003800000 */
[----:B------:R-:W-:Y:S01]  /*0e30*/  MOV R37, RZ ;  /* 0x000000ff00257202 */ /* 0x000fe20000000f00 */
[----:B------:R-:W-:Y:S05]  /*0e40*/  @!P0 BRA `(.L_x_785) ;  /* 0x0000007000008947 */ /* 0x000fea0003800000 */
[----:B-----5:R-:W-:Y:S01]  /*0e50*/  PRMT R37, RZ, 0x5410, R26 ;  /* 0x00005410ff257816 */ /* 0x020fe2000000001a */
[----:B------:R-:W-:Y:S05]  /*0e60*/  BRA `(.L_x_785) ;  /* 0x0000005000007947 */ /* 0x000fea0003800000 */
.L_x_784:
[----:B-----5:R-:W-:-:S05]  /*0e70*/  PRMT R2, RZ, 0x5410, R30 ;  /* 0x00005410ff027816 */ /* 0x020fca000000001e */
[----:B------:R-:W-:-:S04]  /*0e80*/  FMUL.FTZ R2, R2, c[0x0][0x1ec] ;  /* 0x00007b0002027a20 */ /* 0x000fc80000410000 */
[----:B------:R-:W-:Y:S01]  /*0e90*/  FMUL.FTZ R37, R95, R2 ;  /* 0x000000025f257220 */ /* 0x000fe20000410000 */
[----:B------:R-:W-:-:S05]  /*0ea0*/  @P0 PRMT R2, RZ, 0x5410, R26 ;  /* 0x00005410ff020816 */ /* 0x000fca000000001a */
[----:B------:R-:W-:Y:S02]  /*0eb0*/  @P0 FADD.FTZ R37, R37, R2 ;  /* 0x0000000225250221 */ /* 0x000fe40000010000 */
.L_x_785:
[----:B------:R-:W-:Y:S05]  /*0ec0*/  BSYNC B0 ;  /* 0x0000000000007941 */ /* 0x000fea0003800000 */
.L_x_783:
[----:B------:R-:W-:Y:S01]  /*0ed0*/  BSSY B0, `(.L_x_786) ;  /* 0x000000b000007945 */ /* 0x000fe20003800000 */
[----:B------:R-:W-:Y:S05]  /*0ee0*/  @P2 BRA `(.L_x_787) ;  /* 0x0000004000002947 */ /* 0x000fea0003800000 */
[----:B------:R-:W-:Y:S01]  /*0ef0*/  HFMA2.MMA R38, -RZ, RZ, 0, 0 ;  /* 0x00000000ff267435 */ /* 0x000fe200000001ff */
[----:B------:R-:W-:Y:S05]  /*0f00*/  @!P0 BRA `(.L_x_788) ;  /* 0x0000007000008947 */ /* 0x000fea0003800000 */
[----:B-----5:R-:W-:Y:S01]  /*0f10*/  PRMT R38, RZ, 0x7610, R26 ;  /* 0x00007610ff267816 */ /* 0x020fe2000000001a */
[----:B------:R-:W-:Y:S05]  /*0f20*/  BRA `(.L_x_788) ;  /* 0x0000005000007947 */ /* 0x000fea0003800000 */
.L_x_787:
[----:B-----5:R-:W-:-:S05]  /*0f30*/  PRMT R2, RZ, 0x7610, R30 ;  /* 0x00007610ff027816 */ /* 0x020fca000000001e */
[----:B------:R-:W-:-:S04]  /*0f40*/  FMUL.FTZ R3, R2, c[0x0][0x1ec] ;  /* 0x00007b0002037a20 */ /* 0x000fc80000410000 */
[----:B------:R-:W-:Y:S01]  /*0f50*/  FMUL.FTZ R38, R98, R3 ;  /* 0x0000000362267220 */ /* 0x000fe20000410000 */
[----:B------:R-:W-:-:S05]  /*0f60*/  @P0 PRMT R3, RZ, 0x7610, R26 ;  /* 0x00007610ff030816 */ /* 0x000fca000000001a */
[----:B------:R-:W-:Y:S02]  /*0f70*/  @P0 FADD.FTZ R38, R38, R3 ;  /* 0x0000000326260221 */ /* 0x000fe40000010000 */
.L_x_788:
[----:B------:R-:W-:Y:S05]  /*0f80*/  BSYNC B0 ;  /* 0x0000000000007941 */ /* 0x000fea0003800000 */
.L_x_786:
[----:B------:R-:W-:Y:S01]  /*0f90*/  BSSY B0, `(.L_x_789) ;  /* 0x000000b000007945 */ /* 0x000fe20003800000 */
[----:B------:R-:W-:Y:S05]  /*0fa0*/  @P2 BRA `(.L_x_790) ;  /* 0x0000004000002947 */ /* 0x000fea0003800000 */
[----:B------:R-:W-:Y:S01]  /*0fb0*/  MOV R39, RZ ;  /* 0x000000ff00277202 */ /* 0x000fe20000000f00 */
[----:B------:R-:W-:Y:S05]  /*0fc0*/  @!P0 BRA `(.L_x_791) ;  /* 0x0000007000008947 */ /* 0x000fea0003800000 */
[----:B-----5:R-:W-:Y:S01]  /*0fd0*/  PRMT R39, RZ, 0x5410, R27 ;  /* 0x00005410ff277816 */ /* 0x020fe2000000001b */
[----:B------:R-:W-:Y:S05]  /*0fe0*/  BRA `(.L_x_791) ;  /* 0x0000005000007947 */ /* 0x000fea0003800000 */
.L_x_790:
[----:B-----5:R-:W-:-:S05]  /*0ff0*/  PRMT R2, RZ, 0x5410, R31 ;  /* 0x00005410ff027816 */ /* 0x020fca000000001f */
[----:B------:R-:W-:-:S04]  /*1000*/  FMUL.FTZ R2, R2, c[0x0][0x1ec] ;  /* 0x00007b0002027a20 */ /* 0x000fc80000410000 */
[----:B------:R-:W-:Y:S01]  /*1010*/  FMUL.FTZ R39, R97, R2 ;  /* 0x0000000261277220 */ /* 0x000fe20000410000 */
[----:B------:R-:W-:-:S05]  /*1020*/  @P0 PRMT R2, RZ, 0x5410, R27 ;  /* 0x00005410ff020816 */ /* 0x000fca000000001b */
[----:B------:R-:W-:Y:S02]  /*1030*/  @P0 FADD.FTZ R39, R39, R2 ;  /* 0x0000000227270221 */ /* 0x000fe40000010000 */
.L_x_791:
[----:B------:R-:W-:Y:S05]  /*1040*/  BSYNC B0 ;  /* 0x0000000000007941 */ /* 0x000fea0003800000 */
.L_x_789:
[----:B------:R-:W-:Y:S01]  /*1050*/  BSSY B0, `(.L_x_792) ;  /* 0x000000b000007945 */ /* 0x000fe20003800000 */
[----:B------:R-:W-:Y:S05]  /*1060*/  @P2 BRA `(.L_x_793) ;  /* 0x0000004000002947 */ /* 0x000fea0003800000 */
[----:B------:R-:W-:Y:S01]  /*1070*/  HFMA2.MMA R40, -RZ, RZ, 0, 0 ;  /* 0x00000000ff287435 */ /* 0x000fe200000001ff */
[----:B------:R-:W-:Y:S05]  /*1080*/  @!P0 BRA `(.L_x_794) ;  /* 0x0000007000008947 */ /* 0x000fea0003800000 */
[----:B-----5:R-:W-:Y:S01]  /*1090*/  PRMT R40, RZ, 0x7610, R27 ;  /* 0x00007610ff287816 */ /* 0x020fe2000000001b */
[----:B------:R-:W-:Y:S05]  /*10a0*/  BRA `(.L_x_794) ;  /* 0x0000005000007947 */ /* 0x000fea0003800000 */
.L_x_793:
[----:B-----5:R-:W-:-:S05]  /*10b0*/  PRMT R2, RZ, 0x7610, R31 ;  /* 0x00007610ff027816 */ /* 0x020fca000000001f */
[----:B------:R-:W-:-:S04]  /*10c0*/  FMUL.FTZ R3, R2, c[0x0][0x1ec] ;  /* 0x00007b0002037a20 */ /* 0x000fc80000410000 */
[----:B------:R-:W-:Y:S01]  /*10d0*/  FMUL.FTZ R40, R100, R3 ;  /* 0x0000000364287220 */ /* 0x000fe20000410000 */
[----:B------:R-:W-:-:S05]  /*10e0*/  @P0 PRMT R3, RZ, 0x7610, R27 ;  /* 0x00007610ff030816 */ /* 0x000fca000000001b */
[----:B------:R-:W-:Y:S02]  /*10f0*/  @P0 FADD.FTZ R40, R40, R3 ;  /* 0x0000000328280221 */ /* 0x000fe40000010000 */
.L_x_794:
[----:B------:R-:W-:Y:S05]  /*1100*/  BSYNC B0 ;  /* 0x0000000000007941 */ /* 0x000fea0003800000 */
.L_x_792:
[----:B------:R-:W-:Y:S02]  /*1110*/  MOV R170, 0x10 ;  /* 0x0000001000aa7802 */ /* 0x000fe40000000f00 */
[----:B------:R-:W-:Y:S02]  /*1120*/  @P1 IADD3 R9, R164, 0x20, RZ ;  /* 0x00000020a4091810 */ /* 0x000fe40007ffe0ff */
[C---:B------:R-:W-:Y:S01]  /*1130*/  IADD3 R49, R173.reuse, 0x20, RZ ;  /* 0x00000020ad317810 */ /* 0x040fe20007ffe0ff */
[-C--:B------:R-:W-:Y:S01]  /*1140*/  IMAD.WIDE.U32 R2, R173, R170.reuse, c[0x0][0x188] ;  /* 0x00006200ad027625 */ /* 0x080fe200078e00aa */
        /* <DEDUP_REMOVED lines=15> */
.L_x_796:
[----:B0----5:R-:W-:-:S05]  /*1240*/  PRMT R2, RZ, 0x5410, R28 ;  /* 0x00005410ff027816 */ /* 0x021fca000000001c */
[----:B------:R-:W-:-:S04]  /*1250*/  FMUL.FTZ R2, R2, c[0x0][0x1ec] ;  /* 0x00007b0002027a20 */ /* 0x000fc80000410000 */
[----:B------:R-:W-:Y:S01]  /*1260*/  FMUL.FTZ R41, R99, R2 ;  /* 0x0000000263297220 */ /* 0x000fe20000410000 */
[----:B------:R-:W-:-:S05]  /*1270*/  @P0 PRMT R2, RZ, 0x5410, R24 ;  /* 0x00005410ff020816 */ /* 0x000fca0000000018 */
[----:B------:R-:W-:Y:S02]  /*1280*/  @P0 FADD.FTZ R41, R2, R41 ;  /* 0x0000002902290221 */ /* 0x000fe40000010000 */
.L_x_797:
[----:B------:R-:W-:Y:S05]  /*1290*/  BSYNC B0 ;  /* 0x0000000000007941 */ /* 0x000fea0003800000 */
.L_x_795:
[----:B------:R-:W-:Y:S01]  /*12a0*/  BSSY B0, `(.L_x_798) ;  /* 0x000000b000007945 */ /* 0x000fe20003800000 */
[----:B------:R-:W-:Y:S05]  /*12b0*/  @P2 BRA `(.L_x_799) ;  /* 0x0000004000002947 */ /* 0x000fea0003800000 */
[----:B------:R-:W-:Y:S01]  /*12c0*/  MOV R42, RZ ;  /* 0x000000ff002a7202 */ /* 0x000fe20000000f00 */
[----:B------:R-:W-:Y:S05]  /*12d0*/  @!P0 BRA `(.L_x_800) ;  /* 0x0000007000008947 */ /* 0x000fea0003800000 */
[----:B-----5:R-:W-:Y:S01]  /*12e0*/  PRMT R42, RZ, 0x7610, R24 ;  /* 0x00007610ff2a7816 */ /* 0x020fe20000000018 */
[----:B------:R-:W-:Y:S05]  /*12f0*/  BRA `(.L_x_800) ;  /* 0x0000005000007947 */ /* 0x000fea0003800000 */
.L_x_799:
[----:B0----5:R-:W-:-:S05]  /*1300*/  PRMT R2, RZ, 0x7610, R28 ;  /* 0x00007610ff027816 */ /* 0x021fca000000001c */
[----:B------:R-:W-:-:S04]  /*1310*/  FMUL.FTZ R3, R2, c[0x0][0x1ec] ;  /* 0x00007b0002037a20 */ /* 0x000fc80000410000 */
[----:B------:R-:W-:Y:S01]  /*1320*/  FMUL.FTZ R42, R102, R3 ;  /* 0x00000003662a7220 */ /* 0x000fe20000410000 */
[----:B------:R-:W-:-:S05]  /*1330*/  @P0 PRMT R3, RZ, 0x7610, R24 ;  /* 0x00007610ff030816 */ /* 0x000fca0000000018 */
[----:B------:R-:W-:Y:S02]  /*1340*/  @P0 FADD.FTZ R42, R3, R42 ;  /* 0x0000002a032a0221 */ /* 0x000fe40000010000 */
.L_x_800:
[----:B------:R-:W-:Y:S05]  /*1350*/  BSYNC B0 ;  /* 0x0000000000007941 */ /* 0x000fea0003800000 */
.L_x_798:
[----:B------:R-:W-:Y:S01]  /*1360*/  BSSY B0, `(.L_x_801) ;  /* 0x000000b000007945 */ /* 0x000fe20003800000 */
[----:B------:R-:W-:Y:S05]  /*1370*/  @P2 BRA `(.L_x_802) ;  /* 0x0000004000002947 */ /* 0x000fea0003800000 */
[----:B------:R-:W-:Y:S01]  /*1380*/  HFMA2.MMA R43, -RZ, RZ, 0, 0 ;  /* 0x00000000ff2b7435 */ /* 0x000fe200000001ff */
[----:B------:R-:W-:Y:S05]  /*1390*/  @!P0 BRA `(.L_x_803) ;  /* 0x0000007000008947 */ /* 0x000fea0003800000 */
[----:B-----5:R-:W-:Y:S01]  /*13a0*/  PRMT R43, RZ, 0x5410, R25 ;  /* 0x00005410ff2b7816 */ /* 0x020fe20000000019 */
[----:B------:R-:W-:Y:S05]  /*13b0*/  BRA `(.L_x_803) ;  /* 0x0000005000007947 */ /* 0x000fea0003800000 */
.L_x_802:
[----:B0----5:R-:W-:-:S05]  /*13c0*/  PRMT R2, RZ, 0x5410, R29 ;  /* 0x00005410ff027816 */ /* 0x021fca000000001d */
[----:B------:R-:W-:-:S04]  /*13d0*/  FMUL.FTZ R2, R2, c[0x0][0x1ec] ;  /* 0x00007b0002027a20 */ /* 0x000fc80000410000 */
[----:B------:R-:W-:Y:S01]  /*13e0*/  FMUL.FTZ R43, R101, R2 ;  /* 0x00000002652b7220 */ /* 0x000fe20000410000 */
[----:B------:R-:W-:-:S05]  /*13f0*/  @P0 PRMT R2, RZ, 0x5410, R25 ;  /* 0x00005410ff020816 */ /* 0x000fca0000000019 */
[----:B------:R-:W-:Y:S02]  /*1400*/  @P0 FADD.FTZ R43, R2, R43 ;  /* 0x0000002b022b0221 */ /* 0x000fe40000010000 */
.L_x_803:
[----:B------:R-:W-:Y:S05]  /*1410*/  BSYNC B0 ;  /* 0x0000000000007941 */ /* 0x000fea0003800000 */
.L_x_801:
[----:B------:R-:W-:Y:S01]  /*1420*/  BSSY B0, `(.L_x_804) ;  /* 0x000000b000007945 */ /* 0x000fe20003800000 */
[----:B------:R-:W-:Y:S05]  /*1430*/  @P2 BRA `(.L_x_805) ;  /* 0x0000004000002947 */ /* 0x000fea0003800000 */
[----:B------:R-:W-:Y:S01]  /*1440*/  MOV R44, RZ ;  /* 0x000000ff002c7202 */ /* 0x000fe20000000f00 */
[----:B------:R-:W-:Y:S05]  /*1450*/  @!P0 BRA `(.L_x_806) ;  /* 0x0000007000008947 */ /* 0x000fea0003800000 */
[----:B-----5:R-:W-:Y:S01]  /*1460*/  PRMT R44, RZ, 0x7610, R25 ;  /* 0x00007610ff2c7816 */ /* 0x020fe20000000019 */
[----:B------:R-:W-:Y:S05]  /*1470*/  BRA `(.L_x_806) ;  /* 0x0000005000007947 */ /* 0x000fea0003800000 */
.L_x_805:
[----:B0----5:R-:W-:-:S05]  /*1480*/  PRMT R2, RZ, 0x7610, R29 ;  /* 0x00007610ff027816 */ /* 0x021fca000000001d */
[----:B------:R-:W-:-:S04]  /*1490*/  FMUL.FTZ R3, R2, c[0x0][0x1ec] ;  /* 0x00007b0002037a20 */ /* 0x000fc80000410000 */
[----:B------:R-:W-:Y:S01]  /*14a0*/  FMUL.FTZ R44, R104, R3 ;  /* 0x00000003682c7220 */ /* 0x000fe20000410000 */
[----:B------:R-:W-:-:S05]  /*14b0*/  @P0 PRMT R3, RZ, 0x7610, R25 ;  /* 0x00007610ff030816 */ /* 0x000fca0000000019 */
[----:B------:R-:W-:Y:S02]  /*14c0*/  @P0 FADD.FTZ R44, R3, R44 ;  /* 0x0000002c032c0221 */ /* 0x000fe40000010000 */
.L_x_806:
[----:B------:R-:W-:Y:S05]  /*14d0*/  BSYNC B0 ;  /* 0x0000000000007941 */ /* 0x000fea0003800000 */
.L_x_804:
[----:B------:R-:W-:Y:S01]  /*14e0*/  BSSY B0, `(.L_x_807) ;  /* 0x000000b000007945 */ /* 0x000fe20003800000 */
[----:B------:R-:W-:Y:S05]  /*14f0*/  @P2 BRA `(.L_x_808) ;  /* 0x0000004000002947 */ /* 0x000fea0003800000 */
[----:B------:R-:W-:Y:S01]  /*1500*/  HFMA2.MMA R45, -RZ, RZ, 0, 0 ;  /* 0x00000000ff2d7435 */ /* 0x000fe200000001ff */
[----:B------:R-:W-:Y:S05]  /*1510*/  @!P0 BRA `(.L_x_809) ;  /* 0x0000007000008947 */ /* 0x000fea0003800000 */
[----:B-----5:R-:W-:Y:S01]  /*1520*/  PRMT R45, RZ, 0x5410, R26 ;  /* 0x00005410ff2d7816 */ /* 0x020fe2000000001a */
[----:B------:R-:W-:Y:S05]  /*1530*/  BRA `(.L_x_809) ;  /* 0x0000005000007947 */ /* 0x000fea0003800000 */
.L_x_808:
[----:B0----5:R-:W-:-:S05]  /*1540*/  PRMT R2, RZ, 0x5410, R30 ;  /* 0x00005410ff027816 */ /* 0x021fca000000001e */
[----:B------:R-:W-:-:S04]  /*1550*/  FMUL.FTZ R2, R2, c[0x0][0x1ec] ;  /* 0x00007b0002027a20 */ /* 0x000fc80000410000 */
[----:B------:R-:W-:Y:S01]  /*1560*/  FMUL.FTZ R45, R103, R2 ;  /* 0x00000002672d7220 */ /* 0x000fe20000410000 */
[----:B------:R-:W-:-:S05]  /*1570*/  @P0 PRMT R2, RZ, 0x5410, R26 ;  /* 0x00005410ff020816 */ /* 0x000fca000000001a */
[----:B------:R-:W-:Y:S02]  /*1580*/  @P0 FADD.FTZ R45, R2, R45 ;  /* 0x0000002d022d0221 */ /* 0x000fe40000010000 */
.L_x_809:
[----:B------:R-:W-:Y:S05]  /*1590*/  BSYNC B0 ;  /* 0x0000000000007941 */ /* 0x000fea0003800000 */
.L_x_807:
[----:B------:R-:W-:Y:S01]  /*15a0*/  BSSY B0, `(.L_x_810) ;  /* 0x000000b000007945 */ /* 0x000fe20003800000 */
[----:B------:R-:W-:Y:S05]  /*15b0*/  @P2 BRA `(.L_x_811) ;  /* 0x0000004000002947 */ /* 0x000fea0003800000 */
[----:B------:R-:W-:Y:S01]  /*15c0*/  MOV R46, RZ ;  /* 0x000000ff002e7202 */ /* 0x000fe20000000f00 */
[----:B------:R-:W-:Y:S05]  /*15d0*/  @!P0 BRA `(.L_x_812) ;  /* 0x0000007000008947 */ /* 0x000fea0003800000 */
[----:B-----5:R-:W-:Y:S01]  /*15e0*/  PRMT R46, RZ, 0x7610, R26 ;  /* 0x00007610ff2e7816 */ /* 0x020fe2000000001a */
[----:B------:R-:W-:Y:S05]  /*15f0*/  BRA `(.L_x_812) ;  /* 0x0000005000007947 */ /* 0x000fea0003800000 */
.L_x_811:
[----:B0----5:R-:W-:-:S05]  /*1600*/  PRMT R2, RZ, 0x7610, R30 ;  /* 0x00007610ff027816 */ /* 0x021fca000000001e */
[----:B------:R-:W-:-:S04]  /*1610*/  FMUL.FTZ R3, R2, c[0x0][0x1ec] ;  /* 0x00007b0002037a20 */ /* 0x000fc80000410000 */
[----:B------:R-:W-:Y:S01]  /*1620*/  FMUL.FTZ R46, R106, R3 ;  /* 0x000000036a2e7220 */ /* 0x000fe20000410000 */
[----:B------:R-:W-:-:S05]  /*1630*/  @P0 PRMT R3, RZ, 0x7610, R26 ;  /* 0x00007610ff030816 */ /* 0x000fca000000001a */
[----:B------:R-:W-:Y:S02]  /*1640*/  @P0 FADD.FTZ R46, R3, R46 ;  /* 0x0000002e032e0221 */ /* 0x000fe40000010000 */
.L_x_812:
[----:B------:R-:W-:Y:S05]  /*1650*/  BSYNC B0 ;  /* 0x0000000000007941 */ /* 0x000fea0003800000 */
.L_x_810:
[----:B------:R-:W-:Y:S01]  /*1660*/  BSSY B0, `(.L_x_813) ;  /* 0x000000b000007945 */ /* 0x000fe20003800000 */
[----:B------:R-:W-:Y:S05]  /*1670*/  @P2 BRA `(.L_x_814) ;  /* 0x0000004000002947 */ /* 0x000fea0003800000 */
[----:B------:R-:W-:Y:S01]  /*1680*/  HFMA2.MMA R47, -RZ, RZ, 0, 0 ;  /* 0x00000000ff2f7435 */ /* 0x000fe200000001ff */
[----:B------:R-:W-:Y:S05]  /*1690*/  @!P0 BRA `(.L_x_815) ;  /* 0x0000007000008947 */ /* 0x000fea0003800000 */
[----:B-----5:R-:W-:Y:S01]  /*16a0*/  PRMT R47, RZ, 0x5410, R27 ;  /* 0x00005410ff2f7816 */ /* 0x020fe2000000001b */
[----:B------:R-:W-:Y:S05]  /*16b0*/  BRA `(.L_x_815) ;  /* 0x0000005000007947 */ /* 0x000fea0003800000 */
.L_x_814:
[----:B0----5:R-:W-:-:S05]  /*16c0*/  PRMT R2, RZ, 0x5410, R31 ;  /* 0x00005410ff027816 */ /* 0x021fca000000001f */
[----:B------:R-:W-:-:S04]  /*16d0*/  FMUL.FTZ R2, R2, c[0x0][0x1ec] ;  /* 0x00007b0002027a20 */ /* 0x000fc80000410000 */
[----:B------:R-:W-:Y:S01]  /*16e0*/  FMUL.FTZ R47, R105, R2 ;  /* 0x00000002692f7220 */ /* 0x000fe20000410000 */
[----:B------:R-:W-:-:S05]  /*16f0*/  @P0 PRMT R2, RZ, 0x5410, R27 ;  /* 0x00005410ff020816 */ /* 0x000fca000000001b */
[----:B------:R-:W-:Y:S02]  /*1700*/  @P0 FADD.FTZ R47, R2, R47 ;  /* 0x0000002f022f0221 */ /* 0x000fe40000010000 */
.L_x_815:
[----:B------:R-:W-:Y:S05]  /*1710*/  BSYNC B0 ;  /* 0x0000000000007941 */ /* 0x000fea0003800000 */
.L_x_813:
[----:B------:R-:W-:Y:S01]  /*1720*/  BSSY B0, `(.L_x_816) ;  /* 0x000000b000007945 */ /* 0x000fe20003800000 */
[----:B------:R-:W-:Y:S05]  /*1730*/  @P2 BRA `(.L_x_817) ;  /* 0x0000004000002947 */ /* 0x000fea0003800000 */
[----:B------:R-:W-:Y:S01]  /*1740*/  MOV R48, RZ ;  /* 0x000000ff00307202 */ /* 0x000fe20000000f00 */
[----:B------:R-:W-:Y:S05]  /*1750*/  @!P0 BRA `(.L_x_818) ;  /* 0x0000007000008947 */ /* 0x000fea0003800000 */
[----:B-----5:R-:W-:Y:S01]  /*1760*/  PRMT R48, RZ, 0x7610, R27 ;  /* 0x00007610ff307816 */ /* 0x020fe2000000001b */
[----:B------:R-:W-:Y:S05]  /*1770*/  BRA `(.L_x_818) ;  /* 0x0000005000007947 */ /* 0x000fea0003800000 */
.L_x_817:
[----:B0----5:R-:W-:-:S05]  /*1780*/  PRMT R2, RZ, 0x7610, R31 ;  /* 0x00007610ff027816 */ /* 0x021fca000000001f */
[----:B------:R-:W-:-:S04]  /*1790*/  FMUL.FTZ R3, R2, c[0x0][0x1ec] ;  /* 0x00007b0002037a20 */ /* 0x000fc80000410000 */
[----:B------:R-:W-:Y:S01]  /*17a0*/  FMUL.FTZ R48, R108, R3 ;  /* 0x000000036c307220 */ /* 0x000fe20000410000 */
[----:B------:R-:W-:-:S05]  /*17b0*/  @P0 PRMT R3, RZ, 0x7610, R27 ;  /* 0x00007610ff030816 */ /* 0x000fca000000001b */
[----:B------:R-:W-:Y:S02]  /*17c0*/  @P0 FADD.FTZ R48, R3, R48 ;  /* 0x0000003003300221 */ /* 0x000fe40000010000 */
.L_x_818:
[----:B------:R-:W-:Y:S05]  /*17d0*/  BSYNC B0 ;  /* 0x0000000000007941 */ /* 0x000fea0003800000 */
.L_x_816:
[----:B0-----:R-:W-:Y:S01]  /*17e0*/  @P1 IADD3 R9, R164, 0x40, RZ ;  /* 0x00000040a4091810 */ /* 0x001fe20007ffe0ff */
[-C--:B------:R-:W-:Y:S01]  /*17f0*/  IMAD.WIDE.U32 R2, R49, R170.reuse, c[0x0][0x188] ;  /* 0x0000620031027625 */ /* 0x080fe200078e00aa */
[----:B------:R-:W-:Y:S02]  /*1800*/  IADD3 R165, R173, 0x40, RZ ;  /* 0x00000040ada57810 */ /* 0x000fe40007ffe0ff */
[----:B------:R-:W-:Y:S01]  /*1810*/  F2FP.BF16.PACK_AB R35, R48, R47 ;  /* 0x0000002f3023723e */ /* 0x000fe200000010ff */
[-C--:B------:R-:W-:Y:S01]  /*1820*/  @P1 IMAD.WIDE.U32 R8, R9, R170.reuse, c[0x0][0x170] ;  /* 0x00005c0009081625 */ /* 0x080fe200078e00aa */
        /* <DEDUP_REMOVED lines=13> */
.L_x_820:
[----:B0----5:R-:W-:-:S05]  /*1900*/  PRMT R2, RZ, 0x5410, R28 ;  /* 0x00005410ff027816 */ /* 0x021fca000000001c */
[----:B------:R-:W-:-:S04]  /*1910*/  FMUL.FTZ R2, R2, c[0x0][0x1ec] ;  /* 0x00007b0002027a20 */ /* 0x000fc80000410000 */
[----:B------:R-:W-:Y:S01]  /*1920*/  FMUL.FTZ R49, R107, R2 ;  /* 0x000000026b317220 */ /* 0x000fe20000410000 */
[----:B------:R-:W-:-:S05]  /*1930*/  @P0 PRMT R2, RZ, 0x5410, R24 ;  /* 0x00005410ff020816 */ /* 0x000fca0000000018 */
[----:B------:R-:W-:Y:S02]  /*1940*/  @P0 FADD.FTZ R49, R2, R49 ;  /* 0x0000003102310221 */ /* 0x000fe40000010000 */
.L_x_821:
[----:B------:R-:W-:Y:S05]  /*1950*/  BSYNC B0 ;  /* 0x0000000000007941 */ /* 0x000fea0003800000 */
.L_x_819:
[----:B------:R-:W-:Y:S01]  /*1960*/  BSSY B0, `(.L_x_822) ;  /* 0x000000b000007945 */ /* 0x000fe20003800000 */
[----:B------:R-:W-:Y:S05]  /*1970*/  @P2 BRA `(.L_x_823) ;  /* 0x0000004000002947 */ /* 0x000fea0003800000 */
[----:B------:R-:W-:Y:S01]  /*1980*/  MOV R50, RZ ;  /* 0x000000ff00327202 */ /* 0x000fe20000000f00 */
[----:B------:R-:W-:Y:S05]  /*1990*/  @!P0 BRA `(.L_x_824) ;  /* 0x0000007000008947 */ /* 0x000fea0003800000 */
[----:B-----5:R-:W-:Y:S01]  /*19a0*/  PRMT R50, RZ, 0x7610, R24 ;  /* 0x00007610ff327816 */ /* 0x020fe20000000018 */
[----:B------:R-:W-:Y:S05]  /*19b0*/  BRA `(.L_x_824) ;  /* 0x0000005000007947 */ /* 0x000fea0003800000 */
.L_x_823:
[----:B0----5:R-:W-:-:S05]  /*19c0*/  PRMT R2, RZ, 0x7610, R28 ;  /* 0x00007610ff027816 */ /* 0x021fca000000001c */
[----:B------:R-:W-:-:S04]  /*19d0*/  FMUL.FTZ R3, R2, c[0x0][0x1ec] ;  /* 0x00007b0002037a20 */ /* 0x000fc80000410000 */
[----:B------:R-:W-:Y:S01]  /*19e0*/  FMUL.FTZ R50, R110, R3 ;  /* 0x000000036e327220 */ /* 0x000fe20000410000 */
[----:B------:R-:W-:-:S05]  /*19f0*/  @P0 PRMT R3, RZ, 0x7610, R24 ;  /* 0x00007610ff030816 */ /* 0x000fca0000000018 */
[----:B------:R-:W-:Y:S02]  /*1a00*/  @P0 FADD.FTZ R50, R3, R50 ;  /* 0x0000003203320221 */ /* 0x000fe40000010000 */
.L_x_824:
[----:B------:R-:W-:Y:S05]  /*1a10*/  BSYNC B0 ;  /* 0x0000000000007941 */ /* 0x000fea0003800000 */
.L_x_822:
[----:B------:R-:W-:Y:S01]  /*1a20*/  BSSY B0, `(.L_x_825) ;  /* 0x000000b000007945 */ /* 0x000fe20003800000 */
[----:B------:R-:W-:Y:S05]  /*1a30*/  @P2 BRA `(.L_x_826) ;  /* 0x0000004000002947 */ /* 0x000fea0003800000 */
[----:B------:R-:W-:Y:S01]  /*1a40*/  HFMA2.MMA R51, -RZ, RZ, 0, 0 ;  /* 0x00000000ff337435 */ /* 0x000fe200000001ff */
[----:B------:R-:W-:Y:S05]  /*1a50*/  @!P0 BRA `(.L_x_827) ;  /* 0x0000007000008947 */ /* 0x000fea0003800000 */
[----:B-----5:R-:W-:Y:S01]  /*1a60*/  PRMT R51, RZ, 0x5410, R25 ;  /* 0x00005410ff337816 */ /* 0x020fe20000000019 */
[----:B------:R-:W-:Y:S05]  /*1a70*/  BRA `(.L_x_827) ;  /* 0x0000005000007947 */ /* 0x000fea0003800000 */
.L_x_826:
[----:B0----5:R-:W-:-:S05]  /*1a80*/  PRMT R2, RZ, 0x5410, R29 ;  /* 0x00005410ff027816 */ /* 0x021fca000000001d */
[----:B------:R-:W-:-:S04]  /*1a90*/  FMUL.FTZ R2, R2, c[0x0][0x1ec] ;  /* 0x00007b0002027a20 */ /* 0x000fc80000410000 */
[----:B------:R-:W-:Y:S01]  /*1aa0*/  FMUL.FTZ R51, R109, R2 ;  /* 0x000000026d337220 */ /* 0x000fe20000410000 */
[----:B------:R-:W-:-:S05]  /*1ab0*/  @P0 PRMT R2, RZ, 0x5410, R25 ;  /* 0x00005410ff020816 */ /* 0x000fca0000000019 */
[----:B------:R-:W-:Y:S02]  /*1ac0*/  @P0 FADD.FTZ R51, R2, R51 ;  /* 0x0000003302330221 */ /* 0x000fe40000010000 */
.L_x_827:
[----:B------:R-:W-:Y:S05]  /*1ad0*/  BSYNC B0 ;  /* 0x0000000000007941 */ /* 0x000fea0003800000 */
.L_x_825:
[----:B------:R-:W-:Y:S01]  /*1ae0*/  BSSY B0, `(.L_x_828) ;  /* 0x000000b000007945 */ /* 0x000fe20003800000 */
[----:B------:R-:W-:Y:S05]  /*1af0*/  @P2 BRA `(.L_x_829) ;  /* 0x0000004000002947 */ /* 0x000fea0003800000 */
[----:B------:R-:W-:Y:S01]  /*1b00*/  MOV R150, RZ ;  /* 0x000000ff00967202 */ /* 0x000fe20000000f00 */
[----:B------:R-:W-:Y:S05]  /*1b10*/  @!P0 BRA `(.L_x_830) ;  /* 0x0000007000008947 */ /* 0x000fea0003800000 */
[----:B-----5:R-:W-:Y:S01]  /*1b20*/  PRMT R150, RZ, 0x7610, R25 ;  /* 0x00007610ff967816 */ /* 0x020fe20000000019 */
[----:B------:R-:W-:Y:S05]  /*1b30*/  BRA `(.L_x_830) ;  /* 0x0000005000007947 */ /* 0x000fea0003800000 */
.L_x_829:
[----:B0----5:R-:W-:-:S05]  /*1b40*/  PRMT R2, RZ, 0x7610, R29 ;  /* 0x00007610ff027816 */ /* 0x021fca000000001d */
[----:B------:R-:W-:-:S04]  /*1b50*/  FMUL.FTZ R3, R2, c[0x0][0x1ec] ;  /* 0x00007b0002037a20 */ /* 0x000fc80000410000 */
[----:B------:R-:W-:Y:S01]  /*1b60*/  FMUL.FTZ R150, R112, R3 ;  /* 0x0000000370967220 */ /* 0x000fe20000410000 */
[----:B------:R-:W-:-:S05]  /*1b70*/  @P0 PRMT R3, RZ, 0x7610, R25 ;  /* 0x00007610ff030816 */ /* 0x000fca0000000019 */
[----:B------:R-:W-:Y:S02]  /*1b80*/  @P0 FADD.FTZ R150, R3, R150 ;  /* 0x0000009603960221 */ /* 0x000fe40000010000 */
.L_x_830:
[----:B------:R-:W-:Y:S05]  /*1b90*/  BSYNC B0 ;  /* 0x0000000000007941 */ /* 0x000fea0003800000 */
.L_x_828:
[----:B------:R-:W-:Y:S01]  /*1ba0*/  BSSY B0, `(.L_x_831) ;  /* 0x000000b000007945 */ /* 0x000fe20003800000 */
[----:B------:R-:W-:Y:S05]  /*1bb0*/  @P2 BRA `(.L_x_832) ;  /* 0x0000004000002947 */ /* 0x000fea0003800000 */
[----:B------:R-:W-:Y:S01]  /*1bc0*/  HFMA2.MMA R152, -RZ, RZ, 0, 0 ;  /* 0x00000000ff987435 */ /* 0x000fe200000001ff */
[----:B------:R-:W-:Y:S05]  /*1bd0*/  @!P0 BRA `(.L_x_833) ;  /* 0x0000007000008947 */ /* 0x000fea0003800000 */
[----:B-----5:R-:W-:Y:S01]  /*1be0*/  PRMT R152, RZ, 0x5410, R26 ;  /* 0x00005410ff987816 */ /* 0x020fe2000000001a */
[----:B------:R-:W-:Y:S05]  /*1bf0*/  BRA `(.L_x_833) ;  /* 0x0000005000007947 */ /* 0x000fea0003800000 */
.L_x_832:
[----:B0----5:R-:W-:Y:S02]  /*1c00*/  PRMT R2, RZ, 0x5410, R30 ;  /* 0x00005410ff027816 */ /* 0x021fe4000000001e */
[----:B------:R-:W-:-:S03]  /*1c10*/  @P0 PRMT R3, RZ, 0x5410, R26 ;  /* 0x00005410ff030816 */ /* 0x000fc6000000001a */
[----:B------:R-:W-:-:S04]  /*1c20*/  FMUL.FTZ R2, R2, c[0x0][0x1ec] ;  /* 0x00007b0002027a20 */ /* 0x000fc80000410000 */
[----:B------:R-:W-:-:S04]  /*1c30*/  FMUL.FTZ R152, R111, R2 ;  /* 0x000000026f987220 */ /* 0x000fc80000410000 */
[----:B------:R-:W-:Y:S02]  /*1c40*/  @P0 FADD.FTZ R152, R3, R152 ;  /* 0x0000009803980221 */ /* 0x000fe40000010000 */
.L_x_833:
[----:B------:R-:W-:Y:S05]  /*1c50*/  BSYNC B0 ;  /* 0x0000000000007941 */ /* 0x000fea0003800000 */
.L_x_831:
[----:B------:R-:W-:Y:S01]  /*1c60*/  BSSY B0, `(.L_x_834) ;  /* 0x000000b000007945 */ /* 0x000fe20003800000 */
[----:B------:R-:W-:Y:S05]  /*1c70*/  @P2 BRA `(.L_x_835) ;  /* 0x0000004000002947 */ /* 0x000fea0003800000 */
[----:B------:R-:W-:Y:S01]  /*1c80*/  MOV R161, RZ ;  /* 0x000000ff00a17202 */ /* 0x000fe20000000f00 */
[----:B------:R-:W-:Y:S05]  /*1c90*/  @!P0 BRA `(.L_x_836) ;  /* 0x0000007000008947 */ /* 0x000fea0003800000 */
[----:B-----5:R-:W-:Y:S01]  /*1ca0*/  PRMT R161, RZ, 0x7610, R26 ;  /* 0x00007610ffa17816 */ /* 0x020fe2000000001a */
[----:B------:R-:W-:Y:S05]  /*1cb0*/  BRA `(.L_x_836) ;  /* 0x0000005000007947 */ /* 0x000fea0003800000 */
.L_x_835:
[----:B0----5:R-:W-:-:S05]  /*1cc0*/  PRMT R2, RZ, 0x7610, R30 ;  /* 0x00007610ff027816 */ /* 0x021fca000000001e */
[----:B------:R-:W-:Y:S01]  /*1cd0*/  FMUL.FTZ R161, R2, c[0x0][0x1ec] ;  /* 0x00007b0002a17a20 */ /* 0x000fe20000410000 */
[----:B------:R-:W-:-:S03]  /*1ce0*/  @P0 PRMT R2, RZ, 0x7610, R26 ;  /* 0x00007610ff020816 */ /* 0x000fc6000000001a */
[----:B------:R-:W-:-:S04]  /*1cf0*/  FMUL.FTZ R161, R114, R161 ;  /* 0x000000a172a17220 */ /* 0x000fc80000410000 */
[----:B------:R-:W-:Y:S02]  /*1d00*/  @P0 FADD.FTZ R161, R2, R161 ;  /* 0x000000a102a10221 */ /* 0x000fe40000010000 */
.L_x_836:
[----:B------:R-:W-:Y:S05]  /*1d10*/  BSYNC B0 ;  /* 0x0000000000007941 */ /* 0x000fea0003800000 */
.L_x_834:
[----:B------:R-:W-:Y:S01]  /*1d20*/  BSSY B0, `(.L_x_837) ;  /* 0x000000b000007945 */ /* 0x000fe20003800000 */
[----:B------:R-:W-:Y:S05]  /*1d30*/  @P2 BRA `(.L_x_838) ;  /* 0x0000004000002947 */ /* 0x000fea0003800000 */
[----:B------:R-:W-:Y:S01]  /*1d40*/  HFMA2.MMA R154, -RZ, RZ, 0, 0 ;  /* 0x00000000ff9a7435 */ /* 0x000fe200000001ff */
[----:B------:R-:W-:Y:S05]  /*1d50*/  @!P0 BRA `(.L_x_839) ;  /* 0x0000007000008947 */ /* 0x000fea0003800000 */
[----:B-----5:R-:W-:Y:S01]  /*1d60*/  PRMT R154, RZ, 0x5410, R27 ;  /* 0x00005410ff9a7816 */ /* 0x020fe2000000001b */
[----:B------:R-:W-:Y:S05]  /*1d70*/  BRA `(.L_x_839) ;  /* 0x0000005000007947 */ /* 0x000fea0003800000 */
.L_x_838:
[----:B0----5:R-:W-:Y:S02]  /*1d80*/  PRMT R2, RZ, 0x5410, R31 ;  /* 0x00005410ff027816 */ /* 0x021fe4000000001f */
[----:B------:R-:W-:-:S03]  /*1d90*/  @P0 PRMT R3, RZ, 0x5410, R27 ;  /* 0x00005410ff030816 */ /* 0x000fc6000000001b */
[----:B------:R-:W-:-:S04]  /*1da0*/  FMUL.FTZ R2, R2, c[0x0][0x1ec] ;  /* 0x00007b0002027a20 */ /* 0x000fc80000410000 */
[----:B------:R-:W-:-:S04]  /*1db0*/  FMUL.FTZ R154, R113, R2 ;  /* 0x00000002719a7220 */ /* 0x000fc80000410000 */
[----:B------:R-:W-:Y:S02]  /*1dc0*/  @P0 FADD.FTZ R154, R3, R154 ;  /* 0x0000009a039a0221 */ /* 0x000fe40000010000 */
.L_x_839:
[----:B------:R-:W-:Y:S05]  /*1dd0*/  BSYNC B0 ;  /* 0x0000000000007941 */ /* 0x000fea0003800000 */
.L_x_837:
[----:B------:R-:W-:Y:S01]  /*1de0*/  BSSY B0, `(.L_x_840) ;  /* 0x000000b000007945 */ /* 0x000fe20003800000 */
[----:B------:R-:W-:Y:S05]  /*1df0*/  @P2 BRA `(.L_x_841) ;  /* 0x0000004000002947 */ /* 0x000fea0003800000 */
[----:B------:R-:W-:Y:S01]  /*1e00*/  MOV R163, RZ ;  /* 0x000000ff00a37202 */ /* 0x000fe20000000f00 */
[----:B------:R-:W-:Y:S05]  /*1e10*/  @!P0 BRA `(.L_x_842) ;  /* 0x0000007000008947 */ /* 0x000fea0003800000 */
[----:B-----5:R-:W-:Y:S01]  /*1e20*/  PRMT R163, RZ, 0x7610, R27 ;  /* 0x00007610ffa37816 */ /* 0x020fe2000000001b */
[----:B------:R-:W-:Y:S05]  /*1e30*/  BRA `(.L_x_842) ;  /* 0x0000005000007947 */ /* 0x000fea0003800000 */
.L_x_841:
[----:B0----5:R-:W-:-:S05]  /*1e40*/  PRMT R2, RZ, 0x7610, R31 ;  /* 0x00007610ff027816 */ /* 0x021fca000000001f */
[----:B------:R-:W-:Y:S01]  /*1e50*/  FMUL.FTZ R163, R2, c[0x0][0x1ec] ;  /* 0x00007b0002a37a20 */ /* 0x000fe20000410000 */
[----:B------:R-:W-:-:S03]  /*1e60*/  @P0 PRMT R2, RZ, 0x7610, R27 ;  /* 0x00007610ff020816 */ /* 0x000fc6000000001b */
[----:B------:R-:W-:-:S04]  /*1e70*/  FMUL.FTZ R163, R116, R163 ;  /* 0x000000a374a37220 */ /* 0x000fc80000410000 */
[----:B------:R-:W-:Y:S02]  /*1e80*/  @P0 FADD.FTZ R163, R2, R163 ;  /* 0x000000a302a30221 */ /* 0x000fe40000010000 */
.L_x_842:
[----:B------:R-:W-:Y:S05]  /*1e90*/  BSYNC B0 ;  /* 0x0000000000007941 */ /* 0x000fea0003800000 */
.L_x_840:
[----:B0-----:R-:W-:Y:S01]  /*1ea0*/  @P1 IADD3 R9, R164, 0x60, RZ ;  /* 0x00000060a4091810 */ /* 0x001fe20007ffe0ff */
        /* <DEDUP_REMOVED lines=17> */
.L_x_844:
[----:B0----5:R-:W-:Y:S02]  /*1fc0*/  PRMT R2, RZ, 0x5410, R28 ;  /* 0x00005410ff027816 */ /* 0x021fe4000000001c */
[----:B------:R-:W-:-:S03]  /*1fd0*/  @P0 PRMT R3, RZ, 0x5410, R24 ;  /* 0x00005410ff030816 */ /* 0x000fc60000000018 */
[----:B------:R-:W-:-:S04]  /*1fe0*/  FMUL.FTZ R2, R2, c[0x0][0x1ec] ;  /* 0x00007b0002027a20 */ /* 0x000fc80000410000 */
[----:B------:R-:W-:-:S04]  /*1ff0*/  FMUL.FTZ R156, R115, R2 ;  /* 0x00000002739c7220 */ /* 0x000fc80000410000 */
[----:B------:R-:W-:Y:S02]  /*2000*/  @P0 FADD.FTZ R156, R3, R156 ;  /* 0x0000009c039c0221 */ /* 0x000fe40000010000 */
.L_x_845:
[----:B------:R-:W-:Y:S05]  /*2010*/  BSYNC B0 ;  /* 0x0000000000007941 */ /* 0x000fea0003800000 */
.L_x_843:
[----:B------:R-:W-:Y:S01]  /*2020*/  BSSY B0, `(.L_x_846) ;  /* 0x000000b000007945 */ /* 0x000fe20003800000 */
[----:B------:R-:W-:Y:S05]  /*2030*/  @P2 BRA `(.L_x_847) ;  /* 0x0000004000002947 */ /* 0x000fea0003800000 */
[----:B------:R-:W-:Y:S01]  /*2040*/  MOV R165, RZ ;  /* 0x000000ff00a57202 */ /* 0x000fe20000000f00 */
[----:B------:R-:W-:Y:S05]  /*2050*/  @!P0 BRA `(.L_x_848) ;  /* 0x0000007000008947 */ /* 0x000fea0003800000 */
[----:B-----5:R-:W-:Y:S01]  /*2060*/  PRMT R165, RZ, 0x7610, R24 ;  /* 0x00007610ffa57816 */ /* 0x020fe20000000018 */
[----:B------:R-:W-:Y:S05]  /*2070*/  BRA `(.L_x_848) ;  /* 0x0000005000007947 */ /* 0x000fea0003800000 */
.L_x_847:
[----:B0----5:R-:W-:-:S05]  /*2080*/  PRMT R2, RZ, 0x7610, R28 ;  /* 0x00007610ff027816 */ /* 0x021fca000000001c */
[----:B------:R-:W-:Y:S01]  /*2090*/  FMUL.FTZ R165, R2, c[0x0][0x1ec] ;  /* 0x00007b0002a57a20 */ /* 0x000fe20000410000 */
[----:B------:R-:W-:-:S03]  /*20a0*/  @P0 PRMT R2, RZ, 0x7610, R24 ;  /* 0x00007610ff020816 */ /* 0x000fc60000000018 */
[----:B------:R-:W-:-:S04]  /*20b0*/  FMUL.FTZ R165, R118, R165 ;  /* 0x000000a576a57220 */ /* 0x000fc80000410000 */
[----:B------:R-:W-:Y:S02]  /*20c0*/  @P0 FADD.FTZ R165, R2, R165 ;  /* 0x000000a502a50221 */ /* 0x000fe40000010000 */
.L_x_848:
[----:B------:R-:W-:Y:S05]  /*20d0*/  BSYNC B0 ;  /* 0x0000000000007941 */ /* 0x000fea0003800000 */
.L_x_846:
[----:B------:R-:W-:Y:S01]  /*20e0*/  BSSY B0, `(.L_x_849) ;  /* 0x000000b000007945 */ /* 0x000fe20003800000 */
[----:B------:R-:W-:Y:S05]  /*20f0*/  @P2 BRA `(.L_x_850) ;  /* 0x0000004000002947 */ /* 0x000fea0003800000 */
[----:B------:R-:W-:Y:S01]  /*2100*/  HFMA2.MMA R158, -RZ, RZ, 0, 0 ;  /* 0x00000000ff9e7435 */ /* 0x000fe200000001ff */
[----:B------:R-:W-:Y:S05]  /*2110*/  @!P0 BRA `(.L_x_851) ;  /* 0x0000007000008947 */ /* 0x000fea0003800000 */
[----:B-----5:R-:W-:Y:S01]  /*2120*/  PRMT R158, RZ, 0x5410, R25 ;  /* 0x00005410ff9e7816 */ /* 0x020fe20000000019 */
[----:B------:R-:W-:Y:S05]  /*2130*/  BRA `(.L_x_851) ;  /* 0x0000005000007947 */ /* 0x000fea0003800000 */
.L_x_850:
[----:B0----5:R-:W-:Y:S02]  /*2140*/  PRMT R2, RZ, 0x5410, R29 ;  /* 0x00005410ff027816 */ /* 0x021fe4000000001d */
[----:B------:R-:W-:-:S03]  /*2150*/  @P0 PRMT R3, RZ, 0x5410, R25 ;  /* 0x00005410ff030816 */ /* 0x000fc60000000019 */
[----:B------:R-:W-:-:S04]  /*2160*/  FMUL.FTZ R2, R2, c[0x0][0x1ec] ;  /* 0x00007b0002027a20 */ /* 0x000fc80000410000 */
[----:B------:R-:W-:-:S04]  /*2170*/  FMUL.FTZ R158, R117, R2 ;  /* 0x00000002759e7220 */ /* 0x000fc80000410000 */
[----:B------:R-:W-:Y:S02]  /*2180*/  @P0 FADD.FTZ R158, R3, R158 ;  /* 0x0000009e039e0221 */ /* 0x000fe40000010000 */
.L_x_851:
[----:B------:R-:W-:Y:S05]  /*2190*/  BSYNC B0 ;  /* 0x0000000000007941 */ /* 0x000fea0003800000 */
.L_x_849:
[----:B------:R-:W-:Y:S01]  /*21a0*/  BSSY B0, `(.L_x_852) ;  /* 0x000000b000007945 */ /* 0x000fe20003800000 */
[----:B------:R-:W-:Y:S05]  /*21b0*/  @P2 BRA `(.L_x_853) ;  /* 0x0000004000002947 */ /* 0x000fea0003800000 */
[----:B------:R-:W-:Y:S01]  /*21c0*/  MOV R167, RZ ;  /* 0x000000ff00a77202 */ /* 0x000fe20000000f00 */
[----:B------:R-:W-:Y:S05]  /*21d0*/  @!P0 BRA `(.L_x_854) ;  /* 0x0000007000008947 */ /* 0x000fea0003800000 */
[----:B-----5:R-:W-:Y:S01]  /*21e0*/  PRMT R167, RZ, 0x7610, R25 ;  /* 0x00007610ffa77816 */ /* 0x020fe20000000019 */
[----:B------:R-:W-:Y:S05]  /*21f0*/  BRA `(.L_x_854) ;  /* 0x0000005000007947 */ /* 0x000fea0003800000 */
.L_x_853:
[----:B0----5:R-:W-:-:S05]  /*2200*/  PRMT R2, RZ, 0x7610, R29 ;  /* 0x00007610ff027816 */ /* 0x021fca000000001d */
[----:B------:R-:W-:Y:S01]  /*2210*/  FMUL.FTZ R167, R2, c[0x0][0x1ec] ;  /* 0x00007b0002a77a20 */ /* 0x000fe20000410000 */
[----:B------:R-:W-:-:S03]  /*2220*/  @P0 PRMT R2, RZ, 0x7610, R25 ;  /* 0x00007610ff020816 */ /* 0x000fc60000000019 */
[----:B------:R-:W-:-:S04]  /*2230*/  FMUL.FTZ R167, R120, R167 ;  /* 0x000000a778a77220 */ /* 0x000fc80000410000 */
[----:B------:R-:W-:Y:S02]  /*2240*/  @P0 FADD.FTZ R167, R2, R167 ;  /* 0x000000a702a70221 */ /* 0x000fe40000010000 */
.L_x_854:
[----:B------:R-:W-:Y:S05]  /*2250*/  BSYNC B0 ;  /* 0x0000000000007941 */ /* 0x000fea0003800000 */
.L_x_852:
[----:B------:R-:W-:Y:S01]  /*2260*/  BSSY B0, `(.L_x_855) ;  /* 0x000000b000007945 */ /* 0x000fe20003800000 */
[----:B------:R-:W-:Y:S05]  /*2270*/  @P2 BRA `(.L_x_856) ;  /* 0x0000004000002947 */ /* 0x000fea0003800000 */
[----:B------:R-:W-:Y:S01]  /*2280*/  HFMA2.MMA R160, -RZ, RZ, 0, 0 ;  /* 0x00000000ffa07435 */ /* 0x000fe200000001ff */
[----:B------:R-:W-:Y:S05]  /*2290*/  @!P0 BRA `(.L_x_857) ;  /* 0x0000007000008947 */ /* 0x000fea0003800000 */
[----:B-----5:R-:W-:Y:S01]  /*22a0*/  PRMT R160, RZ, 0x5410, R26 ;  /* 0x00005410ffa07816 */ /* 0x020fe2000000001a */
[----:B------:R-:W-:Y:S05]  /*22b0*/  BRA `(.L_x_857) ;  /* 0x0000005000007947 */ /* 0x000fea0003800000 */
.L_x_856:
[----:B0----5:R-:W-:Y:S02]  /*22c0*/  PRMT R2, RZ, 0x5410, R30 ;  /* 0x00005410ff027816 */ /* 0x021fe4000000001e */
[----:B------:R-:W-:-:S03]  /*22d0*/  @P0 PRMT R3, RZ, 0x5410, R26 ;  /* 0x00005410ff030816 */ /* 0x000fc6000000001a */
[----:B------:R-:W-:-:S04]  /*22e0*/  FMUL.FTZ R2, R2, c[0x0][0x1ec] ;  /* 0x00007b0002027a20 */ /* 0x000fc80000410000 */
[----:B------:R-:W-:-:S04]  /*22f0*/  FMUL.FTZ R160, R119, R2 ;  /* 0x0000000277a07220 */ /* 0x000fc80000410000 */
[----:B------:R-:W-:Y:S02]  /*2300*/  @P0 FADD.FTZ R160, R3, R160 ;  /* 0x000000a003a00221 */ /* 0x000fe40000010000 */
.L_x_857:
[----:B------:R-:W-:Y:S05]  /*2310*/  BSYNC B0 ;  /* 0x0000000000007941 */ /* 0x000fea0003800000 */
.L_x_855:
[----:B------:R-:W-:Y:S01]  /*2320*/  BSSY B0, `(.L_x_858) ;  /* 0x000000b000007945 */ /* 0x000fe20003800000 */
[----:B------:R-:W-:Y:S05]  /*2330*/  @P2 BRA `(.L_x_859) ;  /* 0x0000004000002947 */ /* 0x000fea0003800000 */
[----:B------:R-:W-:Y:S01]  /*2340*/  MOV R169, RZ ;  /* 0x000000ff00a97202 */ /* 0x000fe20000000f00 */
[----:B------:R-:W-:Y:S05]  /*2350*/  @!P0 BRA `(.L_x_860) ;  /* 0x0000007000008947 */ /* 0x000fea0003800000 */
[----:B-----5:R-:W-:Y:S01]  /*2360*/  PRMT R169, RZ, 0x7610, R26 ;  /* 0x00007610ffa97816 */ /* 0x020fe2000000001a */
[----:B------:R-:W-:Y:S05]  /*2370*/  BRA `(.L_x_860) ;  /* 0x0000005000007947 */ /* 0x000fea0003800000 */
.L_x_859:
[----:B0----5:R-:W-:-:S05]  /*2380*/  PRMT R2, RZ, 0x7610, R30 ;  /* 0x00007610ff027816 */ /* 0x021fca000000001e */
[----:B------:R-:W-:Y:S01]  /*2390*/  FMUL.FTZ R169, R2, c[0x0][0x1ec] ;  /* 0x00007b0002a97a20 */ /* 0x000fe20000410000 */
[----:B------:R-:W-:-:S03]  /*23a0*/  @P0 PRMT R2, RZ, 0x7610, R26 ;  /* 0x00007610ff020816 */ /* 0x000fc6000000001a */
[----:B------:R-:W-:-:S04]  /*23b0*/  FMUL.FTZ R169, R122, R169 ;  /* 0x000000a97aa97220 */ /* 0x000fc80000410000 */
[----:B------:R-:W-:Y:S02]  /*23c0*/  @P0 FADD.FTZ R169, R2, R169 ;  /* 0x000000a902a90221 */ /* 0x000fe40000010000 */
.L_x_860:
[----:B------:R-:W-:Y:S05]  /*23d0*/  BSYNC B0 ;  /* 0x0000000000007941 */ /* 0x000fea0003800000 */
.L_x_858:
[----:B------:R-:W-:Y:S01]  /*23e0*/  BSSY B0, `(.L_x_861) ;  /* 0x000000b000007945 */ /* 0x000fe20003800000 */
[----:B------:R-:W-:Y:S05]  /*23f0*/  @P2 BRA `(.L_x_862) ;  /* 0x0000004000002947 */ /* 0x000fea0003800000 */
[----:B------:R-:W-:Y:S01]  /*2400*/  HFMA2.MMA R162, -RZ, RZ, 0, 0 ;  /* 0x00000000ffa27435 */ /* 0x000fe200000001ff */
[----:B------:R-:W-:Y:S05]  /*2410*/  @!P0 BRA `(.L_x_863) ;  /* 0x0000007000008947 */ /* 0x000fea0003800000 */
[----:B-----5:R-:W-:Y:S01]  /*2420*/  PRMT R162, RZ, 0x5410, R27 ;  /* 0x00005410ffa27816 */ /* 0x020fe2000000001b */
[----:B------:R-:W-:Y:S05]  /*2430*/  BRA `(.L_x_863) ;  /* 0x0000005000007947 */ /* 0x000fea0003800000 */
.L_x_862:
[----:B0----5:R-:W-:Y:S02]  /*2440*/  PRMT R2, RZ, 0x5410, R31 ;  /* 0x00005410ff027816 */ /* 0x021fe4000000001f */
[----:B------:R-:W-:-:S03]  /*2450*/  @P0 PRMT R3, RZ, 0x5410, R27 ;  /* 0x00005410ff030816 */ /* 0x000fc6000000001b */
[----:B------:R-:W-:-:S04]  /*2460*/  FMUL.FTZ R2, R2, c[0x0][0x1ec] ;  /* 0x00007b0002027a20 */ /* 0x000fc80000410000 */
[----:B------:R-:W-:-:S04]  /*2470*/  FMUL.FTZ R162, R121, R2 ;  /* 0x0000000279a27220 */ /* 0x000fc80000410000 */
[----:B------:R-:W-:Y:S02]  /*2480*/  @P0 FADD.FTZ R162, R3, R162 ;  /* 0x000000a203a20221 */ /* 0x000fe40000010000 */
.L_x_863:
[----:B------:R-:W-:Y:S05]  /*2490*/  BSYNC B0 ;  /* 0x0000000000007941 */ /* 0x000fea0003800000 */
.L_x_861:
[----:B------:R-:W-:Y:S01]  /*24a0*/  BSSY B0, `(.L_x_864) ;  /* 0x000000b000007945 */ /* 0x000fe20003800000 */
[----:B------:R-:W-:Y:S05]  /*24b0*/  @P2 BRA `(.L_x_865) ;  /* 0x0000004000002947 */ /* 0x000fea0003800000 */
[----:B------:R-:W-:Y:S01]  /*24c0*/  MOV R171, RZ ;  /* 0x000000ff00ab7202 */ /* 0x000fe20000000f00 */
[----:B------:R-:W-:Y:S05]  /*24d0*/  @!P0 BRA `(.L_x_866) ;  /* 0x0000007000008947 */ /* 0x000fea0003800000 */
[----:B-----5:R-:W-:Y:S01]  /*24e0*/  PRMT R171, RZ, 0x7610, R27 ;  /* 0x00007610ffab7816 */ /* 0x020fe2000000001b */
[----:B------:R-:W-:Y:S05]  /*24f0*/  BRA `(.L_x_866) ;  /* 0x0000005000007947 */ /* 0x000fea0003800000 */
.L_x_865:
[----:B0----5:R-:W-:-:S05]  /*2500*/  PRMT R2, RZ, 0x7610, R31 ;  /* 0x00007610ff027816 */ /* 0x021fca000000001f */
[----:B------:R-:W-:Y:S01]  /*2510*/  FMUL.FTZ R171, R2, c[0x0][0x1ec] ;  /* 0x00007b0002ab7a20 */ /* 0x000fe20000410000 */
[----:B------:R-:W-:-:S03]  /*2520*/  @P0 PRMT R2, RZ, 0x7610, R27 ;  /* 0x00007610ff020816 */ /* 0x000fc6000000001b */
[----:B------:R-:W-:-:S04]  /*2530*/  FMUL.FTZ R171, R124, R171 ;  /* 0x000000ab7cab7220 */ /* 0x000fc80000410000 */
[----:B------:R-:W-:Y:S02]  /*2540*/  @P0 FADD.FTZ R171, R2, R171 ;  /* 0x000000ab02ab0221 */ /* 0x000fe40000010000 */
.L_x_866:
[----:B------:R-:W-:Y:S05]  /*2550*/  BSYNC B0 ;  /* 0x0000000000007941 */ /* 0x000fea0003800000 */
.L_x_864:
[----:B------:R-:W-:Y:S01]  /*2560*/  IADD3 R179, R173, 0x80, RZ ;  /* 0x00000080adb37810 */ /* 0x000fe20007ffe0ff */
[----:B0-----:R-:W-:Y:S01]  /*2570*/  IMAD.WIDE.U32 R2, R175, R170, c[0x0][0x188] ;  /* 0x00006200af027625 */ /* 0x001fe200078e00aa */
[----:B------:R-:W-:Y:S02]  /*2580*/  @P1 IADD3 R9, R164, 0x80, RZ ;  /* 0x00000080a4091810 */ /* 0x000fe40007ffe0ff */
        /* <DEDUP_REMOVED lines=15> */
.L_x_868:
[----:B0----5:R-:W-:Y:S02]  /*2680*/  PRMT R2, RZ, 0x5410, R28 ;  /* 0x00005410ff027816 */ /* 0x021fe4000000001c */
[----:B------:R-:W-:-:S03]  /*2690*/  @P0 PRMT R3, RZ, 0x5410, R24 ;  /* 0x00005410ff030816 */ /* 0x000fc60000000018 */
[----:B------:R-:W-:-:S04]  /*26a0*/  FMUL.FTZ R2, R2, c[0x0][0x1ec] ;  /* 0x00007b0002027a20 */ /* 0x000fc80000410000 */
[----:B------:R-:W-:-:S04]  /*26b0*/  FMUL.FTZ R20, R123, R2 ;  /* 0x000000027b147220 */ /* 0x000fc80000410000 */
[----:B------:R-:W-:Y:S02]  /*26c0*/  @P0 FADD.FTZ R20, R3, R20 ;  /* 0x0000001403140221 */ /* 0x000fe40000010000 */
.L_x_869:
[----:B------:R-:W-:Y:S05]  /*26d0*/  BSYNC B0 ;  /* 0x0000000000007941 */ /* 0x000fea0003800000 */
.L_x_867:
[----:B------:R-:W-:Y:S01]  /*26e0*/  BSSY B0, `(.L_x_870) ;  /* 0x000000b000007945 */ /* 0x000fe20003800000 */
[----:B------:R-:W-:Y:S05]  /*26f0*/  @P2 BRA `(.L_x_871) ;  /* 0x0000004000002947 */ /* 0x000fea0003800000 */
[----:B------:R-:W-:Y:S01]  /*2700*/  MOV R21, RZ ;  /* 0x000000ff00157202 */ /* 0x000fe20000000f00 */
[----:B------:R-:W-:Y:S05]  /*2710*/  @!P0 BRA `(.L_x_872) ;  /* 0x0000007000008947 */ /* 0x000fea0003800000 */
[----:B-----5:R-:W-:Y:S01]  /*2720*/  PRMT R21, RZ, 0x7610, R24 ;  /* 0x00007610ff157816 */ /* 0x020fe20000000018 */
[----:B------:R-:W-:Y:S05]  /*2730*/  BRA `(.L_x_872) ;  /* 0x0000005000007947 */ /* 0x000fea0003800000 */
.L_x_871:
[----:B-----5:R-:W-:-:S05]  /*2740*/  PRMT R2, RZ, 0x7610, R28 ;  /* 0x00007610ff027816 */ /* 0x020fca000000001c */
[----:B------:R-:W-:Y:S01]  /*2750*/  FMUL.FTZ R21, R2, c[0x0][0x1ec] ;  /* 0x00007b0002157a20 */ /* 0x000fe20000410000 */
[----:B------:R-:W-:-:S03]  /*2760*/  @P0 PRMT R2, RZ, 0x7610, R24 ;  /* 0x00007610ff020816 */ /* 0x000fc60000000018 */
[----:B------:R-:W-:-:S04]  /*2770*/  FMUL.FTZ R21, R126, R21 ;  /* 0x000000157e157220 */ /* 0x000fc80000410000 */
[----:B------:R-:W-:Y:S02]  /*2780*/  @P0 FADD.FTZ R21, R2, R21 ;  /* 0x0000001502150221 */ /* 0x000fe40000010000 */
.L_x_872:
[----:B------:R-:W-:Y:S05]  /*2790*/  BSYNC B0 ;  /* 0x0000000000007941 */ /* 0x000fea0003800000 */
.L_x_870:
[----:B------:R-:W-:Y:S01]  /*27a0*/  BSSY B0, `(.L_x_873) ;  /* 0x000000b000007945 */ /* 0x000fe20003800000 */
[----:B------:R-:W-:Y:S05]  /*27b0*/  @P2 BRA `(.L_x_874) ;  /* 0x0000004000002947 */ /* 0x000fea0003800000 */
[----:B------:R-:W-:Y:S01]  /*27c0*/  HFMA2.MMA R164, -RZ, RZ, 0, 0 ;  /* 0x00000000ffa47435 */ /* 0x000fe200000001ff */
[----:B------:R-:W-:Y:S05]  /*27d0*/  @!P0 BRA `(.L_x_875) ;  /* 0x0000007000008947 */ /* 0x000fea0003800000 */
[----:B-----5:R-:W-:Y:S01]  /*27e0*/  PRMT R164, RZ, 0x5410, R25 ;  /* 0x00005410ffa47816 */ /* 0x020fe20000000019 */
[----:B------:R-:W-:Y:S05]  /*27f0*/  BRA `(.L_x_875) ;  /* 0x0000005000007947 */ /* 0x000fea0003800000 */
.L_x_874:
[----:B-----5:R-:W-:Y:S02]  /*2800*/  PRMT R2, RZ, 0x5410, R29 ;  /* 0x00005410ff027816 */ /* 0x020fe4000000001d */
[----:B------:R-:W-:-:S03]  /*2810*/  @P0 PRMT R3, RZ, 0x5410, R25 ;  /* 0x00005410ff030816 */ /* 0x000fc60000000019 */
[----:B------:R-:W-:-:S04]  /*2820*/  FMUL.FTZ R2, R2, c[0x0][0x1ec] ;  /* 0x00007b0002027a20 */ /* 0x000fc80000410000 */
[----:B------:R-:W-:-:S04]  /*2830*/  FMUL.FTZ R164, R125, R2 ;  /* 0x000000027da47220 */ /* 0x000fc80000410000 */
[----:B------:R-:W-:Y:S02]  /*2840*/  @P0 FADD.FTZ R164, R3, R164 ;  /* 0x000000a403a40221 */ /* 0x000fe40000010000 */
.L_x_875:
[----:B------:R-:W-:Y:S05]  /*2850*/  BSYNC B0 ;  /* 0x0000000000007941 */ /* 0x000fea0003800000 */
.L_x_873:
[----:B------:R-:W-:Y:S01]  /*2860*/  BSSY B0, `(.L_x_876) ;  /* 0x000000b000007945 */ /* 0x000fe20003800000 */
[----:B------:R-:W-:Y:S05]  /*2870*/  @P2 BRA `(.L_x_877) ;  /* 0x0000004000002947 */ /* 0x000fea0003800000 */
[----:B------:R-:W-:Y:S01]  /*2880*/  MOV R173, RZ ;  /* 0x000000ff00ad7202 */ /* 0x000fe20000000f00 */
[----:B------:R-:W-:Y:S05]  /*2890*/  @!P0 BRA `(.L_x_878) ;  /* 0x0000007000008947 */ /* 0x000fea0003800000 */
[----:B-----5:R-:W-:Y:S01]  /*28a0*/  PRMT R173, RZ, 0x7610, R25 ;  /* 0x00007610ffad7816 */ /* 0x020fe20000000019 */
[----:B------:R-:W-:Y:S05]  /*28b0*/  BRA `(.L_x_878) ;  /* 0x0000005000007947 */ /* 0x000fea0003800000 */
.L_x_877:
[----:B-----5:R-:W-:-:S05]  /*28c0*/  PRMT R2, RZ, 0x7610, R29 ;  /* 0x00007610ff027816 */ /* 0x020fca000000001d */
[----:B------:R-:W-:Y:S01]  /*28d0*/  FMUL.FTZ R173, R2, c[0x0][0x1ec] ;  /* 0x00007b0002ad7a20 */ /* 0x000fe20000410000 */
[----:B------:R-:W-:-:S03]  /*28e0*/  @P0 PRMT R2, RZ, 0x7610, R25 ;  /* 0x00007610ff020816 */ /* 0x000fc60000000019 */
[----:B------:R-:W-:-:S04]  /*28f0*/  FMUL.FTZ R173, R128, R173 ;  /* 0x000000ad80ad7220 */ /* 0x000fc80000410000 */
[----:B------:R-:W-:Y:S02]  /*2900*/  @P0 FADD.FTZ R173, R2, R173 ;  /* 0x000000ad02ad0221 */ /* 0x000fe40000010000 */
.L_x_878:
[----:B------:R-:W-:Y:S05]  /*2910*/  BSYNC B0 ;  /* 0x0000000000007941 */ /* 0x000fea0003800000 */
.L_x_876:
[----:B------:R-:W-:Y:S01]  /*2920*/  BSSY B0, `(.L_x_879) ;  /* 0x000000b000007945 */ /* 0x000fe20003800000 */
[----:B------:R-:W-:Y:S05]  /*2930*/  @P2 BRA `(.L_x_880) ;  /* 0x0000004000002947 */ /* 0x000fea0003800000 */
[----:B------:R-:W-:Y:S01]  /*2940*/  HFMA2.MMA R166, -RZ, RZ, 0, 0 ;  /* 0x00000000ffa67435 */ /* 0x000fe200000001ff */
[----:B------:R-:W-:Y:S05]  /*2950*/  @!P0 BRA `(.L_x_881) ;  /* 0x0000007000008947 */ /* 0x000fea0003800000 */
[----:B-----5:R-:W-:Y:S01]  /*2960*/  PRMT R166, RZ, 0x5410, R26 ;  /* 0x00005410ffa67816 */ /* 0x020fe2000000001a */
[----:B------:R-:W-:Y:S05]  /*2970*/  BRA `(.L_x_881) ;  /* 0x0000005000007947 */ /* 0x000fea0003800000 */
.L_x_880:
[----:B-----5:R-:W-:Y:S02]  /*2980*/  PRMT R2, RZ, 0x5410, R30 ;  /* 0x00005410ff027816 */ /* 0x020fe4000000001e */
[----:B------:R-:W-:-:S03]  /*2990*/  @P0 PRMT R3, RZ, 0x5410, R26 ;  /* 0x00005410ff030816 */ /* 0x000fc6000000001a */
[----:B------:R-:W-:-:S04]  /*29a0*/  FMUL.FTZ R2, R2, c[0x0][0x1ec] ;  /* 0x00007b0002027a20 */ /* 0x000fc80000410000 */
[----:B------:R-:W-:-:S04]  /*29b0*/  FMUL.FTZ R166, R127, R2 ;  /* 0x000000027fa67220 */ /* 0x000fc80000410000 */
[----:B------:R-:W-:Y:S02]  /*29c0*/  @P0 FADD.FTZ R166, R3, R166 ;  /* 0x000000a603a60221 */ /* 0x000fe40000010000 */
.L_x_881:
[----:B------:R-:W-:Y:S05]  /*29d0*/  BSYNC B0 ;  /* 0x0000000000007941 */ /* 0x000fea0003800000 */
.L_x_879:
[----:B------:R-:W-:Y:S01]  /*29e0*/  BSSY B0, `(.L_x_882) ;  /* 0x000000b000007945 */ /* 0x000fe20003800000 */
[----:B------:R-:W-:Y:S05]  /*29f0*/  @P2 BRA `(.L_x_883) ;  /* 0x0000004000002947 */ /* 0x000fea0003800000 */
[----:B------:R-:W-:Y:S01]  /*2a00*/  MOV R175, RZ ;  /* 0x000000ff00af7202 */ /* 0x000fe20000000f00 */
[----:B------:R-:W-:Y:S05]  /*2a10*/  @!P0 BRA `(.L_x_884) ;  /* 0x0000007000008947 */ /* 0x000fea0003800000 */
[----:B-----5:R-:W-:Y:S01]  /*2a20*/  PRMT R175, RZ, 0x7610, R26 ;  /* 0x00007610ffaf7816 */ /* 0x020fe2000000001a */
[----:B------:R-:W-:Y:S05]  /*2a30*/  BRA `(.L_x_884) ;  /* 0x0000005000007947 */ /* 0x000fea0003800000 */
.L_x_883:
[----:B-----5:R-:W-:-:S05]  /*2a40*/  PRMT R2, RZ, 0x7610, R30 ;  /* 0x00007610ff027816 */ /* 0x020fca000000001e */
[----:B------:R-:W-:Y:S01]  /*2a50*/  FMUL.FTZ R175, R2, c[0x0][0x1ec] ;  /* 0x00007b0002af7a20 */ /* 0x000fe20000410000 */
[----:B------:R-:W-:-:S03]  /*2a60*/  @P0 PRMT R2, RZ, 0x7610, R26 ;  /* 0x00007610ff020816 */ /* 0x000fc6000000001a */
[----:B------:R-:W-:-:S04]  /*2a70*/  FMUL.FTZ R175, R130, R175 ;  /* 0x000000af82af7220 */ /* 0x000fc80000410000 */
[----:B------:R-:W-:Y:S02]  /*2a80*/  @P0 FADD.FTZ R175, R2, R175 ;  /* 0x000000af02af0221 */ /* 0x000fe40000010000 */
.L_x_884:
[----:B------:R-:W-:Y:S05]  /*2a90*/  BSYNC B0 ;  /* 0x0000000000007941 */ /* 0x000fea0003800000 */
.L_x_882:
[----:B------:R-:W-:Y:S01]  /*2aa0*/  BSSY B0, `(.L_x_885) ;  /* 0x000000b000007945 */ /* 0x000fe20003800000 */
[----:B------:R-:W-:Y:S05]  /*2ab0*/  @P2 BRA `(.L_x_886) ;  /* 0x0000004000002947 */ /* 0x000fea0003800000 */
[----:B------:R-:W-:Y:S01]  /*2ac0*/  HFMA2.MMA R168, -RZ, RZ, 0, 0 ;  /* 0x00000000ffa87435 */ /* 0x000fe200000001ff */
[----:B------:R-:W-:Y:S05]  /*2ad0*/  @!P0 BRA `(.L_x_887) ;  /* 0x0000007000008947 */ /* 0x000fea0003800000 */
[----:B-----5:R-:W-:Y:S01]  /*2ae0*/  PRMT R168, RZ, 0x5410, R27 ;  /* 0x00005410ffa87816 */ /* 0x020fe2000000001b */
[----:B------:R-:W-:Y:S05]  /*2af0*/  BRA `(.L_x_887) ;  /* 0x0000005000007947 */ /* 0x000fea0003800000 */
.L_x_886:
[----:B-----5:R-:W-:Y:S02]  /*2b00*/  PRMT R2, RZ, 0x5410, R31 ;  /* 0x00005410ff027816 */ /* 0x020fe4000000001f */
[----:B------:R-:W-:-:S03]  /*2b10*/  @P0 PRMT R3, RZ, 0x5410, R27 ;  /* 0x00005410ff030816 */ /* 0x000fc6000000001b */
[----:B------:R-:W-:-:S04]  /*2b20*/  FMUL.FTZ R2, R2, c[0x0][0x1ec] ;  /* 0x00007b0002027a20 */ /* 0x000fc80000410000 */
[----:B------:R-:W-:-:S04]  /*2b30*/  FMUL.FTZ R168, R129, R2 ;  /* 0x0000000281a87220 */ /* 0x000fc80000410000 */
[----:B------:R-:W-:Y:S02]  /*2b40*/  @P0 FADD.FTZ R168, R3, R168 ;  /* 0x000000a803a80221 */ /* 0x000fe40000010000 */
.L_x_887:
[----:B------:R-:W-:Y:S05]  /*2b50*/  BSYNC B0 ;  /* 0x0000000000007941 */ /* 0x000fea0003800000 */
.L_x_885:
[----:B------:R-:W-:Y:S01]  /*2b60*/  BSSY B0, `(.L_x_888) ;  /* 0x000000b000007945 */ /* 0x000fe20003800000 */
[----:B------:R-:W-:Y:S05]  /*2b70*/  @P2 BRA `(.L_x_889) ;  /* 0x0000004000002947 */ /* 0x000fea0003800000 */
[----:B------:R-:W-:Y:S01]  /*2b80*/  MOV R177, RZ ;  /* 0x000000ff00b17202 */ /* 0x000fe20000000f00 */
[----:B------:R-:W-:Y:S05]  /*2b90*/  @!P0 BRA `(.L_x_890) ;  /* 0x0000007000008947 */ /* 0x000fea0003800000 */
[----:B-----5:R-:W-:Y:S01]  /*2ba0*/  PRMT R177, RZ, 0x7610, R27 ;  /* 0x00007610ffb17816 */ /* 0x020fe2000000001b */
[----:B------:R-:W-:Y:S05]  /*2bb0*/  BRA `(.L_x_890) ;  /* 0x0000005000007947 */ /* 0x000fea0003800000 */
.L_x_889:
[----:B-----5:R-:W-:-:S05]  /*2bc0*/  PRMT R2, RZ, 0x7610, R31 ;  /* 0x00007610ff027816 */ /* 0x020fca000000001f */
[----:B------:R-:W-:-:S04]  /*2bd0*/  FMUL.FTZ R2, R2, c[0x0][0x1ec] ;  /* 0x00007b0002027a20 */ /* 0x000fc80000410000 */
[----:B------:R-:W-:Y:S01]  /*2be0*/  FMUL.FTZ R177, R133, R2 ;  /* 0x0000000285b17220 */ /* 0x000fe20000410000 */
[----:B------:R-:W-:-:S05]  /*2bf0*/  @P0 PRMT R2, RZ, 0x7610, R27 ;  /* 0x00007610ff020816 */ /* 0x000fca000000001b */
[----:B------:R-:W-:Y:S02]  /*2c00*/  @P0 FADD.FTZ R177, R2, R177 ;  /* 0x000000b102b10221 */ /* 0x000fe40000010000 */
.L_x_890:
[----:B------:R-:W-:Y:S05]  /*2c10*/  BSYNC B0 ;  /* 0x0000000000007941 */ /* 0x000fea0003800000 */
.L_x_888:
[----:B------:R-:W-:Y:S01]  /*2c20*/  FADD.FTZ R3, RZ, R13 ;  /* 0x0000000dff037221 */ /* 0x000fe20000010000 */
[----:B------:R-:W-:Y:S02]  /*2c30*/  F2FP.BF16.PACK_AB R35, R177, R168 ;  /* 0x000000a8b123723e */ /* 0x000fe400000010ff */
[----:B------:R-:W-:Y:S01]  /*2c40*/  F2FP.BF16.PACK_AB R34, R175, R166 ;  /* 0x000000a6af22723e */ /* 0x000fe200000010ff */
[----:B------:R-:W-:Y:S01]  /*2c50*/  FADD.FTZ R2, R3, R22 ;  /* 0x0000001603027221 */ /* 0x000fe20000010000 */
[----:B------:R-:W-:Y:S02]  /*2c60*/  F2FP.BF16.PACK_AB R33, R173, R164 ;  /* 0x000000a4ad21723e */ /* 0x000fe400000010ff */
[----:B------:R-:W-:Y:S01]  /*2c70*/  F2FP.BF16.PACK_AB R32, R21, R20 ;  /* 0x000000141520723e */ /* 0x000fe200000010ff */
[----:B------:R-:W-:Y:S01]  /*2c80*/  FADD.FTZ R3, R2, R17 ;  /* 0x0000001102037221 */ /* 0x000fe20000010000 */
        /* <DEDUP_REMOVED lines=30> */
[----:B------:R-:W-:Y:S02]  /*2e70*/  FADD.FTZ R8, R3, R20 ;  /* 0x0000001403087221 */ /* 0x000fe40000010000 */
[----:B------:R-:W-:-:S04]  /*2e80*/  IMAD.WIDE.U32 R2, R179, R170, c[0x0][0x188] ;  /* 0x00006200b3027625 */ /* 0x000fc800078e00aa */
[----:B------:R-:W-:Y:S01]  /*2e90*/  FADD.FTZ R9, R8, R21 ;  /* 0x0000001508097221 */ /* 0x000fe20000010000 */
[----:B------:R0:W-:Y:S03]  /*2ea0*/  STG.E.128 [R2.64], R32 ;  /* 0x0000002002007986 */ /* 0x0001e6000c101d04 */
        /* <DEDUP_REMOVED lines=8> */
.L_x_897:
        /* <DEDUP_REMOVED lines=100> */
.L_x_898:
[----:B------:R-:W-:Y:S01]  /*3570*/  FMUL.FTZ R2, R33, R33 ;  /* 0x0000002121027220 */ /* 0x000fe20000410000 */
[----:B------:R-:W-:Y:S01]  /*3580*/  ISETP.NE.AND P0, PT, RZ, UR6, PT ;  /* 0x00000006ff007c0c */ /* 0x000fe2000bf05270 */
[----:B-12---:R-:W-:Y:S01]  /*3590*/  FADD.FTZ R35, R32, R35 ;  /* 0x0000002320237221 */ /* 0x006fe20000010000 */
[----:B------:R-:W-:Y:S01]  /*35a0*/  MOV R8, c[0x0][0x1e0] ;  /* 0x0000780000087a02 */ /* 0x000fe20000000f00 */
[----:B------:R-:W-:Y:S01]  /*35b0*/  BSSY B0, `(.L_x_893) ;  /* 0x00000bc000007945 */ /* 0x000fe20003800000 */
[----:B------:R-:W-:-:S03]  /*35c0*/  FSEL R3, R2, RZ, P0 ;  /* 0x000000ff02037208 */ /* 0x000fc60000000000 */
[----:B------:R-:W-:Y:S01]  /*35d0*/  FFMA.FTZ R2, R35, R8, c[0x0][0x228] ;  /* 0x00008a0023027623 */ /* 0x000fe20000010008 */
[----:B------:R-:W-:-:S03]  /*35e0*/  @!P1 LEA R8, P3, R131, c[0x0][0x1a8], 0x2 ;  /* 0x00006a0083089a11 */ /* 0x000fc600078610ff */
[----:B------:R-:W-:Y:S01]  /*35f0*/  FADD.FTZ R32, R2, R3 ;  /* 0x0000000302207221 */ /* 0x000fe20000010000 */
[C---:B------:R-:W-:Y:S02]  /*3600*/  @!P1 LEA R2, P2, R131.reuse, c[0x0][0x1a0], 0x2 ;  /* 0x0000680083029a11 */ /* 0x040fe400078410ff */
[C-C-:B------:R-:W-:Y:S01]  /*3610*/  @!P1 LEA.HI.X R9, R131.reuse, c[0x0][0x1ac], R16.reuse, 0x2, P3 ;  /* 0x00006b0083099a11 */ /* 0x140fe200018f1410 */
[----:B------:R-:W1:Y:S01]  /*3620*/  MUFU.RSQ R170, R32 ;  /* 0x0000002000aa7308 */ /* 0x000e620000001400 */
[----:B------:R-:W-:-:S05]  /*3630*/  @!P1 LEA.HI.X R3, R131, c[0x0][0x1a4], R16, 0x2, P2 ;  /* 0x0000690083039a11 */ /* 0x000fca00010f1410 */
[----:B------:R2:W-:Y:S04]  /*3640*/  @!P1 STG.E [R2.64], R33 ;  /* 0x0000002102009986 */ /* 0x0005e8000c101904 */
[----:B-1----:R2:W-:Y:S01]  /*3650*/  @!P1 STG.E [R8.64], R170 ;  /* 0x000000aa08009986 */ /* 0x0025e2000c101904 */
[----:B------:R-:W-:-:S13]  /*3660*/  ISETP.GE.AND P1, PT, R12, 0x1, PT ;  /* 0x000000010c00780c */ /* 0x000fda0003f26270 */
[----:B------:R-:W-:Y:S05]  /*3670*/  @!P1 BRA `(.L_x_894) ;  /* 0x00000af000009947 */ /* 0x000fea0003800000 */
[----:B--2---:R-:W-:Y:S02]  /*3680*/  FSEL R33, R33, RZ, !P0 ;  /* 0x000000ff21217208 */ /* 0x004fe40004000000 */
[----:B------:R-:W-:-:S03]  /*3690*/  IADD3 R12, R12, -0x1, RZ ;  /* 0xffffffff0c0c7810 */ /* 0x000fc60007ffe0ff */
[C---:B------:R-:W-:Y:S02]  /*36a0*/  FADD.FTZ R3, -R33.reuse, R21 ;  /* 0x0000001521037221 */ /* 0x040fe40000010100 */
[C---:B------:R-:W-:Y:S02]  /*36b0*/  FADD.FTZ R39, -R33.reuse, R39 ;  /* 0x0000002721277221 */ /* 0x040fe40000010100 */
[C---:B------:R-:W-:Y:S02]  /*36c0*/  FADD.FTZ R32, -R33.reuse, R164 ;  /* 0x000000a421207221 */ /* 0x040fe40000010100 */
[C---:B------:R-:W-:Y:S01]  /*36d0*/  FMUL.FTZ R164, R170.reuse, R3 ;  /* 0x00000003aaa47220 */ /* 0x040fe20000410000 */
[----:B------:R-:W-:Y:S01]  /*36e0*/  PRMT R3, RZ, 0x5410, R7 ;  /* 0x00005410ff037816 */ /* 0x000fe20000000007 */
[----:B------:R-:W-:Y:S02]  /*36f0*/  FADD.FTZ R35, -R33, R168 ;  /* 0x000000a821237221 */ /* 0x000fe40000010100 */
[----:B------:R-:W-:-:S02]  /*3700*/  FMUL.FTZ R16, R170, R39 ;  /* 0x00000027aa107220 */ /* 0x000fc40000410000 */
[C---:B------:R-:W-:Y:S02]  /*3710*/  FADD.FTZ R17, -R33.reuse, R17 ;  /* 0x0000001121117221 */ /* 0x040fe40000010100 */
[C---:B------:R-:W-:Y:S02]  /*3720*/  FADD.FTZ R34, -R33.reuse, R166 ;  /* 0x000000a621227221 */ /* 0x040fe40000010100 */
[C---:B------:R-:W-:Y:S02]  /*3730*/  FADD.FTZ R40, -R33.reuse, R40 ;  /* 0x0000002821287221 */ /* 0x040fe40000010100 */
[C---:B------:R-:W-:Y:S02]  /*3740*/  FMUL.FTZ R166, R170.reuse, R32 ;  /* 0x00000020aaa67220 */ /* 0x040fe40000410000 */
[----:B------:R-:W-:Y:S02]  /*3750*/  FMUL.FTZ R32, R170, R35 ;  /* 0x00000023aa207220 */ /* 0x000fe40000410000 */
[----:B------:R-:W-:-:S02]  /*3760*/  FADD.FTZ R48, -R33, R48 ;  /* 0x0000003021307221 */ /* 0x000fc40000010100 */
[----:B------:R-:W-:Y:S01]  /*3770*/  FFMA.FTZ R35, R16, R3, R85 ;  /* 0x0000000310237223 */ /* 0x000fe20000010055 */
[----:B------:R-:W-:Y:S01]  /*3780*/  PRMT R3, RZ, 0x7610, R7 ;  /* 0x00007610ff037816 */ /* 0x000fe20000000007 */
[----:B------:R-:W-:Y:S02]  /*3790*/  FADD.FTZ R20, -R33, R20 ;  /* 0x0000001421147221 */ /* 0x000fe40000010100 */
[C---:B------:R-:W-:Y:S02]  /*37a0*/  FMUL.FTZ R8, R170.reuse, R17 ;  /* 0x00000011aa087220 */ /* 0x040fe40000410000 */
[C---:B------:R-:W-:Y:S02]  /*37b0*/  FMUL.FTZ R17, R170.reuse, R40 ;  /* 0x00000028aa117220 */ /* 0x040fe40000410000 */
[C---:B------:R-:W-:Y:S02]  /*37c0*/  FMUL.FTZ R21, R170.reuse, R48 ;  /* 0x00000030aa157220 */ /* 0x040fe40000410000 */
[----:B------:R-:W-:-:S02]  /*37d0*/  FMUL.FTZ R48, R170, R20 ;  /* 0x00000014aa307220 */ /* 0x000fc40000410000 */
        /* <DEDUP_REMOVED lines=30> */
[----:B------:R-:W-:Y:S01]  /*39c0*/  FFMA.FTZ R20, R17, R3, R84 ;  /* 0x0000000311147223 */ /* 0x000fe20000010054 */
[----:B------:R-:W-:Y:S01]  /*39d0*/  PRMT R3, RZ, 0x5410, R5 ;  /* 0x00005410ff037816 */ /* 0x000fe20000000005 */
[----:B------:R-:W-:Y:S01]  /*39e0*/  FADD.FTZ R33, -R33, R177 ;  /* 0x000000b121217221 */ /* 0x000fe20000010100 */
[----:B------:R-:W-:Y:S01]  /*39f0*/  PRMT R17, RZ, 0x7610, R23 ;  /* 0x00007610ff117816 */ /* 0x000fe20000000017 */
[----:B------:R-:W-:Y:S01]  /*3a00*/  FMUL.FTZ R2, R170, R13 ;  /* 0x0000000daa027220 */ /* 0x000fe20000410000 */
[----:B------:R-:W-:Y:S01]  /*3a10*/  F2FP.BF16.PACK_AB R35, R20, R35 ;  /* 0x000000231423723e */ /* 0x000fe200000010ff */
[----:B------:R-:W-:Y:S02]  /*3a20*/  FMUL.FTZ R39, R170, R33 ;  /* 0x00000021aa277220 */ /* 0x000fe40000410000 */
[----:B------:R-:W-:Y:S01]  /*3a30*/  FFMA.FTZ R33, R8, R3, R89 ;  /* 0x0000000308217223 */ /* 0x000fe20000010059 */
[----:B------:R-:W-:Y:S01]  /*3a40*/  PRMT R3, RZ, 0x7610, R5 ;  /* 0x00007610ff037816 */ /* 0x000fe20000000005 */
[C---:B------:R-:W-:Y:S01]  /*3a50*/  FMUL.FTZ R13, R170.reuse, R36 ;  /* 0x00000024aa0d7220 */ /* 0x040fe20000410000 */
[----:B------:R-:W-:Y:S01]  /*3a60*/  PRMT R8, RZ, 0x5410, R4 ;  /* 0x00005410ff087816 */ /* 0x000fe20000000004 */
[----:B------:R-:W-:-:S02]  /*3a70*/  FMUL.FTZ R163, R170, R163 ;  /* 0x000000a3aaa37220 */ /* 0x000fc40000410000 */
[----:B------:R-:W-:Y:S01]  /*3a80*/  FFMA.FTZ R16, R13, R3, R88 ;  /* 0x000000030d107223 */ /* 0x000fe20000010058 */
[----:B------:R-:W-:Y:S01]  /*3a90*/  PRMT R13, RZ, 0x7610, R15 ;  /* 0x00007610ff0d7816 */ /* 0x000fe2000000000f */
[----:B------:R-:W-:Y:S02]  /*3aa0*/  IMAD R12, R12, c[0x0][0x168], RZ ;  /* 0x00005a000c0c7a24 */ /* 0x000fe400078e02ff */
[----:B------:R-:W-:Y:S01]  /*3ab0*/  FFMA.FTZ R2, R2, R8, R91 ;  /* 0x0000000802027223 */ /* 0x000fe2000001005b */
[----:B------:R-:W-:Y:S01]  /*3ac0*/  PRMT R8, RZ, 0x7610, R4 ;  /* 0x00007610ff087816 */ /* 0x000fe20000000004 */
[----:B------:R-:W-:Y:S01]  /*3ad0*/  FFMA.FTZ R163, R163, R13, R68 ;  /* 0x0000000da3a37223 */ /* 0x000fe20000010044 */
[----:B------:R-:W-:Y:S01]  /*3ae0*/  SHF.R.S32.HI R3, RZ, 0x1f, R12 ;  /* 0x0000001fff037819 */ /* 0x000fe2000001140c */
[C---:B------:R-:W-:Y:S01]  /*3af0*/  FMUL.FTZ R9, R170.reuse, R22 ;  /* 0x00000016aa097220 */ /* 0x040fe20000410000 */
[----:B------:R-:W-:Y:S01]  /*3b00*/  PRMT R13, RZ, 0x5410, R19 ;  /* 0x00005410ff0d7816 */ /* 0x000fe20000000013 */
[C---:B------:R-:W-:Y:S01]  /*3b10*/  FMUL.FTZ R162, R170.reuse, R162 ;  /* 0x000000a2aaa27220 */ /* 0x040fe20000410000 */
[----:B------:R-:W-:Y:S01]  /*3b20*/  LEA.HI R3, R3, R12, RZ, 0x3 ;  /* 0x0000000c03037211 */ /* 0x000fe200078f18ff */
[----:B------:R-:W-:Y:S01]  /*3b30*/  FMUL.FTZ R22, R170, R47 ;  /* 0x0000002faa167220 */ /* 0x000fe20000410000 */
[--C-:B------:R-:W-:Y:S01]  /*3b40*/  PRMT R12, RZ, 0x7610, R11.reuse ;  /* 0x00007610ff0c7816 */ /* 0x100fe2000000000b */
[----:B------:R-:W-:Y:S01]  /*3b50*/  FFMA.FTZ R9, R9, R8, R90 ;  /* 0x0000000809097223 */ /* 0x000fe2000001005a */
[----:B------:R-:W-:Y:S01]  /*3b60*/  PRMT R8, RZ, 0x5410, R11 ;  /* 0x00005410ff087816 */ /* 0x000fe2000000000b */
[----:B------:R-:W-:Y:S01]  /*3b70*/  FFMA.FTZ R47, R162, R13, R61 ;  /* 0x0000000da22f7223 */ /* 0x000fe2000001003d */
[----:B------:R-:W-:Y:S01]  /*3b80*/  PRMT R13, RZ, 0x7610, R19 ;  /* 0x00007610ff0d7816 */ /* 0x000fe20000000013 */
[----:B------:R-:W-:Y:S01]  /*3b90*/  FMUL.FTZ R171, R170, R171 ;  /* 0x000000abaaab7220 */ /* 0x000fe20000410000 */
[----:B------:R-:W-:Y:S01]  /*3ba0*/  LEA.HI.SX32 R3, R3, R92, 0x1d ;  /* 0x0000005c03037211 */ /* 0x000fe200078feaff */
[----:B------:R-:W-:Y:S01]  /*3bb0*/  FFMA.FTZ R8, R22, R8, R77 ;  /* 0x0000000816087223 */ /* 0x000fe2000001004d */
[----:B------:R-:W-:Y:S01]  /*3bc0*/  F2FP.BF16.PACK_AB R33, R16, R33 ;  /* 0x000000211021723e */ /* 0x000fe200000010ff */
[----:B------:R-:W-:Y:S01]  /*3bd0*/  FFMA.FTZ R21, R21, R12, R76 ;  /* 0x0000000c15157223 */ /* 0x000fe2000001004c */
[----:B------:R-:W-:Y:S01]  /*3be0*/  PRMT R12, RZ, 0x5410, R15 ;  /* 0x00005410ff0c7816 */ /* 0x000fe2000000000f */
[----:B------:R-:W-:Y:S01]  /*3bf0*/  FFMA.FTZ R22, R171, R13, R60 ;  /* 0x0000000dab167223 */ /* 0x000fe2000001003c */
[----:B------:R-:W-:Y:S01]  /*3c00*/  PRMT R13, RZ, 0x5410, R23 ;  /* 0x00005410ff0d7816 */ /* 0x000fe20000000017 */
[C---:B------:R-:W-:Y:S01]  /*3c10*/  FMUL.FTZ R154, R170.reuse, R154 ;  /* 0x0000009aaa9a7220 */ /* 0x040fe20000410000 */
[C---:B------:R-:W-:Y:S01]  /*3c20*/  IADD3 R16, R3.reuse, 0x60, RZ ;  /* 0x0000006003107810 */ /* 0x040fe20007ffe0ff */
[C---:B------:R-:W-:Y:S01]  /*3c30*/  FMUL.FTZ R41, R170.reuse, R41 ;  /* 0x00000029aa297220 */ /* 0x040fe20000410000 */
[----:B------:R-:W-:Y:S01]  /*3c40*/  IADD3 R20, R3, 0x80, RZ ;  /* 0x0000008003147810 */ /* 0x000fe20007ffe0ff */
[----:B------:R-:W-:Y:S01]  /*3c50*/  FMUL.FTZ R42, R170, R42 ;  /* 0x0000002aaa2a7220 */ /* 0x000fe20000410000 */
[----:B------:R-:W-:Y:S01]  /*3c60*/  F2FP.BF16.PACK_AB R47, R22, R47 ;  /* 0x0000002f162f723e */ /* 0x000fe200000010ff */
[----:B------:R-:W-:-:S02]  /*3c70*/  FFMA.FTZ R12, R154, R12, R69 ;  /* 0x0000000c9a0c7223 */ /* 0x000fc40000010045 */
[----:B------:R-:W-:Y:S01]  /*3c80*/  FFMA.FTZ R154, R32, R13, R53 ;  /* 0x0000000d209a7223 */ /* 0x000fe20000010035 */
[----:B------:R-:W-:Y:S01]  /*3c90*/  F2FP.BF16.PACK_AB R32, R9, R2 ;  /* 0x000000020920723e */ /* 0x000fe200000010ff */
[C---:B------:R-:W-:Y:S02]  /*3ca0*/  FMUL.FTZ R38, R170.reuse, R38 ;  /* 0x00000026aa267220 */ /* 0x040fe40000410000 */
[----:B------:R-:W-:Y:S02]  /*3cb0*/  FMUL.FTZ R45, R170, R45 ;  /* 0x0000002daa2d7220 */ /* 0x000fe40000410000 */
[----:B------:R-:W-:Y:S02]  /*3cc0*/  FFMA.FTZ R36, R6, R41, R83 ;  /* 0x0000002906247223 */ /* 0x000fe40000010053 */
[----:B------:R-:W-:Y:S02]  /*3cd0*/  FFMA.FTZ R9, R137, R42, R82 ;  /* 0x0000002a89097223 */ /* 0x000fe40000010052 */
[----:B------:R-:W-:-:S02]  /*3ce0*/  FMUL.FTZ R158, R170, R158 ;  /* 0x0000009eaa9e7220 */ /* 0x000fc40000410000 */
[C---:B------:R-:W-:Y:S01]  /*3cf0*/  FMUL.FTZ R167, R170.reuse, R167 ;  /* 0x000000a7aaa77220 */ /* 0x040fe20000410000 */
[----:B------:R-:W-:Y:S01]  /*3d00*/  F2FP.BF16.PACK_AB R36, R9, R36 ;  /* 0x000000240924723e */ /* 0x000fe200000010ff */
[C---:B------:R-:W-:Y:S02]  /*3d10*/  FMUL.FTZ R49, R170.reuse, R49 ;  /* 0x00000031aa317220 */ /* 0x040fe40000410000 */
[C---:B------:R-:W-:Y:S02]  /*3d20*/  FMUL.FTZ R50, R170.reuse, R50 ;  /* 0x00000032aa327220 */ /* 0x040fe40000410000 */
[----:B------:R-:W-:Y:S02]  /*3d30*/  FFMA.FTZ R13, R135, R38, R86 ;  /* 0x00000026870d7223 */ /* 0x000fe40000010056 */
[----:B------:R-:W-:Y:S02]  /*3d40*/  FMUL.FTZ R37, R170, R37 ;  /* 0x00000025aa257220 */ /* 0x000fe40000410000 */
[----:B------:R-:W-:-:S02]  /*3d50*/  FFMA.FTZ R38, R136, R45, R79 ;  /* 0x0000002d88267223 */ /* 0x000fc4000001004f */
[C---:B------:R-:W-:Y:S02]  /*3d60*/  FMUL.FTZ R43, R170.reuse, R43 ;  /* 0x0000002baa2b7220 */ /* 0x040fe40000410000 */
[----:B------:R-:W-:Y:S02]  /*3d70*/  FMUL.FTZ R44, R170, R44 ;  /* 0x0000002caa2c7220 */ /* 0x000fe40000410000 */
[----:B------:R-:W-:Y:S01]  /*3d80*/  FFMA.FTZ R171, R39, R17, R52 ;  /* 0x0000001127ab7223 */ /* 0x000fe20000010034 */
[----:B------:R-:W-:Y:S01]  /*3d90*/  F2FP.BF16.PACK_AB R39, R21, R8 ;  /* 0x000000081527723e */ /* 0x000fe200000010ff */
[----:B------:R-:W-:Y:S01]  /*3da0*/  FFMA.FTZ R45, R142, R158, R65 ;  /* 0x0000009e8e2d7223 */ /* 0x000fe20000010041 */
[----:B------:R-:W-:Y:S01]  /*3db0*/  HFMA2.MMA R21, -RZ, RZ, 0, 9.5367431640625e-07 ;  /* 0x00000010ff157435 */ /* 0x000fe200000001ff */
[----:B------:R-:W-:Y:S01]  /*3dc0*/  FFMA.FTZ R2, R151, R167, R64 ;  /* 0x000000a797027223 */ /* 0x000fe20000010040 */
[----:B------:R-:W-:Y:S01]  /*3dd0*/  IADD3 R8, R3, 0x20, RZ ;  /* 0x0000002003087810 */ /* 0x000fe20007ffe0ff */
[----:B------:R-:W-:-:S02]  /*3de0*/  FFMA.FTZ R40, R10, R49, R75 ;  /* 0x000000310a287223 */ /* 0x000fc4000001004b */
[----:B------:R-:W-:Y:S01]  /*3df0*/  FFMA.FTZ R9, R143, R50, R74 ;  /* 0x000000328f097223 */ /* 0x000fe2000001004a */
[----:B------:R-:W-:Y:S01]  /*3e00*/  F2FP.BF16.PACK_AB R45, R2, R45 ;  /* 0x0000002d022d723e */ /* 0x000fe200000010ff */
[C---:B------:R-:W-:Y:S02]  /*3e10*/  FMUL.FTZ R173, R170.reuse, R173 ;  /* 0x000000adaaad7220 */ /* 0x040fe40000410000 */
[----:B------:R-:W-:Y:S01]  /*3e20*/  FMUL.FTZ R168, R170, R34 ;  /* 0x00000022aaa87220 */ /* 0x000fe20000410000 */
[----:B------:R-:W-:Y:S01]  /*3e30*/  F2FP.BF16.PACK_AB R40, R9, R40 ;  /* 0x000000280928723e */ /* 0x000fe200000010ff */
[----:B------:R-:W-:Y:S02]  /*3e40*/  FFMA.FTZ R34, R132, R37, R87 ;  /* 0x0000002584227223 */ /* 0x000fe40000010057 */
[----:B------:R-:W-:Y:S02]  /*3e50*/  FMUL.FTZ R46, R170, R46 ;  /* 0x0000002eaa2e7220 */ /* 0x000fe40000410000 */
[----:B------:R-:W-:Y:S01]  /*3e60*/  FFMA.FTZ R37, R134, R43, R81 ;  /* 0x0000002b86257223 */ /* 0x000fe20000010051 */
[----:B------:R-:W-:Y:S01]  /*3e70*/  F2FP.BF16.PACK_AB R43, R163, R12 ;  /* 0x0000000ca32b723e */ /* 0x000fe200000010ff */
[----:B------:R-:W-:Y:S01]  /*3e80*/  FFMA.FTZ R44, R139, R44, R80 ;  /* 0x0000002c8b2c7223 */ /* 0x000fe20000010050 */
[----:B------:R-:W-:Y:S01]  /*3e90*/  IADD3 R12, R3, 0x40, RZ ;  /* 0x00000040030c7810 */ /* 0x000fe20007ffe0ff */
[C---:B------:R-:W-:Y:S01]  /*3ea0*/  FMUL.FTZ R51, R170.reuse, R51 ;  /* 0x00000033aa337220 */ /* 0x040fe20000410000 */
[----:B------:R-:W-:Y:S01]  /*3eb0*/  F2FP.BF16.PACK_AB R34, R13, R34 ;  /* 0x000000220d22723e */ /* 0x000fe200000010ff */
        /* <DEDUP_REMOVED lines=10> */
[----:B------:R-:W-:Y:S02]  /*3f60*/  FMUL.FTZ R175, R170, R175 ;  /* 0x000000afaaaf7220 */ /* 0x000fe40000410000 */
        /* <DEDUP_REMOVED lines=9> */
[----:B------:R-:W-:Y:S01]  /*4000*/  F2FP.BF16.PACK_AB R51, R171, R154 ;  /* 0x0000009aab33723e */ /* 0x000fe200000010ff */
[----:B------:R-:W-:-:S02]  /*4010*/  FFMA.FTZ R150, R145, R150, R72 ;  /* 0x0000009691967223 */ /* 0x000fc40000010048 */
[----:B------:R-:W-:Y:S01]  /*4020*/  FFMA.FTZ R44, R14, R156, R67 ;  /* 0x0000009c0e2c7223 */ /* 0x000fe20000010043 */
[----:B------:R-:W-:Y:S01]  /*4030*/  F2FP.BF16.PACK_AB R42, R161, R42 ;  /* 0x0000002aa12a723e */ /* 0x000fe200000010ff */
        /* <DEDUP_REMOVED lines=8> */
[----:B------:R-:W-:-:S03]  /*40c0*/  IMAD.WIDE.U32 R2, R3, R21, c[0x0][0x208] ;  /* 0x0000820003027625 */ /* 0x000fc600078e0015 */
[----:B------:R-:W-:Y:S01]  /*40d0*/  F2FP.BF16.PACK_AB R50, R175, R50 ;  /* 0x00000032af32723e */ /* 0x000fe200000010ff */
[-C--:B------:R-:W-:Y:S01]  /*40e0*/  IMAD.WIDE.U32 R8, R8, R21.reuse, c[0x0][0x208] ;  /* 0x0000820008087625 */ /* 0x080fe200078e0015 */
[----:B------:R1:W-:Y:S03]  /*40f0*/  STG.E.128 [R2.64], R32 ;  /* 0x0000002002007986 */ /* 0x0003e6000c101d04 */
[-C--:B------:R-:W-:Y:S01]  /*4100*/  IMAD.WIDE.U32 R12, R12, R21.reuse, c[0x0][0x208] ;  /* 0x000082000c0c7625 */ /* 0x080fe200078e0015 */
[----:B------:R1:W-:Y:S03]  /*4110*/  STG.E.128 [R8.64], R36 ;  /* 0x0000002408007986 */ /* 0x0003e6000c101d04 */
[-C--:B------:R-:W-:Y:S01]  /*4120*/  IMAD.WIDE.U32 R16, R16, R21.reuse, c[0x0][0x208] ;  /* 0x0000820010107625 */ /* 0x080fe200078e0015 */
[----:B------:R1:W-:Y:S03]  /*4130*/  STG.E.128 [R12.64], R40 ;  /* 0x000000280c007986 */ /* 0x0003e6000c101d04 */
[----:B------:R-:W-:Y:S01]  /*4140*/  IMAD.WIDE.U32 R20, R20, R21, c[0x0][0x208] ;  /* 0x0000820014147625 */ /* 0x000fe200078e0015 */
[----:B------:R1:W-:Y:S04]  /*4150*/  STG.E.128 [R16.64], R44 ;  /* 0x0000002c10007986 */ /* 0x0003e8000c101d04 */
[----:B------:R1:W-:Y:S02]  /*4160*/  STG.E.128 [R20.64], R48 ;  /* 0x0000003014007986 */ /* 0x0003e4000c101d04 */
.L_x_894:
[----:B--2---:R-:W-:Y:S05]  /*4170*/  BSYNC B0 ;  /* 0x0000000000007941 */ /* 0x004fea0003800000 */
.L_x_893:
[----:B-1----:R-:W-:-:S04]  /*4180*/  MOV R2, c[0x0][0x160] ;  /* 0x0000580000027a02 */ /* 0x002fc80000000f00 */
[----:B------:R-:W-:-:S04]  /*4190*/  LEA R131, R2, R131, 0x2 ;  /* 0x0000008302837211 */ /* 0x000fc800078e10ff */
[----:B------:R-:W-:-:S13]  /*41a0*/  ISETP.GE.AND P0, PT, R131, c[0x0][0x164], PT ;  /* 0x0000590083007a0c */ /* 0x000fda0003f06270 */
[----:B0----5:R-:W-:Y:S01]  /*41b0*/  @P0 CALL.REL.NOINC `(.L_x_895) ;  /* 0x0000001000000944 */ /* 0x021fe20003c00000 */
[----:B------:R-:W-:Y:S05]  /*41c0*/  BRA `(.L_x_896) ;  /* 0xffffc7a000007947 */ /* 0x000fea000383ffff */
.L_x_895:
[----:B------:R-:W-:Y:S05]  /*41d0*/  EXIT ;  /* 0x000000000000794d */ /* 0x000fea0003800000 */
.L_x_891:
[----:B0-----:R-:W-:Y:S01]  /*41e0*/  HFMA2.MMA R32, -RZ, RZ, 0, 5.9604644775390625e-08 ;  /* 0x00000001ff207435 */ /* 0x001fe200000001ff */
[----:B------:R-:W-:Y:S02]  /*41f0*/  MOV R35, R179 ;  /* 0x000000b300237202 */ /* 0x000fe40000000f00 */
[----:B------:R-:W-:Y:S02]  /*4200*/  MOV R8, 0x1f ;  /* 0x0000001f00087802 */ /* 0x000fe40000000f00 */
[----:B------:R-:W-:Y:S02]  /*4210*/  MOV R9, 0xffffffff ;  /* 0xffffffff00097802 */ /* 0x000fe40000000f00 */
[----:B------:R-:W-:Y:S02]  /*4220*/  MOV R2, 0x4240 ;  /* 0x0000424000027802 */ /* 0x000fe40000000f00 */
[----:B-----5:R-:W-:Y:S05]  /*4230*/  CALL.REL.NOINC `($__internal_7_$__cuda_sm70_shflsync_bfly_p) ;  /* 0x0000089000007944 */ /* 0x020fea0003c00000 */
[----:B-1----:R-:W-:Y:S01]  /*4240*/  MOV R2, R32 ;  /* 0x0000002000027202 */ /* 0x002fe20000000f00 */
[----:B0-----:R-:W-:Y:S05]  /*4250*/  BRA `(.L_x_897) ;  /* 0xffffecd000007947 */ /* 0x001fea000383ffff */
.L_x_892:
[----:B------:R-:W-:Y:S01]  /*4260*/  HFMA2.MMA R32, -RZ, RZ, 0, 1.1920928955078125e-07 ;  /* 0x00000002ff207435 */ /* 0x000fe200000001ff */
[----:B------:R-:W-:Y:S02]  /*4270*/  MOV R8, 0x1f ;  /* 0x0000001f00087802 */ /* 0x000fe40000000f00 */
[----:B------:R-:W-:-:S02]  /*4280*/  MOV R9, 0xffffffff ;  /* 0xffffffff00097802 */ /* 0x000fc40000000f00 */
[----:B------:R-:W-:Y:S02]  /*4290*/  MOV R2, 0x42b0 ;  /* 0x000042b000027802 */ /* 0x000fe40000000f00 */
[----:B0----5:R-:W-:Y:S05]  /*42a0*/  CALL.REL.NOINC `($__internal_7_$__cuda_sm70_shflsync_bfly_p) ;  /* 0x0000082000007944 */ /* 0x021fea0003c00000 */
[----:B01----:R-:W-:Y:S01]  /*42b0*/  FADD.FTZ R35, R35, R32 ;  /* 0x0000002023237221 */ /* 0x003fe20000010000 */
[----:B------:R-:W-:Y:S01]  /*42c0*/  HFMA2.MMA R32, -RZ, RZ, 0, 2.384185791015625e-07 ;  /* 0x00000004ff207435 */ /* 0x000fe200000001ff */
[----:B------:R-:W-:Y:S02]  /*42d0*/  MOV R8, 0x1f ;  /* 0x0000001f00087802 */ /* 0x000fe40000000f00 */
[----:B------:R-:W-:Y:S02]  /*42e0*/  MOV R9, 0xffffffff ;  /* 0xffffffff00097802 */ /* 0x000fe40000000f00 */
[----:B------:R-:W-:Y:S02]  /*42f0*/  MOV R2, 0x4310 ;  /* 0x0000431000027802 */ /* 0x000fe40000000f00 */
[----:B------:R-:W-:Y:S05]  /*4300*/  CALL.REL.NOINC `($__internal_7_$__cuda_sm70_shflsync_bfly_p) ;  /* 0x000007c000007944 */ /* 0x000fea0003c00000 */
[----:B01----:R-:W-:Y:S01]  /*4310*/  FADD.FTZ R35, R35, R32 ;  /* 0x0000002023237221 */ /* 0x003fe20000010000 */
[----:B------:R-:W-:Y:S01]  /*4320*/  HFMA2.MMA R32, -RZ, RZ, 0, 4.76837158203125e-07 ;  /* 0x00000008ff207435 */ /* 0x000fe200000001ff */
[----:B------:R-:W-:Y:S02]  /*4330*/  MOV R8, 0x1f ;  /* 0x0000001f00087802 */ /* 0x000fe40000000f00 */
[----:B------:R-:W-:-:S02]  /*4340*/  MOV R9, 0xffffffff ;  /* 0xffffffff00097802 */ /* 0x000fc40000000f00 */
[----:B------:R-:W-:Y:S02]  /*4350*/  MOV R2, 0x4370 ;  /* 0x0000437000027802 */ /* 0x000fe40000000f00 */
[----:B------:R-:W-:Y:S05]  /*4360*/  CALL.REL.NOINC `($__internal_7_$__cuda_sm70_shflsync_bfly_p) ;  /* 0x0000076000007944 */ /* 0x000fea0003c00000 */
[----:B01----:R-:W-:Y:S01]  /*4370*/  FADD.FTZ R35, R35, R32 ;  /* 0x0000002023237221 */ /* 0x003fe20000010000 */
[----:B------:R-:W-:Y:S01]  /*4380*/  HFMA2.MMA R32, -RZ, RZ, 0, 9.5367431640625e-07 ;  /* 0x00000010ff207435 */ /* 0x000fe200000001ff */
[----:B------:R-:W-:Y:S02]  /*4390*/  MOV R8, 0x1f ;  /* 0x0000001f00087802 */ /* 0x000fe40000000f00 */
[----:B------:R-:W-:Y:S02]  /*43a0*/  MOV R9, 0xffffffff ;  /* 0xffffffff00097802 */ /* 0x000fe40000000f00 */
[----:B------:R-:W-:Y:S02]  /*43b0*/  MOV R2, 0x43d0 ;  /* 0x000043d000027802 */ /* 0x000fe40000000f00 */
[----:B------:R-:W-:Y:S05]  /*43c0*/  CALL.REL.NOINC `($__internal_7_$__cuda_sm70_shflsync_bfly_p) ;  /* 0x0000070000007944 */ /* 0x000fea0003c00000 */
        /* <DEDUP_REMOVED lines=86> */
[----:B------:R-:W-:Y:S05]  /*4930*/  CALL.REL.NOINC `($__internal_7_$__cuda_sm70_shflsync_bfly_p) ;  /* 0x0000019000007944 */ /* 0x000fea0003c00000 */
[----:B01----:R-:W-:Y:S01]  /*4940*/  FADD.FTZ R35, R35, R32 ;  /* 0x0000002023237221 */ /* 0x003fe20000010000 */
[----:B------:R-:W-:Y:S01]  /*4950*/  HFMA2.MMA R32, -RZ, RZ, 0, 1.1920928955078125e-07 ;  /* 0x00000002ff207435 */ /* 0x000fe200000001ff */
[----:B------:R-:W-:Y:S02]  /*4960*/  MOV R8, 0x1f ;  /* 0x0000001f00087802 */ /* 0x000fe40000000f00 */
[----:B------:R-:W-:Y:S02]  /*4970*/  MOV R9, 0xffffffff ;  /* 0xffffffff00097802 */ /* 0x000fe40000000f00 */
[----:B------:R-:W-:Y:S02]  /*4980*/  MOV R2, 0x49a0 ;  /* 0x000049a000027802 */ /* 0x000fe40000000f00 */
[----:B------:R-:W-:Y:S05]  /*4990*/  CALL.REL.NOINC `($__internal_7_$__cuda_sm70_shflsync_bfly_p) ;  /* 0x0000013000007944 */ /* 0x000fea0003c00000 */
[----:B01----:R-:W-:Y:S01]  /*49a0*/  FADD.FTZ R35, R35, R32 ;  /* 0x0000002023237221 */ /* 0x003fe20000010000 */
[----:B------:R-:W-:Y:S01]  /*49b0*/  HFMA2.MMA R32, -RZ, RZ, 0, 2.384185791015625e-07 ;  /* 0x00000004ff207435 */ /* 0x000fe200000001ff */
[----:B------:R-:W-:Y:S02]  /*49c0*/  MOV R8, 0x1f ;  /* 0x0000001f00087802 */ /* 0x000fe40000000f00 */
[----:B------:R-:W-:-:S02]  /*49d0*/  MOV R9, 0xffffffff ;  /* 0xffffffff00097802 */ /* 0x000fc40000000f00 */
[----:B------:R-:W-:Y:S02]  /*49e0*/  MOV R2, 0x4a00 ;  /* 0x00004a0000027802 */ /* 0x000fe40000000f00 */
[----:B------:R-:W-:Y:S05]  /*49f0*/  CALL.REL.NOINC `($__internal_7_$__cuda_sm70_shflsync_bfly_p) ;  /* 0x000000d000007944 */ /* 0x000fea0003c00000 */
[----:B01----:R-:W-:Y:S01]  /*4a00*/  FADD.FTZ R35, R35, R32 ;  /* 0x0000002023237221 */ /* 0x003fe20000010000 */
[----:B------:R-:W-:Y:S01]  /*4a10*/  HFMA2.MMA R32, -RZ, RZ, 0, 4.76837158203125e-07 ;  /* 0x00000008ff207435 */ /* 0x000fe200000001ff */
[----:B------:R-:W-:Y:S02]  /*4a20*/  MOV R8, 0x1f ;  /* 0x0000001f00087802 */ /* 0x000fe40000000f00 */
[----:B------:R-:W-:Y:S02]  /*4a30*/  MOV R9, 0xffffffff ;  /* 0xffffffff00097802 */ /* 0x000fe40000000f00 */
[----:B------:R-:W-:Y:S02]  /*4a40*/  MOV R2, 0x4a60 ;  /* 0x00004a6000027802 */ /* 0x000fe40000000f00 */
[----:B------:R-:W-:Y:S05]  /*4a50*/  CALL.REL.NOINC `($__internal_7_$__cuda_sm70_shflsync_bfly_p) ;  /* 0x0000007000007944 */ /* 0x000fea0003c00000 */
[----:B01----:R-:W-:Y:S01]  /*4a60*/  FADD.FTZ R35, R35, R32 ;  /* 0x0000002023237221 */ /* 0x003fe20000010000 */
[----:B------:R-:W-:Y:S01]  /*4a70*/  HFMA2.MMA R32, -RZ, RZ, 0, 9.5367431640625e-07 ;  /* 0x00000010ff207435 */ /* 0x000fe200000001ff */
[----:B------:R-:W-:Y:S02]  /*4a80*/  MOV R8, 0x1f ;  /* 0x0000001f00087802 */ /* 0x000fe40000000f00 */
[----:B------:R-:W-:-:S02]  /*4a90*/  MOV R9, 0xffffffff ;  /* 0xffffffff00097802 */ /* 0x000fc40000000f00 */
[----:B------:R-:W-:Y:S02]  /*4aa0*/  MOV R2, 0x4ac0 ;  /* 0x00004ac000027802 */ /* 0x000fe40000000f00 */
[----:B------:R-:W-:Y:S05]  /*4ab0*/  CALL.REL.NOINC `($__internal_7_$__cuda_sm70_shflsync_bfly_p) ;  /* 0x0000001000007944 */ /* 0x000fea0003c00000 */
[----:B01----:R-:W-:Y:S05]  /*4ac0*/  BRA `(.L_x_898) ;  /* 0xffffeaa000007947 */ /* 0x003fea000383ffff */
        .weak           $__internal_7_$__cuda_sm70_shflsync_bfly_p
        .type           $__internal_7_$__cuda_sm70_shflsync_bfly_p,@function
        .size           $__internal_7_$__cuda_sm70_shflsync_bfly_p,(.L_x_36095 - $__internal_7_$__cuda_sm70_shflsync_bfly_p)
$__internal_7_$__cuda_sm70_shflsync_bfly_p:
[----:B------:R-:W-:Y:S01]  /*4ad0*/  HFMA2.MMA R3, -RZ, RZ, 0, 0 ;  /* 0x00000000ff037435 */ /* 0x000fe200000001ff */
[----:B------:R-:W-:Y:S04]  /*4ae0*/  WARPSYNC R9 ;  /* 0x0000000900007348 */ /* 0x000fe80003800000 */
[----:B------:R0:W1:Y:S01]  /*4af0*/  SHFL.BFLY PT, R32, R35, R32, R8 ;  /* 0x0c00002023207389 */ /* 0x00006200000e0008 */
[----:B------:R-:W-:Y:S05]  /*4b00*/  RET.REL.NODEC R2 `(_ZN10layer_norm13ln_fwd_kernelINS_13Kernel_traitsI13__nv_bfloat16S2_S2_S2_fjLj1280ELj1ELj4ELj1ELj16ENS_18Kernel_traits_baseILj1280ES2_S2_S2_S2_fjLj128EEEEELb0ELb1ELb1ELb1EEEvNS_9FwdParamsE) ;  /* 0xffffb4f002007950 */ /* 0x000fea0003c3ffff */
.L_x_899:
        /* <DEDUP_REMOVED lines=15> */
.L_x_36095:


//--------------------- .text._ZN10layer_norm13ln_fwd_kernelINS_13Kernel_traitsI13__nv_bfloat16S2_S2_S2_fjLj1280ELj1ELj4ELj1ELj16ENS_18Kernel_traits_baseILj1280ES2_S2_S2_S2_fjLj128EEEEELb1ELb0ELb0ELb0EEEvNS_9FwdParamsE --------------------------
	.section	.text._ZN10layer_norm13ln_fwd_kernelINS_13Kernel_traitsI13__nv_bfloat16S2_S2_S2_fjLj1280ELj1ELj4ELj1ELj16ENS_18Kernel_traits_baseILj1280ES2_S2_S2_S2_fjLj128EEEEELb1ELb0ELb0ELb0EEEvNS_9FwdParamsE,"ax",@progbits
	.sectioninfo	@"SHI_REGISTERS=161"
	.align	128
        .global         _ZN10layer_norm13ln_fwd_kernelINS_13Kernel_traitsI13__nv_bfloat16S2_S2_S2_fjLj1280ELj1ELj4ELj1ELj16ENS_18Kernel_traits_baseILj1280ES2_S2_S2_S2_fjLj128EEEEELb1ELb0ELb0ELb0EEEvNS_9FwdParamsE
        .type           _ZN10layer_norm13ln_fwd_kernelINS_13Kernel_traitsI13__nv_bfloat16S2_S2_S2_fjLj1280ELj1ELj4ELj1ELj16ENS_18Kernel_traits_baseILj1280ES2_S2_S2_S2_fjLj128EEEEELb1ELb0ELb0ELb0EEEvNS_9FwdParamsE,@function
        .size           _ZN10layer_norm13ln_fwd_kernelINS_13Kernel_traitsI13__nv_bfloat16S2_S2_S2_fjLj1280ELj1ELj4ELj1ELj16ENS_18Kernel_traits_baseILj1280ES2_S2_S2_S2_fjLj128EEEEELb1ELb0ELb0ELb0EEEvNS_9FwdParamsE,(.L_x_36096 - _ZN10layer_norm13ln_fwd_kernelINS_13Kernel_traitsI13__nv_bfloat16S2_S2_S2_fjLj1280ELj1ELj4ELj1ELj16ENS_18Kernel_traits_baseILj1280ES2_S2_S2_S2_fjLj128EEEEELb1ELb0ELb0ELb0EEEvNS_9FwdParamsE)
        .other          _ZN10layer_norm13ln_fwd_kernelINS_13Kernel_traitsI13__nv_bfloat16S2_S2_S2_fjLj1280ELj1ELj4ELj1ELj16ENS_18Kernel_traits_baseILj1280ES2_S2_S2_S2_fjLj128EEEEELb1ELb0ELb0ELb0EEEvNS_9FwdParamsE,@"STO_CUDA_ENTRY STV_DEFAULT"
_ZN10layer_norm13ln_fwd_kernelINS_13Kernel_traitsI13__nv_bfloat16S2_S2_S2_fjLj1280ELj1ELj4ELj1ELj16ENS_18Kernel_traits_baseILj1280ES2_S2_S2_S2_fjLj128EEEEELb1ELb0ELb0ELb0EEEvNS_9FwdParamsE:
.text._ZN10layer_norm13ln_fwd_kernelINS_13Kernel_traitsI13__nv_bfloat16S2_S2_S2_fjLj1280ELj1ELj4ELj1ELj16ENS_18Kernel_traits_baseILj1280ES2_S2_S2_S2_fjLj128EEEEELb1ELb0ELb0ELb0EEEvNS_9FwdParamsE:
[----:B------:R-:W-:Y:S02]  /*0000*/  IMAD.MOV.U32 R1, RZ, RZ, c[0x0][0x28] ;  /* 0x00000a00ff017624 */ /* 0x000fe400078e00ff */
[----:B------:R-:W-:Y:S02]  /*0010*/  ULDC.U8 UR4, c[0x0][0x244] ;  /* 0x0000910000047ab9 */ /* 0x000fe40000000000 */
[----:B------:R-:W-:Y:S01]  /*0020*/  ISETP.NE.AND P0, PT, RZ, UR4, PT ;  /* 0x00000004ff007c0c */ /* 0x000fe2000bf05270 */
[----:B------:R-:W-:Y:S02]  /*0030*/  ULDC.64 UR4, c[0x0][0x230] ;  /* 0x00008c0000047ab9 */ /* 0x000fe40000000a00 */
[----:B------:R-:W-:Y:S01]  /*0040*/  IMAD.U32 R2, RZ, RZ, UR4 ;  /* 0x00000004ff027e24 */ /* 0x000fe2000f8e00ff */
[----:B------:R-:W-:Y:S01]  /*0050*/  ULDC.64 UR6, c[0x0][0x118] ;  /* 0x0000460000067ab9 */ /* 0x000fe20000000a00 */
[----:B------:R-:W-:Y:S02]  /*0060*/  IMAD.U32 R3, RZ, RZ, UR5 ;  /* 0x00000005ff037e24 */ /* 0x000fe4000f8e00ff */
[----:B------:R-:W-:Y:S02]  /*0070*/  IMAD.MOV.U32 R96, RZ, RZ, c[0x0][0x238] ;  /* 0x00008e00ff607624 */ /* 0x000fe400078e00ff */
[----:B------:R-:W-:-:S04]  /*0080*/  IMAD.MOV.U32 R97, RZ, RZ, c[0x0][0x23c] ;  /* 0x00008f00ff617624 */ /* 0x000fc800078e00ff */
[----:B------:R-:W2:Y:S01]  /*0090*/  @P0 LDG.E.64 R2, [R2.64] ;  /* 0x0000000602020981 */ /* 0x000ea2000c1e1b00 */
[----:B------:R-:W-:Y:S02]  /*00a0*/  @P0 IMAD.MOV.U32 R8, RZ, RZ, R96 ;  /* 0x000000ffff080224 */ /* 0x000fe400078e0060 */
[----:B------:R-:W-:-:S05]  /*00b0*/  @P0 IMAD.MOV.U32 R9, RZ, RZ, R97 ;  /* 0x000000ffff090224 */ /* 0x000fca00078e0061 */
[----:B------:R-:W3:Y:S01]  /*00c0*/  @P0 LDG.E.64 R4, [R8.64] ;  /* 0x0000000608040981 */ /* 0x000ee2000c1e1b00 */
[----:B------:R-:W-:Y:S03]  /*00d0*/  BSSY B0, `(.L_x_900) ;  /* 0x000005c000007945 */ /* 0x000fe60003800000 */
[----:B------:R-:W0:Y:S04]  /*00e0*/  S2R R18, SR_TID.X ;  /* 0x0000000000127919 */ /* 0x000e280000002100 */
[----:B------:R-:W1:Y:S01]  /*00f0*/  S2R R11, SR_CTAID.X ;  /* 0x00000000000b7919 */ /* 0x000e620000002500 */
[----:B0-----:R-:W-:Y:S01]  /*0100*/  LOP3.LUT R36, R18, 0x1f, RZ, 0xc0, !PT ;  /* 0x0000001f12247812 */ /* 0x001fe200078ec0ff */
[----:B-1----:R-:W-:-:S03]  /*0110*/  IMAD R22, R11, c[0x0][0x0], R18 ;  /* 0x000000000b167a24 */ /* 0x002fc600078e0212 */
[----:B------:R-:W-:Y:S02]  /*0120*/  LOP3.LUT R19, R36, 0x1f, RZ, 0x3c, !PT ;  /* 0x0000001f24137812 */ /* 0x000fe400078e3cff */
[----:B------:R-:W-:Y:S01]  /*0130*/  SHF.R.U32.HI R18, RZ, 0x5, R18 ;  /* 0x00000005ff127819 */ /* 0x000fe20000011612 */
[----:B------:R-:W-:-:S04]  /*0140*/  IMAD.WIDE.U32 R6, R22, -0x326172a9, RZ ;  /* 0xcd9e8d5716067825 */ /* 0x000fc800078e00ff */
[----:B------:R-:W-:Y:S01]  /*0150*/  IMAD R18, R11, 0x4, R18 ;  /* 0x000000040b127824 */ /* 0x000fe200078e0212 */
[----:B--2---:R-:W0:Y:S08]  /*0160*/  @P0 R2UR UR4, R2 ;  /* 0x00000000020403c2 */ /* 0x004e3000000e0000 */
[----:B------:R1:W2:Y:S01]  /*0170*/  @P0 R2UR UR5, R3 ;  /* 0x00000000030503c2 */ /* 0x0002a200000e0000 */
[----:B---3--:R-:W-:-:S05]  /*0180*/  @P0 IADD3 R96, P1, R4, c[0x0][0x240], RZ ;  /* 0x0000900004600a10 */ /* 0x008fca0007f3e0ff */
[----:B------:R-:W-:-:S05]  /*0190*/  @P0 IMAD.X R97, RZ, RZ, R5, P1 ;  /* 0x000000ffff610224 */ /* 0x000fca00008e0605 */
[--C-:B------:R-:W-:Y:S02]  /*01a0*/  SHF.R.U64 R21, R96, 0x2, R97.reuse ;  /* 0x0000000260157819 */ /* 0x100fe40000001261 */
[----:B------:R-:W-:-:S03]  /*01b0*/  SHF.R.U32.HI R20, RZ, 0x2, R97 ;  /* 0x00000002ff147819 */ /* 0x000fc60000011661 */
[----:B------:R-:W-:Y:S01]  /*01c0*/  IMAD.WIDE.U32 R4, R21, -0x2daee0ad, RZ ;  /* 0xd2511f5315047825 */ /* 0x000fe200078e00ff */
[----:B0-----:R-:W-:Y:S01]  /*01d0*/  LOP3.LUT R0, R7, UR4, R20, 0x96, !PT ;  /* 0x0000000407007c12 */ /* 0x001fe2000f8e9614 */
[----:B------:R-:W-:Y:S02]  /*01e0*/  UIADD3 UR9, UR4, -0x61c88647, URZ ;  /* 0x9e3779b904097890 */ /* 0x000fe4000fffe03f */
[----:B------:R-:W-:Y:S02]  /*01f0*/  UIADD3 UR11, UR4, 0x3c6ef372, URZ ;  /* 0x3c6ef372040b7890 */ /* 0x000fe4000fffe03f */
[----:B-1----:R-:W-:Y:S01]  /*0200*/  IMAD.WIDE.U32 R2, R0, -0x2daee0ad, RZ ;  /* 0xd2511f5300027825 */ /* 0x002fe200078e00ff */
[----:B------:R-:W-:Y:S01]  /*0210*/  UIADD3 UR13, UR4, -0x255992d5, URZ ;  /* 0xdaa66d2b040d7890 */ /* 0x000fe2000fffe03f */
[----:B--2---:R-:W-:Y:S01]  /*0220*/  LOP3.LUT R8, R5, UR5, RZ, 0x3c, !PT ;  /* 0x0000000505087c12 */ /* 0x004fe2000f8e3cff */
[----:B------:R-:W-:Y:S01]  /*0230*/  UIADD3 UR10, UR5, -0x4498517b, URZ ;  /* 0xbb67ae85050a7890 */ /* 0x000fe2000fffe03f */
[----:B------:R-:W-:Y:S01]  /*0240*/  MOV R0, c[0x0][0x168] ;  /* 0x00005a0000007a02 */ /* 0x000fe20000000f00 */
[----:B------:R-:W-:-:S02]  /*0250*/  UIADD3 UR12, UR5, 0x76cf5d0a, URZ ;  /* 0x76cf5d0a050c7890 */ /* 0x000fc4000fffe03f */
[----:B------:R-:W-:Y:S01]  /*0260*/  IMAD.WIDE.U32 R8, R8, -0x326172a9, RZ ;  /* 0xcd9e8d5708087825 */ /* 0x000fe200078e00ff */
[----:B------:R-:W-:Y:S01]  /*0270*/  UIADD3 UR14, UR5, 0x32370b8f, URZ ;  /* 0x32370b8f050e7890 */ /* 0x000fe2000fffe03f */
[----:B------:R-:W-:Y:S01]  /*0280*/  LOP3.LUT R7, R3, UR10, R4, 0x96, !PT ;  /* 0x0000000a03077c12 */ /* 0x000fe2000f8e9604 */
[----:B------:R-:W-:Y:S01]  /*0290*/  UIADD3 UR15, UR4, 0x78dde6e4, URZ ;  /* 0x78dde6e4040f7890 */ /* 0x000fe2000fffe03f */
[----:B------:R-:W-:Y:S01]  /*02a0*/  SHF.R.S32.HI R0, RZ, 0x1f, R0 ;  /* 0x0000001fff007819 */ /* 0x000fe20000011400 */
[----:B------:R-:W-:Y:S01]  /*02b0*/  UIADD3 UR16, UR5, -0x126145ec, URZ ;  /* 0xed9eba1405107890 */ /* 0x000fe2000fffe03f */
[----:B------:R-:W-:Y:S01]  /*02c0*/  LOP3.LUT R4, R9, UR9, R6, 0x96, !PT ;  /* 0x0000000909047c12 */ /* 0x000fe2000f8e9606 */
[----:B------:R-:W-:Y:S01]  /*02d0*/  IMAD.WIDE.U32 R6, R7, -0x326172a9, RZ ;  /* 0xcd9e8d5707067825 */ /* 0x000fe200078e00ff */
[----:B------:R-:W-:Y:S01]  /*02e0*/  UIADD3 UR18, UR5, -0x56f99767, URZ ;  /* 0xa906689905127890 */ /* 0x000fe2000fffe03f */
[----:B------:R-:W-:Y:S01]  /*02f0*/  LEA.HI R0, R0, c[0x0][0x168], RZ, 0x3 ;  /* 0x00005a0000007a11 */ /* 0x000fe200078f18ff */
[----:B------:R-:W-:Y:S01]  /*0300*/  UIADD3 UR17, UR4, 0x1715609d, URZ ;  /* 0x1715609d04117890 */ /* 0x000fe2000fffe03f */
[----:B------:R-:W-:Y:S01]  /*0310*/  IMAD.WIDE.U32 R4, R4, -0x2daee0ad, RZ ;  /* 0xd2511f5304047825 */ /* 0x000fe200078e00ff */
[----:B------:R-:W-:Y:S01]  /*0320*/  LOP3.LUT R3, R7, UR11, R8, 0x96, !PT ;  /* 0x0000000b07037c12 */ /* 0x000fe2000f8e9608 */
[----:B------:R-:W-:Y:S01]  /*0330*/  UIADD3 UR19, UR4, -0x4ab325aa, URZ ;  /* 0xb54cda5604137890 */ /* 0x000fe2000fffe03f */
[----:B------:R-:W-:Y:S01]  /*0340*/  LEA.HI.SX32 R19, R0, R19, 0x1d ;  /* 0x0000001300137211 */ /* 0x000fe200078feaff */
[----:B------:R-:W-:Y:S01]  /*0350*/  UIADD3 UR20, UR5, 0x646e171e, URZ ;  /* 0x646e171e05147890 */ /* 0x000fe2000fffe03f */
[----:B------:R-:W-:Y:S01]  /*0360*/  LOP3.LUT R8, R5, UR12, R2, 0x96, !PT ;  /* 0x0000000c05087c12 */ /* 0x000fe2000f8e9602 */
[----:B------:R-:W-:Y:S01]  /*0370*/  IMAD.WIDE.U32 R2, R3, -0x2daee0ad, RZ ;  /* 0xd2511f5303027825 */ /* 0x000fe200078e00ff */
[C---:B------:R-:W-:Y:S01]  /*0380*/  LOP3.LUT P6, RZ, R19.reuse, 0xffffffe0, RZ, 0xc0, !PT ;  /* 0xffffffe013ff7812 */ /* 0x040fe200078cc0ff */
[----:B------:R-:W-:Y:S01]  /*0390*/  UIADD3 UR21, UR4, 0x5384540f, URZ ;  /* 0x5384540f04157890 */ /* 0x000fe2000fffe03f */
[----:B------:R-:W-:Y:S01]  /*03a0*/  ISETP.GE.U32.AND P5, PT, R19, 0x40, PT ;  /* 0x000000401300780c */ /* 0x000fe20003fa6070 */
[----:B------:R-:W-:Y:S01]  /*03b0*/  IMAD.WIDE.U32 R8, R8, -0x326172a9, RZ ;  /* 0xcd9e8d5708087825 */ /* 0x000fe200078e00ff */
[----:B------:R-:W-:Y:S01]  /*03c0*/  LOP3.LUT R7, R3, UR14, R4, 0x96, !PT ;  /* 0x0000000e03077c12 */ /* 0x000fe2000f8e9604 */
[----:B------:R-:W-:Y:S01]  /*03d0*/  UIADD3 UR22, UR5, 0x1fd5c5a3, URZ ;  /* 0x1fd5c5a305167890 */ /* 0x000fe2000fffe03f */
[----:B------:R-:W-:Y:S01]  /*03e0*/  ISETP.GE.U32.AND P4, PT, R19, 0x60, PT ;  /* 0x000000601300780c */ /* 0x000fe20003f86070 */
[----:B------:R-:W-:Y:S01]  /*03f0*/  UIADD3 UR23, UR4, -0xe443238, URZ ;  /* 0xf1bbcdc804177890 */ /* 0x000fe2000fffe03f */
[----:B------:R-:W-:Y:S01]  /*0400*/  LOP3.LUT R4, R9, UR13, R6, 0x96, !PT ;  /* 0x0000000d09047c12 */ /* 0x000fe2000f8e9606 */
[----:B------:R-:W-:Y:S01]  /*0410*/  IMAD.WIDE.U32 R6, R7, -0x326172a9, RZ ;  /* 0xcd9e8d5707067825 */ /* 0x000fe200078e00ff */
[C---:B------:R-:W-:Y:S01]  /*0420*/  ISETP.GE.U32.AND P3, PT, R19.reuse, 0x80, PT ;  /* 0x000000801300780c */ /* 0x040fe20003f66070 */
[----:B------:R-:W-:Y:S01]  /*0430*/  UIADD3 UR24, UR5, -0x24c28bd8, URZ ;  /* 0xdb3d742805187890 */ /* 0x000fe2000fffe03f */
[----:B------:R-:W-:Y:S01]  /*0440*/  ISETP.GE.U32.AND P2, PT, R19, 0xa0, PT ;  /* 0x000000a01300780c */ /* 0x000fe20003f46070 */
[----:B------:R-:W-:Y:S01]  /*0450*/  IMAD.WIDE.U32 R4, R4, -0x2daee0ad, RZ ;  /* 0xd2511f5304047825 */ /* 0x000fe200078e00ff */
[----:B------:R-:W-:Y:S01]  /*0460*/  LOP3.LUT R3, R7, UR15, R8, 0x96, !PT ;  /* 0x0000000f07037c12 */ /* 0x000fe2000f8e9608 */
[----:B------:R-:W-:Y:S01]  /*0470*/  UIADD3 UR25, UR4, -0x700cb87f, URZ ;  /* 0x8ff3478104197890 */ /* 0x000fe2000fffe03f */
[----:B------:R-:W-:Y:S01]  /*0480*/  P2R R23, PR, RZ, 0x40 ;  /* 0x00000040ff177803 */ /* 0x000fe20000000000 */
[----:B------:R-:W-:Y:S01]  /*0490*/  UIADD3 UR26, UR5, -0x695add53, URZ ;  /* 0x96a522ad051a7890 */ /* 0x000fe2000fffe03f */
[----:B------:R-:W-:Y:S01]  /*04a0*/  LOP3.LUT R8, R5, UR16, R2, 0x96, !PT ;  /* 0x0000001005087c12 */ /* 0x000fe2000f8e9602 */
[----:B------:R-:W-:Y:S01]  /*04b0*/  IMAD.WIDE.U32 R2, R3, -0x2daee0ad, RZ ;  /* 0xd2511f5303027825 */ /* 0x000fe200078e00ff */
[----:B------:R-:W-:-:S02]  /*04c0*/  P2R R24, PR, RZ, 0x20 ;  /* 0x00000020ff187803 */ /* 0x000fc40000000000 */
[----:B------:R-:W-:Y:S01]  /*04d0*/  P2R R25, PR, RZ, 0x10 ;  /* 0x00000010ff197803 */ /* 0x000fe20000000000 */
[----:B------:R-:W-:Y:S01]  /*04e0*/  IMAD.WIDE.U32 R8, R8, -0x326172a9, RZ ;  /* 0xcd9e8d5708087825 */ /* 0x000fe200078e00ff */
[----:B------:R-:W-:Y:S02]  /*04f0*/  LOP3.LUT R7, R3, UR18, R4, 0x96, !PT ;  /* 0x0000001203077c12 */ /* 0x000fe4000f8e9604 */
[----:B------:R-:W-:Y:S02]  /*0500*/  P2R R26, PR, RZ, 0x8 ;  /* 0x00000008ff1a7803 */ /* 0x000fe40000000000 */
[----:B------:R-:W-:Y:S01]  /*0510*/  LOP3.LUT R4, R9, UR17, R6, 0x96, !PT ;  /* 0x0000001109047c12 */ /* 0x000fe2000f8e9606 */
[----:B------:R-:W-:Y:S01]  /*0520*/  IMAD.WIDE.U32 R6, R7, -0x326172a9, RZ ;  /* 0xcd9e8d5707067825 */ /* 0x000fe200078e00ff */
[----:B------:R-:W-:-:S03]  /*0530*/  P2R R27, PR, RZ, 0x4 ;  /* 0x00000004ff1b7803 */ /* 0x000fc60000000000 */
[----:B------:R-:W-:Y:S01]  /*0540*/  IMAD.WIDE.U32 R4, R4, -0x2daee0ad, RZ ;  /* 0xd2511f5304047825 */ /* 0x000fe200078e00ff */
[----:B------:R-:W-:-:S04]  /*0550*/  LOP3.LUT R3, R7, UR19, R8, 0x96, !PT ;  /* 0x0000001307037c12 */ /* 0x000fc8000f8e9608 */
[----:B------:R-:W-:Y:S01]  /*0560*/  LOP3.LUT R12, R5, UR20, R2, 0x96, !PT ;  /* 0x00000014050c7c12 */ /* 0x000fe2000f8e9602 */
[----:B------:R-:W-:-:S04]  /*0570*/  IMAD.WIDE.U32 R2, R3, -0x2daee0ad, RZ ;  /* 0xd2511f5303027825 */ /* 0x000fc800078e00ff */
[----:B------:R-:W-:Y:S01]  /*0580*/  IMAD.WIDE.U32 R12, R12, -0x326172a9, RZ ;  /* 0xcd9e8d570c0c7825 */ /* 0x000fe200078e00ff */
[----:B------:R-:W-:-:S04]  /*0590*/  LOP3.LUT R88, R3, UR22, R4, 0x96, !PT ;  /* 0x0000001603587c12 */ /* 0x000fc8000f8e9604 */
[----:B------:R-:W-:Y:S01]  /*05a0*/  LOP3.LUT R86, R13, UR21, R6, 0x96, !PT ;  /* 0x000000150d567c12 */ /* 0x000fe2000f8e9606 */
[----:B------:R-:W-:-:S04]  /*05b0*/  IMAD.HI.U32 R15, R88, -0x326172a9, RZ ;  /* 0xcd9e8d57580f7827 */ /* 0x000fc800078e00ff */
[----:B------:R-:W-:Y:S01]  /*05c0*/  IMAD.HI.U32 R7, R86, -0x2daee0ad, RZ ;  /* 0xd2511f5356077827 */ /* 0x000fe200078e00ff */
[----:B------:R-:W-:Y:S05]  /*05d0*/  @!P6 BRA `(.L_x_901) ;  /* 0x000000b00000e947 */ /* 0x000fea0003800000 */
[----:B------:R-:W-:Y:S01]  /*05e0*/  ISETP.NE.U32.AND P0, PT, RZ, c[0x0][0x218], PT ;  /* 0x00008600ff007a0c */ /* 0x000fe20003f05070 */
[----:B------:R-:W-:-:S03]  /*05f0*/  IMAD.MOV.U32 R9, RZ, RZ, 0x10 ;  /* 0x00000010ff097424 */ /* 0x000fc600078e00ff */
[----:B------:R-:W-:Y:S01]  /*0600*/  ISETP.NE.AND.EX P0, PT, RZ, c[0x0][0x21c], PT, P0 ;  /* 0x00008700ff007a0c */ /* 0x000fe20003f05300 */
[----:B------:R-:W-:-:S06]  /*0610*/  IMAD.WIDE.U32 R8, R36, R9, c[0x0][0x1b0] ;  /* 0x00006c0024087625 */ /* 0x000fcc00078e0009 */
[----:B------:R-:W5:Y:S06]  /*0620*/  LDG.E.128 R8, [R8.64] ;  /* 0x0000000608087981 */ /* 0x000f6c000c1e1d00 */
[----:B------:R-:W-:-:S04]  /*0630*/  @P0 LEA R4, P1, R36, c[0x0][0x218], 0x4 ;  /* 0x0000860024040a11 */ /* 0x000fc800078220ff */
[----:B------:R-:W-:-:S05]  /*0640*/  @P0 LEA.HI.X R5, R36, c[0x0][0x21c], RZ, 0x4, P1 ;  /* 0x0000870024050a11 */ /* 0x000fca00008f24ff */
[----:B------:R0:W5:Y:S01]  /*0650*/  @P0 LDG.E.128 R28, [R4.64] ;  /* 0x00000006041c0981 */ /* 0x000162000c1e1d00 */
[----:B------:R-:W-:Y:S01]  /*0660*/  LOP3.LUT R36, R36, 0x20, RZ, 0xfc, !PT ;  /* 0x0000002024247812 */ /* 0x000fe200078efcff */
[----:B------:R-:W-:Y:S01]  /*0670*/  @!P0 CS2R R28, SRZ ;  /* 0x00000000001c8805 */ /* 0x000fe2000001ff00 */
[----:B------:R-:W-:Y:S02]  /*0680*/  @!P0 CS2R R30, SRZ ;  /* 0x00000000001e8805 */ /* 0x000fe4000001ff00 */
.L_x_901:
[----:B0-----:R-:W-:Y:S05]  /*0690*/  BSYNC B0 ;  /* 0x0000000000007941 */ /* 0x001fea0003800000 */
.L_x_900:
[----:B------:R-:W-:Y:S01]  /*06a0*/  BSSY B0, `(.L_x_902) ;  /* 0x000000d000007945 */ /* 0x000fe20003800000 */
        /* <DEDUP_REMOVED lines=9> */
[----:B------:R-:W-:Y:S01]  /*0740*/  IADD3 R36, R36, 0x20, RZ ;  /* 0x0000002024247810 */ /* 0x000fe20007ffe0ff */
[----:B------:R-:W-:Y:S01]  /*0750*/  @!P0 CS2R R60, SRZ ;  /* 0x00000000003c8805 */ /* 0x000fe2000001ff00 */
[----:B------:R-:W-:Y:S02]  /*0760*/  @!P0 CS2R R62, SRZ ;  /* 0x00000000003e8805 */ /* 0x000fe4000001ff00 */
.L_x_903:
[----:B0-----:R-:W-:Y:S05]  /*0770*/  BSYNC B0 ;  /* 0x0000000000007941 */ /* 0x001fea0003800000 */
.L_x_902:
        /* <DEDUP_REMOVED lines=13> */
.L_x_905:
[----:B0-----:R-:W-:Y:S05]  /*0850*/  BSYNC B0 ;  /* 0x0000000000007941 */ /* 0x001fea0003800000 */
.L_x_904:
        /* <DEDUP_REMOVED lines=13> */
.L_x_907:
[----:B0-----:R-:W-:Y:S05]  /*0930*/  BSYNC B0 ;  /* 0x0000000000007941 */ /* 0x001fea0003800000 */
.L_x_906:
[----:B------:R-:W-:Y:S01]  /*0940*/  BSSY B0, `(.L_x_908) ;  /* 0x000000c000007945 */ /* 0x000fe20003800000 */
[----:B------:R-:W-:Y:S05]  /*0950*/  @!P2 BRA `(.L_x_909) ;  /* 0x000000a00000a947 */ /* 0x000fea0003800000 */
[----:B------:R-:W-:Y:S01]  /*0960*/  ISETP.NE.U32.AND P0, PT, RZ, c[0x0][0x218], PT ;  /* 0x00008600ff007a0c */ /* 0x000fe20003f05070 */
[----:B------:R-:W-:-:S03]  /*0970*/  IMAD.MOV.U32 R37, RZ, RZ, 0x10 ;  /* 0x00000010ff257424 */ /* 0x000fc600078e00ff */
        /* <DEDUP_REMOVED lines=8> */
.L_x_909:
[----:B0-----:R-:W-:Y:S05]  /*0a00*/  BSYNC B0 ;  /* 0x0000000000007941 */ /* 0x001fea0003800000 */
.L_x_908:
[----:B------:R-:W-:Y:S02]  /*0a10*/  ISETP.GE.AND P0, PT, R18, c[0x0][0x164], PT ;  /* 0x0000590012007a0c */ /* 0x000fe40003f06270 */
[----:B------:R-:W-:Y:S02]  /*0a20*/  LOP3.LUT R90, R15, UR23, R12, 0x96, !PT ;  /* 0x000000170f5a7c12 */ /* 0x000fe4000f8e960c */
[----:B------:R-:W-:-:S09]  /*0a30*/  LOP3.LUT R98, R7, UR24, R2, 0x96, !PT ;  /* 0x0000001807627c12 */ /* 0x000fd2000f8e9602 */
[----:B------:R-:W-:Y:S05]  /*0a40*/  @P0 EXIT ;  /* 0x000000000000094d */ /* 0x000fea0003800000 */
[--C-:B-----5:R-:W-:Y:S01]  /*0a50*/  PRMT R83, RZ, 0x5410, R51.reuse ;  /* 0x00005410ff537816 */ /* 0x120fe20000000033 */
[----:B------:R-:W-:Y:S01]  /*0a60*/  IMAD.WIDE.U32 R90, R90, -0x2daee0ad, RZ ;  /* 0xd2511f535a5a7825 */ /* 0x000fe200078e00ff */
[----:B------:R-:W-:Y:S01]  /*0a70*/  PRMT R82, RZ, 0x7610, R51 ;  /* 0x00007610ff527816 */ /* 0x000fe20000000033 */
[----:B------:R-:W-:Y:S01]  /*0a80*/  BSSY B0, `(.L_x_910) ;  /* 0x0000ff1000007945 */ /* 0x000fe20003800000 */
[--C-:B------:R-:W-:Y:S01]  /*0a90*/  PRMT R65, RZ, 0x5410, R61.reuse ;  /* 0x00005410ff417816 */ /* 0x100fe2000000003d */
[C---:B------:R-:W-:Y:S01]  /*0aa0*/  IMAD.HI.U32 R93, R98.reuse, -0x326172a9, RZ ;  /* 0xcd9e8d57625d7827 */ /* 0x040fe200078e00ff */
[----:B------:R-:W-:Y:S01]  /*0ab0*/  PRMT R64, RZ, 0x7610, R61 ;  /* 0x00007610ff407816 */ /* 0x000fe2000000003d */
[----:B------:R-:W-:Y:S01]  /*0ac0*/  ULDC.U8 UR8, c[0x0][0x1f0] ;  /* 0x00007c0000087ab9 */ /* 0x000fe20000000000 */
[--C-:B------:R-:W-:Y:S01]  /*0ad0*/  PRMT R80, RZ, 0x5410, R50.reuse ;  /* 0x00005410ff507816 */ /* 0x100fe20000000032 */
[----:B------:R-:W-:Y:S01]  /*0ae0*/  IMAD R98, R98, -0x326172a9, RZ ;  /* 0xcd9e8d5762627824 */ /* 0x000fe200078e02ff */
[----:B------:R-:W-:Y:S01]  /*0af0*/  PRMT R85, RZ, 0x7610, R50 ;  /* 0x00007610ff557816 */ /* 0x000fe20000000032 */
[----:B------:R-:W-:Y:S01]  /*0b00*/  IMAD.MOV.U32 R95, RZ, RZ, RZ ;  /* 0x000000ffff5f7224 */ /* 0x000fe200078e00ff */
[----:B------:R-:W-:-:S02]  /*0b10*/  PRMT R51, RZ, 0x5410, R37 ;  /* 0x00005410ff337816 */ /* 0x000fc40000000025 */
[----:B------:R-:W-:Y:S01]  /*0b20*/  PRMT R87, RZ, 0x7610, R37 ;  /* 0x00007610ff577816 */ /* 0x000fe20000000025 */
[----:B------:R-:W-:Y:S01]  /*0b30*/  IMAD R37, R86, -0x2daee0ad, RZ ;  /* 0xd2511f5356257824 */ /* 0x000fe200078e02ff */
        /* <DEDUP_REMOVED lines=9> */
[----:B------:R-:W-:Y:S01]  /*0bd0*/  PRMT R84, RZ, 0x7610, R36 ;  /* 0x00007610ff547816 */ /* 0x000fe20000000024 */
[----:B------:R-:W-:Y:S01]  /*0be0*/  IMAD R36, R88, -0x326172a9, RZ ;  /* 0xcd9e8d5758247824 */ /* 0x000fe200078e02ff */
        /* <DEDUP_REMOVED lines=42> */
[----:B------:R-:W-:-:S02]  /*0e90*/  LOP3.LUT R92, R91, UR26, R37, 0x96, !PT ;  /* 0x0000001a5b5c7c12 */ /* 0x000fc4000f8e9625 */
[----:B------:R-:W-:Y:S02]  /*0ea0*/  LOP3.LUT R97, R96, 0x3, RZ, 0xc0, !PT ;  /* 0x0000000360617812 */ /* 0x000fe400078ec0ff */
        /* <DEDUP_REMOVED lines=11> */
[----:B------:R-:W-:Y:S02]  /*0f60*/  PRMT R94, RZ, 0x7610, R39 ;  /* 0x00007610ff5e7816 */ /* 0x000fe40000000027 */
[----:B------:R-:W-:Y:S02]  /*0f70*/  LOP3.LUT R93, R93, UR25, R36, 0x96, !PT ;  /* 0x000000195d5d7c12 */ /* 0x000fe4000f8e9624 */
        /* <DEDUP_REMOVED lines=8> */
.L_x_1214:
[----:B------:R-:W-:Y:S02]  /*1000*/  ISETP.NE.U32.AND P0, PT, RZ, c[0x0][0x1c0], PT ;  /* 0x00007000ff007a0c */ /* 0x000fe40003f05070 */
[----:B------:R-:W-:Y:S02]  /*1010*/  ISETP.NE.AND P1, PT, R23, RZ, PT ;  /* 0x000000ff1700720c */ /* 0x000fe40003f25270 */
[----:B------:R-:W-:-:S13]  /*1020*/  ISETP.NE.AND.EX P0, PT, RZ, c[0x0][0x1c4], PT, P0 ;  /* 0x00007100ff007a0c */ /* 0x000fda0003f05300 */
[----:B------:R-:W-:-:S04]  /*1030*/  @P0 IMAD.MOV.U32 R41, RZ, RZ, 0x2 ;  /* 0x00000002ff290424 */ /* 0x000fc800078e00ff */
        /* <DEDUP_REMOVED lines=9> */
[----:B------:R-:W-:-:S05]  /*10d0*/  LEA.HI.SX32 R110, R43, R146, 0x1d ;  /* 0x000000922b6e7211 */ /* 0x000fca00078feaff */
[----:B------:R-:W-:Y:S01]  /*10e0*/  IMAD.MOV.U32 R148, RZ, RZ, R110 ;  /* 0x000000ffff947224 */ /* 0x000fe200078e006e */
[----:B--2---:R-:W-:Y:S01]  /*10f0*/  @P0 PRMT R147, RZ, 0x5410, R40 ;  /* 0x00005410ff930816 */ /* 0x004fe20000000028 */
        /* <DEDUP_REMOVED lines=9> */
[C---:B------:R-:W-:Y:S01]  /*1190*/  ISETP.NE.AND P1, PT, R97.reuse, 0x1, PT ;  /* 0x000000016100780c */ /* 0x040fe20003f25270 */
[----:B------:R-:W-:Y:S01]  /*11a0*/  BSSY B2, `(.L_x_913) ;  /* 0x000000c000027945 */ /* 0x000fe20003800000 */
[----:B------:R-:W-:-:S11]  /*11b0*/  IADD3 R112, R97, 0x1, RZ ;  /* 0x0000000161707810 */ /* 0x000fd60007ffe0ff */
[----:B------:R-:W-:Y:S05]  /*11c0*/  @!P1 BRA `(.L_x_914) ;  /* 0x0000008000009947 */ /* 0x000fea0003800000 */
[----:B0-----:R-:W-:Y:S01]  /*11d0*/  ISETP.NE.AND P1, PT, R97, 0x2, PT ;  /* 0x000000026100780c */ /* 0x001fe20003f25270 */
[----:B------:R-:W-:-:S12]  /*11e0*/  IMAD.MOV.U32 R111, RZ, RZ, R92 ;  /* 0x000000ffff6f7224 */ /* 0x000fd800078e005c */
[----:B------:R-:W-:Y:S05]  /*11f0*/  @!P1 BRA `(.L_x_915) ;  /* 0x0000006000009947 */ /* 0x000fea0003800000 */
[----:B------:R-:W-:Y:S01]  /*1200*/  ISETP.NE.AND P1, PT, R97, 0x3, PT ;  /* 0x000000036100780c */ /* 0x000fe20003f25270 */
[----:B------:R-:W-:-:S12]  /*1210*/  IMAD.MOV.U32 R111, RZ, RZ, R93 ;  /* 0x000000ffff6f7224 */ /* 0x000fd800078e005d */
[----:B------:R-:W-:Y:S05]  /*1220*/  @P1 BRA `(.L_x_915) ;  /* 0x0000003000001947 */ /* 0x000fea0003800000 */
[----:B------:R-:W-:Y:S01]  /*1230*/  IMAD.MOV.U32 R111, RZ, RZ, R90 ;  /* 0x000000ffff6f7224 */ /* 0x000fe200078e005a */
[----:B------:R-:W-:Y:S05]  /*1240*/  BRA `(.L_x_915) ;  /* 0x0000001000007947 */ /* 0x000fea0003800000 */
.L_x_914:
[----:B0-----:R-:W-:Y:S02]  /*1250*/  IMAD.MOV.U32 R111, RZ, RZ, R98 ;  /* 0x000000ffff6f7224 */ /* 0x001fe400078e0062 */
.L_x_915:
[----:B------:R-:W-:Y:S05]  /*1260*/  BSYNC B2 ;  /* 0x0000000000027941 */ /* 0x000fea0003800000 */
.L_x_913:
[----:B------:R-:W-:Y:S01]  /*1270*/  ISETP.NE.AND P1, PT, R112, 0x4, PT ;  /* 0x000000047000780c */ /* 0x000fe20003f25270 */
[----:B------:R-:W-:-:S12]  /*1280*/  BSSY B2, `(.L_x_916) ;  /* 0x000003c000027945 */ /* 0x000fd80003800000 */
[----:B------:R-:W-:Y:S05]  /*1290*/  @P1 BRA `(.L_x_917) ;  /* 0x000003a000001947 */ /* 0x000fea0003800000 */
[----:B------:R-:W-:Y:S01]  /*12a0*/  IADD3 R21, R21, 0x1, RZ ;  /* 0x0000000115157810 */ /* 0x000fe20007ffe0ff */
[----:B------:R-:W-:Y:S03]  /*12b0*/  BSSY B3, `(.L_x_918) ;  /* 0x000000c000037945 */ /* 0x000fe60003800000 */
[C---:B------:R-:W-:Y:S01]  /*12c0*/  ISETP.NE.AND P1, PT, R21.reuse, RZ, PT ;  /* 0x000000ff1500720c */ /* 0x040fe20003f25270 */
[----:B------:R-:W-:-:S12]  /*12d0*/  IMAD.HI.U32 R90, R21, -0x2daee0ad, RZ ;  /* 0xd2511f53155a7827 */ /* 0x000fd800078e00ff */
[----:B------:R-:W-:Y:S05]  /*12e0*/  @P1 BRA `(.L_x_919) ;  /* 0x0000008000001947 */ /* 0x000fea0003800000 */
[----:B------:R-:W-:-:S04]  /*12f0*/  IADD3 R20, R20, 0x1, RZ ;  /* 0x0000000114147810 */ /* 0x000fc80007ffe0ff */
[----:B------:R-:W-:-:S13]  /*1300*/  ISETP.NE.AND P1, PT, R20, RZ, PT ;  /* 0x000000ff1400720c */ /* 0x000fda0003f25270 */
[----:B------:R-:W-:Y:S02]  /*1310*/  @!P1 IADD3 R22, R22, 0x1, RZ ;  /* 0x0000000116169810 */ /* 0x000fe40007ffe0ff */
[----:B------:R-:W-:Y:S02]  /*1320*/  @!P1 IADD3 R92, R95, 0x1, RZ ;  /* 0x000000015f5c9810 */ /* 0x000fe40007ffe0ff */
[----:B------:R-:W-:Y:S02]  /*1330*/  ISETP.NE.AND P2, PT, R22, RZ, !P1 ;  /* 0x000000ff1600720c */ /* 0x000fe40004f45270 */
[----:B------:R-:W-:-:S11]  /*1340*/  @!P1 MOV R20, RZ ;  /* 0x000000ff00149202 */ /* 0x000fd60000000f00 */
[----:B------:R-:W-:-:S04]  /*1350*/  @P2 IMAD.MOV R92, RZ, RZ, R95 ;  /* 0x000000ffff5c2224 */ /* 0x000fc800078e025f */
[----:B------:R-:W-:Y:S02]  /*1360*/  @!P1 IMAD.MOV.U32 R95, RZ, RZ, R92 ;  /* 0x000000ffff5f9224 */ /* 0x000fe400078e005c */
.L_x_919:
[----:B------:R-:W-:Y:S05]  /*1370*/  BSYNC B3 ;  /* 0x0000000000037941 */ /* 0x000fea0003800000 */
.L_x_918:
[----:B------:R-:W-:Y:S01]  /*1380*/  IMAD.HI.U32 R93, R22, -0x326172a9, RZ ;  /* 0xcd9e8d57165d7827 */ /* 0x000fe200078e00ff */
[----:B------:R-:W-:-:S03]  /*1390*/  LOP3.LUT R90, R90, UR5, R95, 0x96, !PT ;  /* 0x000000055a5a7c12 */ /* 0x000fc6000f8e965f */
[----:B------:R-:W-:Y:S01]  /*13a0*/  IMAD R97, R22, -0x326172a9, RZ ;  /* 0xcd9e8d5716617824 */ /* 0x000fe200078e02ff */
[----:B------:R-:W-:Y:S01]  /*13b0*/  LOP3.LUT R93, R93, UR4, R20, 0x96, !PT ;  /* 0x000000045d5d7c12 */ /* 0x000fe2000f8e9614 */
[----:B------:R-:W-:-:S04]  /*13c0*/  IMAD.WIDE.U32 R148, R90, -0x326172a9, RZ ;  /* 0xcd9e8d575a947825 */ /* 0x000fc800078e00ff */
[----:B------:R-:W-:Y:S01]  /*13d0*/  IMAD R121, R21, -0x2daee0ad, RZ ;  /* 0xd2511f5315797824 */ /* 0x000fe200078e02ff */
[----:B------:R-:W-:Y:S01]  /*13e0*/  LOP3.LUT R97, R149, UR9, R97, 0x96, !PT ;  /* 0x0000000995617c12 */ /* 0x000fe2000f8e9661 */
[----:B------:R-:W-:-:S04]  /*13f0*/  IMAD.WIDE.U32 R150, R93, -0x2daee0ad, RZ ;  /* 0xd2511f535d967825 */ /* 0x000fc800078e00ff */
[----:B------:R-:W-:Y:S01]  /*1400*/  IMAD.WIDE.U32 R152, R97, -0x2daee0ad, RZ ;  /* 0xd2511f5361987825 */ /* 0x000fe200078e00ff */
[----:B------:R-:W-:-:S03]  /*1410*/  LOP3.LUT R92, R151, UR10, R121, 0x96, !PT ;  /* 0x0000000a975c7c12 */ /* 0x000fc6000f8e9679 */
[----:B------:R-:W-:Y:S01]  /*1420*/  IMAD.MOV.U32 R112, RZ, RZ, RZ ;  /* 0x000000ffff707224 */ /* 0x000fe200078e00ff */
[----:B------:R-:W-:Y:S01]  /*1430*/  LOP3.LUT R149, R153, UR12, R150, 0x96, !PT ;  /* 0x0000000c99957c12 */ /* 0x000fe2000f8e9696 */
[----:B------:R-:W-:-:S05]  /*1440*/  IMAD.WIDE.U32 R92, R92, -0x326172a9, RZ ;  /* 0xcd9e8d575c5c7825 */ /* 0x000fca00078e00ff */
[----:B------:R-:W-:Y:S01]  /*1450*/  LOP3.LUT R150, R93, UR11, R148, 0x96, !PT ;  /* 0x0000000b5d967c12 */ /* 0x000fe2000f8e9694 */
[----:B------:R-:W-:-:S04]  /*1460*/  IMAD.WIDE.U32 R148, R149, -0x326172a9, RZ ;  /* 0xcd9e8d5795947825 */ /* 0x000fc800078e00ff */
[----:B------:R-:W-:Y:S01]  /*1470*/  IMAD.WIDE.U32 R150, R150, -0x2daee0ad, RZ ;  /* 0xd2511f5396967825 */ /* 0x000fe200078e00ff */
[----:B------:R-:W-:-:S04]  /*1480*/  LOP3.LUT R153, R149, UR13, R92, 0x96, !PT ;  /* 0x0000000d95997c12 */ /* 0x000fc8000f8e965c */
        /* <DEDUP_REMOVED lines=23> */
[----:B------:R-:W-:-:S03]  /*1600*/  LOP3.LUT R93, R151, UR25, R152, 0x96, !PT ;  /* 0x00000019975d7c12 */ /* 0x000fc6000f8e9698 */
[----:B------:R-:W-:Y:S01]  /*1610*/  IMAD.MOV.U32 R98, RZ, RZ, R150 ;  /* 0x000000ffff627224 */ /* 0x000fe200078e0096 */
[----:B------:R-:W-:Y:S01]  /*1620*/  LOP3.LUT R92, R149, UR26, R92, 0x96, !PT ;  /* 0x0000001a955c7c12 */ /* 0x000fe2000f8e965c */
[----:B------:R-:W-:Y:S02]  /*1630*/  IMAD.MOV.U32 R90, RZ, RZ, R148 ;  /* 0x000000ffff5a7224 */ /* 0x000fe400078e0094 */
.L_x_917:
[----:B------:R-:W-:Y:S05]  /*1640*/  BSYNC B2 ;  /* 0x0000000000027941 */ /* 0x000fea0003800000 */
.L_x_916:
[----:B------:R-:W0:Y:S01]  /*1650*/  I2F.U32 R104, R111 ;  /* 0x0000006f00687306 */ /* 0x000e220000201000 */
[----:B-----5:R-:W-:Y:S01]  /*1660*/  PRMT R122, RZ, 0x5410, R40 ;  /* 0x00005410ff7a7816 */ /* 0x020fe20000000028 */
[----:B------:R-:W-:Y:S01]  /*1670*/  IMAD.MOV.U32 R141, RZ, RZ, 0x2f800000 ;  /* 0x2f800000ff8d7424 */ /* 0x000fe200078e00ff */
[----:B------:R-:W-:Y:S01]  /*1680*/  @P0 PRMT R97, RZ, 0x5410, R36 ;  /* 0x00005410ff610816 */ /* 0x000fe20000000024 */
[----:B------:R-:W-:Y:S01]  /*1690*/  BSSY B2, `(.L_x_920) ;  /* 0x0000014000027945 */ /* 0x000fe20003800000 */
[----:B------:R-:W-:Y:S01]  /*16a0*/  IADD3 R121, R112, 0x1, RZ ;  /* 0x0000000170797810 */ /* 0x000fe20007ffe0ff */
[----:B------:R-:W-:-:S04]  /*16b0*/  FMUL.FTZ R122, R122, R147 ;  /* 0x000000937a7a7220 */ /* 0x000fc80000410000 */
[----:B------:R-:W-:Y:S02]  /*16c0*/  FMUL.FTZ R122, R122, c[0x0][0x1e8] ;  /* 0x00007a007a7a7a20 */ /* 0x000fe40000410000 */
[----:B0-----:R-:W-:-:S05]  /*16d0*/  FFMA.FTZ R104, R104, R141, 1.1641532182693481445e-10 ;  /* 0x2f00000068687423 */ /* 0x001fca000001008d */
[----:B------:R-:W-:-:S04]  /*16e0*/  FSETP.GTU.FTZ.AND P1, PT, R104, c[0x0][0x1e4], PT ;  /* 0x0000790068007a0b */ /* 0x000fc80003f3c000 */
[----:B------:R-:W-:Y:S02]  /*16f0*/  P2R R152, PR, RZ, 0x2 ;  /* 0x00000002ff987803 */ /* 0x000fe40000000000 */
[----:B------:R-:W-:Y:S02]  /*1700*/  FSEL R104, R122, RZ, !P1 ;  /* 0x000000ff7a687208 */ /* 0x000fe40004800000 */
[----:B------:R-:W-:-:S03]  /*1710*/  ISETP.NE.AND P1, PT, R112, 0x1, PT ;  /* 0x000000017000780c */ /* 0x000fc60003f25270 */
[----:B------:R-:W-:-:S10]  /*1720*/  @P0 FADD.FTZ R104, R97, R104 ;  /* 0x0000006861680221 */ /* 0x000fd40000010000 */
[----:B------:R-:W-:Y:S05]  /*1730*/  @!P1 BRA `(.L_x_921) ;  /* 0x0000008000009947 */ /* 0x000fea0003800000 */
[----:B------:R-:W-:Y:S01]  /*1740*/  ISETP.NE.AND P1, PT, R112, 0x2, PT ;  /* 0x000000027000780c */ /* 0x000fe20003f25270 */
[----:B------:R-:W-:-:S12]  /*1750*/  IMAD.MOV.U32 R97, RZ, RZ, R92 ;  /* 0x000000ffff617224 */ /* 0x000fd800078e005c */
[----:B------:R-:W-:Y:S05]  /*1760*/  @!P1 BRA `(.L_x_922) ;  /* 0x0000006000009947 */ /* 0x000fea0003800000 */
[----:B------:R-:W-:Y:S01]  /*1770*/  ISETP.NE.AND P1, PT, R112, 0x3, PT ;  /* 0x000000037000780c */ /* 0x000fe20003f25270 */
[----:B------:R-:W-:-:S12]  /*1780*/  IMAD.MOV.U32 R97, RZ, RZ, R93 ;  /* 0x000000ffff617224 */ /* 0x000fd800078e005d */
[----:B------:R-:W-:Y:S05]  /*1790*/  @P1 BRA `(.L_x_922) ;  /* 0x0000003000001947 */ /* 0x000fea0003800000 */
[----:B------:R-:W-:Y:S01]  /*17a0*/  IMAD.MOV.U32 R97, RZ, RZ, R90 ;  /* 0x000000ffff617224 */ /* 0x000fe200078e005a */
[----:B------:R-:W-:Y:S05]  /*17b0*/  BRA `(.L_x_922) ;  /* 0x0000001000007947 */ /* 0x000fea0003800000 */
.L_x_921:
[----:B------:R-:W-:Y:S02]  /*17c0*/  IMAD.MOV.U32 R97, RZ, RZ, R98 ;  /* 0x000000ffff617224 */ /* 0x000fe400078e0062 */
.L_x_922:
[----:B------:R-:W-:Y:S05]  /*17d0*/  BSYNC B2 ;  /* 0x0000000000027941 */ /* 0x000fea0003800000 */
.L_x_920:
        /* <DEDUP_REMOVED lines=10> */
[----:B------:R-:W-:Y:S01]  /*1880*/  @!P1 IADD3 R22, R22, 0x1, RZ ;  /* 0x0000000116169810 */ /* 0x000fe20007ffe0ff */
[----:B------:R-:W-:Y:S01]  /*1890*/  @!P1 IMAD.MOV.U32 R20, RZ, RZ, RZ ;  /* 0x000000ffff149224 */ /* 0x000fe200078e00ff */
[----:B------:R-:W-:Y:S02]  /*18a0*/  @!P1 IADD3 R92, R95, 0x1, RZ ;  /* 0x000000015f5c9810 */ /* 0x000fe40007ffe0ff */
[----:B------:R-:W-:-:S13]  /*18b0*/  ISETP.NE.AND P2, PT, R22, RZ, !P1 ;  /* 0x000000ff1600720c */ /* 0x000fda0004f45270 */
[----:B------:R-:W-:-:S05]  /*18c0*/  @P2 IADD3 R92, R95, RZ, RZ ;  /* 0x000000ff5f5c2210 */ /* 0x000fca0007ffe0ff */
[----:B------:R-:W-:Y:S02]  /*18d0*/  @!P1 IMAD.MOV.U32 R95, RZ, RZ, R92 ;  /* 0x000000ffff5f9224 */ /* 0x000fe400078e005c */
.L_x_926:
[----:B------:R-:W-:Y:S05]  /*18e0*/  BSYNC B3 ;  /* 0x0000000000037941 */ /* 0x000fea0003800000 */
.L_x_925:
        /* <DEDUP_REMOVED lines=44> */
.L_x_924:
[----:B------:R-:W-:Y:S05]  /*1bb0*/  BSYNC B2 ;  /* 0x0000000000027941 */ /* 0x000fea0003800000 */
.L_x_923:
[----:B------:R-:W0:Y:S01]  /*1bc0*/  I2F.U32 R112, R97 ;  /* 0x0000006100707306 */ /* 0x000e220000201000 */
[----:B------:R-:W-:Y:S01]  /*1bd0*/  PRMT R40, RZ, 0x7610, R40 ;  /* 0x00007610ff287816 */ /* 0x000fe20000000028 */
[----:B------:R-:W-:Y:S01]  /*1be0*/  BSSY B2, `(.L_x_927) ;  /* 0x0000015000027945 */ /* 0x000fe20003800000 */
[----:B------:R-:W-:-:S03]  /*1bf0*/  IADD3 R122, R121, 0x1, RZ ;  /* 0x00000001797a7810 */ /* 0x000fc60007ffe0ff */
[----:B------:R-:W-:-:S04]  /*1c00*/  FMUL.FTZ R40, R40, R147 ;  /* 0x0000009328287220 */ /* 0x000fc80000410000 */
[----:B------:R-:W-:Y:S02]  /*1c10*/  FMUL.FTZ R40, R40, c[0x0][0x1e8] ;  /* 0x00007a0028287a20 */ /* 0x000fe40000410000 */
[----:B0-----:R-:W-:-:S05]  /*1c20*/  FFMA.FTZ R112, R112, R141, 1.1641532182693481445e-10 ;  /* 0x2f00000070707423 */ /* 0x001fca000001008d */
[----:B------:R-:W-:-:S04]  /*1c30*/  FSETP.GTU.FTZ.AND P1, PT, R112, c[0x0][0x1e4], PT ;  /* 0x0000790070007a0b */ /* 0x000fc80003f3c000 */
[----:B------:R-:W-:Y:S02]  /*1c40*/  P2R R153, PR, RZ, 0x2 ;  /* 0x00000002ff997803 */ /* 0x000fe40000000000 */
[----:B------:R-:W-:Y:S02]  /*1c50*/  FSEL R111, R40, RZ, !P1 ;  /* 0x000000ff286f7208 */ /* 0x000fe40004800000 */
[----:B------:R-:W-:Y:S02]  /*1c60*/  ISETP.NE.AND P1, PT, R121, 0x1, PT ;  /* 0x000000017900780c */ /* 0x000fe40003f25270 */
[----:B------:R-:W-:-:S05]  /*1c70*/  @P0 PRMT R40, RZ, 0x7610, R36 ;  /* 0x00007610ff280816 */ /* 0x000fca0000000024 */
[----:B------:R-:W-:-:S06]  /*1c80*/  @P0 FADD.FTZ R111, R40, R111 ;  /* 0x0000006f286f0221 */ /* 0x000fcc0000010000 */
        /* <DEDUP_REMOVED lines=9> */
.L_x_928:
[----:B------:R-:W-:Y:S02]  /*1d20*/  MOV R40, R98 ;  /* 0x0000006200287202 */ /* 0x000fe40000000f00 */
.L_x_929:
[----:B------:R-:W-:Y:S05]  /*1d30*/  BSYNC B2 ;  /* 0x0000000000027941 */ /* 0x000fea0003800000 */
.L_x_927:
        /* <DEDUP_REMOVED lines=14> */
[----:B------:R-:W-:-:S04]  /*1e20*/  @P2 IMAD.MOV R92, RZ, RZ, R95 ;  /* 0x000000ffff5c2224 */ /* 0x000fc800078e025f */
[----:B------:R-:W-:Y:S02]  /*1e30*/  @!P1 IMAD.MOV.U32 R95, RZ, RZ, R92 ;  /* 0x000000ffff5f9224 */ /* 0x000fe400078e005c */
.L_x_933:
[----:B------:R-:W-:Y:S05]  /*1e40*/  BSYNC B3 ;  /* 0x0000000000037941 */ /* 0x000fea0003800000 */
.L_x_932:
        /* <DEDUP_REMOVED lines=44> */
.L_x_931:
[----:B------:R-:W-:Y:S05]  /*2110*/  BSYNC B2 ;  /* 0x0000000000027941 */ /* 0x000fea0003800000 */
.L_x_930:
[----:B------:R-:W0:Y:S01]  /*2120*/  I2F.U32 R40, R40 ;  /* 0x0000002800287306 */ /* 0x000e220000201000 */
[----:B------:R-:W-:Y:S01]  /*2130*/  PRMT R112, RZ, 0x5410, R41 ;  /* 0x00005410ff707816 */ /* 0x000fe20000000029 */
[----:B------:R-:W-:Y:S01]  /*2140*/  BSSY B2, `(.L_x_934) ;  /* 0x0000014000027945 */ /* 0x000fe20003800000 */
[C---:B------:R-:W-:Y:S02]  /*2150*/  ISETP.NE.AND P2, PT, R122.reuse, 0x1, PT ;  /* 0x000000017a00780c */ /* 0x040fe40003f45270 */
[----:B------:R-:W-:Y:S01]  /*2160*/  IADD3 R131, R122, 0x1, RZ ;  /* 0x000000017a837810 */ /* 0x000fe20007ffe0ff */
[----:B------:R-:W-:-:S04]  /*2170*/  FMUL.FTZ R112, R112, R147 ;  /* 0x0000009370707220 */ /* 0x000fc80000410000 */
[----:B------:R-:W-:Y:S02]  /*2180*/  FMUL.FTZ R112, R112, c[0x0][0x1e8] ;  /* 0x00007a0070707a20 */ /* 0x000fe40000410000 */
[----:B0-----:R-:W-:-:S05]  /*2190*/  FFMA.FTZ R97, R40, R141, 1.1641532182693481445e-10 ;  /* 0x2f00000028617423 */ /* 0x001fca000001008d */
[----:B------:R-:W-:Y:S02]  /*21a0*/  FSETP.GTU.FTZ.AND P1, PT, R97, c[0x0][0x1e4], PT ;  /* 0x0000790061007a0b */ /* 0x000fe40003f3c000 */
[----:B------:R-:W-:Y:S02]  /*21b0*/  @P0 PRMT R97, RZ, 0x5410, R37 ;  /* 0x00005410ff610816 */ /* 0x000fe40000000025 */
[----:B------:R-:W-:-:S05]  /*21c0*/  FSEL R112, R112, RZ, !P1 ;  /* 0x000000ff70707208 */ /* 0x000fca0004800000 */
[----:B------:R-:W-:Y:S01]  /*21d0*/  @P0 FADD.FTZ R112, R97, R112 ;  /* 0x0000007061700221 */ /* 0x000fe20000010000 */
[----:B------:R-:W-:Y:S05]  /*21e0*/  @!P2 BRA `(.L_x_935) ;  /* 0x000000800000a947 */ /* 0x000fea0003800000 */
[----:B------:R-:W-:Y:S01]  /*21f0*/  ISETP.NE.AND P2, PT, R122, 0x2, PT ;  /* 0x000000027a00780c */ /* 0x000fe20003f45270 */
[----:B------:R-:W-:-:S12]  /*2200*/  IMAD.MOV.U32 R40, RZ, RZ, R92 ;  /* 0x000000ffff287224 */ /* 0x000fd800078e005c */
[----:B------:R-:W-:Y:S05]  /*2210*/  @!P2 BRA `(.L_x_936) ;  /* 0x000000600000a947 */ /* 0x000fea0003800000 */
[----:B------:R-:W-:Y:S01]  /*2220*/  ISETP.NE.AND P2, PT, R122, 0x3, PT ;  /* 0x000000037a00780c */ /* 0x000fe20003f45270 */
[----:B------:R-:W-:-:S12]  /*2230*/  IMAD.MOV.U32 R40, RZ, RZ, R93 ;  /* 0x000000ffff287224 */ /* 0x000fd800078e005d */
[----:B------:R-:W-:Y:S05]  /*2240*/  @P2 BRA `(.L_x_936) ;  /* 0x0000003000002947 */ /* 0x000fea0003800000 */
[----:B------:R-:W-:Y:S01]  /*2250*/  MOV R40, R90 ;  /* 0x0000005a00287202 */ /* 0x000fe20000000f00 */
[----:B------:R-:W-:Y:S05]  /*2260*/  BRA `(.L_x_936) ;  /* 0x0000001000007947 */ /* 0x000fea0003800000 */
.L_x_935:
[----:B------:R-:W-:Y:S02]  /*2270*/  IMAD.MOV.U32 R40, RZ, RZ, R98 ;  /* 0x000000ffff287224 */ /* 0x000fe400078e0062 */
.L_x_936:
[----:B------:R-:W-:Y:S05]  /*2280*/  BSYNC B2 ;  /* 0x0000000000027941 */ /* 0x000fea0003800000 */
.L_x_934:
        /* <DEDUP_REMOVED lines=16> */
.L_x_940:
[----:B------:R-:W-:Y:S05]  /*2390*/  BSYNC B3 ;  /* 0x0000000000037941 */ /* 0x000fea0003800000 */
.L_x_939:
        /* <DEDUP_REMOVED lines=44> */
.L_x_938:
[----:B------:R-:W-:Y:S05]  /*2660*/  BSYNC B2 ;  /* 0x0000000000027941 */ /* 0x000fea0003800000 */
.L_x_937:
[----:B------:R-:W0:Y:S01]  /*2670*/  I2F.U32 R40, R40 ;  /* 0x0000002800287306 */ /* 0x000e220000201000 */
[----:B------:R-:W-:Y:S01]  /*2680*/  PRMT R122, RZ, 0x7610, R41 ;  /* 0x00007610ff7a7816 */ /* 0x000fe20000000029 */
[----:B------:R-:W-:Y:S01]  /*2690*/  BSSY B2, `(.L_x_941) ;  /* 0x0000014000027945 */ /* 0x000fe20003800000 */
[----:B------:R-:W-:-:S03]  /*26a0*/  ISETP.NE.AND P3, PT, R131, 0x1, PT ;  /* 0x000000018300780c */ /* 0x000fc60003f65270 */
[----:B------:R-:W-:-:S04]  /*26b0*/  FMUL.FTZ R122, R122, R147 ;  /* 0x000000937a7a7220 */ /* 0x000fc80000410000 */
[----:B------:R-:W-:Y:S02]  /*26c0*/  FMUL.FTZ R122, R122, c[0x0][0x1e8] ;  /* 0x00007a007a7a7a20 */ /* 0x000fe40000410000 */
[----:B0-----:R-:W-:Y:S01]  /*26d0*/  FFMA.FTZ R41, R40, R141, 1.1641532182693481445e-10 ;  /* 0x2f00000028297423 */ /* 0x001fe2000001008d */
[----:B------:R-:W-:-:S04]  /*26e0*/  @P0 PRMT R40, RZ, 0x7610, R37 ;  /* 0x00007610ff280816 */ /* 0x000fc80000000025 */
[----:B------:R-:W-:Y:S02]  /*26f0*/  FSETP.GTU.FTZ.AND P2, PT, R41, c[0x0][0x1e4], PT ;  /* 0x0000790029007a0b */ /* 0x000fe40003f5c000 */
[----:B------:R-:W-:Y:S02]  /*2700*/  IADD3 R41, R131, 0x1, RZ ;  /* 0x0000000183297810 */ /* 0x000fe40007ffe0ff */
[----:B------:R-:W-:-:S05]  /*2710*/  FSEL R121, R122, RZ, !P2 ;  /* 0x000000ff7a797208 */ /* 0x000fca0005000000 */
[----:B------:R-:W-:Y:S01]  /*2720*/  @P0 FADD.FTZ R121, R40, R121 ;  /* 0x0000007928790221 */ /* 0x000fe20000010000 */
[----:B------:R-:W-:Y:S05]  /*2730*/  @!P3 BRA `(.L_x_942) ;  /* 0x000000800000b947 */ /* 0x000fea0003800000 */
[----:B------:R-:W-:Y:S01]  /*2740*/  ISETP.NE.AND P3, PT, R131, 0x2, PT ;  /* 0x000000028300780c */ /* 0x000fe20003f65270 */
[----:B------:R-:W-:-:S12]  /*2750*/  IMAD.MOV.U32 R97, RZ, RZ, R92 ;  /* 0x000000ffff617224 */ /* 0x000fd800078e005c */
[----:B------:R-:W-:Y:S05]  /*2760*/  @!P3 BRA `(.L_x_943) ;  /* 0x000000600000b947 */ /* 0x000fea0003800000 */
[----:B------:R-:W-:Y:S02]  /*2770*/  ISETP.NE.AND P3, PT, R131, 0x3, PT ;  /* 0x000000038300780c */ /* 0x000fe40003f65270 */
[----:B------:R-:W-:-:S11]  /*2780*/  MOV R97, R93 ;  /* 0x0000005d00617202 */ /* 0x000fd60000000f00 */
[----:B------:R-:W-:Y:S05]  /*2790*/  @P3 BRA `(.L_x_943) ;  /* 0x0000003000003947 */ /* 0x000fea0003800000 */
[----:B------:R-:W-:Y:S01]  /*27a0*/  IMAD.MOV.U32 R97, RZ, RZ, R90 ;  /* 0x000000ffff617224 */ /* 0x000fe200078e005a */
[----:B------:R-:W-:Y:S05]  /*27b0*/  BRA `(.L_x_943) ;  /* 0x0000001000007947 */ /* 0x000fea0003800000 */
.L_x_942:
[----:B------:R-:W-:Y:S02]  /*27c0*/  IMAD.MOV.U32 R97, RZ, RZ, R98 ;  /* 0x000000ffff617224 */ /* 0x000fe400078e0062 */
.L_x_943:
[----:B------:R-:W-:Y:S05]  /*27d0*/  BSYNC B2 ;  /* 0x0000000000027941 */ /* 0x000fea0003800000 */
.L_x_941:
        /* <DEDUP_REMOVED lines=16> */
.L_x_947:
[----:B------:R-:W-:Y:S05]  /*28e0*/  BSYNC B3 ;  /* 0x0000000000037941 */ /* 0x000fea0003800000 */
.L_x_946:
        /* <DEDUP_REMOVED lines=9> */
[----:B------:R-:W-:-:S04]  /*2980*/  LOP3.LUT R92, R149, UR10, R131, 0x96, !PT ;  /* 0x0000000a955c7c12 */ /* 0x000fc8000f8e9683 */
        /* <DEDUP_REMOVED lines=33> */
[----:B------:R-:W-:Y:S02]  /*2ba0*/  IMAD.MOV.U32 R41, RZ, RZ, RZ ;  /* 0x000000ffff297224 */ /* 0x000fe400078e00ff */
.L_x_945:
[----:B------:R-:W-:Y:S05]  /*2bb0*/  BSYNC B2 ;  /* 0x0000000000027941 */ /* 0x000fea0003800000 */
.L_x_944:
[----:B------:R0:W1:Y:S01]  /*2bc0*/  I2F.U32 R40, R97 ;  /* 0x0000006100287306 */ /* 0x0000620000201000 */
[----:B------:R-:W-:Y:S01]  /*2bd0*/  PRMT R122, RZ, 0x5410, R42 ;  /* 0x00005410ff7a7816 */ /* 0x000fe2000000002a */
[----:B------:R-:W-:Y:S01]  /*2be0*/  BSSY B2, `(.L_x_948) ;  /* 0x0000014000027945 */ /* 0x000fe20003800000 */
[----:B------:R-:W-:-:S03]  /*2bf0*/  ISETP.NE.AND P4, PT, R41, 0x1, PT ;  /* 0x000000012900780c */ /* 0x000fc60003f85270 */
[----:B------:R-:W-:Y:S01]  /*2c00*/  FMUL.FTZ R122, R122, R147 ;  /* 0x000000937a7a7220 */ /* 0x000fe20000410000 */
[----:B0-----:R-:W-:-:S03]  /*2c10*/  @P0 PRMT R97, RZ, 0x5410, R38 ;  /* 0x00005410ff610816 */ /* 0x001fc60000000026 */
[----:B------:R-:W-:Y:S02]  /*2c20*/  FMUL.FTZ R122, R122, c[0x0][0x1e8] ;  /* 0x00007a007a7a7a20 */ /* 0x000fe40000410000 */
[----:B-1----:R-:W-:-:S05]  /*2c30*/  FFMA.FTZ R40, R40, R141, 1.1641532182693481445e-10 ;  /* 0x2f00000028287423 */ /* 0x002fca000001008d */
[----:B------:R-:W-:Y:S02]  /*2c40*/  FSETP.GTU.FTZ.AND P3, PT, R40, c[0x0][0x1e4], PT ;  /* 0x0000790028007a0b */ /* 0x000fe40003f7c000 */
[----:B------:R-:W-:Y:S02]  /*2c50*/  IADD3 R40, R41, 0x1, RZ ;  /* 0x0000000129287810 */ /* 0x000fe40007ffe0ff */
[----:B------:R-:W-:-:S05]  /*2c60*/  FSEL R122, R122, RZ, !P3 ;  /* 0x000000ff7a7a7208 */ /* 0x000fca0005800000 */
[----:B------:R-:W-:Y:S01]  /*2c70*/  @P0 FADD.FTZ R122, R97, R122 ;  /* 0x0000007a617a0221 */ /* 0x000fe20000010000 */
[----:B------:R-:W-:Y:S05]  /*2c80*/  @!P4 BRA `(.L_x_949) ;  /* 0x000000800000c947 */ /* 0x000fea0003800000 */
[----:B------:R-:W-:Y:S02]  /*2c90*/  ISETP.NE.AND P4, PT, R41, 0x2, PT ;  /* 0x000000022900780c */ /* 0x000fe40003f85270 */
[----:B------:R-:W-:-:S11]  /*2ca0*/  MOV R97, R92 ;  /* 0x0000005c00617202 */ /* 0x000fd60000000f00 */
[----:B------:R-:W-:Y:S05]  /*2cb0*/  @!P4 BRA `(.L_x_950) ;  /* 0x000000600000c947 */ /* 0x000fea0003800000 */
[----:B------:R-:W-:Y:S01]  /*2cc0*/  ISETP.NE.AND P4, PT, R41, 0x3, PT ;  /* 0x000000032900780c */ /* 0x000fe20003f85270 */
[----:B------:R-:W-:-:S12]  /*2cd0*/  IMAD.MOV.U32 R97, RZ, RZ, R93 ;  /* 0x000000ffff617224 */ /* 0x000fd800078e005d */
[----:B------:R-:W-:Y:S05]  /*2ce0*/  @P4 BRA `(.L_x_950) ;  /* 0x0000003000004947 */ /* 0x000fea0003800000 */
[----:B------:R-:W-:Y:S01]  /*2cf0*/  IMAD.MOV.U32 R97, RZ, RZ, R90 ;  /* 0x000000ffff617224 */ /* 0x000fe200078e005a */
[----:B------:R-:W-:Y:S05]  /*2d00*/  BRA `(.L_x_950) ;  /* 0x0000001000007947 */ /* 0x000fea0003800000 */
.L_x_949:
[----:B------:R-:W-:Y:S02]  /*2d10*/  IMAD.MOV.U32 R97, RZ, RZ, R98 ;  /* 0x000000ffff617224 */ /* 0x000fe400078e0062 */
.L_x_950:
[----:B------:R-:W-:Y:S05]  /*2d20*/  BSYNC B2 ;  /* 0x0000000000027941 */ /* 0x000fea0003800000 */
.L_x_948:
        /* <DEDUP_REMOVED lines=16> */
.L_x_954:
[----:B------:R-:W-:Y:S05]  /*2e30*/  BSYNC B3 ;  /* 0x0000000000037941 */ /* 0x000fea0003800000 */
.L_x_953:
        /* <DEDUP_REMOVED lines=41> */
[----:B------:R-:W-:Y:S01]  /*30d0*/  HFMA2.MMA R40, -RZ, RZ, 0, 0 ;  /* 0x00000000ff287435 */ /* 0x000fe200000001ff */
[----:B------:R-:W-:Y:S01]  /*30e0*/  IMAD.MOV.U32 R98, RZ, RZ, R148 ;  /* 0x000000ffff627224 */ /* 0x000fe200078e0094 */
[----:B------:R-:W-:-:S04]  /*30f0*/  LOP3.LUT R92, R41, UR26, R92, 0x96, !PT ;  /* 0x0000001a295c7c12 */ /* 0x000fc8000f8e965c */
.L_x_952:
[----:B------:R-:W-:Y:S05]  /*3100*/  BSYNC B2 ;  /* 0x0000000000027941 */ /* 0x000fea0003800000 */
.L_x_951:
        /* <DEDUP_REMOVED lines=8> */
[----:B------:R-:W-:-:S04]  /*3190*/  FSETP.GTU.FTZ.AND P4, PT, R132, c[0x0][0x1e4], PT ;  /* 0x0000790084007a0b */ /* 0x000fc80003f9c000 */
[----:B------:R-:W-:Y:S02]  /*31a0*/  FSEL R131, R42, RZ, !P4 ;  /* 0x000000ff2a837208 */ /* 0x000fe40006000000 */
[----:B------:R-:W-:-:S05]  /*31b0*/  @P0 PRMT R42, RZ, 0x7610, R38 ;  /* 0x00007610ff2a0816 */ /* 0x000fca0000000026 */
        /* <DEDUP_REMOVED lines=10> */
.L_x_956:
[----:B------:R-:W-:Y:S02]  /*3260*/  IMAD.MOV.U32 R42, RZ, RZ, R98 ;  /* 0x000000ffff2a7224 */ /* 0x000fe400078e0062 */
.L_x_957:
[----:B------:R-:W-:Y:S05]  /*3270*/  BSYNC B2 ;  /* 0x0000000000027941 */ /* 0x000fea0003800000 */
.L_x_955:
        /* <DEDUP_REMOVED lines=16> */
.L_x_961:
[----:B------:R-:W-:Y:S05]  /*3380*/  BSYNC B3 ;  /* 0x0000000000037941 */ /* 0x000fea0003800000 */
.L_x_960:
        /* <DEDUP_REMOVED lines=42> */
[----:B------:R-:W-:Y:S01]  /*3630*/  IMAD.MOV.U32 R41, RZ, RZ, RZ ;  /* 0x000000ffff297224 */ /* 0x000fe200078e00ff */
[----:B------:R-:W-:Y:S02]  /*3640*/  MOV R90, R40 ;  /* 0x00000028005a7202 */ /* 0x000fe40000000f00 */
.L_x_959:
[----:B------:R-:W-:Y:S05]  /*3650*/  BSYNC B2 ;  /* 0x0000000000027941 */ /* 0x000fea0003800000 */
.L_x_958:
[----:B------:R0:W1:Y:S01]  /*3660*/  I2F.U32 R40, R42 ;  /* 0x0000002a00287306 */ /* 0x0000620000201000 */
[----:B------:R-:W-:Y:S01]  /*3670*/  ISETP.NE.AND P6, PT, R41, 0x1, PT ;  /* 0x000000012900780c */ /* 0x000fe20003fc5270 */
[----:B------:R-:W-:Y:S01]  /*3680*/  BSSY B2, `(.L_x_962) ;  /* 0x0000014000027945 */ /* 0x000fe20003800000 */
[----:B------:R-:W-:Y:S02]  /*3690*/  @P0 PRMT R149, RZ, 0x5410, R39 ;  /* 0x00005410ff950816 */ /* 0x000fe40000000027 */
[----:B0-----:R-:W-:-:S05]  /*36a0*/  PRMT R42, RZ, 0x5410, R43 ;  /* 0x00005410ff2a7816 */ /* 0x001fca000000002b */
[----:B------:R-:W-:Y:S02]  /*36b0*/  FMUL.FTZ R97, R42, R147 ;  /* 0x000000932a617220 */ /* 0x000fe40000410000 */
[----:B-1----:R-:W-:Y:S02]  /*36c0*/  FFMA.FTZ R40, R40, R141, 1.1641532182693481445e-10 ;  /* 0x2f00000028287423 */ /* 0x002fe4000001008d */
[----:B------:R-:W-:-:S03]  /*36d0*/  FMUL.FTZ R97, R97, c[0x0][0x1e8] ;  /* 0x00007a0061617a20 */ /* 0x000fc60000410000 */
[----:B------:R-:W-:-:S04]  /*36e0*/  FSETP.GTU.FTZ.AND P5, PT, R40, c[0x0][0x1e4], PT ;  /* 0x0000790028007a0b */ /* 0x000fc80003fbc000 */
[----:B------:R-:W-:Y:S02]  /*36f0*/  FSEL R132, R97, RZ, !P5 ;  /* 0x000000ff61847208 */ /* 0x000fe40006800000 */
[----:B------:R-:W-:-:S03]  /*3700*/  IADD3 R97, R41, 0x1, RZ ;  /* 0x0000000129617810 */ /* 0x000fc60007ffe0ff */
        /* <DEDUP_REMOVED lines=10> */
.L_x_963:
[----:B------:R-:W-:Y:S02]  /*37b0*/  IMAD.MOV.U32 R154, RZ, RZ, R98 ;  /* 0x000000ffff9a7224 */ /* 0x000fe400078e0062 */
.L_x_964:
[----:B------:R-:W-:Y:S05]  /*37c0*/  BSYNC B2 ;  /* 0x0000000000027941 */ /* 0x000fea0003800000 */
.L_x_962:
        /* <DEDUP_REMOVED lines=8> */
[----:B------:R-:W-:Y:S02]  /*3850*/  IADD3 R20, R20, 0x1, RZ ;  /* 0x0000000114147810 */ /* 0x000fe40007ffe0ff */
[----:B------:R-:W-:Y:S02]  /*3860*/  P2R R41, PR, RZ, 0x1 ;  /* 0x00000001ff297803 */ /* 0x000fe40000000000 */
[----:B------:R-:W-:-:S13]  /*3870*/  ISETP.NE.AND P6, PT, R20, RZ, PT ;  /* 0x000000ff1400720c */ /* 0x000fda0003fc5270 */
[----:B------:R-:W-:Y:S01]  /*3880*/  @!P6 IADD3 R22, R22, 0x1, RZ ;  /* 0x000000011616e810 */ /* 0x000fe20007ffe0ff */
[----:B------:R-:W-:Y:S01]  /*3890*/  @!P6 IMAD.MOV.U32 R20, RZ, RZ, RZ ;  /* 0x000000ffff14e224 */ /* 0x000fe200078e00ff */
[----:B------:R-:W-:Y:S02]  /*38a0*/  @!P6 IADD3 R42, R95, 0x1, RZ ;  /* 0x000000015f2ae810 */ /* 0x000fe40007ffe0ff */
[----:B------:R-:W-:-:S13]  /*38b0*/  ISETP.NE.AND P0, PT, R22, RZ, !P6 ;  /* 0x000000ff1600720c */ /* 0x000fda0007705270 */
[----:B------:R-:W-:Y:S01]  /*38c0*/  @P0 IMAD.MOV R42, RZ, RZ, R95 ;  /* 0x000000ffff2a0224 */ /* 0x000fe200078e025f */
[----:B------:R-:W-:-:S03]  /*38d0*/  ISETP.NE.AND P0, PT, R41, RZ, PT ;  /* 0x000000ff2900720c */ /* 0x000fc60003f05270 */
[----:B------:R-:W-:-:S05]  /*38e0*/  @!P6 IMAD.MOV.U32 R95, RZ, RZ, R42 ;  /* 0x000000ffff5fe224 */ /* 0x000fca00078e002a */
.L_x_968:
[----:B------:R-:W-:Y:S05]  /*38f0*/  BSYNC B3 ;  /* 0x0000000000037941 */ /* 0x000fea0003800000 */
.L_x_967:
        /* <DEDUP_REMOVED lines=40> */
[----:B------:R-:W-:Y:S02]  /*3b80*/  LOP3.LUT R93, R149, UR25, R150, 0x96, !PT ;  /* 0x00000019955d7c12 */ /* 0x000fe4000f8e9696 */
[----:B------:R-:W-:Y:S01]  /*3b90*/  MOV R98, R148 ;  /* 0x0000009400627202 */ /* 0x000fe20000000f00 */
[----:B------:R-:W-:Y:S01]  /*3ba0*/  IMAD.MOV.U32 R90, RZ, RZ, R40 ;  /* 0x000000ffff5a7224 */ /* 0x000fe200078e0028 */
[----:B------:R-:W-:Y:S02]  /*3bb0*/  LOP3.LUT R92, R41, UR26, R92, 0x96, !PT ;  /* 0x0000001a295c7c12 */ /* 0x000fe4000f8e965c */
.L_x_966:
[----:B------:R-:W-:Y:S05]  /*3bc0*/  BSYNC B2 ;  /* 0x0000000000027941 */ /* 0x000fea0003800000 */
.L_x_965:
[----:B------:R-:W0:Y:S01]  /*3bd0*/  I2F.U32 R40, R154 ;  /* 0x0000009a00287306 */ /* 0x000e220000201000 */
[----:B------:R-:W-:Y:S02]  /*3be0*/  PRMT R42, RZ, 0x7610, R43 ;  /* 0x00007610ff2a7816 */ /* 0x000fe4000000002b */
[----:B------:R-:W-:Y:S02]  /*3bf0*/  SEL R148, RZ, 0x1, P1 ;  /* 0x00000001ff947807 */ /* 0x000fe40000800000 */
[----:B------:R-:W-:Y:S01]  /*3c00*/  SEL R41, RZ, 0x1, P2 ;  /* 0x00000001ff297807 */ /* 0x000fe20001000000 */
[----:B------:R-:W-:Y:S01]  /*3c10*/  FMUL.FTZ R42, R42, R147 ;  /* 0x000000932a2a7220 */ /* 0x000fe20000410000 */
[----:B------:R-:W-:-:S02]  /*3c20*/  SEL R151, RZ, 0x10000, P5 ;  /* 0x00010000ff977807 */ /* 0x000fc40002800000 */
[----:B------:R-:W-:Y:S01]  /*3c30*/  SEL R150, RZ, 0x100, P4 ;  /* 0x00000100ff967807 */ /* 0x000fe20002000000 */
[----:B------:R-:W-:Y:S01]  /*3c40*/  FMUL.FTZ R42, R42, c[0x0][0x1e8] ;  /* 0x00007a002a2a7a20 */ /* 0x000fe20000410000 */
[----:B------:R-:W-:Y:S02]  /*3c50*/  ISETP.NE.AND P5, PT, R153, RZ, PT ;  /* 0x000000ff9900720c */ /* 0x000fe40003fa5270 */
[----:B------:R-:W-:Y:S02]  /*3c60*/  ISETP.NE.AND P6, PT, R152, RZ, PT ;  /* 0x000000ff9800720c */ /* 0x000fe40003fc5270 */
[----:B------:R-:W-:Y:S01]  /*3c70*/  SEL R152, RZ, 0x1, P5 ;  /* 0x00000001ff987807 */ /* 0x000fe20002800000 */
[----:B0-----:R-:W-:Y:S01]  /*3c80*/  FFMA.FTZ R40, R40, R141, 1.1641532182693481445e-10 ;  /* 0x2f00000028287423 */ /* 0x001fe2000001008d */
[----:B------:R-:W-:-:S03]  /*3c90*/  SEL R149, RZ, 0x1, P3 ;  /* 0x00000001ff957807 */ /* 0x000fc60001800000 */
[----:B------:R-:W-:Y:S01]  /*3ca0*/  IMAD.WIDE.U32 R152, R152, 0x100, RZ ;  /* 0x0000010098987825 */ /* 0x000fe200078e00ff */
[----:B------:R-:W-:-:S04]  /*3cb0*/  FSETP.GTU.FTZ.AND P1, PT, R40, c[0x0][0x1e4], PT ;  /* 0x0000790028007a0b */ /* 0x000fc80003f3c000 */
[----:B------:R-:W-:Y:S02]  /*3cc0*/  SEL R40, RZ, 0x1000000, P1 ;  /* 0x01000000ff287807 */ /* 0x000fe40000800000 */
[----:B------:R-:W-:Y:S01]  /*3cd0*/  FSEL R141, R42, RZ, !P1 ;  /* 0x000000ff2a8d7208 */ /* 0x000fe20004800000 */
[----:B------:R-:W-:Y:S01]  /*3ce0*/  IMAD.WIDE.U32 R42, R41, 0x1000000, RZ ;  /* 0x01000000292a7825 */ /* 0x000fe200078e00ff */
[----:B------:R-:W-:-:S03]  /*3cf0*/  LOP3.LUT R150, R150, R40, R151, 0xfe, !PT ;  /* 0x0000002896967212 */ /* 0x000fc600078efe97 */
[----:B------:R-:W-:Y:S01]  /*3d00*/  IMAD.WIDE.U32 R40, R148, 0x10000, RZ ;  /* 0x0001000094287825 */ /* 0x000fe200078e00ff */
[----:B------:R-:W-:Y:S02]  /*3d10*/  @P0 PRMT R148, RZ, 0x7610, R39 ;  /* 0x00007610ff940816 */ /* 0x000fe40000000027 */
[----:B------:R-:W-:Y:S02]  /*3d20*/  LOP3.LUT R43, R43, R150, R149, 0xfe, !PT ;  /* 0x000000962b2b7212 */ /* 0x000fe400078efe95 */
[----:B------:R-:W-:Y:S01]  /*3d30*/  SEL R149, RZ, 0x1, P6 ;  /* 0x00000001ff957807 */ /* 0x000fe20003000000 */
[----:B------:R-:W-:Y:S01]  /*3d40*/  @P0 FADD.FTZ R141, R148, R141 ;  /* 0x0000008d948d0221 */ /* 0x000fe20000010000 */
[----:B------:R-:W-:Y:S02]  /*3d50*/  LEA R154, P0, R110, c[0x0][0x188], 0x4 ;  /* 0x000062006e9a7a11 */ /* 0x000fe400078020ff */
[----:B------:R-:W-:Y:S02]  /*3d60*/  LOP3.LUT R148, R152, R42, R40, 0xfe, !PT ;  /* 0x0000002a98947212 */ /* 0x000fe400078efe28 */
[----:B------:R-:W-:-:S02]  /*3d70*/  LEA.HI.X R155, R110, c[0x0][0x18c], RZ, 0x4, P0 ;  /* 0x000063006e9b7a11 */ /* 0x000fc400000f24ff */
[----:B------:R-:W-:Y:S02]  /*3d80*/  LEA R150, P0, R110, c[0x0][0x190], 0x3 ;  /* 0x000064006e967a11 */ /* 0x000fe400078018ff */
[----:B------:R-:W-:Y:S02]  /*3d90*/  LOP3.LUT R153, R153, R43, R41, 0xfe, !PT ;  /* 0x0000002b99997212 */ /* 0x000fe400078efe29 */
[----:B------:R-:W-:Y:S02]  /*3da0*/  F2FP.BF16.PACK_AB R42, R131, R122 ;  /* 0x0000007a832a723e */ /* 0x000fe400000010ff */
[----:B------:R-:W-:Y:S02]  /*3db0*/  F2FP.BF16.PACK_AB R41, R121, R112 ;  /* 0x000000707929723e */ /* 0x000fe400000010ff */
[----:B------:R-:W-:Y:S02]  /*3dc0*/  F2FP.BF16.PACK_AB R40, R111, R104 ;  /* 0x000000686f28723e */ /* 0x000fe400000010ff */
[----:B------:R-:W-:-:S02]  /*3dd0*/  F2FP.BF16.PACK_AB R43, R141, R132 ;  /* 0x000000848d2b723e */ /* 0x000fc400000010ff */
[----:B------:R-:W-:Y:S02]  /*3de0*/  LEA.HI.X R151, R110, c[0x0][0x194], RZ, 0x3, P0 ;  /* 0x000065006e977a11 */ /* 0x000fe400000f1cff */
[----:B------:R-:W-:Y:S01]  /*3df0*/  LOP3.LUT R152, R148, R149, RZ, 0xfc, !PT ;  /* 0x0000009594987212 */ /* 0x000fe200078efcff */
[----:B------:R0:W-:Y:S01]  /*3e00*/  STG.E.128 [R154.64], R40 ;  /* 0x000000289a007986 */ /* 0x0001e2000c101d06 */
[----:B------:R-:W-:-:S03]  /*3e10*/  IADD3 R148, R110, 0x20, RZ ;  /* 0x000000206e947810 */ /* 0x000fc60007ffe0ff */
[----:B------:R0:W-:Y:S04]  /*3e20*/  STG.E.64 [R150.64], R152 ;  /* 0x0000009896007986 */ /* 0x0001e8000c101b06 */
.L_x_912:
[----:B------:R-:W-:Y:S05]  /*3e30*/  BSYNC B1 ;  /* 0x0000000000017941 */ /* 0x000fea0003800000 */
.L_x_911:
[----:B------:R-:W-:Y:S01]  /*3e40*/  ISETP.NE.AND P0, PT, R24, RZ, PT ;  /* 0x000000ff1800720c */ /* 0x000fe20003f05270 */
[----:B------:R-:W-:-:S12]  /*3e50*/  BSSY B1, `(.L_x_969) ;  /* 0x00002d4000017945 */ /* 0x000fd80003800000 */
[----:B------:R-:W-:Y:S05]  /*3e60*/  @!P0 BRA `(.L_x_970) ;  /* 0x00002d2000008947 */ /* 0x000fea0003800000 */
[----:B------:R-:W-:Y:S01]  /*3e70*/  ISETP.NE.U32.AND P0, PT, RZ, c[0x0][0x180], PT ;  /* 0x00006000ff007a0c */ /* 0x000fe20003f05070 */
[----:B0-----:R-:W-:-:S03]  /*3e80*/  IMAD.MOV.U32 R41, RZ, RZ, 0x10 ;  /* 0x00000010ff297424 */ /* 0x001fc600078e00ff */
        /* <DEDUP_REMOVED lines=18> */
.L_x_972:
[----:B0-----:R-:W-:Y:S02]  /*3fb0*/  IMAD.MOV.U32 R113, RZ, RZ, R98 ;  /* 0x000000ffff717224 */ /* 0x001fe400078e0062 */
.L_x_973:
[----:B------:R-:W-:Y:S05]  /*3fc0*/  BSYNC B2 ;  /* 0x0000000000027941 */ /* 0x000fea0003800000 */
.L_x_971:
        /* <DEDUP_REMOVED lines=14> */
[----:B------:R-:W-:-:S05]  /*40b0*/  @P2 IMAD.MOV R92, RZ, RZ, R95 ;  /* 0x000000ffff5c2224 */ /* 0x000fca00078e025f */
[----:B------:R-:W-:Y:S02]  /*40c0*/  @!P1 MOV R95, R92 ;  /* 0x0000005c005f9202 */ /* 0x000fe40000000f00 */
.L_x_977:
[----:B------:R-:W-:Y:S05]  /*40d0*/  BSYNC B3 ;  /* 0x0000000000037941 */ /* 0x000fea0003800000 */
.L_x_976:
        /* <DEDUP_REMOVED lines=44> */
.L_x_975:
[----:B------:R-:W-:Y:S05]  /*43a0*/  BSYNC B2 ;  /* 0x0000000000027941 */ /* 0x000fea0003800000 */
.L_x_974:
        /* <DEDUP_REMOVED lines=23> */
.L_x_979:
[----:B------:R-:W-:Y:S02]  /*4520*/  MOV R97, R98 ;  /* 0x0000006200617202 */ /* 0x000fe40000000f00 */
.L_x_980:
[----:B------:R-:W-:Y:S05]  /*4530*/  BSYNC B2 ;  /* 0x0000000000027941 */ /* 0x000fea0003800000 */
.L_x_978:
        /* <DEDUP_REMOVED lines=16> */
.L_x_984:
[----:B------:R-:W-:Y:S05]  /*4640*/  BSYNC B3 ;  /* 0x0000000000037941 */ /* 0x000fea0003800000 */
.L_x_983:
        /* <DEDUP_REMOVED lines=44> */
.L_x_982:
[----:B------:R-:W-:Y:S05]  /*4910*/  BSYNC B2 ;  /* 0x0000000000027941 */ /* 0x000fea0003800000 */
.L_x_981:
        /* <DEDUP_REMOVED lines=22> */
.L_x_986:
[----:B------:R-:W-:Y:S02]  /*4a80*/  IMAD.MOV.U32 R40, RZ, RZ, R98 ;  /* 0x000000ffff287224 */ /* 0x000fe400078e0062 */
.L_x_987:
[----:B------:R-:W-:Y:S05]  /*4a90*/  BSYNC B2 ;  /* 0x0000000000027941 */ /* 0x000fea0003800000 */
.L_x_985:
        /* <DEDUP_REMOVED lines=16> */
.L_x_991:
[----:B------:R-:W-:Y:S05]  /*4ba0*/  BSYNC B3 ;  /* 0x0000000000037941 */ /* 0x000fea0003800000 */
.L_x_990:
        /* <DEDUP_REMOVED lines=44> */
.L_x_989:
[----:B------:R-:W-:Y:S05]  /*4e70*/  BSYNC B2 ;  /* 0x0000000000027941 */ /* 0x000fea0003800000 */
.L_x_988:
        /* <DEDUP_REMOVED lines=21> */
.L_x_993:
[----:B------:R-:W-:Y:S02]  /*4fd0*/  IMAD.MOV.U32 R40, RZ, RZ, R98 ;  /* 0x000000ffff287224 */ /* 0x000fe400078e0062 */
.L_x_994:
[----:B------:R-:W-:Y:S05]  /*4fe0*/  BSYNC B2 ;  /* 0x0000000000027941 */ /* 0x000fea0003800000 */
.L_x_992:
        /* <DEDUP_REMOVED lines=16> */
.L_x_998:
[----:B------:R-:W-:Y:S05]  /*50f0*/  BSYNC B3 ;  /* 0x0000000000037941 */ /* 0x000fea0003800000 */
.L_x_997:
        /* <DEDUP_REMOVED lines=44> */
.L_x_996:
[----:B------:R-:W-:Y:S05]  /*53c0*/  BSYNC B2 ;  /* 0x0000000000027941 */ /* 0x000fea0003800000 */
.L_x_995:
        /* <DEDUP_REMOVED lines=21> */
.L_x_1000:
[----:B------:R-:W-:Y:S02]  /*5520*/  IMAD.MOV.U32 R97, RZ, RZ, R98 ;  /* 0x000000ffff617224 */ /* 0x000fe400078e0062 */
.L_x_1001:
[----:B------:R-:W-:Y:S05]  /*5530*/  BSYNC B2 ;  /* 0x0000000000027941 */ /* 0x000fea0003800000 */
.L_x_999:
        /* <DEDUP_REMOVED lines=16> */
.L_x_1005:
[----:B------:R-:W-:Y:S05]  /*5640*/  BSYNC B3 ;  /* 0x0000000000037941 */ /* 0x000fea0003800000 */
.L_x_1004:
        /* <DEDUP_REMOVED lines=42> */
[----:B------:R-:W-:Y:S01]  /*58f0*/  HFMA2.MMA R41, -RZ, RZ, 0, 0 ;  /* 0x00000000ff297435 */ /* 0x000fe200000001ff */
[----:B------:R-:W-:-:S05]  /*5900*/  IMAD.MOV.U32 R90, RZ, RZ, R40 ;  /* 0x000000ffff5a7224 */ /* 0x000fca00078e0028 */
.L_x_1003:
[----:B------:R-:W-:Y:S05]  /*5910*/  BSYNC B2 ;  /* 0x0000000000027941 */ /* 0x000fea0003800000 */
.L_x_1002:
        /* <DEDUP_REMOVED lines=21> */
.L_x_1007:
[----:B------:R-:W-:Y:S02]  /*5a70*/  IMAD.MOV.U32 R97, RZ, RZ, R98 ;  /* 0x000000ffff617224 */ /* 0x000fe400078e0062 */
.L_x_1008:
[----:B------:R-:W-:Y:S05]  /*5a80*/  BSYNC B2 ;  /* 0x0000000000027941 */ /* 0x000fea0003800000 */
.L_x_1006:
        /* <DEDUP_REMOVED lines=16> */
.L_x_1012:
[----:B------:R-:W-:Y:S05]  /*5b90*/  BSYNC B3 ;  /* 0x0000000000037941 */ /* 0x000fea0003800000 */
.L_x_1011:
        /* <DEDUP_REMOVED lines=41> */
[----:B------:R-:W-:Y:S01]  /*5e30*/  MOV R90, R40 ;  /* 0x00000028005a7202 */ /* 0x000fe20000000f00 */
[----:B------:R-:W-:Y:S01]  /*5e40*/  IMAD.MOV.U32 R40, RZ, RZ, RZ ;  /* 0x000000ffff287224 */ /* 0x000fe200078e00ff */
[----:B------:R-:W-:Y:S02]  /*5e50*/  LOP3.LUT R92, R41, UR26, R92, 0x96, !PT ;  /* 0x0000001a295c7c12 */ /* 0x000fe4000f8e965c */
.L_x_1010:
[----:B------:R-:W-:Y:S05]  /*5e60*/  BSYNC B2 ;  /* 0x0000000000027941 */ /* 0x000fea0003800000 */
.L_x_1009:
        /* <DEDUP_REMOVED lines=21> */
.L_x_1014:
[----:B------:R-:W-:Y:S02]  /*5fc0*/  IMAD.MOV.U32 R42, RZ, RZ, R98 ;  /* 0x000000ffff2a7224 */ /* 0x000fe400078e0062 */
.L_x_1015:
[----:B------:R-:W-:Y:S05]  /*5fd0*/  BSYNC B2 ;  /* 0x0000000000027941 */ /* 0x000fea0003800000 */
.L_x_1013:
        /* <DEDUP_REMOVED lines=16> */
.L_x_1019:
[----:B------:R-:W-:Y:S05]  /*60e0*/  BSYNC B3 ;  /* 0x0000000000037941 */ /* 0x000fea0003800000 */
.L_x_1018:
        /* <DEDUP_REMOVED lines=42> */
[----:B------:R-:W-:Y:S01]  /*6390*/  LOP3.LUT R92, R41, UR26, R92, 0x96, !PT ;  /* 0x0000001a295c7c12 */ /* 0x000fe2000f8e965c */
[----:B------:R-:W-:Y:S02]  /*63a0*/  IMAD.MOV.U32 R41, RZ, RZ, RZ ;  /* 0x000000ffff297224 */ /* 0x000fe400078e00ff */
.L_x_1017:
[----:B------:R-:W-:Y:S05]  /*63b0*/  BSYNC B2 ;  /* 0x0000000000027941 */ /* 0x000fea0003800000 */
.L_x_1016:
        /* <DEDUP_REMOVED lines=21> */
.L_x_1021:
[----:B------:R-:W-:Y:S02]  /*6510*/  IMAD.MOV.U32 R155, RZ, RZ, R98 ;  /* 0x000000ffff9b7224 */ /* 0x000fe400078e0062 */
.L_x_1022:
[----:B------:R-:W-:Y:S05]  /*6520*/  BSYNC B2 ;  /* 0x0000000000027941 */ /* 0x000fea0003800000 */
.L_x_1020:
        /* <DEDUP_REMOVED lines=16> */
[----:B------:R-:W-:-:S04]  /*6630*/  ISETP.NE.AND P0, PT, R41, RZ, PT ;  /* 0x000000ff2900720c */ /* 0x000fc80003f05270 */
[----:B------:R-:W-:-:S04]  /*6640*/  @!P6 MOV R95, R42 ;  /* 0x0000002a005fe202 */ /* 0x000fc80000000f00 */
.L_x_1026:
[----:B------:R-:W-:Y:S05]  /*6650*/  BSYNC B3 ;  /* 0x0000000000037941 */ /* 0x000fea0003800000 */
.L_x_1025:
        /* <DEDUP_REMOVED lines=44> */
.L_x_1024:
[----:B------:R-:W-:Y:S05]  /*6920*/  BSYNC B2 ;  /* 0x0000000000027941 */ /* 0x000fea0003800000 */
.L_x_1023:
[----:B------:R-:W0:Y:S01]  /*6930*/  I2F.U32 R40, R155 ;  /* 0x0000009b00287306 */ /* 0x000e220000201000 */
[----:B------:R-:W-:Y:S02]  /*6940*/  PRMT R42, RZ, 0x7610, R43 ;  /* 0x00007610ff2a7816 */ /* 0x000fe4000000002b */
[----:B------:R-:W-:Y:S02]  /*6950*/  SEL R150, RZ, 0x1, P1 ;  /* 0x00000001ff967807 */ /* 0x000fe40000800000 */
[----:B------:R-:W-:Y:S01]  /*6960*/  SEL R41, RZ, 0x1, P2 ;  /* 0x00000001ff297807 */ /* 0x000fe20001000000 */
[----:B------:R-:W-:Y:S01]  /*6970*/  FMUL.FTZ R42, R42, R147 ;  /* 0x000000932a2a7220 */ /* 0x000fe20000410000 */
[----:B------:R-:W-:Y:S02]  /*6980*/  SEL R156, RZ, 0x10000, P5 ;  /* 0x00010000ff9c7807 */ /* 0x000fe40002800000 */
[----:B------:R-:W-:Y:S01]  /*6990*/  ISETP.NE.AND P6, PT, R143, RZ, PT ;  /* 0x000000ff8f00720c */ /* 0x000fe20003fc5270 */
[----:B------:R-:W-:Y:S01]  /*69a0*/  FMUL.FTZ R42, R42, c[0x0][0x1e8] ;  /* 0x00007a002a2a7a20 */ /* 0x000fe20000410000 */
[----:B------:R-:W-:-:S02]  /*69b0*/  ISETP.NE.AND P5, PT, R154, RZ, PT ;  /* 0x000000ff9a00720c */ /* 0x000fc40003fa5270 */
[----:B------:R-:W-:Y:S02]  /*69c0*/  SEL R153, RZ, 0x100, P4 ;  /* 0x00000100ff997807 */ /* 0x000fe40002000000 */
[----:B------:R-:W-:Y:S01]  /*69d0*/  SEL R152, RZ, 0x1, P5 ;  /* 0x00000001ff987807 */ /* 0x000fe20002800000 */
[----:B0-----:R-:W-:Y:S01]  /*69e0*/  FFMA.FTZ R40, R40, R149, 1.1641532182693481445e-10 ;  /* 0x2f00000028287423 */ /* 0x001fe20000010095 */
[----:B------:R-:W-:-:S04]  /*69f0*/  SEL R151, RZ, 0x1, P3 ;  /* 0x00000001ff977807 */ /* 0x000fc80001800000 */
[----:B------:R-:W-:-:S04]  /*6a00*/  FSETP.GTU.FTZ.AND P1, PT, R40, c[0x0][0x1e4], PT ;  /* 0x0000790028007a0b */ /* 0x000fc80003f3c000 */
[----:B------:R-:W-:Y:S01]  /*6a10*/  FSEL R143, R42, RZ, !P1 ;  /* 0x000000ff2a8f7208 */ /* 0x000fe20004800000 */
[----:B------:R-:W-:Y:S01]  /*6a20*/  IMAD.WIDE.U32 R42, R41, 0x1000000, RZ ;  /* 0x01000000292a7825 */ /* 0x000fe200078e00ff */
[----:B------:R-:W-:-:S03]  /*6a30*/  SEL R149, RZ, 0x1000000, P1 ;  /* 0x01000000ff957807 */ /* 0x000fc60000800000 */
[----:B------:R-:W-:Y:S01]  /*6a40*/  IMAD.WIDE.U32 R40, R150, 0x10000, RZ ;  /* 0x0001000096287825 */ /* 0x000fe200078e00ff */
[----:B------:R-:W-:Y:S02]  /*6a50*/  @P0 PRMT R150, RZ, 0x7610, R39 ;  /* 0x00007610ff960816 */ /* 0x000fe40000000027 */
[----:B------:R-:W-:Y:S01]  /*6a60*/  LOP3.LUT R149, R153, R149, R156, 0xfe, !PT ;  /* 0x0000009599957212 */ /* 0x000fe200078efe9c */
[----:B------:R-:W-:-:S03]  /*6a70*/  IMAD.WIDE.U32 R152, R152, 0x100, RZ ;  /* 0x0000010098987825 */ /* 0x000fc600078e00ff */
[----:B------:R-:W-:Y:S01]  /*6a80*/  LOP3.LUT R151, R43, R149, R151, 0xfe, !PT ;  /* 0x000000952b977212 */ /* 0x000fe200078efe97 */
[----:B------:R-:W-:Y:S01]  /*6a90*/  @P0 FADD.FTZ R143, R150, R143 ;  /* 0x0000008f968f0221 */ /* 0x000fe20000010000 */
[----:B------:R-:W-:Y:S02]  /*6aa0*/  LEA R154, P0, R148, c[0x0][0x188], 0x4 ;  /* 0x00006200949a7a11 */ /* 0x000fe400078020ff */
[----:B------:R-:W-:Y:S02]  /*6ab0*/  LOP3.LUT R149, R152, R42, R40, 0xfe, !PT ;  /* 0x0000002a98957212 */ /* 0x000fe400078efe28 */
[C---:B------:R-:W-:Y:S02]  /*6ac0*/  LEA.HI.X R155, R148.reuse, c[0x0][0x18c], RZ, 0x4, P0 ;  /* 0x00006300949b7a11 */ /* 0x040fe400000f24ff */
[----:B------:R-:W-:Y:S02]  /*6ad0*/  SEL R152, RZ, 0x1, P6 ;  /* 0x00000001ff987807 */ /* 0x000fe40003000000 */
[----:B------:R-:W-:-:S02]  /*6ae0*/  LEA R150, P0, R148, c[0x0][0x190], 0x3 ;  /* 0x0000640094967a11 */ /* 0x000fc400078018ff */
[----:B------:R-:W-:Y:S02]  /*6af0*/  LOP3.LUT R153, R153, R151, R41, 0xfe, !PT ;  /* 0x0000009799997212 */ /* 0x000fe400078efe29 */
[----:B------:R-:W-:Y:S02]  /*6b00*/  F2FP.BF16.PACK_AB R42, R133, R124 ;  /* 0x0000007c852a723e */ /* 0x000fe400000010ff */
[----:B------:R-:W-:Y:S02]  /*6b10*/  F2FP.BF16.PACK_AB R41, R123, R114 ;  /* 0x000000727b29723e */ /* 0x000fe400000010ff */
[----:B------:R-:W-:Y:S02]  /*6b20*/  F2FP.BF16.PACK_AB R40, R113, R106 ;  /* 0x0000006a7128723e */ /* 0x000fe400000010ff */
[----:B------:R-:W-:Y:S02]  /*6b30*/  F2FP.BF16.PACK_AB R43, R143, R134 ;  /* 0x000000868f2b723e */ /* 0x000fe400000010ff */
[----:B------:R-:W-:-:S02]  /*6b40*/  LEA.HI.X R151, R148, c[0x0][0x194], RZ, 0x3, P0 ;  /* 0x0000650094977a11 */ /* 0x000fc400000f1cff */
[----:B------:R-:W-:Y:S01]  /*6b50*/  LOP3.LUT R152, R149, R152, RZ, 0xfc, !PT ;  /* 0x0000009895987212 */ /* 0x000fe200078efcff */
[----:B------:R0:W-:Y:S01]  /*6b60*/  STG.E.128 [R154.64], R40 ;  /* 0x000000289a007986 */ /* 0x0001e2000c101d06 */
[----:B------:R-:W-:-:S03]  /*6b70*/  IADD3 R148, R148, 0x20, RZ ;  /* 0x0000002094947810 */ /* 0x000fc60007ffe0ff */
[----:B------:R0:W-:Y:S04]  /*6b80*/  STG.E.64 [R150.64], R152 ;  /* 0x0000009896007986 */ /* 0x0001e8000c101b06 */
.L_x_970:
[----:B------:R-:W-:Y:S05]  /*6b90*/  BSYNC B1 ;  /* 0x0000000000017941 */ /* 0x000fea0003800000 */
.L_x_969:
        /* <DEDUP_REMOVED lines=23> */
.L_x_1030:
[----:B0-----:R-:W-:Y:S02]  /*6d10*/  IMAD.MOV.U32 R115, RZ, RZ, R98 ;  /* 0x000000ffff737224 */ /* 0x001fe400078e0062 */
.L_x_1031:
[----:B------:R-:W-:Y:S05]  /*6d20*/  BSYNC B2 ;  /* 0x0000000000027941 */ /* 0x000fea0003800000 */
.L_x_1029:
        /* <DEDUP_REMOVED lines=16> */
.L_x_1035:
[----:B------:R-:W-:Y:S05]  /*6e30*/  BSYNC B3 ;  /* 0x0000000000037941 */ /* 0x000fea0003800000 */
.L_x_1034:
        /* <DEDUP_REMOVED lines=44> */
.L_x_1033:
[----:B------:R-:W-:Y:S05]  /*7100*/  BSYNC B2 ;  /* 0x0000000000027941 */ /* 0x000fea0003800000 */
.L_x_1032:
[----:B------:R-:W0:Y:S01]  /*7110*/  I2F.U32 R126, R115 ;  /* 0x00000073007e7306 */ /* 0x000e220000201000 */
[----:B-----5:R-:W-:Y:S01]  /*7120*/  PRMT R136, RZ, 0x5410, R40 ;  /* 0x00005410ff887816 */ /* 0x020fe20000000028 */
[----:B------:R-:W-:Y:S01]  /*7130*/  IMAD.MOV.U32 R149, RZ, RZ, 0x2f800000 ;  /* 0x2f800000ff957424 */ /* 0x000fe200078e00ff */
[----:B------:R-:W-:Y:S01]  /*7140*/  BSSY B2, `(.L_x_1036) ;  /* 0x0000015000027945 */ /* 0x000fe20003800000 */
[----:B------:R-:W-:Y:S02]  /*7150*/  IADD3 R125, R116, 0x1, RZ ;  /* 0x00000001747d7810 */ /* 0x000fe40007ffe0ff */
[----:B------:R-:W-:-:S04]  /*7160*/  FMUL.FTZ R136, R136, R147 ;  /* 0x0000009388887220 */ /* 0x000fc80000410000 */
[----:B------:R-:W-:Y:S02]  /*7170*/  FMUL.FTZ R136, R136, c[0x0][0x1e8] ;  /* 0x00007a0088887a20 */ /* 0x000fe40000410000 */
[----:B0-----:R-:W-:-:S05]  /*7180*/  FFMA.FTZ R126, R126, R149, 1.1641532182693481445e-10 ;  /* 0x2f0000007e7e7423 */ /* 0x001fca0000010095 */
[----:B------:R-:W-:Y:S02]  /*7190*/  FSETP.GTU.FTZ.AND P1, PT, R126, c[0x0][0x1e4], PT ;  /* 0x000079007e007a0b */ /* 0x000fe40003f3c000 */
[----:B------:R-:W-:Y:S02]  /*71a0*/  @P0 PRMT R126, RZ, 0x5410, R36 ;  /* 0x00005410ff7e0816 */ /* 0x000fe40000000024 */
        /* <DEDUP_REMOVED lines=13> */
.L_x_1037:
[----:B------:R-:W-:Y:S02]  /*7280*/  IMAD.MOV.U32 R97, RZ, RZ, R98 ;  /* 0x000000ffff617224 */ /* 0x000fe400078e0062 */
.L_x_1038:
[----:B------:R-:W-:Y:S05]  /*7290*/  BSYNC B2 ;  /* 0x0000000000027941 */ /* 0x000fea0003800000 */
.L_x_1036:
        /* <DEDUP_REMOVED lines=16> */
.L_x_1042:
[----:B------:R-:W-:Y:S05]  /*73a0*/  BSYNC B3 ;  /* 0x0000000000037941 */ /* 0x000fea0003800000 */
.L_x_1041:
        /* <DEDUP_REMOVED lines=44> */
.L_x_1040:
[----:B------:R-:W-:Y:S05]  /*7670*/  BSYNC B2 ;  /* 0x0000000000027941 */ /* 0x000fea0003800000 */
.L_x_1039:
[----:B------:R0:W1:Y:S01]  /*7680*/  I2F.U32 R116, R97 ;  /* 0x0000006100747306 */ /* 0x0000620000201000 */
[----:B------:R-:W-:Y:S01]  /*7690*/  PRMT R40, RZ, 0x7610, R40 ;  /* 0x00007610ff287816 */ /* 0x000fe20000000028 */
[----:B------:R-:W-:Y:S01]  /*76a0*/  BSSY B2, `(.L_x_1043) ;  /* 0x0000015000027945 */ /* 0x000fe20003800000 */
[----:B------:R-:W-:-:S03]  /*76b0*/  IADD3 R126, R125, 0x1, RZ ;  /* 0x000000017d7e7810 */ /* 0x000fc60007ffe0ff */
[----:B------:R-:W-:Y:S01]  /*76c0*/  FMUL.FTZ R40, R40, R147 ;  /* 0x0000009328287220 */ /* 0x000fe20000410000 */
[----:B0-----:R-:W-:-:S03]  /*76d0*/  @P0 PRMT R97, RZ, 0x7610, R36 ;  /* 0x00007610ff610816 */ /* 0x001fc60000000024 */
[----:B------:R-:W-:Y:S02]  /*76e0*/  FMUL.FTZ R40, R40, c[0x0][0x1e8] ;  /* 0x00007a0028287a20 */ /* 0x000fe40000410000 */
[----:B-1----:R-:W-:-:S05]  /*76f0*/  FFMA.FTZ R116, R116, R149, 1.1641532182693481445e-10 ;  /* 0x2f00000074747423 */ /* 0x002fca0000010095 */
        /* <DEDUP_REMOVED lines=14> */
.L_x_1044:
[----:B------:R-:W-:Y:S02]  /*77e0*/  IMAD.MOV.U32 R40, RZ, RZ, R98 ;  /* 0x000000ffff287224 */ /* 0x000fe400078e0062 */
.L_x_1045:
[----:B------:R-:W-:Y:S05]  /*77f0*/  BSYNC B2 ;  /* 0x0000000000027941 */ /* 0x000fea0003800000 */
.L_x_1043:
        /* <DEDUP_REMOVED lines=16> */
.L_x_1049:
[----:B------:R-:W-:Y:S05]  /*7900*/  BSYNC B3 ;  /* 0x0000000000037941 */ /* 0x000fea0003800000 */
.L_x_1048:
        /* <DEDUP_REMOVED lines=44> */
.L_x_1047:
[----:B------:R-:W-:Y:S05]  /*7bd0*/  BSYNC B2 ;  /* 0x0000000000027941 */ /* 0x000fea0003800000 */
.L_x_1046:
[----:B------:R-:W0:Y:S01]  /*7be0*/  I2F.U32 R40, R40 ;  /* 0x0000002800287306 */ /* 0x000e220000201000 */
[----:B------:R-:W-:Y:S01]  /*7bf0*/  PRMT R136, RZ, 0x5410, R41 ;  /* 0x00005410ff887816 */ /* 0x000fe20000000029 */
[----:B------:R-:W-:Y:S01]  /*7c00*/  BSSY B2, `(.L_x_1050) ;  /* 0x0000014000027945 */ /* 0x000fe20003800000 */
[C---:B------:R-:W-:Y:S02]  /*7c10*/  ISETP.NE.AND P2, PT, R126.reuse, 0x1, PT ;  /* 0x000000017e00780c */ /* 0x040fe40003f45270 */
[----:B------:R-:W-:Y:S01]  /*7c20*/  IADD3 R125, R126, 0x1, RZ ;  /* 0x000000017e7d7810 */ /* 0x000fe20007ffe0ff */
[----:B------:R-:W-:-:S04]  /*7c30*/  FMUL.FTZ R136, R136, R147 ;  /* 0x0000009388887220 */ /* 0x000fc80000410000 */
[----:B------:R-:W-:Y:S02]  /*7c40*/  FMUL.FTZ R136, R136, c[0x0][0x1e8] ;  /* 0x00007a0088887a20 */ /* 0x000fe40000410000 */
[----:B0-----:R-:W-:Y:S01]  /*7c50*/  FFMA.FTZ R97, R40, R149, 1.1641532182693481445e-10 ;  /* 0x2f00000028617423 */ /* 0x001fe20000010095 */
[----:B------:R-:W-:-:S04]  /*7c60*/  @P0 PRMT R40, RZ, 0x5410, R37 ;  /* 0x00005410ff280816 */ /* 0x000fc80000000025 */
[----:B------:R-:W-:-:S04]  /*7c70*/  FSETP.GTU.FTZ.AND P1, PT, R97, c[0x0][0x1e4], PT ;  /* 0x0000790061007a0b */ /* 0x000fc80003f3c000 */
        /* <DEDUP_REMOVED lines=11> */
.L_x_1051:
[----:B------:R-:W-:Y:S02]  /*7d30*/  IMAD.MOV.U32 R40, RZ, RZ, R98 ;  /* 0x000000ffff287224 */ /* 0x000fe400078e0062 */
.L_x_1052:
[----:B------:R-:W-:Y:S05]  /*7d40*/  BSYNC B2 ;  /* 0x0000000000027941 */ /* 0x000fea0003800000 */
.L_x_1050:
        /* <DEDUP_REMOVED lines=16> */
.L_x_1056:
[----:B------:R-:W-:Y:S05]  /*7e50*/  BSYNC B3 ;  /* 0x0000000000037941 */ /* 0x000fea0003800000 */
.L_x_1055:
        /* <DEDUP_REMOVED lines=9> */
[----:B------:R-:W-:Y:S01]  /*7ef0*/  LOP3.LUT R92, R153, UR10, R125, 0x96, !PT ;  /* 0x0000000a995c7c12 */ /* 0x000fe2000f8e967d */
[----:B------:R-:W-:-:S03]  /*7f00*/  HFMA2.MMA R125, -RZ, RZ, 0, 0 ;  /* 0x00000000ff7d7435 */ /* 0x000fc600000001ff */
        /* <DEDUP_REMOVED lines=33> */
.L_x_1054:
[----:B------:R-:W-:Y:S05]  /*8120*/  BSYNC B2 ;  /* 0x0000000000027941 */ /* 0x000fea0003800000 */
.L_x_1053:
[----:B------:R-:W0:Y:S01]  /*8130*/  I2F.U32 R40, R40 ;  /* 0x0000002800287306 */ /* 0x000e220000201000 */
[----:B------:R-:W-:Y:S01]  /*8140*/  PRMT R126, RZ, 0x7610, R41 ;  /* 0x00007610ff7e7816 */ /* 0x000fe20000000029 */
[----:B------:R-:W-:Y:S01]  /*8150*/  BSSY B2, `(.L_x_1057) ;  /* 0x0000014000027945 */ /* 0x000fe20003800000 */
[----:B------:R-:W-:Y:S02]  /*8160*/  ISETP.NE.AND P3, PT, R125, 0x1, PT ;  /* 0x000000017d00780c */ /* 0x000fe40003f65270 */
[----:B------:R-:W-:Y:S01]  /*8170*/  @P0 PRMT R97, RZ, 0x7610, R37 ;  /* 0x00007610ff610816 */ /* 0x000fe20000000025 */
[----:B------:R-:W-:-:S04]  /*8180*/  FMUL.FTZ R126, R126, R147 ;  /* 0x000000937e7e7220 */ /* 0x000fc80000410000 */
[----:B------:R-:W-:Y:S02]  /*8190*/  FMUL.FTZ R126, R126, c[0x0][0x1e8] ;  /* 0x00007a007e7e7a20 */ /* 0x000fe40000410000 */
[----:B0-----:R-:W-:-:S05]  /*81a0*/  FFMA.FTZ R41, R40, R149, 1.1641532182693481445e-10 ;  /* 0x2f00000028297423 */ /* 0x001fca0000010095 */
        /* <DEDUP_REMOVED lines=13> */
.L_x_1058:
[----:B------:R-:W-:Y:S02]  /*8280*/  IMAD.MOV.U32 R97, RZ, RZ, R98 ;  /* 0x000000ffff617224 */ /* 0x000fe400078e0062 */
.L_x_1059:
[----:B------:R-:W-:Y:S05]  /*8290*/  BSYNC B2 ;  /* 0x0000000000027941 */ /* 0x000fea0003800000 */
.L_x_1057:
        /* <DEDUP_REMOVED lines=16> */
.L_x_1063:
[----:B------:R-:W-:Y:S05]  /*83a0*/  BSYNC B3 ;  /* 0x0000000000037941 */ /* 0x000fea0003800000 */
.L_x_1062:
        /* <DEDUP_REMOVED lines=44> */
.L_x_1061:
[----:B------:R-:W-:Y:S05]  /*8670*/  BSYNC B2 ;  /* 0x0000000000027941 */ /* 0x000fea0003800000 */
.L_x_1060:
[----:B------:R-:W0:Y:S01]  /*8680*/  I2F.U32 R40, R97 ;  /* 0x0000006100287306 */ /* 0x000e220000201000 */
[----:B------:R-:W-:Y:S01]  /*8690*/  PRMT R136, RZ, 0x5410, R42 ;  /* 0x00005410ff887816 */ /* 0x000fe2000000002a */
[----:B------:R-:W-:Y:S01]  /*86a0*/  BSSY B2, `(.L_x_1064) ;  /* 0x0000014000027945 */ /* 0x000fe20003800000 */
[----:B------:R-:W-:-:S03]  /*86b0*/  ISETP.NE.AND P4, PT, R41, 0x1, PT ;  /* 0x000000012900780c */ /* 0x000fc60003f85270 */
[----:B------:R-:W-:-:S04]  /*86c0*/  FMUL.FTZ R136, R136, R147 ;  /* 0x0000009388887220 */ /* 0x000fc80000410000 */
[----:B------:R-:W-:Y:S02]  /*86d0*/  FMUL.FTZ R136, R136, c[0x0][0x1e8] ;  /* 0x00007a0088887a20 */ /* 0x000fe40000410000 */
[----:B0-----:R-:W-:-:S05]  /*86e0*/  FFMA.FTZ R40, R40, R149, 1.1641532182693481445e-10 ;  /* 0x2f00000028287423 */ /* 0x001fca0000010095 */
[----:B------:R-:W-:Y:S02]  /*86f0*/  FSETP.GTU.FTZ.AND P3, PT, R40, c[0x0][0x1e4], PT ;  /* 0x0000790028007a0b */ /* 0x000fe40003f7c000 */
[----:B------:R-:W-:Y:S02]  /*8700*/  IADD3 R40, R41, 0x1, RZ ;  /* 0x0000000129287810 */ /* 0x000fe40007ffe0ff */
        /* <DEDUP_REMOVED lines=12> */
.L_x_1065:
[----:B------:R-:W-:Y:S02]  /*87d0*/  IMAD.MOV.U32 R97, RZ, RZ, R98 ;  /* 0x000000ffff617224 */ /* 0x000fe400078e0062 */
.L_x_1066:
[----:B------:R-:W-:Y:S05]  /*87e0*/  BSYNC B2 ;  /* 0x0000000000027941 */ /* 0x000fea0003800000 */
.L_x_1064:
        /* <DEDUP_REMOVED lines=16> */
.L_x_1070:
[----:B------:R-:W-:Y:S05]  /*88f0*/  BSYNC B3 ;  /* 0x0000000000037941 */ /* 0x000fea0003800000 */
.L_x_1069:
        /* <DEDUP_REMOVED lines=44> */
.L_x_1068:
[----:B------:R-:W-:Y:S05]  /*8bc0*/  BSYNC B2 ;  /* 0x0000000000027941 */ /* 0x000fea0003800000 */
.L_x_1067:
[----:B------:R0:W1:Y:S01]  /*8bd0*/  I2F.U32 R136, R97 ;  /* 0x0000006100887306 */ /* 0x0000620000201000 */
[----:B------:R-:W-:Y:S01]  /*8be0*/  PRMT R42, RZ, 0x7610, R42 ;  /* 0x00007610ff2a7816 */ /* 0x000fe2000000002a */
[----:B------:R-:W-:Y:S01]  /*8bf0*/  BSSY B2, `(.L_x_1071) ;  /* 0x0000014000027945 */ /* 0x000fe20003800000 */
[C---:B------:R-:W-:Y:S02]  /*8c00*/  ISETP.NE.AND P5, PT, R40.reuse, 0x1, PT ;  /* 0x000000012800780c */ /* 0x040fe40003fa5270 */
[----:B------:R-:W-:Y:S01]  /*8c10*/  IADD3 R41, R40, 0x1, RZ ;  /* 0x0000000128297810 */ /* 0x000fe20007ffe0ff */
[----:B------:R-:W-:Y:S01]  /*8c20*/  FMUL.FTZ R42, R42, R147 ;  /* 0x000000932a2a7220 */ /* 0x000fe20000410000 */
[----:B0-----:R-:W-:-:S03]  /*8c30*/  @P0 PRMT R97, RZ, 0x7610, R38 ;  /* 0x00007610ff610816 */ /* 0x001fc60000000026 */
[----:B------:R-:W-:Y:S02]  /*8c40*/  FMUL.FTZ R42, R42, c[0x0][0x1e8] ;  /* 0x00007a002a2a7a20 */ /* 0x000fe40000410000 */
[----:B-1----:R-:W-:-:S05]  /*8c50*/  FFMA.FTZ R136, R136, R149, 1.1641532182693481445e-10 ;  /* 0x2f00000088887423 */ /* 0x002fca0000010095 */
[----:B------:R-:W-:-:S04]  /*8c60*/  FSETP.GTU.FTZ.AND P4, PT, R136, c[0x0][0x1e4], PT ;  /* 0x0000790088007a0b */ /* 0x000fc80003f9c000 */
        /* <DEDUP_REMOVED lines=11> */
.L_x_1072:
[----:B------:R-:W-:Y:S02]  /*8d20*/  IMAD.MOV.U32 R42, RZ, RZ, R98 ;  /* 0x000000ffff2a7224 */ /* 0x000fe400078e0062 */
.L_x_1073:
[----:B------:R-:W-:Y:S05]  /*8d30*/  BSYNC B2 ;  /* 0x0000000000027941 */ /* 0x000fea0003800000 */
.L_x_1071:
        /* <DEDUP_REMOVED lines=16> */
.L_x_1077:
[----:B------:R-:W-:Y:S05]  /*8e40*/  BSYNC B3 ;  /* 0x0000000000037941 */ /* 0x000fea0003800000 */
.L_x_1076:
        /* <DEDUP_REMOVED lines=44> */
.L_x_1075:
[----:B------:R-:W-:Y:S05]  /*9110*/  BSYNC B2 ;  /* 0x0000000000027941 */ /* 0x000fea0003800000 */
.L_x_1074:
[----:B------:R0:W1:Y:S01]  /*9120*/  I2F.U32 R40, R42 ;  /* 0x0000002a00287306 */ /* 0x0000620000201000 */
[----:B------:R-:W-:Y:S01]  /*9130*/  ISETP.NE.AND P6, PT, R41, 0x1, PT ;  /* 0x000000012900780c */ /* 0x000fe20003fc5270 */
[----:B------:R-:W-:Y:S01]  /*9140*/  BSSY B2, `(.L_x_1078) ;  /* 0x0000014000027945 */ /* 0x000fe20003800000 */
[----:B0-----:R-:W-:-:S05]  /*9150*/  PRMT R42, RZ, 0x5410, R43 ;  /* 0x00005410ff2a7816 */ /* 0x001fca000000002b */
[----:B------:R-:W-:Y:S02]  /*9160*/  FMUL.FTZ R97, R42, R147 ;  /* 0x000000932a617220 */ /* 0x000fe40000410000 */
[----:B-1----:R-:W-:Y:S02]  /*9170*/  FFMA.FTZ R40, R40, R149, 1.1641532182693481445e-10 ;  /* 0x2f00000028287423 */ /* 0x002fe40000010095 */
[----:B------:R-:W-:-:S03]  /*9180*/  FMUL.FTZ R97, R97, c[0x0][0x1e8] ;  /* 0x00007a0061617a20 */ /* 0x000fc60000410000 */
[----:B------:R-:W-:Y:S02]  /*9190*/  FSETP.GTU.FTZ.AND P5, PT, R40, c[0x0][0x1e4], PT ;  /* 0x0000790028007a0b */ /* 0x000fe40003fbc000 */
[----:B------:R-:W-:Y:S02]  /*91a0*/  @P0 PRMT R40, RZ, 0x5410, R39 ;  /* 0x00005410ff280816 */ /* 0x000fe40000000027 */
        /* <DEDUP_REMOVED lines=12> */
.L_x_1079:
[----:B------:R-:W-:Y:S02]  /*9270*/  IMAD.MOV.U32 R155, RZ, RZ, R98 ;  /* 0x000000ffff9b7224 */ /* 0x000fe400078e0062 */
.L_x_1080:
[----:B------:R-:W-:Y:S05]  /*9280*/  BSYNC B2 ;  /* 0x0000000000027941 */ /* 0x000fea0003800000 */
.L_x_1078:
        /* <DEDUP_REMOVED lines=11> */
[----:B------:R-:W-:Y:S02]  /*9340*/  @!P6 IADD3 R22, R22, 0x1, RZ ;  /* 0x000000011616e810 */ /* 0x000fe40007ffe0ff */
[----:B------:R-:W-:Y:S02]  /*9350*/  @!P6 IADD3 R42, R95, 0x1, RZ ;  /* 0x000000015f2ae810 */ /* 0x000fe40007ffe0ff */
[----:B------:R-:W-:Y:S02]  /*9360*/  ISETP.NE.AND P0, PT, R22, RZ, !P6 ;  /* 0x000000ff1600720c */ /* 0x000fe40007705270 */
[----:B------:R-:W-:-:S11]  /*9370*/  @!P6 MOV R20, RZ ;  /* 0x000000ff0014e202 */ /* 0x000fd60000000f00 */
[----:B------:R-:W-:Y:S01]  /*9380*/  @P0 IMAD.MOV R42, RZ, RZ, R95 ;  /* 0x000000ffff2a0224 */ /* 0x000fe200078e025f */
[----:B------:R-:W-:-:S03]  /*9390*/  ISETP.NE.AND P0, PT, R41, RZ, PT ;  /* 0x000000ff2900720c */ /* 0x000fc60003f05270 */
[----:B------:R-:W-:-:S05]  /*93a0*/  @!P6 IMAD.MOV.U32 R95, RZ, RZ, R42 ;  /* 0x000000ffff5fe224 */ /* 0x000fca00078e002a */
.L_x_1084:
[----:B------:R-:W-:Y:S05]  /*93b0*/  BSYNC B3 ;  /* 0x0000000000037941 */ /* 0x000fea0003800000 */
.L_x_1083:
        /* <DEDUP_REMOVED lines=44> */
.L_x_1082:
[----:B------:R-:W-:Y:S05]  /*9680*/  BSYNC B2 ;  /* 0x0000000000027941 */ /* 0x000fea0003800000 */
.L_x_1081:
[----:B------:R-:W0:Y:S01]  /*9690*/  I2F.U32 R40, R155 ;  /* 0x0000009b00287306 */ /* 0x000e220000201000 */
[----:B------:R-:W-:Y:S02]  /*96a0*/  PRMT R42, RZ, 0x7610, R43 ;  /* 0x00007610ff2a7816 */ /* 0x000fe4000000002b */
[----:B------:R-:W-:Y:S02]  /*96b0*/  SEL R150, RZ, 0x1, P1 ;  /* 0x00000001ff967807 */ /* 0x000fe40000800000 */
[----:B------:R-:W-:Y:S01]  /*96c0*/  SEL R41, RZ, 0x1, P2 ;  /* 0x00000001ff297807 */ /* 0x000fe20001000000 */
[----:B------:R-:W-:Y:S01]  /*96d0*/  FMUL.FTZ R42, R42, R147 ;  /* 0x000000932a2a7220 */ /* 0x000fe20000410000 */
[----:B------:R-:W-:Y:S02]  /*96e0*/  SEL R156, RZ, 0x10000, P5 ;  /* 0x00010000ff9c7807 */ /* 0x000fe40002800000 */
[----:B------:R-:W-:Y:S01]  /*96f0*/  SEL R153, RZ, 0x100, P4 ;  /* 0x00000100ff997807 */ /* 0x000fe20002000000 */
[----:B------:R-:W-:Y:S01]  /*9700*/  FMUL.FTZ R42, R42, c[0x0][0x1e8] ;  /* 0x00007a002a2a7a20 */ /* 0x000fe20000410000 */
[----:B------:R-:W-:-:S02]  /*9710*/  ISETP.NE.AND P6, PT, R142, RZ, PT ;  /* 0x000000ff8e00720c */ /* 0x000fc40003fc5270 */
[----:B------:R-:W-:Y:S02]  /*9720*/  SEL R151, RZ, 0x1, P3 ;  /* 0x00000001ff977807 */ /* 0x000fe40001800000 */
[----:B------:R-:W-:Y:S01]  /*9730*/  ISETP.NE.AND P5, PT, R154, RZ, PT ;  /* 0x000000ff9a00720c */ /* 0x000fe20003fa5270 */
[----:B0-----:R-:W-:-:S03]  /*9740*/  FFMA.FTZ R40, R40, R149, 1.1641532182693481445e-10 ;  /* 0x2f00000028287423 */ /* 0x001fc60000010095 */
[----:B------:R-:W-:Y:S02]  /*9750*/  SEL R152, RZ, 0x1, P5 ;  /* 0x00000001ff987807 */ /* 0x000fe40002800000 */
[----:B------:R-:W-:-:S04]  /*9760*/  FSETP.GTU.FTZ.AND P1, PT, R40, c[0x0][0x1e4], PT ;  /* 0x0000790028007a0b */ /* 0x000fc80003f3c000 */
[----:B------:R-:W-:Y:S02]  /*9770*/  SEL R149, RZ, 0x1000000, P1 ;  /* 0x01000000ff957807 */ /* 0x000fe40000800000 */
[----:B------:R-:W-:Y:S01]  /*9780*/  FSEL R142, R42, RZ, !P1 ;  /* 0x000000ff2a8e7208 */ /* 0x000fe20004800000 */
[----:B------:R-:W-:Y:S01]  /*9790*/  IMAD.WIDE.U32 R42, R41, 0x1000000, RZ ;  /* 0x01000000292a7825 */ /* 0x000fe200078e00ff */
[----:B------:R-:W-:-:S03]  /*97a0*/  LOP3.LUT R149, R153, R149, R156, 0xfe, !PT ;  /* 0x0000009599957212 */ /* 0x000fc600078efe9c */
[----:B------:R-:W-:Y:S01]  /*97b0*/  IMAD.WIDE.U32 R40, R150, 0x10000, RZ ;  /* 0x0001000096287825 */ /* 0x000fe200078e00ff */
[----:B------:R-:W-:Y:S02]  /*97c0*/  LOP3.LUT R151, R43, R149, R151, 0xfe, !PT ;  /* 0x000000952b977212 */ /* 0x000fe400078efe97 */
[----:B------:R-:W-:Y:S01]  /*97d0*/  @P0 PRMT R43, RZ, 0x7610, R39 ;  /* 0x00007610ff2b0816 */ /* 0x000fe20000000027 */
[----:B------:R-:W-:-:S04]  /*97e0*/  IMAD.WIDE.U32 R152, R152, 0x100, RZ ;  /* 0x0000010098987825 */ /* 0x000fc800078e00ff */
[----:B------:R-:W-:Y:S01]  /*97f0*/  @P0 FADD.FTZ R142, R43, R142 ;  /* 0x0000008e2b8e0221 */ /* 0x000fe20000010000 */
[----:B------:R-:W-:Y:S02]  /*9800*/  LEA R154, P0, R148, c[0x0][0x188], 0x4 ;  /* 0x00006200949a7a11 */ /* 0x000fe400078020ff */
[----:B------:R-:W-:Y:S02]  /*9810*/  LOP3.LUT R149, R152, R42, R40, 0xfe, !PT ;  /* 0x0000002a98957212 */ /* 0x000fe400078efe28 */
[C---:B------:R-:W-:Y:S02]  /*9820*/  LEA.HI.X R155, R148.reuse, c[0x0][0x18c], RZ, 0x4, P0 ;  /* 0x00006300949b7a11 */ /* 0x040fe400000f24ff */
[----:B------:R-:W-:Y:S02]  /*9830*/  SEL R152, RZ, 0x1, P6 ;  /* 0x00000001ff987807 */ /* 0x000fe40003000000 */
[----:B------:R-:W-:Y:S02]  /*9840*/  LEA R150, P0, R148, c[0x0][0x190], 0x3 ;  /* 0x0000640094967a11 */ /* 0x000fe400078018ff */
[----:B------:R-:W-:-:S02]  /*9850*/  LOP3.LUT R153, R153, R151, R41, 0xfe, !PT ;  /* 0x0000009799997212 */ /* 0x000fc400078efe29 */
[----:B------:R-:W-:Y:S02]  /*9860*/  F2FP.BF16.PACK_AB R42, R136, R125 ;  /* 0x0000007d882a723e */ /* 0x000fe400000010ff */
[----:B------:R-:W-:Y:S02]  /*9870*/  F2FP.BF16.PACK_AB R41, R126, R115 ;  /* 0x000000737e29723e */ /* 0x000fe400000010ff */
[----:B------:R-:W-:Y:S02]  /*9880*/  F2FP.BF16.PACK_AB R40, R116, R107 ;  /* 0x0000006b7428723e */ /* 0x000fe400000010ff */
[----:B------:R-:W-:Y:S02]  /*9890*/  F2FP.BF16.PACK_AB R43, R142, R135 ;  /* 0x000000878e2b723e */ /* 0x000fe400000010ff */
[C---:B------:R-:W-:Y:S02]  /*98a0*/  LEA.HI.X R151, R148.reuse, c[0x0][0x194], RZ, 0x3, P0 ;  /* 0x0000650094977a11 */ /* 0x040fe400000f1cff */
[----:B------:R-:W-:Y:S01]  /*98b0*/  LOP3.LUT R152, R149, R152, RZ, 0xfc, !PT ;  /* 0x0000009895987212 */ /* 0x000fe200078efcff */
[----:B------:R0:W-:Y:S01]  /*98c0*/  STG.E.128 [R154.64], R40 ;  /* 0x000000289a007986 */ /* 0x0001e2000c101d06 */
[----:B------:R-:W-:-:S03]  /*98d0*/  IADD3 R148, R148, 0x20, RZ ;  /* 0x0000002094947810 */ /* 0x000fc60007ffe0ff */
[----:B------:R0:W-:Y:S04]  /*98e0*/  STG.E.64 [R150.64], R152 ;  /* 0x0000009896007986 */ /* 0x0001e8000c101b06 */
.L_x_1028:
[----:B------:R-:W-:Y:S05]  /*98f0*/  BSYNC B1 ;  /* 0x0000000000017941 */ /* 0x000fea0003800000 */
.L_x_1027:
        /* <DEDUP_REMOVED lines=23> */
.L_x_1088:
[----:B0-----:R-:W-:Y:S02]  /*9a70*/  MOV R117, R98 ;  /* 0x0000006200757202 */ /* 0x001fe40000000f00 */
.L_x_1089:
[----:B------:R-:W-:Y:S05]  /*9a80*/  BSYNC B2 ;  /* 0x0000000000027941 */ /* 0x000fea0003800000 */
.L_x_1087:
        /* <DEDUP_REMOVED lines=16> */
.L_x_1093:
[----:B------:R-:W-:Y:S05]  /*9b90*/  BSYNC B3 ;  /* 0x0000000000037941 */ /* 0x000fea0003800000 */
.L_x_1092:
        /* <DEDUP_REMOVED lines=44> */
.L_x_1091:
[----:B------:R-:W-:Y:S05]  /*9e60*/  BSYNC B2 ;  /* 0x0000000000027941 */ /* 0x000fea0003800000 */
.L_x_1090:
        /* <DEDUP_REMOVED lines=23> */
.L_x_1095:
[----:B------:R-:W-:Y:S02]  /*9fe0*/  IMAD.MOV.U32 R97, RZ, RZ, R98 ;  /* 0x000000ffff617224 */ /* 0x000fe400078e0062 */
.L_x_1096:
[----:B------:R-:W-:Y:S05]  /*9ff0*/  BSYNC B2 ;  /* 0x0000000000027941 */ /* 0x000fea0003800000 */
.L_x_1094:
        /* <DEDUP_REMOVED lines=16> */
.L_x_1100:
[----:B------:R-:W-:Y:S05]  /*a100*/  BSYNC B3 ;  /* 0x0000000000037941 */ /* 0x000fea0003800000 */
.L_x_1099:
        /* <DEDUP_REMOVED lines=44> */
.L_x_1098:
[----:B------:R-:W-:Y:S05]  /*a3d0*/  BSYNC B2 ;  /* 0x0000000000027941 */ /* 0x000fea0003800000 */
.L_x_1097:
        /* <DEDUP_REMOVED lines=22> */
.L_x_1102:
[----:B------:R-:W-:Y:S02]  /*a540*/  IMAD.MOV.U32 R40, RZ, RZ, R98 ;  /* 0x000000ffff287224 */ /* 0x000fe400078e0062 */
.L_x_1103:
[----:B------:R-:W-:Y:S05]  /*a550*/  BSYNC B2 ;  /* 0x0000000000027941 */ /* 0x000fea0003800000 */
.L_x_1101:
        /* <DEDUP_REMOVED lines=16> */
.L_x_1107:
[----:B------:R-:W-:Y:S05]  /*a660*/  BSYNC B3 ;  /* 0x0000000000037941 */ /* 0x000fea0003800000 */
.L_x_1106:
[----:B------:R-:W-:Y:S01]  /*a670*/  IMAD.HI.U32 R93, R22, -0x326172a9, RZ ;  /* 0xcd9e8d57165d7827 */ /* 0x000fe200078e00ff */
[----:B------:R-:W-:Y:S01]  /*a680*/  LOP3.LUT R90, R90, UR5, R95, 0x96, !PT ;  /* 0x000000055a5a7c12 */ /* 0x000fe2000f8e965f */
[----:B------:R-:W-:Y:S02]  /*a690*/  HFMA2.MMA R128, -RZ, RZ, 0, 0 ;  /* 0x00000000ff807435 */ /* 0x000fe400000001ff */
        /* <DEDUP_REMOVED lines=41> */
.L_x_1105:
[----:B------:R-:W-:Y:S05]  /*a930*/  BSYNC B2 ;  /* 0x0000000000027941 */ /* 0x000fea0003800000 */
.L_x_1104:
        /* <DEDUP_REMOVED lines=21> */
.L_x_1109:
[----:B------:R-:W-:Y:S02]  /*aa90*/  IMAD.MOV.U32 R40, RZ, RZ, R98 ;  /* 0x000000ffff287224 */ /* 0x000fe400078e0062 */
.L_x_1110:
[----:B------:R-:W-:Y:S05]  /*aaa0*/  BSYNC B2 ;  /* 0x0000000000027941 */ /* 0x000fea0003800000 */
.L_x_1108:
        /* <DEDUP_REMOVED lines=16> */
.L_x_1114:
[----:B------:R-:W-:Y:S05]  /*abb0*/  BSYNC B3 ;  /* 0x0000000000037941 */ /* 0x000fea0003800000 */
.L_x_1113:
        /* <DEDUP_REMOVED lines=42> */
[----:B------:R-:W-:Y:S02]  /*ae60*/  LOP3.LUT R92, R151, UR26, R92, 0x96, !PT ;  /* 0x0000001a975c7c12 */ /* 0x000fe4000f8e965c */
[----:B------:R-:W-:Y:S02]  /*ae70*/  MOV R90, R150 ;  /* 0x00000096005a7202 */ /* 0x000fe40000000f00 */
.L_x_1112:
[----:B------:R-:W-:Y:S05]  /*ae80*/  BSYNC B2 ;  /* 0x0000000000027941 */ /* 0x000fea0003800000 */
.L_x_1111:
        /* <DEDUP_REMOVED lines=21> */
.L_x_1116:
[----:B------:R-:W-:Y:S02]  /*afe0*/  IMAD.MOV.U32 R97, RZ, RZ, R98 ;  /* 0x000000ffff617224 */ /* 0x000fe400078e0062 */
.L_x_1117:
[----:B------:R-:W-:Y:S05]  /*aff0*/  BSYNC B2 ;  /* 0x0000000000027941 */ /* 0x000fea0003800000 */
.L_x_1115:
        /* <DEDUP_REMOVED lines=16> */
.L_x_1121:
[----:B------:R-:W-:Y:S05]  /*b100*/  BSYNC B3 ;  /* 0x0000000000037941 */ /* 0x000fea0003800000 */
.L_x_1120:
        /* <DEDUP_REMOVED lines=44> */
.L_x_1119:
[----:B------:R-:W-:Y:S05]  /*b3d0*/  BSYNC B2 ;  /* 0x0000000000027941 */ /* 0x000fea0003800000 */
.L_x_1118:
        /* <DEDUP_REMOVED lines=21> */
.L_x_1123:
[----:B------:R-:W-:Y:S02]  /*b530*/  IMAD.MOV.U32 R97, RZ, RZ, R98 ;  /* 0x000000ffff617224 */ /* 0x000fe400078e0062 */
.L_x_1124:
[----:B------:R-:W-:Y:S05]  /*b540*/  BSYNC B2 ;  /* 0x0000000000027941 */ /* 0x000fea0003800000 */
.L_x_1122:
        /* <DEDUP_REMOVED lines=16> */
.L_x_1128:
[----:B------:R-:W-:Y:S05]  /*b650*/  BSYNC B3 ;  /* 0x0000000000037941 */ /* 0x000fea0003800000 */
.L_x_1127:
        /* <DEDUP_REMOVED lines=44> */
.L_x_1126:
[----:B------:R-:W-:Y:S05]  /*b920*/  BSYNC B2 ;  /* 0x0000000000027941 */ /* 0x000fea0003800000 */
.L_x_1125:
        /* <DEDUP_REMOVED lines=21> */
.L_x_1130:
[----:B------:R-:W-:Y:S02]  /*ba80*/  IMAD.MOV.U32 R42, RZ, RZ, R98 ;  /* 0x000000ffff2a7224 */ /* 0x000fe400078e0062 */
.L_x_1131:
[----:B------:R-:W-:Y:S05]  /*ba90*/  BSYNC B2 ;  /* 0x0000000000027941 */ /* 0x000fea0003800000 */
.L_x_1129:
        /* <DEDUP_REMOVED lines=16> */
.L_x_1135:
[----:B------:R-:W-:Y:S05]  /*bba0*/  BSYNC B3 ;  /* 0x0000000000037941 */ /* 0x000fea0003800000 */
.L_x_1134:
        /* <DEDUP_REMOVED lines=44> */
.L_x_1133:
[----:B------:R-:W-:Y:S05]  /*be70*/  BSYNC B2 ;  /* 0x0000000000027941 */ /* 0x000fea0003800000 */
.L_x_1132:
        /* <DEDUP_REMOVED lines=21> */
.L_x_1137:
[----:B------:R-:W-:Y:S02]  /*bfd0*/  IMAD.MOV.U32 R155, RZ, RZ, R98 ;  /* 0x000000ffff9b7224 */ /* 0x000fe400078e0062 */
.L_x_1138:
[----:B------:R-:W-:Y:S05]  /*bfe0*/  BSYNC B2 ;  /* 0x0000000000027941 */ /* 0x000fea0003800000 */
.L_x_1136:
        /* <DEDUP_REMOVED lines=15> */
[----:B------:R-:W-:Y:S02]  /*c0e0*/  @P0 IADD3 R42, R95, RZ, RZ ;  /* 0x000000ff5f2a0210 */ /* 0x000fe40007ffe0ff */
[----:B------:R-:W-:-:S03]  /*c0f0*/  ISETP.NE.AND P0, PT, R41, RZ, PT ;  /* 0x000000ff2900720c */ /* 0x000fc60003f05270 */
[----:B------:R-:W-:-:S05]  /*c100*/  @!P6 IMAD.MOV.U32 R95, RZ, RZ, R42 ;  /* 0x000000ffff5fe224 */ /* 0x000fca00078e002a */
.L_x_1142:
[----:B------:R-:W-:Y:S05]  /*c110*/  BSYNC B3 ;  /* 0x0000000000037941 */ /* 0x000fea0003800000 */
.L_x_1141:
        /* <DEDUP_REMOVED lines=44> */
.L_x_1140:
[----:B------:R-:W-:Y:S05]  /*c3e0*/  BSYNC B2 ;  /* 0x0000000000027941 */ /* 0x000fea0003800000 */
.L_x_1139:
        /* <DEDUP_REMOVED lines=38> */
.L_x_1086:
[----:B------:R-:W-:Y:S05]  /*c650*/  BSYNC B1 ;  /* 0x0000000000017941 */ /* 0x000fea0003800000 */
.L_x_1085:
        /* <DEDUP_REMOVED lines=21> */
[----:B------:R-:W-:Y:S01]  /*c7b0*/  MOV R119, R90 ;  /* 0x0000005a00777202 */ /* 0x000fe20000000f00 */
[----:B------:R-:W-:Y:S05]  /*c7c0*/  BRA `(.L_x_1147) ;  /* 0x0000001000007947 */ /* 0x000fea0003800000 */
.L_x_1146:
[----:B0-----:R-:W-:Y:S02]  /*c7d0*/  IMAD.MOV.U32 R119, RZ, RZ, R98 ;  /* 0x000000ffff777224 */ /* 0x001fe400078e0062 */
.L_x_1147:
[----:B------:R-:W-:Y:S05]  /*c7e0*/  BSYNC B2 ;  /* 0x0000000000027941 */ /* 0x000fea0003800000 */
.L_x_1145:
        /* <DEDUP_REMOVED lines=16> */
.L_x_1151:
[----:B------:R-:W-:Y:S05]  /*c8f0*/  BSYNC B3 ;  /* 0x0000000000037941 */ /* 0x000fea0003800000 */
.L_x_1150:
        /* <DEDUP_REMOVED lines=44> */
.L_x_1149:
[----:B------:R-:W-:Y:S05]  /*cbc0*/  BSYNC B2 ;  /* 0x0000000000027941 */ /* 0x000fea0003800000 */
.L_x_1148:
        /* <DEDUP_REMOVED lines=23> */
.L_x_1153:
[----:B------:R-:W-:Y:S02]  /*cd40*/  IMAD.MOV.U32 R97, RZ, RZ, R98 ;  /* 0x000000ffff617224 */ /* 0x000fe400078e0062 */
.L_x_1154:
[----:B------:R-:W-:Y:S05]  /*cd50*/  BSYNC B2 ;  /* 0x0000000000027941 */ /* 0x000fea0003800000 */
.L_x_1152:
        /* <DEDUP_REMOVED lines=16> */
.L_x_1158:
[----:B------:R-:W-:Y:S05]  /*ce60*/  BSYNC B3 ;  /* 0x0000000000037941 */ /* 0x000fea0003800000 */
.L_x_1157:
        /* <DEDUP_REMOVED lines=44> */
.L_x_1156:
[----:B------:R-:W-:Y:S05]  /*d130*/  BSYNC B2 ;  /* 0x0000000000027941 */ /* 0x000fea0003800000 */
.L_x_1155:
        /* <DEDUP_REMOVED lines=22> */
.L_x_1160:
[----:B------:R-:W-:Y:S02]  /*d2a0*/  IMAD.MOV.U32 R40, RZ, RZ, R98 ;  /* 0x000000ffff287224 */ /* 0x000fe400078e0062 */
.L_x_1161:
[----:B------:R-:W-:Y:S05]  /*d2b0*/  BSYNC B2 ;  /* 0x0000000000027941 */ /* 0x000fea0003800000 */
.L_x_1159:
        /* <DEDUP_REMOVED lines=16> */
.L_x_1165:
[----:B------:R-:W-:Y:S05]  /*d3c0*/  BSYNC B3 ;  /* 0x0000000000037941 */ /* 0x000fea0003800000 */
.L_x_1164:
        /* <DEDUP_REMOVED lines=44> */
.L_x_1163:
[----:B------:R-:W-:Y:S05]  /*d690*/  BSYNC B2 ;  /* 0x0000000000027941 */ /* 0x000fea0003800000 */
.L_x_1162:
        /* <DEDUP_REMOVED lines=21> */
.L_x_1167:
[----:B------:R-:W-:Y:S02]  /*d7f0*/  IMAD.MOV.U32 R40, RZ, RZ, R98 ;  /* 0x000000ffff287224 */ /* 0x000fe400078e0062 */
.L_x_1168:
[----:B------:R-:W-:Y:S05]  /*d800*/  BSYNC B2 ;  /* 0x0000000000027941 */ /* 0x000fea0003800000 */
.L_x_1166:
        /* <DEDUP_REMOVED lines=16> */
.L_x_1172:
[----:B------:R-:W-:Y:S05]  /*d910*/  BSYNC B3 ;  /* 0x0000000000037941 */ /* 0x000fea0003800000 */
.L_x_1171:
        /* <DEDUP_REMOVED lines=44> */
.L_x_1170:
[----:B------:R-:W-:Y:S05]  /*dbe0*/  BSYNC B2 ;  /* 0x0000000000027941 */ /* 0x000fea0003800000 */
.L_x_1169:
        /* <DEDUP_REMOVED lines=21> */
.L_x_1174:
[----:B------:R-:W-:Y:S02]  /*dd40*/  IMAD.MOV.U32 R97, RZ, RZ, R98 ;  /* 0x000000ffff617224 */ /* 0x000fe400078e0062 */
.L_x_1175:
[----:B------:R-:W-:Y:S05]  /*dd50*/  BSYNC B2 ;  /* 0x0000000000027941 */ /* 0x000fea0003800000 */
.L_x_1173:
        /* <DEDUP_REMOVED lines=16> */
.L_x_1179:
[----:B------:R-:W-:Y:S05]  /*de60*/  BSYNC B3 ;  /* 0x0000000000037941 */ /* 0x000fea0003800000 */
.L_x_1178:
        /* <DEDUP_REMOVED lines=44> */
.L_x_1177:
[----:B------:R-:W-:Y:S05]  /*e130*/  BSYNC B2 ;  /* 0x0000000000027941 */ /* 0x000fea0003800000 */
.L_x_1176:
        /* <DEDUP_REMOVED lines=21> */
.L_x_1181:
[----:B------:R-:W-:Y:S02]  /*e290*/  IMAD.MOV.U32 R97, RZ, RZ, R98 ;  /* 0x000000ffff617224 */ /* 0x000fe400078e0062 */
.L_x_1182:
[----:B------:R-:W-:Y:S05]  /*e2a0*/  BSYNC B2 ;  /* 0x0000000000027941 */ /* 0x000fea0003800000 */
.L_x_1180:
        /* <DEDUP_REMOVED lines=16> */
.L_x_1186:
[----:B------:R-:W-:Y:S05]  /*e3b0*/  BSYNC B3 ;  /* 0x0000000000037941 */ /* 0x000fea0003800000 */
.L_x_1185:
        /* <DEDUP_REMOVED lines=44> */
.L_x_1184:
[----:B------:R-:W-:Y:S05]  /*e680*/  BSYNC B2 ;  /* 0x0000000000027941 */ /* 0x000fea0003800000 */
.L_x_1183:
        /* <DEDUP_REMOVED lines=21> */
.L_x_1188:
[----:B------:R-:W-:Y:S02]  /*e7e0*/  IMAD.MOV.U32 R42, RZ, RZ, R98 ;  /* 0x000000ffff2a7224 */ /* 0x000fe400078e0062 */
.L_x_1189:
[----:B------:R-:W-:Y:S05]  /*e7f0*/  BSYNC B2 ;  /* 0x0000000000027941 */ /* 0x000fea0003800000 */
.L_x_1187:
        /* <DEDUP_REMOVED lines=16> */
.L_x_1193:
[----:B------:R-:W-:Y:S05]  /*e900*/  BSYNC B3 ;  /* 0x0000000000037941 */ /* 0x000fea0003800000 */
.L_x_1192:
        /* <DEDUP_REMOVED lines=44> */
.L_x_1191:
[----:B------:R-:W-:Y:S05]  /*ebd0*/  BSYNC B2 ;  /* 0x0000000000027941 */ /* 0x000fea0003800000 */
.L_x_1190:
        /* <DEDUP_REMOVED lines=21> */
.L_x_1195:
[----:B------:R-:W-:Y:S02]  /*ed30*/  IMAD.MOV.U32 R42, RZ, RZ, R98 ;  /* 0x000000ffff2a7224 */ /* 0x000fe400078e0062 */
.L_x_1196:
[----:B------:R-:W-:Y:S05]  /*ed40*/  BSYNC B2 ;  /* 0x0000000000027941 */ /* 0x000fea0003800000 */
.L_x_1194:
        /* <DEDUP_REMOVED lines=18> */
.L_x_1200:
[----:B------:R-:W-:Y:S05]  /*ee70*/  BSYNC B3 ;  /* 0x0000000000037941 */ /* 0x000fea0003800000 */
.L_x_1199:
        /* <DEDUP_REMOVED lines=44> */
.L_x_1198:
[----:B------:R-:W-:Y:S05]  /*f140*/  BSYNC B2 ;  /* 0x0000000000027941 */ /* 0x000fea0003800000 */
.L_x_1197:
[----:B------:R0:W1:Y:S01]  /*f150*/  I2F.U32 R40, R42 ;  /* 0x0000002a00287306 */ /* 0x0000620000201000 */
[----:B------:R-:W-:Y:S02]  /*f160*/  SEL R150, RZ, 0x1, P1 ;  /* 0x00000001ff967807 */ /* 0x000fe40000800000 */
[----:B------:R-:W-:Y:S02]  /*f170*/  SEL R152, RZ, 0x10000, P5 ;  /* 0x00010000ff987807 */ /* 0x000fe40002800000 */
[----:B------:R-:W-:Y:S02]  /*f180*/  ISETP.NE.AND P5, PT, R154, RZ, PT ;  /* 0x000000ff9a00720c */ /* 0x000fe40003fa5270 */
[----:B------:R-:W-:Y:S02]  /*f190*/  SEL R154, RZ, 0x1, P2 ;  /* 0x00000001ff9a7807 */ /* 0x000fe40001000000 */
[----:B0-----:R-:W-:-:S02]  /*f1a0*/  PRMT R42, RZ, 0x7610, R43 ;  /* 0x00007610ff2a7816 */ /* 0x001fc4000000002b */
[----:B------:R-:W-:Y:S01]  /*f1b0*/  SEL R151, RZ, 0x100, P4 ;  /* 0x00000100ff977807 */ /* 0x000fe20002000000 */
[----:B------:R-:W-:Y:S01]  /*f1c0*/  IMAD.WIDE.U32 R154, R154, 0x1000000, RZ ;  /* 0x010000009a9a7825 */ /* 0x000fe200078e00ff */
[----:B------:R-:W-:Y:S02]  /*f1d0*/  SEL R153, RZ, 0x1, P3 ;  /* 0x00000001ff997807 */ /* 0x000fe40001800000 */
[----:B------:R-:W-:Y:S01]  /*f1e0*/  ISETP.NE.AND P6, PT, R144, RZ, PT ;  /* 0x000000ff9000720c */ /* 0x000fe20003fc5270 */
[----:B-1----:R-:W-:Y:S01]  /*f1f0*/  FFMA.FTZ R40, R40, R149, 1.1641532182693481445e-10 ;  /* 0x2f00000028287423 */ /* 0x002fe20000010095 */
[----:B------:R-:W-:Y:S01]  /*f200*/  SEL R41, RZ, 0x1, P5 ;  /* 0x00000001ff297807 */ /* 0x000fe20002800000 */
[----:B------:R-:W-:Y:S01]  /*f210*/  FMUL.FTZ R147, R42, R147 ;  /* 0x000000932a937220 */ /* 0x000fe20000410000 */
[----:B------:R-:W-:Y:S02]  /*f220*/  F2FP.BF16.PACK_AB R42, R140, R129 ;  /* 0x000000818c2a723e */ /* 0x000fe400000010ff */
[----:B------:R-:W-:Y:S01]  /*f230*/  FSETP.GTU.FTZ.AND P1, PT, R40, c[0x0][0x1e4], PT ;  /* 0x0000790028007a0b */ /* 0x000fe20003f3c000 */
[----:B------:R-:W-:-:S02]  /*f240*/  FMUL.FTZ R147, R147, c[0x0][0x1e8] ;  /* 0x00007a0093937a20 */ /* 0x000fc40000410000 */
[----:B------:R-:W-:Y:S01]  /*f250*/  IMAD.WIDE.U32 R40, R41, 0x100, RZ ;  /* 0x0000010029287825 */ /* 0x000fe200078e00ff */
[----:B------:R-:W-:Y:S02]  /*f260*/  SEL R43, RZ, 0x1000000, P1 ;  /* 0x01000000ff2b7807 */ /* 0x000fe40000800000 */
[----:B------:R-:W-:Y:S02]  /*f270*/  FSEL R144, R147, RZ, !P1 ;  /* 0x000000ff93907208 */ /* 0x000fe40004800000 */
[----:B------:R-:W-:Y:S01]  /*f280*/  LOP3.LUT R43, R151, R43, R152, 0xfe, !PT ;  /* 0x0000002b972b7212 */ /* 0x000fe200078efe98 */
[----:B------:R-:W-:Y:S01]  /*f290*/  IMAD.WIDE.U32 R150, R150, 0x10000, RZ ;  /* 0x0001000096967825 */ /* 0x000fe200078e00ff */
[----:B------:R-:W-:Y:S02]  /*f2a0*/  SEL R147, RZ, 0x1, P6 ;  /* 0x00000001ff937807 */ /* 0x000fe40003000000 */
[----:B------:R-:W-:Y:S02]  /*f2b0*/  LOP3.LUT R153, R155, R43, R153, 0xfe, !PT ;  /* 0x0000002b9b997212 */ /* 0x000fe400078efe99 */
[----:B------:R-:W-:-:S02]  /*f2c0*/  @P0 PRMT R43, RZ, 0x7610, R39 ;  /* 0x00007610ff2b0816 */ /* 0x000fc40000000027 */
[----:B------:R-:W-:Y:S02]  /*f2d0*/  LOP3.LUT R149, R41, R153, R151, 0xfe, !PT ;  /* 0x0000009929957212 */ /* 0x000fe400078efe97 */
[----:B------:R-:W-:Y:S01]  /*f2e0*/  LOP3.LUT R154, R40, R154, R150, 0xfe, !PT ;  /* 0x0000009a289a7212 */ /* 0x000fe200078efe96 */
[----:B------:R-:W-:Y:S01]  /*f2f0*/  @P0 FADD.FTZ R144, R43, R144 ;  /* 0x000000902b900221 */ /* 0x000fe20000010000 */
[----:B------:R-:W-:Y:S02]  /*f300*/  LEA R152, P0, R148, c[0x0][0x188], 0x4 ;  /* 0x0000620094987a11 */ /* 0x000fe400078020ff */
[----:B------:R-:W-:Y:S02]  /*f310*/  F2FP.BF16.PACK_AB R41, R130, R119 ;  /* 0x000000778229723e */ /* 0x000fe400000010ff */
[C---:B------:R-:W-:Y:S02]  /*f320*/  LEA.HI.X R153, R148.reuse, c[0x0][0x18c], RZ, 0x4, P0 ;  /* 0x0000630094997a11 */ /* 0x040fe400000f24ff */
[----:B------:R-:W-:-:S02]  /*f330*/  LEA R150, P0, R148, c[0x0][0x190], 0x3 ;  /* 0x0000640094967a11 */ /* 0x000fc400078018ff */
[----:B------:R-:W-:Y:S02]  /*f340*/  F2FP.BF16.PACK_AB R40, R120, R109 ;  /* 0x0000006d7828723e */ /* 0x000fe400000010ff */
[----:B------:R-:W-:Y:S02]  /*f350*/  F2FP.BF16.PACK_AB R43, R144, R139 ;  /* 0x0000008b902b723e */ /* 0x000fe400000010ff */
[----:B------:R-:W-:Y:S02]  /*f360*/  LEA.HI.X R151, R148, c[0x0][0x194], RZ, 0x3, P0 ;  /* 0x0000650094977a11 */ /* 0x000fe400000f1cff */
[----:B------:R-:W-:Y:S01]  /*f370*/  LOP3.LUT R148, R154, R147, RZ, 0xfc, !PT ;  /* 0x000000939a947212 */ /* 0x000fe200078efcff */
[----:B------:R0:W-:Y:S04]  /*f380*/  STG.E.128 [R152.64], R40 ;  /* 0x0000002898007986 */ /* 0x0001e8000c101d06 */
[----:B------:R0:W-:Y:S02]  /*f390*/  STG.E.64 [R150.64], R148 ;  /* 0x0000009496007986 */ /* 0x0001e4000c101b06 */
.L_x_1144:
[----:B------:R-:W-:Y:S05]  /*f3a0*/  BSYNC B1 ;  /* 0x0000000000017941 */ /* 0x000fea0003800000 */
.L_x_1143:
[----:B0-----:R-:W-:Y:S01]  /*f3b0*/  FADD.FTZ R40, RZ, R104 ;  /* 0x00000068ff287221 */ /* 0x001fe20000010000 */
[----:B------:R-:W-:-:S02]  /*f3c0*/  ISETP.NE.AND P0, PT, R23, RZ, PT ;  /* 0x000000ff1700720c */ /* 0x000fc40003f05270 */
        /* <DEDUP_REMOVED lines=11> */
[----:B------:R-:W-:Y:S02]  /*f480*/  FSEL R42, R40, RZ, P0 ;  /* 0x000000ff282a7208 */ /* 0x000fe40000000000 */
[----:B------:R-:W-:-:S03]  /*f490*/  ISETP.GT.U32.AND P0, PT, R19, 0x3f, PT ;  /* 0x0000003f1300780c */ /* 0x000fc60003f04070 */
        /* <DEDUP_REMOVED lines=34> */
.L_x_1215:
[----:B-1----:R-:W-:Y:S01]  /*f6c0*/  FADD.FTZ R150, R42, R41 ;  /* 0x000000292a967221 */ /* 0x002fe20000010000 */
[----:B------:R-:W-:Y:S05]  /*f6d0*/  BRA.DIV ~URZ, `(.L_x_1202) ;  /* 0x000013427f007947 */ /* 0x000fea000b800000 */
[----:B------:R-:W1:Y:S01]  /*f6e0*/  SHFL.BFLY PT, R40, R150, 0x2, 0x1f ;  /* 0x0c401f0096287f89 */ /* 0x000e6200000e0000 */
[----:B------:R-:W-:Y:S01]  /*f6f0*/  ISETP.NE.AND P5, PT, R23, RZ, PT ;  /* 0x000000ff1700720c */ /* 0x000fe20003fa5270 */
        /* <DEDUP_REMOVED lines=98> */
.L_x_1216:
[----:B------:R-:W-:Y:S01]  /*fd20*/  FMUL.FTZ R40, R147, R147 ;  /* 0x0000009393287220 */ /* 0x000fe20000410000 */
[----:B------:R-:W-:Y:S01]  /*fd30*/  ISETP.NE.AND P0, PT, RZ, UR8, PT ;  /* 0x00000008ff007c0c */ /* 0x000fe2000bf05270 */
[----:B------:R-:W-:Y:S01]  /*fd40*/  IMAD.MOV.U32 R42, RZ, RZ, c[0x0][0x1e0] ;  /* 0x00007800ff2a7624 */ /* 0x000fe200078e00ff */
[----:B------:R-:W-:Y:S01]  /*fd50*/  ISETP.NE.AND P1, PT, R23, RZ, PT ;  /* 0x000000ff1700720c */ /* 0x000fe20003f25270 */
[----:B-1----:R-:W-:Y:S01]  /*fd60*/  FADD.FTZ R149, R149, R146 ;  /* 0x0000009295957221 */ /* 0x002fe20000010000 */
[----:B------:R-:W-:Y:S01]  /*fd70*/  FSEL R41, R40, RZ, P0 ;  /* 0x000000ff28297208 */ /* 0x000fe20000000000 */
[----:B------:R-:W-:Y:S01]  /*fd80*/  @!P4 IMAD.MOV.U32 R43, RZ, RZ, 0x4 ;  /* 0x00000004ff2bc424 */ /* 0x000fe200078e00ff */
[----:B------:R-:W-:Y:S01]  /*fd90*/  BSSY B1, `(.L_x_1203) ;  /* 0x000002b000017945 */ /* 0x000fe20003800000 */
[----:B------:R-:W-:Y:S01]  /*fda0*/  FFMA.FTZ R40, R149, R42, c[0x0][0x228] ;  /* 0x00008a0095287623 */ /* 0x000fe2000001002a */
[----:B------:R-:W-:Y:S01]  /*fdb0*/  FSEL R148, R147, RZ, !P0 ;  /* 0x000000ff93947208 */ /* 0x000fe20004000000 */
[----:B------:R-:W-:-:S04]  /*fdc0*/  @!P4 IMAD.WIDE R42, R18, R43, c[0x0][0x1a0] ;  /* 0x00006800122ac625 */ /* 0x000fc800078e022b */
[----:B------:R-:W-:Y:S01]  /*fdd0*/  FADD.FTZ R149, R40, R41 ;  /* 0x0000002928957221 */ /* 0x000fe20000010000 */
[----:B------:R1:W-:Y:S01]  /*fde0*/  @!P4 STG.E [R42.64], R147 ;  /* 0x000000932a00c986 */ /* 0x0003e2000c101906 */
[----:B------:R-:W-:-:S04]  /*fdf0*/  @!P4 IMAD.MOV.U32 R41, RZ, RZ, 0x4 ;  /* 0x00000004ff29c424 */ /* 0x000fc800078e00ff */
[----:B------:R-:W2:Y:S01]  /*fe00*/  MUFU.RSQ R149, R149 ;  /* 0x0000009500957308 */ /* 0x000ea20000001400 */
[----:B------:R-:W-:-:S05]  /*fe10*/  @!P4 IMAD.WIDE R40, R18, R41, c[0x0][0x1a8] ;  /* 0x00006a001228c625 */ /* 0x000fca00078e0229 */
[----:B--2---:R1:W-:Y:S01]  /*fe20*/  @!P4 STG.E [R40.64], R149 ;  /* 0x000000952800c986 */ /* 0x0043e2000c101906 */
[----:B------:R-:W-:Y:S05]  /*fe30*/  @!P1 BRA `(.L_x_1204) ;  /* 0x0000020000009947 */ /* 0x000fea0003800000 */
[--C-:B-1----:R-:W-:Y:S02]  /*fe40*/  FADD.FTZ R40, R104, -R148.reuse ;  /* 0x8000009468287221 */ /* 0x102fe40000010000 */
[--C-:B------:R-:W-:Y:S02]  /*fe50*/  FADD.FTZ R42, R111, -R148.reuse ;  /* 0x800000946f2a7221 */ /* 0x100fe40000010000 */
[--C-:B0-----:R-:W-:Y:S02]  /*fe60*/  FADD.FTZ R146, R112, -R148.reuse ;  /* 0x8000009470927221 */ /* 0x101fe40000010000 */
        /* <DEDUP_REMOVED lines=29> */
.L_x_1204:
[----:B------:R-:W-:Y:S05]  /*10040*/  BSYNC B1 ;  /* 0x0000000000017941 */ /* 0x000fea0003800000 */
.L_x_1203:
[----:B------:R-:W-:Y:S01]  /*10050*/  ISETP.NE.AND P0, PT, R24, RZ, PT ;  /* 0x000000ff1800720c */ /* 0x000fe20003f05270 */
[----:B------:R-:W-:-:S12]  /*10060*/  BSSY B1, `(.L_x_1205) ;  /* 0x0000022000017945 */ /* 0x000fd80003800000 */
[----:B------:R-:W-:Y:S05]  /*10070*/  @!P0 BRA `(.L_x_1206) ;  /* 0x0000020000008947 */ /* 0x000fea0003800000 */
[--C-:B01----:R-:W-:Y:S01]  /*10080*/  FADD.FTZ R40, R106, -R148.reuse ;  /* 0x800000946a287221 */ /* 0x103fe20000010000 */
[----:B------:R-:W-:Y:S01]  /*10090*/  HFMA2.MMA R153, -RZ, RZ, 0, 9.5367431640625e-07 ;  /* 0x00000010ff997435 */ /* 0x000fe200000001ff */
        /* <DEDUP_REMOVED lines=30> */
.L_x_1206:
[----:B------:R-:W-:Y:S05]  /*10280*/  BSYNC B1 ;  /* 0x0000000000017941 */ /* 0x000fea0003800000 */
.L_x_1205:
[----:B------:R-:W-:Y:S01]  /*10290*/  ISETP.NE.AND P0, PT, R25, RZ, PT ;  /* 0x000000ff1900720c */ /* 0x000fe20003f05270 */
        /* <DEDUP_REMOVED lines=34> */
.L_x_1208:
[----:B------:R-:W-:Y:S05]  /*104c0*/  BSYNC B1 ;  /* 0x0000000000017941 */ /* 0x000fea0003800000 */
.L_x_1207:
        /* <DEDUP_REMOVED lines=35> */
.L_x_1210:
[----:B------:R-:W-:Y:S05]  /*10700*/  BSYNC B1 ;  /* 0x0000000000017941 */ /* 0x000fea0003800000 */
.L_x_1209:
        /* <DEDUP_REMOVED lines=25> */
[----:B------:R-:W-:Y:S02]  /*108a0*/  FFMA.FTZ R148, R94, R148, R105 ;  /* 0x000000945e947223 */ /* 0x000fe40000010069 */
[----:B------:R-:W-:Y:S02]  /*108b0*/  FFMA.FTZ R149, R89, R154, R102 ;  /* 0x0000009a59957223 */ /* 0x000fe40000010066 */
[----:B------:R-:W-:Y:S01]  /*108c0*/  FFMA.FTZ R150, R87, R150, R100 ;  /* 0x0000009657967223 */ /* 0x000fe20000010064 */
[----:B------:R-:W-:Y:S01]  /*108d0*/  F2FP.BF16.PACK_AB R43, R148, R43 ;  /* 0x0000002b942b723e */ /* 0x000fe200000010ff */
[----:B------:R-:W-:Y:S01]  /*108e0*/  IMAD.MOV.U32 R151, RZ, RZ, 0x10 ;  /* 0x00000010ff977424 */ /* 0x000fe200078e00ff */
[----:B------:R-:W-:-:S02]  /*108f0*/  F2FP.BF16.PACK_AB R42, R149, R152 ;  /* 0x00000098952a723e */ /* 0x000fc400000010ff */
[----:B------:R-:W-:Y:S01]  /*10900*/  F2FP.BF16.PACK_AB R41, R150, R41 ;  /* 0x000000299629723e */ /* 0x000fe200000010ff */
[----:B------:R-:W-:-:S05]  /*10910*/  IMAD.WIDE.U32 R146, R110, R151, c[0x0][0x208] ;  /* 0x000082006e927625 */ /* 0x000fca00078e0097 */
[----:B------:R0:W-:Y:S02]  /*10920*/  STG.E.128 [R146.64], R40 ;  /* 0x0000002892007986 */ /* 0x0001e4000c101d06 */
.L_x_1212:
[----:B------:R-:W-:Y:S05]  /*10930*/  BSYNC B1 ;  /* 0x0000000000017941 */ /* 0x000fea0003800000 */
.L_x_1211:
[----:B01----:R-:W-:-:S04]  /*10940*/  IMAD.MOV.U32 R41, RZ, RZ, 0x4 ;  /* 0x00000004ff297424 */ /* 0x003fc800078e00ff */
[----:B------:R-:W-:-:S05]  /*10950*/  IMAD R18, R41, c[0x0][0x160], R18 ;  /* 0x0000580029127a24 */ /* 0x000fca00078e0212 */
[----:B------:R-:W-:-:S13]  /*10960*/  ISETP.GE.AND P0, PT, R18, c[0x0][0x164], PT ;  /* 0x0000590012007a0c */ /* 0x000fda0003f06270 */
[----:B------:R-:W-:Y:S01]  /*10970*/  @P0 CALL.REL.NOINC `(.L_x_1213) ;  /* 0x0000001000000944 */ /* 0x000fe20003c00000 */
[----:B------:R-:W-:Y:S05]  /*10980*/  BRA `(.L_x_1214) ;  /* 0xffff067000007947 */ /* 0x000fea000383ffff */
.L_x_1213:
[----:B------:R-:W-:Y:S05]  /*10990*/  BSYNC B0 ;  /* 0x0000000000007941 */ /* 0x000fea0003800000 */
.L_x_910:
[----:B------:R-:W-:Y:S05]  /*109a0*/  EXIT ;  /* 0x000000000000794d */ /* 0x000fea0003800000 */
.L_x_1201:
[----:B------:R-:W-:Y:S01]  /*109b0*/  IMAD.MOV.U32 R149, RZ, RZ, 0x1 ;  /* 0x00000001ff957424 */ /* 0x000fe200078e00ff */
[----:B------:R-:W-:Y:S01]  /*109c0*/  MOV R40, 0x10a00 ;  /* 0x00010a0000287802 */ /* 0x000fe20000000f00 */
[----:B------:R-:W-:Y:S02]  /*109d0*/  IMAD.MOV.U32 R43, RZ, RZ, 0x1f ;  /* 0x0000001fff2b7424 */ /* 0x000fe400078e00ff */
[----:B------:R-:W-:Y:S02]  /*109e0*/  IMAD.MOV.U32 R148, RZ, RZ, -0x1 ;  /* 0xffffffffff947424 */ /* 0x000fe400078e00ff */
[----:B------:R-:W-:Y:S05]  /*109f0*/  CALL.REL.NOINC `($__internal_8_$__cuda_sm70_shflsync_bfly_p) ;  /* 0x000008d000007944 */ /* 0x000fea0003c00000 */
[----:B-1----:R-:W-:Y:S01]  /*10a00*/  MOV R41, R149 ;  /* 0x0000009500297202 */ /* 0x002fe20000000f00 */
[----:B0-----:R-:W-:Y:S05]  /*10a10*/  BRA `(.L_x_1215) ;  /* 0xffffeca000007947 */ /* 0x001fea000383ffff */
.L_x_1202:
[----:B0-----:R-:W-:Y:S01]  /*10a20*/  IMAD.MOV.U32 R42, RZ, RZ, R150 ;  /* 0x000000ffff2a7224 */ /* 0x001fe200078e0096 */
[----:B------:R-:W-:Y:S01]  /*10a30*/  MOV R40, 0x10a80 ;  /* 0x00010a8000287802 */ /* 0x000fe20000000f00 */
[----:B------:R-:W-:Y:S02]  /*10a40*/  IMAD.MOV.U32 R149, RZ, RZ, 0x2 ;  /* 0x00000002ff957424 */ /* 0x000fe400078e00ff */
[----:B------:R-:W-:Y:S02]  /*10a50*/  IMAD.MOV.U32 R43, RZ, RZ, 0x1f ;  /* 0x0000001fff2b7424 */ /* 0x000fe400078e00ff */
[----:B------:R-:W-:-:S02]  /*10a60*/  IMAD.MOV.U32 R148, RZ, RZ, -0x1 ;  /* 0xffffffffff947424 */ /* 0x000fc400078e00ff */
[----:B------:R-:W-:Y:S05]  /*10a70*/  CALL.REL.NOINC `($__internal_8_$__cuda_sm70_shflsync_bfly_p) ;  /* 0x0000085000007944 */ /* 0x000fea0003c00000 */
[----:B01----:R-:W-:Y:S01]  /*10a80*/  FADD.FTZ R42, R150, R149 ;  /* 0x00000095962a7221 */ /* 0x003fe20000010000 */
[----:B------:R-:W-:Y:S01]  /*10a90*/  MOV R40, 0x10ae0 ;  /* 0x00010ae000287802 */ /* 0x000fe20000000f00 */
[----:B------:R-:W-:-:S02]  /*10aa0*/  IMAD.MOV.U32 R149, RZ, RZ, 0x4 ;  /* 0x00000004ff957424 */ /* 0x000fc400078e00ff */
[----:B------:R-:W-:Y:S02]  /*10ab0*/  IMAD.MOV.U32 R43, RZ, RZ, 0x1f ;  /* 0x0000001fff2b7424 */ /* 0x000fe400078e00ff */
[----:B------:R-:W-:Y:S02]  /*10ac0*/  IMAD.MOV.U32 R148, RZ, RZ, -0x1 ;  /* 0xffffffffff947424 */ /* 0x000fe400078e00ff */
[----:B------:R-:W-:Y:S05]  /*10ad0*/  CALL.REL.NOINC `($__internal_8_$__cuda_sm70_shflsync_bfly_p) ;  /* 0x000007f000007944 */ /* 0x000fea0003c00000 */
[----:B01----:R-:W-:Y:S01]  /*10ae0*/  FADD.FTZ R42, R42, R149 ;  /* 0x000000952a2a7221 */ /* 0x003fe20000010000 */
[----:B------:R-:W-:Y:S01]  /*10af0*/  HFMA2.MMA R149, -RZ, RZ, 0, 4.76837158203125e-07 ;  /* 0x00000008ff957435 */ /* 0x000fe200000001ff */
[----:B------:R-:W-:Y:S01]  /*10b00*/  IMAD.MOV.U32 R43, RZ, RZ, 0x1f ;  /* 0x0000001fff2b7424 */ /* 0x000fe200078e00ff */
[----:B------:R-:W-:Y:S01]  /*10b10*/  MOV R40, 0x10b40 ;  /* 0x00010b4000287802 */ /* 0x000fe20000000f00 */
[----:B------:R-:W-:-:S03]  /*10b20*/  IMAD.MOV.U32 R148, RZ, RZ, -0x1 ;  /* 0xffffffffff947424 */ /* 0x000fc600078e00ff */
[----:B------:R-:W-:Y:S05]  /*10b30*/  CALL.REL.NOINC `($__internal_8_$__cuda_sm70_shflsync_bfly_p) ;  /* 0x0000079000007944 */ /* 0x000fea0003c00000 */
[----:B01----:R-:W-:Y:S01]  /*10b40*/  FADD.FTZ R42, R42, R149 ;  /* 0x000000952a2a7221 */ /* 0x003fe20000010000 */
[----:B------:R-:W-:Y:S01]  /*10b50*/  MOV R40, 0x10ba0 ;  /* 0x00010ba000287802 */ /* 0x000fe20000000f00 */
[----:B------:R-:W-:Y:S02]  /*10b60*/  IMAD.MOV.U32 R149, RZ, RZ, 0x10 ;  /* 0x00000010ff957424 */ /* 0x000fe400078e00ff */
[----:B------:R-:W-:-:S02]  /*10b70*/  IMAD.MOV.U32 R43, RZ, RZ, 0x1f ;  /* 0x0000001fff2b7424 */ /* 0x000fc400078e00ff */
[----:B------:R-:W-:Y:S02]  /*10b80*/  IMAD.MOV.U32 R148, RZ, RZ, -0x1 ;  /* 0xffffffffff947424 */ /* 0x000fe400078e00ff */
[----:B------:R-:W-:Y:S05]  /*10b90*/  CALL.REL.NOINC `($__internal_8_$__cuda_sm70_shflsync_bfly_p) ;  /* 0x0000073000007944 */ /* 0x000fea0003c00000 */
[----:B-1----:R-:W-:Y:S01]  /*10ba0*/  FADD.FTZ R147, R42, R149 ;  /* 0x000000952a937221 */ /* 0x002fe20000010000 */
[----:B------:R-:W-:Y:S01]  /*10bb0*/  ISETP.NE.AND P5, PT, R23, RZ, PT ;  /* 0x000000ff1700720c */ /* 0x000fe20003fa5270 */
[----:B------:R-:W-:Y:S01]  /*10bc0*/  IMAD.MOV.U32 R149, RZ, RZ, 0x1 ;  /* 0x00000001ff957424 */ /* 0x000fe200078e00ff */
[----:B0-----:R-:W-:Y:S01]  /*10bd0*/  MOV R148, 0xffffffff ;  /* 0xffffffff00947802 */ /* 0x001fe20000000f00 */
        /* <DEDUP_REMOVED lines=84> */
[----:B------:R-:W-:Y:S05]  /*11120*/  CALL.REL.NOINC `($__internal_8_$__cuda_sm70_shflsync_bfly_p) ;  /* 0x000001a000007944 */ /* 0x000fea0003c00000 */
[----:B01----:R-:W-:Y:S01]  /*11130*/  FADD.FTZ R42, R42, R149 ;  /* 0x000000952a2a7221 */ /* 0x003fe20000010000 */
[----:B------:R-:W-:Y:S01]  /*11140*/  MOV R40, 0x11190 ;  /* 0x0001119000287802 */ /* 0x000fe20000000f00 */
[----:B------:R-:W-:Y:S02]  /*11150*/  IMAD.MOV.U32 R149, RZ, RZ, 0x2 ;  /* 0x00000002ff957424 */ /* 0x000fe400078e00ff */
[----:B------:R-:W-:Y:S02]  /*11160*/  IMAD.MOV.U32 R43, RZ, RZ, 0x1f ;  /* 0x0000001fff2b7424 */ /* 0x000fe400078e00ff */
[----:B------:R-:W-:Y:S02]  /*11170*/  IMAD.MOV.U32 R148, RZ, RZ, -0x1 ;  /* 0xffffffffff947424 */ /* 0x000fe400078e00ff */
[----:B------:R-:W-:Y:S05]  /*11180*/  CALL.REL.NOINC `($__internal_8_$__cuda_sm70_shflsync_bfly_p) ;  /* 0x0000014000007944 */ /* 0x000fea0003c00000 */
[----:B01----:R-:W-:Y:S01]  /*11190*/  FADD.FTZ R42, R42, R149 ;  /* 0x000000952a2a7221 */ /* 0x003fe20000010000 */
[----:B------:R-:W-:Y:S01]  /*111a0*/  MOV R40, 0x111f0 ;  /* 0x000111f000287802 */ /* 0x000fe20000000f00 */
[----:B------:R-:W-:Y:S02]  /*111b0*/  IMAD.MOV.U32 R149, RZ, RZ, 0x4 ;  /* 0x00000004ff957424 */ /* 0x000fe400078e00ff */
[----:B------:R-:W-:-:S02]  /*111c0*/  IMAD.MOV.U32 R43, RZ, RZ, 0x1f ;  /* 0x0000001fff2b7424 */ /* 0x000fc400078e00ff */
[----:B------:R-:W-:Y:S02]  /*111d0*/  IMAD.MOV.U32 R148, RZ, RZ, -0x1 ;  /* 0xffffffffff947424 */ /* 0x000fe400078e00ff */
[----:B------:R-:W-:Y:S05]  /*111e0*/  CALL.REL.NOINC `($__internal_8_$__cuda_sm70_shflsync_bfly_p) ;  /* 0x000000e000007944 */ /* 0x000fea0003c00000 */
[----:B0-----:R-:W-:Y:S01]  /*111f0*/  HFMA2.MMA R43, -RZ, RZ, 0, 1.847743988037109375e-06 ;  /* 0x0000001fff2b7435 */ /* 0x001fe200000001ff */
[----:B-1----:R-:W-:Y:S01]  /*11200*/  FADD.FTZ R42, R42, R149 ;  /* 0x000000952a2a7221 */ /* 0x002fe20000010000 */
[----:B------:R-:W-:Y:S01]  /*11210*/  MOV R40, 0x11250 ;  /* 0x0001125000287802 */ /* 0x000fe20000000f00 */
[----:B------:R-:W-:Y:S02]  /*11220*/  IMAD.MOV.U32 R149, RZ, RZ, 0x8 ;  /* 0x00000008ff957424 */ /* 0x000fe400078e00ff */
[----:B------:R-:W-:Y:S02]  /*11230*/  IMAD.MOV.U32 R148, RZ, RZ, -0x1 ;  /* 0xffffffffff947424 */ /* 0x000fe400078e00ff */
[----:B------:R-:W-:Y:S05]  /*11240*/  CALL.REL.NOINC `($__internal_8_$__cuda_sm70_shflsync_bfly_p) ;  /* 0x0000008000007944 */ /* 0x000fea0003c00000 */
[----:B-1----:R-:W-:Y:S01]  /*11250*/  FADD.FTZ R146, R42, R149 ;  /* 0x000000952a927221 */ /* 0x002fe20000010000 */
[----:B------:R-:W-:Y:S01]  /*11260*/  MOV R40, 0x112c0 ;  /* 0x000112c000287802 */ /* 0x000fe20000000f00 */
[----:B------:R-:W-:Y:S02]  /*11270*/  IMAD.MOV.U32 R149, RZ, RZ, 0x10 ;  /* 0x00000010ff957424 */ /* 0x000fe400078e00ff */
[----:B0-----:R-:W-:Y:S02]  /*11280*/  IMAD.MOV.U32 R43, RZ, RZ, 0x1f ;  /* 0x0000001fff2b7424 */ /* 0x001fe400078e00ff */
[----:B------:R-:W-:-:S02]  /*11290*/  IMAD.MOV.U32 R148, RZ, RZ, -0x1 ;  /* 0xffffffffff947424 */ /* 0x000fc400078e00ff */
[----:B------:R-:W-:Y:S02]  /*112a0*/  IMAD.MOV.U32 R42, RZ, RZ, R146 ;  /* 0x000000ffff2a7224 */ /* 0x000fe400078e0092 */
[----:B------:R-:W-:Y:S05]  /*112b0*/  CALL.REL.NOINC `($__internal_8_$__cuda_sm70_shflsync_bfly_p) ;  /* 0x0000001000007944 */ /* 0x000fea0003c00000 */
[----:B01----:R-:W-:Y:S05]  /*112c0*/  BRA `(.L_x_1216) ;  /* 0xffffea5000007947 */ /* 0x003fea000383ffff */
        .weak           $__internal_8_$__cuda_sm70_shflsync_bfly_p
        .type           $__internal_8_$__cuda_sm70_shflsync_bfly_p,@function
        .size           $__internal_8_$__cuda_sm70_shflsync_bfly_p,(.L_x_36096 - $__internal_8_$__cuda_sm70_shflsync_bfly_p)
$__internal_8_$__cuda_sm70_shflsync_bfly_p:
[----:B------:R-:W-:Y:S01]  /*112d0*/  IMAD.MOV.U32 R41, RZ, RZ, 0x0 ;  /* 0x00000000ff297424 */ /* 0x000fe200078e00ff */
[----:B------:R-:W-:Y:S04]  /*112e0*/  WARPSYNC R148 ;  /* 0x0000009400007348 */ /* 0x000fe80003800000 */
[----:B------:R0:W1:Y:S01]  /*112f0*/  SHFL.BFLY PT, R149, R42, R149, R43 ;  /* 0x0c0000952a957389 */ /* 0x00006200000e002b */
[----:B------:R-:W-:Y:S05]  /*11300*/  RET.REL.NODEC R40 `(_ZN10layer_norm13ln_fwd_kernelINS_13Kernel_traitsI13__nv_bfloat16S2_S2_S2_fjLj1280ELj1ELj4ELj1ELj16ENS_18Kernel_traits_baseILj1280ES2_S2_S2_S2_fjLj128EEEEELb1ELb0ELb0ELb0EEEvNS_9FwdParamsE) ;  /* 0xfffeecf028007950 */ /* 0x000fea0003c3ffff */
.L_x_1217:
        /* <DEDUP_REMOVED lines=15> */
.L_x_36096:


//--------------------- .text._ZN10layer_norm13ln_fwd_kernelINS_13Kernel_traitsI13__nv_bfloat16S2_S2_S2_fjLj1280ELj1ELj4ELj1ELj16ENS_18Kernel_traits_baseILj1280ES2_S2_S2_S2_fjLj128EEEEELb1ELb0ELb0ELb1EEEvNS_9FwdParamsE --------------------------
	.section	.text._ZN10layer_norm13ln_fwd_kernelINS_13Kernel_traitsI13__nv_bfloat16S2_S2_S2_fjLj1280ELj1ELj4ELj1ELj16ENS_18Kernel_traits_baseILj1280ES2_S2_S2_S2_fjLj128EEEEELb1ELb0ELb0ELb1EEEvNS_9FwdParamsE,"ax",@progbits
	.sectioninfo	@"SHI_REGISTERS=128"
	.align	128
        .global         _ZN10layer_norm13ln_fwd_kernelINS_13Kernel_traitsI13__nv_bfloat16S2_S2_S2_fjLj1280ELj1ELj4ELj1ELj16ENS_18Kernel_traits_baseILj1280ES2_S2_S2_S2_fjLj128EEEEELb1ELb0ELb0ELb1EEEvNS_9FwdParamsE
        .type           _ZN10layer_norm13ln_fwd_kernelINS_13Kernel_traitsI13__nv_bfloat16S2_S2_S2_fjLj1280ELj1ELj4ELj1ELj16ENS_18Kernel_traits_baseILj1280ES2_S2_S2_S2_fjLj128EEEEELb1ELb0ELb0ELb1EEEvNS_9FwdParamsE,@function
        .size           _ZN10layer_norm13ln_fwd_kernelINS_13Kernel_traitsI13__nv_bfloat16S2_S2_S2_fjLj1280ELj1ELj4ELj1ELj16ENS_18Kernel_traits_baseILj1280ES2_S2_S2_S2_fjLj128EEEEELb1ELb0ELb0ELb1EEEvNS_9FwdParamsE,(.L_x_36097 - _ZN10layer_norm13ln_fwd_kernelINS_13Kernel_traitsI13__nv_bfloat16S2_S2_S2_fjLj1280ELj1ELj4ELj1ELj16ENS_18Kernel_traits_baseILj1280ES2_S2_S2_S2_fjLj128EEEEELb1ELb0ELb0ELb1EEEvNS_9FwdParamsE)
        .other          _ZN10layer_norm13ln_fwd_kernelINS_13Kernel_traitsI13__nv_bfloat16S2_S2_S2_fjLj1280ELj1ELj4ELj1ELj16ENS_18Kernel_traits_baseILj1280ES2_S2_S2_S2_fjLj128EEEEELb1ELb0ELb0ELb1EEEvNS_9FwdParamsE,@"STO_CUDA_ENTRY STV_DEFAULT"
_ZN10layer_norm13ln_fwd_kernelINS_13Kernel_traitsI13__nv_bfloat16S2_S2_S2_fjLj1280ELj1ELj4ELj1ELj16ENS_18Kernel_traits_baseILj1280ES2_S2_S2_S2_fjLj128EEEEELb1ELb0ELb0ELb1EEEvNS_9FwdParamsE:
.text._ZN10layer_norm13ln_fwd_kernelINS_13Kernel_traitsI13__nv_bfloat16S2_S2_S2_fjLj1280ELj1ELj4ELj1ELj16ENS_18Kernel_traits_baseILj1280ES2_S2_S2_S2_fjLj128EEEEELb1ELb0ELb0ELb1EEEvNS_9FwdParamsE:
[----:B------:R-:W-:Y:S02]  /*0000*/  IMAD.MOV.U32 R1, RZ, RZ, c[0x0][0x28] ;  /* 0x00000a00ff017624 */ /* 0x000fe400078e00ff */
[----:B------:R-:W-:Y:S02]  /*0010*/  ULDC.U8 UR4, c[0x0][0x244] ;  /* 0x0000910000047ab9 */ /* 0x000fe40000000000 */
[----:B------:R-:W-:Y:S01]  /*0020*/  ISETP.NE.AND P0, PT, RZ, UR4, PT ;  /* 0x00000004ff007c0c */ /* 0x000fe2000bf05270 */
[----:B------:R-:W-:Y:S02]  /*0030*/  ULDC.64 UR4, c[0x0][0x230] ;  /* 0x00008c0000047ab9 */ /* 0x000fe40000000a00 */
[----:B------:R-:W-:Y:S01]  /*0040*/  IMAD.U32 R4, RZ, RZ, UR4 ;  /* 0x00000004ff047e24 */ /* 0x000fe2000f8e00ff */
[----:B------:R-:W-:Y:S01]  /*0050*/  ULDC.64 UR6, c[0x0][0x118] ;  /* 0x0000460000067ab9 */ /* 0x000fe20000000a00 */
[----:B------:R-:W-:Y:S01]  /*0060*/  IMAD.U32 R5, RZ, RZ, UR5 ;  /* 0x00000005ff057e24 */ /* 0x000fe2000f8e00ff */
[----:B------:R-:W-:Y:S01]  /*0070*/  MOV R25, c[0x0][0x23c] ;  /* 0x00008f0000197a02 */ /* 0x000fe20000000f00 */
[----:B------:R-:W-:-:S06]  /*0080*/  IMAD.MOV.U32 R24, RZ, RZ, c[0x0][0x238] ;  /* 0x00008e00ff187624 */ /* 0x000fcc00078e00ff */
[----:B------:R-:W2:Y:S01]  /*0090*/  @P0 LDG.E.64 R4, [R4.64] ;  /* 0x0000000604040981 */ /* 0x000ea2000c1e1b00 */
[----:B------:R-:W-:Y:S02]  /*00a0*/  @P0 IMAD.MOV.U32 R8, RZ, RZ, R24 ;  /* 0x000000ffff080224 */ /* 0x000fe400078e0018 */
[----:B------:R-:W-:-:S05]  /*00b0*/  @P0 IMAD.MOV.U32 R9, RZ, RZ, R25 ;  /* 0x000000ffff090224 */ /* 0x000fca00078e0019 */
[----:B------:R0:W3:Y:S04]  /*00c0*/  @P0 LDG.E.64 R2, [R8.64] ;  /* 0x0000000608020981 */ /* 0x0000e8000c1e1b00 */
[----:B------:R-:W0:Y:S04]  /*00d0*/  S2R R32, SR_TID.X ;  /* 0x0000000000207919 */ /* 0x000e280000002100 */
[----:B------:R-:W1:Y:S01]  /*00e0*/  S2R R33, SR_CTAID.X ;  /* 0x0000000000217919 */ /* 0x000e620000002500 */
[----:B0-----:R-:W-:-:S05]  /*00f0*/  IMAD.SHL.U32 R8, R32, 0x10, RZ ;  /* 0x0000001020087824 */ /* 0x001fca00078e00ff */
[----:B------:R-:W-:Y:S01]  /*0100*/  LOP3.LUT R34, R8, 0x1f0, RZ, 0xc0, !PT ;  /* 0x000001f008227812 */ /* 0x000fe200078ec0ff */
[----:B--2---:R-:W0:Y:S08]  /*0110*/  @P0 R2UR UR4, R4 ;  /* 0x00000000040403c2 */ /* 0x004e3000000e0000 */
[----:B------:R2:W4:Y:S01]  /*0120*/  @P0 R2UR UR5, R5 ;  /* 0x00000000050503c2 */ /* 0x00052200000e0000 */
[----:B---3--:R-:W-:Y:S01]  /*0130*/  @P0 IADD3 R24, P1, R2, c[0x0][0x240], RZ ;  /* 0x0000900002180a10 */ /* 0x008fe20007f3e0ff */
[----:B-1----:R-:W-:-:S04]  /*0140*/  IMAD R2, R33, c[0x0][0x0], R32 ;  /* 0x0000000021027a24 */ /* 0x002fc800078e0220 */
[----:B------:R-:W-:Y:S01]  /*0150*/  @P0 IMAD.X R25, RZ, RZ, R3, P1 ;  /* 0x000000ffff190224 */ /* 0x000fe200008e0603 */
[----:B------:R-:W-:Y:S01]  /*0160*/  ISETP.NE.U32.AND P0, PT, RZ, c[0x0][0x218], PT ;  /* 0x00008600ff007a0c */ /* 0x000fe20003f05070 */
[----:B------:R-:W-:Y:S01]  /*0170*/  IMAD.WIDE.U32 R10, R2, -0x326172a9, RZ ;  /* 0xcd9e8d57020a7825 */ /* 0x000fe200078e00ff */
[----:B------:R-:W-:Y:S02]  /*0180*/  IADD3 R8, P1, R34, c[0x0][0x218], RZ ;  /* 0x0000860022087a10 */ /* 0x000fe40007f3e0ff */
[--C-:B------:R-:W-:Y:S02]  /*0190*/  SHF.R.U64 R3, R24, 0x2, R25.reuse ;  /* 0x0000000218037819 */ /* 0x100fe40000001219 */
[----:B------:R-:W-:Y:S02]  /*01a0*/  SHF.R.U32.HI R25, RZ, 0x2, R25 ;  /* 0x00000002ff197819 */ /* 0x000fe40000011619 */
[----:B------:R-:W-:Y:S01]  /*01b0*/  ISETP.NE.AND.EX P0, PT, RZ, c[0x0][0x21c], PT, P0 ;  /* 0x00008700ff007a0c */ /* 0x000fe20003f05300 */
[----:B------:R-:W-:Y:S01]  /*01c0*/  IMAD.WIDE.U32 R6, R3, -0x2daee0ad, RZ ;  /* 0xd2511f5303067825 */ /* 0x000fe200078e00ff */
[----:B0-----:R-:W-:Y:S01]  /*01d0*/  LOP3.LUT R0, R11, UR4, R25, 0x96, !PT ;  /* 0x000000040b007c12 */ /* 0x001fe2000f8e9619 */
[----:B------:R-:W-:Y:S01]  /*01e0*/  UIADD3 UR9, UR4, -0x61c88647, URZ ;  /* 0x9e3779b904097890 */ /* 0x000fe2000fffe03f */
[----:B------:R-:W-:Y:S01]  /*01f0*/  IADD3.X R9, RZ, c[0x0][0x21c], RZ, P1, !PT ;  /* 0x00008700ff097a10 */ /* 0x000fe20000ffe4ff */
[----:B------:R-:W-:-:S02]  /*0200*/  UIADD3 UR11, UR4, 0x3c6ef372, URZ ;  /* 0x3c6ef372040b7890 */ /* 0x000fc4000fffe03f */
[----:B--2---:R-:W-:Y:S01]  /*0210*/  IMAD.WIDE.U32 R4, R0, -0x2daee0ad, RZ ;  /* 0xd2511f5300047825 */ /* 0x004fe200078e00ff */
[----:B----4-:R-:W-:Y:S01]  /*0220*/  LOP3.LUT R12, R7, UR5, RZ, 0x3c, !PT ;  /* 0x00000005070c7c12 */ /* 0x010fe2000f8e3cff */
[----:B------:R-:W-:Y:S02]  /*0230*/  UIADD3 UR10, UR5, -0x4498517b, URZ ;  /* 0xbb67ae85050a7890 */ /* 0x000fe4000fffe03f */
[----:B------:R-:W-:Y:S02]  /*0240*/  UIADD3 UR12, UR5, 0x76cf5d0a, URZ ;  /* 0x76cf5d0a050c7890 */ /* 0x000fe4000fffe03f */
[----:B------:R0:W5:Y:S01]  /*0250*/  @P0 LDG.E.128 R20, [R8.64] ;  /* 0x0000000608140981 */ /* 0x000162000c1e1d00 */
[----:B------:R-:W-:Y:S01]  /*0260*/  IMAD.WIDE.U32 R12, R12, -0x326172a9, RZ ;  /* 0xcd9e8d570c0c7825 */ /* 0x000fe200078e00ff */
[----:B------:R-:W-:Y:S01]  /*0270*/  LOP3.LUT R11, R5, UR10, R6, 0x96, !PT ;  /* 0x0000000a050b7c12 */ /* 0x000fe2000f8e9606 */
[----:B------:R-:W-:Y:S01]  /*0280*/  UIADD3 UR14, UR5, 0x32370b8f, URZ ;  /* 0x32370b8f050e7890 */ /* 0x000fe2000fffe03f */
[----:B------:R0:W5:Y:S02]  /*0290*/  @P0 LDG.E.128 R16, [R8.64+0x200] ;  /* 0x0002000608100981 */ /* 0x000164000c1e1d00 */
[----:B------:R-:W-:Y:S01]  /*02a0*/  LOP3.LUT R6, R13, UR9, R10, 0x96, !PT ;  /* 0x000000090d067c12 */ /* 0x000fe2000f8e960a */
[----:B------:R-:W-:-:S04]  /*02b0*/  IMAD.WIDE.U32 R10, R11, -0x326172a9, RZ ;  /* 0xcd9e8d570b0a7825 */ /* 0x000fc800078e00ff */
[----:B------:R-:W-:Y:S01]  /*02c0*/  IMAD.WIDE.U32 R6, R6, -0x2daee0ad, RZ ;  /* 0xd2511f5306067825 */ /* 0x000fe200078e00ff */
[----:B------:R-:W-:-:S04]  /*02d0*/  LOP3.LUT R5, R11, UR11, R12, 0x96, !PT ;  /* 0x0000000b0b057c12 */ /* 0x000fc8000f8e960c */
[----:B------:R-:W-:Y:S01]  /*02e0*/  LOP3.LUT R12, R7, UR12, R4, 0x96, !PT ;  /* 0x0000000c070c7c12 */ /* 0x000fe2000f8e9604 */
[----:B------:R-:W-:Y:S01]  /*02f0*/  IMAD.WIDE.U32 R4, R5, -0x2daee0ad, RZ ;  /* 0xd2511f5305047825 */ /* 0x000fe200078e00ff */
[----:B------:R-:W-:-:S03]  /*0300*/  UIADD3 UR13, UR4, -0x255992d5, URZ ;  /* 0xdaa66d2b040d7890 */ /* 0x000fc6000fffe03f */
[----:B------:R-:W-:Y:S01]  /*0310*/  IMAD.WIDE.U32 R12, R12, -0x326172a9, RZ ;  /* 0xcd9e8d570c0c7825 */ /* 0x000fe200078e00ff */
[----:B------:R-:W-:Y:S01]  /*0320*/  LOP3.LUT R26, R5, UR14, R6, 0x96, !PT ;  /* 0x0000000e051a7c12 */ /* 0x000fe2000f8e9606 */
[----:B------:R-:W-:-:S03]  /*0330*/  UIADD3 UR15, UR4, 0x78dde6e4, URZ ;  /* 0x78dde6e4040f7890 */ /* 0x000fc6000fffe03f */
[----:B------:R-:W-:Y:S01]  /*0340*/  LOP3.LUT R10, R13, UR13, R10, 0x96, !PT ;  /* 0x0000000d0d0a7c12 */ /* 0x000fe2000f8e960a */
[----:B------:R-:W-:Y:S01]  /*0350*/  IMAD.WIDE.U32 R26, R26, -0x326172a9, RZ ;  /* 0xcd9e8d571a1a7825 */ /* 0x000fe200078e00ff */
[----:B------:R-:W-:-:S03]  /*0360*/  UIADD3 UR16, UR5, -0x126145ec, URZ ;  /* 0xed9eba1405107890 */ /* 0x000fc6000fffe03f */
[----:B------:R-:W-:Y:S01]  /*0370*/  IMAD.WIDE.U32 R10, R10, -0x2daee0ad, RZ ;  /* 0xd2511f530a0a7825 */ /* 0x000fe200078e00ff */
[----:B------:R-:W-:Y:S01]  /*0380*/  LOP3.LUT R28, R27, UR15, R12, 0x96, !PT ;  /* 0x0000000f1b1c7c12 */ /* 0x000fe2000f8e960c */
[----:B------:R-:W-:Y:S01]  /*0390*/  UIADD3 UR18, UR5, -0x56f99767, URZ ;  /* 0xa906689905127890 */ /* 0x000fe2000fffe03f */
[----:B------:R0:W5:Y:S02]  /*03a0*/  @P0 LDG.E.128 R12, [R8.64+0x400] ;  /* 0x00040006080c0981 */ /* 0x000164000c1e1d00 */
[----:B------:R-:W-:Y:S01]  /*03b0*/  LOP3.LUT R30, R11, UR16, R4, 0x96, !PT ;  /* 0x000000100b1e7c12 */ /* 0x000fe2000f8e9604 */
[----:B------:R-:W-:Y:S01]  /*03c0*/  IMAD.WIDE.U32 R28, R28, -0x2daee0ad, RZ ;  /* 0xd2511f531c1c7825 */ /* 0x000fe200078e00ff */
[----:B------:R-:W-:Y:S01]  /*03d0*/  UIADD3 UR17, UR4, 0x1715609d, URZ ;  /* 0x1715609d04117890 */ /* 0x000fe2000fffe03f */
[----:B------:R0:W5:Y:S02]  /*03e0*/  @P0 LDG.E.128 R4, [R8.64+0x600] ;  /* 0x0006000608040981 */ /* 0x000164000c1e1d00 */
[----:B------:R-:W-:Y:S01]  /*03f0*/  IMAD.WIDE.U32 R30, R30, -0x326172a9, RZ ;  /* 0xcd9e8d571e1e7825 */ /* 0x000fe200078e00ff */
[----:B------:R-:W-:Y:S01]  /*0400*/  LOP3.LUT R27, R29, UR18, R10, 0x96, !PT ;  /* 0x000000121d1b7c12 */ /* 0x000fe2000f8e960a */
[----:B------:R-:W-:-:S03]  /*0410*/  UIADD3 UR19, UR4, -0x4ab325aa, URZ ;  /* 0xb54cda5604137890 */ /* 0x000fc6000fffe03f */
[----:B------:R-:W-:Y:S01]  /*0420*/  LOP3.LUT R10, R31, UR17, R26, 0x96, !PT ;  /* 0x000000111f0a7c12 */ /* 0x000fe2000f8e961a */
[----:B------:R-:W-:Y:S01]  /*0430*/  IMAD.WIDE.U32 R26, R27, -0x326172a9, RZ ;  /* 0xcd9e8d571b1a7825 */ /* 0x000fe200078e00ff */
[----:B------:R-:W-:-:S03]  /*0440*/  UIADD3 UR20, UR5, 0x646e171e, URZ ;  /* 0x646e171e05147890 */ /* 0x000fc6000fffe03f */
[----:B------:R-:W-:Y:S01]  /*0450*/  IMAD.WIDE.U32 R10, R10, -0x2daee0ad, RZ ;  /* 0xd2511f530a0a7825 */ /* 0x000fe200078e00ff */
[----:B------:R-:W-:Y:S01]  /*0460*/  LOP3.LUT R29, R27, UR19, R30, 0x96, !PT ;  /* 0x000000131b1d7c12 */ /* 0x000fe2000f8e961e */
[----:B------:R-:W-:-:S03]  /*0470*/  UIADD3 UR22, UR5, 0x1fd5c5a3, URZ ;  /* 0x1fd5c5a305167890 */ /* 0x000fc6000fffe03f */
[----:B------:R-:W-:Y:S01]  /*0480*/  LOP3.LUT R30, R11, UR20, R28, 0x96, !PT ;  /* 0x000000140b1e7c12 */ /* 0x000fe2000f8e961c */
[----:B------:R-:W-:-:S05]  /*0490*/  IMAD.WIDE.U32 R28, R29, -0x2daee0ad, RZ ;  /* 0xd2511f531d1c7825 */ /* 0x000fca00078e00ff */
[----:B------:R-:W-:Y:S02]  /*04a0*/  LOP3.LUT R49, R29, UR22, R10, 0x96, !PT ;  /* 0x000000161d317c12 */ /* 0x000fe4000f8e960a */
[----:B0-----:R-:W5:Y:S01]  /*04b0*/  @P0 LDG.E.128 R8, [R8.64+0x800] ;  /* 0x0008000608080981 */ /* 0x001f62000c1e1d00 */
[----:B------:R-:W-:Y:S01]  /*04c0*/  SHF.R.U32.HI R0, RZ, 0x5, R32 ;  /* 0x00000005ff007819 */ /* 0x000fe20000011620 */
[----:B------:R-:W-:-:S04]  /*04d0*/  UIADD3 UR21, UR4, 0x5384540f, URZ ;  /* 0x5384540f04157890 */ /* 0x000fc8000fffe03f */
[----:B------:R-:W-:Y:S02]  /*04e0*/  IMAD R0, R33, 0x4, R0 ;  /* 0x0000000421007824 */ /* 0x000fe400078e0200 */
[----:B------:R-:W-:-:S03]  /*04f0*/  IMAD.WIDE.U32 R30, R30, -0x326172a9, RZ ;  /* 0xcd9e8d571e1e7825 */ /* 0x000fc600078e00ff */
[----:B------:R-:W-:Y:S02]  /*0500*/  ISETP.GE.AND P1, PT, R0, c[0x0][0x164], PT ;  /* 0x0000590000007a0c */ /* 0x000fe40003f26270 */
[----:B------:R-:W-:Y:S01]  /*0510*/  LOP3.LUT R48, R31, UR21, R26, 0x96, !PT ;  /* 0x000000151f307c12 */ /* 0x000fe2000f8e961a */
[----:B------:R-:W-:Y:S01]  /*0520*/  UIADD3 UR23, UR4, -0xe443238, URZ ;  /* 0xf1bbcdc804177890 */ /* 0x000fe2000fffe03f */
[----:B------:R-:W-:Y:S01]  /*0530*/  IADD3 R26, P2, R34, c[0x0][0x1b0], RZ ;  /* 0x00006c00221a7a10 */ /* 0x000fe20007f5e0ff */
[----:B------:R-:W-:Y:S01]  /*0540*/  UIADD3 UR24, UR5, -0x24c28bd8, URZ ;  /* 0xdb3d742805187890 */ /* 0x000fe2000fffe03f */
[----:B------:R-:W-:-:S04]  /*0550*/  IMAD.HI.U32 R31, R49, -0x326172a9, RZ ;  /* 0xcd9e8d57311f7827 */ /* 0x000fc800078e00ff */
[----:B------:R-:W-:Y:S01]  /*0560*/  IMAD.HI.U32 R29, R48, -0x2daee0ad, RZ ;  /* 0xd2511f53301d7827 */ /* 0x000fe200078e00ff */
[----:B------:R-:W-:-:S03]  /*0570*/  LOP3.LUT R52, R31, UR23, R30, 0x96, !PT ;  /* 0x000000171f347c12 */ /* 0x000fc6000f8e961e */
[----:B------:R-:W-:Y:S01]  /*0580*/  IMAD.X R27, RZ, RZ, c[0x0][0x1b4], P2 ;  /* 0x00006d00ff1b7624 */ /* 0x000fe200010e06ff */
[----:B------:R-:W-:Y:S01]  /*0590*/  LOP3.LUT R81, R29, UR24, R28, 0x96, !PT ;  /* 0x000000181d517c12 */ /* 0x000fe2000f8e961c */
[----:B------:R-:W-:Y:S06]  /*05a0*/  @P1 EXIT ;  /* 0x000000000000194d */ /* 0x000fec0003800000 */
[----:B------:R0:W5:Y:S04]  /*05b0*/  LDG.E.128 R44, [R26.64] ;  /* 0x000000061a2c7981 */ /* 0x000168000c1e1d00 */
[----:B------:R0:W5:Y:S04]  /*05c0*/  LDG.E.128 R40, [R26.64+0x200] ;  /* 0x000200061a287981 */ /* 0x000168000c1e1d00 */
[----:B------:R0:W5:Y:S04]  /*05d0*/  LDG.E.128 R36, [R26.64+0x400] ;  /* 0x000400061a247981 */ /* 0x000168000c1e1d00 */
[----:B------:R0:W5:Y:S04]  /*05e0*/  LDG.E.128 R32, [R26.64+0x600] ;  /* 0x000600061a207981 */ /* 0x000168000c1e1d00 */
[----:B------:R0:W5:Y:S02]  /*05f0*/  LDG.E.128 R28, [R26.64+0x800] ;  /* 0x000800061a1c7981 */ /* 0x000164000c1e1d00 */
[----:B-----5:R-:W-:Y:S01]  /*0600*/  @!P0 CS2R R4, SRZ ;  /* 0x0000000000048805 */ /* 0x020fe2000001ff00 */
[----:B------:R-:W-:Y:S01]  /*0610*/  @!P0 CS2R R22, SRZ ;  /* 0x0000000000168805 */ /* 0x000fe2000001ff00 */
[----:B------:R-:W-:Y:S01]  /*0620*/  UIADD3 UR25, UR4, -0x700cb87f, URZ ;  /* 0x8ff3478104197890 */ /* 0x000fe2000fffe03f */
[----:B------:R-:W-:Y:S01]  /*0630*/  @!P0 CS2R R20, SRZ ;  /* 0x0000000000148805 */ /* 0x000fe2000001ff00 */
[----:B------:R-:W-:Y:S01]  /*0640*/  @!P0 CS2R R16, SRZ ;  /* 0x0000000000108805 */ /* 0x000fe2000001ff00 */
[----:B------:R-:W-:Y:S01]  /*0650*/  @!P0 CS2R R18, SRZ ;  /* 0x0000000000128805 */ /* 0x000fe2000001ff00 */
[--C-:B------:R-:W-:Y:S01]  /*0660*/  PRMT R99, RZ, 0x5410, R5.reuse ;  /* 0x00005410ff637816 */ /* 0x100fe20000000005 */
[----:B------:R-:W-:Y:S01]  /*0670*/  @!P0 CS2R R12, SRZ ;  /* 0x00000000000c8805 */ /* 0x000fe2000001ff00 */
[----:B------:R-:W-:Y:S01]  /*0680*/  PRMT R98, RZ, 0x7610, R5 ;  /* 0x00007610ff627816 */ /* 0x000fe20000000005 */
[----:B------:R-:W-:Y:S01]  /*0690*/  @!P0 CS2R R14, SRZ ;  /* 0x00000000000e8805 */ /* 0x000fe2000001ff00 */
[--C-:B------:R-:W-:Y:S01]  /*06a0*/  PRMT R119, RZ, 0x5410, R23.reuse ;  /* 0x00005410ff777816 */ /* 0x100fe20000000017 */
[----:B------:R-:W-:Y:S01]  /*06b0*/  @!P0 CS2R R6, SRZ ;  /* 0x0000000000068805 */ /* 0x000fe2000001ff00 */
[----:B------:R-:W-:Y:S01]  /*06c0*/  PRMT R118, RZ, 0x7610, R23 ;  /* 0x00007610ff767816 */ /* 0x000fe20000000017 */
[----:B------:R-:W-:Y:S01]  /*06d0*/  UIADD3 UR26, UR5, -0x695add53, URZ ;  /* 0x96a522ad051a7890 */ /* 0x000fe2000fffe03f */
[----:B------:R-:W-:Y:S01]  /*06e0*/  IMAD R5, R49, -0x326172a9, RZ ;  /* 0xcd9e8d5731057824 */ /* 0x000fe200078e02ff */
[----:B------:R-:W-:Y:S01]  /*06f0*/  @!P0 CS2R R8, SRZ ;  /* 0x0000000000088805 */ /* 0x000fe2000001ff00 */
[C---:B------:R-:W-:Y:S01]  /*0700*/  IMAD.HI.U32 R80, R81.reuse, -0x326172a9, RZ ;  /* 0xcd9e8d5751507827 */ /* 0x040fe200078e00ff */
[----:B------:R-:W-:Y:S01]  /*0710*/  @!P0 CS2R R10, SRZ ;  /* 0x00000000000a8805 */ /* 0x000fe2000001ff00 */
[----:B------:R-:W-:Y:S01]  /*0720*/  BSSY B0, `(.L_x_1218) ;  /* 0x0000f9f000007945 */ /* 0x000fe20003800000 */
[--C-:B------:R-:W-:Y:S01]  /*0730*/  PRMT R101, RZ, 0x5410, R4.reuse ;  /* 0x00005410ff657816 */ /* 0x100fe20000000004 */
[----:B------:R-:W-:Y:S01]  /*0740*/  IMAD R23, R48, -0x2daee0ad, RZ ;  /* 0xd2511f5330177824 */ /* 0x000fe200078e02ff */
[----:B------:R-:W-:Y:S01]  /*0750*/  PRMT R100, RZ, 0x7610, R4 ;  /* 0x00007610ff647816 */ /* 0x000fe20000000004 */
[----:B------:R-:W-:Y:S01]  /*0760*/  IMAD.WIDE.U32 R52, R52, -0x2daee0ad, RZ ;  /* 0xd2511f5334347825 */ /* 0x000fe200078e00ff */
[----:B------:R-:W-:Y:S01]  /*0770*/  LOP3.LUT R80, R80, UR25, R5, 0x96, !PT ;  /* 0x0000001950507c12 */ /* 0x000fe2000f8e9605 */
[----:B------:R-:W-:Y:S01]  /*0780*/  ULDC.U8 UR8, c[0x0][0x1f0] ;  /* 0x00007c0000087ab9 */ /* 0x000fe20000000000 */
[--C-:B------:R-:W-:Y:S01]  /*0790*/  PRMT R125, RZ, 0x5410, R20.reuse ;  /* 0x00005410ff7d7816 */ /* 0x100fe20000000014 */
[----:B------:R-:W-:Y:S01]  /*07a0*/  IMAD.MOV.U32 R4, RZ, RZ, R25 ;  /* 0x000000ffff047224 */ /* 0x000fe200078e0019 */
[----:B------:R-:W-:Y:S01]  /*07b0*/  PRMT R124, RZ, 0x7610, R20 ;  /* 0x00007610ff7c7816 */ /* 0x000fe20000000014 */
[----:B------:R-:W-:Y:S01]  /*07c0*/  IMAD R81, R81, -0x326172a9, RZ ;  /* 0xcd9e8d5751517824 */ /* 0x000fe200078e02ff */
[--C-:B------:R-:W-:Y:S01]  /*07d0*/  PRMT R123, RZ, 0x5410, R21.reuse ;  /* 0x00005410ff7b7816 */ /* 0x100fe20000000015 */
[----:B------:R-:W-:Y:S01]  /*07e0*/  IMAD.MOV.U32 R5, RZ, RZ, RZ ;  /* 0x000000ffff057224 */ /* 0x000fe200078e00ff */
        /* <DEDUP_REMOVED lines=23> */
[----:B------:R-:W-:Y:S02]  /*0960*/  LOP3.LUT R23, R53, UR26, R23, 0x96, !PT ;  /* 0x0000001a35177c12 */ /* 0x000fe4000f8e9617 */
[----:B------:R-:W-:-:S02]  /*0970*/  PRMT R92, RZ, 0x5410, R8 ;  /* 0x00005410ff5c7816 */ /* 0x000fc40000000008 */
[----:B------:R-:W-:Y:S02]  /*0980*/  PRMT R91, RZ, 0x7610, R8 ;  /* 0x00007610ff5b7816 */ /* 0x000fe40000000008 */
[----:B------:R-:W-:Y:S02]  /*0990*/  LOP3.LUT R93, R24, 0x3, RZ, 0xc0, !PT ;  /* 0x00000003185d7812 */ /* 0x000fe400078ec0ff */
[--C-:B------:R-:W-:Y:S02]  /*09a0*/  PRMT R90, RZ, 0x5410, R9.reuse ;  /* 0x00005410ff5a7816 */ /* 0x100fe40000000009 */
[----:B------:R-:W-:Y:S02]  /*09b0*/  PRMT R89, RZ, 0x7610, R9 ;  /* 0x00007610ff597816 */ /* 0x000fe40000000009 */
[--C-:B------:R-:W-:Y:S02]  /*09c0*/  PRMT R88, RZ, 0x5410, R10.reuse ;  /* 0x00005410ff587816 */ /* 0x100fe4000000000a */
[----:B------:R-:W-:-:S02]  /*09d0*/  PRMT R87, RZ, 0x7610, R10 ;  /* 0x00007610ff577816 */ /* 0x000fc4000000000a */
[--C-:B------:R-:W-:Y:S02]  /*09e0*/  PRMT R86, RZ, 0x5410, R11.reuse ;  /* 0x00005410ff567816 */ /* 0x100fe4000000000b */
[----:B0-----:R-:W-:Y:S02]  /*09f0*/  PRMT R85, RZ, 0x7610, R11 ;  /* 0x00007610ff557816 */ /* 0x001fe4000000000b */
.L_x_1502:
[----:B------:R-:W0:Y:S01]  /*0a00*/  S2R R8, SR_TID.X ;  /* 0x0000000000087919 */ /* 0x000e220000002100 */
[----:B------:R-:W-:Y:S01]  /*0a10*/  ISETP.NE.U32.AND P1, PT, RZ, c[0x0][0x1c0], PT ;  /* 0x00007000ff007a0c */ /* 0x000fe20003f25070 */
[----:B------:R-:W-:Y:S01]  /*0a20*/  IMAD R6, R0, c[0x0][0x168], RZ ;  /* 0x00005a0000067a24 */ /* 0x000fe200078e02ff */
[----:B------:R-:W-:Y:S01]  /*0a30*/  ISETP.NE.U32.AND P0, PT, RZ, c[0x0][0x180], PT ;  /* 0x00006000ff007a0c */ /* 0x000fe20003f05070 */
[----:B------:R-:W-:Y:S01]  /*0a40*/  IMAD.MOV.U32 R78, RZ, RZ, 0x10 ;  /* 0x00000010ff4e7424 */ /* 0x000fe200078e00ff */
[----:B------:R-:W-:Y:S02]  /*0a50*/  ISETP.NE.AND.EX P1, PT, RZ, c[0x0][0x1c4], PT, P1 ;  /* 0x00007100ff007a0c */ /* 0x000fe40003f25310 */
[----:B------:R-:W-:Y:S02]  /*0a60*/  SHF.R.S32.HI R7, RZ, 0x1f, R6 ;  /* 0x0000001fff077819 */ /* 0x000fe40000011406 */
[----:B------:R-:W-:-:S02]  /*0a70*/  ISETP.NE.AND.EX P0, PT, RZ, c[0x0][0x184], PT, P0 ;  /* 0x00006100ff007a0c */ /* 0x000fc40003f05300 */
[----:B------:R-:W-:-:S07]  /*0a80*/  LEA.HI R6, R7, R6, RZ, 0x3 ;  /* 0x0000000607067211 */ /* 0x000fce00078f18ff */
[----:B------:R-:W-:Y:S02]  /*0a90*/  @P1 MOV R9, 0x2 ;  /* 0x0000000200091802 */ /* 0x000fe40000000f00 */
[----:B0-----:R-:W-:-:S03]  /*0aa0*/  LOP3.LUT R10, R8, 0x1f, RZ, 0xc0, !PT ;  /* 0x0000001f080a7812 */ /* 0x001fc600078ec0ff */
[----:B------:R-:W-:Y:S01]  /*0ab0*/  @P1 IMAD.WIDE R8, R0, R9, c[0x0][0x1c0] ;  /* 0x0000700000081625 */ /* 0x000fe200078e0209 */
[----:B------:R-:W-:-:S04]  /*0ac0*/  LEA.HI.SX32 R6, R6, R10, 0x1d ;  /* 0x0000000a06067211 */ /* 0x000fc800078feaff */
[----:B------:R0:W2:Y:S01]  /*0ad0*/  @P1 LDG.E.U16 R7, [R8.64] ;  /* 0x0000000608071981 */ /* 0x0000a2000c1e1500 */
[----:B------:R-:W-:-:S04]  /*0ae0*/  IMAD.WIDE.U32 R10, R6, R78, c[0x0][0x170] ;  /* 0x00005c00060a7625 */ /* 0x000fc800078e004e */
[----:B0-----:R-:W-:-:S05]  /*0af0*/  @P0 IMAD.WIDE.U32 R8, R6, R78, c[0x0][0x180] ;  /* 0x0000600006080625 */ /* 0x001fca00078e004e */
[----:B------:R0:W5:Y:S04]  /*0b00*/  @P0 LDG.E.128 R24, [R8.64] ;  /* 0x0000000608180981 */ /* 0x000168000c1e1d00 */
[----:B0-----:R-:W5:Y:S01]  /*0b10*/  LDG.E.128 R8, [R10.64] ;  /* 0x000000060a087981 */ /* 0x001f62000c1e1d00 */
[C---:B------:R-:W-:Y:S01]  /*0b20*/  ISETP.NE.AND P2, PT, R93.reuse, 0x1, PT ;  /* 0x000000015d00780c */ /* 0x040fe20003f45270 */
[----:B------:R-:W-:Y:S01]  /*0b30*/  BSSY B1, `(.L_x_1219) ;  /* 0x000000e000017945 */ /* 0x000fe20003800000 */
[----:B------:R-:W-:Y:S01]  /*0b40*/  IMAD.MOV.U32 R53, RZ, RZ, 0x3f800000 ;  /* 0x3f800000ff357424 */ /* 0x000fe200078e00ff */
[----:B------:R-:W-:Y:S02]  /*0b50*/  IADD3 R13, R93, 0x1, RZ ;  /* 0x000000015d0d7810 */ /* 0x000fe40007ffe0ff */
[----:B--2---:R-:W-:-:S08]  /*0b60*/  @P1 PRMT R53, RZ, 0x5410, R7 ;  /* 0x00005410ff351816 */ /* 0x004fd00000000007 */
        /* <DEDUP_REMOVED lines=9> */
.L_x_1220:
[----:B------:R-:W-:Y:S02]  /*0c00*/  IMAD.MOV.U32 R7, RZ, RZ, R81 ;  /* 0x000000ffff077224 */ /* 0x000fe400078e0051 */
.L_x_1221:
[----:B------:R-:W-:Y:S05]  /*0c10*/  BSYNC B1 ;  /* 0x0000000000017941 */ /* 0x000fea0003800000 */
.L_x_1219:
        /* <DEDUP_REMOVED lines=16> */
.L_x_1225:
[----:B------:R-:W-:Y:S05]  /*0d20*/  BSYNC B2 ;  /* 0x0000000000027941 */ /* 0x000fea0003800000 */
.L_x_1224:
        /* <DEDUP_REMOVED lines=44> */
.L_x_1223:
[----:B------:R-:W-:Y:S05]  /*0ff0*/  BSYNC B1 ;  /* 0x0000000000017941 */ /* 0x000fea0003800000 */
.L_x_1222:
[----:B------:R-:W0:Y:S01]  /*1000*/  I2F.U32 R7, R7 ;  /* 0x0000000700077306 */ /* 0x000e220000201000 */
[----:B-----5:R-:W-:Y:S01]  /*1010*/  PRMT R14, RZ, 0x5410, R8 ;  /* 0x00005410ff0e7816 */ /* 0x020fe20000000008 */
[----:B------:R-:W-:Y:S01]  /*1020*/  IMAD.MOV.U32 R84, RZ, RZ, 0x2f800000 ;  /* 0x2f800000ff547424 */ /* 0x000fe200078e00ff */
[----:B------:R-:W-:Y:S01]  /*1030*/  ISETP.NE.AND P1, PT, R13, 0x1, PT ;  /* 0x000000010d00780c */ /* 0x000fe20003f25270 */
[----:B------:R-:W-:Y:S01]  /*1040*/  BSSY B1, `(.L_x_1226) ;  /* 0x0000014000017945 */ /* 0x000fe20003800000 */
[----:B------:R-:W-:Y:S01]  /*1050*/  @P0 PRMT R15, RZ, 0x5410, R24 ;  /* 0x00005410ff0f0816 */ /* 0x000fe20000000018 */
[----:B------:R-:W-:-:S04]  /*1060*/  FMUL.FTZ R14, R14, R53 ;  /* 0x000000350e0e7220 */ /* 0x000fc80000410000 */
[----:B------:R-:W-:Y:S02]  /*1070*/  FMUL.FTZ R14, R14, c[0x0][0x1e8] ;  /* 0x00007a000e0e7a20 */ /* 0x000fe40000410000 */
[----:B0-----:R-:W-:-:S05]  /*1080*/  FFMA.FTZ R12, R7, R84, 1.1641532182693481445e-10 ;  /* 0x2f000000070c7423 */ /* 0x001fca0000010054 */
[----:B------:R-:W-:-:S04]  /*1090*/  FSETP.GTU.FTZ.AND P2, PT, R12, c[0x0][0x1e4], PT ;  /* 0x000079000c007a0b */ /* 0x000fc80003f5c000 */
[----:B------:R-:W-:Y:S02]  /*10a0*/  FSEL R12, R14, RZ, !P2 ;  /* 0x000000ff0e0c7208 */ /* 0x000fe40005000000 */
[----:B------:R-:W-:Y:S02]  /*10b0*/  P2R R7, PR, RZ, 0x4 ;  /* 0x00000004ff077803 */ /* 0x000fe40000000000 */
[----:B------:R-:W-:Y:S01]  /*10c0*/  IADD3 R14, R13, 0x1, RZ ;  /* 0x000000010d0e7810 */ /* 0x000fe20007ffe0ff */
        /* <DEDUP_REMOVED lines=10> */
.L_x_1227:
[----:B------:R-:W-:Y:S02]  /*1170*/  IMAD.MOV.U32 R22, RZ, RZ, R81 ;  /* 0x000000ffff167224 */ /* 0x000fe400078e0051 */
.L_x_1228:
[----:B------:R-:W-:Y:S05]  /*1180*/  BSYNC B1 ;  /* 0x0000000000017941 */ /* 0x000fea0003800000 */
.L_x_1226:
        /* <DEDUP_REMOVED lines=16> */
.L_x_1232:
[----:B------:R-:W-:Y:S05]  /*1290*/  BSYNC B2 ;  /* 0x0000000000027941 */ /* 0x000fea0003800000 */
.L_x_1231:
        /* <DEDUP_REMOVED lines=44> */
.L_x_1230:
[----:B------:R-:W-:Y:S05]  /*1560*/  BSYNC B1 ;  /* 0x0000000000017941 */ /* 0x000fea0003800000 */
.L_x_1229:
        /* <DEDUP_REMOVED lines=10> */
[----:B------:R-:W-:Y:S02]  /*1610*/  @P0 PRMT R8, RZ, 0x7610, R24 ;  /* 0x00007610ff080816 */ /* 0x000fe40000000018 */
[----:B------:R-:W-:-:S03]  /*1620*/  P2R R19, PR, RZ, 0x4 ;  /* 0x00000004ff137803 */ /* 0x000fc60000000000 */
        /* <DEDUP_REMOVED lines=10> */
.L_x_1234:
[----:B------:R-:W-:Y:S02]  /*16d0*/  IMAD.MOV.U32 R8, RZ, RZ, R81 ;  /* 0x000000ffff087224 */ /* 0x000fe400078e0051 */
.L_x_1235:
[----:B------:R-:W-:Y:S05]  /*16e0*/  BSYNC B1 ;  /* 0x0000000000017941 */ /* 0x000fea0003800000 */
.L_x_1233:
        /* <DEDUP_REMOVED lines=16> */
.L_x_1239:
[----:B------:R-:W-:Y:S05]  /*17f0*/  BSYNC B2 ;  /* 0x0000000000027941 */ /* 0x000fea0003800000 */
.L_x_1238:
        /* <DEDUP_REMOVED lines=44> */
.L_x_1237:
[----:B------:R-:W-:Y:S05]  /*1ac0*/  BSYNC B1 ;  /* 0x0000000000017941 */ /* 0x000fea0003800000 */
.L_x_1236:
[----:B------:R0:W1:Y:S01]  /*1ad0*/  I2F.U32 R17, R8 ;  /* 0x0000000800117306 */ /* 0x0000620000201000 */
[C---:B------:R-:W-:Y:S01]  /*1ae0*/  ISETP.NE.AND P2, PT, R15.reuse, 0x1, PT ;  /* 0x000000010f00780c */ /* 0x040fe20003f45270 */
[----:B------:R-:W-:Y:S01]  /*1af0*/  BSSY B1, `(.L_x_1240) ;  /* 0x0000014000017945 */ /* 0x000fe20003800000 */
[----:B------:R-:W-:Y:S02]  /*1b00*/  IADD3 R16, R15, 0x1, RZ ;  /* 0x000000010f107810 */ /* 0x000fe40007ffe0ff */
[----:B0-----:R-:W-:-:S05]  /*1b10*/  PRMT R8, RZ, 0x5410, R9 ;  /* 0x00005410ff087816 */ /* 0x001fca0000000009 */
[----:B------:R-:W-:Y:S02]  /*1b20*/  FMUL.FTZ R14, R8, R53 ;  /* 0x00000035080e7220 */ /* 0x000fe40000410000 */
[----:B-1----:R-:W-:Y:S02]  /*1b30*/  FFMA.FTZ R17, R17, R84, 1.1641532182693481445e-10 ;  /* 0x2f00000011117423 */ /* 0x002fe40000010054 */
[----:B------:R-:W-:-:S03]  /*1b40*/  FMUL.FTZ R14, R14, c[0x0][0x1e8] ;  /* 0x00007a000e0e7a20 */ /* 0x000fc60000410000 */
        /* <DEDUP_REMOVED lines=13> */
.L_x_1241:
[----:B------:R-:W-:Y:S02]  /*1c20*/  IMAD.MOV.U32 R8, RZ, RZ, R81 ;  /* 0x000000ffff087224 */ /* 0x000fe400078e0051 */
.L_x_1242:
[----:B------:R-:W-:Y:S05]  /*1c30*/  BSYNC B1 ;  /* 0x0000000000017941 */ /* 0x000fea0003800000 */
.L_x_1240:
        /* <DEDUP_REMOVED lines=16> */
.L_x_1246:
[----:B------:R-:W-:Y:S05]  /*1d40*/  BSYNC B2 ;  /* 0x0000000000027941 */ /* 0x000fea0003800000 */
.L_x_1245:
        /* <DEDUP_REMOVED lines=44> */
.L_x_1244:
[----:B------:R-:W-:Y:S05]  /*2010*/  BSYNC B1 ;  /* 0x0000000000017941 */ /* 0x000fea0003800000 */
.L_x_1243:
[----:B------:R0:W1:Y:S01]  /*2020*/  I2F.U32 R15, R8 ;  /* 0x00000008000f7306 */ /* 0x0000620000201000 */
[----:B------:R-:W-:Y:S01]  /*2030*/  ISETP.NE.AND P3, PT, R16, 0x1, PT ;  /* 0x000000011000780c */ /* 0x000fe20003f65270 */
[----:B------:R-:W-:Y:S01]  /*2040*/  BSSY B1, `(.L_x_1247) ;  /* 0x0000014000017945 */ /* 0x000fe20003800000 */
[----:B0-----:R-:W-:-:S05]  /*2050*/  PRMT R8, RZ, 0x7610, R9 ;  /* 0x00007610ff087816 */ /* 0x001fca0000000009 */
[----:B------:R-:W-:Y:S01]  /*2060*/  FMUL.FTZ R9, R8, R53 ;  /* 0x0000003508097220 */ /* 0x000fe20000410000 */
[----:B------:R-:W-:Y:S01]  /*2070*/  @P0 PRMT R8, RZ, 0x7610, R25 ;  /* 0x00007610ff080816 */ /* 0x000fe20000000019 */
        /* <DEDUP_REMOVED lines=15> */
.L_x_1248:
[----:B------:R-:W-:Y:S02]  /*2170*/  IMAD.MOV.U32 R18, RZ, RZ, R81 ;  /* 0x000000ffff127224 */ /* 0x000fe400078e0051 */
.L_x_1249:
[----:B------:R-:W-:Y:S05]  /*2180*/  BSYNC B1 ;  /* 0x0000000000017941 */ /* 0x000fea0003800000 */
.L_x_1247:
        /* <DEDUP_REMOVED lines=16> */
.L_x_1253:
[----:B------:R-:W-:Y:S05]  /*2290*/  BSYNC B2 ;  /* 0x0000000000027941 */ /* 0x000fea0003800000 */
.L_x_1252:
        /* <DEDUP_REMOVED lines=44> */
.L_x_1251:
[----:B------:R-:W-:Y:S05]  /*2560*/  BSYNC B1 ;  /* 0x0000000000017941 */ /* 0x000fea0003800000 */
.L_x_1250:
        /* <DEDUP_REMOVED lines=21> */
.L_x_1255:
[----:B------:R-:W-:Y:S02]  /*26c0*/  IMAD.MOV.U32 R18, RZ, RZ, R81 ;  /* 0x000000ffff127224 */ /* 0x000fe400078e0051 */
.L_x_1256:
[----:B------:R-:W-:Y:S05]  /*26d0*/  BSYNC B1 ;  /* 0x0000000000017941 */ /* 0x000fea0003800000 */
.L_x_1254:
        /* <DEDUP_REMOVED lines=16> */
.L_x_1260:
[----:B------:R-:W-:Y:S05]  /*27e0*/  BSYNC B2 ;  /* 0x0000000000027941 */ /* 0x000fea0003800000 */
.L_x_1259:
[----:B------:R-:W-:Y:S01]  /*27f0*/  IMAD.HI.U32 R9, R2, -0x326172a9, RZ ;  /* 0xcd9e8d5702097827 */ /* 0x000fe200078e00ff */
[----:B------:R-:W-:-:S03]  /*2800*/  LOP3.LUT R8, R8, UR5, R5, 0x96, !PT ;  /* 0x0000000508087c12 */ /* 0x000fc6000f8e9605 */
[----:B------:R-:W-:Y:S01]  /*2810*/  IMAD R17, R2, -0x326172a9, RZ ;  /* 0xcd9e8d5702117824 */ /* 0x000fe200078e02ff */
[----:B------:R-:W-:Y:S01]  /*2820*/  LOP3.LUT R22, R9, UR4, R4, 0x96, !PT ;  /* 0x0000000409167c12 */ /* 0x000fe2000f8e9604 */
[----:B------:R-:W-:-:S04]  /*2830*/  IMAD.WIDE.U32 R8, R8, -0x326172a9, RZ ;  /* 0xcd9e8d5708087825 */ /* 0x000fc800078e00ff */
[----:B------:R-:W-:Y:S01]  /*2840*/  IMAD R21, R3, -0x2daee0ad, RZ ;  /* 0xd2511f5303157824 */ /* 0x000fe200078e02ff */
        /* <DEDUP_REMOVED lines=38> */
.L_x_1258:
[----:B------:R-:W-:Y:S05]  /*2ab0*/  BSYNC B1 ;  /* 0x0000000000017941 */ /* 0x000fea0003800000 */
.L_x_1257:
        /* <DEDUP_REMOVED lines=21> */
.L_x_1262:
[----:B------:R-:W-:Y:S02]  /*2c10*/  IMAD.MOV.U32 R10, RZ, RZ, R81 ;  /* 0x000000ffff0a7224 */ /* 0x000fe400078e0051 */
.L_x_1263:
[----:B------:R-:W-:Y:S05]  /*2c20*/  BSYNC B1 ;  /* 0x0000000000017941 */ /* 0x000fea0003800000 */
.L_x_1261:
        /* <DEDUP_REMOVED lines=16> */
.L_x_1267:
[----:B------:R-:W-:Y:S05]  /*2d30*/  BSYNC B2 ;  /* 0x0000000000027941 */ /* 0x000fea0003800000 */
.L_x_1266:
        /* <DEDUP_REMOVED lines=44> */
.L_x_1265:
[----:B------:R-:W-:Y:S05]  /*3000*/  BSYNC B1 ;  /* 0x0000000000017941 */ /* 0x000fea0003800000 */
.L_x_1264:
        /* <DEDUP_REMOVED lines=21> */
.L_x_1269:
[----:B------:R-:W-:Y:S02]  /*3160*/  IMAD.MOV.U32 R10, RZ, RZ, R81 ;  /* 0x000000ffff0a7224 */ /* 0x000fe400078e0051 */
.L_x_1270:
[----:B------:R-:W-:Y:S05]  /*3170*/  BSYNC B1 ;  /* 0x0000000000017941 */ /* 0x000fea0003800000 */
.L_x_1268:
        /* <DEDUP_REMOVED lines=18> */
.L_x_1274:
[----:B------:R-:W-:Y:S05]  /*32a0*/  BSYNC B2 ;  /* 0x0000000000027941 */ /* 0x000fea0003800000 */
.L_x_1273:
        /* <DEDUP_REMOVED lines=44> */
.L_x_1272:
[----:B------:R-:W-:Y:S05]  /*3570*/  BSYNC B1 ;  /* 0x0000000000017941 */ /* 0x000fea0003800000 */
.L_x_1271:
[----:B------:R-:W-:Y:S01]  /*3580*/  ISETP.NE.AND P6, PT, R7, RZ, PT ;  /* 0x000000ff0700720c */ /* 0x000fe20003fc5270 */
[----:B------:R-:W-:Y:S01]  /*3590*/  IMAD.MOV.U32 R79, RZ, RZ, 0x8 ;  /* 0x00000008ff4f7424 */ /* 0x000fe200078e00ff */
[----:B------:R0:W1:Y:S01]  /*35a0*/  I2F.U32 R7, R10 ;  /* 0x0000000a00077306 */ /* 0x0000620000201000 */
[----:B------:R-:W-:Y:S02]  /*35b0*/  SEL R9, RZ, 0x1, P2 ;  /* 0x00000001ff097807 */ /* 0x000fe40001000000 */
[----:B------:R-:W-:Y:S02]  /*35c0*/  ISETP.NE.AND P2, PT, R19, RZ, PT ;  /* 0x000000ff1300720c */ /* 0x000fe40003f45270 */
[----:B------:R-:W-:-:S02]  /*35d0*/  PRMT R8, RZ, 0x7610, R11 ;  /* 0x00007610ff087816 */ /* 0x000fc4000000000b */
[----:B------:R-:W-:Y:S02]  /*35e0*/  SEL R20, RZ, 0x1, P1 ;  /* 0x00000001ff147807 */ /* 0x000fe40000800000 */
[----:B------:R-:W-:Y:S02]  /*35f0*/  SEL R50, RZ, 0x1, P2 ;  /* 0x00000001ff327807 */ /* 0x000fe40001000000 */
[----:B------:R-:W-:Y:S01]  /*3600*/  SEL R49, RZ, 0x10000, P5 ;  /* 0x00010000ff317807 */ /* 0x000fe20002800000 */
[----:B------:R-:W-:Y:S01]  /*3610*/  IMAD.WIDE.U32 R20, R20, 0x10000, RZ ;  /* 0x0001000014147825 */ /* 0x000fe200078e00ff */
[----:B0-----:R-:W-:Y:S02]  /*3620*/  SEL R10, RZ, 0x100, P4 ;  /* 0x00000100ff0a7807 */ /* 0x001fe40002000000 */
[----:B------:R-:W-:Y:S01]  /*3630*/  SEL R11, RZ, 0x1, P6 ;  /* 0x00000001ff0b7807 */ /* 0x000fe20003000000 */
[----:B-1----:R-:W-:Y:S01]  /*3640*/  FFMA.FTZ R7, R7, R84, 1.1641532182693481445e-10 ;  /* 0x2f00000007077423 */ /* 0x002fe20000010054 */
[----:B------:R-:W-:Y:S01]  /*3650*/  IADD3 R60, R6, 0x20, RZ ;  /* 0x00000020063c7810 */ /* 0x000fe20007ffe0ff */
[----:B------:R-:W-:-:S03]  /*3660*/  IMAD.WIDE.U32 R50, R50, 0x100, RZ ;  /* 0x0000010032327825 */ /* 0x000fc600078e00ff */
[----:B------:R-:W-:Y:S01]  /*3670*/  FSETP.GTU.FTZ.AND P1, PT, R7, c[0x0][0x1e4], PT ;  /* 0x0000790007007a0b */ /* 0x000fe20003f3c000 */
[----:B------:R-:W-:Y:S02]  /*3680*/  FMUL.FTZ R7, R8, R53 ;  /* 0x0000003508077220 */ /* 0x000fe40000410000 */
[----:B------:R-:W-:Y:S01]  /*3690*/  IMAD.WIDE.U32 R8, R9, 0x1000000, RZ ;  /* 0x0100000009087825 */ /* 0x000fe200078e00ff */
[----:B------:R-:W-:-:S03]  /*36a0*/  SEL R48, RZ, 0x1000000, P1 ;  /* 0x01000000ff307807 */ /* 0x000fc60000800000 */
[----:B------:R-:W-:Y:S01]  /*36b0*/  FMUL.FTZ R7, R7, c[0x0][0x1e8] ;  /* 0x00007a0007077a20 */ /* 0x000fe20000410000 */
[----:B------:R-:W-:Y:S01]  /*36c0*/  LOP3.LUT R20, R50, R8, R20, 0xfe, !PT ;  /* 0x0000000832147212 */ /* 0x000fe200078efe14 */
[CC--:B------:R-:W-:Y:S01]  /*36d0*/  @P0 IMAD.WIDE.U32 R54, R60.reuse, R78.reuse, c[0x0][0x180] ;  /* 0x000060003c360625 */ /* 0x0c0fe200078e004e */
[----:B------:R-:W-:Y:S02]  /*36e0*/  @P0 PRMT R8, RZ, 0x7610, R27 ;  /* 0x00007610ff080816 */ /* 0x000fe4000000001b */
[----:B------:R-:W-:Y:S01]  /*36f0*/  FSEL R19, R7, RZ, !P1 ;  /* 0x000000ff07137208 */ /* 0x000fe20004800000 */
[----:B------:R-:W-:Y:S01]  /*3700*/  IMAD.WIDE.U32 R56, R60, R78, c[0x0][0x170] ;  /* 0x00005c003c387625 */ /* 0x000fe200078e004e */
[----:B------:R-:W-:Y:S02]  /*3710*/  LOP3.LUT R10, R10, R48, R49, 0xfe, !PT ;  /* 0x000000300a0a7212 */ /* 0x000fe400078efe31 */
[----:B------:R-:W-:Y:S01]  /*3720*/  SEL R7, RZ, 0x1, P3 ;  /* 0x00000001ff077807 */ /* 0x000fe20001800000 */
[----:B------:R-:W-:Y:S01]  /*3730*/  @P0 FADD.FTZ R19, R19, R8 ;  /* 0x0000000813130221 */ /* 0x000fe20000010000 */
[----:B------:R-:W-:Y:S01]  /*3740*/  LOP3.LUT R20, R20, R11, RZ, 0xfc, !PT ;  /* 0x0000000b14147212 */ /* 0x000fe200078efcff */
[----:B------:R-:W-:Y:S01]  /*3750*/  IMAD.WIDE.U32 R48, R6, R78, c[0x0][0x188] ;  /* 0x0000620006307625 */ /* 0x000fe200078e004e */
[----:B------:R-:W-:-:S02]  /*3760*/  LOP3.LUT R7, R9, R10, R7, 0xfe, !PT ;  /* 0x0000000a09077212 */ /* 0x000fc400078efe07 */
[----:B------:R-:W-:Y:S02]  /*3770*/  F2FP.BF16.PACK_AB R10, R17, R16 ;  /* 0x00000010110a723e */ /* 0x000fe400000010ff */
[----:B------:R-:W-:Y:S02]  /*3780*/  F2FP.BF16.PACK_AB R9, R15, R14 ;  /* 0x0000000e0f09723e */ /* 0x000fe400000010ff */
[----:B------:R-:W-:Y:S02]  /*3790*/  F2FP.BF16.PACK_AB R8, R13, R12 ;  /* 0x0000000c0d08723e */ /* 0x000fe400000010ff */
[----:B------:R-:W-:Y:S02]  /*37a0*/  F2FP.BF16.PACK_AB R11, R19, R18 ;  /* 0x00000012130b723e */ /* 0x000fe400000010ff */
[----:B------:R-:W-:Y:S01]  /*37b0*/  LOP3.LUT R21, R51, R7, R21, 0xfe, !PT ;  /* 0x0000000733157212 */ /* 0x000fe200078efe15 */
[----:B------:R-:W-:Y:S02]  /*37c0*/  IMAD.WIDE.U32 R50, R6, R79, c[0x0][0x190] ;  /* 0x0000640006327625 */ /* 0x000fe400078e004f */
[----:B------:R-:W-:Y:S04]  /*37d0*/  STG.E.128 [R48.64], R8 ;  /* 0x0000000830007986 */ /* 0x000fe8000c101d06 */
[----:B------:R0:W-:Y:S04]  /*37e0*/  STG.E.64 [R50.64], R20 ;  /* 0x0000001432007986 */ /* 0x0001e8000c101b06 */
[----:B------:R1:W5:Y:S04]  /*37f0*/  @P0 LDG.E.128 R24, [R54.64] ;  /* 0x0000000636180981 */ /* 0x000368000c1e1d00 */
[----:B0-----:R1:W5:Y:S01]  /*3800*/  LDG.E.128 R48, [R56.64] ;  /* 0x0000000638307981 */ /* 0x001362000c1e1d00 */
[C---:B------:R-:W-:Y:S01]  /*3810*/  ISETP.NE.AND P1, PT, R22.reuse, 0x1, PT ;  /* 0x000000011600780c */ /* 0x040fe20003f25270 */
[----:B------:R-:W-:Y:S01]  /*3820*/  BSSY B1, `(.L_x_1275) ;  /* 0x000000c000017945 */ /* 0x000fe20003800000 */
[----:B------:R-:W-:-:S11]  /*3830*/  IADD3 R58, R22, 0x1, RZ ;  /* 0x00000001163a7810 */ /* 0x000fd60007ffe0ff */
[----:B------:R-:W-:Y:S05]  /*3840*/  @!P1 BRA `(.L_x_1276) ;  /* 0x0000008000009947 */ /* 0x000fea0003800000 */
[----:B-1----:R-:W-:Y:S02]  /*3850*/  ISETP.NE.AND P1, PT, R22, 0x2, PT ;  /* 0x000000021600780c */ /* 0x002fe40003f25270 */
[----:B------:R-:W-:-:S11]  /*3860*/  MOV R7, R23 ;  /* 0x0000001700077202 */ /* 0x000fd60000000f00 */
[----:B------:R-:W-:Y:S05]  /*3870*/  @!P1 BRA `(.L_x_1277) ;  /* 0x0000006000009947 */ /* 0x000fea0003800000 */
[----:B------:R-:W-:Y:S01]  /*3880*/  ISETP.NE.AND P1, PT, R22, 0x3, PT ;  /* 0x000000031600780c */ /* 0x000fe20003f25270 */
[----:B------:R-:W-:-:S12]  /*3890*/  IMAD.MOV.U32 R7, RZ, RZ, R80 ;  /* 0x000000ffff077224 */ /* 0x000fd800078e0050 */
[----:B------:R-:W-:Y:S05]  /*38a0*/  @P1 BRA `(.L_x_1277) ;  /* 0x0000003000001947 */ /* 0x000fea0003800000 */
[----:B------:R-:W-:Y:S01]  /*38b0*/  IMAD.MOV.U32 R7, RZ, RZ, R52 ;  /* 0x000000ffff077224 */ /* 0x000fe200078e0034 */
[----:B------:R-:W-:Y:S05]  /*38c0*/  BRA `(.L_x_1277) ;  /* 0x0000001000007947 */ /* 0x000fea0003800000 */
.L_x_1276:
[----:B-1----:R-:W-:Y:S02]  /*38d0*/  IMAD.MOV.U32 R7, RZ, RZ, R81 ;  /* 0x000000ffff077224 */ /* 0x002fe400078e0051 */
.L_x_1277:
[----:B------:R-:W-:Y:S05]  /*38e0*/  BSYNC B1 ;  /* 0x0000000000017941 */ /* 0x000fea0003800000 */
.L_x_1275:
        /* <DEDUP_REMOVED lines=16> */
.L_x_1281:
[----:B------:R-:W-:Y:S05]  /*39f0*/  BSYNC B2 ;  /* 0x0000000000027941 */ /* 0x000fea0003800000 */
.L_x_1280:
        /* <DEDUP_REMOVED lines=44> */
.L_x_1279:
[----:B------:R-:W-:Y:S05]  /*3cc0*/  BSYNC B1 ;  /* 0x0000000000017941 */ /* 0x000fea0003800000 */
.L_x_1278:
[----:B------:R-:W0:Y:S01]  /*3cd0*/  I2F.U32 R7, R7 ;  /* 0x0000000700077306 */ /* 0x000e220000201000 */
[----:B-----5:R-:W-:Y:S01]  /*3ce0*/  PRMT R10, RZ, 0x5410, R48 ;  /* 0x00005410ff0a7816 */ /* 0x020fe20000000030 */
        /* <DEDUP_REMOVED lines=8> */
[----:B------:R-:W-:Y:S02]  /*3d70*/  P2R R22, PR, RZ, 0x4 ;  /* 0x00000004ff167803 */ /* 0x000fe40000000000 */
[----:B------:R-:W-:Y:S01]  /*3d80*/  IADD3 R10, R58, 0x1, RZ ;  /* 0x000000013a0a7810 */ /* 0x000fe20007ffe0ff */
        /* <DEDUP_REMOVED lines=10> */
.L_x_1283:
[----:B------:R-:W-:Y:S02]  /*3e30*/  IMAD.MOV.U32 R56, RZ, RZ, R81 ;  /* 0x000000ffff387224 */ /* 0x000fe400078e0051 */
.L_x_1284:
[----:B------:R-:W-:Y:S05]  /*3e40*/  BSYNC B1 ;  /* 0x0000000000017941 */ /* 0x000fea0003800000 */
.L_x_1282:
        /* <DEDUP_REMOVED lines=16> */
.L_x_1288:
[----:B------:R-:W-:Y:S05]  /*3f50*/  BSYNC B2 ;  /* 0x0000000000027941 */ /* 0x000fea0003800000 */
.L_x_1287:
        /* <DEDUP_REMOVED lines=44> */
.L_x_1286:
[----:B------:R-:W-:Y:S05]  /*4220*/  BSYNC B1 ;  /* 0x0000000000017941 */ /* 0x000fea0003800000 */
.L_x_1285:
        /* <DEDUP_REMOVED lines=10> */
[----:B------:R-:W-:Y:S02]  /*42d0*/  FSEL R8, R48, RZ, !P2 ;  /* 0x000000ff30087208 */ /* 0x000fe40005000000 */
[----:B------:R-:W-:-:S03]  /*42e0*/  P2R R61, PR, RZ, 0x4 ;  /* 0x00000004ff3d7803 */ /* 0x000fc60000000000 */
        /* <DEDUP_REMOVED lines=10> */
.L_x_1290:
[----:B------:R-:W-:Y:S02]  /*4390*/  IMAD.MOV.U32 R9, RZ, RZ, R81 ;  /* 0x000000ffff097224 */ /* 0x000fe400078e0051 */
.L_x_1291:
[----:B------:R-:W-:Y:S05]  /*43a0*/  BSYNC B1 ;  /* 0x0000000000017941 */ /* 0x000fea0003800000 */
.L_x_1289:
        /* <DEDUP_REMOVED lines=16> */
.L_x_1295:
[----:B------:R-:W-:Y:S05]  /*44b0*/  BSYNC B2 ;  /* 0x0000000000027941 */ /* 0x000fea0003800000 */
.L_x_1294:
        /* <DEDUP_REMOVED lines=44> */
.L_x_1293:
[----:B------:R-:W-:Y:S05]  /*4780*/  BSYNC B1 ;  /* 0x0000000000017941 */ /* 0x000fea0003800000 */
.L_x_1292:
        /* <DEDUP_REMOVED lines=21> */
.L_x_1297:
[----:B------:R-:W-:Y:S02]  /*48e0*/  IMAD.MOV.U32 R48, RZ, RZ, R81 ;  /* 0x000000ffff307224 */ /* 0x000fe400078e0051 */
.L_x_1298:
[----:B------:R-:W-:Y:S05]  /*48f0*/  BSYNC B1 ;  /* 0x0000000000017941 */ /* 0x000fea0003800000 */
.L_x_1296:
        /* <DEDUP_REMOVED lines=16> */
.L_x_1302:
[----:B------:R-:W-:Y:S05]  /*4a00*/  BSYNC B2 ;  /* 0x0000000000027941 */ /* 0x000fea0003800000 */
.L_x_1301:
        /* <DEDUP_REMOVED lines=44> */
.L_x_1300:
[----:B------:R-:W-:Y:S05]  /*4cd0*/  BSYNC B1 ;  /* 0x0000000000017941 */ /* 0x000fea0003800000 */
.L_x_1299:
        /* <DEDUP_REMOVED lines=21> */
.L_x_1304:
[----:B------:R-:W-:Y:S02]  /*4e30*/  IMAD.MOV.U32 R11, RZ, RZ, R81 ;  /* 0x000000ffff0b7224 */ /* 0x000fe400078e0051 */
.L_x_1305:
[----:B------:R-:W-:Y:S05]  /*4e40*/  BSYNC B1 ;  /* 0x0000000000017941 */ /* 0x000fea0003800000 */
.L_x_1303:
        /* <DEDUP_REMOVED lines=16> */
.L_x_1309:
[----:B------:R-:W-:Y:S05]  /*4f50*/  BSYNC B2 ;  /* 0x0000000000027941 */ /* 0x000fea0003800000 */
.L_x_1308:
        /* <DEDUP_REMOVED lines=44> */
.L_x_1307:
[----:B------:R-:W-:Y:S05]  /*5220*/  BSYNC B1 ;  /* 0x0000000000017941 */ /* 0x000fea0003800000 */
.L_x_1306:
        /* <DEDUP_REMOVED lines=21> */
.L_x_1311:
[----:B------:R-:W-:Y:S02]  /*5380*/  IMAD.MOV.U32 R58, RZ, RZ, R81 ;  /* 0x000000ffff3a7224 */ /* 0x000fe400078e0051 */
.L_x_1312:
[----:B------:R-:W-:Y:S05]  /*5390*/  BSYNC B1 ;  /* 0x0000000000017941 */ /* 0x000fea0003800000 */
.L_x_1310:
        /* <DEDUP_REMOVED lines=16> */
.L_x_1316:
[----:B------:R-:W-:Y:S05]  /*54a0*/  BSYNC B2 ;  /* 0x0000000000027941 */ /* 0x000fea0003800000 */
.L_x_1315:
        /* <DEDUP_REMOVED lines=44> */
.L_x_1314:
[----:B------:R-:W-:Y:S05]  /*5770*/  BSYNC B1 ;  /* 0x0000000000017941 */ /* 0x000fea0003800000 */
.L_x_1313:
        /* <DEDUP_REMOVED lines=21> */
.L_x_1318:
[----:B------:R-:W-:Y:S02]  /*58d0*/  IMAD.MOV.U32 R21, RZ, RZ, R81 ;  /* 0x000000ffff157224 */ /* 0x000fe400078e0051 */
.L_x_1319:
[----:B------:R-:W-:Y:S05]  /*58e0*/  BSYNC B1 ;  /* 0x0000000000017941 */ /* 0x000fea0003800000 */
.L_x_1317:
        /* <DEDUP_REMOVED lines=16> */
.L_x_1323:
[----:B------:R-:W-:Y:S05]  /*59f0*/  BSYNC B2 ;  /* 0x0000000000027941 */ /* 0x000fea0003800000 */
.L_x_1322:
        /* <DEDUP_REMOVED lines=44> */
.L_x_1321:
[----:B------:R-:W-:Y:S05]  /*5cc0*/  BSYNC B1 ;  /* 0x0000000000017941 */ /* 0x000fea0003800000 */
.L_x_1320:
        /* <DEDUP_REMOVED lines=21> */
.L_x_1325:
[----:B------:R-:W-:Y:S02]  /*5e20*/  IMAD.MOV.U32 R50, RZ, RZ, R81 ;  /* 0x000000ffff327224 */ /* 0x000fe400078e0051 */
.L_x_1326:
[----:B------:R-:W-:Y:S05]  /*5e30*/  BSYNC B1 ;  /* 0x0000000000017941 */ /* 0x000fea0003800000 */
.L_x_1324:
        /* <DEDUP_REMOVED lines=18> */
.L_x_1330:
[----:B------:R-:W-:Y:S05]  /*5f60*/  BSYNC B2 ;  /* 0x0000000000027941 */ /* 0x000fea0003800000 */
.L_x_1329:
        /* <DEDUP_REMOVED lines=44> */
.L_x_1328:
[----:B------:R-:W-:Y:S05]  /*6230*/  BSYNC B1 ;  /* 0x0000000000017941 */ /* 0x000fea0003800000 */
.L_x_1327:
[----:B------:R-:W0:Y:S01]  /*6240*/  I2F.U32 R49, R50 ;  /* 0x0000003200317306 */ /* 0x000e220000201000 */
[----:B------:R-:W-:Y:S02]  /*6250*/  SEL R48, RZ, 0x1, P2 ;  /* 0x00000001ff307807 */ /* 0x000fe40001000000 */
[----:B------:R-:W-:Y:S02]  /*6260*/  ISETP.NE.AND P2, PT, R61, RZ, PT ;  /* 0x000000ff3d00720c */ /* 0x000fe40003f45270 */
[----:B------:R-:W-:Y:S02]  /*6270*/  ISETP.NE.AND P6, PT, R22, RZ, PT ;  /* 0x000000ff1600720c */ /* 0x000fe40003fc5270 */
[----:B------:R-:W-:Y:S02]  /*6280*/  SEL R54, RZ, 0x1, P1 ;  /* 0x00000001ff367807 */ /* 0x000fe40000800000 */
[----:B------:R-:W-:-:S02]  /*6290*/  SEL R58, RZ, 0x1, P2 ;  /* 0x00000001ff3a7807 */ /* 0x000fc40001000000 */
[----:B------:R-:W-:Y:S01]  /*62a0*/  PRMT R22, RZ, 0x7610, R51 ;  /* 0x00007610ff167816 */ /* 0x000fe20000000033 */
[----:B------:R-:W-:Y:S01]  /*62b0*/  IMAD.WIDE.U32 R54, R54, 0x10000, RZ ;  /* 0x0001000036367825 */ /* 0x000fe200078e00ff */
[----:B------:R-:W-:Y:S02]  /*62c0*/  SEL R51, RZ, 0x1, P6 ;  /* 0x00000001ff337807 */ /* 0x000fe40003000000 */
[----:B------:R-:W-:Y:S01]  /*62d0*/  SEL R57, RZ, 0x10000, P5 ;  /* 0x00010000ff397807 */ /* 0x000fe20002800000 */
[----:B0-----:R-:W-:Y:S01]  /*62e0*/  FFMA.FTZ R49, R49, R84, 1.1641532182693481445e-10 ;  /* 0x2f00000031317423 */ /* 0x001fe20000010054 */
[----:B------:R-:W-:Y:S01]  /*62f0*/  SEL R50, RZ, 0x100, P4 ;  /* 0x00000100ff327807 */ /* 0x000fe20002000000 */
[----:B------:R-:W-:Y:S01]  /*6300*/  IMAD.WIDE.U32 R58, R58, 0x100, RZ ;  /* 0x000001003a3a7825 */ /* 0x000fe200078e00ff */
[----:B------:R-:W-:Y:S02]  /*6310*/  SEL R61, RZ, 0x1, P3 ;  /* 0x00000001ff3d7807 */ /* 0x000fe40001800000 */
[----:B------:R-:W-:Y:S01]  /*6320*/  FSETP.GTU.FTZ.AND P1, PT, R49, c[0x0][0x1e4], PT ;  /* 0x0000790031007a0b */ /* 0x000fe20003f3c000 */
[----:B------:R-:W-:Y:S01]  /*6330*/  IMAD.WIDE.U32 R48, R48, 0x1000000, RZ ;  /* 0x0100000030307825 */ /* 0x000fe200078e00ff */
[----:B------:R-:W-:-:S02]  /*6340*/  IADD3 R64, R6, 0x40, RZ ;  /* 0x0000004006407810 */ /* 0x000fc40007ffe0ff */
[----:B------:R-:W-:Y:S01]  /*6350*/  SEL R56, RZ, 0x1000000, P1 ;  /* 0x01000000ff387807 */ /* 0x000fe20000800000 */
[----:B------:R-:W-:Y:S01]  /*6360*/  FMUL.FTZ R22, R22, R53 ;  /* 0x0000003516167220 */ /* 0x000fe20000410000 */
[----:B------:R-:W-:Y:S01]  /*6370*/  LOP3.LUT R54, R58, R48, R54, 0xfe, !PT ;  /* 0x000000303a367212 */ /* 0x000fe200078efe36 */
[----:B------:R-:W-:Y:S01]  /*6380*/  IMAD.WIDE.U32 R62, R64, R78, c[0x0][0x170] ;  /* 0x00005c00403e7625 */ /* 0x000fe200078e004e */
[----:B------:R-:W-:Y:S02]  /*6390*/  LOP3.LUT R48, R50, R56, R57, 0xfe, !PT ;  /* 0x0000003832307212 */ /* 0x000fe400078efe39 */
[----:B------:R-:W-:Y:S01]  /*63a0*/  LOP3.LUT R54, R54, R51, RZ, 0xfc, !PT ;  /* 0x0000003336367212 */ /* 0x000fe200078efcff */
[----:B------:R-:W-:Y:S01]  /*63b0*/  FMUL.FTZ R22, R22, c[0x0][0x1e8] ;  /* 0x00007a0016167a20 */ /* 0x000fe20000410000 */
[----:B------:R-:W-:Y:S01]  /*63c0*/  @P0 PRMT R51, RZ, 0x7610, R27 ;  /* 0x00007610ff330816 */ /* 0x000fe2000000001b */
[----:B------:R-:W-:Y:S01]  /*63d0*/  IMAD.WIDE.U32 R56, R60, R78, c[0x0][0x188] ;  /* 0x000062003c387625 */ /* 0x000fe200078e004e */
[----:B------:R-:W-:-:S02]  /*63e0*/  LOP3.LUT R61, R49, R48, R61, 0xfe, !PT ;  /* 0x00000030313d7212 */ /* 0x000fc400078efe3d */
[----:B------:R-:W-:Y:S02]  /*63f0*/  FSEL R22, R22, RZ, !P1 ;  /* 0x000000ff16167208 */ /* 0x000fe40004800000 */
[----:B------:R-:W-:Y:S02]  /*6400*/  F2FP.BF16.PACK_AB R50, R20, R11 ;  /* 0x0000000b1432723e */ /* 0x000fe400000010ff */
[----:B------:R-:W-:Y:S01]  /*6410*/  F2FP.BF16.PACK_AB R49, R10, R9 ;  /* 0x000000090a31723e */ /* 0x000fe200000010ff */
[----:B------:R-:W-:Y:S01]  /*6420*/  @P0 FADD.FTZ R22, R51, R22 ;  /* 0x0000001633160221 */ /* 0x000fe20000010000 */
[----:B------:R-:W-:Y:S02]  /*6430*/  F2FP.BF16.PACK_AB R48, R8, R7 ;  /* 0x000000070830723e */ /* 0x000fe400000010ff */
[----:B------:R-:W-:Y:S01]  /*6440*/  LOP3.LUT R55, R59, R61, R55, 0xfe, !PT ;  /* 0x0000003d3b377212 */ /* 0x000fe200078efe37 */
[----:B------:R-:W-:Y:S01]  /*6450*/  IMAD.WIDE.U32 R58, R60, R79, c[0x0][0x190] ;  /* 0x000064003c3a7625 */ /* 0x000fe200078e004f */
[----:B------:R-:W-:-:S03]  /*6460*/  F2FP.BF16.PACK_AB R51, R22, R21 ;  /* 0x000000151633723e */ /* 0x000fc600000010ff */
[----:B------:R-:W-:Y:S02]  /*6470*/  @P0 IMAD.WIDE.U32 R60, R64, R78, c[0x0][0x180] ;  /* 0x00006000403c0625 */ /* 0x000fe400078e004e */
[----:B------:R0:W-:Y:S04]  /*6480*/  STG.E.128 [R56.64], R48 ;  /* 0x0000003038007986 */ /* 0x0001e8000c101d06 */
        /* <DEDUP_REMOVED lines=15> */
.L_x_1332:
[----:B-1----:R-:W-:Y:S02]  /*6580*/  IMAD.MOV.U32 R62, RZ, RZ, R81 ;  /* 0x000000ffff3e7224 */ /* 0x002fe400078e0051 */
.L_x_1333:
[----:B------:R-:W-:Y:S05]  /*6590*/  BSYNC B1 ;  /* 0x0000000000017941 */ /* 0x000fea0003800000 */
.L_x_1331:
        /* <DEDUP_REMOVED lines=16> */
.L_x_1337:
[----:B------:R-:W-:Y:S05]  /*66a0*/  BSYNC B2 ;  /* 0x0000000000027941 */ /* 0x000fea0003800000 */
.L_x_1336:
        /* <DEDUP_REMOVED lines=44> */
.L_x_1335:
[----:B------:R-:W-:Y:S05]  /*6970*/  BSYNC B1 ;  /* 0x0000000000017941 */ /* 0x000fea0003800000 */
.L_x_1334:
[----:B------:R-:W0:Y:S01]  /*6980*/  I2F.U32 R55, R62 ;  /* 0x0000003e00377306 */ /* 0x000e220000201000 */
[----:B-----5:R-:W-:Y:S01]  /*6990*/  PRMT R54, RZ, 0x5410, R48 ;  /* 0x00005410ff367816 */ /* 0x020fe20000000030 */
        /* <DEDUP_REMOVED lines=20> */
.L_x_1339:
[----:B------:R-:W-:Y:S02]  /*6ae0*/  IMAD.MOV.U32 R55, RZ, RZ, R81 ;  /* 0x000000ffff377224 */ /* 0x000fe400078e0051 */
.L_x_1340:
[----:B------:R-:W-:Y:S05]  /*6af0*/  BSYNC B1 ;  /* 0x0000000000017941 */ /* 0x000fea0003800000 */
.L_x_1338:
        /* <DEDUP_REMOVED lines=16> */
.L_x_1344:
[----:B------:R-:W-:Y:S05]  /*6c00*/  BSYNC B2 ;  /* 0x0000000000027941 */ /* 0x000fea0003800000 */
.L_x_1343:
        /* <DEDUP_REMOVED lines=44> */
.L_x_1342:
[----:B------:R-:W-:Y:S05]  /*6ed0*/  BSYNC B1 ;  /* 0x0000000000017941 */ /* 0x000fea0003800000 */
.L_x_1341:
        /* <DEDUP_REMOVED lines=22> */
.L_x_1346:
[----:B------:R-:W-:Y:S02]  /*7040*/  IMAD.MOV.U32 R48, RZ, RZ, R81 ;  /* 0x000000ffff307224 */ /* 0x000fe400078e0051 */
.L_x_1347:
[----:B------:R-:W-:Y:S05]  /*7050*/  BSYNC B1 ;  /* 0x0000000000017941 */ /* 0x000fea0003800000 */
.L_x_1345:
        /* <DEDUP_REMOVED lines=16> */
.L_x_1351:
[----:B------:R-:W-:Y:S05]  /*7160*/  BSYNC B2 ;  /* 0x0000000000027941 */ /* 0x000fea0003800000 */
.L_x_1350:
        /* <DEDUP_REMOVED lines=44> */
.L_x_1349:
[----:B------:R-:W-:Y:S05]  /*7430*/  BSYNC B1 ;  /* 0x0000000000017941 */ /* 0x000fea0003800000 */
.L_x_1348:
        /* <DEDUP_REMOVED lines=21> */
.L_x_1353:
[----:B------:R-:W-:Y:S02]  /*7590*/  IMAD.MOV.U32 R48, RZ, RZ, R81 ;  /* 0x000000ffff307224 */ /* 0x000fe400078e0051 */
.L_x_1354:
[----:B------:R-:W-:Y:S05]  /*75a0*/  BSYNC B1 ;  /* 0x0000000000017941 */ /* 0x000fea0003800000 */
.L_x_1352:
        /* <DEDUP_REMOVED lines=16> */
.L_x_1358:
[----:B------:R-:W-:Y:S05]  /*76b0*/  BSYNC B2 ;  /* 0x0000000000027941 */ /* 0x000fea0003800000 */
.L_x_1357:
        /* <DEDUP_REMOVED lines=44> */
.L_x_1356:
[----:B------:R-:W-:Y:S05]  /*7980*/  BSYNC B1 ;  /* 0x0000000000017941 */ /* 0x000fea0003800000 */
.L_x_1355:
        /* <DEDUP_REMOVED lines=21> */
.L_x_1360:
[----:B------:R-:W-:Y:S02]  /*7ae0*/  IMAD.MOV.U32 R60, RZ, RZ, R81 ;  /* 0x000000ffff3c7224 */ /* 0x000fe400078e0051 */
.L_x_1361:
[----:B------:R-:W-:Y:S05]  /*7af0*/  BSYNC B1 ;  /* 0x0000000000017941 */ /* 0x000fea0003800000 */
.L_x_1359:
        /* <DEDUP_REMOVED lines=16> */
.L_x_1365:
[----:B------:R-:W-:Y:S05]  /*7c00*/  BSYNC B2 ;  /* 0x0000000000027941 */ /* 0x000fea0003800000 */
.L_x_1364:
        /* <DEDUP_REMOVED lines=44> */
.L_x_1363:
[----:B------:R-:W-:Y:S05]  /*7ed0*/  BSYNC B1 ;  /* 0x0000000000017941 */ /* 0x000fea0003800000 */
.L_x_1362:
        /* <DEDUP_REMOVED lines=21> */
.L_x_1367:
[----:B------:R-:W-:Y:S02]  /*8030*/  IMAD.MOV.U32 R59, RZ, RZ, R81 ;  /* 0x000000ffff3b7224 */ /* 0x000fe400078e0051 */
.L_x_1368:
[----:B------:R-:W-:Y:S05]  /*8040*/  BSYNC B1 ;  /* 0x0000000000017941 */ /* 0x000fea0003800000 */
.L_x_1366:
        /* <DEDUP_REMOVED lines=16> */
.L_x_1372:
[----:B------:R-:W-:Y:S05]  /*8150*/  BSYNC B2 ;  /* 0x0000000000027941 */ /* 0x000fea0003800000 */
.L_x_1371:
        /* <DEDUP_REMOVED lines=44> */
.L_x_1370:
[----:B------:R-:W-:Y:S05]  /*8420*/  BSYNC B1 ;  /* 0x0000000000017941 */ /* 0x000fea0003800000 */
.L_x_1369:
        /* <DEDUP_REMOVED lines=21> */
.L_x_1374:
[----:B------:R-:W-:Y:S02]  /*8580*/  IMAD.MOV.U32 R50, RZ, RZ, R81 ;  /* 0x000000ffff327224 */ /* 0x000fe400078e0051 */
.L_x_1375:
[----:B------:R-:W-:Y:S05]  /*8590*/  BSYNC B1 ;  /* 0x0000000000017941 */ /* 0x000fea0003800000 */
.L_x_1373:
        /* <DEDUP_REMOVED lines=16> */
.L_x_1379:
[----:B------:R-:W-:Y:S05]  /*86a0*/  BSYNC B2 ;  /* 0x0000000000027941 */ /* 0x000fea0003800000 */
.L_x_1378:
        /* <DEDUP_REMOVED lines=44> */
.L_x_1377:
[----:B------:R-:W-:Y:S05]  /*8970*/  BSYNC B1 ;  /* 0x0000000000017941 */ /* 0x000fea0003800000 */
.L_x_1376:
        /* <DEDUP_REMOVED lines=21> */
.L_x_1381:
[----:B------:R-:W-:Y:S02]  /*8ad0*/  IMAD.MOV.U32 R50, RZ, RZ, R81 ;  /* 0x000000ffff327224 */ /* 0x000fe400078e0051 */
.L_x_1382:
[----:B------:R-:W-:Y:S05]  /*8ae0*/  BSYNC B1 ;  /* 0x0000000000017941 */ /* 0x000fea0003800000 */
.L_x_1380:
        /* <DEDUP_REMOVED lines=18> */
.L_x_1386:
[----:B------:R-:W-:Y:S05]  /*8c10*/  BSYNC B2 ;  /* 0x0000000000027941 */ /* 0x000fea0003800000 */
.L_x_1385:
        /* <DEDUP_REMOVED lines=44> */
.L_x_1384:
[----:B------:R-:W-:Y:S05]  /*8ee0*/  BSYNC B1 ;  /* 0x0000000000017941 */ /* 0x000fea0003800000 */
.L_x_1383:
[----:B------:R0:W1:Y:S01]  /*8ef0*/  I2F.U32 R49, R50 ;  /* 0x0000003200317306 */ /* 0x0000620000201000 */
[----:B------:R-:W-:Y:S01]  /*8f00*/  PRMT R48, RZ, 0x7610, R51 ;  /* 0x00007610ff307816 */ /* 0x000fe20000000033 */
[----:B------:R-:W-:Y:S01]  /*8f10*/  IMAD.WIDE.U32 R62, R64, R78, c[0x0][0x188] ;  /* 0x00006200403e7625 */ /* 0x000fe200078e004e */
[----:B------:R-:W-:Y:S02]  /*8f20*/  SEL R67, RZ, 0x10000, P5 ;  /* 0x00010000ff437807 */ /* 0x000fe40002800000 */
[----:B------:R-:W-:Y:S01]  /*8f30*/  ISETP.NE.AND P6, PT, R61, RZ, PT ;  /* 0x000000ff3d00720c */ /* 0x000fe20003fc5270 */
[----:B------:R-:W-:Y:S01]  /*8f40*/  FMUL.FTZ R48, R48, R53 ;  /* 0x0000003530307220 */ /* 0x000fe20000410000 */
[----:B------:R-:W-:-:S02]  /*8f50*/  SEL R70, RZ, 0x100, P4 ;  /* 0x00000100ff467807 */ /* 0x000fc40002000000 */
[----:B0-----:R-:W-:Y:S01]  /*8f60*/  F2FP.BF16.PACK_AB R50, R59, R58 ;  /* 0x0000003a3b32723e */ /* 0x001fe200000010ff */
[----:B------:R-:W-:Y:S01]  /*8f70*/  FMUL.FTZ R48, R48, c[0x0][0x1e8] ;  /* 0x00007a0030307a20 */ /* 0x000fe20000410000 */
[----:B------:R-:W-:Y:S02]  /*8f80*/  SEL R68, RZ, 0x1, P1 ;  /* 0x00000001ff447807 */ /* 0x000fe40000800000 */
[----:B------:R-:W-:Y:S01]  /*8f90*/  IADD3 R72, R6, 0x60, RZ ;  /* 0x0000006006487810 */ /* 0x000fe20007ffe0ff */
[----:B-1----:R-:W-:-:S05]  /*8fa0*/  FFMA.FTZ R49, R49, R84, 1.1641532182693481445e-10 ;  /* 0x2f00000031317423 */ /* 0x002fca0000010054 */
[----:B------:R-:W-:Y:S02]  /*8fb0*/  FSETP.GTU.FTZ.AND P5, PT, R49, c[0x0][0x1e4], PT ;  /* 0x0000790031007a0b */ /* 0x000fe40003fbc000 */
[----:B------:R-:W-:Y:S02]  /*8fc0*/  F2FP.BF16.PACK_AB R49, R57, R56 ;  /* 0x000000383931723e */ /* 0x000fe400000010ff */
[----:B------:R-:W-:Y:S02]  /*8fd0*/  FSEL R61, R48, RZ, !P5 ;  /* 0x000000ff303d7208 */ /* 0x000fe40006800000 */
[----:B------:R-:W-:Y:S02]  /*8fe0*/  @P0 PRMT R48, RZ, 0x7610, R27 ;  /* 0x00007610ff300816 */ /* 0x000fe4000000001b */
[----:B------:R-:W-:Y:S02]  /*8ff0*/  SEL R71, RZ, 0x1000000, P5 ;  /* 0x01000000ff477807 */ /* 0x000fe40002800000 */
[----:B------:R-:W-:Y:S01]  /*9000*/  ISETP.NE.AND P5, PT, R65, RZ, PT ;  /* 0x000000ff4100720c */ /* 0x000fe20003fa5270 */
[----:B------:R-:W-:Y:S01]  /*9010*/  @P0 FADD.FTZ R61, R48, R61 ;  /* 0x0000003d303d0221 */ /* 0x000fe20000010000 */
[----:B------:R-:W-:-:S02]  /*9020*/  F2FP.BF16.PACK_AB R48, R55, R54 ;  /* 0x000000363730723e */ /* 0x000fc400000010ff */
[----:B------:R-:W-:Y:S02]  /*9030*/  SEL R65, RZ, 0x1, P2 ;  /* 0x00000001ff417807 */ /* 0x000fe40001000000 */
[----:B------:R-:W-:Y:S02]  /*9040*/  F2FP.BF16.PACK_AB R51, R61, R60 ;  /* 0x0000003c3d33723e */ /* 0x000fe400000010ff */
[----:B------:R-:W-:Y:S02]  /*9050*/  SEL R69, RZ, 0x1, P5 ;  /* 0x00000001ff457807 */ /* 0x000fe40002800000 */
[----:B------:R-:W-:Y:S01]  /*9060*/  LOP3.LUT R70, R70, R71, R67, 0xfe, !PT ;  /* 0x0000004746467212 */ /* 0x000fe200078efe43 */
[----:B------:R0:W-:Y:S01]  /*9070*/  STG.E.128 [R62.64], R48 ;  /* 0x000000303e007986 */ /* 0x0001e2000c101d06 */
[----:B------:R-:W-:Y:S01]  /*9080*/  SEL R67, RZ, 0x1, P3 ;  /* 0x00000001ff437807 */ /* 0x000fe20001800000 */
[----:B0-----:R-:W-:-:S04]  /*9090*/  IMAD.WIDE.U32 R62, R65, 0x1000000, RZ ;  /* 0x01000000413e7825 */ /* 0x001fc800078e00ff */
[----:B------:R-:W-:Y:S01]  /*90a0*/  IMAD.WIDE.U32 R48, R68, 0x10000, RZ ;  /* 0x0001000044307825 */ /* 0x000fe200078e00ff */
[----:B------:R-:W-:Y:S02]  /*90b0*/  LOP3.LUT R65, R63, R70, R67, 0xfe, !PT ;  /* 0x000000463f417212 */ /* 0x000fe400078efe43 */
[----:B------:R-:W-:Y:S01]  /*90c0*/  SEL R63, RZ, 0x1, P6 ;  /* 0x00000001ff3f7807 */ /* 0x000fe20003000000 */
[----:B------:R-:W-:-:S05]  /*90d0*/  IMAD.WIDE.U32 R50, R69, 0x100, RZ ;  /* 0x0000010045327825 */ /* 0x000fca00078e00ff */
[----:B------:R-:W-:Y:S02]  /*90e0*/  LOP3.LUT R48, R50, R62, R48, 0xfe, !PT ;  /* 0x0000003e32307212 */ /* 0x000fe400078efe30 */
[----:B------:R-:W-:Y:S01]  /*90f0*/  LOP3.LUT R49, R51, R65, R49, 0xfe, !PT ;  /* 0x0000004133317212 */ /* 0x000fe200078efe31 */
[----:B------:R-:W-:Y:S01]  /*9100*/  IMAD.WIDE.U32 R50, R64, R79, c[0x0][0x190] ;  /* 0x0000640040327625 */ /* 0x000fe200078e004f */
[----:B------:R-:W-:-:S03]  /*9110*/  LOP3.LUT R48, R48, R63, RZ, 0xfc, !PT ;  /* 0x0000003f30307212 */ /* 0x000fc600078efcff */
[CC--:B------:R-:W-:Y:S02]  /*9120*/  @P0 IMAD.WIDE.U32 R62, R72.reuse, R78.reuse, c[0x0][0x180] ;  /* 0x00006000483e0625 */ /* 0x0c0fe400078e004e */
[----:B------:R0:W-:Y:S02]  /*9130*/  STG.E.64 [R50.64], R48 ;  /* 0x0000003032007986 */ /* 0x0001e4000c101b06 */
[----:B------:R-:W-:Y:S02]  /*9140*/  IMAD.WIDE.U32 R64, R72, R78, c[0x0][0x170] ;  /* 0x00005c0048407625 */ /* 0x000fe400078e004e */
        /* <DEDUP_REMOVED lines=14> */
.L_x_1388:
[----:B-1----:R-:W-:Y:S02]  /*9230*/  IMAD.MOV.U32 R70, RZ, RZ, R81 ;  /* 0x000000ffff467224 */ /* 0x002fe400078e0051 */
.L_x_1389:
[----:B------:R-:W-:Y:S05]  /*9240*/  BSYNC B1 ;  /* 0x0000000000017941 */ /* 0x000fea0003800000 */
.L_x_1387:
        /* <DEDUP_REMOVED lines=16> */
.L_x_1393:
[----:B------:R-:W-:Y:S05]  /*9350*/  BSYNC B2 ;  /* 0x0000000000027941 */ /* 0x000fea0003800000 */
.L_x_1392:
        /* <DEDUP_REMOVED lines=44> */
.L_x_1391:
[----:B------:R-:W-:Y:S05]  /*9620*/  BSYNC B1 ;  /* 0x0000000000017941 */ /* 0x000fea0003800000 */
.L_x_1390:
        /* <DEDUP_REMOVED lines=22> */
.L_x_1395:
[----:B------:R-:W-:Y:S02]  /*9790*/  IMAD.MOV.U32 R63, RZ, RZ, R81 ;  /* 0x000000ffff3f7224 */ /* 0x000fe400078e0051 */
.L_x_1396:
[----:B------:R-:W-:Y:S05]  /*97a0*/  BSYNC B1 ;  /* 0x0000000000017941 */ /* 0x000fea0003800000 */
.L_x_1394:
        /* <DEDUP_REMOVED lines=16> */
.L_x_1400:
[----:B------:R-:W-:Y:S05]  /*98b0*/  BSYNC B2 ;  /* 0x0000000000027941 */ /* 0x000fea0003800000 */
.L_x_1399:
        /* <DEDUP_REMOVED lines=44> */
.L_x_1398:
[----:B------:R-:W-:Y:S05]  /*9b80*/  BSYNC B1 ;  /* 0x0000000000017941 */ /* 0x000fea0003800000 */
.L_x_1397:
        /* <DEDUP_REMOVED lines=22> */
.L_x_1402:
[----:B------:R-:W-:Y:S02]  /*9cf0*/  IMAD.MOV.U32 R48, RZ, RZ, R81 ;  /* 0x000000ffff307224 */ /* 0x000fe400078e0051 */
.L_x_1403:
[----:B------:R-:W-:Y:S05]  /*9d00*/  BSYNC B1 ;  /* 0x0000000000017941 */ /* 0x000fea0003800000 */
.L_x_1401:
        /* <DEDUP_REMOVED lines=16> */
.L_x_1407:
[----:B------:R-:W-:Y:S05]  /*9e10*/  BSYNC B2 ;  /* 0x0000000000027941 */ /* 0x000fea0003800000 */
.L_x_1406:
        /* <DEDUP_REMOVED lines=44> */
.L_x_1405:
[----:B------:R-:W-:Y:S05]  /*a0e0*/  BSYNC B1 ;  /* 0x0000000000017941 */ /* 0x000fea0003800000 */
.L_x_1404:
        /* <DEDUP_REMOVED lines=21> */
.L_x_1409:
[----:B------:R-:W-:Y:S02]  /*a240*/  IMAD.MOV.U32 R48, RZ, RZ, R81 ;  /* 0x000000ffff307224 */ /* 0x000fe400078e0051 */
.L_x_1410:
[----:B------:R-:W-:Y:S05]  /*a250*/  BSYNC B1 ;  /* 0x0000000000017941 */ /* 0x000fea0003800000 */
.L_x_1408:
        /* <DEDUP_REMOVED lines=16> */
.L_x_1414:
[----:B------:R-:W-:Y:S05]  /*a360*/  BSYNC B2 ;  /* 0x0000000000027941 */ /* 0x000fea0003800000 */
.L_x_1413:
        /* <DEDUP_REMOVED lines=44> */
.L_x_1412:
[----:B------:R-:W-:Y:S05]  /*a630*/  BSYNC B1 ;  /* 0x0000000000017941 */ /* 0x000fea0003800000 */
.L_x_1411:
        /* <DEDUP_REMOVED lines=21> */
.L_x_1416:
[----:B------:R-:W-:Y:S02]  /*a790*/  IMAD.MOV.U32 R68, RZ, RZ, R81 ;  /* 0x000000ffff447224 */ /* 0x000fe400078e0051 */
.L_x_1417:
[----:B------:R-:W-:Y:S05]  /*a7a0*/  BSYNC B1 ;  /* 0x0000000000017941 */ /* 0x000fea0003800000 */
.L_x_1415:
        /* <DEDUP_REMOVED lines=16> */
.L_x_1421:
[----:B------:R-:W-:Y:S05]  /*a8b0*/  BSYNC B2 ;  /* 0x0000000000027941 */ /* 0x000fea0003800000 */
.L_x_1420:
        /* <DEDUP_REMOVED lines=44> */
.L_x_1419:
[----:B------:R-:W-:Y:S05]  /*ab80*/  BSYNC B1 ;  /* 0x0000000000017941 */ /* 0x000fea0003800000 */
.L_x_1418:
        /* <DEDUP_REMOVED lines=21> */
.L_x_1423:
[----:B------:R-:W-:Y:S02]  /*ace0*/  IMAD.MOV.U32 R67, RZ, RZ, R81 ;  /* 0x000000ffff437224 */ /* 0x000fe400078e0051 */
.L_x_1424:
[----:B------:R-:W-:Y:S05]  /*acf0*/  BSYNC B1 ;  /* 0x0000000000017941 */ /* 0x000fea0003800000 */
.L_x_1422:
        /* <DEDUP_REMOVED lines=16> */
.L_x_1428:
[----:B------:R-:W-:Y:S05]  /*ae00*/  BSYNC B2 ;  /* 0x0000000000027941 */ /* 0x000fea0003800000 */
.L_x_1427:
[----:B------:R-:W-:Y:S01]  /*ae10*/  LOP3.LUT R48, R48, UR5, R5, 0x96, !PT ;  /* 0x0000000530307c12 */ /* 0x000fe2000f8e9605 */
[----:B------:R-:W-:-:S04]  /*ae20*/  IMAD.HI.U32 R23, R2, -0x326172a9, RZ ;  /* 0xcd9e8d5702177827 */ /* 0x000fc800078e00ff */
        /* <DEDUP_REMOVED lines=42> */
.L_x_1426:
[----:B------:R-:W-:Y:S05]  /*b0d0*/  BSYNC B1 ;  /* 0x0000000000017941 */ /* 0x000fea0003800000 */
.L_x_1425:
        /* <DEDUP_REMOVED lines=21> */
.L_x_1430:
[----:B------:R-:W-:Y:S02]  /*b230*/  IMAD.MOV.U32 R50, RZ, RZ, R81 ;  /* 0x000000ffff327224 */ /* 0x000fe400078e0051 */
.L_x_1431:
[----:B------:R-:W-:Y:S05]  /*b240*/  BSYNC B1 ;  /* 0x0000000000017941 */ /* 0x000fea0003800000 */
.L_x_1429:
        /* <DEDUP_REMOVED lines=16> */
.L_x_1435:
[----:B------:R-:W-:Y:S05]  /*b350*/  BSYNC B2 ;  /* 0x0000000000027941 */ /* 0x000fea0003800000 */
.L_x_1434:
        /* <DEDUP_REMOVED lines=44> */
.L_x_1433:
[----:B------:R-:W-:Y:S05]  /*b620*/  BSYNC B1 ;  /* 0x0000000000017941 */ /* 0x000fea0003800000 */
.L_x_1432:
        /* <DEDUP_REMOVED lines=21> */
.L_x_1437:
[----:B------:R-:W-:Y:S02]  /*b780*/  IMAD.MOV.U32 R50, RZ, RZ, R81 ;  /* 0x000000ffff327224 */ /* 0x000fe400078e0051 */
.L_x_1438:
[----:B------:R-:W-:Y:S05]  /*b790*/  BSYNC B1 ;  /* 0x0000000000017941 */ /* 0x000fea0003800000 */
.L_x_1436:
        /* <DEDUP_REMOVED lines=18> */
.L_x_1442:
[----:B------:R-:W-:Y:S05]  /*b8c0*/  BSYNC B2 ;  /* 0x0000000000027941 */ /* 0x000fea0003800000 */
.L_x_1441:
[----:B------:R-:W-:Y:S01]  /*b8d0*/  LOP3.LUT R48, R48, UR5, R5, 0x96, !PT ;  /* 0x0000000530307c12 */ /* 0x000fe2000f8e9605 */
[----:B------:R-:W-:-:S04]  /*b8e0*/  IMAD.HI.U32 R23, R2, -0x326172a9, RZ ;  /* 0xcd9e8d5702177827 */ /* 0x000fc800078e00ff */
[----:B------:R-:W-:Y:S01]  /*b8f0*/  IMAD R71, R2, -0x326172a9, RZ ;  /* 0xcd9e8d5702477824 */ /* 0x000fe200078e02ff */
[----:B------:R-:W-:Y:S01]  /*b900*/  LOP3.LUT R23, R23, UR4, R4, 0x96, !PT ;  /* 0x0000000417177c12 */ /* 0x000fe2000f8e9604 */
[----:B------:R-:W-:-:S04]  /*b910*/  IMAD.WIDE.U32 R48, R48, -0x326172a9, RZ ;  /* 0xcd9e8d5730307825 */ /* 0x000fc800078e00ff */
[----:B------:R-:W-:Y:S01]  /*b920*/  IMAD.WIDE.U32 R74, R23, -0x2daee0ad, RZ ;  /* 0xd2511f53174a7825 */ /* 0x000fe200078e00ff */
[----:B------:R-:W-:-:S03]  /*b930*/  LOP3.LUT R71, R49, UR9, R71, 0x96, !PT ;  /* 0x0000000931477c12 */ /* 0x000fc6000f8e9647 */
[----:B------:R-:W-:Y:S02]  /*b940*/  IMAD R49, R3, -0x2daee0ad, RZ ;  /* 0xd2511f5303317824 */ /* 0x000fe400078e02ff */
[----:B------:R-:W-:-:S03]  /*b950*/  IMAD.WIDE.U32 R70, R71, -0x2daee0ad, RZ ;  /* 0xd2511f5347467825 */ /* 0x000fc600078e00ff */
[----:B------:R-:W-:Y:S02]  /*b960*/  LOP3.LUT R49, R75, UR10, R49, 0x96, !PT ;  /* 0x0000000a4b317c12 */ /* 0x000fe4000f8e9631 */
[----:B------:R-:W-:-:S03]  /*b970*/  LOP3.LUT R23, R71, UR12, R74, 0x96, !PT ;  /* 0x0000000c47177c12 */ /* 0x000fc6000f8e964a */
        /* <DEDUP_REMOVED lines=24> */
[----:B------:R-:W-:-:S03]  /*bb00*/  LOP3.LUT R49, R71, UR24, R74, 0x96, !PT ;  /* 0x0000001847317c12 */ /* 0x000fc6000f8e964a */
[----:B------:R-:W-:Y:S01]  /*bb10*/  IMAD.MOV.U32 R74, RZ, RZ, RZ ;  /* 0x000000ffff4a7224 */ /* 0x000fe200078e00ff */
[----:B------:R-:W-:Y:S01]  /*bb20*/  LOP3.LUT R23, R81, UR23, R48, 0x96, !PT ;  /* 0x0000001751177c12 */ /* 0x000fe2000f8e9630 */
[----:B------:R-:W-:-:S04]  /*bb30*/  IMAD.WIDE.U32 R48, R49, -0x326172a9, RZ ;  /* 0xcd9e8d5731307825 */ /* 0x000fc800078e00ff */
[----:B------:R-:W-:Y:S01]  /*bb40*/  IMAD.MOV.U32 R81, RZ, RZ, R48 ;  /* 0x000000ffff517224 */ /* 0x000fe200078e0030 */
[----:B------:R-:W-:Y:S01]  /*bb50*/  LOP3.LUT R80, R49, UR25, R80, 0x96, !PT ;  /* 0x0000001931507c12 */ /* 0x000fe2000f8e9650 */
[----:B------:R-:W-:-:S04]  /*bb60*/  IMAD.WIDE.U32 R48, R23, -0x2daee0ad, RZ ;  /* 0xd2511f5317307825 */ /* 0x000fc800078e00ff */
[----:B------:R-:W-:Y:S01]  /*bb70*/  IMAD.MOV.U32 R52, RZ, RZ, R48 ;  /* 0x000000ffff347224 */ /* 0x000fe200078e0030 */
[----:B------:R-:W-:Y:S02]  /*bb80*/  LOP3.LUT R23, R49, UR26, R70, 0x96, !PT ;  /* 0x0000001a31177c12 */ /* 0x000fe4000f8e9646 */
.L_x_1440:
[----:B------:R-:W-:Y:S05]  /*bb90*/  BSYNC B1 ;  /* 0x0000000000017941 */ /* 0x000fea0003800000 */
.L_x_1439:
[----:B------:R0:W1:Y:S01]  /*bba0*/  I2F.U32 R49, R50 ;  /* 0x0000003200317306 */ /* 0x0000620000201000 */
[----:B------:R-:W-:Y:S01]  /*bbb0*/  PRMT R48, RZ, 0x7610, R51 ;  /* 0x00007610ff307816 */ /* 0x000fe20000000033 */
[----:B------:R-:W-:Y:S01]  /*bbc0*/  IMAD.WIDE.U32 R70, R72, R78, c[0x0][0x188] ;  /* 0x0000620048467625 */ /* 0x000fe200078e004e */
[----:B------:R-:W-:Y:S02]  /*bbd0*/  SEL R75, RZ, 0x10000, P5 ;  /* 0x00010000ff4b7807 */ /* 0x000fe40002800000 */
[----:B------:R-:W-:Y:S01]  /*bbe0*/  ISETP.NE.AND P6, PT, R69, RZ, PT ;  /* 0x000000ff4500720c */ /* 0x000fe20003fc5270 */
[----:B------:R-:W-:Y:S01]  /*bbf0*/  FMUL.FTZ R48, R48, R53 ;  /* 0x0000003530307220 */ /* 0x000fe20000410000 */
[----:B------:R-:W-:Y:S02]  /*bc00*/  SEL R76, RZ, 0x100, P4 ;  /* 0x00000100ff4c7807 */ /* 0x000fe40002000000 */
[----:B0-----:R-:W-:Y:S01]  /*bc10*/  F2FP.BF16.PACK_AB R50, R67, R66 ;  /* 0x000000424332723e */ /* 0x001fe200000010ff */
[----:B------:R-:W-:-:S02]  /*bc20*/  FMUL.FTZ R48, R48, c[0x0][0x1e8] ;  /* 0x00007a0030307a20 */ /* 0x000fc40000410000 */
        /* <DEDUP_REMOVED lines=11> */
[----:B------:R-:W-:Y:S02]  /*bce0*/  LOP3.LUT R75, R76, R77, R75, 0xfe, !PT ;  /* 0x0000004d4c4b7212 */ /* 0x000fe400078efe4b */
[----:B------:R-:W-:Y:S01]  /*bcf0*/  SEL R77, RZ, 0x1, P3 ;  /* 0x00000001ff4d7807 */ /* 0x000fe20001800000 */
[----:B------:R0:W-:Y:S02]  /*bd00*/  STG.E.128 [R70.64], R48 ;  /* 0x0000003046007986 */ /* 0x0001e4000c101d06 */
[----:B0-----:R-:W-:Y:S01]  /*bd10*/  IMAD.WIDE.U32 R48, R73, 0x1000000, RZ ;  /* 0x0100000049307825 */ /* 0x001fe200078e00ff */
[----:B------:R-:W-:-:S04]  /*bd20*/  SEL R73, RZ, 0x1, P1 ;  /* 0x00000001ff497807 */ /* 0x000fc80000800000 */
[----:B------:R-:W-:Y:S01]  /*bd30*/  LOP3.LUT R77, R49, R75, R77, 0xfe, !PT ;  /* 0x0000004b314d7212 */ /* 0x000fe200078efe4d */
[----:B------:R-:W-:Y:S01]  /*bd40*/  IMAD.WIDE.U32 R50, R73, 0x10000, RZ ;  /* 0x0001000049327825 */ /* 0x000fe200078e00ff */
[----:B------:R-:W-:Y:S02]  /*bd50*/  SEL R75, RZ, 0x1, P5 ;  /* 0x00000001ff4b7807 */ /* 0x000fe40002800000 */
[----:B------:R-:W-:-:S03]  /*bd60*/  SEL R49, RZ, 0x1, P6 ;  /* 0x00000001ff317807 */ /* 0x000fc60003000000 */
[----:B------:R-:W-:-:S05]  /*bd70*/  IMAD.WIDE.U32 R70, R75, 0x100, RZ ;  /* 0x000001004b467825 */ /* 0x000fca00078e00ff */
[----:B------:R-:W-:Y:S02]  /*bd80*/  LOP3.LUT R48, R70, R48, R50, 0xfe, !PT ;  /* 0x0000003046307212 */ /* 0x000fe400078efe32 */
[----:B------:R-:W-:Y:S02]  /*bd90*/  LOP3.LUT R51, R71, R77, R51, 0xfe, !PT ;  /* 0x0000004d47337212 */ /* 0x000fe400078efe33 */
[----:B------:R-:W-:Y:S01]  /*bda0*/  LOP3.LUT R50, R48, R49, RZ, 0xfc, !PT ;  /* 0x0000003130327212 */ /* 0x000fe200078efcff */
[----:B------:R-:W-:Y:S01]  /*bdb0*/  IMAD.WIDE.U32 R48, R72, R79, c[0x0][0x190] ;  /* 0x0000640048307625 */ /* 0x000fe200078e004f */
[----:B------:R-:W-:-:S04]  /*bdc0*/  IADD3 R70, R6, 0x80, RZ ;  /* 0x0000008006467810 */ /* 0x000fc80007ffe0ff */
[----:B------:R0:W-:Y:S02]  /*bdd0*/  STG.E.64 [R48.64], R50 ;  /* 0x0000003230007986 */ /* 0x0001e4000c101b06 */
[----:B0-----:R-:W-:-:S05]  /*bde0*/  @P0 IMAD.WIDE.U32 R48, R78, R70, c[0x0][0x180] ;  /* 0x000060004e300625 */ /* 0x001fca00078e0046 */
[----:B------:R0:W5:Y:S02]  /*bdf0*/  @P0 LDG.E.128 R24, [R48.64] ;  /* 0x0000000630180981 */ /* 0x000164000c1e1d00 */
[----:B0-----:R-:W-:-:S06]  /*be00*/  IMAD.WIDE.U32 R48, R70, R78, c[0x0][0x170] ;  /* 0x00005c0046307625 */ /* 0x001fcc00078e004e */
[----:B------:R-:W5:Y:S01]  /*be10*/  LDG.E.128 R48, [R48.64] ;  /* 0x0000000630307981 */ /* 0x000f62000c1e1d00 */
[C---:B------:R-:W-:Y:S01]  /*be20*/  ISETP.NE.AND P1, PT, R74.reuse, 0x1, PT ;  /* 0x000000014a00780c */ /* 0x040fe20003f25270 */
[----:B------:R-:W-:Y:S01]  /*be30*/  BSSY B1, `(.L_x_1443) ;  /* 0x000000c000017945 */ /* 0x000fe20003800000 */
[----:B------:R-:W-:-:S11]  /*be40*/  IADD3 R72, R74, 0x1, RZ ;  /* 0x000000014a487810 */ /* 0x000fd60007ffe0ff */
        /* <DEDUP_REMOVED lines=9> */
.L_x_1444:
[----:B------:R-:W-:Y:S02]  /*bee0*/  IMAD.MOV.U32 R71, RZ, RZ, R81 ;  /* 0x000000ffff477224 */ /* 0x000fe400078e0051 */
.L_x_1445:
[----:B------:R-:W-:Y:S05]  /*bef0*/  BSYNC B1 ;  /* 0x0000000000017941 */ /* 0x000fea0003800000 */
.L_x_1443:
        /* <DEDUP_REMOVED lines=16> */
.L_x_1449:
[----:B------:R-:W-:Y:S05]  /*c000*/  BSYNC B2 ;  /* 0x0000000000027941 */ /* 0x000fea0003800000 */
.L_x_1448:
        /* <DEDUP_REMOVED lines=38> */
[----:B------:R-:W-:Y:S01]  /*c270*/  IMAD.MOV.U32 R81, RZ, RZ, R72 ;  /* 0x000000ffff517224 */ /* 0x000fe200078e0048 */
[----:B------:R-:W-:Y:S01]  /*c280*/  LOP3.LUT R80, R73, UR25, R80, 0x96, !PT ;  /* 0x0000001949507c12 */ /* 0x000fe2000f8e9650 */
[----:B------:R-:W-:-:S04]  /*c290*/  IMAD.WIDE.U32 R72, R23, -0x2daee0ad, RZ ;  /* 0xd2511f5317487825 */ /* 0x000fc800078e00ff */
[----:B------:R-:W-:Y:S01]  /*c2a0*/  IMAD.MOV.U32 R52, RZ, RZ, R72 ;  /* 0x000000ffff347224 */ /* 0x000fe200078e0048 */
[----:B------:R-:W-:Y:S01]  /*c2b0*/  LOP3.LUT R23, R73, UR26, R74, 0x96, !PT ;  /* 0x0000001a49177c12 */ /* 0x000fe2000f8e964a */
[----:B------:R-:W-:Y:S02]  /*c2c0*/  IMAD.MOV.U32 R72, RZ, RZ, RZ ;  /* 0x000000ffff487224 */ /* 0x000fe400078e00ff */
.L_x_1447:
[----:B------:R-:W-:Y:S05]  /*c2d0*/  BSYNC B1 ;  /* 0x0000000000017941 */ /* 0x000fea0003800000 */
.L_x_1446:
        /* <DEDUP_REMOVED lines=10> */
[----:B------:R-:W-:Y:S02]  /*c380*/  @P0 PRMT R74, RZ, 0x5410, R24 ;  /* 0x00005410ff4a0816 */ /* 0x000fe40000000018 */
        /* <DEDUP_REMOVED lines=11> */
.L_x_1451:
[----:B------:R-:W-:Y:S02]  /*c440*/  IMAD.MOV.U32 R78, RZ, RZ, R81 ;  /* 0x000000ffff4e7224 */ /* 0x000fe400078e0051 */
.L_x_1452:
[----:B------:R-:W-:Y:S05]  /*c450*/  BSYNC B1 ;  /* 0x0000000000017941 */ /* 0x000fea0003800000 */
.L_x_1450:
        /* <DEDUP_REMOVED lines=16> */
.L_x_1456:
[----:B------:R-:W-:Y:S05]  /*c560*/  BSYNC B2 ;  /* 0x0000000000027941 */ /* 0x000fea0003800000 */
.L_x_1455:
        /* <DEDUP_REMOVED lines=12> */
[----:B------:R-:W-:-:S05]  /*c630*/  LOP3.LUT R72, R77, UR11, R72, 0x96, !PT ;  /* 0x0000000b4d487c12 */ /* 0x000fca000f8e9648 */
[----:B------:R-:W-:-:S05]  /*c640*/  IMAD.WIDE.U32 R72, R72, -0x2daee0ad, RZ ;  /* 0xd2511f5348487825 */ /* 0x000fca00078e00ff */
[----:B------:R-:W-:Y:S01]  /*c650*/  LOP3.LUT R73, R73, UR14, R74, 0x96, !PT ;  /* 0x0000000e49497c12 */ /* 0x000fe2000f8e964a */
        /* <DEDUP_REMOVED lines=25> */
[----:B------:R-:W-:-:S04]  /*c7f0*/  IMAD.WIDE.U32 R74, R75, -0x326172a9, RZ ;  /* 0xcd9e8d574b4a7825 */ /* 0x000fc800078e00ff */
[----:B------:R-:W-:Y:S01]  /*c800*/  IMAD.MOV.U32 R81, RZ, RZ, R74 ;  /* 0x000000ffff517224 */ /* 0x000fe200078e004a */
[----:B------:R-:W-:Y:S01]  /*c810*/  LOP3.LUT R80, R75, UR25, R80, 0x96, !PT ;  /* 0x000000194b507c12 */ /* 0x000fe2000f8e9650 */
[----:B------:R-:W-:Y:S02]  /*c820*/  IMAD.MOV.U32 R73, RZ, RZ, RZ ;  /* 0x000000ffff497224 */ /* 0x000fe400078e00ff */
.L_x_1454:
[----:B------:R-:W-:Y:S05]  /*c830*/  BSYNC B1 ;  /* 0x0000000000017941 */ /* 0x000fea0003800000 */
.L_x_1453:
        /* <DEDUP_REMOVED lines=22> */
.L_x_1458:
[----:B------:R-:W-:Y:S02]  /*c9a0*/  IMAD.MOV.U32 R48, RZ, RZ, R81 ;  /* 0x000000ffff307224 */ /* 0x000fe400078e0051 */
.L_x_1459:
[----:B------:R-:W-:Y:S05]  /*c9b0*/  BSYNC B1 ;  /* 0x0000000000017941 */ /* 0x000fea0003800000 */
.L_x_1457:
        /* <DEDUP_REMOVED lines=16> */
.L_x_1463:
[----:B------:R-:W-:Y:S05]  /*cac0*/  BSYNC B2 ;  /* 0x0000000000027941 */ /* 0x000fea0003800000 */
.L_x_1462:
        /* <DEDUP_REMOVED lines=44> */
.L_x_1461:
[----:B------:R-:W-:Y:S05]  /*cd90*/  BSYNC B1 ;  /* 0x0000000000017941 */ /* 0x000fea0003800000 */
.L_x_1460:
[----:B------:R0:W1:Y:S01]  /*cda0*/  I2F.U32 R73, R48 ;  /* 0x0000003000497306 */ /* 0x0000620000201000 */
[C---:B------:R-:W-:Y:S01]  /*cdb0*/  ISETP.NE.AND P2, PT, R74.reuse, 0x1, PT ;  /* 0x000000014a00780c */ /* 0x040fe20003f45270 */
[----:B------:R-:W-:Y:S01]  /*cdc0*/  BSSY B1, `(.L_x_1464) ;  /* 0x0000014000017945 */ /* 0x000fe20003800000 */
[----:B------:R-:W-:Y:S02]  /*cdd0*/  IADD3 R77, R74, 0x1, RZ ;  /* 0x000000014a4d7810 */ /* 0x000fe40007ffe0ff */
[----:B0-----:R-:W-:-:S05]  /*cde0*/  PRMT R48, RZ, 0x5410, R49 ;  /* 0x00005410ff307816 */ /* 0x001fca0000000031 */
[----:B------:R-:W-:Y:S01]  /*cdf0*/  FMUL.FTZ R75, R48, R53 ;  /* 0x00000035304b7220 */ /* 0x000fe20000410000 */
[----:B------:R-:W-:Y:S01]  /*ce00*/  @P0 PRMT R48, RZ, 0x5410, R25 ;  /* 0x00005410ff300816 */ /* 0x000fe20000000019 */
[----:B-1----:R-:W-:Y:S02]  /*ce10*/  FFMA.FTZ R73, R73, R84, 1.1641532182693481445e-10 ;  /* 0x2f00000049497423 */ /* 0x002fe40000010054 */
[----:B------:R-:W-:-:S03]  /*ce20*/  FMUL.FTZ R75, R75, c[0x0][0x1e8] ;  /* 0x00007a004b4b7a20 */ /* 0x000fc60000410000 */
        /* <DEDUP_REMOVED lines=12> */
.L_x_1465:
[----:B------:R-:W-:Y:S02]  /*cef0*/  IMAD.MOV.U32 R48, RZ, RZ, R81 ;  /* 0x000000ffff307224 */ /* 0x000fe400078e0051 */
.L_x_1466:
[----:B------:R-:W-:Y:S05]  /*cf00*/  BSYNC B1 ;  /* 0x0000000000017941 */ /* 0x000fea0003800000 */
.L_x_1464:
        /* <DEDUP_REMOVED lines=16> */
.L_x_1470:
[----:B------:R-:W-:Y:S05]  /*d010*/  BSYNC B2 ;  /* 0x0000000000027941 */ /* 0x000fea0003800000 */
.L_x_1469:
        /* <DEDUP_REMOVED lines=44> */
.L_x_1468:
[----:B------:R-:W-:Y:S05]  /*d2e0*/  BSYNC B1 ;  /* 0x0000000000017941 */ /* 0x000fea0003800000 */
.L_x_1467:
        /* <DEDUP_REMOVED lines=8> */
[----:B------:R-:W-:-:S04]  /*d370*/  FSETP.GTU.FTZ.AND P2, PT, R75, c[0x0][0x1e4], PT ;  /* 0x000079004b007a0b */ /* 0x000fc80003f5c000 */
        /* <DEDUP_REMOVED lines=12> */
.L_x_1472:
[----:B------:R-:W-:Y:S02]  /*d440*/  IMAD.MOV.U32 R75, RZ, RZ, R81 ;  /* 0x000000ffff4b7224 */ /* 0x000fe400078e0051 */
.L_x_1473:
[----:B------:R-:W-:Y:S05]  /*d450*/  BSYNC B1 ;  /* 0x0000000000017941 */ /* 0x000fea0003800000 */
.L_x_1471:
        /* <DEDUP_REMOVED lines=16> */
.L_x_1477:
[----:B------:R-:W-:Y:S05]  /*d560*/  BSYNC B2 ;  /* 0x0000000000027941 */ /* 0x000fea0003800000 */
.L_x_1476:
        /* <DEDUP_REMOVED lines=44> */
.L_x_1475:
[----:B------:R-:W-:Y:S05]  /*d830*/  BSYNC B1 ;  /* 0x0000000000017941 */ /* 0x000fea0003800000 */
.L_x_1474:
        /* <DEDUP_REMOVED lines=21> */
.L_x_1479:
[----:B------:R-:W-:Y:S02]  /*d990*/  IMAD.MOV.U32 R93, RZ, RZ, R81 ;  /* 0x000000ffff5d7224 */ /* 0x000fe400078e0051 */
.L_x_1480:
[----:B------:R-:W-:Y:S05]  /*d9a0*/  BSYNC B1 ;  /* 0x0000000000017941 */ /* 0x000fea0003800000 */
.L_x_1478:
        /* <DEDUP_REMOVED lines=16> */
.L_x_1484:
[----:B------:R-:W-:Y:S05]  /*dab0*/  BSYNC B2 ;  /* 0x0000000000027941 */ /* 0x000fea0003800000 */
.L_x_1483:
        /* <DEDUP_REMOVED lines=43> */
[----:B------:R-:W-:-:S06]  /*dd70*/  HFMA2.MMA R49, -RZ, RZ, 0, 0 ;  /* 0x00000000ff317435 */ /* 0x000fcc00000001ff */
.L_x_1482:
[----:B------:R-:W-:Y:S05]  /*dd80*/  BSYNC B1 ;  /* 0x0000000000017941 */ /* 0x000fea0003800000 */
.L_x_1481:
        /* <DEDUP_REMOVED lines=21> */
.L_x_1486:
[----:B------:R-:W-:Y:S02]  /*dee0*/  MOV R50, R81 ;  /* 0x0000005100327202 */ /* 0x000fe40000000f00 */
.L_x_1487:
[----:B------:R-:W-:Y:S05]  /*def0*/  BSYNC B1 ;  /* 0x0000000000017941 */ /* 0x000fea0003800000 */
.L_x_1485:
        /* <DEDUP_REMOVED lines=16> */
.L_x_1491:
[----:B------:R-:W-:Y:S05]  /*e000*/  BSYNC B2 ;  /* 0x0000000000027941 */ /* 0x000fea0003800000 */
.L_x_1490:
[----:B------:R-:W-:Y:S01]  /*e010*/  LOP3.LUT R48, R48, UR5, R5, 0x96, !PT ;  /* 0x0000000530307c12 */ /* 0x000fe2000f8e9605 */
[----:B------:R-:W-:-:S04]  /*e020*/  IMAD.HI.U32 R23, R2, -0x326172a9, RZ ;  /* 0xcd9e8d5702177827 */ /* 0x000fc800078e00ff */
[----:B------:R-:W-:Y:S01]  /*e030*/  IMAD R49, R2, -0x326172a9, RZ ;  /* 0xcd9e8d5702317824 */ /* 0x000fe200078e02ff */
[----:B------:R-:W-:Y:S01]  /*e040*/  LOP3.LUT R23, R23, UR4, R4, 0x96, !PT ;  /* 0x0000000417177c12 */ /* 0x000fe2000f8e9604 */
[----:B------:R-:W-:-:S05]  /*e050*/  IMAD.WIDE.U32 R76, R48, -0x326172a9, RZ ;  /* 0xcd9e8d57304c7825 */ /* 0x000fca00078e00ff */
[----:B------:R-:W-:Y:S01]  /*e060*/  LOP3.LUT R80, R77, UR9, R49, 0x96, !PT ;  /* 0x000000094d507c12 */ /* 0x000fe2000f8e9631 */
[----:B------:R-:W-:Y:S02]  /*e070*/  IMAD R77, R3, -0x2daee0ad, RZ ;  /* 0xd2511f53034d7824 */ /* 0x000fe400078e02ff */
[----:B------:R-:W-:-:S04]  /*e080*/  IMAD.WIDE.U32 R48, R23, -0x2daee0ad, RZ ;  /* 0xd2511f5317307825 */ /* 0x000fc800078e00ff */
[----:B------:R-:W-:Y:S01]  /*e090*/  IMAD.WIDE.U32 R80, R80, -0x2daee0ad, RZ ;  /* 0xd2511f5350507825 */ /* 0x000fe200078e00ff */
[----:B------:R-:W-:-:S04]  /*e0a0*/  LOP3.LUT R49, R49, UR10, R77, 0x96, !PT ;  /* 0x0000000a31317c12 */ /* 0x000fc8000f8e964d */
        /* <DEDUP_REMOVED lines=28> */
[----:B------:R-:W-:Y:S02]  /*e270*/  LOP3.LUT R23, R77, UR26, R80, 0x96, !PT ;  /* 0x0000001a4d177c12 */ /* 0x000fe4000f8e9650 */
[----:B------:R-:W-:Y:S01]  /*e280*/  MOV R52, R76 ;  /* 0x0000004c00347202 */ /* 0x000fe20000000f00 */
[----:B------:R-:W-:-:S04]  /*e290*/  IMAD.WIDE.U32 R76, R79, -0x326172a9, RZ ;  /* 0xcd9e8d574f4c7825 */ /* 0x000fc800078e00ff */
[----:B------:R-:W-:Y:S01]  /*e2a0*/  IMAD.MOV.U32 R81, RZ, RZ, R76 ;  /* 0x000000ffff517224 */ /* 0x000fe200078e004c */
[----:B------:R-:W-:Y:S01]  /*e2b0*/  LOP3.LUT R80, R77, UR25, R48, 0x96, !PT ;  /* 0x000000194d507c12 */ /* 0x000fe2000f8e9630 */
[----:B------:R-:W-:Y:S02]  /*e2c0*/  IMAD.MOV.U32 R48, RZ, RZ, RZ ;  /* 0x000000ffff307224 */ /* 0x000fe400078e00ff */
.L_x_1489:
[----:B------:R-:W-:Y:S05]  /*e2d0*/  BSYNC B1 ;  /* 0x0000000000017941 */ /* 0x000fea0003800000 */
.L_x_1488:
[----:B------:R0:W1:Y:S01]  /*e2e0*/  I2F.U32 R49, R50 ;  /* 0x0000003200317306 */ /* 0x0000620000201000 */
[C---:B------:R-:W-:Y:S01]  /*e2f0*/  ISETP.NE.AND P6, PT, R48.reuse, 0x1, PT ;  /* 0x000000013000780c */ /* 0x040fe20003fc5270 */
[----:B------:R-:W-:Y:S01]  /*e300*/  BSSY B1, `(.L_x_1492) ;  /* 0x0000014000017945 */ /* 0x000fe20003800000 */
[----:B------:R-:W-:Y:S02]  /*e310*/  IADD3 R93, R48, 0x1, RZ ;  /* 0x00000001305d7810 */ /* 0x000fe40007ffe0ff */
[----:B0-----:R-:W-:Y:S01]  /*e320*/  PRMT R50, RZ, 0x5410, R51 ;  /* 0x00005410ff327816 */ /* 0x001fe20000000033 */
[----:B-1----:R-:W-:-:S05]  /*e330*/  FFMA.FTZ R49, R49, R84, 1.1641532182693481445e-10 ;  /* 0x2f00000031317423 */ /* 0x002fca0000010054 */
[----:B------:R-:W-:Y:S01]  /*e340*/  FSETP.GTU.FTZ.AND P5, PT, R49, c[0x0][0x1e4], PT ;  /* 0x0000790031007a0b */ /* 0x000fe20003fbc000 */
[----:B------:R-:W-:Y:S01]  /*e350*/  FMUL.FTZ R49, R50, R53 ;  /* 0x0000003532317220 */ /* 0x000fe20000410000 */
[----:B------:R-:W-:-:S03]  /*e360*/  @P0 PRMT R50, RZ, 0x5410, R27 ;  /* 0x00005410ff320816 */ /* 0x000fc6000000001b */
[----:B------:R-:W-:-:S05]  /*e370*/  FMUL.FTZ R49, R49, c[0x0][0x1e8] ;  /* 0x00007a0031317a20 */ /* 0x000fca0000410000 */
        /* <DEDUP_REMOVED lines=11> */
.L_x_1493:
[----:B------:R-:W-:Y:S02]  /*e430*/  IMAD.MOV.U32 R50, RZ, RZ, R81 ;  /* 0x000000ffff327224 */ /* 0x000fe400078e0051 */
.L_x_1494:
[----:B------:R-:W-:Y:S05]  /*e440*/  BSYNC B1 ;  /* 0x0000000000017941 */ /* 0x000fea0003800000 */
.L_x_1492:
        /* <DEDUP_REMOVED lines=18> */
.L_x_1498:
[----:B------:R-:W-:Y:S05]  /*e570*/  BSYNC B2 ;  /* 0x0000000000027941 */ /* 0x000fea0003800000 */
.L_x_1497:
[----:B------:R-:W-:Y:S01]  /*e580*/  LOP3.LUT R48, R48, UR5, R5, 0x96, !PT ;  /* 0x0000000530307c12 */ /* 0x000fe2000f8e9605 */
[----:B------:R-:W-:Y:S01]  /*e590*/  IMAD.HI.U32 R23, R2, -0x326172a9, RZ ;  /* 0xcd9e8d5702177827 */ /* 0x000fe200078e00ff */
[----:B------:R-:W-:-:S03]  /*e5a0*/  HFMA2.MMA R93, -RZ, RZ, 0, 0 ;  /* 0x00000000ff5d7435 */ /* 0x000fc600000001ff */
[----:B------:R-:W-:Y:S02]  /*e5b0*/  IMAD R49, R2, -0x326172a9, RZ ;  /* 0xcd9e8d5702317824 */ /* 0x000fe400078e02ff */
[----:B------:R-:W-:Y:S01]  /*e5c0*/  IMAD.WIDE.U32 R76, R48, -0x326172a9, RZ ;  /* 0xcd9e8d57304c7825 */ /* 0x000fe200078e00ff */
[----:B------:R-:W-:-:S03]  /*e5d0*/  LOP3.LUT R48, R23, UR4, R4, 0x96, !PT ;  /* 0x0000000417307c12 */ /* 0x000fc6000f8e9604 */
[----:B------:R-:W-:Y:S01]  /*e5e0*/  IMAD R23, R3, -0x2daee0ad, RZ ;  /* 0xd2511f5303177824 */ /* 0x000fe200078e02ff */
[----:B------:R-:W-:Y:S01]  /*e5f0*/  LOP3.LUT R80, R77, UR9, R49, 0x96, !PT ;  /* 0x000000094d507c12 */ /* 0x000fe2000f8e9631 */
        /* <DEDUP_REMOVED lines=30> */
[----:B------:R-:W-:-:S04]  /*e7e0*/  IMAD.WIDE.U32 R76, R76, -0x2daee0ad, RZ ;  /* 0xd2511f534c4c7825 */ /* 0x000fc800078e00ff */
[----:B------:R-:W-:Y:S01]  /*e7f0*/  IMAD.MOV.U32 R52, RZ, RZ, R76 ;  /* 0x000000ffff347224 */ /* 0x000fe200078e004c */
[----:B------:R-:W-:Y:S01]  /*e800*/  LOP3.LUT R23, R77, UR26, R80, 0x96, !PT ;  /* 0x0000001a4d177c12 */ /* 0x000fe2000f8e9650 */
[----:B------:R-:W-:-:S04]  /*e810*/  IMAD.WIDE.U32 R76, R81, -0x326172a9, RZ ;  /* 0xcd9e8d57514c7825 */ /* 0x000fc800078e00ff */
[----:B------:R-:W-:Y:S01]  /*e820*/  IMAD.MOV.U32 R81, RZ, RZ, R76 ;  /* 0x000000ffff517224 */ /* 0x000fe200078e004c */
[----:B------:R-:W-:Y:S02]  /*e830*/  LOP3.LUT R80, R77, UR25, R48, 0x96, !PT ;  /* 0x000000194d507c12 */ /* 0x000fe4000f8e9630 */
.L_x_1496:
[----:B------:R-:W-:Y:S05]  /*e840*/  BSYNC B1 ;  /* 0x0000000000017941 */ /* 0x000fea0003800000 */
.L_x_1495:
[----:B------:R0:W1:Y:S01]  /*e850*/  I2F.U32 R49, R50 ;  /* 0x0000003200317306 */ /* 0x0000620000201000 */
[----:B------:R-:W-:Y:S01]  /*e860*/  PRMT R48, RZ, 0x7610, R51 ;  /* 0x00007610ff307816 */ /* 0x000fe20000000033 */
[----:B------:R-:W-:-:S04]  /*e870*/  IMAD.MOV.U32 R76, RZ, RZ, 0x10 ;  /* 0x00000010ff4c7424 */ /* 0x000fc800078e00ff */
[----:B------:R-:W-:Y:S02]  /*e880*/  FMUL.FTZ R48, R48, R53 ;  /* 0x0000003530307220 */ /* 0x000fe40000410000 */
[----:B------:R-:W-:Y:S01]  /*e890*/  IMAD.WIDE.U32 R76, R70, R76, c[0x0][0x188] ;  /* 0x00006200464c7625 */ /* 0x000fe200078e004c */
[----:B0-----:R-:W-:-:S03]  /*e8a0*/  F2FP.BF16.PACK_AB R50, R78, R75 ;  /* 0x0000004b4e32723e */ /* 0x001fc600000010ff */
[----:B------:R-:W-:Y:S02]  /*e8b0*/  FMUL.FTZ R48, R48, c[0x0][0x1e8] ;  /* 0x00007a0030307a20 */ /* 0x000fe40000410000 */
[----:B-1----:R-:W-:Y:S01]  /*e8c0*/  FFMA.FTZ R84, R49, R84, 1.1641532182693481445e-10 ;  /* 0x2f00000031547423 */ /* 0x002fe20000010054 */
[----:B------:R-:W-:-:S04]  /*e8d0*/  F2FP.BF16.PACK_AB R49, R74, R73 ;  /* 0x000000494a31723e */ /* 0x000fc800000010ff */
[----:B------:R-:W-:Y:S02]  /*e8e0*/  FSETP.GTU.FTZ.AND P6, PT, R84, c[0x0][0x1e4], PT ;  /* 0x0000790054007a0b */ /* 0x000fe40003fdc000 */
[----:B------:R-:W0:Y:S02]  /*e8f0*/  S2R R84, SR_TID.X ;  /* 0x0000000000547919 */ /* 0x000e240000002100 */
[----:B------:R-:W-:Y:S02]  /*e900*/  FSEL R53, R48, RZ, !P6 ;  /* 0x000000ff30357208 */ /* 0x000fe40007000000 */
[----:B------:R-:W-:-:S05]  /*e910*/  @P0 PRMT R48, RZ, 0x7610, R27 ;  /* 0x00007610ff300816 */ /* 0x000fca000000001b */
[----:B------:R-:W-:Y:S01]  /*e920*/  @P0 FADD.FTZ R53, R48, R53 ;  /* 0x0000003530350221 */ /* 0x000fe20000010000 */
[----:B------:R-:W-:-:S04]  /*e930*/  F2FP.BF16.PACK_AB R48, R72, R71 ;  /* 0x000000474830723e */ /* 0x000fc800000010ff */
[----:B------:R-:W-:-:S05]  /*e940*/  F2FP.BF16.PACK_AB R51, R53, R79 ;  /* 0x0000004f3533723e */ /* 0x000fca00000010ff */
[----:B------:R1:W-:Y:S01]  /*e950*/  STG.E.128 [R76.64], R48 ;  /* 0x000000304c007986 */ /* 0x0003e2000c101d06 */
[----:B0-----:R-:W-:-:S04]  /*e960*/  LOP3.LUT R84, R84, 0x1f, RZ, 0xc0, !PT ;  /* 0x0000001f54547812 */ /* 0x001fc800078ec0ff */
[----:B------:R-:W-:Y:S02]  /*e970*/  ISETP.NE.AND P0, PT, R84, RZ, PT ;  /* 0x000000ff5400720c */ /* 0x000fe40003f05270 */
[----:B------:R-:W-:Y:S02]  /*e980*/  SEL R84, RZ, 0x100, P4 ;  /* 0x00000100ff547807 */ /* 0x000fe40002000000 */
[----:B-1----:R-:W-:Y:S02]  /*e990*/  SEL R48, RZ, 0x1000000, P6 ;  /* 0x01000000ff307807 */ /* 0x002fe40003000000 */
[----:B------:R-:W-:Y:S02]  /*e9a0*/  ISETP.NE.AND P6, PT, R83, RZ, PT ;  /* 0x000000ff5300720c */ /* 0x000fe40003fc5270 */
[----:B------:R-:W-:Y:S02]  /*e9b0*/  SEL R83, RZ, 0x10000, P5 ;  /* 0x00010000ff537807 */ /* 0x000fe40002800000 */
[----:B------:R-:W-:-:S02]  /*e9c0*/  ISETP.NE.AND P5, PT, R82, RZ, PT ;  /* 0x000000ff5200720c */ /* 0x000fc40003fa5270 */
[----:B------:R-:W-:Y:S02]  /*e9d0*/  SEL R82, RZ, 0x1, P2 ;  /* 0x00000001ff527807 */ /* 0x000fe40001000000 */
[----:B------:R-:W-:Y:S02]  /*e9e0*/  LOP3.LUT R84, R84, R48, R83, 0xfe, !PT ;  /* 0x0000003054547212 */ /* 0x000fe400078efe53 */
[----:B------:R-:W-:Y:S01]  /*e9f0*/  SEL R48, RZ, 0x1, P5 ;  /* 0x00000001ff307807 */ /* 0x000fe20002800000 */
[----:B------:R-:W-:Y:S01]  /*ea00*/  IMAD.WIDE.U32 R76, R82, 0x1000000, RZ ;  /* 0x01000000524c7825 */ /* 0x000fe200078e00ff */
[----:B------:R-:W-:Y:S02]  /*ea10*/  SEL R82, RZ, 0x1, P1 ;  /* 0x00000001ff527807 */ /* 0x000fe40000800000 */
[----:B------:R-:W-:Y:S01]  /*ea20*/  SEL R83, RZ, 0x1, P3 ;  /* 0x00000001ff537807 */ /* 0x000fe20001800000 */
[----:B------:R-:W-:-:S03]  /*ea30*/  IMAD.WIDE.U32 R48, R48, 0x100, RZ ;  /* 0x0000010030307825 */ /* 0x000fc600078e00ff */
[----:B------:R-:W-:Y:S01]  /*ea40*/  LOP3.LUT R83, R77, R84, R83, 0xfe, !PT ;  /* 0x000000544d537212 */ /* 0x000fe200078efe53 */
[----:B------:R-:W-:-:S04]  /*ea50*/  IMAD.WIDE.U32 R50, R82, 0x10000, RZ ;  /* 0x0001000052327825 */ /* 0x000fc800078e00ff */
[----:B------:R-:W-:Y:S01]  /*ea60*/  IMAD.MOV.U32 R84, RZ, RZ, 0x8 ;  /* 0x00000008ff547424 */ /* 0x000fe200078e00ff */
[----:B------:R-:W-:Y:S02]  /*ea70*/  LOP3.LUT R49, R49, R83, R51, 0xfe, !PT ;  /* 0x0000005331317212 */ /* 0x000fe400078efe33 */
[----:B------:R-:W-:Y:S02]  /*ea80*/  LOP3.LUT R76, R48, R76, R50, 0xfe, !PT ;  /* 0x0000004c304c7212 */ /* 0x000fe400078efe32 */
[----:B------:R-:W-:-:S04]  /*ea90*/  SEL R51, RZ, 0x1, P6 ;  /* 0x00000001ff337807 */ /* 0x000fc80003000000 */
[----:B------:R-:W-:Y:S01]  /*eaa0*/  LOP3.LUT R48, R76, R51, RZ, 0xfc, !PT ;  /* 0x000000334c307212 */ /* 0x000fe200078efcff */
[----:B------:R-:W-:Y:S02]  /*eab0*/  FADD.FTZ R76, RZ, R12 ;  /* 0x0000000cff4c7221 */ /* 0x000fe40000010000 */
[----:B------:R-:W-:-:S04]  /*eac0*/  IMAD.WIDE.U32 R50, R70, R84, c[0x0][0x190] ;  /* 0x0000640046327625 */ /* 0x000fc800078e0054 */
[----:B------:R-:W-:Y:S01]  /*ead0*/  FADD.FTZ R77, R76, R13 ;  /* 0x0000000d4c4d7221 */ /* 0x000fe20000010000 */
[----:B------:R0:W-:Y:S03]  /*eae0*/  STG.E.64 [R50.64], R48 ;  /* 0x0000003032007986 */ /* 0x0001e6000c101b06 */
        /* <DEDUP_REMOVED lines=40> */
.L_x_1503:
        /* <DEDUP_REMOVED lines=12> */
[C---:B------:R-:W-:Y:S02]  /*ee30*/  FADD.FTZ R77, -R51.reuse, R13 ;  /* 0x0000000d334d7221 */ /* 0x040fe40000010100 */
[----:B------:R-:W-:Y:S02]  /*ee40*/  FFMA.FTZ R76, R76, R76, RZ ;  /* 0x0000004c4c4c7223 */ /* 0x000fe400000100ff */
[----:B------:R-:W-:Y:S02]  /*ee50*/  FADD.FTZ R49, -R51, R15 ;  /* 0x0000000f33317221 */ /* 0x000fe40000010100 */
[----:B------:R-:W-:Y:S02]  /*ee60*/  FFMA.FTZ R76, R77, R77, R76 ;  /* 0x0000004d4d4c7223 */ /* 0x000fe4000001004c */
[----:B------:R-:W-:-:S04]  /*ee70*/  FADD.FTZ R77, -R51, R14 ;  /* 0x0000000e334d7221 */ /* 0x000fc80000010100 */
        /* <DEDUP_REMOVED lines=83> */
.L_x_1504:
[----:B------:R-:W-:Y:S01]  /*f3b0*/  FMUL.FTZ R49, R51, R51 ;  /* 0x0000003333317220 */ /* 0x000fe20000410000 */
[----:B------:R-:W-:Y:S01]  /*f3c0*/  ISETP.NE.AND P1, PT, RZ, UR8, PT ;  /* 0x00000008ff007c0c */ /* 0x000fe2000bf25270 */
[----:B-1----:R-:W-:Y:S01]  /*f3d0*/  FADD.FTZ R83, R83, R76 ;  /* 0x0000004c53537221 */ /* 0x002fe20000010000 */
[----:B0-----:R-:W-:Y:S01]  /*f3e0*/  MOV R76, 0x4 ;  /* 0x00000004004c7802 */ /* 0x001fe20000000f00 */
[----:B------:R-:W-:Y:S01]  /*f3f0*/  IMAD.MOV.U32 R48, RZ, RZ, c[0x0][0x1e0] ;  /* 0x00007800ff307624 */ /* 0x000fe200078e00ff */
[----:B------:R-:W-:-:S03]  /*f400*/  FSEL R49, R49, RZ, P1 ;  /* 0x000000ff31317208 */ /* 0x000fc60000800000 */
[----:B------:R-:W-:-:S04]  /*f410*/  FFMA.FTZ R48, R83, R48, c[0x0][0x228] ;  /* 0x00008a0053307623 */ /* 0x000fc80000010030 */
[----:B------:R-:W-:Y:S02]  /*f420*/  FADD.FTZ R50, R48, R49 ;  /* 0x0000003130327221 */ /* 0x000fe40000010000 */
[----:B------:R-:W-:-:S04]  /*f430*/  @!P0 IMAD.WIDE R48, R0, R76, c[0x0][0x1a0] ;  /* 0x0000680000308625 */ /* 0x000fc800078e024c */
[----:B------:R-:W0:Y:S01]  /*f440*/  MUFU.RSQ R50, R50 ;  /* 0x0000003200327308 */ /* 0x000e220000001400 */
[----:B------:R1:W-:Y:S02]  /*f450*/  @!P0 STG.E [R48.64], R51 ;  /* 0x0000003330008986 */ /* 0x0003e4000c101906 */
[----:B-1----:R-:W-:Y:S01]  /*f460*/  FSEL R51, R51, RZ, !P1 ;  /* 0x000000ff33337208 */ /* 0x002fe20004800000 */
[----:B------:R-:W-:-:S04]  /*f470*/  @!P0 IMAD.WIDE R48, R0, R76, c[0x0][0x1a8] ;  /* 0x00006a0000308625 */ /* 0x000fc800078e024c */
[C---:B------:R-:W-:Y:S01]  /*f480*/  FADD.FTZ R77, -R51.reuse, R18 ;  /* 0x00000012334d7221 */ /* 0x040fe20000010100 */
[----:B0-----:R0:W-:Y:S01]  /*f490*/  @!P0 STG.E [R48.64], R50 ;  /* 0x0000003230008986 */ /* 0x0011e2000c101906 */
[C---:B------:R-:W-:Y:S02]  /*f4a0*/  FADD.FTZ R19, -R51.reuse, R19 ;  /* 0x0000001333137221 */ /* 0x040fe40000010100 */
[C---:B------:R-:W-:Y:S02]  /*f4b0*/  FMUL.FTZ R18, R50.reuse, R77 ;  /* 0x0000004d32127220 */ /* 0x040fe40000410000 */
[----:B------:R-:W-:Y:S01]  /*f4c0*/  FMUL.FTZ R77, R50, R19 ;  /* 0x00000013324d7220 */ /* 0x000fe20000410000 */
[----:B------:R-:W-:Y:S01]  /*f4d0*/  PRMT R19, RZ, 0x5410, R47 ;  /* 0x00005410ff137816 */ /* 0x000fe2000000002f */
[C---:B------:R-:W-:Y:S02]  /*f4e0*/  FADD.FTZ R17, -R51.reuse, R17 ;  /* 0x0000001133117221 */ /* 0x040fe40000010100 */
[----:B------:R-:W-:-:S02]  /*f4f0*/  FADD.FTZ R15, -R51, R15 ;  /* 0x0000000f330f7221 */ /* 0x000fc40000010100 */
[----:B------:R-:W-:Y:S01]  /*f500*/  FFMA.FTZ R19, R18, R19, R119 ;  /* 0x0000001312137223 */ /* 0x000fe20000010077 */
[----:B------:R-:W-:Y:S01]  /*f510*/  PRMT R18, RZ, 0x7610, R47 ;  /* 0x00007610ff127816 */ /* 0x000fe2000000002f */
[C---:B0-----:R-:W-:Y:S01]  /*f520*/  FMUL.FTZ R49, R50.reuse, R17 ;  /* 0x0000001132317220 */ /* 0x041fe20000410000 */
[----:B------:R-:W-:Y:S01]  /*f530*/  PRMT R17, RZ, 0x5410, R46 ;  /* 0x00005410ff117816 */ /* 0x000fe2000000002e */
[----:B------:R-:W-:Y:S01]  /*f540*/  FMUL.FTZ R15, R50, R15 ;  /* 0x0000000f320f7220 */ /* 0x000fe20000410000 */
[----:B------:R-:W-:Y:S01]  /*f550*/  PRMT R48, RZ, 0x7610, R45 ;  /* 0x00007610ff307816 */ /* 0x000fe2000000002d */
[----:B------:R-:W-:Y:S02]  /*f560*/  FFMA.FTZ R18, R77, R18, R118 ;  /* 0x000000124d127223 */ /* 0x000fe40000010076 */
[----:B------:R-:W-:Y:S02]  /*f570*/  FADD.FTZ R77, -R51, R16 ;  /* 0x00000010334d7221 */ /* 0x000fe40000010100 */
[----:B------:R-:W-:-:S02]  /*f580*/  FFMA.FTZ R48, R15, R48, R122 ;  /* 0x000000300f307223 */ /* 0x000fc4000001007a */
[----:B------:R-:W-:Y:S02]  /*f590*/  FMUL.FTZ R16, R50, R77 ;  /* 0x0000004d32107220 */ /* 0x000fe40000410000 */
[C---:B------:R-:W-:Y:S02]  /*f5a0*/  FADD.FTZ R15, -R51.reuse, R12 ;  /* 0x0000000c330f7221 */ /* 0x040fe40000010100 */
[----:B------:R-:W-:Y:S01]  /*f5b0*/  FFMA.FTZ R17, R16, R17, R121 ;  /* 0x0000001110117223 */ /* 0x000fe20000010079 */
[----:B------:R-:W-:Y:S01]  /*f5c0*/  PRMT R16, RZ, 0x7610, R46 ;  /* 0x00007610ff107816 */ /* 0x000fe2000000002e */
[----:B------:R-:W-:Y:S02]  /*f5d0*/  FADD.FTZ R13, -R51, R13 ;  /* 0x0000000d330d7221 */ /* 0x000fe40000010100 */
[----:B------:R-:W-:Y:S02]  /*f5e0*/  FMUL.FTZ R12, R50, R15 ;  /* 0x0000000f320c7220 */ /* 0x000fe40000410000 */
[----:B------:R-:W-:-:S02]  /*f5f0*/  FFMA.FTZ R16, R49, R16, R120 ;  /* 0x0000001031107223 */ /* 0x000fc40000010078 */
[C---:B------:R-:W-:Y:S01]  /*f600*/  FMUL.FTZ R15, R50.reuse, R13 ;  /* 0x0000000d320f7220 */ /* 0x040fe20000410000 */
[----:B------:R-:W-:Y:S01]  /*f610*/  PRMT R13, RZ, 0x5410, R44 ;  /* 0x00005410ff0d7816 */ /* 0x000fe2000000002c */
[C---:B------:R-:W-:Y:S02]  /*f620*/  FADD.FTZ R49, -R51.reuse, R14 ;  /* 0x0000000e33317221 */ /* 0x040fe40000010100 */
[C---:B------:R-:W-:Y:S02]  /*f630*/  FADD.FTZ R7, -R51.reuse, R7 ;  /* 0x0000000733077221 */ /* 0x040fe40000010100 */
[----:B------:R-:W-:Y:S01]  /*f640*/  FMUL.FTZ R14, R50, R49 ;  /* 0x00000031320e7220 */ /* 0x000fe20000410000 */
[----:B------:R-:W-:Y:S01]  /*f650*/  PRMT R49, RZ, 0x5410, R45 ;  /* 0x00005410ff317816 */ /* 0x000fe2000000002d */
[----:B------:R-:W-:Y:S01]  /*f660*/  FFMA.FTZ R12, R12, R13, R125 ;  /* 0x0000000d0c0c7223 */ /* 0x000fe2000001007d */
[----:B------:R-:W-:Y:S01]  /*f670*/  PRMT R13, RZ, 0x7610, R44 ;  /* 0x00007610ff0d7816 */ /* 0x000fe2000000002c */
[----:B------:R-:W-:-:S02]  /*f680*/  FADD.FTZ R11, -R51, R11 ;  /* 0x0000000b330b7221 */ /* 0x000fc40000010100 */
[----:B------:R-:W-:Y:S01]  /*f690*/  FFMA.FTZ R49, R14, R49, R123 ;  /* 0x000000310e317223 */ /* 0x000fe2000001007b */
[----:B------:R-:W-:Y:S01]  /*f6a0*/  F2FP.BF16.PACK_AB R14, R16, R17 ;  /* 0x00000011100e723e */ /* 0x000fe200000010ff */
[----:B------:R-:W-:Y:S01]  /*f6b0*/  FFMA.FTZ R77, R15, R13, R124 ;  /* 0x0000000d0f4d7223 */ /* 0x000fe2000001007c */
[----:B------:R-:W-:Y:S01]  /*f6c0*/  LEA R16, P0, R6, c[0x0][0x208], 0x4 ;  /* 0x0000820006107a11 */ /* 0x000fe200078020ff */
[C---:B------:R-:W-:Y:S01]  /*f6d0*/  FADD.FTZ R59, -R51.reuse, R59 ;  /* 0x0000003b333b7221 */ /* 0x040fe20000010100 */
[----:B------:R-:W-:Y:S01]  /*f6e0*/  F2FP.BF16.PACK_AB R15, R18, R19 ;  /* 0x00000013120f723e */ /* 0x000fe200000010ff */
[----:B------:R-:W-:Y:S01]  /*f6f0*/  FADD.FTZ R19, -R51, R8 ;  /* 0x0000000833137221 */ /* 0x000fe20000010100 */
[----:B------:R-:W-:Y:S01]  /*f700*/  F2FP.BF16.PACK_AB R13, R48, R49 ;  /* 0x00000031300d723e */ /* 0x000fe200000010ff */
[----:B------:R-:W-:Y:S01]  /*f710*/  FMUL.FTZ R8, R50, R7 ;  /* 0x0000000732087220 */ /* 0x000fe20000410000 */
[----:B------:R-:W-:Y:S01]  /*f720*/  F2FP.BF16.PACK_AB R12, R77, R12 ;  /* 0x0000000c4d0c723e */ /* 0x000fe200000010ff */
[----:B------:R-:W-:Y:S01]  /*f730*/  FADD.FTZ R77, -R51, R20 ;  /* 0x00000014334d7221 */ /* 0x000fe20000010100 */
[----:B------:R-:W-:Y:S01]  /*f740*/  LEA.HI.X R17, R6, c[0x0][0x20c], RZ, 0x4, P0 ;  /* 0x0000830006117a11 */ /* 0x000fe200000f24ff */
[C---:B------:R-:W-:Y:S01]  /*f750*/  FMUL.FTZ R19, R50.reuse, R19 ;  /* 0x0000001332137220 */ /* 0x040fe20000410000 */
[----:B------:R-:W-:Y:S01]  /*f760*/  PRMT R7, RZ, 0x5410, R42 ;  /* 0x00005410ff077816 */ /* 0x000fe2000000002a */
[C---:B------:R-:W-:Y:S01]  /*f770*/  FMUL.FTZ R77, R50.reuse, R77 ;  /* 0x0000004d324d7220 */ /* 0x040fe20000410000 */
[----:B------:R-:W-:Y:S01]  /*f780*/  PRMT R48, RZ, 0x5410, R28 ;  /* 0x00005410ff307816 */ /* 0x000fe2000000001c */
[----:B------:R0:W-:Y:S01]  /*f790*/  STG.E.128 [R16.64], R12 ;  /* 0x0000000c10007986 */ /* 0x0001e2000c101d06 */
[----:B------:R-:W-:-:S02]  /*f7a0*/  FMUL.FTZ R59, R50, R59 ;  /* 0x0000003b323b7220 */ /* 0x000fc40000410000 */
[C---:B------:R-:W-:Y:S02]  /*f7b0*/  FADD.FTZ R54, -R51.reuse, R54 ;  /* 0x0000003633367221 */ /* 0x040fe40000010100 */
[C---:B------:R-:W-:Y:S02]  /*f7c0*/  FADD.FTZ R55, -R51.reuse, R55 ;  /* 0x0000003733377221 */ /* 0x040fe40000010100 */
[C---:B------:R-:W-:Y:S02]  /*f7d0*/  FMUL.FTZ R54, R50.reuse, R54 ;  /* 0x0000003632367220 */ /* 0x040fe40000410000 */
[----:B------:R-:W-:Y:S02]  /*f7e0*/  FMUL.FTZ R55, R50, R55 ;  /* 0x0000003732377220 */ /* 0x000fe40000410000 */
[C---:B------:R-:W-:Y:S02]  /*f7f0*/  FADD.FTZ R68, -R51.reuse, R68 ;  /* 0x0000004433447221 */ /* 0x040fe40000010100 */
[----:B------:R-:W-:-:S02]  /*f800*/  FADD.FTZ R69, -R51, R69 ;  /* 0x0000004533457221 */ /* 0x000fc40000010100 */
[C---:B------:R-:W-:Y:S02]  /*f810*/  FMUL.FTZ R68, R50.reuse, R68 ;  /* 0x0000004432447220 */ /* 0x040fe40000410000 */
[C---:B------:R-:W-:Y:S02]  /*f820*/  FMUL.FTZ R69, R50.reuse, R69 ;  /* 0x0000004532457220 */ /* 0x040fe40000410000 */
[----:B0-----:R-:W-:Y:S01]  /*f830*/  FMUL.FTZ R12, R50, R11 ;  /* 0x0000000b320c7220 */ /* 0x001fe20000410000 */
[----:B------:R-:W-:Y:S01]  /*f840*/  PRMT R11, RZ, 0x5410, R43 ;  /* 0x00005410ff0b7816 */ /* 0x000fe2000000002b */
[C---:B------:R-:W-:Y:S02]  /*f850*/  FADD.FTZ R15, -R51.reuse, R58 ;  /* 0x0000003a330f7221 */ /* 0x040fe40000010100 */
[----:B------:R-:W-:Y:S01]  /*f860*/  FFMA.FTZ R12, R12, R7, R113 ;  /* 0x000000070c0c7223 */ /* 0x000fe20000010071 */
[----:B------:R-:W-:Y:S01]  /*f870*/  PRMT R7, RZ, 0x7610, R42 ;  /* 0x00007610ff077816 */ /* 0x000fe2000000002a */
[----:B------:R-:W-:Y:S01]  /*f880*/  FMUL.FTZ R18, R50, R15 ;  /* 0x0000000f32127220 */ /* 0x000fe20000410000 */
[----:B------:R-:W-:Y:S01]  /*f890*/  PRMT R15, RZ, 0x5410, R39 ;  /* 0x00005410ff0f7816 */ /* 0x000fe20000000027 */
[----:B------:R-:W-:-:S02]  /*f8a0*/  FADD.FTZ R66, -R51, R66 ;  /* 0x0000004233427221 */ /* 0x000fc40000010100 */
[----:B------:R-:W-:Y:S01]  /*f8b0*/  FFMA.FTZ R77, R77, R7, R112 ;  /* 0x000000074d4d7223 */ /* 0x000fe20000010070 */
[--C-:B------:R-:W-:Y:S01]  /*f8c0*/  PRMT R7, RZ, 0x5410, R40.reuse ;  /* 0x00005410ff077816 */ /* 0x100fe20000000028 */
[----:B------:R-:W-:Y:S02]  /*f8d0*/  FMUL.FTZ R66, R50, R66 ;  /* 0x0000004232427220 */ /* 0x000fe40000410000 */
[C---:B------:R-:W-:Y:S02]  /*f8e0*/  FADD.FTZ R67, -R51.reuse, R67 ;  /* 0x0000004333437221 */ /* 0x040fe40000010100 */
[----:B------:R-:W-:Y:S01]  /*f8f0*/  FFMA.FTZ R8, R8, R7, R117 ;  /* 0x0000000708087223 */ /* 0x000fe20000010075 */
[----:B------:R-:W-:Y:S01]  /*f900*/  PRMT R7, RZ, 0x7610, R40 ;  /* 0x00007610ff077816 */ /* 0x000fe20000000028 */
[----:B------:R-:W-:Y:S02]  /*f910*/  FMUL.FTZ R67, R50, R67 ;  /* 0x0000004332437220 */ /* 0x000fe40000410000 */
[----:B------:R-:W-:-:S02]  /*f920*/  FADD.FTZ R62, -R51, R62 ;  /* 0x0000003e333e7221 */ /* 0x000fc40000010100 */
[----:B------:R-:W-:Y:S01]  /*f930*/  FFMA.FTZ R19, R19, R7, R116 ;  /* 0x0000000713137223 */ /* 0x000fe20000010074 */
[--C-:B------:R-:W-:Y:S01]  /*f940*/  PRMT R7, RZ, 0x5410, R38.reuse ;  /* 0x00005410ff077816 */ /* 0x100fe20000000026 */
[----:B------:R-:W-:Y:S02]  /*f950*/  FMUL.FTZ R62, R50, R62 ;  /* 0x0000003e323e7220 */ /* 0x000fe40000410000 */
[----:B------:R-:W-:Y:S01]  /*f960*/  FADD.FTZ R63, -R51, R63 ;  /* 0x0000003f333f7221 */ /* 0x000fe20000010100 */
[----:B------:R-:W-:Y:S01]  /*f970*/  F2FP.BF16.PACK_AB R8, R19, R8 ;  /* 0x000000081308723e */ /* 0x000fe200000010ff */
[----:B------:R-:W-:Y:S01]  /*f980*/  FFMA.FTZ R18, R18, R7, R105 ;  /* 0x0000000712127223 */ /* 0x000fe20000010069 */
[----:B------:R-:W-:Y:S01]  /*f990*/  PRMT R7, RZ, 0x7610, R38 ;  /* 0x00007610ff077816 */ /* 0x000fe20000000026 */
[----:B------:R-:W-:Y:S02]  /*f9a0*/  FMUL.FTZ R63, R50, R63 ;  /* 0x0000003f323f7220 */ /* 0x000fe40000410000 */
[----:B------:R-:W-:-:S02]  /*f9b0*/  FADD.FTZ R9, -R51, R9 ;  /* 0x0000000933097221 */ /* 0x000fc40000010100 */
[----:B------:R-:W-:Y:S01]  /*f9c0*/  FFMA.FTZ R59, R59, R7, R104 ;  /* 0x000000073b3b7223 */ /* 0x000fe20000010068 */
[----:B------:R-:W-:Y:S01]  /*f9d0*/  PRMT R7, RZ, 0x5410, R36 ;  /* 0x00005410ff077816 */ /* 0x000fe20000000024 */
[C---:B------:R-:W-:Y:S02]  /*f9e0*/  FADD.FTZ R49, -R51.reuse, R10 ;  /* 0x0000000a33317221 */ /* 0x040fe40000010100 */
[C---:B------:R-:W-:Y:S02]  /*f9f0*/  FADD.FTZ R21, -R51.reuse, R21 ;  /* 0x0000001533157221 */ /* 0x040fe40000010100 */
[----:B------:R-:W-:Y:S01]  /*fa00*/  FFMA.FTZ R54, R54, R7, R109 ;  /* 0x0000000736367223 */ /* 0x000fe2000001006d */
[----:B------:R-:W-:Y:S01]  /*fa10*/  PRMT R7, RZ, 0x7610, R36 ;  /* 0x00007610ff077816 */ /* 0x000fe20000000024 */
[C---:B------:R-:W-:Y:S01]  /*fa20*/  FADD.FTZ R83, -R51.reuse, R22 ;  /* 0x0000001633537221 */ /* 0x040fe20000010100 */
[----:B------:R-:W-:Y:S01]  /*fa30*/  PRMT R22, RZ, 0x7610, R41 ;  /* 0x00007610ff167816 */ /* 0x000fe20000000029 */
[----:B------:R-:W-:Y:S01]  /*fa40*/  FADD.FTZ R13, -R51, R56 ;  /* 0x00000038330d7221 */ /* 0x000fe20000010100 */
[----:B------:R-:W-:Y:S01]  /*fa50*/  PRMT R56, RZ, 0x7610, R33 ;  /* 0x00007610ff387816 */ /* 0x000fe20000000021 */
        /* <DEDUP_REMOVED lines=11> */
[----:B------:R-:W-:Y:S01]  /*fb10*/  FADD.FTZ R71, -R51, R71 ;  /* 0x0000004733477221 */ /* 0x000fe20000010100 */
[----:B------:R-:W-:Y:S01]  /*fb20*/  F2FP.BF16.PACK_AB R19, R69, R68 ;  /* 0x000000444513723e */ /* 0x000fe200000010ff */
        /* <DEDUP_REMOVED lines=8> */
[----:B------:R-:W-:Y:S01]  /*fbb0*/  FFMA.FTZ R62, R62, R7, R101 ;  /* 0x000000073e3e7223 */ /* 0x000fe20000010065 */
[----:B------:R-:W-:Y:S01]  /*fbc0*/  PRMT R7, RZ, 0x7610, R32 ;  /* 0x00007610ff077816 */ /* 0x000fe20000000020 */
[C---:B------:R-:W-:Y:S02]  /*fbd0*/  FADD.FTZ R78, -R51.reuse, R78 ;  /* 0x0000004e334e7221 */ /* 0x040fe40000010100 */
[C---:B------:R-:W-:Y:S02]  /*fbe0*/  FADD.FTZ R79, -R51.reuse, R79 ;  /* 0x0000004f334f7221 */ /* 0x040fe40000010100 */
[----:B------:R-:W-:Y:S01]  /*fbf0*/  FADD.FTZ R51, -R51, R53 ;  /* 0x0000003533337221 */ /* 0x000fe20000010100 */
[----:B------:R-:W-:Y:S01]  /*fc00*/  PRMT R53, RZ, 0x7610, R28 ;  /* 0x00007610ff357816 */ /* 0x000fe2000000001c */
[----:B------:R-:W-:Y:S01]  /*fc10*/  FFMA.FTZ R63, R63, R7, R100 ;  /* 0x000000073f3f7223 */ /* 0x000fe20000010064 */
[----:B------:R-:W-:Y:S01]  /*fc20*/  PRMT R7, RZ, 0x7610, R31 ;  /* 0x00007610ff077816 */ /* 0x000fe2000000001f */
[C---:B------:R-:W-:Y:S01]  /*fc30*/  FMUL.FTZ R10, R50.reuse, R9 ;  /* 0x00000009320a7220 */ /* 0x040fe20000410000 */
[----:B------:R-:W-:Y:S01]  /*fc40*/  PRMT R9, RZ, 0x5410, R41 ;  /* 0x00005410ff097816 */ /* 0x000fe20000000029 */
[----:B------:R-:W-:-:S02]  /*fc50*/  FMUL.FTZ R49, R50, R49 ;  /* 0x0000003132317220 */ /* 0x000fc40000410000 */
[C---:B------:R-:W-:Y:S02]  /*fc60*/  FMUL.FTZ R14, R50.reuse, R21 ;  /* 0x00000015320e7220 */ /* 0x040fe40000410000 */
[C---:B------:R-:W-:Y:S02]  /*fc70*/  FMUL.FTZ R83, R50.reuse, R83 ;  /* 0x0000005332537220 */ /* 0x040fe40000410000 */
[C---:B------:R-:W-:Y:S01]  /*fc80*/  FMUL.FTZ R16, R50.reuse, R13 ;  /* 0x0000000d32107220 */ /* 0x040fe20000410000 */
[----:B------:R-:W-:Y:S01]  /*fc90*/  PRMT R13, RZ, 0x5410, R37 ;  /* 0x00005410ff0d7816 */ /* 0x000fe20000000025 */
[C---:B------:R-:W-:Y:S02]  /*fca0*/  FMUL.FTZ R57, R50.reuse, R57 ;  /* 0x0000003932397220 */ /* 0x040fe40000410000 */
        /* <DEDUP_REMOVED lines=12> */
[----:B------:R-:W-:Y:S01]  /*fd70*/  FMUL.FTZ R50, R50, R51 ;  /* 0x0000003332327220 */ /* 0x000fe20000410000 */
[----:B------:R-:W-:Y:S01]  /*fd80*/  PRMT R51, RZ, 0x5410, R31 ;  /* 0x00005410ff337816 */ /* 0x000fe2000000001f */
[----:B------:R-:W-:Y:S01]  /*fd90*/  FFMA.FTZ R15, R20, R15, R103 ;  /* 0x0000000f140f7223 */ /* 0x000fe20000010067 */
[----:B------:R-:W-:Y:S01]  /*fda0*/  PRMT R20, RZ, 0x7610, R39 ;  /* 0x00007610ff147816 */ /* 0x000fe20000000027 */
[----:B------:R-:W-:Y:S01]  /*fdb0*/  FFMA.FTZ R50, R50, R7, R85 ;  /* 0x0000000732327223 */ /* 0x000fe20000010055 */
[----:B------:R-:W-:Y:S01]  /*fdc0*/  PRMT R7, RZ, 0x5410, R30 ;  /* 0x00005410ff077816 */ /* 0x000fe2000000001e */
[----:B------:R-:W-:Y:S01]  /*fdd0*/  FFMA.FTZ R11, R14, R11, R111 ;  /* 0x0000000b0e0b7223 */ /* 0x000fe2000001006f */
[----:B------:R-:W-:Y:S01]  /*fde0*/  PRMT R14, RZ, 0x7610, R43 ;  /* 0x00007610ff0e7816 */ /* 0x000fe2000000002b */
[----:B------:R-:W-:-:S02]  /*fdf0*/  FFMA.FTZ R20, R61, R20, R102 ;  /* 0x000000143d147223 */ /* 0x000fc40000010066 */
[----:B------:R-:W-:Y:S01]  /*fe00*/  FFMA.FTZ R75, R75, R7, R88 ;  /* 0x000000074b4b7223 */ /* 0x000fe20000010058 */
[----:B------:R-:W-:Y:S01]  /*fe10*/  PRMT R7, RZ, 0x7610, R30 ;  /* 0x00007610ff077816 */ /* 0x000fe2000000001e */
[----:B------:R-:W-:Y:S01]  /*fe20*/  FFMA.FTZ R13, R16, R13, R107 ;  /* 0x0000000d100d7223 */ /* 0x000fe2000001006b */
[----:B------:R-:W-:Y:S01]  /*fe30*/  PRMT R16, RZ, 0x7610, R37 ;  /* 0x00007610ff107816 */ /* 0x000fe20000000025 */
[----:B------:R-:W-:Y:S01]  /*fe40*/  FFMA.FTZ R17, R64, R17, R99 ;  /* 0x0000001140117223 */ /* 0x000fe20000010063 */
[----:B------:R-:W-:Y:S01]  /*fe50*/  F2FP.BF16.PACK_AB R15, R20, R15 ;  /* 0x0000000f140f723e */ /* 0x000fe200000010ff */
[----:B------:R-:W-:Y:S01]  /*fe60*/  FFMA.FTZ R56, R65, R56, R98 ;  /* 0x0000003841387223 */ /* 0x000fe20000010062 */
[----:B------:R-:W-:Y:S01]  /*fe70*/  IADD3 R20, R6, 0x20, RZ ;  /* 0x0000002006147810 */ /* 0x000fe20007ffe0ff */
[----:B------:R-:W-:Y:S01]  /*fe80*/  FFMA.FTZ R22, R49, R22, R114 ;  /* 0x0000001631167223 */ /* 0x000fe20000010072 */
[----:B------:R-:W-:Y:S01]  /*fe90*/  PRMT R49, RZ, 0x5410, R29 ;  /* 0x00005410ff317816 */ /* 0x000fe2000000001d */
[----:B------:R-:W-:Y:S01]  /*fea0*/  FFMA.FTZ R78, R78, R7, R87 ;  /* 0x000000074e4e7223 */ /* 0x000fe20000010057 */
[----:B------:R-:W-:Y:S01]  /*feb0*/  PRMT R7, RZ, 0x7610, R29 ;  /* 0x00007610ff077816 */ /* 0x000fe2000000001d */
[----:B------:R-:W-:Y:S01]  /*fec0*/  FFMA.FTZ R9, R10, R9, R115 ;  /* 0x000000090a097223 */ /* 0x000fe20000010073 */
[----:B------:R-:W-:Y:S01]  /*fed0*/  F2FP.BF16.PACK_AB R10, R77, R12 ;  /* 0x0000000c4d0a723e */ /* 0x000fe200000010ff */
[----:B------:R-:W-:Y:S01]  /*fee0*/  FFMA.FTZ R14, R83, R14, R110 ;  /* 0x0000000e530e7223 */ /* 0x000fe2000001006e */
[----:B------:R-:W-:Y:S01]  /*fef0*/  F2FP.BF16.PACK_AB R12, R55, R54 ;  /* 0x00000036370c723e */ /* 0x000fe200000010ff */
[----:B------:R-:W-:Y:S01]  /*ff00*/  FFMA.FTZ R16, R57, R16, R106 ;  /* 0x0000001039107223 */ /* 0x000fe2000001006a */
[----:B------:R-:W-:Y:S01]  /*ff10*/  F2FP.BF16.PACK_AB R17, R56, R17 ;  /* 0x000000113811723e */ /* 0x000fe200000010ff */
[----:B------:R-:W-:Y:S01]  /*ff20*/  IMAD.MOV.U32 R57, RZ, RZ, 0x10 ;  /* 0x00000010ff397424 */ /* 0x000fe200078e00ff */
[C---:B------:R-:W-:Y:S01]  /*ff30*/  IADD3 R54, R6.reuse, 0x40, RZ ;  /* 0x0000004006367810 */ /* 0x040fe20007ffe0ff */
[----:B------:R-:W-:Y:S01]  /*ff40*/  FFMA.FTZ R51, R79, R51, R86 ;  /* 0x000000334f337223 */ /* 0x000fe20000010056 */
[----:B------:R-:W-:Y:S01]  /*ff50*/  IADD3 R56, R6, 0x60, RZ ;  /* 0x0000006006387810 */ /* 0x000fe20007ffe0ff */
[----:B------:R-:W-:Y:S01]  /*ff60*/  FFMA.FTZ R49, R73, R49, R90 ;  /* 0x0000003149317223 */ /* 0x000fe2000001005a */
[----:B------:R-:W-:Y:S01]  /*ff70*/  LEA R6, P0, R70, c[0x0][0x208], 0x4 ;  /* 0x0000820046067a11 */ /* 0x000fe200078020ff */
[----:B------:R-:W-:Y:S01]  /*ff80*/  FFMA.FTZ R74, R74, R7, R89 ;  /* 0x000000074a4a7223 */ /* 0x000fe20000010059 */
[----:B------:R-:W-:Y:S01]  /*ff90*/  F2FP.BF16.PACK_AB R11, R14, R11 ;  /* 0x0000000b0e0b723e */ /* 0x000fe200000010ff */
[----:B------:R-:W-:Y:S01]  /*ffa0*/  FFMA.FTZ R48, R71, R48, R92 ;  /* 0x0000003047307223 */ /* 0x000fe2000001005c */
[----:B------:R-:W-:Y:S01]  /*ffb0*/  F2FP.BF16.PACK_AB R9, R22, R9 ;  /* 0x000000091609723e */ /* 0x000fe200000010ff */
[----:B------:R-:W-:Y:S01]  /*ffc0*/  FFMA.FTZ R53, R72, R53, R91 ;  /* 0x0000003548357223 */ /* 0x000fe2000001005b */
[----:B------:R-:W-:Y:S01]  /*ffd0*/  F2FP.BF16.PACK_AB R14, R59, R18 ;  /* 0x000000123b0e723e */ /* 0x000fe200000010ff */
[----:B------:R-:W-:Y:S01]  /*ffe0*/  IMAD.WIDE.U32 R20, R20, R57, c[0x0][0x208] ;  /* 0x0000820014147625 */ /* 0x000fe200078e0039 */
[----:B------:R-:W-:-:S02]  /*fff0*/  F2FP.BF16.PACK_AB R13, R16, R13 ;  /* 0x0000000d100d723e */ /* 0x000fc400000010ff */
[----:B------:R-:W-:Y:S01]  /*10000*/  F2FP.BF16.PACK_AB R18, R67, R66 ;  /* 0x000000424312723e */ /* 0x000fe200000010ff */
[----:B------:R-:W-:Y:S01]  /*10010*/  IMAD.WIDE.U32 R54, R54, R57, c[0x0][0x208] ;  /* 0x0000820036367625 */ /* 0x000fe200078e0039 */
[----:B------:R-:W-:Y:S01]  /*10020*/  F2FP.BF16.PACK_AB R16, R63, R62 ;  /* 0x0000003e3f10723e */ /* 0x000fe200000010ff */
[----:B------:R0:W-:Y:S01]  /*10030*/  STG.E.128 [R20.64], R8 ;  /* 0x0000000814007986 */ /* 0x0001e2000c101d06 */
[----:B------:R-:W-:Y:S01]  /*10040*/  F2FP.BF16.PACK_AB R51, R50, R51 ;  /* 0x000000333233723e */ /* 0x000fe200000010ff */
[----:B------:R-:W-:Y:S01]  /*10050*/  IMAD.WIDE.U32 R56, R56, R57, c[0x0][0x208] ;  /* 0x0000820038387625 */ /* 0x000fe200078e0039 */
[----:B------:R-:W-:Y:S01]  /*10060*/  F2FP.BF16.PACK_AB R50, R78, R75 ;  /* 0x0000004b4e32723e */ /* 0x000fe200000010ff */
[----:B------:R0:W-:Y:S01]  /*10070*/  STG.E.128 [R54.64], R12 ;  /* 0x0000000c36007986 */ /* 0x0001e2000c101d06 */
[----:B------:R-:W-:Y:S01]  /*10080*/  F2FP.BF16.PACK_AB R49, R74, R49 ;  /* 0x000000314a31723e */ /* 0x000fe200000010ff */
[----:B------:R-:W-:Y:S01]  /*10090*/  IMAD R0, R76, c[0x0][0x160], R0 ;  /* 0x000058004c007a24 */ /* 0x000fe200078e0200 */
[----:B------:R-:W-:Y:S01]  /*100a0*/  LEA.HI.X R7, R70, c[0x0][0x20c], RZ, 0x4, P0 ;  /* 0x0000830046077a11 */ /* 0x000fe200000f24ff */
[----:B------:R0:W-:Y:S01]  /*100b0*/  STG.E.128 [R56.64], R16 ;  /* 0x0000001038007986 */ /* 0x0001e2000c101d06 */
[----:B------:R-:W-:-:S02]  /*100c0*/  F2FP.BF16.PACK_AB R48, R53, R48 ;  /* 0x000000303530723e */ /* 0x000fc400000010ff */
[----:B------:R-:W-:-:S03]  /*100d0*/  ISETP.GE.AND P0, PT, R0, c[0x0][0x164], PT ;  /* 0x0000590000007a0c */ /* 0x000fc60003f06270 */
[----:B------:R0:W-:Y:S10]  /*100e0*/  STG.E.128 [R6.64], R48 ;  /* 0x0000003006007986 */ /* 0x0001f4000c101d06 */
[----:B0-----:R-:W-:Y:S01]  /*100f0*/  @P0 CALL.REL.NOINC `(.L_x_1501) ;  /* 0x0000001000000944 */ /* 0x001fe20003c00000 */
[----:B------:R-:W-:Y:S05]  /*10100*/  BRA `(.L_x_1502) ;  /* 0xffff08f000007947 */ /* 0x000fea000383ffff */
.L_x_1501:
[----:B------:R-:W-:Y:S05]  /*10110*/  BSYNC B0 ;  /* 0x0000000000007941 */ /* 0x000fea0003800000 */
.L_x_1218:
[----:B------:R-:W-:Y:S05]  /*10120*/  EXIT ;  /* 0x000000000000794d */ /* 0x000fea0003800000 */
.L_x_1499:
[----:B------:R-:W-:Y:S01]  /*10130*/  HFMA2.MMA R77, -RZ, RZ, 0, 1.847743988037109375e-06 ;  /* 0x0000001fff4d7435 */ /* 0x000fe200000001ff */
[----:B------:R-:W-:Y:S01]  /*10140*/  IMAD.MOV.U32 R76, RZ, RZ, R51 ;  /* 0x000000ffff4c7224 */ /* 0x000fe200078e0033 */
[----:B------:R-:W-:Y:S01]  /*10150*/  MOV R48, 0x10190 ;  /* 0x0001019000307802 */ /* 0x000fe20000000f00 */
[----:B------:R-:W-:-:S02]  /*10160*/  IMAD.MOV.U32 R50, RZ, RZ, 0x1 ;  /* 0x00000001ff327424 */ /* 0x000fc400078e00ff */
[----:B------:R-:W-:Y:S02]  /*10170*/  IMAD.MOV.U32 R49, RZ, RZ, -0x1 ;  /* 0xffffffffff317424 */ /* 0x000fe400078e00ff */
[----:B------:R-:W-:Y:S05]  /*10180*/  CALL.REL.NOINC `($__internal_9_$__cuda_sm70_shflsync_bfly_p) ;  /* 0x000008d000007944 */ /* 0x000fea0003c00000 */
[----:B-1----:R-:W-:Y:S05]  /*10190*/  BRA `(.L_x_1503) ;  /* 0xffffebd000007947 */ /* 0x002fea000383ffff */
.L_x_1500:
[----:B------:R-:W-:Y:S01]  /*101a0*/  IMAD.MOV.U32 R76, RZ, RZ, R51 ;  /* 0x000000ffff4c7224 */ /* 0x000fe200078e0033 */
[----:B------:R-:W-:Y:S01]  /*101b0*/  MOV R77, 0x1f ;  /* 0x0000001f004d7802 */ /* 0x000fe20000000f00 */
[----:B------:R-:W-:Y:S01]  /*101c0*/  IMAD.MOV.U32 R50, RZ, RZ, 0x2 ;  /* 0x00000002ff327424 */ /* 0x000fe200078e00ff */
[----:B------:R-:W-:Y:S01]  /*101d0*/  MOV R48, 0x10200 ;  /* 0x0001020000307802 */ /* 0x000fe20000000f00 */
[----:B------:R-:W-:Y:S02]  /*101e0*/  IMAD.MOV.U32 R49, RZ, RZ, -0x1 ;  /* 0xffffffffff317424 */ /* 0x000fe400078e00ff */
[----:B------:R-:W-:Y:S05]  /*101f0*/  CALL.REL.NOINC `($__internal_9_$__cuda_sm70_shflsync_bfly_p) ;  /* 0x0000086000007944 */ /* 0x000fea0003c00000 */
[----:B-1----:R-:W-:Y:S01]  /*10200*/  FADD.FTZ R51, R51, R50 ;  /* 0x0000003233337221 */ /* 0x002fe20000010000 */
[----:B------:R-:W-:Y:S01]  /*10210*/  MOV R49, 0xffffffff ;  /* 0xffffffff00317802 */ /* 0x000fe20000000f00 */
[----:B------:R-:W-:Y:S01]  /*10220*/  IMAD.MOV.U32 R50, RZ, RZ, 0x4 ;  /* 0x00000004ff327424 */ /* 0x000fe200078e00ff */
[----:B------:R-:W-:Y:S01]  /*10230*/  MOV R48, 0x10270 ;  /* 0x0001027000307802 */ /* 0x000fe20000000f00 */
[----:B------:R-:W-:Y:S02]  /*10240*/  IMAD.MOV.U32 R77, RZ, RZ, 0x1f ;  /* 0x0000001fff4d7424 */ /* 0x000fe400078e00ff */
[----:B------:R-:W-:-:S02]  /*10250*/  IMAD.MOV.U32 R76, RZ, RZ, R51 ;  /* 0x000000ffff4c7224 */ /* 0x000fc400078e0033 */
[----:B------:R-:W-:Y:S05]  /*10260*/  CALL.REL.NOINC `($__internal_9_$__cuda_sm70_shflsync_bfly_p) ;  /* 0x000007f000007944 */ /* 0x000fea0003c00000 */
[----:B-1----:R-:W-:Y:S01]  /*10270*/  FADD.FTZ R51, R51, R50 ;  /* 0x0000003233337221 */ /* 0x002fe20000010000 */
[----:B------:R-:W-:Y:S01]  /*10280*/  MOV R49, 0xffffffff ;  /* 0xffffffff00317802 */ /* 0x000fe20000000f00 */
[----:B------:R-:W-:Y:S01]  /*10290*/  IMAD.MOV.U32 R50, RZ, RZ, 0x8 ;  /* 0x00000008ff327424 */ /* 0x000fe200078e00ff */
[----:B------:R-:W-:Y:S01]  /*102a0*/  MOV R48, 0x102e0 ;  /* 0x000102e000307802 */ /* 0x000fe20000000f00 */
[----:B------:R-:W-:-:S02]  /*102b0*/  IMAD.MOV.U32 R77, RZ, RZ, 0x1f ;  /* 0x0000001fff4d7424 */ /* 0x000fc400078e00ff */
[----:B------:R-:W-:Y:S02]  /*102c0*/  IMAD.MOV.U32 R76, RZ, RZ, R51 ;  /* 0x000000ffff4c7224 */ /* 0x000fe400078e0033 */
[----:B------:R-:W-:Y:S05]  /*102d0*/  CALL.REL.NOINC `($__internal_9_$__cuda_sm70_shflsync_bfly_p) ;  /* 0x0000078000007944 */ /* 0x000fea0003c00000 */
[----:B-1----:R-:W-:Y:S01]  /*102e0*/  FADD.FTZ R51, R51, R50 ;  /* 0x0000003233337221 */ /* 0x002fe20000010000 */
[----:B------:R-:W-:Y:S01]  /*102f0*/  MOV R49, 0xffffffff ;  /* 0xffffffff00317802 */ /* 0x000fe20000000f00 */
[----:B------:R-:W-:Y:S01]  /*10300*/  IMAD.MOV.U32 R50, RZ, RZ, 0x10 ;  /* 0x00000010ff327424 */ /* 0x000fe200078e00ff */
[----:B------:R-:W-:Y:S01]  /*10310*/  MOV R48, 0x10350 ;  /* 0x0001035000307802 */ /* 0x000fe20000000f00 */
[----:B------:R-:W-:Y:S02]  /*10320*/  IMAD.MOV.U32 R77, RZ, RZ, 0x1f ;  /* 0x0000001fff4d7424 */ /* 0x000fe400078e00ff */
[----:B------:R-:W-:Y:S02]  /*10330*/  IMAD.MOV.U32 R76, RZ, RZ, R51 ;  /* 0x000000ffff4c7224 */ /* 0x000fe400078e0033 */
[----:B------:R-:W-:Y:S05]  /*10340*/  CALL.REL.NOINC `($__internal_9_$__cuda_sm70_shflsync_bfly_p) ;  /* 0x0000071000007944 */ /* 0x000fea0003c00000 */
[----:B-1----:R-:W-:Y:S02]  /*10350*/  FADD.FTZ R51, R51, R50 ;  /* 0x0000003233337221 */ /* 0x002fe40000010000 */
[----:B------:R-:W-:Y:S02]  /*10360*/  IMAD.MOV.U32 R50, RZ, RZ, 0x1 ;  /* 0x00000001ff327424 */ /* 0x000fe400078e00ff */
[----:B------:R-:W-:-:S02]  /*10370*/  FMUL.FTZ R51, R51, c[0x0][0x1e0] ;  /* 0x0000780033337a20 */ /* 0x000fc40000410000 */
[----:B------:R-:W-:Y:S02]  /*10380*/  IMAD.MOV.U32 R77, RZ, RZ, 0x1f ;  /* 0x0000001fff4d7424 */ /* 0x000fe400078e00ff */
        /* <DEDUP_REMOVED lines=81> */
[----:B------:R-:W-:Y:S02]  /*108a0*/  MOV R48, 0x108c0 ;  /* 0x000108c000307802 */ /* 0x000fe40000000f00 */
[----:B------:R-:W-:Y:S05]  /*108b0*/  CALL.REL.NOINC `($__internal_9_$__cuda_sm70_shflsync_bfly_p) ;  /* 0x000001a000007944 */ /* 0x000fea0003c00000 */
[----:B-1----:R-:W-:Y:S01]  /*108c0*/  FADD.FTZ R76, R76, R50 ;  /* 0x000000324c4c7221 */ /* 0x002fe20000010000 */
[----:B------:R-:W-:Y:S01]  /*108d0*/  MOV R48, 0x10920 ;  /* 0x0001092000307802 */ /* 0x000fe20000000f00 */
[----:B------:R-:W-:Y:S02]  /*108e0*/  IMAD.MOV.U32 R50, RZ, RZ, 0x2 ;  /* 0x00000002ff327424 */ /* 0x000fe400078e00ff */
[----:B------:R-:W-:Y:S02]  /*108f0*/  IMAD.MOV.U32 R77, RZ, RZ, 0x1f ;  /* 0x0000001fff4d7424 */ /* 0x000fe400078e00ff */
[----:B------:R-:W-:Y:S02]  /*10900*/  IMAD.MOV.U32 R49, RZ, RZ, -0x1 ;  /* 0xffffffffff317424 */ /* 0x000fe400078e00ff */
[----:B------:R-:W-:Y:S05]  /*10910*/  CALL.REL.NOINC `($__internal_9_$__cuda_sm70_shflsync_bfly_p) ;  /* 0x0000014000007944 */ /* 0x000fea0003c00000 */
[----:B-1----:R-:W-:Y:S01]  /*10920*/  FADD.FTZ R76, R76, R50 ;  /* 0x000000324c4c7221 */ /* 0x002fe20000010000 */
[----:B------:R-:W-:Y:S01]  /*10930*/  HFMA2.MMA R50, -RZ, RZ, 0, 2.384185791015625e-07 ;  /* 0x00000004ff327435 */ /* 0x000fe200000001ff */
[----:B------:R-:W-:Y:S01]  /*10940*/  IMAD.MOV.U32 R77, RZ, RZ, 0x1f ;  /* 0x0000001fff4d7424 */ /* 0x000fe200078e00ff */
[----:B------:R-:W-:Y:S01]  /*10950*/  MOV R48, 0x10980 ;  /* 0x0001098000307802 */ /* 0x000fe20000000f00 */
[----:B------:R-:W-:-:S03]  /*10960*/  IMAD.MOV.U32 R49, RZ, RZ, -0x1 ;  /* 0xffffffffff317424 */ /* 0x000fc600078e00ff */
[----:B------:R-:W-:Y:S05]  /*10970*/  CALL.REL.NOINC `($__internal_9_$__cuda_sm70_shflsync_bfly_p) ;  /* 0x000000e000007944 */ /* 0x000fea0003c00000 */
[----:B-1----:R-:W-:Y:S01]  /*10980*/  FADD.FTZ R76, R76, R50 ;  /* 0x000000324c4c7221 */ /* 0x002fe20000010000 */
[----:B------:R-:W-:Y:S01]  /*10990*/  MOV R77, 0x1f ;  /* 0x0000001f004d7802 */ /* 0x000fe20000000f00 */
[----:B------:R-:W-:Y:S01]  /*109a0*/  IMAD.MOV.U32 R50, RZ, RZ, 0x8 ;  /* 0x00000008ff327424 */ /* 0x000fe200078e00ff */
[----:B------:R-:W-:Y:S01]  /*109b0*/  MOV R48, 0x109e0 ;  /* 0x000109e000307802 */ /* 0x000fe20000000f00 */
[----:B------:R-:W-:-:S02]  /*109c0*/  IMAD.MOV.U32 R49, RZ, RZ, -0x1 ;  /* 0xffffffffff317424 */ /* 0x000fc400078e00ff */
[----:B------:R-:W-:Y:S05]  /*109d0*/  CALL.REL.NOINC `($__internal_9_$__cuda_sm70_shflsync_bfly_p) ;  /* 0x0000008000007944 */ /* 0x000fea0003c00000 */
[----:B-1----:R-:W-:Y:S01]  /*109e0*/  FADD.FTZ R76, R76, R50 ;  /* 0x000000324c4c7221 */ /* 0x002fe20000010000 */
[----:B------:R-:W-:Y:S01]  /*109f0*/  MOV R49, 0xffffffff ;  /* 0xffffffff00317802 */ /* 0x000fe20000000f00 */
[----:B------:R-:W-:Y:S01]  /*10a00*/  IMAD.MOV.U32 R50, RZ, RZ, 0x10 ;  /* 0x00000010ff327424 */ /* 0x000fe200078e00ff */
[----:B------:R-:W-:Y:S01]  /*10a10*/  MOV R48, 0x10a40 ;  /* 0x00010a4000307802 */ /* 0x000fe20000000f00 */
[----:B------:R-:W-:-:S02]  /*10a20*/  IMAD.MOV.U32 R77, RZ, RZ, 0x1f ;  /* 0x0000001fff4d7424 */ /* 0x000fc400078e00ff */
[----:B------:R-:W-:Y:S05]  /*10a30*/  CALL.REL.NOINC `($__internal_9_$__cuda_sm70_shflsync_bfly_p) ;  /* 0x0000002000007944 */ /* 0x000fea0003c00000 */
[----:B-1----:R-:W-:Y:S01]  /*10a40*/  IMAD.MOV.U32 R83, RZ, RZ, R50 ;  /* 0x000000ffff537224 */ /* 0x002fe200078e0032 */
[----:B------:R-:W-:Y:S05]  /*10a50*/  BRA `(.L_x_1504) ;  /* 0xffffe95000007947 */ /* 0x000fea000383ffff */
        .weak           $__internal_9_$__cuda_sm70_shflsync_bfly_p
        .type           $__internal_9_$__cuda_sm70_shflsync_bfly_p,@function
        .size           $__internal_9_$__cuda_sm70_shflsync_bfly_p,(.L_x_36097 - $__internal_9_$__cuda_sm70_shflsync_bfly_p)
$__internal_9_$__cuda_sm70_shflsync_bfly_p:
[----:B------:R-:W-:Y:S04]  /*10a60*/  WARPSYNC R49 ;  /* 0x0000003100007348 */ /* 0x000fe80003800000 */
[----:B------:R0:W1:Y:S02]  /*10a70*/  SHFL.BFLY PT, R50, R76, R50, R77 ;  /* 0x0c0000324c327389 */ /* 0x00006400000e004d */
[----:B0-----:R-:W-:-:S04]  /*10a80*/  IMAD.MOV.U32 R49, RZ, RZ, 0x0 ;  /* 0x00000000ff317424 */ /* 0x001fc800078e00ff */
[----:B------:R-:W-:Y:S05]  /*10a90*/  RET.REL.NODEC R48 `(_ZN10layer_norm13ln_fwd_kernelINS_13Kernel_traitsI13__nv_bfloat16S2_S2_S2_fjLj1280ELj1ELj4ELj1ELj16ENS_18Kernel_traits_baseILj1280ES2_S2_S2_S2_fjLj128EEEEELb1ELb0ELb0ELb1EEEvNS_9FwdParamsE) ;  /* 0xfffef56030007950 */ /* 0x000fea0003c3ffff */
.L_x_1505:
        /* <DEDUP_REMOVED lines=14> */
.L_x_36097:


//--------------------- .text._ZN10layer_norm13ln_fwd_kernelINS_13Kernel_traitsI13__nv_bfloat16S2_S2_S2_fjLj1280ELj1ELj4ELj1ELj16ENS_18Kernel_traits_baseILj1280ES2_S2_S2_S2_fjLj128EEEEELb1ELb0ELb1ELb0EEEvNS_9FwdParamsE --------------------------
	.section	.text._ZN10layer_norm13ln_fwd_kernelINS_13Kernel_traitsI13__nv_bfloat16S2_S2_S2_fjLj1280ELj1ELj4ELj1ELj16ENS_18Kernel_traits_baseILj1280ES2_S2_S2_S2_fjLj128EEEEELb1ELb0ELb1ELb0EEEvNS_9FwdParamsE,"ax",@progbits
	.sectioninfo	@"SHI_REGISTERS=167"
	.align	128
        .global         _ZN10layer_norm13ln_fwd_kernelINS_13Kernel_traitsI13__nv_bfloat16S2_S2_S2_fjLj1280ELj1ELj4ELj1ELj16ENS_18Kernel_traits_baseILj1280ES2_S2_S2_S2_fjLj128EEEEELb1ELb0ELb1ELb0EEEvNS_9FwdParamsE
        .type           _ZN10layer_norm13ln_fwd_kernelINS_13Kernel_traitsI13__nv_bfloat16S2_S2_S2_fjLj1280ELj1ELj4ELj1ELj16ENS_18Kernel_traits_baseILj1280ES2_S2_S2_S2_fjLj128EEEEELb1ELb0ELb1ELb0EEEvNS_9FwdParamsE,@function
        .size           _ZN10layer_norm13ln_fwd_kernelINS_13Kernel_traitsI13__nv_bfloat16S2_S2_S2_fjLj1280ELj1ELj4ELj1ELj16ENS_18Kernel_traits_baseILj1280ES2_S2_S2_S2_fjLj128EEEEELb1ELb0ELb1ELb0EEEvNS_9FwdParamsE,(.L_x_36098 - _ZN10layer_norm13ln_fwd_kernelINS_13Kernel_traitsI13__nv_bfloat16S2_S2_S2_fjLj1280ELj1ELj4ELj1ELj16ENS_18Kernel_traits_baseILj1280ES2_S2_S2_S2_fjLj128EEEEELb1ELb0ELb1ELb0EEEvNS_9FwdParamsE)
        .other          _ZN10layer_norm13ln_fwd_kernelINS_13Kernel_traitsI13__nv_bfloat16S2_S2_S2_fjLj1280ELj1ELj4ELj1ELj16ENS_18Kernel_traits_baseILj1280ES2_S2_S2_S2_fjLj128EEEEELb1ELb0ELb1ELb0EEEvNS_9FwdParamsE,@"STO_CUDA_ENTRY STV_DEFAULT"
_ZN10layer_norm13ln_fwd_kernelINS_13Kernel_traitsI13__nv_bfloat16S2_S2_S2_fjLj1280ELj1ELj4ELj1ELj16ENS_18Kernel_traits_baseILj1280ES2_S2_S2_S2_fjLj128EEEEELb1ELb0ELb1ELb0EEEvNS_9FwdParamsE:
.text._ZN10layer_norm13ln_fwd_kernelINS_13Kernel_traitsI13__nv_bfloat16S2_S2_S2_fjLj1280ELj1ELj4ELj1ELj16ENS_18Kernel_traits_baseILj1280ES2_S2_S2_S2_fjLj128EEEEELb1ELb0ELb1ELb0EEEvNS_9FwdParamsE:
[----:B------:R-:W-:Y:S02]  /*0000*/  IMAD.MOV.U32 R1, RZ, RZ, c[0x0][0x28] ;  /* 0x00000a00ff017624 */ /* 0x000fe400078e00ff */
[----:B------:R-:W-:Y:S02]  /*0010*/  ULDC.U8 UR4, c[0x0][0x244] ;  /* 0x0000910000047ab9 */ /* 0x000fe40000000000 */
[----:B------:R-:W-:Y:S01]  /*0020*/  ISETP.NE.AND P0, PT, RZ, UR4, PT ;  /* 0x00000004ff007c0c */ /* 0x000fe2000bf05270 */
[----:B------:R-:W-:Y:S01]  /*0030*/  ULDC.64 UR4, c[0x0][0x230] ;  /* 0x00008c0000047ab9 */ /* 0x000fe20000000a00 */
[----:B------:R-:W-:Y:S01]  /*0040*/  IMAD.MOV.U32 R98, RZ, RZ, c[0x0][0x238] ;  /* 0x00008e00ff627624 */ /* 0x000fe200078e00ff */
[----:B------:R-:W-:Y:S01]  /*0050*/  ULDC.64 UR6, c[0x0][0x118] ;  /* 0x0000460000067ab9 */ /* 0x000fe20000000a00 */
[----:B------:R-:W-:Y:S02]  /*0060*/  IMAD.U32 R2, RZ, RZ, UR4 ;  /* 0x00000004ff027e24 */ /* 0x000fe4000f8e00ff */
[----:B------:R-:W-:Y:S02]  /*0070*/  IMAD.U32 R3, RZ, RZ, UR5 ;  /* 0x00000005ff037e24 */ /* 0x000fe4000f8e00ff */
[----:B------:R-:W-:-:S05]  /*0080*/  IMAD.MOV.U32 R99, RZ, RZ, c[0x0][0x23c] ;  /* 0x00008f00ff637624 */ /* 0x000fca00078e00ff */
[----:B------:R-:W2:Y:S01]  /*0090*/  @P0 LDG.E.64 R2, [R2.64] ;  /* 0x0000000602020981 */ /* 0x000ea2000c1e1b00 */
[----:B------:R-:W-:Y:S01]  /*00a0*/  @P0 MOV R8, R98 ;  /* 0x0000006200080202 */ /* 0x000fe20000000f00 */
        /* <DEDUP_REMOVED lines=11> */
[----:B--2---:R-:W0:Y:S01]  /*0160*/  @P0 R2UR UR4, R2 ;  /* 0x00000000020403c2 */ /* 0x004e2200000e0000 */
[----:B---3--:R-:W-:-:S07]  /*0170*/  @P0 IADD3 R98, P1, R4, c[0x0][0x240], RZ ;  /* 0x0000900004620a10 */ /* 0x008fce0007f3e0ff */
[----:B------:R1:W2:Y:S01]  /*0180*/  @P0 R2UR UR5, R3 ;  /* 0x00000000030503c2 */ /* 0x0002a200000e0000 */
        /* <DEDUP_REMOVED lines=11> */
[----:B------:R-:W-:Y:S01]  /*0240*/  IMAD.MOV.U32 R0, RZ, RZ, c[0x0][0x168] ;  /* 0x00005a00ff007624 */ /* 0x000fe200078e00ff */
        /* <DEDUP_REMOVED lines=29> */
[----:B------:R-:W-:Y:S01]  /*0420*/  ISETP.GE.U32.AND P4, PT, R27, 0x80, PT ;  /* 0x000000801b00780c */ /* 0x000fe20003f86070 */
[----:B------:R-:W-:Y:S01]  /*0430*/  UIADD3 UR24, UR5, -0x24c28bd8, URZ ;  /* 0xdb3d742805187890 */ /* 0x000fe2000fffe03f */
[----:B------:R-:W-:Y:S01]  /*0440*/  P2R R31, PR, RZ, 0x40 ;  /* 0x00000040ff1f7803 */ /* 0x000fe20000000000 */
[----:B------:R-:W-:Y:S01]  /*0450*/  IMAD.WIDE.U32 R4, R4, -0x2daee0ad, RZ ;  /* 0xd2511f5304047825 */ /* 0x000fe200078e00ff */
[----:B------:R-:W-:Y:S01]  /*0460*/  LOP3.LUT R3, R7, UR15, R8, 0x96, !PT ;  /* 0x0000000f07037c12 */ /* 0x000fe2000f8e9608 */
[----:B------:R-:W-:Y:S01]  /*0470*/  UIADD3 UR25, UR4, -0x700cb87f, URZ ;  /* 0x8ff3478104197890 */ /* 0x000fe2000fffe03f */
[----:B------:R-:W-:Y:S01]  /*0480*/  P2R R32, PR, RZ, 0x20 ;  /* 0x00000020ff207803 */ /* 0x000fe20000000000 */
[----:B------:R-:W-:Y:S01]  /*0490*/  UIADD3 UR26, UR5, -0x695add53, URZ ;  /* 0x96a522ad051a7890 */ /* 0x000fe2000fffe03f */
[----:B------:R-:W-:Y:S01]  /*04a0*/  LOP3.LUT R8, R5, UR16, R2, 0x96, !PT ;  /* 0x0000001005087c12 */ /* 0x000fe2000f8e9602 */
[----:B------:R-:W-:Y:S01]  /*04b0*/  IMAD.WIDE.U32 R2, R3, -0x2daee0ad, RZ ;  /* 0xd2511f5303027825 */ /* 0x000fe200078e00ff */
[----:B------:R-:W-:-:S02]  /*04c0*/  ISETP.GE.U32.AND P0, PT, R27, 0xa0, PT ;  /* 0x000000a01b00780c */ /* 0x000fc40003f06070 */
[----:B------:R-:W-:Y:S01]  /*04d0*/  P2R R33, PR, RZ, 0x10 ;  /* 0x00000010ff217803 */ /* 0x000fe20000000000 */
        /* <DEDUP_REMOVED lines=25> */
.L_x_1507:
[----:B0-----:R-:W-:Y:S05]  /*0670*/  BSYNC B0 ;  /* 0x0000000000007941 */ /* 0x001fea0003800000 */
.L_x_1506:
        /* <DEDUP_REMOVED lines=13> */
.L_x_1509:
[----:B0-----:R-:W-:Y:S05]  /*0750*/  BSYNC B0 ;  /* 0x0000000000007941 */ /* 0x001fea0003800000 */
.L_x_1508:
        /* <DEDUP_REMOVED lines=13> */
.L_x_1511:
[----:B0-----:R-:W-:Y:S05]  /*0830*/  BSYNC B0 ;  /* 0x0000000000007941 */ /* 0x001fea0003800000 */
.L_x_1510:
        /* <DEDUP_REMOVED lines=13> */
.L_x_1513:
[----:B0-----:R-:W-:Y:S05]  /*0910*/  BSYNC B0 ;  /* 0x0000000000007941 */ /* 0x001fea0003800000 */
.L_x_1512:
        /* <DEDUP_REMOVED lines=12> */
.L_x_1515:
[----:B0-----:R-:W-:Y:S05]  /*09e0*/  BSYNC B0 ;  /* 0x0000000000007941 */ /* 0x001fea0003800000 */
.L_x_1514:
[----:B------:R-:W-:Y:S02]  /*09f0*/  ISETP.GE.AND P2, PT, R26, c[0x0][0x164], PT ;  /* 0x000059001a007a0c */ /* 0x000fe40003f46270 */
[----:B------:R-:W-:Y:S02]  /*0a00*/  LOP3.LUT R90, R15, UR23, R8, 0x96, !PT ;  /* 0x000000170f5a7c12 */ /* 0x000fe4000f8e9608 */
[----:B------:R-:W-:-:S09]  /*0a10*/  LOP3.LUT R100, R13, UR24, R2, 0x96, !PT ;  /* 0x000000180d647c12 */ /* 0x000fd2000f8e9602 */
[----:B------:R-:W-:Y:S05]  /*0a20*/  @P2 EXIT ;  /* 0x000000000000294d */ /* 0x000fea0003800000 */
[--C-:B-----5:R-:W-:Y:S01]  /*0a30*/  PRMT R13, RZ, 0x5410, R6.reuse ;  /* 0x00005410ff0d7816 */ /* 0x120fe20000000006 */
[----:B------:R-:W-:Y:S01]  /*0a40*/  IMAD R93, R93, -0x2daee0ad, RZ ;  /* 0xd2511f535d5d7824 */ /* 0x000fe200078e02ff */
[----:B------:R-:W-:Y:S01]  /*0a50*/  PRMT R12, RZ, 0x7610, R6 ;  /* 0x00007610ff0c7816 */ /* 0x000fe20000000006 */
[C---:B------:R-:W-:Y:S01]  /*0a60*/  IMAD.HI.U32 R95, R100.reuse, -0x326172a9, RZ ;  /* 0xcd9e8d57645f7827 */ /* 0x040fe200078e00ff */
[--C-:B------:R-:W-:Y:S01]  /*0a70*/  PRMT R11, RZ, 0x5410, R7.reuse ;  /* 0x00005410ff0b7816 */ /* 0x100fe20000000007 */
[----:B------:R-:W-:Y:S01]  /*0a80*/  BSSY B0, `(.L_x_1516) ;  /* 0x00011ac000007945 */ /* 0x000fe20003800000 */
[----:B------:R-:W-:Y:S01]  /*0a90*/  PRMT R10, RZ, 0x7610, R7 ;  /* 0x00007610ff0a7816 */ /* 0x000fe20000000007 */
[----:B------:R-:W-:Y:S01]  /*0aa0*/  IMAD R100, R100, -0x326172a9, RZ ;  /* 0xcd9e8d5764647824 */ /* 0x000fe200078e02ff */
        /* <DEDUP_REMOVED lines=25> */
[----:B------:R-:W-:Y:S01]  /*0c40*/  PRMT R89, RZ, 0x7610, R37 ;  /* 0x00007610ff597816 */ /* 0x000fe20000000025 */
[----:B------:R-:W-:Y:S01]  /*0c50*/  IMAD.WIDE.U32 R36, R90, -0x2daee0ad, RZ ;  /* 0xd2511f535a247825 */ /* 0x000fe200078e00ff */
[--C-:B------:R-:W-:Y:S02]  /*0c60*/  PRMT R17, RZ, 0x5410, R4.reuse ;  /* 0x00005410ff117816 */ /* 0x100fe40000000004 */
[----:B------:R-:W-:Y:S01]  /*0c70*/  PRMT R16, RZ, 0x7610, R4 ;  /* 0x00007610ff107816 */ /* 0x000fe20000000004 */
[----:B------:R-:W-:Y:S01]  /*0c80*/  IMAD.MOV.U32 R94, RZ, RZ, R36 ;  /* 0x000000ffff5e7224 */ /* 0x000fe200078e0024 */
        /* <DEDUP_REMOVED lines=27> */
[----:B------:R-:W-:Y:S01]  /*0e40*/  LOP3.LUT R99, R98, 0x3, RZ, 0xc0, !PT ;  /* 0x0000000362637812 */ /* 0x000fe200078ec0ff */
[----:B------:R-:W-:Y:S01]  /*0e50*/  IMAD.MOV.U32 R98, RZ, RZ, RZ ;  /* 0x000000ffff627224 */ /* 0x000fe200078e00ff */
        /* <DEDUP_REMOVED lines=15> */
[----:B------:R-:W-:Y:S02]  /*0f50*/  LOP3.LUT R95, R95, UR25, R44, 0x96, !PT ;  /* 0x000000195f5f7c12 */ /* 0x000fe4000f8e962c */
        /* <DEDUP_REMOVED lines=9> */
.L_x_1948:
[----:B------:R-:W-:-:S10]  /*0ff0*/  HFMA2.MMA R157, -RZ, RZ, 0, 2.384185791015625e-07 ;  /* 0x00000004ff9d7435 */ /* 0x000fd400000001ff */
[----:B------:R-:W-:-:S05]  /*1000*/  IMAD.WIDE R44, R26, R157, c[0x0][0x1d0] ;  /* 0x000074001a2c7625 */ /* 0x000fca00078e029d */
[----:B------:R-:W2:Y:S04]  /*1010*/  LDG.E R159, [R44.64] ;  /* 0x000000062c9f7981 */ /* 0x000ea8000c1e1900 */
[----:B------:R-:W0:Y:S01]  /*1020*/  S2R R155, SR_TID.X ;  /* 0x00000000009b7919 */ /* 0x000e220000002100 */
[C---:B------:R-:W-:Y:S02]  /*1030*/  IMAD R46, R26.reuse, c[0x0][0x168], RZ ;  /* 0x00005a001a2e7a24 */ /* 0x040fe400078e02ff */
[----:B------:R-:W-:Y:S01]  /*1040*/  IMAD.WIDE R156, R26, R157, c[0x0][0x1d8] ;  /* 0x000076001a9c7625 */ /* 0x000fe200078e029d */
[----:B------:R-:W-:Y:S05]  /*1050*/  BSSY B1, `(.L_x_1517) ;  /* 0x0000339000017945 */ /* 0x000fea0003800000 */
[----:B------:R1:W5:Y:S02]  /*1060*/  LDG.E R156, [R156.64] ;  /* 0x000000069c9c7981 */ /* 0x000364000c1e1900 */
[----:B-1----:R-:W-:-:S02]  /*1070*/  SHF.R.S32.HI R157, RZ, 0x1f, R26 ;  /* 0x0000001fff9d7819 */ /* 0x002fc4000001141a */
        /* <DEDUP_REMOVED lines=8> */
[----:B------:R-:W-:-:S03]  /*1100*/  IMAD.MOV.U32 R158, RZ, RZ, RZ ;  /* 0x000000ffff9e7224 */ /* 0x000fc600078e00ff */
[-C--:B------:R-:W-:Y:S02]  /*1110*/  @P2 LEA.HI.SX32 R158, R161, R160.reuse, 0x1d ;  /* 0x000000a0a19e2211 */ /* 0x080fe400078feaff */
[----:B------:R-:W-:Y:S01]  /*1120*/  LEA.HI.SX32 R160, R47, R160, 0x1d ;  /* 0x000000a02fa07211 */ /* 0x000fe200078feaff */
[----:B------:R-:W-:Y:S05]  /*1130*/  @!P1 BRA `(.L_x_1518) ;  /* 0x000032a000009947 */ /* 0x000fea0003800000 */
[----:B------:R-:W-:Y:S01]  /*1140*/  ISETP.NE.U32.AND P3, PT, RZ, c[0x0][0x180], PT ;  /* 0x00006000ff007a0c */ /* 0x000fe20003f65070 */
[----:B------:R-:W-:-:S03]  /*1150*/  @P2 IMAD.MOV.U32 R47, RZ, RZ, 0x10 ;  /* 0x00000010ff2f2424 */ /* 0x000fc600078e00ff */
[----:B------:R-:W-:Y:S01]  /*1160*/  ISETP.NE.AND.EX P3, PT, RZ, c[0x0][0x184], PT, P3 ;  /* 0x00006100ff007a0c */ /* 0x000fe20003f65330 */
[----:B------:R-:W-:-:S05]  /*1170*/  @P2 IMAD.WIDE.U32 R46, R158, R47, c[0x0][0x170] ;  /* 0x00005c009e2e2625 */ /* 0x000fca00078e002f */
[----:B------:R0:W5:Y:S07]  /*1180*/  @P2 LDG.E.128 R36, [R46.64] ;  /* 0x000000062e242981 */ /* 0x00016e000c1e1d00 */
[----:B------:R-:W-:-:S04]  /*1190*/  @P3 IMAD.MOV.U32 R45, RZ, RZ, 0x10 ;  /* 0x00000010ff2d3424 */ /* 0x000fc800078e00ff */
[----:B------:R-:W-:-:S05]  /*11a0*/  @P3 IMAD.WIDE.U32 R44, R160, R45, c[0x0][0x180] ;  /* 0x00006000a02c3625 */ /* 0x000fca00078e002d */
[----:B------:R0:W5:Y:S01]  /*11b0*/  @P3 LDG.E.128 R40, [R44.64] ;  /* 0x000000062c283981 */ /* 0x000162000c1e1d00 */
[----:B------:R-:W-:Y:S01]  /*11c0*/  ISETP.GT.AND P4, PT, R159, RZ, PT ;  /* 0x000000ff9f00720c */ /* 0x000fe20003f84270 */
[----:B------:R-:W-:-:S12]  /*11d0*/  BSSY B2, `(.L_x_1519) ;  /* 0x000005f000027945 */ /* 0x000fd80003800000 */
[----:B------:R-:W-:Y:S05]  /*11e0*/  @P4 BRA `(.L_x_1520) ;  /* 0x0000006000004947 */ /* 0x000fea0003800000 */
[----:B0-----:R-:W-:Y:S01]  /*11f0*/  IMAD.MOV.U32 R128, RZ, RZ, RZ ;  /* 0x000000ffff807224 */ /* 0x001fe200078e00ff */
[----:B------:R-:W-:Y:S01]  /*1200*/  MOV R44, R99 ;  /* 0x00000063002c7202 */ /* 0x000fe20000000f00 */
[----:B------:R-:W-:Y:S05]  /*1210*/  @!P3 BRA `(.L_x_1521) ;  /* 0x000005a00000b947 */ /* 0x000fea0003800000 */
[----:B------:R-:W-:Y:S01]  /*1220*/  IMAD.MOV.U32 R44, RZ, RZ, R99 ;  /* 0x000000ffff2c7224 */ /* 0x000fe200078e0063 */
[----:B-----5:R-:W-:Y:S01]  /*1230*/  PRMT R128, RZ, 0x5410, R40 ;  /* 0x00005410ff807816 */ /* 0x020fe20000000028 */
[----:B------:R-:W-:Y:S05]  /*1240*/  BRA `(.L_x_1521) ;  /* 0x0000057000007947 */ /* 0x000fea0003800000 */
.L_x_1520:
[C---:B0-----:R-:W-:Y:S01]  /*1250*/  ISETP.NE.AND P5, PT, R99.reuse, 0x1, PT ;  /* 0x000000016300780c */ /* 0x041fe20003fa5270 */
[----:B------:R-:W-:Y:S01]  /*1260*/  BSSY B3, `(.L_x_1522) ;  /* 0x000000c000037945 */ /* 0x000fe20003800000 */
[----:B------:R-:W-:-:S11]  /*1270*/  IADD3 R44, R99, 0x1, RZ ;  /* 0x00000001632c7810 */ /* 0x000fd60007ffe0ff */
        /* <DEDUP_REMOVED lines=9> */
.L_x_1523:
[----:B------:R-:W-:Y:S02]  /*1310*/  MOV R121, R100 ;  /* 0x0000006400797202 */ /* 0x000fe40000000f00 */
.L_x_1524:
[----:B------:R-:W-:Y:S05]  /*1320*/  BSYNC B3 ;  /* 0x0000000000037941 */ /* 0x000fea0003800000 */
.L_x_1522:
        /* <DEDUP_REMOVED lines=16> */
.L_x_1528:
[----:B------:R-:W-:Y:S05]  /*1430*/  BSYNC B4 ;  /* 0x0000000000047941 */ /* 0x000fea0003800000 */
.L_x_1527:
        /* <DEDUP_REMOVED lines=44> */
.L_x_1526:
[----:B------:R-:W-:Y:S05]  /*1700*/  BSYNC B3 ;  /* 0x0000000000037941 */ /* 0x000fea0003800000 */
.L_x_1525:
[----:B------:R-:W0:Y:S01]  /*1710*/  I2F.U32 R45, R121 ;  /* 0x00000079002d7306 */ /* 0x000e220000201000 */
[----:B-----5:R-:W-:Y:S01]  /*1720*/  PRMT R46, RZ, 0x5410, R36 ;  /* 0x00005410ff2e7816 */ /* 0x020fe20000000024 */
[----:B------:R-:W-:-:S04]  /*1730*/  IMAD.MOV.U32 R122, RZ, RZ, 0x2f800000 ;  /* 0x2f800000ff7a7424 */ /* 0x000fc800078e00ff */
[----:B------:R-:W-:-:S04]  /*1740*/  FMUL.FTZ R46, R46, c[0x0][0x1ec] ;  /* 0x00007b002e2e7a20 */ /* 0x000fc80000410000 */
[----:B------:R-:W-:Y:S02]  /*1750*/  FMUL.FTZ R46, R46, c[0x0][0x1e8] ;  /* 0x00007a002e2e7a20 */ /* 0x000fe40000410000 */
[----:B0-----:R-:W-:-:S05]  /*1760*/  FFMA.FTZ R45, R45, R122, 1.1641532182693481445e-10 ;  /* 0x2f0000002d2d7423 */ /* 0x001fca000001007a */
[----:B------:R-:W-:Y:S02]  /*1770*/  FSETP.GTU.FTZ.AND P5, PT, R45, c[0x0][0x1e4], PT ;  /* 0x000079002d007a0b */ /* 0x000fe40003fbc000 */
[----:B------:R-:W-:Y:S02]  /*1780*/  @P3 PRMT R45, RZ, 0x5410, R40 ;  /* 0x00005410ff2d3816 */ /* 0x000fe40000000028 */
[----:B------:R-:W-:Y:S02]  /*1790*/  FSEL R128, R46, RZ, !P5 ;  /* 0x000000ff2e807208 */ /* 0x000fe40006800000 */
[----:B------:R-:W-:-:S03]  /*17a0*/  SEL R154, RZ, 0x1, P5 ;  /* 0x00000001ff9a7807 */ /* 0x000fc60002800000 */
[----:B------:R-:W-:Y:S02]  /*17b0*/  @P3 FADD.FTZ R128, R45, R128 ;  /* 0x000000802d803221 */ /* 0x000fe40000010000 */
.L_x_1521:
[----:B------:R-:W-:Y:S05]  /*17c0*/  BSYNC B2 ;  /* 0x0000000000027941 */ /* 0x000fea0003800000 */
.L_x_1519:
[----:B------:R-:W-:Y:S01]  /*17d0*/  BSSY B2, `(.L_x_1529) ;  /* 0x000005f000027945 */ /* 0x000fe20003800000 */
[----:B------:R-:W-:Y:S05]  /*17e0*/  @P4 BRA `(.L_x_1530) ;  /* 0x0000006000004947 */ /* 0x000fea0003800000 */
[----:B------:R-:W-:Y:S02]  /*17f0*/  IMAD.MOV.U32 R127, RZ, RZ, RZ ;  /* 0x000000ffff7f7224 */ /* 0x000fe400078e00ff */
[----:B------:R-:W-:Y:S01]  /*1800*/  IMAD.MOV.U32 R45, RZ, RZ, R44 ;  /* 0x000000ffff2d7224 */ /* 0x000fe200078e002c */
[----:B------:R-:W-:Y:S05]  /*1810*/  @!P3 BRA `(.L_x_1531) ;  /* 0x000005a00000b947 */ /* 0x000fea0003800000 */
[----:B------:R-:W-:Y:S02]  /*1820*/  MOV R45, R44 ;  /* 0x0000002c002d7202 */ /* 0x000fe40000000f00 */
[----:B-----5:R-:W-:Y:S01]  /*1830*/  PRMT R127, RZ, 0x7610, R40 ;  /* 0x00007610ff7f7816 */ /* 0x020fe20000000028 */
[----:B------:R-:W-:Y:S05]  /*1840*/  BRA `(.L_x_1531) ;  /* 0x0000057000007947 */ /* 0x000fea0003800000 */
.L_x_1530:
[C---:B------:R-:W-:Y:S01]  /*1850*/  ISETP.NE.AND P5, PT, R44.reuse, 0x1, PT ;  /* 0x000000012c00780c */ /* 0x040fe20003fa5270 */
        /* <DEDUP_REMOVED lines=11> */
.L_x_1533:
[----:B------:R-:W-:Y:S02]  /*1910*/  IMAD.MOV.U32 R99, RZ, RZ, R100 ;  /* 0x000000ffff637224 */ /* 0x000fe400078e0064 */
.L_x_1534:
[----:B------:R-:W-:Y:S05]  /*1920*/  BSYNC B3 ;  /* 0x0000000000037941 */ /* 0x000fea0003800000 */
.L_x_1532:
        /* <DEDUP_REMOVED lines=16> */
.L_x_1538:
[----:B------:R-:W-:Y:S05]  /*1a30*/  BSYNC B4 ;  /* 0x0000000000047941 */ /* 0x000fea0003800000 */
.L_x_1537:
        /* <DEDUP_REMOVED lines=44> */
.L_x_1536:
[----:B------:R-:W-:Y:S05]  /*1d00*/  BSYNC B3 ;  /* 0x0000000000037941 */ /* 0x000fea0003800000 */
.L_x_1535:
        /* <DEDUP_REMOVED lines=11> */
.L_x_1531:
[----:B------:R-:W-:Y:S05]  /*1dc0*/  BSYNC B2 ;  /* 0x0000000000027941 */ /* 0x000fea0003800000 */
.L_x_1529:
[----:B------:R-:W-:Y:S01]  /*1dd0*/  BSSY B2, `(.L_x_1539) ;  /* 0x000005f000027945 */ /* 0x000fe20003800000 */
[----:B------:R-:W-:Y:S05]  /*1de0*/  @P4 BRA `(.L_x_1540) ;  /* 0x0000006000004947 */ /* 0x000fea0003800000 */
[----:B------:R-:W-:Y:S02]  /*1df0*/  IMAD.MOV.U32 R126, RZ, RZ, RZ ;  /* 0x000000ffff7e7224 */ /* 0x000fe400078e00ff */
[----:B------:R-:W-:Y:S01]  /*1e00*/  IMAD.MOV.U32 R44, RZ, RZ, R45 ;  /* 0x000000ffff2c7224 */ /* 0x000fe200078e002d */
[----:B------:R-:W-:Y:S05]  /*1e10*/  @!P3 BRA `(.L_x_1541) ;  /* 0x000005a00000b947 */ /* 0x000fea0003800000 */
[----:B------:R-:W-:Y:S01]  /*1e20*/  IMAD.MOV.U32 R44, RZ, RZ, R45 ;  /* 0x000000ffff2c7224 */ /* 0x000fe200078e002d */
[----:B-----5:R-:W-:Y:S01]  /*1e30*/  PRMT R126, RZ, 0x5410, R41 ;  /* 0x00005410ff7e7816 */ /* 0x020fe20000000029 */
[----:B------:R-:W-:Y:S05]  /*1e40*/  BRA `(.L_x_1541) ;  /* 0x0000057000007947 */ /* 0x000fea0003800000 */
.L_x_1540:
        /* <DEDUP_REMOVED lines=12> */
.L_x_1543:
[----:B------:R-:W-:Y:S02]  /*1f10*/  IMAD.MOV.U32 R99, RZ, RZ, R100 ;  /* 0x000000ffff637224 */ /* 0x000fe400078e0064 */
.L_x_1544:
[----:B------:R-:W-:Y:S05]  /*1f20*/  BSYNC B3 ;  /* 0x0000000000037941 */ /* 0x000fea0003800000 */
.L_x_1542:
        /* <DEDUP_REMOVED lines=16> */
.L_x_1548:
[----:B------:R-:W-:Y:S05]  /*2030*/  BSYNC B4 ;  /* 0x0000000000047941 */ /* 0x000fea0003800000 */
.L_x_1547:
        /* <DEDUP_REMOVED lines=44> */
.L_x_1546:
[----:B------:R-:W-:Y:S05]  /*2300*/  BSYNC B3 ;  /* 0x0000000000037941 */ /* 0x000fea0003800000 */
.L_x_1545:
[----:B------:R-:W0:Y:S01]  /*2310*/  I2F.U32 R45, R99 ;  /* 0x00000063002d7306 */ /* 0x000e220000201000 */
[----:B------:R-:W-:Y:S01]  /*2320*/  HFMA2.MMA R122, -RZ, RZ, 0.1171875, 0 ;  /* 0x2f800000ff7a7435 */ /* 0x000fe200000001ff */
[----:B-----5:R-:W-:-:S05]  /*2330*/  PRMT R46, RZ, 0x5410, R37 ;  /* 0x00005410ff2e7816 */ /* 0x020fca0000000025 */
        /* <DEDUP_REMOVED lines=8> */
.L_x_1541:
[----:B------:R-:W-:Y:S05]  /*23c0*/  BSYNC B2 ;  /* 0x0000000000027941 */ /* 0x000fea0003800000 */
.L_x_1539:
        /* <DEDUP_REMOVED lines=8> */
.L_x_1550:
[C---:B------:R-:W-:Y:S01]  /*2450*/  ISETP.NE.AND P5, PT, R44.reuse, 0x1, PT ;  /* 0x000000012c00780c */ /* 0x040fe20003fa5270 */
[----:B------:R-:W-:Y:S01]  /*2460*/  BSSY B3, `(.L_x_1552) ;  /* 0x000000c000037945 */ /* 0x000fe20003800000 */
[----:B------:R-:W-:-:S11]  /*2470*/  IADD3 R45, R44, 0x1, RZ ;  /* 0x000000012c2d7810 */ /* 0x000fd60007ffe0ff */
        /* <DEDUP_REMOVED lines=9> */
.L_x_1553:
[----:B------:R-:W-:Y:S02]  /*2510*/  IMAD.MOV.U32 R99, RZ, RZ, R100 ;  /* 0x000000ffff637224 */ /* 0x000fe400078e0064 */
.L_x_1554:
[----:B------:R-:W-:Y:S05]  /*2520*/  BSYNC B3 ;  /* 0x0000000000037941 */ /* 0x000fea0003800000 */
.L_x_1552:
        /* <DEDUP_REMOVED lines=16> */
.L_x_1558:
[----:B------:R-:W-:Y:S05]  /*2630*/  BSYNC B4 ;  /* 0x0000000000047941 */ /* 0x000fea0003800000 */
.L_x_1557:
        /* <DEDUP_REMOVED lines=44> */
.L_x_1556:
[----:B------:R-:W-:Y:S05]  /*2900*/  BSYNC B3 ;  /* 0x0000000000037941 */ /* 0x000fea0003800000 */
.L_x_1555:
        /* <DEDUP_REMOVED lines=11> */
.L_x_1551:
[----:B------:R-:W-:Y:S05]  /*29c0*/  BSYNC B2 ;  /* 0x0000000000027941 */ /* 0x000fea0003800000 */
.L_x_1549:
[----:B------:R-:W-:Y:S01]  /*29d0*/  BSSY B2, `(.L_x_1559) ;  /* 0x000005f000027945 */ /* 0x000fe20003800000 */
[----:B------:R-:W-:Y:S05]  /*29e0*/  @P4 BRA `(.L_x_1560) ;  /* 0x0000006000004947 */ /* 0x000fea0003800000 */
[----:B------:R-:W-:Y:S01]  /*29f0*/  HFMA2.MMA R124, -RZ, RZ, 0, 0 ;  /* 0x00000000ff7c7435 */ /* 0x000fe200000001ff */
[----:B------:R-:W-:Y:S01]  /*2a00*/  IMAD.MOV.U32 R44, RZ, RZ, R45 ;  /* 0x000000ffff2c7224 */ /* 0x000fe200078e002d */
[----:B------:R-:W-:Y:S05]  /*2a10*/  @!P3 BRA `(.L_x_1561) ;  /* 0x000005a00000b947 */ /* 0x000fea0003800000 */
[----:B------:R-:W-:Y:S01]  /*2a20*/  IMAD.MOV.U32 R44, RZ, RZ, R45 ;  /* 0x000000ffff2c7224 */ /* 0x000fe200078e002d */
[----:B-----5:R-:W-:Y:S01]  /*2a30*/  PRMT R124, RZ, 0x5410, R42 ;  /* 0x00005410ff7c7816 */ /* 0x020fe2000000002a */
[----:B------:R-:W-:Y:S05]  /*2a40*/  BRA `(.L_x_1561) ;  /* 0x0000057000007947 */ /* 0x000fea0003800000 */
.L_x_1560:
        /* <DEDUP_REMOVED lines=12> */
.L_x_1563:
[----:B------:R-:W-:Y:S02]  /*2b10*/  IMAD.MOV.U32 R99, RZ, RZ, R100 ;  /* 0x000000ffff637224 */ /* 0x000fe400078e0064 */
.L_x_1564:
[----:B------:R-:W-:Y:S05]  /*2b20*/  BSYNC B3 ;  /* 0x0000000000037941 */ /* 0x000fea0003800000 */
.L_x_1562:
        /* <DEDUP_REMOVED lines=16> */
.L_x_1568:
[----:B------:R-:W-:Y:S05]  /*2c30*/  BSYNC B4 ;  /* 0x0000000000047941 */ /* 0x000fea0003800000 */
.L_x_1567:
        /* <DEDUP_REMOVED lines=39> */
[----:B------:R-:W-:Y:S01]  /*2eb0*/  IMAD.WIDE.U32 R44, R45, -0x2daee0ad, RZ ;  /* 0xd2511f532d2c7825 */ /* 0x000fe200078e00ff */
[----:B------:R-:W-:-:S03]  /*2ec0*/  MOV R100, R94 ;  /* 0x0000005e00647202 */ /* 0x000fc60000000f00 */
[----:B------:R-:W-:Y:S01]  /*2ed0*/  IMAD.MOV.U32 R94, RZ, RZ, R44 ;  /* 0x000000ffff5e7224 */ /* 0x000fe200078e002c */
[----:B------:R-:W-:Y:S01]  /*2ee0*/  LOP3.LUT R93, R45, UR26, R46, 0x96, !PT ;  /* 0x0000001a2d5d7c12 */ /* 0x000fe2000f8e962e */
[----:B------:R-:W-:Y:S02]  /*2ef0*/  IMAD.MOV.U32 R44, RZ, RZ, RZ ;  /* 0x000000ffff2c7224 */ /* 0x000fe400078e00ff */
.L_x_1566:
[----:B------:R-:W-:Y:S05]  /*2f00*/  BSYNC B3 ;  /* 0x0000000000037941 */ /* 0x000fea0003800000 */
.L_x_1565:
[----:B------:R-:W0:Y:S01]  /*2f10*/  I2F.U32 R45, R99 ;  /* 0x00000063002d7306 */ /* 0x000e220000201000 */
[----:B------:R-:W-:-:S04]  /*2f20*/  IMAD.MOV.U32 R46, RZ, RZ, 0x2f800000 ;  /* 0x2f800000ff2e7424 */ /* 0x000fc800078e00ff */
[----:B0-----:R-:W-:Y:S01]  /*2f30*/  FFMA.FTZ R45, R45, R46, 1.1641532182693481445e-10 ;  /* 0x2f0000002d2d7423 */ /* 0x001fe2000001002e */
[----:B-----5:R-:W-:-:S04]  /*2f40*/  PRMT R46, RZ, 0x5410, R38 ;  /* 0x00005410ff2e7816 */ /* 0x020fc80000000026 */
[----:B------:R-:W-:Y:S01]  /*2f50*/  FSETP.GTU.FTZ.AND P5, PT, R45, c[0x0][0x1e4], PT ;  /* 0x000079002d007a0b */ /* 0x000fe20003fbc000 */
[----:B------:R-:W-:Y:S01]  /*2f60*/  FMUL.FTZ R46, R46, c[0x0][0x1ec] ;  /* 0x00007b002e2e7a20 */ /* 0x000fe20000410000 */
[----:B------:R-:W-:Y:S02]  /*2f70*/  @P3 PRMT R45, RZ, 0x5410, R42 ;  /* 0x00005410ff2d3816 */ /* 0x000fe4000000002a */
[----:B------:R-:W-:Y:S01]  /*2f80*/  SEL R150, RZ, 0x1, P5 ;  /* 0x00000001ff967807 */ /* 0x000fe20002800000 */
[----:B------:R-:W-:-:S05]  /*2f90*/  FMUL.FTZ R46, R46, c[0x0][0x1e8] ;  /* 0x00007a002e2e7a20 */ /* 0x000fca0000410000 */
[----:B------:R-:W-:-:S05]  /*2fa0*/  FSEL R124, R46, RZ, !P5 ;  /* 0x000000ff2e7c7208 */ /* 0x000fca0006800000 */
[----:B------:R-:W-:Y:S02]  /*2fb0*/  @P3 FADD.FTZ R124, R45, R124 ;  /* 0x0000007c2d7c3221 */ /* 0x000fe40000010000 */
.L_x_1561:
[----:B------:R-:W-:Y:S05]  /*2fc0*/  BSYNC B2 ;  /* 0x0000000000027941 */ /* 0x000fea0003800000 */
.L_x_1559:
[----:B------:R-:W-:Y:S01]  /*2fd0*/  BSSY B2, `(.L_x_1569) ;  /* 0x000005f000027945 */ /* 0x000fe20003800000 */
[----:B------:R-:W-:Y:S05]  /*2fe0*/  @P4 BRA `(.L_x_1570) ;  /* 0x0000006000004947 */ /* 0x000fea0003800000 */
[----:B------:R-:W-:Y:S01]  /*2ff0*/  IMAD.MOV.U32 R123, RZ, RZ, RZ ;  /* 0x000000ffff7b7224 */ /* 0x000fe200078e00ff */
[----:B------:R-:W-:Y:S01]  /*3000*/  MOV R45, R44 ;  /* 0x0000002c002d7202 */ /* 0x000fe20000000f00 */
[----:B------:R-:W-:Y:S05]  /*3010*/  @!P3 BRA `(.L_x_1571) ;  /* 0x000005a00000b947 */ /* 0x000fea0003800000 */
[----:B------:R-:W-:Y:S01]  /*3020*/  IMAD.MOV.U32 R45, RZ, RZ, R44 ;  /* 0x000000ffff2d7224 */ /* 0x000fe200078e002c */
[----:B-----5:R-:W-:Y:S01]  /*3030*/  PRMT R123, RZ, 0x7610, R42 ;  /* 0x00007610ff7b7816 */ /* 0x020fe2000000002a */
[----:B------:R-:W-:Y:S05]  /*3040*/  BRA `(.L_x_1571) ;  /* 0x0000057000007947 */ /* 0x000fea0003800000 */
.L_x_1570:
        /* <DEDUP_REMOVED lines=12> */
.L_x_1573:
[----:B------:R-:W-:Y:S02]  /*3110*/  MOV R99, R100 ;  /* 0x0000006400637202 */ /* 0x000fe40000000f00 */
.L_x_1574:
[----:B------:R-:W-:Y:S05]  /*3120*/  BSYNC B3 ;  /* 0x0000000000037941 */ /* 0x000fea0003800000 */
.L_x_1572:
        /* <DEDUP_REMOVED lines=16> */
.L_x_1578:
[----:B------:R-:W-:Y:S05]  /*3230*/  BSYNC B4 ;  /* 0x0000000000047941 */ /* 0x000fea0003800000 */
.L_x_1577:
        /* <DEDUP_REMOVED lines=38> */
[----:B------:R-:W-:Y:S01]  /*34a0*/  IMAD.MOV.U32 R100, RZ, RZ, R44 ;  /* 0x000000ffff647224 */ /* 0x000fe200078e002c */
[----:B------:R-:W-:Y:S01]  /*34b0*/  LOP3.LUT R95, R45, UR25, R94, 0x96, !PT ;  /* 0x000000192d5f7c12 */ /* 0x000fe2000f8e965e */
[----:B------:R-:W-:-:S05]  /*34c0*/  IMAD.WIDE.U32 R44, R47, -0x2daee0ad, RZ ;  /* 0xd2511f532f2c7825 */ /* 0x000fca00078e00ff */
[----:B------:R-:W-:Y:S01]  /*34d0*/  LOP3.LUT R93, R45, UR26, R46, 0x96, !PT ;  /* 0x0000001a2d5d7c12 */ /* 0x000fe2000f8e962e */
[----:B------:R-:W-:Y:S01]  /*34e0*/  IMAD.MOV.U32 R45, RZ, RZ, RZ ;  /* 0x000000ffff2d7224 */ /* 0x000fe200078e00ff */
[----:B------:R-:W-:Y:S02]  /*34f0*/  MOV R94, R44 ;  /* 0x0000002c005e7202 */ /* 0x000fe40000000f00 */
.L_x_1576:
[----:B------:R-:W-:Y:S05]  /*3500*/  BSYNC B3 ;  /* 0x0000000000037941 */ /* 0x000fea0003800000 */
.L_x_1575:
        /* <DEDUP_REMOVED lines=11> */
.L_x_1571:
[----:B------:R-:W-:Y:S05]  /*35c0*/  BSYNC B2 ;  /* 0x0000000000027941 */ /* 0x000fea0003800000 */
.L_x_1569:
        /* <DEDUP_REMOVED lines=8> */
.L_x_1580:
        /* <DEDUP_REMOVED lines=12> */
.L_x_1583:
[----:B------:R-:W-:Y:S02]  /*3710*/  IMAD.MOV.U32 R99, RZ, RZ, R100 ;  /* 0x000000ffff637224 */ /* 0x000fe400078e0064 */
.L_x_1584:
[----:B------:R-:W-:Y:S05]  /*3720*/  BSYNC B3 ;  /* 0x0000000000037941 */ /* 0x000fea0003800000 */
.L_x_1582:
        /* <DEDUP_REMOVED lines=16> */
.L_x_1588:
[----:B------:R-:W-:Y:S05]  /*3830*/  BSYNC B4 ;  /* 0x0000000000047941 */ /* 0x000fea0003800000 */
.L_x_1587:
        /* <DEDUP_REMOVED lines=40> */
[----:B------:R-:W-:-:S04]  /*3ac0*/  IMAD.WIDE.U32 R44, R47, -0x2daee0ad, RZ ;  /* 0xd2511f532f2c7825 */ /* 0x000fc800078e00ff */
[----:B------:R-:W-:Y:S01]  /*3ad0*/  IMAD.MOV.U32 R94, RZ, RZ, R44 ;  /* 0x000000ffff5e7224 */ /* 0x000fe200078e002c */
[----:B------:R-:W-:Y:S01]  /*3ae0*/  HFMA2.MMA R44, -RZ, RZ, 0, 0 ;  /* 0x00000000ff2c7435 */ /* 0x000fe200000001ff */
[----:B------:R-:W-:-:S05]  /*3af0*/  LOP3.LUT R93, R45, UR26, R46, 0x96, !PT ;  /* 0x0000001a2d5d7c12 */ /* 0x000fca000f8e962e */
.L_x_1586:
[----:B------:R-:W-:Y:S05]  /*3b00*/  BSYNC B3 ;  /* 0x0000000000037941 */ /* 0x000fea0003800000 */
.L_x_1585:
        /* <DEDUP_REMOVED lines=11> */
.L_x_1581:
[----:B------:R-:W-:Y:S05]  /*3bc0*/  BSYNC B2 ;  /* 0x0000000000027941 */ /* 0x000fea0003800000 */
.L_x_1579:
        /* <DEDUP_REMOVED lines=8> */
.L_x_1590:
        /* <DEDUP_REMOVED lines=12> */
.L_x_1593:
[----:B------:R-:W-:Y:S02]  /*3d10*/  IMAD.MOV.U32 R146, RZ, RZ, R100 ;  /* 0x000000ffff927224 */ /* 0x000fe400078e0064 */
.L_x_1594:
[----:B------:R-:W-:Y:S05]  /*3d20*/  BSYNC B3 ;  /* 0x0000000000037941 */ /* 0x000fea0003800000 */
.L_x_1592:
        /* <DEDUP_REMOVED lines=16> */
.L_x_1598:
[----:B------:R-:W-:Y:S05]  /*3e30*/  BSYNC B4 ;  /* 0x0000000000047941 */ /* 0x000fea0003800000 */
.L_x_1597:
        /* <DEDUP_REMOVED lines=9> */
[----:B------:R-:W-:Y:S01]  /*3ed0*/  LOP3.LUT R45, R95, UR10, R45, 0x96, !PT ;  /* 0x0000000a5f2d7c12 */ /* 0x000fe2000f8e962d */
[----:B------:R-:W-:Y:S01]  /*3ee0*/  IMAD.MOV.U32 R99, RZ, RZ, RZ ;  /* 0x000000ffff637224 */ /* 0x000fe200078e00ff */
        /* <DEDUP_REMOVED lines=32> */
[----:B------:R-:W-:Y:S02]  /*40f0*/  LOP3.LUT R93, R45, UR26, R46, 0x96, !PT ;  /* 0x0000001a2d5d7c12 */ /* 0x000fe4000f8e962e */
.L_x_1596:
[----:B------:R-:W-:Y:S05]  /*4100*/  BSYNC B3 ;  /* 0x0000000000037941 */ /* 0x000fea0003800000 */
.L_x_1595:
[----:B------:R-:W0:Y:S01]  /*4110*/  I2F.U32 R44, R146 ;  /* 0x00000092002c7306 */ /* 0x000e220000201000 */
[----:B------:R-:W-:-:S10]  /*4120*/  HFMA2.MMA R45, -RZ, RZ, 0.1171875, 0 ;  /* 0x2f800000ff2d7435 */ /* 0x000fd400000001ff */
[----:B0-----:R-:W-:Y:S01]  /*4130*/  FFMA.FTZ R44, R44, R45, 1.1641532182693481445e-10 ;  /* 0x2f0000002c2c7423 */ /* 0x001fe2000001002d */
[----:B-----5:R-:W-:-:S04]  /*4140*/  PRMT R45, RZ, 0x7610, R39 ;  /* 0x00007610ff2d7816 */ /* 0x020fc80000000027 */
[----:B------:R-:W-:Y:S01]  /*4150*/  FSETP.GTU.FTZ.AND P4, PT, R44, c[0x0][0x1e4], PT ;  /* 0x000079002c007a0b */ /* 0x000fe20003f9c000 */
[----:B------:R-:W-:Y:S01]  /*4160*/  FMUL.FTZ R45, R45, c[0x0][0x1ec] ;  /* 0x00007b002d2d7a20 */ /* 0x000fe20000410000 */
[----:B------:R-:W-:-:S03]  /*4170*/  @P3 PRMT R44, RZ, 0x7610, R43 ;  /* 0x00007610ff2c3816 */ /* 0x000fc6000000002b */
[----:B------:R-:W-:-:S05]  /*4180*/  FMUL.FTZ R45, R45, c[0x0][0x1e8] ;  /* 0x00007a002d2d7a20 */ /* 0x000fca0000410000 */
[----:B------:R-:W-:-:S05]  /*4190*/  FSEL R121, R45, RZ, !P4 ;  /* 0x000000ff2d797208 */ /* 0x000fca0006000000 */
[----:B------:R-:W-:Y:S01]  /*41a0*/  @P3 FADD.FTZ R121, R44, R121 ;  /* 0x000000792c793221 */ /* 0x000fe20000010000 */
[----:B------:R-:W-:-:S04]  /*41b0*/  SEL R44, RZ, 0x1, P4 ;  /* 0x00000001ff2c7807 */ /* 0x000fc80002000000 */
[----:B------:R-:W-:Y:S02]  /*41c0*/  PRMT R146, R44, 0x7610, R146 ;  /* 0x000076102c927816 */ /* 0x000fe40000000092 */
.L_x_1591:
[----:B------:R-:W-:Y:S05]  /*41d0*/  BSYNC B2 ;  /* 0x0000000000027941 */ /* 0x000fea0003800000 */
.L_x_1589:
[----:B------:R-:W-:Y:S01]  /*41e0*/  IMAD.MOV.U32 R163, RZ, RZ, 0x10 ;  /* 0x00000010ffa37424 */ /* 0x000fe200078e00ff */
[----:B------:R-:W-:Y:S01]  /*41f0*/  F2FP.BF16.PACK_AB R47, R121, R122 ;  /* 0x0000007a792f723e */ /* 0x000fe200000010ff */
[----:B------:R-:W-:Y:S01]  /*4200*/  BSSY B2, `(.L_x_1599) ;  /* 0x000001b000027945 */ /* 0x000fe20003800000 */
[----:B------:R-:W-:Y:S01]  /*4210*/  F2FP.BF16.PACK_AB R46, R123, R124 ;  /* 0x0000007c7b2e723e */ /* 0x000fe200000010ff */
[----:B------:R-:W-:Y:S01]  /*4220*/  IMAD.WIDE.U32 R162, R160, R163, c[0x0][0x188] ;  /* 0x00006200a0a27625 */ /* 0x000fe200078e00a3 */
[----:B------:R-:W-:Y:S02]  /*4230*/  F2FP.BF16.PACK_AB R45, R125, R126 ;  /* 0x0000007e7d2d723e */ /* 0x000fe400000010ff */
[----:B------:R-:W-:-:S05]  /*4240*/  F2FP.BF16.PACK_AB R44, R127, R128 ;  /* 0x000000807f2c723e */ /* 0x000fca00000010ff */
[----:B------:R0:W-:Y:S01]  /*4250*/  STG.E.128 [R162.64], R44 ;  /* 0x0000002ca2007986 */ /* 0x0001e2000c101d06 */
[----:B------:R-:W-:Y:S05]  /*4260*/  @!P2 BRA `(.L_x_1600) ;  /* 0x000001400000a947 */ /* 0x000fea0003800000 */
[----:B0-----:R-:W-:Y:S01]  /*4270*/  IMAD.U32 R44, R148, 0x10000, RZ ;  /* 0x00010000942c7824 */ /* 0x001fe200078e00ff */
[----:B------:R-:W-:Y:S02]  /*4280*/  LOP3.LUT R162, R151, 0xff, RZ, 0xc0, !PT ;  /* 0x000000ff97a27812 */ /* 0x000fe400078ec0ff */
[----:B------:R-:W-:Y:S02]  /*4290*/  LOP3.LUT R46, R152, 0xff, RZ, 0xc0, !PT ;  /* 0x000000ff982e7812 */ /* 0x000fe400078ec0ff */
[----:B------:R-:W-:Y:S01]  /*42a0*/  LOP3.LUT R161, R44, 0xff0000, RZ, 0xc0, !PT ;  /* 0x00ff00002ca17812 */ /* 0x000fe200078ec0ff */
[----:B------:R-:W-:Y:S01]  /*42b0*/  IMAD.WIDE.U32 R162, R162, 0x1000000, RZ ;  /* 0x01000000a2a27825 */ /* 0x000fe200078e00ff */
[----:B------:R-:W-:-:S03]  /*42c0*/  LOP3.LUT R44, R146, 0xffff, RZ, 0xc0, !PT ;  /* 0x0000ffff922c7812 */ /* 0x000fc600078ec0ff */
[----:B------:R-:W-:Y:S01]  /*42d0*/  IMAD.WIDE.U32 R46, R46, 0x10000, RZ ;  /* 0x000100002e2e7825 */ /* 0x000fe200078e00ff */
[----:B------:R-:W-:Y:S02]  /*42e0*/  PRMT R161, R161, 0x4210, R44 ;  /* 0x00004210a1a17816 */ /* 0x000fe4000000002c */
[----:B------:R-:W-:-:S04]  /*42f0*/  PRMT R44, R149, 0x7104, RZ ;  /* 0x00007104952c7816 */ /* 0x000fc800000000ff */
[----:B------:R-:W-:Y:S02]  /*4300*/  LOP3.LUT R161, R161, 0xff00, R44, 0xf8, !PT ;  /* 0x0000ff00a1a17812 */ /* 0x000fe400078ef82c */
[----:B------:R-:W-:Y:S02]  /*4310*/  LOP3.LUT R44, R153, 0xff, RZ, 0xc0, !PT ;  /* 0x000000ff992c7812 */ /* 0x000fe400078ec0ff */
[----:B------:R-:W-:-:S03]  /*4320*/  LOP3.LUT R161, R161, 0xff, R150, 0xf8, !PT ;  /* 0x000000ffa1a17812 */ /* 0x000fc600078ef896 */
[----:B------:R-:W-:Y:S01]  /*4330*/  IMAD.WIDE.U32 R44, R44, 0x100, RZ ;  /* 0x000001002c2c7825 */ /* 0x000fe200078e00ff */
[----:B------:R-:W-:-:S04]  /*4340*/  LOP3.LUT R161, R47, R161, R163, 0xfe, !PT ;  /* 0x000000a12fa17212 */ /* 0x000fc800078efea3 */
[----:B------:R-:W-:Y:S02]  /*4350*/  LOP3.LUT R47, R44, R162, R46, 0xfe, !PT ;  /* 0x000000a22c2f7212 */ /* 0x000fe400078efe2e */
[----:B------:R-:W-:Y:S01]  /*4360*/  LOP3.LUT R45, R161, R45, RZ, 0xfc, !PT ;  /* 0x0000002da12d7212 */ /* 0x000fe200078efcff */
[----:B------:R-:W-:Y:S01]  /*4370*/  IMAD.MOV.U32 R161, RZ, RZ, 0x8 ;  /* 0x00000008ffa17424 */ /* 0x000fe200078e00ff */
[----:B------:R-:W-:-:S03]  /*4380*/  LOP3.LUT R44, R47, 0xff, R154, 0xf8, !PT ;  /* 0x000000ff2f2c7812 */ /* 0x000fc600078ef89a */
[----:B------:R-:W-:-:S05]  /*4390*/  IMAD.WIDE.U32 R46, R158, R161, c[0x0][0x190] ;  /* 0x000064009e2e7625 */ /* 0x000fca00078e00a1 */
[----:B------:R0:W-:Y:S02]  /*43a0*/  STG.E.64 [R46.64], R44 ;  /* 0x0000002c2e007986 */ /* 0x0001e4000c101b06 */
.L_x_1600:
[----:B------:R-:W-:Y:S05]  /*43b0*/  BSYNC B2 ;  /* 0x0000000000027941 */ /* 0x000fea0003800000 */
.L_x_1599:
[----:B------:R-:W-:Y:S02]  /*43c0*/  IADD3 R160, R160, 0x20, RZ ;  /* 0x00000020a0a07810 */ /* 0x000fe40007ffe0ff */
[----:B------:R-:W-:Y:S02]  /*43d0*/  IADD3 R158, R158, 0x20, RZ ;  /* 0x000000209e9e7810 */ /* 0x000fe40007ffe0ff */
.L_x_1518:
[----:B------:R-:W-:Y:S05]  /*43e0*/  BSYNC B1 ;  /* 0x0000000000017941 */ /* 0x000fea0003800000 */
.L_x_1517:
[----:B------:R-:W-:Y:S01]  /*43f0*/  ISETP.NE.AND P3, PT, R31, RZ, PT ;  /* 0x000000ff1f00720c */ /* 0x000fe20003f65270 */
[----:B------:R-:W-:-:S12]  /*4400*/  BSSY B1, `(.L_x_1601) ;  /* 0x000032c000017945 */ /* 0x000fd80003800000 */
[----:B------:R-:W-:Y:S05]  /*4410*/  @!P3 BRA `(.L_x_1602) ;  /* 0x000032a00000b947 */ /* 0x000fea0003800000 */
[----:B------:R-:W-:Y:S01]  /*4420*/  ISETP.NE.U32.AND P3, PT, RZ, c[0x0][0x180], PT ;  /* 0x00006000ff007a0c */ /* 0x000fe20003f65070 */
[----:B0-----:R-:W-:-:S03]  /*4430*/  @P2 IMAD.MOV.U32 R47, RZ, RZ, 0x10 ;  /* 0x00000010ff2f2424 */ /* 0x001fc600078e00ff */
[----:B------:R-:W-:Y:S01]  /*4440*/  ISETP.NE.AND.EX P3, PT, RZ, c[0x0][0x184], PT, P3 ;  /* 0x00006100ff007a0c */ /* 0x000fe20003f65330 */
[----:B------:R-:W-:-:S05]  /*4450*/  @P2 IMAD.WIDE.U32 R46, R158, R47, c[0x0][0x170] ;  /* 0x00005c009e2e2625 */ /* 0x000fca00078e002f */
[----:B-----5:R0:W5:Y:S07]  /*4460*/  @P2 LDG.E.128 R36, [R46.64] ;  /* 0x000000062e242981 */ /* 0x02016e000c1e1d00 */
[----:B------:R-:W-:-:S05]  /*4470*/  @P3 MOV R45, 0x10 ;  /* 0x00000010002d3802 */ /* 0x000fca0000000f00 */
[----:B------:R-:W-:-:S05]  /*4480*/  @P3 IMAD.WIDE.U32 R44, R160, R45, c[0x0][0x180] ;  /* 0x00006000a02c3625 */ /* 0x000fca00078e002d */
[----:B------:R0:W5:Y:S01]  /*4490*/  @P3 LDG.E.128 R40, [R44.64] ;  /* 0x000000062c283981 */ /* 0x000162000c1e1d00 */
[----:B------:R-:W-:Y:S01]  /*44a0*/  ISETP.GT.AND P4, PT, R159, RZ, PT ;  /* 0x000000ff9f00720c */ /* 0x000fe20003f84270 */
[----:B------:R-:W-:-:S12]  /*44b0*/  BSSY B2, `(.L_x_1603) ;  /* 0x000005f000027945 */ /* 0x000fd80003800000 */
[----:B------:R-:W-:Y:S05]  /*44c0*/  @P4 BRA `(.L_x_1604) ;  /* 0x0000006000004947 */ /* 0x000fea0003800000 */
[----:B0-----:R-:W-:Y:S02]  /*44d0*/  IMAD.MOV.U32 R120, RZ, RZ, RZ ;  /* 0x000000ffff787224 */ /* 0x001fe400078e00ff */
[----:B------:R-:W-:Y:S01]  /*44e0*/  IMAD.MOV.U32 R44, RZ, RZ, R99 ;  /* 0x000000ffff2c7224 */ /* 0x000fe200078e0063 */
[----:B------:R-:W-:Y:S05]  /*44f0*/  @!P3 BRA `(.L_x_1605) ;  /* 0x000005a00000b947 */ /* 0x000fea0003800000 */
[----:B------:R-:W-:Y:S01]  /*4500*/  IMAD.MOV.U32 R44, RZ, RZ, R99 ;  /* 0x000000ffff2c7224 */ /* 0x000fe200078e0063 */
[----:B-----5:R-:W-:Y:S01]  /*4510*/  PRMT R120, RZ, 0x5410, R40 ;  /* 0x00005410ff787816 */ /* 0x020fe20000000028 */
[----:B------:R-:W-:Y:S05]  /*4520*/  BRA `(.L_x_1605) ;  /* 0x0000057000007947 */ /* 0x000fea0003800000 */
.L_x_1604:
[C---:B0-----:R-:W-:Y:S01]  /*4530*/  ISETP.NE.AND P5, PT, R99.reuse, 0x1, PT ;  /* 0x000000016300780c */ /* 0x041fe20003fa5270 */
        /* <DEDUP_REMOVED lines=11> */
.L_x_1607:
[----:B------:R-:W-:Y:S02]  /*45f0*/  IMAD.MOV.U32 R113, RZ, RZ, R100 ;  /* 0x000000ffff717224 */ /* 0x000fe400078e0064 */
.L_x_1608:
[----:B------:R-:W-:Y:S05]  /*4600*/  BSYNC B3 ;  /* 0x0000000000037941 */ /* 0x000fea0003800000 */
.L_x_1606:
        /* <DEDUP_REMOVED lines=16> */
.L_x_1612:
[----:B------:R-:W-:Y:S05]  /*4710*/  BSYNC B4 ;  /* 0x0000000000047941 */ /* 0x000fea0003800000 */
.L_x_1611:
        /* <DEDUP_REMOVED lines=44> */
.L_x_1610:
[----:B------:R-:W-:Y:S05]  /*49e0*/  BSYNC B3 ;  /* 0x0000000000037941 */ /* 0x000fea0003800000 */
.L_x_1609:
        /* <DEDUP_REMOVED lines=11> */
.L_x_1605:
[----:B------:R-:W-:Y:S05]  /*4aa0*/  BSYNC B2 ;  /* 0x0000000000027941 */ /* 0x000fea0003800000 */
.L_x_1603:
        /* <DEDUP_REMOVED lines=8> */
.L_x_1614:
        /* <DEDUP_REMOVED lines=12> */
.L_x_1617:
[----:B------:R-:W-:Y:S02]  /*4bf0*/  IMAD.MOV.U32 R99, RZ, RZ, R100 ;  /* 0x000000ffff637224 */ /* 0x000fe400078e0064 */
.L_x_1618:
[----:B------:R-:W-:Y:S05]  /*4c00*/  BSYNC B3 ;  /* 0x0000000000037941 */ /* 0x000fea0003800000 */
.L_x_1616:
        /* <DEDUP_REMOVED lines=16> */
.L_x_1622:
[----:B------:R-:W-:Y:S05]  /*4d10*/  BSYNC B4 ;  /* 0x0000000000047941 */ /* 0x000fea0003800000 */
.L_x_1621:
        /* <DEDUP_REMOVED lines=39> */
[----:B------:R-:W-:Y:S02]  /*4f90*/  MOV R100, R94 ;  /* 0x0000005e00647202 */ /* 0x000fe40000000f00 */
[----:B------:R-:W-:Y:S01]  /*4fa0*/  LOP3.LUT R95, R95, UR25, R114, 0x96, !PT ;  /* 0x000000195f5f7c12 */ /* 0x000fe2000f8e9672 */
[----:B------:R-:W-:Y:S01]  /*4fb0*/  IMAD.MOV.U32 R94, RZ, RZ, R44 ;  /* 0x000000ffff5e7224 */ /* 0x000fe200078e002c */
[----:B------:R-:W-:Y:S01]  /*4fc0*/  LOP3.LUT R93, R45, UR26, R46, 0x96, !PT ;  /* 0x0000001a2d5d7c12 */ /* 0x000fe2000f8e962e */
[----:B------:R-:W-:Y:S02]  /*4fd0*/  IMAD.MOV.U32 R45, RZ, RZ, RZ ;  /* 0x000000ffff2d7224 */ /* 0x000fe400078e00ff */
.L_x_1620:
[----:B------:R-:W-:Y:S05]  /*4fe0*/  BSYNC B3 ;  /* 0x0000000000037941 */ /* 0x000fea0003800000 */
.L_x_1619:
        /* <DEDUP_REMOVED lines=11> */
.L_x_1615:
[----:B------:R-:W-:Y:S05]  /*50a0*/  BSYNC B2 ;  /* 0x0000000000027941 */ /* 0x000fea0003800000 */
.L_x_1613:
        /* <DEDUP_REMOVED lines=8> */
.L_x_1624:
        /* <DEDUP_REMOVED lines=12> */
.L_x_1627:
[----:B------:R-:W-:Y:S02]  /*51f0*/  MOV R99, R100 ;  /* 0x0000006400637202 */ /* 0x000fe40000000f00 */
.L_x_1628:
[----:B------:R-:W-:Y:S05]  /*5200*/  BSYNC B3 ;  /* 0x0000000000037941 */ /* 0x000fea0003800000 */
.L_x_1626:
        /* <DEDUP_REMOVED lines=16> */
.L_x_1632:
[----:B------:R-:W-:Y:S05]  /*5310*/  BSYNC B4 ;  /* 0x0000000000047941 */ /* 0x000fea0003800000 */
.L_x_1631:
        /* <DEDUP_REMOVED lines=44> */
.L_x_1630:
[----:B------:R-:W-:Y:S05]  /*55e0*/  BSYNC B3 ;  /* 0x0000000000037941 */ /* 0x000fea0003800000 */
.L_x_1629:
        /* <DEDUP_REMOVED lines=11> */
.L_x_1625:
[----:B------:R-:W-:Y:S05]  /*56a0*/  BSYNC B2 ;  /* 0x0000000000027941 */ /* 0x000fea0003800000 */
.L_x_1623:
        /* <DEDUP_REMOVED lines=8> */
.L_x_1634:
        /* <DEDUP_REMOVED lines=12> */
.L_x_1637:
[----:B------:R-:W-:Y:S02]  /*57f0*/  IMAD.MOV.U32 R99, RZ, RZ, R100 ;  /* 0x000000ffff637224 */ /* 0x000fe400078e0064 */
.L_x_1638:
[----:B------:R-:W-:Y:S05]  /*5800*/  BSYNC B3 ;  /* 0x0000000000037941 */ /* 0x000fea0003800000 */
.L_x_1636:
        /* <DEDUP_REMOVED lines=16> */
.L_x_1642:
[----:B------:R-:W-:Y:S05]  /*5910*/  BSYNC B4 ;  /* 0x0000000000047941 */ /* 0x000fea0003800000 */
.L_x_1641:
        /* <DEDUP_REMOVED lines=44> */
.L_x_1640:
[----:B------:R-:W-:Y:S05]  /*5be0*/  BSYNC B3 ;  /* 0x0000000000037941 */ /* 0x000fea0003800000 */
.L_x_1639:
        /* <DEDUP_REMOVED lines=11> */
.L_x_1635:
[----:B------:R-:W-:Y:S05]  /*5ca0*/  BSYNC B2 ;  /* 0x0000000000027941 */ /* 0x000fea0003800000 */
.L_x_1633:
        /* <DEDUP_REMOVED lines=8> */
.L_x_1644:
        /* <DEDUP_REMOVED lines=12> */
.L_x_1647:
[----:B------:R-:W-:Y:S02]  /*5df0*/  IMAD.MOV.U32 R99, RZ, RZ, R100 ;  /* 0x000000ffff637224 */ /* 0x000fe400078e0064 */
.L_x_1648:
[----:B------:R-:W-:Y:S05]  /*5e00*/  BSYNC B3 ;  /* 0x0000000000037941 */ /* 0x000fea0003800000 */
.L_x_1646:
        /* <DEDUP_REMOVED lines=16> */
.L_x_1652:
[----:B------:R-:W-:Y:S05]  /*5f10*/  BSYNC B4 ;  /* 0x0000000000047941 */ /* 0x000fea0003800000 */
.L_x_1651:
        /* <DEDUP_REMOVED lines=44> */
.L_x_1650:
[----:B------:R-:W-:Y:S05]  /*61e0*/  BSYNC B3 ;  /* 0x0000000000037941 */ /* 0x000fea0003800000 */
.L_x_1649:
[----:B------:R-:W0:Y:S01]  /*61f0*/  I2F.U32 R45, R99 ;  /* 0x00000063002d7306 */ /* 0x000e220000201000 */
[----:B------:R-:W-:-:S10]  /*6200*/  HFMA2.MMA R46, -RZ, RZ, 0.1171875, 0 ;  /* 0x2f800000ff2e7435 */ /* 0x000fd400000001ff */
        /* <DEDUP_REMOVED lines=9> */
.L_x_1645:
[----:B------:R-:W-:Y:S05]  /*62a0*/  BSYNC B2 ;  /* 0x0000000000027941 */ /* 0x000fea0003800000 */
.L_x_1643:
        /* <DEDUP_REMOVED lines=8> */
.L_x_1654:
        /* <DEDUP_REMOVED lines=12> */
.L_x_1657:
[----:B------:R-:W-:Y:S02]  /*63f0*/  IMAD.MOV.U32 R99, RZ, RZ, R100 ;  /* 0x000000ffff637224 */ /* 0x000fe400078e0064 */
.L_x_1658:
[----:B------:R-:W-:Y:S05]  /*6400*/  BSYNC B3 ;  /* 0x0000000000037941 */ /* 0x000fea0003800000 */
.L_x_1656:
        /* <DEDUP_REMOVED lines=16> */
.L_x_1662:
[----:B------:R-:W-:Y:S05]  /*6510*/  BSYNC B4 ;  /* 0x0000000000047941 */ /* 0x000fea0003800000 */
.L_x_1661:
        /* <DEDUP_REMOVED lines=44> */
.L_x_1660:
[----:B------:R-:W-:Y:S05]  /*67e0*/  BSYNC B3 ;  /* 0x0000000000037941 */ /* 0x000fea0003800000 */
.L_x_1659:
        /* <DEDUP_REMOVED lines=11> */
.L_x_1655:
[----:B------:R-:W-:Y:S05]  /*68a0*/  BSYNC B2 ;  /* 0x0000000000027941 */ /* 0x000fea0003800000 */
.L_x_1653:
        /* <DEDUP_REMOVED lines=8> */
.L_x_1664:
        /* <DEDUP_REMOVED lines=12> */
.L_x_1667:
[----:B------:R-:W-:Y:S02]  /*69f0*/  IMAD.MOV.U32 R99, RZ, RZ, R100 ;  /* 0x000000ffff637224 */ /* 0x000fe400078e0064 */
.L_x_1668:
[----:B------:R-:W-:Y:S05]  /*6a00*/  BSYNC B3 ;  /* 0x0000000000037941 */ /* 0x000fea0003800000 */
.L_x_1666:
        /* <DEDUP_REMOVED lines=16> */
.L_x_1672:
[----:B------:R-:W-:Y:S05]  /*6b10*/  BSYNC B4 ;  /* 0x0000000000047941 */ /* 0x000fea0003800000 */
.L_x_1671:
        /* <DEDUP_REMOVED lines=38> */
[----:B------:R-:W-:Y:S02]  /*6d80*/  LOP3.LUT R95, R45, UR25, R94, 0x96, !PT ;  /* 0x000000192d5f7c12 */ /* 0x000fe4000f8e965e */
[----:B------:R-:W-:Y:S01]  /*6d90*/  MOV R100, R44 ;  /* 0x0000002c00647202 */ /* 0x000fe20000000f00 */
[----:B------:R-:W-:-:S04]  /*6da0*/  IMAD.WIDE.U32 R44, R47, -0x2daee0ad, RZ ;  /* 0xd2511f532f2c7825 */ /* 0x000fc800078e00ff */
[----:B------:R-:W-:Y:S01]  /*6db0*/  IMAD.MOV.U32 R94, RZ, RZ, R44 ;  /* 0x000000ffff5e7224 */ /* 0x000fe200078e002c */
[----:B------:R-:W-:Y:S01]  /*6dc0*/  LOP3.LUT R93, R45, UR26, R46, 0x96, !PT ;  /* 0x0000001a2d5d7c12 */ /* 0x000fe2000f8e962e */
[----:B------:R-:W-:Y:S02]  /*6dd0*/  IMAD.MOV.U32 R44, RZ, RZ, RZ ;  /* 0x000000ffff2c7224 */ /* 0x000fe400078e00ff */
.L_x_1670:
[----:B------:R-:W-:Y:S05]  /*6de0*/  BSYNC B3 ;  /* 0x0000000000037941 */ /* 0x000fea0003800000 */
.L_x_1669:
        /* <DEDUP_REMOVED lines=11> */
.L_x_1665:
[----:B------:R-:W-:Y:S05]  /*6ea0*/  BSYNC B2 ;  /* 0x0000000000027941 */ /* 0x000fea0003800000 */
.L_x_1663:
        /* <DEDUP_REMOVED lines=8> */
.L_x_1674:
        /* <DEDUP_REMOVED lines=12> */
.L_x_1677:
[----:B------:R-:W-:Y:S02]  /*6ff0*/  MOV R146, R100 ;  /* 0x0000006400927202 */ /* 0x000fe40000000f00 */
.L_x_1678:
[----:B------:R-:W-:Y:S05]  /*7000*/  BSYNC B3 ;  /* 0x0000000000037941 */ /* 0x000fea0003800000 */
.L_x_1676:
        /* <DEDUP_REMOVED lines=16> */
.L_x_1682:
[----:B------:R-:W-:Y:S05]  /*7110*/  BSYNC B4 ;  /* 0x0000000000047941 */ /* 0x000fea0003800000 */
.L_x_1681:
        /* <DEDUP_REMOVED lines=42> */
[----:B------:R-:W-:Y:S02]  /*73c0*/  LOP3.LUT R93, R45, UR26, R46, 0x96, !PT ;  /* 0x0000001a2d5d7c12 */ /* 0x000fe4000f8e962e */
[----:B------:R-:W-:Y:S02]  /*73d0*/  MOV R94, R44 ;  /* 0x0000002c005e7202 */ /* 0x000fe40000000f00 */
.L_x_1680:
[----:B------:R-:W-:Y:S05]  /*73e0*/  BSYNC B3 ;  /* 0x0000000000037941 */ /* 0x000fea0003800000 */
.L_x_1679:
[----:B------:R-:W0:Y:S01]  /*73f0*/  I2F.U32 R44, R146 ;  /* 0x00000092002c7306 */ /* 0x000e220000201000 */
[----:B------:R-:W-:-:S04]  /*7400*/  IMAD.MOV.U32 R45, RZ, RZ, 0x2f800000 ;  /* 0x2f800000ff2d7424 */ /* 0x000fc800078e00ff */
        /* <DEDUP_REMOVED lines=10> */
.L_x_1675:
[----:B------:R-:W-:Y:S05]  /*74b0*/  BSYNC B2 ;  /* 0x0000000000027941 */ /* 0x000fea0003800000 */
.L_x_1673:
        /* <DEDUP_REMOVED lines=23> */
[----:B------:R-:W-:Y:S01]  /*7630*/  LOP3.LUT R45, R161, R45, RZ, 0xfc, !PT ;  /* 0x0000002da12d7212 */ /* 0x000fe200078efcff */
[----:B------:R-:W-:Y:S01]  /*7640*/  HFMA2.MMA R161, -RZ, RZ, 0, 4.76837158203125e-07 ;  /* 0x00000008ffa17435 */ /* 0x000fe200000001ff */
[----:B------:R-:W-:-:S04]  /*7650*/  LOP3.LUT R47, R44, R162, R46, 0xfe, !PT ;  /* 0x000000a22c2f7212 */ /* 0x000fc800078efe2e */
[----:B------:R-:W-:-:S05]  /*7660*/  LOP3.LUT R44, R47, 0xff, R154, 0xf8, !PT ;  /* 0x000000ff2f2c7812 */ /* 0x000fca00078ef89a */
[----:B------:R-:W-:-:S05]  /*7670*/  IMAD.WIDE.U32 R46, R158, R161, c[0x0][0x190] ;  /* 0x000064009e2e7625 */ /* 0x000fca00078e00a1 */
[----:B------:R0:W-:Y:S02]  /*7680*/  STG.E.64 [R46.64], R44 ;  /* 0x0000002c2e007986 */ /* 0x0001e4000c101b06 */
.L_x_1684:
[----:B------:R-:W-:Y:S05]  /*7690*/  BSYNC B2 ;  /* 0x0000000000027941 */ /* 0x000fea0003800000 */
.L_x_1683:
[----:B------:R-:W-:Y:S02]  /*76a0*/  IADD3 R160, R160, 0x20, RZ ;  /* 0x00000020a0a07810 */ /* 0x000fe40007ffe0ff */
[----:B------:R-:W-:Y:S02]  /*76b0*/  IADD3 R158, R158, 0x20, RZ ;  /* 0x000000209e9e7810 */ /* 0x000fe40007ffe0ff */
.L_x_1602:
[----:B------:R-:W-:Y:S05]  /*76c0*/  BSYNC B1 ;  /* 0x0000000000017941 */ /* 0x000fea0003800000 */
.L_x_1601:
        /* <DEDUP_REMOVED lines=8> */
[----:B------:R-:W-:-:S04]  /*7750*/  @P3 IMAD.MOV.U32 R45, RZ, RZ, 0x10 ;  /* 0x00000010ff2d3424 */ /* 0x000fc800078e00ff */
        /* <DEDUP_REMOVED lines=8> */
[----:B------:R-:W-:Y:S02]  /*77e0*/  MOV R44, R99 ;  /* 0x00000063002c7202 */ /* 0x000fe40000000f00 */
[----:B-----5:R-:W-:Y:S01]  /*77f0*/  PRMT R112, RZ, 0x5410, R40 ;  /* 0x00005410ff707816 */ /* 0x020fe20000000028 */
[----:B------:R-:W-:Y:S05]  /*7800*/  BRA `(.L_x_1689) ;  /* 0x0000057000007947 */ /* 0x000fea0003800000 */
.L_x_1688:
        /* <DEDUP_REMOVED lines=12> */
.L_x_1691:
[----:B------:R-:W-:Y:S02]  /*78d0*/  IMAD.MOV.U32 R108, RZ, RZ, R100 ;  /* 0x000000ffff6c7224 */ /* 0x000fe400078e0064 */
.L_x_1692:
[----:B------:R-:W-:Y:S05]  /*78e0*/  BSYNC B3 ;  /* 0x0000000000037941 */ /* 0x000fea0003800000 */
.L_x_1690:
        /* <DEDUP_REMOVED lines=16> */
.L_x_1696:
[----:B------:R-:W-:Y:S05]  /*79f0*/  BSYNC B4 ;  /* 0x0000000000047941 */ /* 0x000fea0003800000 */
.L_x_1695:
        /* <DEDUP_REMOVED lines=42> */
[----:B------:R-:W-:Y:S01]  /*7ca0*/  IMAD.MOV.U32 R94, RZ, RZ, R44 ;  /* 0x000000ffff5e7224 */ /* 0x000fe200078e002c */
[----:B------:R-:W-:-:S06]  /*7cb0*/  HFMA2.MMA R44, -RZ, RZ, 0, 0 ;  /* 0x00000000ff2c7435 */ /* 0x000fcc00000001ff */
.L_x_1694:
[----:B------:R-:W-:Y:S05]  /*7cc0*/  BSYNC B3 ;  /* 0x0000000000037941 */ /* 0x000fea0003800000 */
.L_x_1693:
        /* <DEDUP_REMOVED lines=11> */
.L_x_1689:
[----:B------:R-:W-:Y:S05]  /*7d80*/  BSYNC B2 ;  /* 0x0000000000027941 */ /* 0x000fea0003800000 */
.L_x_1687:
        /* <DEDUP_REMOVED lines=8> */
.L_x_1698:
        /* <DEDUP_REMOVED lines=12> */
.L_x_1701:
[----:B------:R-:W-:Y:S02]  /*7ed0*/  IMAD.MOV.U32 R99, RZ, RZ, R100 ;  /* 0x000000ffff637224 */ /* 0x000fe400078e0064 */
.L_x_1702:
[----:B------:R-:W-:Y:S05]  /*7ee0*/  BSYNC B3 ;  /* 0x0000000000037941 */ /* 0x000fea0003800000 */
.L_x_1700:
        /* <DEDUP_REMOVED lines=16> */
.L_x_1706:
[----:B------:R-:W-:Y:S05]  /*7ff0*/  BSYNC B4 ;  /* 0x0000000000047941 */ /* 0x000fea0003800000 */
.L_x_1705:
        /* <DEDUP_REMOVED lines=44> */
.L_x_1704:
[----:B------:R-:W-:Y:S05]  /*82c0*/  BSYNC B3 ;  /* 0x0000000000037941 */ /* 0x000fea0003800000 */
.L_x_1703:
        /* <DEDUP_REMOVED lines=11> */
.L_x_1699:
[----:B------:R-:W-:Y:S05]  /*8380*/  BSYNC B2 ;  /* 0x0000000000027941 */ /* 0x000fea0003800000 */
.L_x_1697:
        /* <DEDUP_REMOVED lines=8> */
.L_x_1708:
        /* <DEDUP_REMOVED lines=12> */
.L_x_1711:
[----:B------:R-:W-:Y:S02]  /*84d0*/  IMAD.MOV.U32 R99, RZ, RZ, R100 ;  /* 0x000000ffff637224 */ /* 0x000fe400078e0064 */
.L_x_1712:
[----:B------:R-:W-:Y:S05]  /*84e0*/  BSYNC B3 ;  /* 0x0000000000037941 */ /* 0x000fea0003800000 */
.L_x_1710:
        /* <DEDUP_REMOVED lines=16> */
.L_x_1716:
[----:B------:R-:W-:Y:S05]  /*85f0*/  BSYNC B4 ;  /* 0x0000000000047941 */ /* 0x000fea0003800000 */
.L_x_1715:
        /* <DEDUP_REMOVED lines=44> */
.L_x_1714:
[----:B------:R-:W-:Y:S05]  /*88c0*/  BSYNC B3 ;  /* 0x0000000000037941 */ /* 0x000fea0003800000 */
.L_x_1713:
        /* <DEDUP_REMOVED lines=11> */
.L_x_1709:
[----:B------:R-:W-:Y:S05]  /*8980*/  BSYNC B2 ;  /* 0x0000000000027941 */ /* 0x000fea0003800000 */
.L_x_1707:
        /* <DEDUP_REMOVED lines=8> */
.L_x_1718:
        /* <DEDUP_REMOVED lines=12> */
.L_x_1721:
[----:B------:R-:W-:Y:S02]  /*8ad0*/  IMAD.MOV.U32 R99, RZ, RZ, R100 ;  /* 0x000000ffff637224 */ /* 0x000fe400078e0064 */
.L_x_1722:
[----:B------:R-:W-:Y:S05]  /*8ae0*/  BSYNC B3 ;  /* 0x0000000000037941 */ /* 0x000fea0003800000 */
.L_x_1720:
        /* <DEDUP_REMOVED lines=16> */
.L_x_1726:
[----:B------:R-:W-:Y:S05]  /*8bf0*/  BSYNC B4 ;  /* 0x0000000000047941 */ /* 0x000fea0003800000 */
.L_x_1725:
        /* <DEDUP_REMOVED lines=44> */
.L_x_1724:
[----:B------:R-:W-:Y:S05]  /*8ec0*/  BSYNC B3 ;  /* 0x0000000000037941 */ /* 0x000fea0003800000 */
.L_x_1723:
        /* <DEDUP_REMOVED lines=11> */
.L_x_1719:
[----:B------:R-:W-:Y:S05]  /*8f80*/  BSYNC B2 ;  /* 0x0000000000027941 */ /* 0x000fea0003800000 */
.L_x_1717:
        /* <DEDUP_REMOVED lines=8> */
.L_x_1728:
        /* <DEDUP_REMOVED lines=12> */
.L_x_1731:
[----:B------:R-:W-:Y:S02]  /*90d0*/  MOV R99, R100 ;  /* 0x0000006400637202 */ /* 0x000fe40000000f00 */
.L_x_1732:
[----:B------:R-:W-:Y:S05]  /*90e0*/  BSYNC B3 ;  /* 0x0000000000037941 */ /* 0x000fea0003800000 */
.L_x_1730:
        /* <DEDUP_REMOVED lines=16> */
.L_x_1736:
[----:B------:R-:W-:Y:S05]  /*91f0*/  BSYNC B4 ;  /* 0x0000000000047941 */ /* 0x000fea0003800000 */
.L_x_1735:
        /* <DEDUP_REMOVED lines=41> */
[----:B------:R-:W-:Y:S01]  /*9490*/  MOV R94, R44 ;  /* 0x0000002c005e7202 */ /* 0x000fe20000000f00 */
[----:B------:R-:W-:Y:S01]  /*94a0*/  IMAD.MOV.U32 R44, RZ, RZ, RZ ;  /* 0x000000ffff2c7224 */ /* 0x000fe200078e00ff */
[----:B------:R-:W-:Y:S02]  /*94b0*/  LOP3.LUT R93, R45, UR26, R46, 0x96, !PT ;  /* 0x0000001a2d5d7c12 */ /* 0x000fe4000f8e962e */
.L_x_1734:
[----:B------:R-:W-:Y:S05]  /*94c0*/  BSYNC B3 ;  /* 0x0000000000037941 */ /* 0x000fea0003800000 */
.L_x_1733:
        /* <DEDUP_REMOVED lines=11> */
.L_x_1729:
[----:B------:R-:W-:Y:S05]  /*9580*/  BSYNC B2 ;  /* 0x0000000000027941 */ /* 0x000fea0003800000 */
.L_x_1727:
        /* <DEDUP_REMOVED lines=8> */
.L_x_1738:
        /* <DEDUP_REMOVED lines=12> */
.L_x_1741:
[----:B------:R-:W-:Y:S02]  /*96d0*/  IMAD.MOV.U32 R99, RZ, RZ, R100 ;  /* 0x000000ffff637224 */ /* 0x000fe400078e0064 */
.L_x_1742:
[----:B------:R-:W-:Y:S05]  /*96e0*/  BSYNC B3 ;  /* 0x0000000000037941 */ /* 0x000fea0003800000 */
.L_x_1740:
        /* <DEDUP_REMOVED lines=16> */
.L_x_1746:
[----:B------:R-:W-:Y:S05]  /*97f0*/  BSYNC B4 ;  /* 0x0000000000047941 */ /* 0x000fea0003800000 */
.L_x_1745:
        /* <DEDUP_REMOVED lines=43> */
[----:B------:R-:W-:-:S06]  /*9ab0*/  HFMA2.MMA R45, -RZ, RZ, 0, 0 ;  /* 0x00000000ff2d7435 */ /* 0x000fcc00000001ff */
.L_x_1744:
[----:B------:R-:W-:Y:S05]  /*9ac0*/  BSYNC B3 ;  /* 0x0000000000037941 */ /* 0x000fea0003800000 */
.L_x_1743:
        /* <DEDUP_REMOVED lines=11> */
.L_x_1739:
[----:B------:R-:W-:Y:S05]  /*9b80*/  BSYNC B2 ;  /* 0x0000000000027941 */ /* 0x000fea0003800000 */
.L_x_1737:
        /* <DEDUP_REMOVED lines=8> */
.L_x_1748:
        /* <DEDUP_REMOVED lines=12> */
.L_x_1751:
[----:B------:R-:W-:Y:S02]  /*9cd0*/  IMAD.MOV.U32 R99, RZ, RZ, R100 ;  /* 0x000000ffff637224 */ /* 0x000fe400078e0064 */
.L_x_1752:
[----:B------:R-:W-:Y:S05]  /*9ce0*/  BSYNC B3 ;  /* 0x0000000000037941 */ /* 0x000fea0003800000 */
.L_x_1750:
        /* <DEDUP_REMOVED lines=16> */
.L_x_1756:
[----:B------:R-:W-:Y:S05]  /*9df0*/  BSYNC B4 ;  /* 0x0000000000047941 */ /* 0x000fea0003800000 */
.L_x_1755:
        /* <DEDUP_REMOVED lines=44> */
.L_x_1754:
[----:B------:R-:W-:Y:S05]  /*a0c0*/  BSYNC B3 ;  /* 0x0000000000037941 */ /* 0x000fea0003800000 */
.L_x_1753:
        /* <DEDUP_REMOVED lines=11> */
.L_x_1749:
[----:B------:R-:W-:Y:S05]  /*a180*/  BSYNC B2 ;  /* 0x0000000000027941 */ /* 0x000fea0003800000 */
.L_x_1747:
        /* <DEDUP_REMOVED lines=8> */
.L_x_1758:
        /* <DEDUP_REMOVED lines=12> */
.L_x_1761:
[----:B------:R-:W-:Y:S02]  /*a2d0*/  IMAD.MOV.U32 R146, RZ, RZ, R100 ;  /* 0x000000ffff927224 */ /* 0x000fe400078e0064 */
.L_x_1762:
[----:B------:R-:W-:Y:S05]  /*a2e0*/  BSYNC B3 ;  /* 0x0000000000037941 */ /* 0x000fea0003800000 */
.L_x_1760:
        /* <DEDUP_REMOVED lines=16> */
.L_x_1766:
[----:B------:R-:W-:Y:S05]  /*a3f0*/  BSYNC B4 ;  /* 0x0000000000047941 */ /* 0x000fea0003800000 */
.L_x_1765:
        /* <DEDUP_REMOVED lines=44> */
.L_x_1764:
[----:B------:R-:W-:Y:S05]  /*a6c0*/  BSYNC B3 ;  /* 0x0000000000037941 */ /* 0x000fea0003800000 */
.L_x_1763:
        /* <DEDUP_REMOVED lines=12> */
.L_x_1759:
[----:B------:R-:W-:Y:S05]  /*a790*/  BSYNC B2 ;  /* 0x0000000000027941 */ /* 0x000fea0003800000 */
.L_x_1757:
[----:B------:R-:W-:Y:S01]  /*a7a0*/  HFMA2.MMA R163, -RZ, RZ, 0, 9.5367431640625e-07 ;  /* 0x00000010ffa37435 */ /* 0x000fe200000001ff */
[----:B------:R-:W-:Y:S01]  /*a7b0*/  F2FP.BF16.PACK_AB R47, R131, R106 ;  /* 0x0000006a832f723e */ /* 0x000fe200000010ff */
[----:B------:R-:W-:Y:S01]  /*a7c0*/  BSSY B2, `(.L_x_1767) ;  /* 0x000001b000027945 */ /* 0x000fe20003800000 */
[----:B------:R-:W-:Y:S02]  /*a7d0*/  F2FP.BF16.PACK_AB R46, R107, R108 ;  /* 0x0000006c6b2e723e */ /* 0x000fe400000010ff */
[----:B------:R-:W-:Y:S02]  /*a7e0*/  F2FP.BF16.PACK_AB R45, R109, R110 ;  /* 0x0000006e6d2d723e */ /* 0x000fe400000010ff */
[----:B------:R-:W-:-:S03]  /*a7f0*/  F2FP.BF16.PACK_AB R44, R111, R112 ;  /* 0x000000706f2c723e */ /* 0x000fc600000010ff */
[----:B------:R-:W-:-:S05]  /*a800*/  IMAD.WIDE.U32 R162, R160, R163, c[0x0][0x188] ;  /* 0x00006200a0a27625 */ /* 0x000fca00078e00a3 */
        /* <DEDUP_REMOVED lines=22> */
.L_x_1768:
[----:B------:R-:W-:Y:S05]  /*a970*/  BSYNC B2 ;  /* 0x0000000000027941 */ /* 0x000fea0003800000 */
.L_x_1767:
[----:B------:R-:W-:Y:S02]  /*a980*/  IADD3 R160, R160, 0x20, RZ ;  /* 0x00000020a0a07810 */ /* 0x000fe40007ffe0ff */
[----:B------:R-:W-:Y:S02]  /*a990*/  IADD3 R158, R158, 0x20, RZ ;  /* 0x000000209e9e7810 */ /* 0x000fe40007ffe0ff */
.L_x_1686:
[----:B------:R-:W-:Y:S05]  /*a9a0*/  BSYNC B1 ;  /* 0x0000000000017941 */ /* 0x000fea0003800000 */
.L_x_1685:
        /* <DEDUP_REMOVED lines=14> */
[----:B0-----:R-:W-:Y:S01]  /*aa90*/  MOV R130, RZ ;  /* 0x000000ff00827202 */ /* 0x001fe20000000f00 */
[----:B------:R-:W-:Y:S01]  /*aaa0*/  IMAD.MOV.U32 R44, RZ, RZ, R99 ;  /* 0x000000ffff2c7224 */ /* 0x000fe200078e0063 */
[----:B------:R-:W-:Y:S05]  /*aab0*/  @!P3 BRA `(.L_x_1773) ;  /* 0x000005a00000b947 */ /* 0x000fea0003800000 */
[----:B------:R-:W-:Y:S01]  /*aac0*/  IMAD.MOV.U32 R44, RZ, RZ, R99 ;  /* 0x000000ffff2c7224 */ /* 0x000fe200078e0063 */
[----:B-----5:R-:W-:Y:S01]  /*aad0*/  PRMT R130, RZ, 0x5410, R40 ;  /* 0x00005410ff827816 */ /* 0x020fe20000000028 */
[----:B------:R-:W-:Y:S05]  /*aae0*/  BRA `(.L_x_1773) ;  /* 0x0000057000007947 */ /* 0x000fea0003800000 */
.L_x_1772:
        /* <DEDUP_REMOVED lines=12> */
.L_x_1775:
[----:B------:R-:W-:Y:S02]  /*abb0*/  IMAD.MOV.U32 R134, RZ, RZ, R100 ;  /* 0x000000ffff867224 */ /* 0x000fe400078e0064 */
.L_x_1776:
[----:B------:R-:W-:Y:S05]  /*abc0*/  BSYNC B3 ;  /* 0x0000000000037941 */ /* 0x000fea0003800000 */
.L_x_1774:
        /* <DEDUP_REMOVED lines=16> */
.L_x_1780:
[----:B------:R-:W-:Y:S05]  /*acd0*/  BSYNC B4 ;  /* 0x0000000000047941 */ /* 0x000fea0003800000 */
.L_x_1779:
        /* <DEDUP_REMOVED lines=44> */
.L_x_1778:
[----:B------:R-:W-:Y:S05]  /*afa0*/  BSYNC B3 ;  /* 0x0000000000037941 */ /* 0x000fea0003800000 */
.L_x_1777:
        /* <DEDUP_REMOVED lines=11> */
.L_x_1773:
[----:B------:R-:W-:Y:S05]  /*b060*/  BSYNC B2 ;  /* 0x0000000000027941 */ /* 0x000fea0003800000 */
.L_x_1771:
        /* <DEDUP_REMOVED lines=8> */
.L_x_1782:
        /* <DEDUP_REMOVED lines=12> */
.L_x_1785:
[----:B------:R-:W-:Y:S02]  /*b1b0*/  MOV R99, R100 ;  /* 0x0000006400637202 */ /* 0x000fe40000000f00 */
.L_x_1786:
[----:B------:R-:W-:Y:S05]  /*b1c0*/  BSYNC B3 ;  /* 0x0000000000037941 */ /* 0x000fea0003800000 */
.L_x_1784:
        /* <DEDUP_REMOVED lines=16> */
.L_x_1790:
[----:B------:R-:W-:Y:S05]  /*b2d0*/  BSYNC B4 ;  /* 0x0000000000047941 */ /* 0x000fea0003800000 */
.L_x_1789:
        /* <DEDUP_REMOVED lines=44> */
.L_x_1788:
[----:B------:R-:W-:Y:S05]  /*b5a0*/  BSYNC B3 ;  /* 0x0000000000037941 */ /* 0x000fea0003800000 */
.L_x_1787:
        /* <DEDUP_REMOVED lines=11> */
.L_x_1783:
[----:B------:R-:W-:Y:S05]  /*b660*/  BSYNC B2 ;  /* 0x0000000000027941 */ /* 0x000fea0003800000 */
.L_x_1781:
        /* <DEDUP_REMOVED lines=8> */
.L_x_1792:
        /* <DEDUP_REMOVED lines=12> */
.L_x_1795:
[----:B------:R-:W-:Y:S02]  /*b7b0*/  IMAD.MOV.U32 R99, RZ, RZ, R100 ;  /* 0x000000ffff637224 */ /* 0x000fe400078e0064 */
.L_x_1796:
[----:B------:R-:W-:Y:S05]  /*b7c0*/  BSYNC B3 ;  /* 0x0000000000037941 */ /* 0x000fea0003800000 */
.L_x_1794:
        /* <DEDUP_REMOVED lines=16> */
.L_x_1800:
[----:B------:R-:W-:Y:S05]  /*b8d0*/  BSYNC B4 ;  /* 0x0000000000047941 */ /* 0x000fea0003800000 */
.L_x_1799:
        /* <DEDUP_REMOVED lines=44> */
.L_x_1798:
[----:B------:R-:W-:Y:S05]  /*bba0*/  BSYNC B3 ;  /* 0x0000000000037941 */ /* 0x000fea0003800000 */
.L_x_1797:
        /* <DEDUP_REMOVED lines=11> */
.L_x_1793:
[----:B------:R-:W-:Y:S05]  /*bc60*/  BSYNC B2 ;  /* 0x0000000000027941 */ /* 0x000fea0003800000 */
.L_x_1791:
        /* <DEDUP_REMOVED lines=8> */
.L_x_1802:
        /* <DEDUP_REMOVED lines=12> */
.L_x_1805:
[----:B------:R-:W-:Y:S02]  /*bdb0*/  IMAD.MOV.U32 R99, RZ, RZ, R100 ;  /* 0x000000ffff637224 */ /* 0x000fe400078e0064 */
.L_x_1806:
[----:B------:R-:W-:Y:S05]  /*bdc0*/  BSYNC B3 ;  /* 0x0000000000037941 */ /* 0x000fea0003800000 */
.L_x_1804:
        /* <DEDUP_REMOVED lines=16> */
.L_x_1810:
[----:B------:R-:W-:Y:S05]  /*bed0*/  BSYNC B4 ;  /* 0x0000000000047941 */ /* 0x000fea0003800000 */
.L_x_1809:
        /* <DEDUP_REMOVED lines=44> */
.L_x_1808:
[----:B------:R-:W-:Y:S05]  /*c1a0*/  BSYNC B3 ;  /* 0x0000000000037941 */ /* 0x000fea0003800000 */
.L_x_1807:
        /* <DEDUP_REMOVED lines=11> */
.L_x_1803:
[----:B------:R-:W-:Y:S05]  /*c260*/  BSYNC B2 ;  /* 0x0000000000027941 */ /* 0x000fea0003800000 */
.L_x_1801:
        /* <DEDUP_REMOVED lines=8> */
.L_x_1812:
        /* <DEDUP_REMOVED lines=12> */
.L_x_1815:
[----:B------:R-:W-:Y:S02]  /*c3b0*/  IMAD.MOV.U32 R99, RZ, RZ, R100 ;  /* 0x000000ffff637224 */ /* 0x000fe400078e0064 */
.L_x_1816:
[----:B------:R-:W-:Y:S05]  /*c3c0*/  BSYNC B3 ;  /* 0x0000000000037941 */ /* 0x000fea0003800000 */
.L_x_1814:
        /* <DEDUP_REMOVED lines=16> */
.L_x_1820:
[----:B------:R-:W-:Y:S05]  /*c4d0*/  BSYNC B4 ;  /* 0x0000000000047941 */ /* 0x000fea0003800000 */
.L_x_1819:
        /* <DEDUP_REMOVED lines=44> */
.L_x_1818:
[----:B------:R-:W-:Y:S05]  /*c7a0*/  BSYNC B3 ;  /* 0x0000000000037941 */ /* 0x000fea0003800000 */
.L_x_1817:
        /* <DEDUP_REMOVED lines=11> */
.L_x_1813:
[----:B------:R-:W-:Y:S05]  /*c860*/  BSYNC B2 ;  /* 0x0000000000027941 */ /* 0x000fea0003800000 */
.L_x_1811:
        /* <DEDUP_REMOVED lines=8> */
.L_x_1822:
        /* <DEDUP_REMOVED lines=12> */
.L_x_1825:
[----:B------:R-:W-:Y:S02]  /*c9b0*/  IMAD.MOV.U32 R99, RZ, RZ, R100 ;  /* 0x000000ffff637224 */ /* 0x000fe400078e0064 */
.L_x_1826:
[----:B------:R-:W-:Y:S05]  /*c9c0*/  BSYNC B3 ;  /* 0x0000000000037941 */ /* 0x000fea0003800000 */
.L_x_1824:
        /* <DEDUP_REMOVED lines=16> */
.L_x_1830:
[----:B------:R-:W-:Y:S05]  /*cad0*/  BSYNC B4 ;  /* 0x0000000000047941 */ /* 0x000fea0003800000 */
.L_x_1829:
        /* <DEDUP_REMOVED lines=44> */
.L_x_1828:
[----:B------:R-:W-:Y:S05]  /*cda0*/  BSYNC B3 ;  /* 0x0000000000037941 */ /* 0x000fea0003800000 */
.L_x_1827:
        /* <DEDUP_REMOVED lines=11> */
.L_x_1823:
[----:B------:R-:W-:Y:S05]  /*ce60*/  BSYNC B2 ;  /* 0x0000000000027941 */ /* 0x000fea0003800000 */
.L_x_1821:
        /* <DEDUP_REMOVED lines=8> */
.L_x_1832:
        /* <DEDUP_REMOVED lines=12> */
.L_x_1835:
[----:B------:R-:W-:Y:S02]  /*cfb0*/  MOV R99, R100 ;  /* 0x0000006400637202 */ /* 0x000fe40000000f00 */
.L_x_1836:
[----:B------:R-:W-:Y:S05]  /*cfc0*/  BSYNC B3 ;  /* 0x0000000000037941 */ /* 0x000fea0003800000 */
.L_x_1834:
        /* <DEDUP_REMOVED lines=16> */
.L_x_1840:
[----:B------:R-:W-:Y:S05]  /*d0d0*/  BSYNC B4 ;  /* 0x0000000000047941 */ /* 0x000fea0003800000 */
.L_x_1839:
        /* <DEDUP_REMOVED lines=44> */
.L_x_1838:
[----:B------:R-:W-:Y:S05]  /*d3a0*/  BSYNC B3 ;  /* 0x0000000000037941 */ /* 0x000fea0003800000 */
.L_x_1837:
        /* <DEDUP_REMOVED lines=11> */
.L_x_1833:
[----:B------:R-:W-:Y:S05]  /*d460*/  BSYNC B2 ;  /* 0x0000000000027941 */ /* 0x000fea0003800000 */
.L_x_1831:
        /* <DEDUP_REMOVED lines=8> */
.L_x_1842:
        /* <DEDUP_REMOVED lines=12> */
.L_x_1845:
[----:B------:R-:W-:Y:S02]  /*d5b0*/  IMAD.MOV.U32 R146, RZ, RZ, R100 ;  /* 0x000000ffff927224 */ /* 0x000fe400078e0064 */
.L_x_1846:
[----:B------:R-:W-:Y:S05]  /*d5c0*/  BSYNC B3 ;  /* 0x0000000000037941 */ /* 0x000fea0003800000 */
.L_x_1844:
        /* <DEDUP_REMOVED lines=16> */
.L_x_1850:
[----:B------:R-:W-:Y:S05]  /*d6d0*/  BSYNC B4 ;  /* 0x0000000000047941 */ /* 0x000fea0003800000 */
.L_x_1849:
[----:B------:R-:W-:Y:S01]  /*d6e0*/  LOP3.LUT R45, R45, UR5, R98, 0x96, !PT ;  /* 0x000000052d2d7c12 */ /* 0x000fe2000f8e9662 */
[----:B------:R-:W-:Y:S01]  /*d6f0*/  IMAD.HI.U32 R47, R30, -0x326172a9, RZ ;  /* 0xcd9e8d571e2f7827 */ /* 0x000fe200078e00ff */
[----:B------:R-:W-:-:S03]  /*d700*/  HFMA2.MMA R99, -RZ, RZ, 0, 0 ;  /* 0x00000000ff637435 */ /* 0x000fc600000001ff */
        /* <DEDUP_REMOVED lines=41> */
.L_x_1848:
[----:B------:R-:W-:Y:S05]  /*d9a0*/  BSYNC B3 ;  /* 0x0000000000037941 */ /* 0x000fea0003800000 */
.L_x_1847:
        /* <DEDUP_REMOVED lines=12> */
.L_x_1843:
[----:B------:R-:W-:Y:S05]  /*da70*/  BSYNC B2 ;  /* 0x0000000000027941 */ /* 0x000fea0003800000 */
.L_x_1841:
        /* <DEDUP_REMOVED lines=29> */
.L_x_1852:
[----:B------:R-:W-:Y:S05]  /*dc50*/  BSYNC B2 ;  /* 0x0000000000027941 */ /* 0x000fea0003800000 */
.L_x_1851:
[----:B------:R-:W-:Y:S02]  /*dc60*/  IADD3 R160, R160, 0x20, RZ ;  /* 0x00000020a0a07810 */ /* 0x000fe40007ffe0ff */
[----:B------:R-:W-:Y:S02]  /*dc70*/  IADD3 R158, R158, 0x20, RZ ;  /* 0x000000209e9e7810 */ /* 0x000fe40007ffe0ff */
.L_x_1770:
[----:B------:R-:W-:Y:S05]  /*dc80*/  BSYNC B1 ;  /* 0x0000000000017941 */ /* 0x000fea0003800000 */
.L_x_1769:
[----:B------:R-:W-:Y:S01]  /*dc90*/  BSSY B1, `(.L_x_1853) ;  /* 0x0000328000017945 */ /* 0x000fe20003800000 */
[----:B------:R-:W-:Y:S05]  /*dca0*/  @!P0 BRA `(.L_x_1854) ;  /* 0x0000326000008947 */ /* 0x000fea0003800000 */
[----:B------:R-:W-:Y:S02]  /*dcb0*/  ISETP.NE.U32.AND P3, PT, RZ, c[0x0][0x180], PT ;  /* 0x00006000ff007a0c */ /* 0x000fe40003f65070 */
[----:B0-----:R-:W-:Y:S02]  /*dcc0*/  @P2 MOV R47, 0x10 ;  /* 0x00000010002f2802 */ /* 0x001fe40000000f00 */
[----:B------:R-:W-:-:S03]  /*dcd0*/  ISETP.NE.AND.EX P3, PT, RZ, c[0x0][0x184], PT, P3 ;  /* 0x00006100ff007a0c */ /* 0x000fc60003f65330 */
[----:B------:R-:W-:-:S05]  /*dce0*/  @P2 IMAD.WIDE.U32 R46, R158, R47, c[0x0][0x170] ;  /* 0x00005c009e2e2625 */ /* 0x000fca00078e002f */
[----:B-----5:R0:W5:Y:S05]  /*dcf0*/  @P2 LDG.E.128 R36, [R46.64] ;  /* 0x000000062e242981 */ /* 0x02016a000c1e1d00 */
        /* <DEDUP_REMOVED lines=12> */
.L_x_1856:
[C---:B0-----:R-:W-:Y:S01]  /*ddc0*/  ISETP.NE.AND P5, PT, R99.reuse, 0x1, PT ;  /* 0x000000016300780c */ /* 0x041fe20003fa5270 */
        /* <DEDUP_REMOVED lines=11> */
.L_x_1859:
[----:B------:R-:W-:Y:S02]  /*de80*/  IMAD.MOV.U32 R142, RZ, RZ, R100 ;  /* 0x000000ffff8e7224 */ /* 0x000fe400078e0064 */
.L_x_1860:
[----:B------:R-:W-:Y:S05]  /*de90*/  BSYNC B3 ;  /* 0x0000000000037941 */ /* 0x000fea0003800000 */
.L_x_1858:
        /* <DEDUP_REMOVED lines=16> */
.L_x_1864:
[----:B------:R-:W-:Y:S05]  /*dfa0*/  BSYNC B4 ;  /* 0x0000000000047941 */ /* 0x000fea0003800000 */
.L_x_1863:
        /* <DEDUP_REMOVED lines=44> */
.L_x_1862:
[----:B------:R-:W-:Y:S05]  /*e270*/  BSYNC B3 ;  /* 0x0000000000037941 */ /* 0x000fea0003800000 */
.L_x_1861:
        /* <DEDUP_REMOVED lines=11> */
.L_x_1857:
[----:B------:R-:W-:Y:S05]  /*e330*/  BSYNC B2 ;  /* 0x0000000000027941 */ /* 0x000fea0003800000 */
.L_x_1855:
        /* <DEDUP_REMOVED lines=8> */
.L_x_1866:
        /* <DEDUP_REMOVED lines=12> */
.L_x_1869:
[----:B------:R-:W-:Y:S02]  /*e480*/  IMAD.MOV.U32 R99, RZ, RZ, R100 ;  /* 0x000000ffff637224 */ /* 0x000fe400078e0064 */
.L_x_1870:
[----:B------:R-:W-:Y:S05]  /*e490*/  BSYNC B3 ;  /* 0x0000000000037941 */ /* 0x000fea0003800000 */
.L_x_1868:
        /* <DEDUP_REMOVED lines=16> */
.L_x_1874:
[----:B------:R-:W-:Y:S05]  /*e5a0*/  BSYNC B4 ;  /* 0x0000000000047941 */ /* 0x000fea0003800000 */
.L_x_1873:
        /* <DEDUP_REMOVED lines=44> */
.L_x_1872:
[----:B------:R-:W-:Y:S05]  /*e870*/  BSYNC B3 ;  /* 0x0000000000037941 */ /* 0x000fea0003800000 */
.L_x_1871:
        /* <DEDUP_REMOVED lines=11> */
.L_x_1867:
[----:B------:R-:W-:Y:S05]  /*e930*/  BSYNC B2 ;  /* 0x0000000000027941 */ /* 0x000fea0003800000 */
.L_x_1865:
        /* <DEDUP_REMOVED lines=8> */
.L_x_1876:
        /* <DEDUP_REMOVED lines=12> */
.L_x_1879:
[----:B------:R-:W-:Y:S02]  /*ea80*/  IMAD.MOV.U32 R99, RZ, RZ, R100 ;  /* 0x000000ffff637224 */ /* 0x000fe400078e0064 */
.L_x_1880:
[----:B------:R-:W-:Y:S05]  /*ea90*/  BSYNC B3 ;  /* 0x0000000000037941 */ /* 0x000fea0003800000 */
.L_x_1878:
        /* <DEDUP_REMOVED lines=16> */
.L_x_1884:
[----:B------:R-:W-:Y:S05]  /*eba0*/  BSYNC B4 ;  /* 0x0000000000047941 */ /* 0x000fea0003800000 */
.L_x_1883:
        /* <DEDUP_REMOVED lines=44> */
.L_x_1882:
[----:B------:R-:W-:Y:S05]  /*ee70*/  BSYNC B3 ;  /* 0x0000000000037941 */ /* 0x000fea0003800000 */
.L_x_1881:
        /* <DEDUP_REMOVED lines=11> */
.L_x_1877:
[----:B------:R-:W-:Y:S05]  /*ef30*/  BSYNC B2 ;  /* 0x0000000000027941 */ /* 0x000fea0003800000 */
.L_x_1875:
        /* <DEDUP_REMOVED lines=8> */
.L_x_1886:
        /* <DEDUP_REMOVED lines=12> */
.L_x_1889:
[----:B------:R-:W-:Y:S02]  /*f080*/  MOV R99, R100 ;  /* 0x0000006400637202 */ /* 0x000fe40000000f00 */
.L_x_1890:
[----:B------:R-:W-:Y:S05]  /*f090*/  BSYNC B3 ;  /* 0x0000000000037941 */ /* 0x000fea0003800000 */
.L_x_1888:
        /* <DEDUP_REMOVED lines=16> */
.L_x_1894:
[----:B------:R-:W-:Y:S05]  /*f1a0*/  BSYNC B4 ;  /* 0x0000000000047941 */ /* 0x000fea0003800000 */
.L_x_1893:
        /* <DEDUP_REMOVED lines=44> */
.L_x_1892:
[----:B------:R-:W-:Y:S05]  /*f470*/  BSYNC B3 ;  /* 0x0000000000037941 */ /* 0x000fea0003800000 */
.L_x_1891:
        /* <DEDUP_REMOVED lines=11> */
.L_x_1887:
[----:B------:R-:W-:Y:S05]  /*f530*/  BSYNC B2 ;  /* 0x0000000000027941 */ /* 0x000fea0003800000 */
.L_x_1885:
        /* <DEDUP_REMOVED lines=8> */
.L_x_1896:
        /* <DEDUP_REMOVED lines=12> */
.L_x_1899:
[----:B------:R-:W-:Y:S02]  /*f680*/  IMAD.MOV.U32 R99, RZ, RZ, R100 ;  /* 0x000000ffff637224 */ /* 0x000fe400078e0064 */
.L_x_1900:
[----:B------:R-:W-:Y:S05]  /*f690*/  BSYNC B3 ;  /* 0x0000000000037941 */ /* 0x000fea0003800000 */
.L_x_1898:
        /* <DEDUP_REMOVED lines=16> */
.L_x_1904:
[----:B------:R-:W-:Y:S05]  /*f7a0*/  BSYNC B4 ;  /* 0x0000000000047941 */ /* 0x000fea0003800000 */
.L_x_1903:
        /* <DEDUP_REMOVED lines=44> */
.L_x_1902:
[----:B------:R-:W-:Y:S05]  /*fa70*/  BSYNC B3 ;  /* 0x0000000000037941 */ /* 0x000fea0003800000 */
.L_x_1901:
[----:B------:R-:W0:Y:S01]  /*fa80*/  I2F.U32 R44, R99 ;  /* 0x00000063002c7306 */ /* 0x000e220000201000 */
[----:B------:R-:W-:-:S04]  /*fa90*/  IMAD.MOV.U32 R45, RZ, RZ, 0x2f800000 ;  /* 0x2f800000ff2d7424 */ /* 0x000fc800078e00ff */
[----:B0-----:R-:W-:Y:S01]  /*faa0*/  FFMA.FTZ R44, R44, R45, 1.1641532182693481445e-10 ;  /* 0x2f0000002c2c7423 */ /* 0x001fe2000001002d */
[----:B-----5:R-:W-:-:S04]  /*fab0*/  PRMT R45, RZ, 0x5410, R38 ;  /* 0x00005410ff2d7816 */ /* 0x020fc80000000026 */
[----:B------:R-:W-:Y:S01]  /*fac0*/  FSETP.GTU.FTZ.AND P5, PT, R44, c[0x0][0x1e4], PT ;  /* 0x000079002c007a0b */ /* 0x000fe20003fbc000 */
[----:B------:R-:W-:-:S03]  /*fad0*/  FMUL.FTZ R45, R45, c[0x0][0x1ec] ;  /* 0x00007b002d2d7a20 */ /* 0x000fc60000410000 */
[----:B------:R-:W-:Y:S01]  /*fae0*/  SEL R150, RZ, 0x1, P5 ;  /* 0x00000001ff967807 */ /* 0x000fe20002800000 */
[----:B------:R-:W-:-:S05]  /*faf0*/  FMUL.FTZ R45, R45, c[0x0][0x1e8] ;  /* 0x00007a002d2d7a20 */ /* 0x000fca0000410000 */
[----:B------:R-:W-:Y:S02]  /*fb00*/  FSEL R142, R45, RZ, !P5 ;  /* 0x000000ff2d8e7208 */ /* 0x000fe40006800000 */
[----:B------:R-:W-:-:S05]  /*fb10*/  @P3 PRMT R45, RZ, 0x5410, R42 ;  /* 0x00005410ff2d3816 */ /* 0x000fca000000002a */
[----:B------:R-:W-:Y:S02]  /*fb20*/  @P3 FADD.FTZ R142, R45, R142 ;  /* 0x0000008e2d8e3221 */ /* 0x000fe40000010000 */
.L_x_1897:
[----:B------:R-:W-:Y:S05]  /*fb30*/  BSYNC B2 ;  /* 0x0000000000027941 */ /* 0x000fea0003800000 */
.L_x_1895:
        /* <DEDUP_REMOVED lines=8> */
.L_x_1906:
        /* <DEDUP_REMOVED lines=12> */
.L_x_1909:
[----:B------:R-:W-:Y:S02]  /*fc80*/  IMAD.MOV.U32 R99, RZ, RZ, R100 ;  /* 0x000000ffff637224 */ /* 0x000fe400078e0064 */
.L_x_1910:
[----:B------:R-:W-:Y:S05]  /*fc90*/  BSYNC B3 ;  /* 0x0000000000037941 */ /* 0x000fea0003800000 */
.L_x_1908:
        /* <DEDUP_REMOVED lines=16> */
.L_x_1914:
[----:B------:R-:W-:Y:S05]  /*fda0*/  BSYNC B4 ;  /* 0x0000000000047941 */ /* 0x000fea0003800000 */
.L_x_1913:
        /* <DEDUP_REMOVED lines=44> */
.L_x_1912:
[----:B------:R-:W-:Y:S05]  /*10070*/  BSYNC B3 ;  /* 0x0000000000037941 */ /* 0x000fea0003800000 */
.L_x_1911:
[----:B------:R-:W0:Y:S01]  /*10080*/  I2F.U32 R45, R99 ;  /* 0x00000063002d7306 */ /* 0x000e220000201000 */
[----:B------:R-:W-:-:S10]  /*10090*/  HFMA2.MMA R46, -RZ, RZ, 0.1171875, 0 ;  /* 0x2f800000ff2e7435 */ /* 0x000fd400000001ff */
        /* <DEDUP_REMOVED lines=9> */
.L_x_1907:
[----:B------:R-:W-:Y:S05]  /*10130*/  BSYNC B2 ;  /* 0x0000000000027941 */ /* 0x000fea0003800000 */
.L_x_1905:
        /* <DEDUP_REMOVED lines=8> */
.L_x_1916:
        /* <DEDUP_REMOVED lines=12> */
.L_x_1919:
[----:B------:R-:W-:Y:S02]  /*10280*/  IMAD.MOV.U32 R99, RZ, RZ, R100 ;  /* 0x000000ffff637224 */ /* 0x000fe400078e0064 */
.L_x_1920:
[----:B------:R-:W-:Y:S05]  /*10290*/  BSYNC B3 ;  /* 0x0000000000037941 */ /* 0x000fea0003800000 */
.L_x_1918:
        /* <DEDUP_REMOVED lines=16> */
.L_x_1924:
[----:B------:R-:W-:Y:S05]  /*103a0*/  BSYNC B4 ;  /* 0x0000000000047941 */ /* 0x000fea0003800000 */
.L_x_1923:
        /* <DEDUP_REMOVED lines=44> */
.L_x_1922:
[----:B------:R-:W-:Y:S05]  /*10670*/  BSYNC B3 ;  /* 0x0000000000037941 */ /* 0x000fea0003800000 */
.L_x_1921:
[----:B------:R-:W0:Y:S01]  /*10680*/  I2F.U32 R44, R99 ;  /* 0x00000063002c7306 */ /* 0x000e220000201000 */
[----:B-----5:R-:W-:Y:S01]  /*10690*/  PRMT R46, RZ, 0x5410, R39 ;  /* 0x00005410ff2e7816 */ /* 0x020fe20000000027 */
[----:B------:R-:W-:-:S04]  /*106a0*/  IMAD.MOV.U32 R47, RZ, RZ, 0x2f800000 ;  /* 0x2f800000ff2f7424 */ /* 0x000fc800078e00ff */
[----:B------:R-:W-:-:S04]  /*106b0*/  FMUL.FTZ R46, R46, c[0x0][0x1ec] ;  /* 0x00007b002e2e7a20 */ /* 0x000fc80000410000 */
[----:B------:R-:W-:Y:S02]  /*106c0*/  FMUL.FTZ R46, R46, c[0x0][0x1e8] ;  /* 0x00007a002e2e7a20 */ /* 0x000fe40000410000 */
[----:B0-----:R-:W-:Y:S01]  /*106d0*/  FFMA.FTZ R44, R44, R47, 1.1641532182693481445e-10 ;  /* 0x2f0000002c2c7423 */ /* 0x001fe2000001002f */
[----:B------:R-:W-:-:S04]  /*106e0*/  @P3 PRMT R47, RZ, 0x5410, R43 ;  /* 0x00005410ff2f3816 */ /* 0x000fc8000000002b */
[----:B------:R-:W-:-:S04]  /*106f0*/  FSETP.GTU.FTZ.AND P5, PT, R44, c[0x0][0x1e4], PT ;  /* 0x000079002c007a0b */ /* 0x000fc80003fbc000 */
[----:B------:R-:W-:Y:S02]  /*10700*/  FSEL R144, R46, RZ, !P5 ;  /* 0x000000ff2e907208 */ /* 0x000fe40006800000 */
[----:B------:R-:W-:-:S03]  /*10710*/  SEL R148, RZ, 0x1, P5 ;  /* 0x00000001ff947807 */ /* 0x000fc60002800000 */
[----:B------:R-:W-:Y:S02]  /*10720*/  @P3 FADD.FTZ R144, R47, R144 ;  /* 0x000000902f903221 */ /* 0x000fe40000010000 */
.L_x_1917:
[----:B------:R-:W-:Y:S05]  /*10730*/  BSYNC B2 ;  /* 0x0000000000027941 */ /* 0x000fea0003800000 */
.L_x_1915:
        /* <DEDUP_REMOVED lines=8> */
.L_x_1926:
        /* <DEDUP_REMOVED lines=12> */
.L_x_1929:
[----:B------:R-:W-:Y:S02]  /*10880*/  IMAD.MOV.U32 R146, RZ, RZ, R100 ;  /* 0x000000ffff927224 */ /* 0x000fe400078e0064 */
.L_x_1930:
[----:B------:R-:W-:Y:S05]  /*10890*/  BSYNC B3 ;  /* 0x0000000000037941 */ /* 0x000fea0003800000 */
.L_x_1928:
        /* <DEDUP_REMOVED lines=16> */
.L_x_1934:
[----:B------:R-:W-:Y:S05]  /*109a0*/  BSYNC B4 ;  /* 0x0000000000047941 */ /* 0x000fea0003800000 */
.L_x_1933:
        /* <DEDUP_REMOVED lines=43> */
[----:B------:R-:W-:Y:S02]  /*10c60*/  LOP3.LUT R93, R45, UR26, R46, 0x96, !PT ;  /* 0x0000001a2d5d7c12 */ /* 0x000fe4000f8e962e */
.L_x_1932:
[----:B------:R-:W-:Y:S05]  /*10c70*/  BSYNC B3 ;  /* 0x0000000000037941 */ /* 0x000fea0003800000 */
.L_x_1931:
        /* <DEDUP_REMOVED lines=12> */
.L_x_1927:
[----:B------:R-:W-:Y:S05]  /*10d40*/  BSYNC B2 ;  /* 0x0000000000027941 */ /* 0x000fea0003800000 */
.L_x_1925:
[----:B------:R-:W-:Y:S01]  /*10d50*/  IMAD.MOV.U32 R161, RZ, RZ, 0x10 ;  /* 0x00000010ffa17424 */ /* 0x000fe200078e00ff */
[----:B------:R-:W-:Y:S02]  /*10d60*/  F2FP.BF16.PACK_AB R47, R147, R144 ;  /* 0x00000090932f723e */ /* 0x000fe400000010ff */
[----:B------:R-:W-:Y:S01]  /*10d70*/  F2FP.BF16.PACK_AB R46, R145, R142 ;  /* 0x0000008e912e723e */ /* 0x000fe200000010ff */
[----:B------:R-:W-:Y:S01]  /*10d80*/  IMAD.WIDE.U32 R160, R160, R161, c[0x0][0x188] ;  /* 0x00006200a0a07625 */ /* 0x000fe200078e00a1 */
[----:B------:R-:W-:Y:S02]  /*10d90*/  F2FP.BF16.PACK_AB R45, R143, R140 ;  /* 0x0000008c8f2d723e */ /* 0x000fe400000010ff */
[----:B------:R-:W-:-:S05]  /*10da0*/  F2FP.BF16.PACK_AB R44, R141, R138 ;  /* 0x0000008a8d2c723e */ /* 0x000fca00000010ff */
[----:B------:R0:W-:Y:S01]  /*10db0*/  STG.E.128 [R160.64], R44 ;  /* 0x0000002ca0007986 */ /* 0x0001e2000c101d06 */
[----:B------:R-:W-:Y:S05]  /*10dc0*/  @!P2 BRA `(.L_x_1854) ;  /* 0x000001400000a947 */ /* 0x000fea0003800000 */
[----:B0-----:R-:W-:Y:S02]  /*10dd0*/  SHF.L.U32 R44, R148, 0x10, RZ ;  /* 0x00000010942c7819 */ /* 0x001fe400000006ff */
[----:B------:R-:W-:Y:S02]  /*10de0*/  LOP3.LUT R160, R151, 0xff, RZ, 0xc0, !PT ;  /* 0x000000ff97a07812 */ /* 0x000fe400078ec0ff */
[----:B------:R-:W-:Y:S02]  /*10df0*/  LOP3.LUT R45, R44, 0xff0000, RZ, 0xc0, !PT ;  /* 0x00ff00002c2d7812 */ /* 0x000fe400078ec0ff */
[----:B------:R-:W-:Y:S01]  /*10e00*/  LOP3.LUT R44, R146, 0xffff, RZ, 0xc0, !PT ;  /* 0x0000ffff922c7812 */ /* 0x000fe200078ec0ff */
[----:B------:R-:W-:Y:S01]  /*10e10*/  IMAD.WIDE.U32 R160, R160, 0x1000000, RZ ;  /* 0x01000000a0a07825 */ /* 0x000fe200078e00ff */
[----:B------:R-:W-:Y:S02]  /*10e20*/  LOP3.LUT R46, R152, 0xff, RZ, 0xc0, !PT ;  /* 0x000000ff982e7812 */ /* 0x000fe400078ec0ff */
[----:B------:R-:W-:-:S02]  /*10e30*/  PRMT R44, R45, 0x4210, R44 ;  /* 0x000042102d2c7816 */ /* 0x000fc4000000002c */
[----:B------:R-:W-:Y:S01]  /*10e40*/  PRMT R45, R149, 0x7104, RZ ;  /* 0x00007104952d7816 */ /* 0x000fe200000000ff */
[----:B------:R-:W-:-:S03]  /*10e50*/  IMAD.WIDE.U32 R46, R46, 0x10000, RZ ;  /* 0x000100002e2e7825 */ /* 0x000fc600078e00ff */
[----:B------:R-:W-:Y:S02]  /*10e60*/  LOP3.LUT R45, R44, 0xff00, R45, 0xf8, !PT ;  /* 0x0000ff002c2d7812 */ /* 0x000fe400078ef82d */
[----:B------:R-:W-:Y:S02]  /*10e70*/  LOP3.LUT R44, R153, 0xff, RZ, 0xc0, !PT ;  /* 0x000000ff992c7812 */ /* 0x000fe400078ec0ff */
[----:B------:R-:W-:-:S03]  /*10e80*/  LOP3.LUT R159, R45, 0xff, R150, 0xf8, !PT ;  /* 0x000000ff2d9f7812 */ /* 0x000fc600078ef896 */
[----:B------:R-:W-:Y:S01]  /*10e90*/  IMAD.WIDE.U32 R44, R44, 0x100, RZ ;  /* 0x000001002c2c7825 */ /* 0x000fe200078e00ff */
[----:B------:R-:W-:-:S04]  /*10ea0*/  LOP3.LUT R159, R47, R159, R161, 0xfe, !PT ;  /* 0x0000009f2f9f7212 */ /* 0x000fc800078efea1 */
[----:B------:R-:W-:Y:S01]  /*10eb0*/  LOP3.LUT R45, R159, R45, RZ, 0xfc, !PT ;  /* 0x0000002d9f2d7212 */ /* 0x000fe200078efcff */
[----:B------:R-:W-:Y:S01]  /*10ec0*/  IMAD.MOV.U32 R159, RZ, RZ, 0x8 ;  /* 0x00000008ff9f7424 */ /* 0x000fe200078e00ff */
[----:B------:R-:W-:-:S03]  /*10ed0*/  LOP3.LUT R47, R44, R160, R46, 0xfe, !PT ;  /* 0x000000a02c2f7212 */ /* 0x000fc600078efe2e */
[----:B------:R-:W-:Y:S01]  /*10ee0*/  IMAD.WIDE.U32 R158, R158, R159, c[0x0][0x190] ;  /* 0x000064009e9e7625 */ /* 0x000fe200078e009f */
[----:B------:R-:W-:-:S05]  /*10ef0*/  LOP3.LUT R44, R47, 0xff, R154, 0xf8, !PT ;  /* 0x000000ff2f2c7812 */ /* 0x000fca00078ef89a */
[----:B------:R0:W-:Y:S02]  /*10f00*/  STG.E.64 [R158.64], R44 ;  /* 0x0000002c9e007986 */ /* 0x0001e4000c101b06 */
.L_x_1854:
[----:B------:R-:W-:Y:S05]  /*10f10*/  BSYNC B1 ;  /* 0x0000000000017941 */ /* 0x000fea0003800000 */
.L_x_1853:
[----:B0-----:R-:W-:Y:S01]  /*10f20*/  FADD.FTZ R44, RZ, R128 ;  /* 0x00000080ff2c7221 */ /* 0x001fe20000010000 */
[C---:B------:R-:W-:Y:S02]  /*10f30*/  ISETP.GT.U32.AND P2, PT, R27.reuse, 0x3f, PT ;  /* 0x0000003f1b00780c */ /* 0x040fe40003f44070 */
[----:B------:R-:W-:Y:S01]  /*10f40*/  ISETP.GT.U32.AND P3, PT, R27, 0x5f, PT ;  /* 0x0000005f1b00780c */ /* 0x000fe20003f64070 */
[----:B------:R-:W-:Y:S01]  /*10f50*/  FADD.FTZ R45, R127, R44 ;  /* 0x0000002c7f2d7221 */ /* 0x000fe20000010000 */
[C---:B------:R-:W-:Y:S02]  /*10f60*/  ISETP.GT.U32.AND P4, PT, R27.reuse, 0x7f, PT ;  /* 0x0000007f1b00780c */ /* 0x040fe40003f84070 */
[----:B------:R-:W-:Y:S01]  /*10f70*/  ISETP.GT.U32.AND P5, PT, R27, 0x9f, PT ;  /* 0x0000009f1b00780c */ /* 0x000fe20003fa4070 */
[----:B------:R-:W-:Y:S01]  /*10f80*/  FADD.FTZ R44, R126, R45 ;  /* 0x0000002d7e2c7221 */ /* 0x000fe20000010000 */
[----:B------:R-:W-:-:S03]  /*10f90*/  LOP3.LUT P6, RZ, R155, 0x1f, RZ, 0xc0, !PT ;  /* 0x0000001f9bff7812 */ /* 0x000fc600078cc0ff */
        /* <DEDUP_REMOVED lines=40> */
.L_x_1949:
        /* <DEDUP_REMOVED lines=18> */
[--C-:B------:R-:W-:Y:S02]  /*11340*/  FADD.FTZ R44, R125, -R159.reuse ;  /* 0x8000009f7d2c7221 */ /* 0x100fe40000010000 */
[----:B------:R-:W-:Y:S02]  /*11350*/  FADD.FTZ R46, R119, -R159 ;  /* 0x8000009f772e7221 */ /* 0x000fe40000010000 */
[----:B------:R-:W-:Y:S02]  /*11360*/  FFMA.FTZ R47, R44, R44, R47 ;  /* 0x0000002c2c2f7223 */ /* 0x000fe4000001002f */
[----:B------:R-:W-:-:S04]  /*11370*/  FADD.FTZ R44, R124, -R159 ;  /* 0x8000009f7c2c7221 */ /* 0x000fc80000010000 */
[----:B------:R-:W-:Y:S02]  /*11380*/  FFMA.FTZ R47, R44, R44, R47 ;  /* 0x0000002c2c2f7223 */ /* 0x000fe4000001002f */
[----:B------:R-:W-:-:S04]  /*11390*/  FADD.FTZ R44, R123, -R159 ;  /* 0x8000009f7b2c7221 */ /* 0x000fc80000010000 */
[----:B------:R-:W-:Y:S02]  /*113a0*/  FFMA.FTZ R47, R44, R44, R47 ;  /* 0x0000002c2c2f7223 */ /* 0x000fe4000001002f */
[----:B------:R-:W-:-:S04]  /*113b0*/  FADD.FTZ R44, R122, -R159 ;  /* 0x8000009f7a2c7221 */ /* 0x000fc80000010000 */
[----:B------:R-:W-:Y:S02]  /*113c0*/  FFMA.FTZ R47, R44, R44, R47 ;  /* 0x0000002c2c2f7223 */ /* 0x000fe4000001002f */
[----:B------:R-:W-:-:S04]  /*113d0*/  FADD.FTZ R44, R121, -R159 ;  /* 0x8000009f792c7221 */ /* 0x000fc80000010000 */
[----:B------:R-:W-:-:S05]  /*113e0*/  FFMA.FTZ R44, R44, R44, R47 ;  /* 0x0000002c2c2c7223 */ /* 0x000fca000001002f */
[----:B------:R-:W-:-:S05]  /*113f0*/  FSEL R44, R44, RZ, P1 ;  /* 0x000000ff2c2c7208 */ /* 0x000fca0000800000 */
[----:B------:R-:W-:-:S04]  /*11400*/  FFMA.FTZ R45, R45, R45, R44 ;  /* 0x0000002d2d2d7223 */ /* 0x000fc8000001002c */
        /* <DEDUP_REMOVED lines=12> */
[----:B------:R-:W-:Y:S02]  /*114d0*/  @P2 FFMA.FTZ R44, R46, R46, R45 ;  /* 0x0000002e2e2c2223 */ /* 0x000fe4000001002d */
[--C-:B------:R-:W-:Y:S02]  /*114e0*/  FADD.FTZ R45, R112, -R159.reuse ;  /* 0x8000009f702d7221 */ /* 0x100fe40000010000 */
[----:B------:R-:W-:Y:S02]  /*114f0*/  FADD.FTZ R46, R111, -R159 ;  /* 0x8000009f6f2e7221 */ /* 0x000fe40000010000 */
        /* <DEDUP_REMOVED lines=55> */
.L_x_1950:
[----:B------:R-:W-:Y:S01]  /*11870*/  @!P6 LEA R46, P2, R26, c[0x0][0x1a0], 0x2 ;  /* 0x000068001a2eea11 */ /* 0x000fe200078410ff */
[----:B------:R-:W-:Y:S01]  /*11880*/  FMUL.FTZ R158, R159, R159 ;  /* 0x0000009f9f9e7220 */ /* 0x000fe20000410000 */
[----:B-----5:R-:W-:Y:S01]  /*11890*/  ISETP.GE.AND P3, PT, R156, 0x1, PT ;  /* 0x000000019c00780c */ /* 0x020fe20003f66270 */
[----:B01----:R-:W-:Y:S01]  /*118a0*/  FADD.FTZ R162, R161, R162 ;  /* 0x000000a2a1a27221 */ /* 0x003fe20000010000 */
[C---:B------:R-:W-:Y:S01]  /*118b0*/  @!P6 LEA.HI.X R47, R26.reuse, c[0x0][0x1a4], R157, 0x2, P2 ;  /* 0x000069001a2fea11 */ /* 0x040fe200010f149d */
[----:B------:R-:W-:Y:S01]  /*118c0*/  BSSY B1, `(.L_x_1937) ;  /* 0x00000c2000017945 */ /* 0x000fe20003800000 */
[----:B------:R-:W-:-:S03]  /*118d0*/  @!P6 LEA R44, P2, R26, c[0x0][0x1a8], 0x2 ;  /* 0x00006a001a2cea11 */ /* 0x000fc600078410ff */
[----:B------:R0:W-:Y:S01]  /*118e0*/  @!P6 STG.E [R46.64], R159 ;  /* 0x0000009f2e00e986 */ /* 0x0001e2000c101906 */
[----:B------:R-:W-:Y:S01]  /*118f0*/  @!P6 LEA.HI.X R45, R26, c[0x0][0x1ac], R157, 0x2, P2 ;  /* 0x00006b001a2dea11 */ /* 0x000fe200010f149d */
[----:B------:R-:W-:Y:S01]  /*11900*/  IMAD.MOV.U32 R157, RZ, RZ, c[0x0][0x1e0] ;  /* 0x00007800ff9d7624 */ /* 0x000fe200078e00ff */
[----:B------:R-:W-:-:S03]  /*11910*/  ISETP.NE.AND P2, PT, RZ, UR8, PT ;  /* 0x00000008ff007c0c */ /* 0x000fc6000bf45270 */
[----:B------:R-:W-:Y:S01]  /*11920*/  FFMA.FTZ R157, R162, R157, c[0x0][0x228] ;  /* 0x00008a00a29d7623 */ /* 0x000fe2000001009d */
[----:B------:R-:W-:-:S05]  /*11930*/  FSEL R158, R158, RZ, P2 ;  /* 0x000000ff9e9e7208 */ /* 0x000fca0001000000 */
[----:B------:R-:W-:-:S06]  /*11940*/  FADD.FTZ R157, R157, R158 ;  /* 0x0000009e9d9d7221 */ /* 0x000fcc0000010000 */
[----:B------:R-:W1:Y:S02]  /*11950*/  MUFU.RSQ R157, R157 ;  /* 0x0000009d009d7308 */ /* 0x000e640000001400 */
[----:B-1----:R0:W-:Y:S01]  /*11960*/  @!P6 STG.E [R44.64], R157 ;  /* 0x0000009d2c00e986 */ /* 0x0021e2000c101906 */
[----:B------:R-:W-:Y:S05]  /*11970*/  @!P3 BRA `(.L_x_1938) ;  /* 0x00000b600000b947 */ /* 0x000fea0003800000 */
[----:B------:R-:W-:Y:S01]  /*11980*/  IADD3 R156, R156, -0x1, RZ ;  /* 0xffffffff9c9c7810 */ /* 0x000fe20007ffe0ff */
[----:B------:R-:W-:Y:S01]  /*11990*/  BSSY B2, `(.L_x_1939) ;  /* 0x0000028000027945 */ /* 0x000fe20003800000 */
[----:B0-----:R-:W-:-:S03]  /*119a0*/  LOP3.LUT R44, R155, 0x1f, RZ, 0xc0, !PT ;  /* 0x0000001f9b2c7812 */ /* 0x001fc600078ec0ff */
[----:B------:R-:W-:-:S05]  /*119b0*/  IMAD R156, R156, c[0x0][0x168], RZ ;  /* 0x00005a009c9c7a24 */ /* 0x000fca00078e02ff */
[----:B------:R-:W-:-:S04]  /*119c0*/  SHF.R.S32.HI R45, RZ, 0x1f, R156 ;  /* 0x0000001fff2d7819 */ /* 0x000fc8000001149c */
[----:B------:R-:W-:Y:S02]  /*119d0*/  LEA.HI R45, R45, R156, RZ, 0x3 ;  /* 0x0000009c2d2d7211 */ /* 0x000fe400078f18ff */
[----:B------:R-:W-:Y:S02]  /*119e0*/  FSEL R156, R159, RZ, !P2 ;  /* 0x000000ff9f9c7208 */ /* 0x000fe40005000000 */
[----:B------:R-:W-:Y:S01]  /*119f0*/  LEA.HI.SX32 R155, R45, R44, 0x1d ;  /* 0x0000002c2d9b7211 */ /* 0x000fe200078feaff */
[----:B------:R-:W-:Y:S05]  /*11a00*/  @!P1 BRA `(.L_x_1940) ;  /* 0x0000020000009947 */ /* 0x000fea0003800000 */
[--C-:B------:R-:W-:Y:S02]  /*11a10*/  FADD.FTZ R44, R128, -R156.reuse ;  /* 0x8000009c802c7221 */ /* 0x100fe40000010000 */
[----:B------:R-:W-:Y:S02]  /*11a20*/  FADD.FTZ R46, R127, -R156 ;  /* 0x8000009c7f2e7221 */ /* 0x000fe40000010000 */
[C---:B------:R-:W-:Y:S02]  /*11a30*/  FMUL.FTZ R44, R157.reuse, R44 ;  /* 0x0000002c9d2c7220 */ /* 0x040fe40000410000 */
[----:B------:R-:W-:-:S02]  /*11a40*/  FMUL.FTZ R46, R157, R46 ;  /* 0x0000002e9d2e7220 */ /* 0x000fc40000410000 */
[----:B------:R-:W-:Y:S02]  /*11a50*/  FFMA.FTZ R44, R24, R44, R17 ;  /* 0x0000002c182c7223 */ /* 0x000fe40000010011 */
[----:B------:R-:W-:Y:S02]  /*11a60*/  FFMA.FTZ R45, R25, R46, R16 ;  /* 0x0000002e192d7223 */ /* 0x000fe40000010010 */
[--C-:B------:R-:W-:Y:S02]  /*11a70*/  FADD.FTZ R46, R126, -R156.reuse ;  /* 0x8000009c7e2e7221 */ /* 0x100fe40000010000 */
[--C-:B------:R-:W-:Y:S01]  /*11a80*/  FADD.FTZ R158, R125, -R156.reuse ;  /* 0x8000009c7d9e7221 */ /* 0x100fe20000010000 */
[----:B------:R-:W-:Y:S01]  /*11a90*/  F2FP.BF16.PACK_AB R44, R45, R44 ;  /* 0x0000002c2d2c723e */ /* 0x000fe200000010ff */
[--C-:B------:R-:W-:Y:S02]  /*11aa0*/  FADD.FTZ R160, R124, -R156.reuse ;  /* 0x8000009c7ca07221 */ /* 0x100fe40000010000 */
[----:B------:R-:W-:-:S02]  /*11ab0*/  FADD.FTZ R162, R123, -R156 ;  /* 0x8000009c7ba27221 */ /* 0x000fc40000010000 */
[--C-:B------:R-:W-:Y:S02]  /*11ac0*/  FADD.FTZ R45, R121, -R156.reuse ;  /* 0x8000009c792d7221 */ /* 0x100fe40000010000 */
[C---:B------:R-:W-:Y:S02]  /*11ad0*/  FMUL.FTZ R46, R157.reuse, R46 ;  /* 0x0000002e9d2e7220 */ /* 0x040fe40000410000 */
[C---:B------:R-:W-:Y:S02]  /*11ae0*/  FMUL.FTZ R158, R157.reuse, R158 ;  /* 0x0000009e9d9e7220 */ /* 0x040fe40000410000 */
[----:B------:R-:W-:Y:S02]  /*11af0*/  FADD.FTZ R164, R122, -R156 ;  /* 0x8000009c7aa47221 */ /* 0x000fe40000010000 */
[C---:B------:R-:W-:Y:S02]  /*11b00*/  FMUL.FTZ R160, R157.reuse, R160 ;  /* 0x000000a09da07220 */ /* 0x040fe40000410000 */
[----:B------:R-:W-:-:S02]  /*11b10*/  FMUL.FTZ R162, R157, R162 ;  /* 0x000000a29da27220 */ /* 0x000fc40000410000 */
[C---:B------:R-:W-:Y:S02]  /*11b20*/  FMUL.FTZ R159, R157.reuse, R45 ;  /* 0x0000002d9d9f7220 */ /* 0x040fe40000410000 */
[----:B------:R-:W-:Y:S02]  /*11b30*/  FMUL.FTZ R164, R157, R164 ;  /* 0x000000a49da47220 */ /* 0x000fe40000410000 */
[----:B------:R-:W-:Y:S02]  /*11b40*/  FFMA.FTZ R45, R22, R46, R15 ;  /* 0x0000002e162d7223 */ /* 0x000fe4000001000f */
[----:B------:R-:W-:Y:S02]  /*11b50*/  FFMA.FTZ R158, R23, R158, R14 ;  /* 0x0000009e179e7223 */ /* 0x000fe4000001000e */
[----:B------:R-:W-:Y:S02]  /*11b60*/  FFMA.FTZ R46, R20, R160, R13 ;  /* 0x000000a0142e7223 */ /* 0x000fe4000001000d */
[----:B------:R-:W-:Y:S01]  /*11b70*/  FFMA.FTZ R47, R21, R162, R12 ;  /* 0x000000a2152f7223 */ /* 0x000fe2000001000c */
[----:B------:R-:W-:Y:S01]  /*11b80*/  F2FP.BF16.PACK_AB R45, R158, R45 ;  /* 0x0000002d9e2d723e */ /* 0x000fe200000010ff */
[----:B------:R-:W-:-:S02]  /*11b90*/  FFMA.FTZ R164, R18, R164, R11 ;  /* 0x000000a412a47223 */ /* 0x000fc4000001000b */
[----:B------:R-:W-:Y:S01]  /*11ba0*/  FFMA.FTZ R159, R19, R159, R10 ;  /* 0x0000009f139f7223 */ /* 0x000fe2000001000a */
[----:B------:R-:W-:Y:S01]  /*11bb0*/  F2FP.BF16.PACK_AB R46, R47, R46 ;  /* 0x0000002e2f2e723e */ /* 0x000fe200000010ff */
[----:B------:R-:W-:-:S03]  /*11bc0*/  IMAD.MOV.U32 R158, RZ, RZ, 0x10 ;  /* 0x00000010ff9e7424 */ /* 0x000fc600078e00ff */
[----:B------:R-:W-:Y:S01]  /*11bd0*/  F2FP.BF16.PACK_AB R47, R159, R164 ;  /* 0x000000a49f2f723e */ /* 0x000fe200000010ff */
[C---:B------:R-:W-:Y:S01]  /*11be0*/  IMAD.WIDE.U32 R158, R155.reuse, R158, c[0x0][0x208] ;  /* 0x000082009b9e7625 */ /* 0x040fe200078e009e */
[----:B------:R-:W-:-:S04]  /*11bf0*/  IADD3 R155, R155, 0x20, RZ ;  /* 0x000000209b9b7810 */ /* 0x000fc80007ffe0ff */
[----:B------:R0:W-:Y:S03]  /*11c00*/  STG.E.128 [R158.64], R44 ;  /* 0x0000002c9e007986 */ /* 0x0001e6000c101d06 */
.L_x_1940:
[----:B------:R-:W-:Y:S05]  /*11c10*/  BSYNC B2 ;  /* 0x0000000000027941 */ /* 0x000fea0003800000 */
.L_x_1939:
[----:B------:R-:W-:Y:S01]  /*11c20*/  ISETP.NE.AND P2, PT, R31, RZ, PT ;  /* 0x000000ff1f00720c */ /* 0x000fe20003f45270 */
[----:B------:R-:W-:-:S12]  /*11c30*/  BSSY B2, `(.L_x_1941) ;  /* 0x0000022000027945 */ /* 0x000fd80003800000 */
[----:B------:R-:W-:Y:S05]  /*11c40*/  @!P2 BRA `(.L_x_1942) ;  /* 0x000002000000a947 */ /* 0x000fea0003800000 */
[--C-:B0-----:R-:W-:Y:S02]  /*11c50*/  FADD.FTZ R44, R120, -R156.reuse ;  /* 0x8000009c782c7221 */ /* 0x101fe40000010000 */
[----:B------:R-:W-:Y:S02]  /*11c60*/  FADD.FTZ R46, R119, -R156 ;  /* 0x8000009c772e7221 */ /* 0x000fe40000010000 */
[C---:B------:R-:W-:Y:S02]  /*11c70*/  FMUL.FTZ R44, R157.reuse, R44 ;  /* 0x0000002c9d2c7220 */ /* 0x040fe40000410000 */
[----:B------:R-:W-:Y:S02]  /*11c80*/  FMUL.FTZ R46, R157, R46 ;  /* 0x0000002e9d2e7220 */ /* 0x000fe40000410000 */
[----:B------:R-:W-:Y:S02]  /*11c90*/  FFMA.FTZ R44, R9, R44, R0 ;  /* 0x0000002c092c7223 */ /* 0x000fe40000010000 */
[----:B------:R-:W-:-:S02]  /*11ca0*/  FFMA.FTZ R45, R8, R46, R35 ;  /* 0x0000002e082d7223 */ /* 0x000fc40000010023 */
[--C-:B------:R-:W-:Y:S02]  /*11cb0*/  FADD.FTZ R46, R118, -R156.reuse ;  /* 0x8000009c762e7221 */ /* 0x100fe40000010000 */
[--C-:B------:R-:W-:Y:S01]  /*11cc0*/  FADD.FTZ R158, R117, -R156.reuse ;  /* 0x8000009c759e7221 */ /* 0x100fe20000010000 */
[----:B------:R-:W-:Y:S01]  /*11cd0*/  F2FP.BF16.PACK_AB R44, R45, R44 ;  /* 0x0000002c2d2c723e */ /* 0x000fe200000010ff */
[--C-:B------:R-:W-:Y:S02]  /*11ce0*/  FADD.FTZ R160, R116, -R156.reuse ;  /* 0x8000009c74a07221 */ /* 0x100fe40000010000 */
[--C-:B------:R-:W-:Y:S02]  /*11cf0*/  FADD.FTZ R162, R115, -R156.reuse ;  /* 0x8000009c73a27221 */ /* 0x100fe40000010000 */
[----:B------:R-:W-:Y:S02]  /*11d00*/  FADD.FTZ R45, R113, -R156 ;  /* 0x8000009c712d7221 */ /* 0x000fe40000010000 */
[----:B------:R-:W-:-:S02]  /*11d10*/  FMUL.FTZ R46, R157, R46 ;  /* 0x0000002e9d2e7220 */ /* 0x000fc40000410000 */
[C---:B------:R-:W-:Y:S02]  /*11d20*/  FMUL.FTZ R158, R157.reuse, R158 ;  /* 0x0000009e9d9e7220 */ /* 0x040fe40000410000 */
[----:B------:R-:W-:Y:S02]  /*11d30*/  FADD.FTZ R164, R114, -R156 ;  /* 0x8000009c72a47221 */ /* 0x000fe40000010000 */
[C---:B------:R-:W-:Y:S02]  /*11d40*/  FMUL.FTZ R160, R157.reuse, R160 ;  /* 0x000000a09da07220 */ /* 0x040fe40000410000 */
[C---:B------:R-:W-:Y:S02]  /*11d50*/  FMUL.FTZ R162, R157.reuse, R162 ;  /* 0x000000a29da27220 */ /* 0x040fe40000410000 */
[C---:B------:R-:W-:Y:S02]  /*11d60*/  FMUL.FTZ R159, R157.reuse, R45 ;  /* 0x0000002d9d9f7220 */ /* 0x040fe40000410000 */
[----:B------:R-:W-:-:S02]  /*11d70*/  FMUL.FTZ R164, R157, R164 ;  /* 0x000000a49da47220 */ /* 0x000fc40000410000 */
[----:B------:R-:W-:Y:S02]  /*11d80*/  FFMA.FTZ R45, R7, R46, R34 ;  /* 0x0000002e072d7223 */ /* 0x000fe40000010022 */
[----:B------:R-:W-:Y:S02]  /*11d90*/  FFMA.FTZ R158, R6, R158, R61 ;  /* 0x0000009e069e7223 */ /* 0x000fe4000001003d */
        /* <DEDUP_REMOVED lines=11> */
.L_x_1942:
[----:B------:R-:W-:Y:S05]  /*11e50*/  BSYNC B2 ;  /* 0x0000000000027941 */ /* 0x000fea0003800000 */
.L_x_1941:
        /* <DEDUP_REMOVED lines=12> */
[----:B------:R-:W-:Y:S02]  /*11f20*/  FADD.FTZ R45, R131, -R156 ;  /* 0x8000009c832d7221 */ /* 0x000fe40000010000 */
[C---:B------:R-:W-:Y:S02]  /*11f30*/  FMUL.FTZ R46, R157.reuse, R46 ;  /* 0x0000002e9d2e7220 */ /* 0x040fe40000410000 */
[C---:B------:R-:W-:Y:S02]  /*11f40*/  FMUL.FTZ R158, R157.reuse, R158 ;  /* 0x0000009e9d9e7220 */ /* 0x040fe40000410000 */
[----:B------:R-:W-:-:S02]  /*11f50*/  FMUL.FTZ R159, R157, R45 ;  /* 0x0000002d9d9f7220 */ /* 0x000fc40000410000 */
[----:B------:R-:W-:Y:S02]  /*11f60*/  FFMA.FTZ R45, R52, R46, R69 ;  /* 0x0000002e342d7223 */ /* 0x000fe40000010045 */
[----:B------:R-:W-:Y:S02]  /*11f70*/  FFMA.FTZ R158, R66, R158, R57 ;  /* 0x0000009e429e7223 */ /* 0x000fe40000010039 */
[--C-:B------:R-:W-:Y:S02]  /*11f80*/  FADD.FTZ R160, R108, -R156.reuse ;  /* 0x8000009c6ca07221 */ /* 0x100fe40000010000 */
[--C-:B------:R-:W-:Y:S01]  /*11f90*/  FADD.FTZ R162, R107, -R156.reuse ;  /* 0x8000009c6ba27221 */ /* 0x100fe20000010000 */
[----:B------:R-:W-:Y:S01]  /*11fa0*/  F2FP.BF16.PACK_AB R45, R158, R45 ;  /* 0x0000002d9e2d723e */ /* 0x000fe200000010ff */
[----:B------:R-:W-:Y:S01]  /*11fb0*/  FADD.FTZ R164, R106, -R156 ;  /* 0x8000009c6aa47221 */ /* 0x000fe20000010000 */
[----:B------:R-:W-:Y:S01]  /*11fc0*/  HFMA2.MMA R158, -RZ, RZ, 0, 9.5367431640625e-07 ;  /* 0x00000010ff9e7435 */ /* 0x000fe200000001ff */
[----:B------:R-:W-:-:S02]  /*11fd0*/  FMUL.FTZ R160, R157, R160 ;  /* 0x000000a09da07220 */ /* 0x000fc40000410000 */
[C---:B------:R-:W-:Y:S02]  /*11fe0*/  FMUL.FTZ R162, R157.reuse, R162 ;  /* 0x000000a29da27220 */ /* 0x040fe40000410000 */
[----:B------:R-:W-:Y:S02]  /*11ff0*/  FMUL.FTZ R164, R157, R164 ;  /* 0x000000a49da47220 */ /* 0x000fe40000410000 */
[----:B------:R-:W-:Y:S02]  /*12000*/  FFMA.FTZ R46, R53, R160, R56 ;  /* 0x000000a0352e7223 */ /* 0x000fe40000010038 */
[----:B------:R-:W-:Y:S02]  /*12010*/  FFMA.FTZ R47, R68, R162, R75 ;  /* 0x000000a2442f7223 */ /* 0x000fe4000001004b */
[----:B------:R-:W-:Y:S02]  /*12020*/  FFMA.FTZ R164, R54, R164, R73 ;  /* 0x000000a436a47223 */ /* 0x000fe40000010049 */
[----:B------:R-:W-:Y:S01]  /*12030*/  FFMA.FTZ R159, R55, R159, R72 ;  /* 0x0000009f379f7223 */ /* 0x000fe20000010048 */
[----:B------:R-:W-:-:S04]  /*12040*/  F2FP.BF16.PACK_AB R46, R47, R46 ;  /* 0x0000002e2f2e723e */ /* 0x000fc800000010ff */
[----:B------:R-:W-:Y:S01]  /*12050*/  F2FP.BF16.PACK_AB R47, R159, R164 ;  /* 0x000000a49f2f723e */ /* 0x000fe200000010ff */
[C---:B------:R-:W-:Y:S01]  /*12060*/  IMAD.WIDE.U32 R158, R155.reuse, R158, c[0x0][0x208] ;  /* 0x000082009b9e7625 */ /* 0x040fe200078e009e */
[----:B------:R-:W-:-:S04]  /*12070*/  IADD3 R155, R155, 0x20, RZ ;  /* 0x000000209b9b7810 */ /* 0x000fc80007ffe0ff */
[----:B------:R0:W-:Y:S03]  /*12080*/  STG.E.128 [R158.64], R44 ;  /* 0x0000002c9e007986 */ /* 0x0001e6000c101d06 */
.L_x_1944:
[----:B------:R-:W-:Y:S05]  /*12090*/  BSYNC B2 ;  /* 0x0000000000027941 */ /* 0x000fea0003800000 */
.L_x_1943:
        /* <DEDUP_REMOVED lines=35> */
.L_x_1946:
[----:B------:R-:W-:Y:S05]  /*122d0*/  BSYNC B2 ;  /* 0x0000000000027941 */ /* 0x000fea0003800000 */
.L_x_1945:
        /* <DEDUP_REMOVED lines=27> */
[----:B------:R-:W-:Y:S01]  /*12490*/  IMAD.MOV.U32 R156, RZ, RZ, 0x10 ;  /* 0x00000010ff9c7424 */ /* 0x000fe200078e00ff */
[----:B------:R-:W-:Y:S02]  /*124a0*/  F2FP.BF16.PACK_AB R46, R159, R46 ;  /* 0x0000002e9f2e723e */ /* 0x000fe400000010ff */
[----:B------:R-:W-:Y:S01]  /*124b0*/  F2FP.BF16.PACK_AB R45, R158, R45 ;  /* 0x0000002d9e2d723e */ /* 0x000fe200000010ff */
[----:B------:R-:W-:-:S05]  /*124c0*/  IMAD.WIDE.U32 R156, R155, R156, c[0x0][0x208] ;  /* 0x000082009b9c7625 */ /* 0x000fca00078e009c */
[----:B------:R0:W-:Y:S02]  /*124d0*/  STG.E.128 [R156.64], R44 ;  /* 0x0000002c9c007986 */ /* 0x0001e4000c101d06 */
.L_x_1938:
[----:B------:R-:W-:Y:S05]  /*124e0*/  BSYNC B1 ;  /* 0x0000000000017941 */ /* 0x000fea0003800000 */
.L_x_1937:
[----:B0-----:R-:W-:-:S04]  /*124f0*/  IMAD.MOV.U32 R45, RZ, RZ, c[0x0][0x160] ;  /* 0x00005800ff2d7624 */ /* 0x001fc800078e00ff */
[----:B------:R-:W-:-:S05]  /*12500*/  IMAD R26, R45, 0x4, R26 ;  /* 0x000000042d1a7824 */ /* 0x000fca00078e021a */
[----:B------:R-:W-:-:S13]  /*12510*/  ISETP.GE.AND P2, PT, R26, c[0x0][0x164], PT ;  /* 0x000059001a007a0c */ /* 0x000fda0003f46270 */
[----:B------:R-:W-:Y:S01]  /*12520*/  @P2 CALL.REL.NOINC `(.L_x_1947) ;  /* 0x0000001000002944 */ /* 0x000fe20003c00000 */
[----:B------:R-:W-:Y:S05]  /*12530*/  BRA `(.L_x_1948) ;  /* 0xfffeeab000007947 */ /* 0x000fea000383ffff */
.L_x_1947:
[----:B------:R-:W-:Y:S05]  /*12540*/  BSYNC B0 ;  /* 0x0000000000007941 */ /* 0x000fea0003800000 */
.L_x_1516:
[----:B------:R-:W-:Y:S05]  /*12550*/  EXIT ;  /* 0x000000000000794d */ /* 0x000fea0003800000 */
.L_x_1935:
[----:B------:R-:W-:Y:S01]  /*12560*/  MOV R160, 0x1 ;  /* 0x0000000100a07802 */ /* 0x000fe20000000f00 */
[----:B------:R-:W-:Y:S01]  /*12570*/  IMAD.MOV.U32 R158, RZ, RZ, 0x1f ;  /* 0x0000001fff9e7424 */ /* 0x000fe200078e00ff */
[----:B------:R-:W-:Y:S01]  /*12580*/  MOV R44, 0x125b0 ;  /* 0x000125b0002c7802 */ /* 0x000fe20000000f00 */
[----:B------:R-:W-:Y:S02]  /*12590*/  IMAD.MOV.U32 R161, RZ, RZ, -0x1 ;  /* 0xffffffffffa17424 */ /* 0x000fe400078e00ff */
[----:B-----5:R-:W-:Y:S05]  /*125a0*/  CALL.REL.NOINC `($__internal_10_$__cuda_sm70_shflsync_bfly_p) ;  /* 0x000008c000007944 */ /* 0x020fea0003c00000 */
[----:B01----:R-:W-:Y:S05]  /*125b0*/  BRA `(.L_x_1949) ;  /* 0xffffec6000007947 */ /* 0x003fea000383ffff */
.L_x_1936:
[----:B------:R-:W-:Y:S01]  /*125c0*/  HFMA2.MMA R158, -RZ, RZ, 0, 1.847743988037109375e-06 ;  /* 0x0000001fff9e7435 */ /* 0x000fe200000001ff */
[----:B0-----:R-:W-:Y:S01]  /*125d0*/  IMAD.MOV.U32 R47, RZ, RZ, R162 ;  /* 0x000000ffff2f7224 */ /* 0x001fe200078e00a2 */
[----:B------:R-:W-:Y:S01]  /*125e0*/  MOV R44, 0x12620 ;  /* 0x00012620002c7802 */ /* 0x000fe20000000f00 */
[----:B------:R-:W-:Y:S02]  /*125f0*/  IMAD.MOV.U32 R160, RZ, RZ, 0x2 ;  /* 0x00000002ffa07424 */ /* 0x000fe400078e00ff */
[----:B------:R-:W-:Y:S02]  /*12600*/  IMAD.MOV.U32 R161, RZ, RZ, -0x1 ;  /* 0xffffffffffa17424 */ /* 0x000fe400078e00ff */
[----:B-----5:R-:W-:Y:S05]  /*12610*/  CALL.REL.NOINC `($__internal_10_$__cuda_sm70_shflsync_bfly_p) ;  /* 0x0000085000007944 */ /* 0x020fea0003c00000 */
[----:B01----:R-:W-:Y:S01]  /*12620*/  FADD.FTZ R47, R162, R161 ;  /* 0x000000a1a22f7221 */ /* 0x003fe20000010000 */
[----:B------:R-:W-:Y:S01]  /*12630*/  MOV R44, 0x12680 ;  /* 0x00012680002c7802 */ /* 0x000fe20000000f00 */
[----:B------:R-:W-:-:S02]  /*12640*/  IMAD.MOV.U32 R160, RZ, RZ, 0x4 ;  /* 0x00000004ffa07424 */ /* 0x000fc400078e00ff */
[----:B------:R-:W-:Y:S02]  /*12650*/  IMAD.MOV.U32 R158, RZ, RZ, 0x1f ;  /* 0x0000001fff9e7424 */ /* 0x000fe400078e00ff */
[----:B------:R-:W-:Y:S02]  /*12660*/  IMAD.MOV.U32 R161, RZ, RZ, -0x1 ;  /* 0xffffffffffa17424 */ /* 0x000fe400078e00ff */
[----:B------:R-:W-:Y:S05]  /*12670*/  CALL.REL.NOINC `($__internal_10_$__cuda_sm70_shflsync_bfly_p) ;  /* 0x000007f000007944 */ /* 0x000fea0003c00000 */
[----:B01----:R-:W-:Y:S01]  /*12680*/  FADD.FTZ R47, R47, R161 ;  /* 0x000000a12f2f7221 */ /* 0x003fe20000010000 */
[----:B------:R-:W-:Y:S01]  /*12690*/  MOV R160, 0x8 ;  /* 0x0000000800a07802 */ /* 0x000fe20000000f00 */
[----:B------:R-:W-:Y:S01]  /*126a0*/  IMAD.MOV.U32 R158, RZ, RZ, 0x1f ;  /* 0x0000001fff9e7424 */ /* 0x000fe200078e00ff */
[----:B------:R-:W-:Y:S01]  /*126b0*/  MOV R44, 0x126e0 ;  /* 0x000126e0002c7802 */ /* 0x000fe20000000f00 */
[----:B------:R-:W-:Y:S02]  /*126c0*/  IMAD.MOV.U32 R161, RZ, RZ, -0x1 ;  /* 0xffffffffffa17424 */ /* 0x000fe400078e00ff */
[----:B------:R-:W-:Y:S05]  /*126d0*/  CALL.REL.NOINC `($__internal_10_$__cuda_sm70_shflsync_bfly_p) ;  /* 0x0000079000007944 */ /* 0x000fea0003c00000 */
[----:B01----:R-:W-:Y:S01]  /*126e0*/  FADD.FTZ R47, R47, R161 ;  /* 0x000000a12f2f7221 */ /* 0x003fe20000010000 */
[----:B------:R-:W-:Y:S01]  /*126f0*/  MOV R161, 0xffffffff ;  /* 0xffffffff00a17802 */ /* 0x000fe20000000f00 */
[----:B------:R-:W-:Y:S01]  /*12700*/  IMAD.MOV.U32 R160, RZ, RZ, 0x10 ;  /* 0x00000010ffa07424 */ /* 0x000fe200078e00ff */
[----:B------:R-:W-:Y:S01]  /*12710*/  MOV R44, 0x12740 ;  /* 0x00012740002c7802 */ /* 0x000fe20000000f00 */
[----:B------:R-:W-:-:S02]  /*12720*/  IMAD.MOV.U32 R158, RZ, RZ, 0x1f ;  /* 0x0000001fff9e7424 */ /* 0x000fc400078e00ff */
[----:B------:R-:W-:Y:S05]  /*12730*/  CALL.REL.NOINC `($__internal_10_$__cuda_sm70_shflsync_bfly_p) ;  /* 0x0000073000007944 */ /* 0x000fea0003c00000 */
[----:B-1----:R-:W-:Y:S02]  /*12740*/  FADD.FTZ R159, R47, R161 ;  /* 0x000000a12f9f7221 */ /* 0x002fe40000010000 */
[----:B0-----:R-:W-:-:S02]  /*12750*/  IMAD.MOV.U32 R160, RZ, RZ, 0x1 ;  /* 0x00000001ffa07424 */ /* 0x001fc400078e00ff */
[----:B------:R-:W-:Y:S02]  /*12760*/  FMUL.FTZ R159, R159, c[0x0][0x1e0] ;  /* 0x000078009f9f7a20 */ /* 0x000fe40000410000 */
[----:B------:R-:W-:Y:S02]  /*12770*/  IMAD.MOV.U32 R158, RZ, RZ, 0x1f ;  /* 0x0000001fff9e7424 */ /* 0x000fe400078e00ff */
[--C-:B------:R-:W-:Y:S02]  /*12780*/  FADD.FTZ R44, R128, -R159.reuse ;  /* 0x8000009f802c7221 */ /* 0x100fe40000010000 */
[----:B------:R-:W-:Y:S02]  /*12790*/  FADD.FTZ R45, R127, -R159 ;  /* 0x8000009f7f2d7221 */ /* 0x000fe40000010000 */
[----:B------:R-:W-:Y:S02]  /*127a0*/  FFMA.FTZ R44, R44, R44, RZ ;  /* 0x0000002c2c2c7223 */ /* 0x000fe400000100ff */
[----:B------:R-:W-:-:S02]  /*127b0*/  IMAD.MOV.U32 R161, RZ, RZ, -0x1 ;  /* 0xffffffffffa17424 */ /* 0x000fc400078e00ff */
        /* <DEDUP_REMOVED lines=13> */
[----:B------:R-:W-:-:S03]  /*12890*/  FADD.FTZ R45, R120, -R159 ;  /* 0x8000009f782d7221 */ /* 0x000fc60000010000 */
[----:B------:R-:W-:Y:S01]  /*128a0*/  FSEL R46, R44, RZ, P1 ;  /* 0x000000ff2c2e7208 */ /* 0x000fe20000800000 */
[----:B------:R-:W-:-:S04]  /*128b0*/  FADD.FTZ R44, R119, -R159 ;  /* 0x8000009f772c7221 */ /* 0x000fc80000010000 */
        /* <DEDUP_REMOVED lines=61> */
[----:B------:R-:W-:Y:S01]  /*12c90*/  @P5 FFMA.FTZ R46, R44, R44, R45 ;  /* 0x0000002c2c2e5223 */ /* 0x000fe2000001002d */
[----:B------:R-:W-:-:S03]  /*12ca0*/  MOV R44, 0x12cd0 ;  /* 0x00012cd0002c7802 */ /* 0x000fc60000000f00 */
[----:B------:R-:W-:Y:S02]  /*12cb0*/  IMAD.MOV.U32 R47, RZ, RZ, R46 ;  /* 0x000000ffff2f7224 */ /* 0x000fe400078e002e */
[----:B------:R-:W-:Y:S05]  /*12cc0*/  CALL.REL.NOINC `($__internal_10_$__cuda_sm70_shflsync_bfly_p) ;  /* 0x000001a000007944 */ /* 0x000fea0003c00000 */
[----:B0-----:R-:W-:Y:S01]  /*12cd0*/  HFMA2.MMA R160, -RZ, RZ, 0, 1.1920928955078125e-07 ;  /* 0x00000002ffa07435 */ /* 0x001fe200000001ff */
[----:B-1----:R-:W-:Y:S01]  /*12ce0*/  FADD.FTZ R47, R46, R161 ;  /* 0x000000a12e2f7221 */ /* 0x002fe20000010000 */
[----:B------:R-:W-:Y:S01]  /*12cf0*/  MOV R44, 0x12d30 ;  /* 0x00012d30002c7802 */ /* 0x000fe20000000f00 */
[----:B------:R-:W-:Y:S02]  /*12d00*/  IMAD.MOV.U32 R158, RZ, RZ, 0x1f ;  /* 0x0000001fff9e7424 */ /* 0x000fe400078e00ff */
[----:B------:R-:W-:Y:S02]  /*12d10*/  IMAD.MOV.U32 R161, RZ, RZ, -0x1 ;  /* 0xffffffffffa17424 */ /* 0x000fe400078e00ff */
[----:B------:R-:W-:Y:S05]  /*12d20*/  CALL.REL.NOINC `($__internal_10_$__cuda_sm70_shflsync_bfly_p) ;  /* 0x0000014000007944 */ /* 0x000fea0003c00000 */
[----:B01----:R-:W-:Y:S01]  /*12d30*/  FADD.FTZ R47, R47, R161 ;  /* 0x000000a12f2f7221 */ /* 0x003fe20000010000 */
[----:B------:R-:W-:Y:S01]  /*12d40*/  MOV R161, 0xffffffff ;  /* 0xffffffff00a17802 */ /* 0x000fe20000000f00 */
[----:B------:R-:W-:Y:S01]  /*12d50*/  IMAD.MOV.U32 R160, RZ, RZ, 0x4 ;  /* 0x00000004ffa07424 */ /* 0x000fe200078e00ff */
[----:B------:R-:W-:Y:S01]  /*12d60*/  MOV R44, 0x12d90 ;  /* 0x00012d90002c7802 */ /* 0x000fe20000000f00 */
[----:B------:R-:W-:Y:S02]  /*12d70*/  IMAD.MOV.U32 R158, RZ, RZ, 0x1f ;  /* 0x0000001fff9e7424 */ /* 0x000fe400078e00ff */
[----:B------:R-:W-:Y:S05]  /*12d80*/  CALL.REL.NOINC `($__internal_10_$__cuda_sm70_shflsync_bfly_p) ;  /* 0x000000e000007944 */ /* 0x000fea0003c00000 */
[----:B01----:R-:W-:Y:S01]  /*12d90*/  FADD.FTZ R47, R47, R161 ;  /* 0x000000a12f2f7221 */ /* 0x003fe20000010000 */
[----:B------:R-:W-:Y:S01]  /*12da0*/  MOV R44, 0x12df0 ;  /* 0x00012df0002c7802 */ /* 0x000fe20000000f00 */
[----:B------:R-:W-:-:S02]  /*12db0*/  IMAD.MOV.U32 R160, RZ, RZ, 0x8 ;  /* 0x00000008ffa07424 */ /* 0x000fc400078e00ff */
[----:B------:R-:W-:Y:S02]  /*12dc0*/  IMAD.MOV.U32 R158, RZ, RZ, 0x1f ;  /* 0x0000001fff9e7424 */ /* 0x000fe400078e00ff */
[----:B------:R-:W-:Y:S02]  /*12dd0*/  IMAD.MOV.U32 R161, RZ, RZ, -0x1 ;  /* 0xffffffffffa17424 */ /* 0x000fe400078e00ff */
[----:B------:R-:W-:Y:S05]  /*12de0*/  CALL.REL.NOINC `($__internal_10_$__cuda_sm70_shflsync_bfly_p) ;  /* 0x0000008000007944 */ /* 0x000fea0003c00000 */
[----:B-1----:R-:W-:Y:S01]  /*12df0*/  FADD.FTZ R162, R47, R161 ;  /* 0x000000a12fa27221 */ /* 0x002fe20000010000 */
[----:B0-----:R-:W-:Y:S01]  /*12e00*/  HFMA2.MMA R158, -RZ, RZ, 0, 1.847743988037109375e-06 ;  /* 0x0000001fff9e7435 */ /* 0x001fe200000001ff */
[----:B------:R-:W-:Y:S01]  /*12e10*/  IMAD.MOV.U32 R160, RZ, RZ, 0x10 ;  /* 0x00000010ffa07424 */ /* 0x000fe200078e00ff */
[----:B------:R-:W-:Y:S01]  /*12e20*/  MOV R44, 0x12e60 ;  /* 0x00012e60002c7802 */ /* 0x000fe20000000f00 */
[----:B------:R-:W-:Y:S02]  /*12e30*/  IMAD.MOV.U32 R161, RZ, RZ, -0x1 ;  /* 0xffffffffffa17424 */ /* 0x000fe400078e00ff */
[----:B------:R-:W-:Y:S02]  /*12e40*/  IMAD.MOV.U32 R47, RZ, RZ, R162 ;  /* 0x000000ffff2f7224 */ /* 0x000fe400078e00a2 */
[----:B------:R-:W-:Y:S05]  /*12e50*/  CALL.REL.NOINC `($__internal_10_$__cuda_sm70_shflsync_bfly_p) ;  /* 0x0000001000007944 */ /* 0x000fea0003c00000 */
[----:B01----:R-:W-:Y:S05]  /*12e60*/  BRA `(.L_x_1950) ;  /* 0xffffea0000007947 */ /* 0x003fea000383ffff */
        .weak           $__internal_10_$__cuda_sm70_shflsync_bfly_p
        .type           $__internal_10_$__cuda_sm70_shflsync_bfly_p,@function
        .size           $__internal_10_$__cuda_sm70_shflsync_bfly_p,(.L_x_36098 - $__internal_10_$__cuda_sm70_shflsync_bfly_p)
$__internal_10_$__cuda_sm70_shflsync_bfly_p:
[----:B------:R-:W-:Y:S01]  /*12e70*/  IMAD.MOV.U32 R45, RZ, RZ, 0x0 ;  /* 0x00000000ff2d7424 */ /* 0x000fe200078e00ff */
[----:B------:R-:W-:Y:S04]  /*12e80*/  WARPSYNC R161 ;  /* 0x000000a100007348 */ /* 0x000fe80003800000 */
[----:B------:R0:W1:Y:S01]  /*12e90*/  SHFL.BFLY PT, R161, R47, R160, R158 ;  /* 0x0c0000a02fa17389 */ /* 0x00006200000e009e */
[----:B------:R-:W-:Y:S05]  /*12ea0*/  RET.REL.NODEC R44 `(_ZN10layer_norm13ln_fwd_kernelINS_13Kernel_traitsI13__nv_bfloat16S2_S2_S2_fjLj1280ELj1ELj4ELj1ELj16ENS_18Kernel_traits_baseILj1280ES2_S2_S2_S2_fjLj128EEEEELb1ELb0ELb1ELb0EEEvNS_9FwdParamsE) ;  /* 0xfffed1502c007950 */ /* 0x000fea0003c3ffff */
.L_x_1951:
        /* <DEDUP_REMOVED lines=13> */
.L_x_36098:


//--------------------- .text._ZN10layer_norm13ln_fwd_kernelINS_13Kernel_traitsI13__nv_bfloat16S2_S2_S2_fjLj1280ELj1ELj4ELj1ELj16ENS_18Kernel_traits_baseILj1280ES2_S2_S2_S2_fjLj128EEEEELb1ELb0ELb1ELb1EEEvNS_9FwdParamsE --------------------------
	.section	.text._ZN10layer_norm13ln_fwd_kernelINS_13Kernel_traitsI13__nv_bfloat16S2_S2_S2_fjLj1280ELj1ELj4ELj1ELj16ENS_18Kernel_traits_baseILj1280ES2_S2_S2_S2_fjLj128EEEEELb1ELb0ELb1ELb1EEEvNS_9FwdParamsE,"ax",@progbits
	.sectioninfo	@"SHI_REGISTERS=167"
	.align	128
        .global         _ZN10layer_norm13ln_fwd_kernelINS_13Kernel_traitsI13__nv_bfloat16S2_S2_S2_fjLj1280ELj1ELj4ELj1ELj16ENS_18Kernel_traits_baseILj1280ES2_S2_S2_S2_fjLj128EEEEELb1ELb0ELb1ELb1EEEvNS_9FwdParamsE
        .type           _ZN10layer_norm13ln_fwd_kernelINS_13Kernel_traitsI13__nv_bfloat16S2_S2_S2_fjLj1280ELj1ELj4ELj1ELj16ENS_18Kernel_traits_baseILj1280ES2_S2_S2_S2_fjLj128EEEEELb1ELb0ELb1ELb1EEEvNS_9FwdParamsE,@function
        .size           _ZN10layer_norm13ln_fwd_kernelINS_13Kernel_traitsI13__nv_bfloat16S2_S2_S2_fjLj1280ELj1ELj4ELj1ELj16ENS_18Kernel_traits_baseILj1280ES2_S2_S2_S2_fjLj128EEEEELb1ELb0ELb1ELb1EEEvNS_9FwdParamsE,(.L_x_36099 - _ZN10layer_norm13ln_fwd_kernelINS_13Kernel_traitsI13__nv_bfloat16S2_S2_S2_fjLj1280ELj1ELj4ELj1ELj16ENS_18Kernel_traits_baseILj1280ES2_S2_S2_S2_fjLj128EEEEELb1ELb0ELb1ELb1EEEvNS_9FwdParamsE)
        .other          _ZN10layer_norm13ln_fwd_kernelINS_13Kernel_traitsI13__nv_bfloat16S2_S2_S2_fjLj1280ELj1ELj4ELj1ELj16ENS_18Kernel_traits_baseILj1280ES2_S2_S2_S2_fjLj128EEEEELb1ELb0ELb1ELb1EEEvNS_9FwdParamsE,@"STO_CUDA_ENTRY STV_DEFAULT"
_ZN10layer_norm13ln_fwd_kernelINS_13Kernel_traitsI13__nv_bfloat16S2_S2_S2_fjLj1280ELj1ELj4ELj1ELj16ENS_18Kernel_traits_baseILj1280ES2_S2_S2_S2_fjLj128EEEEELb1ELb0ELb1ELb1EEEvNS_9FwdParamsE:
.text._ZN10layer_norm13ln_fwd_kernelINS_13Kernel_traitsI13__nv_bfloat16S2_S2_S2_fjLj1280ELj1ELj4ELj1ELj16ENS_18Kernel_traits_baseILj1280ES2_S2_S2_S2_fjLj128EEEEELb1ELb0ELb1ELb1EEEvNS_9FwdParamsE:
        /* <DEDUP_REMOVED lines=12> */
[----:B------:R-:W3:Y:S04]  /*00c0*/  @P0 LDG.E.64 R4, [R8.64] ;  /* 0x0000000608040981 */ /* 0x000ee8000c1e1b00 */
[----:B------:R-:W0:Y:S04]  /*00d0*/  S2R R15, SR_TID.X ;  /* 0x00000000000f7919 */ /* 0x000e280000002100 */
[----:B------:R-:W0:Y:S02]  /*00e0*/  S2R R20, SR_CTAID.X ;  /* 0x0000000000147919 */ /* 0x000e240000002500 */
[----:B0-----:R-:W-:-:S04]  /*00f0*/  IMAD R60, R20, c[0x0][0x0], R15 ;  /* 0x00000000143c7a24 */ /* 0x001fc800078e020f */
[----:B------:R-:W-:Y:S01]  /*0100*/  IMAD.WIDE.U32 R6, R60, -0x326172a9, RZ ;  /* 0xcd9e8d573c067825 */ /* 0x000fe200078e00ff */
[----:B--2---:R-:W0:Y:S08]  /*0110*/  @P0 R2UR UR4, R2 ;  /* 0x00000000020403c2 */ /* 0x004e3000000e0000 */
[----:B------:R1:W2:Y:S01]  /*0120*/  @P0 R2UR UR5, R3 ;  /* 0x00000000030503c2 */ /* 0x0002a200000e0000 */
[----:B---3--:R-:W-:-:S05]  /*0130*/  @P0 IADD3 R130, P1, R4, c[0x0][0x240], RZ ;  /* 0x0000900004820a10 */ /* 0x008fca0007f3e0ff */
[----:B------:R-:W-:Y:S01]  /*0140*/  @P0 IMAD.X R131, RZ, RZ, R5, P1 ;  /* 0x000000ffff830224 */ /* 0x000fe200008e0605 */
[----:B------:R-:W-:-:S04]  /*0150*/  ISETP.NE.U32.AND P0, PT, RZ, c[0x0][0x218], PT ;  /* 0x00008600ff007a0c */ /* 0x000fc80003f05070 */
[--C-:B------:R-:W-:Y:S02]  /*0160*/  SHF.R.U64 R88, R130, 0x2, R131.reuse ;  /* 0x0000000282587819 */ /* 0x100fe40000001283 */
[----:B------:R-:W-:Y:S02]  /*0170*/  SHF.R.U32.HI R89, RZ, 0x2, R131 ;  /* 0x00000002ff597819 */ /* 0x000fe40000011683 */
[----:B------:R-:W-:Y:S01]  /*0180*/  ISETP.NE.AND.EX P0, PT, RZ, c[0x0][0x21c], PT, P0 ;  /* 0x00008700ff007a0c */ /* 0x000fe20003f05300 */
[----:B------:R-:W-:Y:S01]  /*0190*/  IMAD.WIDE.U32 R4, R88, -0x2daee0ad, RZ ;  /* 0xd2511f5358047825 */ /* 0x000fe200078e00ff */
[----:B0-----:R-:W-:Y:S01]  /*01a0*/  LOP3.LUT R0, R7, UR4, R89, 0x96, !PT ;  /* 0x0000000407007c12 */ /* 0x001fe2000f8e9659 */
[----:B------:R-:W-:Y:S02]  /*01b0*/  UIADD3 UR9, UR4, -0x61c88647, URZ ;  /* 0x9e3779b904097890 */ /* 0x000fe4000fffe03f */
[----:B------:R-:W-:Y:S01]  /*01c0*/  IMAD.SHL.U32 R7, R15, 0x10, RZ ;  /* 0x000000100f077824 */ /* 0x000fe200078e00ff */
[----:B------:R-:W-:Y:S01]  /*01d0*/  UIADD3 UR11, UR4, 0x3c6ef372, URZ ;  /* 0x3c6ef372040b7890 */ /* 0x000fe2000fffe03f */
[----:B-1----:R-:W-:Y:S01]  /*01e0*/  IMAD.WIDE.U32 R2, R0, -0x2daee0ad, RZ ;  /* 0xd2511f5300027825 */ /* 0x002fe200078e00ff */
[----:B--2---:R-:W-:Y:S01]  /*01f0*/  LOP3.LUT R8, R5, UR5, RZ, 0x3c, !PT ;  /* 0x0000000505087c12 */ /* 0x004fe2000f8e3cff */
[----:B------:R-:W-:Y:S01]  /*0200*/  UIADD3 UR10, UR5, -0x4498517b, URZ ;  /* 0xbb67ae85050a7890 */ /* 0x000fe2000fffe03f */
[----:B------:R-:W-:Y:S01]  /*0210*/  LOP3.LUT R21, R7, 0x1f0, RZ, 0xc0, !PT ;  /* 0x000001f007157812 */ /* 0x000fe200078ec0ff */
[----:B------:R-:W-:-:S02]  /*0220*/  UIADD3 UR12, UR5, 0x76cf5d0a, URZ ;  /* 0x76cf5d0a050c7890 */ /* 0x000fc4000fffe03f */
[----:B------:R-:W-:Y:S01]  /*0230*/  IMAD.WIDE.U32 R8, R8, -0x326172a9, RZ ;  /* 0xcd9e8d5708087825 */ /* 0x000fe200078e00ff */
[----:B------:R-:W-:Y:S02]  /*0240*/  IADD3 R52, P1, R21, c[0x0][0x218], RZ ;  /* 0x0000860015347a10 */ /* 0x000fe40007f3e0ff */
[----:B------:R-:W-:Y:S02]  /*0250*/  LOP3.LUT R7, R3, UR10, R4, 0x96, !PT ;  /* 0x0000000a03077c12 */ /* 0x000fe4000f8e9604 */
[----:B------:R-:W-:Y:S02]  /*0260*/  LOP3.LUT R4, R9, UR9, R6, 0x96, !PT ;  /* 0x0000000909047c12 */ /* 0x000fe4000f8e9606 */
[----:B------:R-:W-:Y:S01]  /*0270*/  IADD3.X R53, RZ, c[0x0][0x21c], RZ, P1, !PT ;  /* 0x00008700ff357a10 */ /* 0x000fe20000ffe4ff */
[----:B------:R-:W-:-:S04]  /*0280*/  IMAD.WIDE.U32 R6, R7, -0x326172a9, RZ ;  /* 0xcd9e8d5707067825 */ /* 0x000fc800078e00ff */
[----:B------:R0:W5:Y:S01]  /*0290*/  @P0 LDG.E.128 R16, [R52.64+0x200] ;  /* 0x0002000634100981 */ /* 0x000162000c1e1d00 */
[----:B------:R-:W-:Y:S01]  /*02a0*/  LOP3.LUT R3, R7, UR11, R8, 0x96, !PT ;  /* 0x0000000b07037c12 */ /* 0x000fe2000f8e9608 */
[----:B------:R-:W-:Y:S02]  /*02b0*/  IMAD.WIDE.U32 R4, R4, -0x2daee0ad, RZ ;  /* 0xd2511f5304047825 */ /* 0x000fe400078e00ff */
[----:B------:R0:W5:Y:S01]  /*02c0*/  @P0 LDG.E.128 R8, [R52.64] ;  /* 0x0000000634080981 */ /* 0x000162000c1e1d00 */
[----:B------:R-:W-:Y:S02]  /*02d0*/  UIADD3 UR14, UR5, 0x32370b8f, URZ ;  /* 0x32370b8f050e7890 */ /* 0x000fe4000fffe03f */
[----:B------:R-:W-:Y:S01]  /*02e0*/  LOP3.LUT R12, R5, UR12, R2, 0x96, !PT ;  /* 0x0000000c050c7c12 */ /* 0x000fe2000f8e9602 */
[----:B------:R0:W5:Y:S01]  /*02f0*/  @P0 LDG.E.128 R24, [R52.64+0x400] ;  /* 0x0004000634180981 */ /* 0x000162000c1e1d00 */
[----:B------:R-:W-:-:S03]  /*0300*/  UIADD3 UR13, UR4, -0x255992d5, URZ ;  /* 0xdaa66d2b040d7890 */ /* 0x000fc6000fffe03f */
[----:B------:R0:W5:Y:S04]  /*0310*/  @P0 LDG.E.128 R56, [R52.64+0x600] ;  /* 0x0006000634380981 */ /* 0x000168000c1e1d00 */
[----:B0-----:R-:W5:Y:S01]  /*0320*/  @P0 LDG.E.128 R52, [R52.64+0x800] ;  /* 0x0008000634340981 */ /* 0x001f62000c1e1d00 */
[----:B------:R-:W-:-:S04]  /*0330*/  IMAD.WIDE.U32 R2, R3, -0x2daee0ad, RZ ;  /* 0xd2511f5303027825 */ /* 0x000fc800078e00ff */
[----:B------:R-:W-:Y:S01]  /*0340*/  IMAD.WIDE.U32 R12, R12, -0x326172a9, RZ ;  /* 0xcd9e8d570c0c7825 */ /* 0x000fe200078e00ff */
[----:B------:R-:W-:Y:S01]  /*0350*/  LOP3.LUT R7, R3, UR14, R4, 0x96, !PT ;  /* 0x0000000e03077c12 */ /* 0x000fe2000f8e9604 */
[----:B------:R-:W-:-:S03]  /*0360*/  UIADD3 UR15, UR4, 0x78dde6e4, URZ ;  /* 0x78dde6e4040f7890 */ /* 0x000fc6000fffe03f */
[----:B------:R-:W-:Y:S01]  /*0370*/  LOP3.LUT R4, R13, UR13, R6, 0x96, !PT ;  /* 0x0000000d0d047c12 */ /* 0x000fe2000f8e9606 */
[----:B------:R-:W-:Y:S01]  /*0380*/  UIADD3 UR16, UR5, -0x126145ec, URZ ;  /* 0xed9eba1405107890 */ /* 0x000fe2000fffe03f */
[----:B------:R-:W-:-:S04]  /*0390*/  IMAD.WIDE.U32 R6, R7, -0x326172a9, RZ ;  /* 0xcd9e8d5707067825 */ /* 0x000fc800078e00ff */
[----:B------:R-:W-:Y:S01]  /*03a0*/  IMAD.WIDE.U32 R4, R4, -0x2daee0ad, RZ ;  /* 0xd2511f5304047825 */ /* 0x000fe200078e00ff */
[----:B------:R-:W-:Y:S01]  /*03b0*/  LOP3.LUT R3, R7, UR15, R12, 0x96, !PT ;  /* 0x0000000f07037c12 */ /* 0x000fe2000f8e960c */
[----:B------:R-:W-:-:S03]  /*03c0*/  UIADD3 UR18, UR5, -0x56f99767, URZ ;  /* 0xa906689905127890 */ /* 0x000fc6000fffe03f */
[----:B------:R-:W-:Y:S01]  /*03d0*/  LOP3.LUT R12, R5, UR16, R2, 0x96, !PT ;  /* 0x00000010050c7c12 */ /* 0x000fe2000f8e9602 */
[----:B------:R-:W-:Y:S01]  /*03e0*/  UIADD3 UR17, UR4, 0x1715609d, URZ ;  /* 0x1715609d04117890 */ /* 0x000fe2000fffe03f */
[----:B------:R-:W-:-:S04]  /*03f0*/  IMAD.WIDE.U32 R2, R3, -0x2daee0ad, RZ ;  /* 0xd2511f5303027825 */ /* 0x000fc800078e00ff */
[----:B------:R-:W-:Y:S01]  /*0400*/  IMAD.WIDE.U32 R12, R12, -0x326172a9, RZ ;  /* 0xcd9e8d570c0c7825 */ /* 0x000fe200078e00ff */
[----:B------:R-:W-:-:S04]  /*0410*/  LOP3.LUT R7, R3, UR18, R4, 0x96, !PT ;  /* 0x0000001203077c12 */ /* 0x000fc8000f8e9604 */
[----:B------:R-:W-:Y:S01]  /*0420*/  LOP3.LUT R4, R13, UR17, R6, 0x96, !PT ;  /* 0x000000110d047c12 */ /* 0x000fe2000f8e9606 */
[----:B------:R-:W-:Y:S01]  /*0430*/  UIADD3 UR19, UR4, -0x4ab325aa, URZ ;  /* 0xb54cda5604137890 */ /* 0x000fe2000fffe03f */
[----:B------:R-:W-:Y:S01]  /*0440*/  IMAD.WIDE.U32 R6, R7, -0x326172a9, RZ ;  /* 0xcd9e8d5707067825 */ /* 0x000fe200078e00ff */
[----:B------:R-:W-:Y:S01]  /*0450*/  UIADD3 UR20, UR5, 0x646e171e, URZ ;  /* 0x646e171e05147890 */ /* 0x000fe2000fffe03f */
[----:B------:R-:W-:Y:S02]  /*0460*/  SHF.R.U32.HI R0, RZ, 0x5, R15 ;  /* 0x00000005ff007819 */ /* 0x000fe4000001160f */
[----:B------:R-:W-:Y:S01]  /*0470*/  IMAD.WIDE.U32 R4, R4, -0x2daee0ad, RZ ;  /* 0xd2511f5304047825 */ /* 0x000fe200078e00ff */
[----:B------:R-:W-:-:S03]  /*0480*/  LOP3.LUT R12, R7, UR19, R12, 0x96, !PT ;  /* 0x00000013070c7c12 */ /* 0x000fc6000f8e960c */
[----:B------:R-:W-:Y:S01]  /*0490*/  IMAD R0, R20, 0x4, R0 ;  /* 0x0000000414007824 */ /* 0x000fe200078e0200 */
[----:B------:R-:W-:Y:S01]  /*04a0*/  LOP3.LUT R14, R5, UR20, R2, 0x96, !PT ;  /* 0x00000014050e7c12 */ /* 0x000fe2000f8e9602 */
[----:B------:R-:W-:Y:S01]  /*04b0*/  UIADD3 UR21, UR4, 0x5384540f, URZ ;  /* 0x5384540f04157890 */ /* 0x000fe2000fffe03f */
[----:B------:R-:W-:Y:S01]  /*04c0*/  IMAD.WIDE.U32 R12, R12, -0x2daee0ad, RZ ;  /* 0xd2511f530c0c7825 */ /* 0x000fe200078e00ff */
[----:B------:R-:W-:Y:S01]  /*04d0*/  UIADD3 UR22, UR5, 0x1fd5c5a3, URZ ;  /* 0x1fd5c5a305167890 */ /* 0x000fe2000fffe03f */
[----:B------:R-:W-:Y:S02]  /*04e0*/  ISETP.GE.AND P1, PT, R0, c[0x0][0x164], PT ;  /* 0x0000590000007a0c */ /* 0x000fe40003f26270 */
[----:B------:R-:W-:-:S03]  /*04f0*/  IMAD.WIDE.U32 R14, R14, -0x326172a9, RZ ;  /* 0xcd9e8d570e0e7825 */ /* 0x000fc600078e00ff */
[----:B------:R-:W-:Y:S02]  /*0500*/  LOP3.LUT R62, R13, UR22, R4, 0x96, !PT ;  /* 0x000000160d3e7c12 */ /* 0x000fe4000f8e9604 */
        /* <DEDUP_REMOVED lines=10> */
[----:B-----5:R-:W-:Y:S01]  /*05b0*/  @!P0 CS2R R8, SRZ ;  /* 0x0000000000088805 */ /* 0x020fe2000001ff00 */
[----:B------:R-:W-:Y:S01]  /*05c0*/  @!P0 CS2R R10, SRZ ;  /* 0x00000000000a8805 */ /* 0x000fe2000001ff00 */
[----:B------:R-:W-:Y:S01]  /*05d0*/  @!P0 CS2R R16, SRZ ;  /* 0x0000000000108805 */ /* 0x000fe2000001ff00 */
[----:B------:R-:W-:Y:S01]  /*05e0*/  @!P0 CS2R R18, SRZ ;  /* 0x0000000000128805 */ /* 0x000fe2000001ff00 */
[----:B------:R-:W-:Y:S01]  /*05f0*/  @!P0 CS2R R24, SRZ ;  /* 0x0000000000188805 */ /* 0x000fe2000001ff00 */
[----:B------:R0:W5:Y:S01]  /*0600*/  LDG.E.128 R48, [R2.64] ;  /* 0x0000000602307981 */ /* 0x000162000c1e1d00 */
[----:B------:R-:W-:Y:S01]  /*0610*/  @!P0 CS2R R26, SRZ ;  /* 0x00000000001a8805 */ /* 0x000fe2000001ff00 */
[----:B------:R-:W-:Y:S01]  /*0620*/  @!P0 CS2R R56, SRZ ;  /* 0x0000000000388805 */ /* 0x000fe2000001ff00 */
[--C-:B------:R-:W-:Y:S01]  /*0630*/  PRMT R4, RZ, 0x5410, R9.reuse ;  /* 0x00005410ff047816 */ /* 0x100fe20000000009 */
[----:B------:R0:W5:Y:S01]  /*0640*/  LDG.E.128 R44, [R2.64+0x200] ;  /* 0x00020006022c7981 */ /* 0x000162000c1e1d00 */
[----:B------:R-:W-:-:S03]  /*0650*/  PRMT R5, RZ, 0x7610, R9 ;  /* 0x00007610ff057816 */ /* 0x000fc60000000009 */
[----:B------:R0:W5:Y:S01]  /*0660*/  LDG.E.128 R40, [R2.64+0x400] ;  /* 0x0004000602287981 */ /* 0x000162000c1e1d00 */
[----:B------:R-:W-:-:S03]  /*0670*/  PRMT R6, RZ, 0x5410, R10 ;  /* 0x00005410ff067816 */ /* 0x000fc6000000000a */
[----:B------:R0:W5:Y:S01]  /*0680*/  LDG.E.128 R36, [R2.64+0x600] ;  /* 0x0006000602247981 */ /* 0x000162000c1e1d00 */
[----:B------:R-:W-:-:S03]  /*0690*/  PRMT R7, RZ, 0x7610, R10 ;  /* 0x00007610ff077816 */ /* 0x000fc6000000000a */
[----:B------:R0:W5:Y:S01]  /*06a0*/  LDG.E.128 R32, [R2.64+0x800] ;  /* 0x0008000602207981 */ /* 0x000162000c1e1d00 */
[----:B------:R-:W-:Y:S01]  /*06b0*/  PRMT R9, RZ, 0x7610, R11 ;  /* 0x00007610ff097816 */ /* 0x000fe2000000000b */
[----:B------:R-:W-:Y:S01]  /*06c0*/  UIADD3 UR26, UR5, -0x695add53, URZ ;  /* 0x96a522ad051a7890 */ /* 0x000fe2000fffe03f */
[----:B------:R-:W-:Y:S01]  /*06d0*/  PRMT R10, RZ, 0x5410, R16 ;  /* 0x00005410ff0a7816 */ /* 0x000fe20000000010 */
[----:B------:R-:W-:Y:S01]  /*06e0*/  @!P0 CS2R R58, SRZ ;  /* 0x00000000003a8805 */ /* 0x000fe2000001ff00 */
[--C-:B------:R-:W-:Y:S01]  /*06f0*/  PRMT R12, RZ, 0x5410, R17.reuse ;  /* 0x00005410ff0c7816 */ /* 0x100fe20000000011 */
[----:B------:R-:W-:Y:S01]  /*0700*/  UIADD3 UR25, UR4, -0x700cb87f, URZ ;  /* 0x8ff3478104197890 */ /* 0x000fe2000fffe03f */
[----:B------:R-:W-:Y:S01]  /*0710*/  PRMT R13, RZ, 0x7610, R17 ;  /* 0x00007610ff0d7816 */ /* 0x000fe20000000011 */
[----:B------:R-:W-:Y:S01]  /*0720*/  IMAD.WIDE.U32 R86, R86, -0x2daee0ad, RZ ;  /* 0xd2511f5356567825 */ /* 0x000fe200078e00ff */
[----:B------:R-:W-:Y:S01]  /*0730*/  PRMT R14, RZ, 0x5410, R18 ;  /* 0x00005410ff0e7816 */ /* 0x000fe20000000012 */
[----:B------:R-:W-:Y:S01]  /*0740*/  @!P0 CS2R R52, SRZ ;  /* 0x0000000000348805 */ /* 0x000fe2000001ff00 */
[--C-:B0-----:R-:W-:Y:S01]  /*0750*/  PRMT R2, RZ, 0x5410, R8.reuse ;  /* 0x00005410ff027816 */ /* 0x101fe20000000008 */
[----:B------:R-:W-:Y:S01]  /*0760*/  @!P0 CS2R R54, SRZ ;  /* 0x0000000000368805 */ /* 0x000fe2000001ff00 */
[----:B------:R-:W-:Y:S01]  /*0770*/  PRMT R3, RZ, 0x7610, R8 ;  /* 0x00007610ff037816 */ /* 0x000fe20000000008 */
[C---:B------:R-:W-:Y:S01]  /*0780*/  IMAD.HI.U32 R83, R92.reuse, -0x326172a9, RZ ;  /* 0xcd9e8d575c537827 */ /* 0x040fe200078e00ff */
[----:B------:R-:W-:Y:S01]  /*0790*/  PRMT R8, RZ, 0x5410, R11 ;  /* 0x00005410ff087816 */ /* 0x000fe2000000000b */
[----:B------:R-:W-:Y:S01]  /*07a0*/  BSSY B0, `(.L_x_1952) ;  /* 0x0001177000007945 */ /* 0x000fe20003800000 */
[----:B------:R-:W-:Y:S01]  /*07b0*/  PRMT R11, RZ, 0x7610, R16 ;  /* 0x00007610ff0b7816 */ /* 0x000fe20000000010 */
[----:B------:R-:W-:Y:S01]  /*07c0*/  IMAD R92, R92, -0x326172a9, RZ ;  /* 0xcd9e8d575c5c7824 */ /* 0x000fe200078e02ff */
[----:B------:R-:W-:Y:S01]  /*07d0*/  PRMT R15, RZ, 0x7610, R18 ;  /* 0x00007610ff0f7816 */ /* 0x000fe20000000012 */
[----:B------:R-:W-:Y:S01]  /*07e0*/  IMAD.MOV.U32 R90, RZ, RZ, RZ ;  /* 0x000000ffff5a7224 */ /* 0x000fe200078e00ff */
        /* <DEDUP_REMOVED lines=12> */
[----:B------:R-:W-:Y:S01]  /*08b0*/  PRMT R29, RZ, 0x7610, R57 ;  /* 0x00007610ff1d7816 */ /* 0x000fe20000000039 */
[----:B------:R-:W-:Y:S01]  /*08c0*/  IMAD R57, R61, -0x2daee0ad, RZ ;  /* 0xd2511f533d397824 */ /* 0x000fe200078e02ff */
[--C-:B------:R-:W-:Y:S02]  /*08d0*/  PRMT R26, RZ, 0x5410, R56.reuse ;  /* 0x00005410ff1a7816 */ /* 0x100fe40000000038 */
[----:B------:R-:W-:Y:S01]  /*08e0*/  PRMT R27, RZ, 0x7610, R56 ;  /* 0x00007610ff1b7816 */ /* 0x000fe20000000038 */
[----:B------:R-:W-:Y:S01]  /*08f0*/  IMAD R56, R62, -0x326172a9, RZ ;  /* 0xcd9e8d573e387824 */ /* 0x000fe200078e02ff */
[----:B------:R-:W-:Y:S01]  /*0900*/  LOP3.LUT R84, R87, UR26, R57, 0x96, !PT ;  /* 0x0000001a57547c12 */ /* 0x000fe2000f8e9639 */
[----:B------:R-:W-:Y:S01]  /*0910*/  IMAD.MOV.U32 R87, RZ, RZ, R60 ;  /* 0x000000ffff577224 */ /* 0x000fe200078e003c */
[----:B------:R-:W-:-:S02]  /*0920*/  PRMT R30, RZ, 0x5410, R58 ;  /* 0x00005410ff1e7816 */ /* 0x000fc4000000003a */
[----:B------:R-:W-:Y:S02]  /*0930*/  PRMT R31, RZ, 0x7610, R58 ;  /* 0x00007610ff1f7816 */ /* 0x000fe4000000003a */
[--C-:B------:R-:W-:Y:S02]  /*0940*/  PRMT R80, RZ, 0x5410, R59.reuse ;  /* 0x00005410ff507816 */ /* 0x100fe4000000003b */
[----:B------:R-:W-:Y:S02]  /*0950*/  PRMT R81, RZ, 0x7610, R59 ;  /* 0x00007610ff517816 */ /* 0x000fe4000000003b */
[----:B------:R-:W-:Y:S02]  /*0960*/  LOP3.LUT R83, R83, UR25, R56, 0x96, !PT ;  /* 0x0000001953537c12 */ /* 0x000fe4000f8e9638 */
[--C-:B------:R-:W-:Y:S02]  /*0970*/  PRMT R82, RZ, 0x5410, R52.reuse ;  /* 0x00005410ff527816 */ /* 0x100fe40000000034 */
[----:B------:R-:W-:-:S02]  /*0980*/  PRMT R85, RZ, 0x7610, R52 ;  /* 0x00007610ff557816 */ /* 0x000fc40000000034 */
[----:B------:R-:W-:Y:S02]  /*0990*/  LOP3.LUT R130, R130, 0x3, RZ, 0xc0, !PT ;  /* 0x0000000382827812 */ /* 0x000fe400078ec0ff */
[--C-:B------:R-:W-:Y:S02]  /*09a0*/  PRMT R91, RZ, 0x5410, R53.reuse ;  /* 0x00005410ff5b7816 */ /* 0x100fe40000000035 */
[----:B------:R-:W-:Y:S02]  /*09b0*/  PRMT R93, RZ, 0x7610, R53 ;  /* 0x00007610ff5d7816 */ /* 0x000fe40000000035 */
[--C-:B------:R-:W-:Y:S02]  /*09c0*/  PRMT R94, RZ, 0x5410, R54.reuse ;  /* 0x00005410ff5e7816 */ /* 0x100fe40000000036 */
[----:B------:R-:W-:Y:S02]  /*09d0*/  PRMT R95, RZ, 0x7610, R54 ;  /* 0x00007610ff5f7816 */ /* 0x000fe40000000036 */
[----:B------:R-:W-:-:S02]  /*09e0*/  PRMT R96, RZ, 0x5410, R55 ;  /* 0x00005410ff607816 */ /* 0x000fc40000000037 */
[----:B------:R-:W-:Y:S02]  /*09f0*/  PRMT R97, RZ, 0x7610, R55 ;  /* 0x00007610ff617816 */ /* 0x000fe40000000037 */
.L_x_2368:
[----:B------:R-:W-:-:S10]  /*0a00*/  HFMA2.MMA R67, -RZ, RZ, 0, 2.384185791015625e-07 ;  /* 0x00000004ff437435 */ /* 0x000fd400000001ff */
[----:B------:R-:W-:-:S05]  /*0a10*/  IMAD.WIDE R60, R0, R67, c[0x0][0x1d0] ;  /* 0x00007400003c7625 */ /* 0x000fca00078e0243 */
[----:B------:R0:W2:Y:S01]  /*0a20*/  LDG.E R66, [R60.64] ;  /* 0x000000063c427981 */ /* 0x0000a2000c1e1900 */
[----:B------:R-:W-:Y:S01]  /*0a30*/  ISETP.NE.U32.AND P0, PT, RZ, c[0x0][0x180], PT ;  /* 0x00006000ff007a0c */ /* 0x000fe20003f05070 */
[----:B------:R-:W-:Y:S02]  /*0a40*/  IMAD R62, R0, c[0x0][0x168], RZ ;  /* 0x00005a00003e7a24 */ /* 0x000fe400078e02ff */
[----:B------:R-:W0:Y:S01]  /*0a50*/  S2R R76, SR_TID.X ;  /* 0x00000000004c7919 */ /* 0x000e220000002100 */
[----:B------:R-:W-:Y:S01]  /*0a60*/  ISETP.NE.AND.EX P0, PT, RZ, c[0x0][0x184], PT, P0 ;  /* 0x00006100ff007a0c */ /* 0x000fe20003f05300 */
[----:B------:R-:W-:Y:S01]  /*0a70*/  IMAD.MOV.U32 R121, RZ, RZ, RZ ;  /* 0x000000ffff797224 */ /* 0x000fe200078e00ff */
[----:B0-----:R-:W-:Y:S02]  /*0a80*/  LOP3.LUT R60, R76, 0x1f, RZ, 0xc0, !PT ;  /* 0x0000001f4c3c7812 */ /* 0x001fe400078ec0ff */
[----:B--2---:R-:W-:-:S13]  /*0a90*/  ISETP.GE.AND P1, PT, R66, 0x1, PT ;  /* 0x000000014200780c */ /* 0x004fda0003f26270 */
[----:B------:R-:W-:-:S05]  /*0aa0*/  @P1 IADD3 R63, R66, -0x1, RZ ;  /* 0xffffffff423f1810 */ /* 0x000fca0007ffe0ff */
[----:B------:R-:W-:Y:S01]  /*0ab0*/  @P1 IMAD R64, R63, c[0x0][0x168], RZ ;  /* 0x00005a003f401a24 */ /* 0x000fe200078e02ff */
[----:B------:R-:W-:-:S04]  /*0ac0*/  SHF.R.S32.HI R63, RZ, 0x1f, R62 ;  /* 0x0000001fff3f7819 */ /* 0x000fc8000001143e */
[----:B------:R-:W-:Y:S02]  /*0ad0*/  @P1 SHF.R.S32.HI R65, RZ, 0x1f, R64 ;  /* 0x0000001fff411819 */ /* 0x000fe40000011440 */
[----:B------:R-:W-:Y:S01]  /*0ae0*/  LEA.HI R63, R63, R62, RZ, 0x3 ;  /* 0x0000003e3f3f7211 */ /* 0x000fe200078f18ff */
[----:B------:R-:W-:Y:S01]  /*0af0*/  @P1 IMAD.MOV.U32 R62, RZ, RZ, 0x10 ;  /* 0x00000010ff3e1424 */ /* 0x000fe200078e00ff */
[----:B------:R-:W-:Y:S01]  /*0b00*/  @P1 LEA.HI R65, R65, R64, RZ, 0x3 ;  /* 0x0000004041411211 */ /* 0x000fe200078f18ff */
[----:B------:R-:W-:Y:S01]  /*0b10*/  @P0 IMAD.MOV.U32 R64, RZ, RZ, 0x10 ;  /* 0x00000010ff400424 */ /* 0x000fe200078e00ff */
[-C--:B------:R-:W-:Y:S02]  /*0b20*/  LEA.HI.SX32 R139, R63, R60.reuse, 0x1d ;  /* 0x0000003c3f8b7211 */ /* 0x080fe400078feaff */
[----:B------:R-:W-:Y:S01]  /*0b30*/  @P1 LEA.HI.SX32 R121, R65, R60, 0x1d ;  /* 0x0000003c41791211 */ /* 0x000fe200078feaff */
[----:B------:R-:W-:-:S04]  /*0b40*/  IMAD.WIDE R60, R0, R67, c[0x0][0x1d8] ;  /* 0x00007600003c7625 */ /* 0x000fc800078e0243 */
        /* <DEDUP_REMOVED lines=9> */
[----:B0-----:R-:W-:Y:S01]  /*0be0*/  IMAD.MOV.U32 R71, RZ, RZ, RZ ;  /* 0x000000ffff477224 */ /* 0x001fe200078e00ff */
[----:B------:R-:W-:Y:S01]  /*0bf0*/  MOV R60, R130 ;  /* 0x00000082003c7202 */ /* 0x000fe20000000f00 */
[----:B------:R-:W-:Y:S05]  /*0c00*/  @!P0 BRA `(.L_x_1955) ;  /* 0x000005a000008947 */ /* 0x000fea0003800000 */
[----:B------:R-:W-:Y:S01]  /*0c10*/  IMAD.MOV.U32 R60, RZ, RZ, R130 ;  /* 0x000000ffff3c7224 */ /* 0x000fe200078e0082 */
[----:B-----5:R-:W-:Y:S01]  /*0c20*/  PRMT R71, RZ, 0x5410, R52 ;  /* 0x00005410ff477816 */ /* 0x020fe20000000034 */
[----:B------:R-:W-:Y:S05]  /*0c30*/  BRA `(.L_x_1955) ;  /* 0x0000057000007947 */ /* 0x000fea0003800000 */
.L_x_1954:
        /* <DEDUP_REMOVED lines=12> */
.L_x_1957:
[----:B------:R-:W-:Y:S02]  /*0d00*/  MOV R70, R92 ;  /* 0x0000005c00467202 */ /* 0x000fe40000000f00 */
.L_x_1958:
[----:B------:R-:W-:Y:S05]  /*0d10*/  BSYNC B2 ;  /* 0x0000000000027941 */ /* 0x000fea0003800000 */
.L_x_1956:
        /* <DEDUP_REMOVED lines=16> */
.L_x_1962:
[----:B------:R-:W-:Y:S05]  /*0e20*/  BSYNC B3 ;  /* 0x0000000000037941 */ /* 0x000fea0003800000 */
.L_x_1961:
        /* <DEDUP_REMOVED lines=44> */
.L_x_1960:
[----:B------:R-:W-:Y:S05]  /*10f0*/  BSYNC B2 ;  /* 0x0000000000027941 */ /* 0x000fea0003800000 */
.L_x_1959:
[----:B------:R-:W0:Y:S01]  /*1100*/  I2F.U32 R61, R70 ;  /* 0x00000046003d7306 */ /* 0x000e220000201000 */
[----:B-----5:R-:W-:Y:S01]  /*1110*/  PRMT R62, RZ, 0x5410, R56 ;  /* 0x00005410ff3e7816 */ /* 0x020fe20000000038 */
[----:B------:R-:W-:-:S04]  /*1120*/  IMAD.MOV.U32 R64, RZ, RZ, 0x2f800000 ;  /* 0x2f800000ff407424 */ /* 0x000fc800078e00ff */
[----:B------:R-:W-:-:S04]  /*1130*/  FMUL.FTZ R62, R62, c[0x0][0x1ec] ;  /* 0x00007b003e3e7a20 */ /* 0x000fc80000410000 */
[----:B------:R-:W-:Y:S02]  /*1140*/  FMUL.FTZ R62, R62, c[0x0][0x1e8] ;  /* 0x00007a003e3e7a20 */ /* 0x000fe40000410000 */
[----:B0-----:R-:W-:-:S05]  /*1150*/  FFMA.FTZ R61, R61, R64, 1.1641532182693481445e-10 ;  /* 0x2f0000003d3d7423 */ /* 0x001fca0000010040 */
[----:B------:R-:W-:-:S04]  /*1160*/  FSETP.GTU.FTZ.AND P3, PT, R61, c[0x0][0x1e4], PT ;  /* 0x000079003d007a0b */ /* 0x000fc80003f7c000 */
[----:B------:R-:W-:Y:S02]  /*1170*/  FSEL R71, R62, RZ, !P3 ;  /* 0x000000ff3e477208 */ /* 0x000fe40005800000 */
[----:B------:R-:W-:Y:S02]  /*1180*/  @P0 PRMT R62, RZ, 0x5410, R52 ;  /* 0x00005410ff3e0816 */ /* 0x000fe40000000034 */
[----:B------:R-:W-:-:S03]  /*1190*/  SEL R98, RZ, 0x1, P3 ;  /* 0x00000001ff627807 */ /* 0x000fc60001800000 */
[----:B------:R-:W-:Y:S02]  /*11a0*/  @P0 FADD.FTZ R71, R71, R62 ;  /* 0x0000003e47470221 */ /* 0x000fe40000010000 */
.L_x_1955:
[----:B------:R-:W-:Y:S05]  /*11b0*/  BSYNC B1 ;  /* 0x0000000000017941 */ /* 0x000fea0003800000 */
.L_x_1953:
        /* <DEDUP_REMOVED lines=8> */
.L_x_1964:
        /* <DEDUP_REMOVED lines=12> */
.L_x_1967:
[----:B------:R-:W-:Y:S02]  /*1300*/  IMAD.MOV.U32 R72, RZ, RZ, R92 ;  /* 0x000000ffff487224 */ /* 0x000fe400078e005c */
.L_x_1968:
[----:B------:R-:W-:Y:S05]  /*1310*/  BSYNC B2 ;  /* 0x0000000000027941 */ /* 0x000fea0003800000 */
.L_x_1966:
        /* <DEDUP_REMOVED lines=16> */
.L_x_1972:
[----:B------:R-:W-:Y:S05]  /*1420*/  BSYNC B3 ;  /* 0x0000000000037941 */ /* 0x000fea0003800000 */
.L_x_1971:
        /* <DEDUP_REMOVED lines=35> */
[----:B------:R-:W-:Y:S01]  /*1660*/  LOP3.LUT R66, R61, UR24, R68, 0x96, !PT ;  /* 0x000000183d427c12 */ /* 0x000fe2000f8e9644 */
[----:B------:R-:W-:-:S03]  /*1670*/  HFMA2.MMA R61, -RZ, RZ, 0, 0 ;  /* 0x00000000ff3d7435 */ /* 0x000fc600000001ff */
[----:B------:R-:W-:Y:S01]  /*1680*/  LOP3.LUT R64, R63, UR23, R64, 0x96, !PT ;  /* 0x000000173f407c12 */ /* 0x000fe2000f8e9640 */
[----:B------:R-:W-:-:S04]  /*1690*/  IMAD.WIDE.U32 R66, R66, -0x326172a9, RZ ;  /* 0xcd9e8d5742427825 */ /* 0x000fc800078e00ff */
[----:B------:R-:W-:Y:S01]  /*16a0*/  IMAD.WIDE.U32 R64, R64, -0x2daee0ad, RZ ;  /* 0xd2511f5340407825 */ /* 0x000fe200078e00ff */
[----:B------:R-:W-:-:S03]  /*16b0*/  LOP3.LUT R83, R67, UR25, R62, 0x96, !PT ;  /* 0x0000001943537c12 */ /* 0x000fc6000f8e963e */
[----:B------:R-:W-:Y:S01]  /*16c0*/  IMAD.MOV.U32 R92, RZ, RZ, R66 ;  /* 0x000000ffff5c7224 */ /* 0x000fe200078e0042 */
[----:B------:R-:W-:Y:S01]  /*16d0*/  LOP3.LUT R84, R65, UR26, R60, 0x96, !PT ;  /* 0x0000001a41547c12 */ /* 0x000fe2000f8e963c */
[----:B------:R-:W-:Y:S02]  /*16e0*/  IMAD.MOV.U32 R86, RZ, RZ, R64 ;  /* 0x000000ffff567224 */ /* 0x000fe400078e0040 */
.L_x_1970:
[----:B------:R-:W-:Y:S05]  /*16f0*/  BSYNC B2 ;  /* 0x0000000000027941 */ /* 0x000fea0003800000 */
.L_x_1969:
        /* <DEDUP_REMOVED lines=11> */
.L_x_1965:
[----:B------:R-:W-:Y:S05]  /*17b0*/  BSYNC B1 ;  /* 0x0000000000017941 */ /* 0x000fea0003800000 */
.L_x_1963:
        /* <DEDUP_REMOVED lines=8> */
.L_x_1974:
        /* <DEDUP_REMOVED lines=12> */
.L_x_1977:
[----:B------:R-:W-:Y:S02]  /*1900*/  IMAD.MOV.U32 R68, RZ, RZ, R92 ;  /* 0x000000ffff447224 */ /* 0x000fe400078e005c */
.L_x_1978:
[----:B------:R-:W-:Y:S05]  /*1910*/  BSYNC B2 ;  /* 0x0000000000027941 */ /* 0x000fea0003800000 */
.L_x_1976:
        /* <DEDUP_REMOVED lines=16> */
.L_x_1982:
[----:B------:R-:W-:Y:S05]  /*1a20*/  BSYNC B3 ;  /* 0x0000000000037941 */ /* 0x000fea0003800000 */
.L_x_1981:
        /* <DEDUP_REMOVED lines=44> */
.L_x_1980:
[----:B------:R-:W-:Y:S05]  /*1cf0*/  BSYNC B2 ;  /* 0x0000000000027941 */ /* 0x000fea0003800000 */
.L_x_1979:
[----:B------:R-:W0:Y:S01]  /*1d00*/  I2F.U32 R61, R68 ;  /* 0x00000044003d7306 */ /* 0x000e220000201000 */
[----:B------:R-:W-:Y:S01]  /*1d10*/  HFMA2.MMA R64, -RZ, RZ, 0.1171875, 0 ;  /* 0x2f800000ff407435 */ /* 0x000fe200000001ff */
[----:B-----5:R-:W-:-:S05]  /*1d20*/  PRMT R62, RZ, 0x5410, R57 ;  /* 0x00005410ff3e7816 */ /* 0x020fca0000000039 */
        /* <DEDUP_REMOVED lines=8> */
.L_x_1975:
[----:B------:R-:W-:Y:S05]  /*1db0*/  BSYNC B1 ;  /* 0x0000000000017941 */ /* 0x000fea0003800000 */
.L_x_1973:
        /* <DEDUP_REMOVED lines=8> */
.L_x_1984:
        /* <DEDUP_REMOVED lines=12> */
.L_x_1987:
[----:B------:R-:W-:Y:S02]  /*1f00*/  IMAD.MOV.U32 R77, RZ, RZ, R92 ;  /* 0x000000ffff4d7224 */ /* 0x000fe400078e005c */
.L_x_1988:
[----:B------:R-:W-:Y:S05]  /*1f10*/  BSYNC B2 ;  /* 0x0000000000027941 */ /* 0x000fea0003800000 */
.L_x_1986:
        /* <DEDUP_REMOVED lines=16> */
.L_x_1992:
[----:B------:R-:W-:Y:S05]  /*2020*/  BSYNC B3 ;  /* 0x0000000000037941 */ /* 0x000fea0003800000 */
.L_x_1991:
        /* <DEDUP_REMOVED lines=36> */
[----:B------:R-:W-:Y:S01]  /*2270*/  IMAD.MOV.U32 R61, RZ, RZ, RZ ;  /* 0x000000ffff3d7224 */ /* 0x000fe200078e00ff */
[----:B------:R-:W-:Y:S01]  /*2280*/  LOP3.LUT R62, R65, UR23, R62, 0x96, !PT ;  /* 0x00000017413e7c12 */ /* 0x000fe2000f8e963e */
[----:B------:R-:W-:-:S04]  /*2290*/  IMAD.WIDE.U32 R66, R66, -0x326172a9, RZ ;  /* 0xcd9e8d5742427825 */ /* 0x000fc800078e00ff */
[----:B------:R-:W-:Y:S01]  /*22a0*/  IMAD.WIDE.U32 R62, R62, -0x2daee0ad, RZ ;  /* 0xd2511f533e3e7825 */ /* 0x000fe200078e00ff */
[----:B------:R-:W-:-:S03]  /*22b0*/  LOP3.LUT R83, R67, UR25, R64, 0x96, !PT ;  /* 0x0000001943537c12 */ /* 0x000fc6000f8e9640 */
[----:B------:R-:W-:Y:S01]  /*22c0*/  IMAD.MOV.U32 R92, RZ, RZ, R66 ;  /* 0x000000ffff5c7224 */ /* 0x000fe200078e0042 */
[----:B------:R-:W-:Y:S01]  /*22d0*/  LOP3.LUT R84, R63, UR26, R60, 0x96, !PT ;  /* 0x0000001a3f547c12 */ /* 0x000fe2000f8e963c */
[----:B------:R-:W-:Y:S02]  /*22e0*/  IMAD.MOV.U32 R86, RZ, RZ, R62 ;  /* 0x000000ffff567224 */ /* 0x000fe400078e003e */
.L_x_1990:
[----:B------:R-:W-:Y:S05]  /*22f0*/  BSYNC B2 ;  /* 0x0000000000027941 */ /* 0x000fea0003800000 */
.L_x_1989:
        /* <DEDUP_REMOVED lines=11> */
.L_x_1985:
[----:B------:R-:W-:Y:S05]  /*23b0*/  BSYNC B1 ;  /* 0x0000000000017941 */ /* 0x000fea0003800000 */
.L_x_1983:
        /* <DEDUP_REMOVED lines=8> */
.L_x_1994:
        /* <DEDUP_REMOVED lines=12> */
.L_x_1997:
[----:B------:R-:W-:Y:S02]  /*2500*/  IMAD.MOV.U32 R77, RZ, RZ, R92 ;  /* 0x000000ffff4d7224 */ /* 0x000fe400078e005c */
.L_x_1998:
[----:B------:R-:W-:Y:S05]  /*2510*/  BSYNC B2 ;  /* 0x0000000000027941 */ /* 0x000fea0003800000 */
.L_x_1996:
        /* <DEDUP_REMOVED lines=16> */
.L_x_2002:
[----:B------:R-:W-:Y:S05]  /*2620*/  BSYNC B3 ;  /* 0x0000000000037941 */ /* 0x000fea0003800000 */
.L_x_2001:
        /* <DEDUP_REMOVED lines=44> */
.L_x_2000:
[----:B------:R-:W-:Y:S05]  /*28f0*/  BSYNC B2 ;  /* 0x0000000000027941 */ /* 0x000fea0003800000 */
.L_x_1999:
        /* <DEDUP_REMOVED lines=11> */
.L_x_1995:
[----:B------:R-:W-:Y:S05]  /*29b0*/  BSYNC B1 ;  /* 0x0000000000017941 */ /* 0x000fea0003800000 */
.L_x_1993:
        /* <DEDUP_REMOVED lines=8> */
.L_x_2004:
        /* <DEDUP_REMOVED lines=12> */
.L_x_2007:
[----:B------:R-:W-:Y:S02]  /*2b00*/  MOV R77, R92 ;  /* 0x0000005c004d7202 */ /* 0x000fe40000000f00 */
.L_x_2008:
[----:B------:R-:W-:Y:S05]  /*2b10*/  BSYNC B2 ;  /* 0x0000000000027941 */ /* 0x000fea0003800000 */
.L_x_2006:
        /* <DEDUP_REMOVED lines=16> */
.L_x_2012:
[----:B------:R-:W-:Y:S05]  /*2c20*/  BSYNC B3 ;  /* 0x0000000000037941 */ /* 0x000fea0003800000 */
.L_x_2011:
[----:B------:R-:W-:Y:S01]  /*2c30*/  IMAD.HI.U32 R60, R87, -0x326172a9, RZ ;  /* 0xcd9e8d57573c7827 */ /* 0x000fe200078e00ff */
[----:B------:R-:W-:-:S03]  /*2c40*/  LOP3.LUT R61, R61, UR5, R90, 0x96, !PT ;  /* 0x000000053d3d7c12 */ /* 0x000fc6000f8e965a */
[----:B------:R-:W-:Y:S01]  /*2c50*/  IMAD R63, R87, -0x326172a9, RZ ;  /* 0xcd9e8d57573f7824 */ /* 0x000fe200078e02ff */
[----:B------:R-:W-:Y:S01]  /*2c60*/  LOP3.LUT R60, R60, UR4, R89, 0x96, !PT ;  /* 0x000000043c3c7c12 */ /* 0x000fe2000f8e9659 */
[----:B------:R-:W-:-:S04]  /*2c70*/  IMAD.WIDE.U32 R64, R61, -0x326172a9, RZ ;  /* 0xcd9e8d573d407825 */ /* 0x000fc800078e00ff */
[----:B------:R-:W-:Y:S02]  /*2c80*/  IMAD R61, R88, -0x2daee0ad, RZ ;  /* 0xd2511f53583d7824 */ /* 0x000fe400078e02ff */
        /* <DEDUP_REMOVED lines=36> */
[----:B------:R-:W-:Y:S02]  /*2ed0*/  LOP3.LUT R84, R63, UR26, R60, 0x96, !PT ;  /* 0x0000001a3f547c12 */ /* 0x000fe4000f8e963c */
[----:B------:R-:W-:Y:S02]  /*2ee0*/  MOV R86, R62 ;  /* 0x0000003e00567202 */ /* 0x000fe40000000f00 */
.L_x_2010:
[----:B------:R-:W-:Y:S05]  /*2ef0*/  BSYNC B2 ;  /* 0x0000000000027941 */ /* 0x000fea0003800000 */
.L_x_2009:
        /* <DEDUP_REMOVED lines=11> */
.L_x_2005:
[----:B------:R-:W-:Y:S05]  /*2fb0*/  BSYNC B1 ;  /* 0x0000000000017941 */ /* 0x000fea0003800000 */
.L_x_2003:
        /* <DEDUP_REMOVED lines=8> */
.L_x_2014:
        /* <DEDUP_REMOVED lines=12> */
.L_x_2017:
[----:B------:R-:W-:Y:S02]  /*3100*/  IMAD.MOV.U32 R77, RZ, RZ, R92 ;  /* 0x000000ffff4d7224 */ /* 0x000fe400078e005c */
.L_x_2018:
[----:B------:R-:W-:Y:S05]  /*3110*/  BSYNC B2 ;  /* 0x0000000000027941 */ /* 0x000fea0003800000 */
.L_x_2016:
        /* <DEDUP_REMOVED lines=16> */
.L_x_2022:
[----:B------:R-:W-:Y:S05]  /*3220*/  BSYNC B3 ;  /* 0x0000000000037941 */ /* 0x000fea0003800000 */
.L_x_2021:
        /* <DEDUP_REMOVED lines=44> */
.L_x_2020:
[----:B------:R-:W-:Y:S05]  /*34f0*/  BSYNC B2 ;  /* 0x0000000000027941 */ /* 0x000fea0003800000 */
.L_x_2019:
        /* <DEDUP_REMOVED lines=11> */
.L_x_2015:
[----:B------:R-:W-:Y:S05]  /*35b0*/  BSYNC B1 ;  /* 0x0000000000017941 */ /* 0x000fea0003800000 */
.L_x_2013:
        /* <DEDUP_REMOVED lines=8> */
.L_x_2024:
        /* <DEDUP_REMOVED lines=12> */
.L_x_2027:
[----:B------:R-:W-:Y:S02]  /*3700*/  IMAD.MOV.U32 R105, RZ, RZ, R92 ;  /* 0x000000ffff697224 */ /* 0x000fe400078e005c */
.L_x_2028:
[----:B------:R-:W-:Y:S05]  /*3710*/  BSYNC B2 ;  /* 0x0000000000027941 */ /* 0x000fea0003800000 */
.L_x_2026:
        /* <DEDUP_REMOVED lines=16> */
.L_x_2032:
[----:B------:R-:W-:Y:S05]  /*3820*/  BSYNC B3 ;  /* 0x0000000000037941 */ /* 0x000fea0003800000 */
.L_x_2031:
        /* <DEDUP_REMOVED lines=11> */
[----:B------:R-:W-:-:S04]  /*38e0*/  IMAD.WIDE.U32 R78, R77, -0x326172a9, RZ ;  /* 0xcd9e8d574d4e7825 */ /* 0x000fc800078e00ff */
[----:B------:R-:W-:Y:S01]  /*38f0*/  IMAD.MOV.U32 R77, RZ, RZ, RZ ;  /* 0x000000ffff4d7224 */ /* 0x000fe200078e00ff */
        /* <DEDUP_REMOVED lines=31> */
.L_x_2030:
[----:B------:R-:W-:Y:S05]  /*3af0*/  BSYNC B2 ;  /* 0x0000000000027941 */ /* 0x000fea0003800000 */
.L_x_2029:
        /* <DEDUP_REMOVED lines=10> */
[----:B------:R-:W-:Y:S01]  /*3ba0*/  @P0 FADD.FTZ R64, R64, R61 ;  /* 0x0000003d40400221 */ /* 0x000fe20000010000 */
[----:B------:R-:W-:Y:S02]  /*3bb0*/  PRMT R105, R60, 0x7610, R105 ;  /* 0x000076103c697816 */ /* 0x000fe40000000069 */
.L_x_2025:
[----:B------:R-:W-:Y:S05]  /*3bc0*/  BSYNC B1 ;  /* 0x0000000000017941 */ /* 0x000fea0003800000 */
.L_x_2023:
[----:B------:R-:W-:Y:S01]  /*3bd0*/  IMAD.MOV.U32 R132, RZ, RZ, 0x10 ;  /* 0x00000010ff847424 */ /* 0x000fe200078e00ff */
[----:B------:R-:W-:Y:S01]  /*3be0*/  F2FP.BF16.PACK_AB R63, R64, R65 ;  /* 0x00000041403f723e */ /* 0x000fe200000010ff */
[----:B------:R-:W-:Y:S01]  /*3bf0*/  BSSY B1, `(.L_x_2033) ;  /* 0x000001f000017945 */ /* 0x000fe20003800000 */
[----:B------:R-:W-:Y:S01]  /*3c00*/  F2FP.BF16.PACK_AB R62, R66, R67 ;  /* 0x00000043423e723e */ /* 0x000fe200000010ff */
[----:B------:R-:W-:Y:S01]  /*3c10*/  IMAD.WIDE.U32 R106, R139, R132, c[0x0][0x188] ;  /* 0x000062008b6a7625 */ /* 0x000fe200078e0084 */
[----:B------:R-:W-:Y:S02]  /*3c20*/  F2FP.BF16.PACK_AB R61, R68, R69 ;  /* 0x00000045443d723e */ /* 0x000fe400000010ff */
[----:B------:R-:W-:Y:S02]  /*3c30*/  F2FP.BF16.PACK_AB R60, R70, R71 ;  /* 0x00000047463c723e */ /* 0x000fe400000010ff */
[----:B------:R-:W-:-:S02]  /*3c40*/  IADD3 R113, R121, 0x20, RZ ;  /* 0x0000002079717810 */ /* 0x000fc40007ffe0ff */
[----:B------:R-:W-:Y:S01]  /*3c50*/  IADD3 R115, R139, 0x20, RZ ;  /* 0x000000208b737810 */ /* 0x000fe20007ffe0ff */
[----:B------:R0:W-:Y:S02]  /*3c60*/  STG.E.128 [R106.64], R60 ;  /* 0x0000003c6a007986 */ /* 0x0001e4000c101d06 */
[----:B------:R-:W-:-:S04]  /*3c70*/  @P1 IMAD.WIDE.U32 R78, R113, R132, c[0x0][0x170] ;  /* 0x00005c00714e1625 */ /* 0x000fc800078e0084 */
[----:B------:R-:W-:Y:S01]  /*3c80*/  @P0 IMAD.WIDE.U32 R72, R115, R132, c[0x0][0x180] ;  /* 0x0000600073480625 */ /* 0x000fe200078e0084 */
[----:B------:R-:W-:Y:S05]  /*3c90*/  @!P1 BRA `(.L_x_2034) ;  /* 0x0000014000009947 */ /* 0x000fea0003800000 */
[----:B0-----:R-:W-:Y:S01]  /*3ca0*/  IMAD.U32 R61, R104, 0x10000, RZ ;  /* 0x00010000683d7824 */ /* 0x001fe200078e00ff */
[----:B------:R-:W-:Y:S02]  /*3cb0*/  LOP3.LUT R60, R105, 0xffff, RZ, 0xc0, !PT ;  /* 0x0000ffff693c7812 */ /* 0x000fe400078ec0ff */
[----:B------:R-:W-:Y:S02]  /*3cc0*/  LOP3.LUT R106, R101, 0xff, RZ, 0xc0, !PT ;  /* 0x000000ff656a7812 */ /* 0x000fe400078ec0ff */
[----:B------:R-:W-:Y:S02]  /*3cd0*/  LOP3.LUT R63, R61, 0xff0000, RZ, 0xc0, !PT ;  /* 0x00ff00003d3f7812 */ /* 0x000fe400078ec0ff */
[----:B------:R-:W-:Y:S01]  /*3ce0*/  PRMT R61, R103, 0x7104, RZ ;  /* 0x00007104673d7816 */ /* 0x000fe200000000ff */
[----:B------:R-:W-:Y:S01]  /*3cf0*/  IMAD.WIDE.U32 R106, R106, 0x1000000, RZ ;  /* 0x010000006a6a7825 */ /* 0x000fe200078e00ff */
[----:B------:R-:W-:-:S02]  /*3d00*/  PRMT R108, R63, 0x4210, R60 ;  /* 0x000042103f6c7816 */ /* 0x000fc4000000003c */
[----:B------:R-:W-:Y:S02]  /*3d10*/  LOP3.LUT R62, R100, 0xff, RZ, 0xc0, !PT ;  /* 0x000000ff643e7812 */ /* 0x000fe400078ec0ff */
[----:B------:R-:W-:Y:S02]  /*3d20*/  LOP3.LUT R60, R99, 0xff, RZ, 0xc0, !PT ;  /* 0x000000ff633c7812 */ /* 0x000fe400078ec0ff */
[----:B------:R-:W-:Y:S01]  /*3d30*/  LOP3.LUT R111, R108, 0xff00, R61, 0xf8, !PT ;  /* 0x0000ff006c6f7812 */ /* 0x000fe200078ef83d */
[----:B------:R-:W-:-:S03]  /*3d40*/  IMAD.WIDE.U32 R62, R62, 0x10000, RZ ;  /* 0x000100003e3e7825 */ /* 0x000fc600078e00ff */
[----:B------:R-:W-:Y:S01]  /*3d50*/  LOP3.LUT R111, R111, 0xff, R102, 0xf8, !PT ;  /* 0x000000ff6f6f7812 */ /* 0x000fe200078ef866 */
[----:B------:R-:W-:-:S03]  /*3d60*/  IMAD.WIDE.U32 R60, R60, 0x100, RZ ;  /* 0x000001003c3c7825 */ /* 0x000fc600078e00ff */
[----:B------:R-:W-:Y:S01]  /*3d70*/  LOP3.LUT R63, R63, R111, R107, 0xfe, !PT ;  /* 0x0000006f3f3f7212 */ /* 0x000fe200078efe6b */
[----:B------:R-:W-:Y:S01]  /*3d80*/  IMAD.MOV.U32 R108, RZ, RZ, 0x8 ;  /* 0x00000008ff6c7424 */ /* 0x000fe200078e00ff */
[----:B------:R-:W-:Y:S02]  /*3d90*/  LOP3.LUT R109, R60, R106, R62, 0xfe, !PT ;  /* 0x0000006a3c6d7212 */ /* 0x000fe400078efe3e */
[----:B------:R-:W-:Y:S01]  /*3da0*/  LOP3.LUT R61, R63, R61, RZ, 0xfc, !PT ;  /* 0x0000003d3f3d7212 */ /* 0x000fe200078efcff */
[----:B------:R-:W-:Y:S01]  /*3db0*/  IMAD.WIDE.U32 R62, R121, R108, c[0x0][0x190] ;  /* 0x00006400793e7625 */ /* 0x000fe200078e006c */
[----:B------:R-:W-:-:S05]  /*3dc0*/  LOP3.LUT R60, R109, 0xff, R98, 0xf8, !PT ;  /* 0x000000ff6d3c7812 */ /* 0x000fca00078ef862 */
[----:B------:R0:W-:Y:S02]  /*3dd0*/  STG.E.64 [R62.64], R60 ;  /* 0x0000003c3e007986 */ /* 0x0001e4000c101b06 */
.L_x_2034:
[----:B------:R-:W-:Y:S05]  /*3de0*/  BSYNC B1 ;  /* 0x0000000000017941 */ /* 0x000fea0003800000 */
.L_x_2033:
[----:B-----5:R1:W5:Y:S04]  /*3df0*/  @P1 LDG.E.128 R56, [R78.64] ;  /* 0x000000064e381981 */ /* 0x020368000c1e1d00 */
[----:B------:R1:W5:Y:S01]  /*3e00*/  @P0 LDG.E.128 R52, [R72.64] ;  /* 0x0000000648340981 */ /* 0x000362000c1e1d00 */
[----:B------:R-:W-:Y:S01]  /*3e10*/  BSSY B1, `(.L_x_2035) ;  /* 0x0000060000017945 */ /* 0x000fe20003800000 */
[----:B------:R-:W-:Y:S05]  /*3e20*/  @P2 BRA `(.L_x_2036) ;  /* 0x0000006000002947 */ /* 0x000fea0003800000 */
[----:B------:R-:W-:Y:S01]  /*3e30*/  IMAD.MOV.U32 R112, RZ, RZ, RZ ;  /* 0x000000ffff707224 */ /* 0x000fe200078e00ff */
[----:B0-----:R-:W-:Y:S01]  /*3e40*/  MOV R60, R77 ;  /* 0x0000004d003c7202 */ /* 0x001fe20000000f00 */
[----:B------:R-:W-:Y:S05]  /*3e50*/  @!P0 BRA `(.L_x_2037) ;  /* 0x000005b000008947 */ /* 0x000fea0003800000 */
[----:B------:R-:W-:Y:S01]  /*3e60*/  IMAD.MOV.U32 R60, RZ, RZ, R77 ;  /* 0x000000ffff3c7224 */ /* 0x000fe200078e004d */
[----:B-----5:R-:W-:Y:S01]  /*3e70*/  PRMT R112, RZ, 0x5410, R52 ;  /* 0x00005410ff707816 */ /* 0x020fe20000000034 */
[----:B------:R-:W-:Y:S05]  /*3e80*/  BRA `(.L_x_2037) ;  /* 0x0000058000007947 */ /* 0x000fea0003800000 */
.L_x_2036:
[C---:B------:R-:W-:Y:S01]  /*3e90*/  ISETP.NE.AND P3, PT, R77.reuse, 0x1, PT ;  /* 0x000000014d00780c */ /* 0x040fe20003f65270 */
[----:B------:R-:W-:Y:S01]  /*3ea0*/  BSSY B2, `(.L_x_2038) ;  /* 0x000000c000027945 */ /* 0x000fe20003800000 */
[----:B0-----:R-:W-:-:S11]  /*3eb0*/  IADD3 R60, R77, 0x1, RZ ;  /* 0x000000014d3c7810 */ /* 0x001fd60007ffe0ff */
        /* <DEDUP_REMOVED lines=9> */
.L_x_2039:
[----:B------:R-:W-:Y:S02]  /*3f50*/  MOV R98, R92 ;  /* 0x0000005c00627202 */ /* 0x000fe40000000f00 */
.L_x_2040:
[----:B------:R-:W-:Y:S05]  /*3f60*/  BSYNC B2 ;  /* 0x0000000000027941 */ /* 0x000fea0003800000 */
.L_x_2038:
        /* <DEDUP_REMOVED lines=16> */
.L_x_2044:
[----:B------:R-:W-:Y:S05]  /*4070*/  BSYNC B3 ;  /* 0x0000000000037941 */ /* 0x000fea0003800000 */
.L_x_2043:
[----:B------:R-:W-:Y:S01]  /*4080*/  IMAD.HI.U32 R60, R87, -0x326172a9, RZ ;  /* 0xcd9e8d57573c7827 */ /* 0x000fe200078e00ff */
[----:B------:R-:W-:-:S03]  /*4090*/  LOP3.LUT R61, R61, UR5, R90, 0x96, !PT ;  /* 0x000000053d3d7c12 */ /* 0x000fc6000f8e965a */
[----:B------:R-:W-:Y:S01]  /*40a0*/  IMAD R63, R87, -0x326172a9, RZ ;  /* 0xcd9e8d57573f7824 */ /* 0x000fe200078e02ff */
[----:B-1----:R-:W-:Y:S01]  /*40b0*/  LOP3.LUT R72, R60, UR4, R89, 0x96, !PT ;  /* 0x000000043c487c12 */ /* 0x002fe2000f8e9659 */
        /* <DEDUP_REMOVED lines=40> */
.L_x_2042:
[----:B------:R-:W-:Y:S05]  /*4340*/  BSYNC B2 ;  /* 0x0000000000027941 */ /* 0x000fea0003800000 */
.L_x_2041:
        /* <DEDUP_REMOVED lines=12> */
.L_x_2037:
[----:B------:R-:W-:Y:S05]  /*4410*/  BSYNC B1 ;  /* 0x0000000000017941 */ /* 0x000fea0003800000 */
.L_x_2035:
        /* <DEDUP_REMOVED lines=8> */
.L_x_2046:
        /* <DEDUP_REMOVED lines=12> */
.L_x_2049:
[----:B------:R-:W-:Y:S02]  /*4560*/  IMAD.MOV.U32 R77, RZ, RZ, R92 ;  /* 0x000000ffff4d7224 */ /* 0x000fe400078e005c */
.L_x_2050:
[----:B------:R-:W-:Y:S05]  /*4570*/  BSYNC B2 ;  /* 0x0000000000027941 */ /* 0x000fea0003800000 */
.L_x_2048:
        /* <DEDUP_REMOVED lines=16> */
.L_x_2054:
[----:B------:R-:W-:Y:S05]  /*4680*/  BSYNC B3 ;  /* 0x0000000000037941 */ /* 0x000fea0003800000 */
.L_x_2053:
[----:B------:R-:W-:Y:S01]  /*4690*/  IMAD.HI.U32 R60, R87, -0x326172a9, RZ ;  /* 0xcd9e8d57573c7827 */ /* 0x000fe200078e00ff */
[----:B------:R-:W-:-:S03]  /*46a0*/  LOP3.LUT R61, R61, UR5, R90, 0x96, !PT ;  /* 0x000000053d3d7c12 */ /* 0x000fc6000f8e965a */
[----:B------:R-:W-:Y:S01]  /*46b0*/  IMAD R63, R87, -0x326172a9, RZ ;  /* 0xcd9e8d57573f7824 */ /* 0x000fe200078e02ff */
[----:B-1----:R-:W-:Y:S01]  /*46c0*/  LOP3.LUT R72, R60, UR4, R89, 0x96, !PT ;  /* 0x000000043c487c12 */ /* 0x002fe2000f8e9659 */
        /* <DEDUP_REMOVED lines=40> */
.L_x_2052:
[----:B------:R-:W-:Y:S05]  /*4950*/  BSYNC B2 ;  /* 0x0000000000027941 */ /* 0x000fea0003800000 */
.L_x_2051:
        /* <DEDUP_REMOVED lines=11> */
.L_x_2047:
[----:B------:R-:W-:Y:S05]  /*4a10*/  BSYNC B1 ;  /* 0x0000000000017941 */ /* 0x000fea0003800000 */
.L_x_2045:
        /* <DEDUP_REMOVED lines=8> */
.L_x_2056:
        /* <DEDUP_REMOVED lines=12> */
.L_x_2059:
[----:B------:R-:W-:Y:S02]  /*4b60*/  IMAD.MOV.U32 R77, RZ, RZ, R92 ;  /* 0x000000ffff4d7224 */ /* 0x000fe400078e005c */
.L_x_2060:
[----:B------:R-:W-:Y:S05]  /*4b70*/  BSYNC B2 ;  /* 0x0000000000027941 */ /* 0x000fea0003800000 */
.L_x_2058:
        /* <DEDUP_REMOVED lines=16> */
.L_x_2064:
[----:B------:R-:W-:Y:S05]  /*4c80*/  BSYNC B3 ;  /* 0x0000000000037941 */ /* 0x000fea0003800000 */
.L_x_2063:
        /* <DEDUP_REMOVED lines=44> */
.L_x_2062:
[----:B------:R-:W-:Y:S05]  /*4f50*/  BSYNC B2 ;  /* 0x0000000000027941 */ /* 0x000fea0003800000 */
.L_x_2061:
        /* <DEDUP_REMOVED lines=11> */
.L_x_2057:
[----:B------:R-:W-:Y:S05]  /*5010*/  BSYNC B1 ;  /* 0x0000000000017941 */ /* 0x000fea0003800000 */
.L_x_2055:
        /* <DEDUP_REMOVED lines=8> */
.L_x_2066:
        /* <DEDUP_REMOVED lines=12> */
.L_x_2069:
[----:B------:R-:W-:Y:S02]  /*5160*/  IMAD.MOV.U32 R77, RZ, RZ, R92 ;  /* 0x000000ffff4d7224 */ /* 0x000fe400078e005c */
.L_x_2070:
[----:B------:R-:W-:Y:S05]  /*5170*/  BSYNC B2 ;  /* 0x0000000000027941 */ /* 0x000fea0003800000 */
.L_x_2068:
        /* <DEDUP_REMOVED lines=16> */
.L_x_2074:
[----:B------:R-:W-:Y:S05]  /*5280*/  BSYNC B3 ;  /* 0x0000000000037941 */ /* 0x000fea0003800000 */
.L_x_2073:
        /* <DEDUP_REMOVED lines=44> */
.L_x_2072:
[----:B------:R-:W-:Y:S05]  /*5550*/  BSYNC B2 ;  /* 0x0000000000027941 */ /* 0x000fea0003800000 */
.L_x_2071:
        /* <DEDUP_REMOVED lines=11> */
.L_x_2067:
[----:B------:R-:W-:Y:S05]  /*5610*/  BSYNC B1 ;  /* 0x0000000000017941 */ /* 0x000fea0003800000 */
.L_x_2065:
        /* <DEDUP_REMOVED lines=8> */
.L_x_2076:
        /* <DEDUP_REMOVED lines=12> */
.L_x_2079:
[----:B------:R-:W-:Y:S02]  /*5760*/  IMAD.MOV.U32 R77, RZ, RZ, R92 ;  /* 0x000000ffff4d7224 */ /* 0x000fe400078e005c */
.L_x_2080:
[----:B------:R-:W-:Y:S05]  /*5770*/  BSYNC B2 ;  /* 0x0000000000027941 */ /* 0x000fea0003800000 */
.L_x_2078:
        /* <DEDUP_REMOVED lines=16> */
.L_x_2084:
[----:B------:R-:W-:Y:S05]  /*5880*/  BSYNC B3 ;  /* 0x0000000000037941 */ /* 0x000fea0003800000 */
.L_x_2083:
        /* <DEDUP_REMOVED lines=44> */
.L_x_2082:
[----:B------:R-:W-:Y:S05]  /*5b50*/  BSYNC B2 ;  /* 0x0000000000027941 */ /* 0x000fea0003800000 */
.L_x_2081:
        /* <DEDUP_REMOVED lines=11> */
.L_x_2077:
[----:B------:R-:W-:Y:S05]  /*5c10*/  BSYNC B1 ;  /* 0x0000000000017941 */ /* 0x000fea0003800000 */
.L_x_2075:
        /* <DEDUP_REMOVED lines=8> */
.L_x_2086:
        /* <DEDUP_REMOVED lines=12> */
.L_x_2089:
[----:B------:R-:W-:Y:S02]  /*5d60*/  MOV R77, R92 ;  /* 0x0000005c004d7202 */ /* 0x000fe40000000f00 */
.L_x_2090:
[----:B------:R-:W-:Y:S05]  /*5d70*/  BSYNC B2 ;  /* 0x0000000000027941 */ /* 0x000fea0003800000 */
.L_x_2088:
        /* <DEDUP_REMOVED lines=16> */
.L_x_2094:
[----:B------:R-:W-:Y:S05]  /*5e80*/  BSYNC B3 ;  /* 0x0000000000037941 */ /* 0x000fea0003800000 */
.L_x_2093:
        /* <DEDUP_REMOVED lines=44> */
.L_x_2092:
[----:B------:R-:W-:Y:S05]  /*6150*/  BSYNC B2 ;  /* 0x0000000000027941 */ /* 0x000fea0003800000 */
.L_x_2091:
        /* <DEDUP_REMOVED lines=11> */
.L_x_2087:
[----:B------:R-:W-:Y:S05]  /*6210*/  BSYNC B1 ;  /* 0x0000000000017941 */ /* 0x000fea0003800000 */
.L_x_2085:
        /* <DEDUP_REMOVED lines=8> */
.L_x_2096:
        /* <DEDUP_REMOVED lines=12> */
.L_x_2099:
[----:B------:R-:W-:Y:S02]  /*6360*/  IMAD.MOV.U32 R77, RZ, RZ, R92 ;  /* 0x000000ffff4d7224 */ /* 0x000fe400078e005c */
.L_x_2100:
[----:B------:R-:W-:Y:S05]  /*6370*/  BSYNC B2 ;  /* 0x0000000000027941 */ /* 0x000fea0003800000 */
.L_x_2098:
        /* <DEDUP_REMOVED lines=16> */
.L_x_2104:
[----:B------:R-:W-:Y:S05]  /*6480*/  BSYNC B3 ;  /* 0x0000000000037941 */ /* 0x000fea0003800000 */
.L_x_2103:
        /* <DEDUP_REMOVED lines=44> */
.L_x_2102:
[----:B------:R-:W-:Y:S05]  /*6750*/  BSYNC B2 ;  /* 0x0000000000027941 */ /* 0x000fea0003800000 */
.L_x_2101:
        /* <DEDUP_REMOVED lines=11> */
.L_x_2097:
[----:B------:R-:W-:Y:S05]  /*6810*/  BSYNC B1 ;  /* 0x0000000000017941 */ /* 0x000fea0003800000 */
.L_x_2095:
        /* <DEDUP_REMOVED lines=8> */
.L_x_2106:
        /* <DEDUP_REMOVED lines=12> */
.L_x_2109:
[----:B------:R-:W-:Y:S02]  /*6960*/  IMAD.MOV.U32 R105, RZ, RZ, R92 ;  /* 0x000000ffff697224 */ /* 0x000fe400078e005c */
.L_x_2110:
[----:B------:R-:W-:Y:S05]  /*6970*/  BSYNC B2 ;  /* 0x0000000000027941 */ /* 0x000fea0003800000 */
.L_x_2108:
        /* <DEDUP_REMOVED lines=16> */
.L_x_2114:
[----:B------:R-:W-:Y:S05]  /*6a80*/  BSYNC B3 ;  /* 0x0000000000037941 */ /* 0x000fea0003800000 */
.L_x_2113:
        /* <DEDUP_REMOVED lines=44> */
.L_x_2112:
[----:B------:R-:W-:Y:S05]  /*6d50*/  BSYNC B2 ;  /* 0x0000000000027941 */ /* 0x000fea0003800000 */
.L_x_2111:
        /* <DEDUP_REMOVED lines=12> */
.L_x_2107:
[----:B------:R-:W-:Y:S05]  /*6e20*/  BSYNC B1 ;  /* 0x0000000000017941 */ /* 0x000fea0003800000 */
.L_x_2105:
[----:B------:R-:W-:Y:S01]  /*6e30*/  IMAD.WIDE.U32 R114, R115, R132, c[0x0][0x188] ;  /* 0x0000620073727625 */ /* 0x000fe200078e0084 */
[----:B------:R-:W-:Y:S01]  /*6e40*/  F2FP.BF16.PACK_AB R63, R77, R106 ;  /* 0x0000006a4d3f723e */ /* 0x000fe200000010ff */
[----:B------:R-:W-:Y:S01]  /*6e50*/  BSSY B1, `(.L_x_2115) ;  /* 0x000001e000017945 */ /* 0x000fe20003800000 */
[----:B------:R-:W-:Y:S02]  /*6e60*/  F2FP.BF16.PACK_AB R62, R107, R108 ;  /* 0x0000006c6b3e723e */ /* 0x000fe400000010ff */
[----:B------:R-:W-:Y:S02]  /*6e70*/  F2FP.BF16.PACK_AB R61, R109, R110 ;  /* 0x0000006e6d3d723e */ /* 0x000fe400000010ff */
[----:B------:R-:W-:Y:S02]  /*6e80*/  F2FP.BF16.PACK_AB R60, R111, R112 ;  /* 0x000000706f3c723e */ /* 0x000fe400000010ff */
[----:B------:R-:W-:-:S02]  /*6e90*/  IADD3 R125, R121, 0x40, RZ ;  /* 0x00000040797d7810 */ /* 0x000fc40007ffe0ff */
[----:B------:R-:W-:Y:S01]  /*6ea0*/  IADD3 R123, R139, 0x40, RZ ;  /* 0x000000408b7b7810 */ /* 0x000fe20007ffe0ff */
[----:B------:R0:W-:Y:S02]  /*6eb0*/  STG.E.128 [R114.64], R60 ;  /* 0x0000003c72007986 */ /* 0x0001e4000c101d06 */
[----:B-1----:R-:W-:-:S04]  /*6ec0*/  @P1 IMAD.WIDE.U32 R78, R125, R132, c[0x0][0x170] ;  /* 0x00005c007d4e1625 */ /* 0x002fc800078e0084 */
[----:B------:R-:W-:Y:S01]  /*6ed0*/  @P0 IMAD.WIDE.U32 R72, R123, R132, c[0x0][0x180] ;  /* 0x000060007b480625 */ /* 0x000fe200078e0084 */
[----:B------:R-:W-:Y:S05]  /*6ee0*/  @!P1 BRA `(.L_x_2116) ;  /* 0x0000014000009947 */ /* 0x000fea0003800000 */
[----:B0-----:R-:W-:Y:S01]  /*6ef0*/  IMAD.U32 R61, R104, 0x10000, RZ ;  /* 0x00010000683d7824 */ /* 0x001fe200078e00ff */
[----:B------:R-:W-:Y:S01]  /*6f00*/  LOP3.LUT R60, R105, 0xffff, RZ, 0xc0, !PT ;  /* 0x0000ffff693c7812 */ /* 0x000fe200078ec0ff */
[----:B------:R-:W-:Y:S01]  /*6f10*/  IMAD.MOV.U32 R118, RZ, RZ, 0x8 ;  /* 0x00000008ff767424 */ /* 0x000fe200078e00ff */
[----:B------:R-:W-:Y:S02]  /*6f20*/  PRMT R63, R103, 0x7104, RZ ;  /* 0x00007104673f7816 */ /* 0x000fe400000000ff */
[----:B------:R-:W-:Y:S02]  /*6f30*/  LOP3.LUT R61, R61, 0xff0000, RZ, 0xc0, !PT ;  /* 0x00ff00003d3d7812 */ /* 0x000fe400078ec0ff */
[----:B------:R-:W-:Y:S02]  /*6f40*/  LOP3.LUT R114, R101, 0xff, RZ, 0xc0, !PT ;  /* 0x000000ff65727812 */ /* 0x000fe400078ec0ff */
[----:B------:R-:W-:-:S02]  /*6f50*/  PRMT R60, R61, 0x4210, R60 ;  /* 0x000042103d3c7816 */ /* 0x000fc4000000003c */
[----:B------:R-:W-:Y:S01]  /*6f60*/  LOP3.LUT R62, R100, 0xff, RZ, 0xc0, !PT ;  /* 0x000000ff643e7812 */ /* 0x000fe200078ec0ff */
[----:B------:R-:W-:Y:S01]  /*6f70*/  IMAD.WIDE.U32 R114, R114, 0x1000000, RZ ;  /* 0x0100000072727825 */ /* 0x000fe200078e00ff */
[----:B------:R-:W-:Y:S02]  /*6f80*/  LOP3.LUT R61, R99, 0xff, RZ, 0xc0, !PT ;  /* 0x000000ff633d7812 */ /* 0x000fe400078ec0ff */
[----:B------:R-:W-:Y:S01]  /*6f90*/  LOP3.LUT R117, R60, 0xff00, R63, 0xf8, !PT ;  /* 0x0000ff003c757812 */ /* 0x000fe200078ef83f */
[----:B------:R-:W-:-:S03]  /*6fa0*/  IMAD.WIDE.U32 R62, R62, 0x10000, RZ ;  /* 0x000100003e3e7825 */ /* 0x000fc600078e00ff */
[----:B------:R-:W-:Y:S01]  /*6fb0*/  LOP3.LUT R117, R117, 0xff, R102, 0xf8, !PT ;  /* 0x000000ff75757812 */ /* 0x000fe200078ef866 */
[----:B------:R-:W-:-:S03]  /*6fc0*/  IMAD.WIDE.U32 R60, R61, 0x100, RZ ;  /* 0x000001003d3c7825 */ /* 0x000fc600078e00ff */
[----:B------:R-:W-:Y:S02]  /*6fd0*/  LOP3.LUT R117, R63, R117, R115, 0xfe, !PT ;  /* 0x000000753f757212 */ /* 0x000fe400078efe73 */
[----:B------:R-:W-:Y:S01]  /*6fe0*/  LOP3.LUT R119, R60, R114, R62, 0xfe, !PT ;  /* 0x000000723c777212 */ /* 0x000fe200078efe3e */
[----:B------:R-:W-:Y:S01]  /*6ff0*/  IMAD.WIDE.U32 R62, R113, R118, c[0x0][0x190] ;  /* 0x00006400713e7625 */ /* 0x000fe200078e0076 */
[----:B------:R-:W-:Y:S02]  /*7000*/  LOP3.LUT R61, R117, R61, RZ, 0xfc, !PT ;  /* 0x0000003d753d7212 */ /* 0x000fe400078efcff */
[----:B------:R-:W-:-:S05]  /*7010*/  LOP3.LUT R60, R119, 0xff, R98, 0xf8, !PT ;  /* 0x000000ff773c7812 */ /* 0x000fca00078ef862 */
[----:B------:R0:W-:Y:S02]  /*7020*/  STG.E.64 [R62.64], R60 ;  /* 0x0000003c3e007986 */ /* 0x0001e4000c101b06 */
.L_x_2116:
[----:B------:R-:W-:Y:S05]  /*7030*/  BSYNC B1 ;  /* 0x0000000000017941 */ /* 0x000fea0003800000 */
.L_x_2115:
[----:B-----5:R1:W5:Y:S04]  /*7040*/  @P1 LDG.E.128 R56, [R78.64] ;  /* 0x000000064e381981 */ /* 0x020368000c1e1d00 */
[----:B------:R1:W5:Y:S01]  /*7050*/  @P0 LDG.E.128 R52, [R72.64] ;  /* 0x0000000648340981 */ /* 0x000362000c1e1d00 */
[----:B------:R-:W-:Y:S01]  /*7060*/  BSSY B1, `(.L_x_2117) ;  /* 0x0000060000017945 */ /* 0x000fe20003800000 */
[----:B------:R-:W-:Y:S05]  /*7070*/  @P2 BRA `(.L_x_2118) ;  /* 0x0000006000002947 */ /* 0x000fea0003800000 */
[----:B------:R-:W-:Y:S02]  /*7080*/  IMAD.MOV.U32 R120, RZ, RZ, RZ ;  /* 0x000000ffff787224 */ /* 0x000fe400078e00ff */
[----:B0-----:R-:W-:Y:S01]  /*7090*/  IMAD.MOV.U32 R60, RZ, RZ, R116 ;  /* 0x000000ffff3c7224 */ /* 0x001fe200078e0074 */
[----:B------:R-:W-:Y:S05]  /*70a0*/  @!P0 BRA `(.L_x_2119) ;  /* 0x000005b000008947 */ /* 0x000fea0003800000 */
[----:B------:R-:W-:Y:S02]  /*70b0*/  MOV R60, R116 ;  /* 0x00000074003c7202 */ /* 0x000fe40000000f00 */
[----:B-----5:R-:W-:Y:S01]  /*70c0*/  PRMT R120, RZ, 0x5410, R52 ;  /* 0x00005410ff787816 */ /* 0x020fe20000000034 */
[----:B------:R-:W-:Y:S05]  /*70d0*/  BRA `(.L_x_2119) ;  /* 0x0000058000007947 */ /* 0x000fea0003800000 */
.L_x_2118:
        /* <DEDUP_REMOVED lines=12> */
.L_x_2121:
[----:B------:R-:W-:Y:S02]  /*71a0*/  IMAD.MOV.U32 R98, RZ, RZ, R92 ;  /* 0x000000ffff627224 */ /* 0x000fe400078e005c */
.L_x_2122:
[----:B------:R-:W-:Y:S05]  /*71b0*/  BSYNC B2 ;  /* 0x0000000000027941 */ /* 0x000fea0003800000 */
.L_x_2120:
        /* <DEDUP_REMOVED lines=16> */
.L_x_2126:
[----:B------:R-:W-:Y:S05]  /*72c0*/  BSYNC B3 ;  /* 0x0000000000037941 */ /* 0x000fea0003800000 */
.L_x_2125:
        /* <DEDUP_REMOVED lines=44> */
.L_x_2124:
[----:B------:R-:W-:Y:S05]  /*7590*/  BSYNC B2 ;  /* 0x0000000000027941 */ /* 0x000fea0003800000 */
.L_x_2123:
        /* <DEDUP_REMOVED lines=12> */
.L_x_2119:
[----:B------:R-:W-:Y:S05]  /*7660*/  BSYNC B1 ;  /* 0x0000000000017941 */ /* 0x000fea0003800000 */
.L_x_2117:
        /* <DEDUP_REMOVED lines=8> */
.L_x_2128:
        /* <DEDUP_REMOVED lines=12> */
.L_x_2131:
[----:B------:R-:W-:Y:S02]  /*77b0*/  IMAD.MOV.U32 R99, RZ, RZ, R92 ;  /* 0x000000ffff637224 */ /* 0x000fe400078e005c */
.L_x_2132:
[----:B------:R-:W-:Y:S05]  /*77c0*/  BSYNC B2 ;  /* 0x0000000000027941 */ /* 0x000fea0003800000 */
.L_x_2130:
        /* <DEDUP_REMOVED lines=16> */
.L_x_2136:
[----:B------:R-:W-:Y:S05]  /*78d0*/  BSYNC B3 ;  /* 0x0000000000037941 */ /* 0x000fea0003800000 */
.L_x_2135:
        /* <DEDUP_REMOVED lines=44> */
.L_x_2134:
[----:B------:R-:W-:Y:S05]  /*7ba0*/  BSYNC B2 ;  /* 0x0000000000027941 */ /* 0x000fea0003800000 */
.L_x_2133:
        /* <DEDUP_REMOVED lines=12> */
.L_x_2129:
[----:B------:R-:W-:Y:S05]  /*7c70*/  BSYNC B1 ;  /* 0x0000000000017941 */ /* 0x000fea0003800000 */
.L_x_2127:
        /* <DEDUP_REMOVED lines=8> */
.L_x_2138:
        /* <DEDUP_REMOVED lines=12> */
.L_x_2141:
[----:B------:R-:W-:Y:S02]  /*7dc0*/  IMAD.MOV.U32 R100, RZ, RZ, R92 ;  /* 0x000000ffff647224 */ /* 0x000fe400078e005c */
.L_x_2142:
[----:B------:R-:W-:Y:S05]  /*7dd0*/  BSYNC B2 ;  /* 0x0000000000027941 */ /* 0x000fea0003800000 */
.L_x_2140:
        /* <DEDUP_REMOVED lines=16> */
.L_x_2146:
[----:B------:R-:W-:Y:S05]  /*7ee0*/  BSYNC B3 ;  /* 0x0000000000037941 */ /* 0x000fea0003800000 */
.L_x_2145:
        /* <DEDUP_REMOVED lines=44> */
.L_x_2144:
[----:B------:R-:W-:Y:S05]  /*81b0*/  BSYNC B2 ;  /* 0x0000000000027941 */ /* 0x000fea0003800000 */
.L_x_2143:
        /* <DEDUP_REMOVED lines=12> */
.L_x_2139:
[----:B------:R-:W-:Y:S05]  /*8280*/  BSYNC B1 ;  /* 0x0000000000017941 */ /* 0x000fea0003800000 */
.L_x_2137:
        /* <DEDUP_REMOVED lines=8> */
.L_x_2148:
        /* <DEDUP_REMOVED lines=12> */
.L_x_2151:
[----:B------:R-:W-:Y:S02]  /*83d0*/  IMAD.MOV.U32 R101, RZ, RZ, R92 ;  /* 0x000000ffff657224 */ /* 0x000fe400078e005c */
.L_x_2152:
[----:B------:R-:W-:Y:S05]  /*83e0*/  BSYNC B2 ;  /* 0x0000000000027941 */ /* 0x000fea0003800000 */
.L_x_2150:
        /* <DEDUP_REMOVED lines=16> */
.L_x_2156:
[----:B------:R-:W-:Y:S05]  /*84f0*/  BSYNC B3 ;  /* 0x0000000000037941 */ /* 0x000fea0003800000 */
.L_x_2155:
        /* <DEDUP_REMOVED lines=44> */
.L_x_2154:
[----:B------:R-:W-:Y:S05]  /*87c0*/  BSYNC B2 ;  /* 0x0000000000027941 */ /* 0x000fea0003800000 */
.L_x_2153:
        /* <DEDUP_REMOVED lines=12> */
.L_x_2149:
[----:B------:R-:W-:Y:S05]  /*8890*/  BSYNC B1 ;  /* 0x0000000000017941 */ /* 0x000fea0003800000 */
.L_x_2147:
        /* <DEDUP_REMOVED lines=8> */
.L_x_2158:
        /* <DEDUP_REMOVED lines=12> */
.L_x_2161:
[----:B------:R-:W-:Y:S02]  /*89e0*/  MOV R102, R92 ;  /* 0x0000005c00667202 */ /* 0x000fe40000000f00 */
.L_x_2162:
[----:B------:R-:W-:Y:S05]  /*89f0*/  BSYNC B2 ;  /* 0x0000000000027941 */ /* 0x000fea0003800000 */
.L_x_2160:
        /* <DEDUP_REMOVED lines=16> */
.L_x_2166:
[----:B------:R-:W-:Y:S05]  /*8b00*/  BSYNC B3 ;  /* 0x0000000000037941 */ /* 0x000fea0003800000 */
.L_x_2165:
        /* <DEDUP_REMOVED lines=44> */
.L_x_2164:
[----:B------:R-:W-:Y:S05]  /*8dd0*/  BSYNC B2 ;  /* 0x0000000000027941 */ /* 0x000fea0003800000 */
.L_x_2163:
        /* <DEDUP_REMOVED lines=12> */
.L_x_2159:
[----:B------:R-:W-:Y:S05]  /*8ea0*/  BSYNC B1 ;  /* 0x0000000000017941 */ /* 0x000fea0003800000 */
.L_x_2157:
        /* <DEDUP_REMOVED lines=8> */
.L_x_2168:
        /* <DEDUP_REMOVED lines=12> */
.L_x_2171:
[----:B------:R-:W-:Y:S02]  /*8ff0*/  IMAD.MOV.U32 R103, RZ, RZ, R92 ;  /* 0x000000ffff677224 */ /* 0x000fe400078e005c */
.L_x_2172:
[----:B------:R-:W-:Y:S05]  /*9000*/  BSYNC B2 ;  /* 0x0000000000027941 */ /* 0x000fea0003800000 */
.L_x_2170:
        /* <DEDUP_REMOVED lines=16> */
.L_x_2176:
[----:B------:R-:W-:Y:S05]  /*9110*/  BSYNC B3 ;  /* 0x0000000000037941 */ /* 0x000fea0003800000 */
.L_x_2175:
        /* <DEDUP_REMOVED lines=44> */
.L_x_2174:
[----:B------:R-:W-:Y:S05]  /*93e0*/  BSYNC B2 ;  /* 0x0000000000027941 */ /* 0x000fea0003800000 */
.L_x_2173:
        /* <DEDUP_REMOVED lines=12> */
.L_x_2169:
[----:B------:R-:W-:Y:S05]  /*94b0*/  BSYNC B1 ;  /* 0x0000000000017941 */ /* 0x000fea0003800000 */
.L_x_2167:
        /* <DEDUP_REMOVED lines=8> */
.L_x_2178:
        /* <DEDUP_REMOVED lines=12> */
.L_x_2181:
[----:B------:R-:W-:Y:S02]  /*9600*/  IMAD.MOV.U32 R104, RZ, RZ, R92 ;  /* 0x000000ffff687224 */ /* 0x000fe400078e005c */
.L_x_2182:
[----:B------:R-:W-:Y:S05]  /*9610*/  BSYNC B2 ;  /* 0x0000000000027941 */ /* 0x000fea0003800000 */
.L_x_2180:
        /* <DEDUP_REMOVED lines=16> */
.L_x_2186:
[----:B------:R-:W-:Y:S05]  /*9720*/  BSYNC B3 ;  /* 0x0000000000037941 */ /* 0x000fea0003800000 */
.L_x_2185:
        /* <DEDUP_REMOVED lines=44> */
.L_x_2184:
[----:B------:R-:W-:Y:S05]  /*99f0*/  BSYNC B2 ;  /* 0x0000000000027941 */ /* 0x000fea0003800000 */
.L_x_2183:
        /* <DEDUP_REMOVED lines=12> */
.L_x_2179:
[----:B------:R-:W-:Y:S05]  /*9ac0*/  BSYNC B1 ;  /* 0x0000000000017941 */ /* 0x000fea0003800000 */
.L_x_2177:
        /* <DEDUP_REMOVED lines=8> */
.L_x_2188:
        /* <DEDUP_REMOVED lines=12> */
.L_x_2191:
[----:B------:R-:W-:Y:S02]  /*9c10*/  IMAD.MOV.U32 R105, RZ, RZ, R92 ;  /* 0x000000ffff697224 */ /* 0x000fe400078e005c */
.L_x_2192:
[----:B------:R-:W-:Y:S05]  /*9c20*/  BSYNC B2 ;  /* 0x0000000000027941 */ /* 0x000fea0003800000 */
.L_x_2190:
        /* <DEDUP_REMOVED lines=16> */
.L_x_2196:
[----:B------:R-:W-:Y:S05]  /*9d30*/  BSYNC B3 ;  /* 0x0000000000037941 */ /* 0x000fea0003800000 */
.L_x_2195:
        /* <DEDUP_REMOVED lines=44> */
.L_x_2194:
[----:B------:R-:W-:Y:S05]  /*a000*/  BSYNC B2 ;  /* 0x0000000000027941 */ /* 0x000fea0003800000 */
.L_x_2193:
        /* <DEDUP_REMOVED lines=12> */
.L_x_2189:
[----:B------:R-:W-:Y:S05]  /*a0d0*/  BSYNC B1 ;  /* 0x0000000000017941 */ /* 0x000fea0003800000 */
.L_x_2187:
        /* <DEDUP_REMOVED lines=12> */
[----:B0-----:R-:W-:Y:S01]  /*a1a0*/  SHF.L.U32 R61, R104, 0x10, RZ ;  /* 0x00000010683d7819 */ /* 0x001fe200000006ff */
[----:B------:R-:W-:Y:S01]  /*a1b0*/  IMAD.MOV.U32 R126, RZ, RZ, 0x8 ;  /* 0x00000008ff7e7424 */ /* 0x000fe200078e00ff */
[----:B------:R-:W-:Y:S02]  /*a1c0*/  LOP3.LUT R60, R105, 0xffff, RZ, 0xc0, !PT ;  /* 0x0000ffff693c7812 */ /* 0x000fe400078ec0ff */
[----:B------:R-:W-:Y:S02]  /*a1d0*/  LOP3.LUT R61, R61, 0xff0000, RZ, 0xc0, !PT ;  /* 0x00ff00003d3d7812 */ /* 0x000fe400078ec0ff */
[----:B------:R-:W-:Y:S02]  /*a1e0*/  PRMT R63, R103, 0x7104, RZ ;  /* 0x00007104673f7816 */ /* 0x000fe400000000ff */
[----:B------:R-:W-:Y:S02]  /*a1f0*/  PRMT R60, R61, 0x4210, R60 ;  /* 0x000042103d3c7816 */ /* 0x000fe4000000003c */
[----:B------:R-:W-:-:S02]  /*a200*/  LOP3.LUT R122, R101, 0xff, RZ, 0xc0, !PT ;  /* 0x000000ff657a7812 */ /* 0x000fc400078ec0ff */
[----:B------:R-:W-:Y:S02]  /*a210*/  LOP3.LUT R62, R100, 0xff, RZ, 0xc0, !PT ;  /* 0x000000ff643e7812 */ /* 0x000fe400078ec0ff */
[----:B------:R-:W-:Y:S01]  /*a220*/  LOP3.LUT R61, R99, 0xff, RZ, 0xc0, !PT ;  /* 0x000000ff633d7812 */ /* 0x000fe200078ec0ff */
[----:B------:R-:W-:Y:S01]  /*a230*/  IMAD.WIDE.U32 R122, R122, 0x1000000, RZ ;  /* 0x010000007a7a7825 */ /* 0x000fe200078e00ff */
[----:B------:R-:W-:-:S03]  /*a240*/  LOP3.LUT R127, R60, 0xff00, R63, 0xf8, !PT ;  /* 0x0000ff003c7f7812 */ /* 0x000fc600078ef83f */
[----:B------:R-:W-:Y:S01]  /*a250*/  IMAD.WIDE.U32 R62, R62, 0x10000, RZ ;  /* 0x000100003e3e7825 */ /* 0x000fe200078e00ff */
[----:B------:R-:W-:-:S03]  /*a260*/  LOP3.LUT R127, R127, 0xff, R102, 0xf8, !PT ;  /* 0x000000ff7f7f7812 */ /* 0x000fc600078ef866 */
[----:B------:R-:W-:Y:S01]  /*a270*/  IMAD.WIDE.U32 R60, R61, 0x100, RZ ;  /* 0x000001003d3c7825 */ /* 0x000fe200078e00ff */
[----:B------:R-:W-:-:S04]  /*a280*/  LOP3.LUT R127, R63, R127, R123, 0xfe, !PT ;  /* 0x0000007f3f7f7212 */ /* 0x000fc800078efe7b */
[----:B------:R-:W-:Y:S01]  /*a290*/  LOP3.LUT R129, R60, R122, R62, 0xfe, !PT ;  /* 0x0000007a3c817212 */ /* 0x000fe200078efe3e */
[----:B------:R-:W-:Y:S01]  /*a2a0*/  IMAD.WIDE.U32 R62, R125, R126, c[0x0][0x190] ;  /* 0x000064007d3e7625 */ /* 0x000fe200078e007e */
[----:B------:R-:W-:Y:S02]  /*a2b0*/  LOP3.LUT R61, R127, R61, RZ, 0xfc, !PT ;  /* 0x0000003d7f3d7212 */ /* 0x000fe400078efcff */
[----:B------:R-:W-:-:S05]  /*a2c0*/  LOP3.LUT R60, R129, 0xff, R98, 0xf8, !PT ;  /* 0x000000ff813c7812 */ /* 0x000fca00078ef862 */
[----:B------:R0:W-:Y:S02]  /*a2d0*/  STG.E.64 [R62.64], R60 ;  /* 0x0000003c3e007986 */ /* 0x0001e4000c101b06 */
.L_x_2198:
[----:B------:R-:W-:Y:S05]  /*a2e0*/  BSYNC B1 ;  /* 0x0000000000017941 */ /* 0x000fea0003800000 */
.L_x_2197:
[----:B-----5:R1:W5:Y:S04]  /*a2f0*/  @P1 LDG.E.128 R56, [R78.64] ;  /* 0x000000064e381981 */ /* 0x020368000c1e1d00 */
[----:B------:R1:W5:Y:S01]  /*a300*/  @P0 LDG.E.128 R52, [R72.64] ;  /* 0x0000000648340981 */ /* 0x000362000c1e1d00 */
[----:B------:R-:W-:Y:S01]  /*a310*/  BSSY B1, `(.L_x_2199) ;  /* 0x0000060000017945 */ /* 0x000fe20003800000 */
[----:B------:R-:W-:Y:S05]  /*a320*/  @P2 BRA `(.L_x_2200) ;  /* 0x0000006000002947 */ /* 0x000fea0003800000 */
[----:B------:R-:W-:Y:S02]  /*a330*/  IMAD.MOV.U32 R129, RZ, RZ, RZ ;  /* 0x000000ffff817224 */ /* 0x000fe400078e00ff */
[----:B0-----:R-:W-:Y:S01]  /*a340*/  IMAD.MOV.U32 R60, RZ, RZ, R124 ;  /* 0x000000ffff3c7224 */ /* 0x001fe200078e007c */
[----:B------:R-:W-:Y:S05]  /*a350*/  @!P0 BRA `(.L_x_2201) ;  /* 0x000005b000008947 */ /* 0x000fea0003800000 */
[----:B------:R-:W-:Y:S01]  /*a360*/  IMAD.MOV.U32 R60, RZ, RZ, R124 ;  /* 0x000000ffff3c7224 */ /* 0x000fe200078e007c */
[----:B-----5:R-:W-:Y:S01]  /*a370*/  PRMT R129, RZ, 0x5410, R52 ;  /* 0x00005410ff817816 */ /* 0x020fe20000000034 */
[----:B------:R-:W-:Y:S05]  /*a380*/  BRA `(.L_x_2201) ;  /* 0x0000058000007947 */ /* 0x000fea0003800000 */
.L_x_2200:
[C---:B------:R-:W-:Y:S01]  /*a390*/  ISETP.NE.AND P3, PT, R124.reuse, 0x1, PT ;  /* 0x000000017c00780c */ /* 0x040fe20003f65270 */
[----:B------:R-:W-:Y:S01]  /*a3a0*/  BSSY B2, `(.L_x_2202) ;  /* 0x000000c000027945 */ /* 0x000fe20003800000 */
[----:B0-----:R-:W-:-:S11]  /*a3b0*/  IADD3 R60, R124, 0x1, RZ ;  /* 0x000000017c3c7810 */ /* 0x001fd60007ffe0ff */
        /* <DEDUP_REMOVED lines=9> */
.L_x_2203:
[----:B------:R-:W-:Y:S02]  /*a450*/  IMAD.MOV.U32 R98, RZ, RZ, R92 ;  /* 0x000000ffff627224 */ /* 0x000fe400078e005c */
.L_x_2204:
[----:B------:R-:W-:Y:S05]  /*a460*/  BSYNC B2 ;  /* 0x0000000000027941 */ /* 0x000fea0003800000 */
.L_x_2202:
        /* <DEDUP_REMOVED lines=16> */
.L_x_2208:
[----:B------:R-:W-:Y:S05]  /*a570*/  BSYNC B3 ;  /* 0x0000000000037941 */ /* 0x000fea0003800000 */
.L_x_2207:
        /* <DEDUP_REMOVED lines=44> */
.L_x_2206:
[----:B------:R-:W-:Y:S05]  /*a840*/  BSYNC B2 ;  /* 0x0000000000027941 */ /* 0x000fea0003800000 */
.L_x_2205:
[----:B------:R-:W0:Y:S01]  /*a850*/  I2F.U32 R61, R98 ;  /* 0x00000062003d7306 */ /* 0x000e220000201000 */
[----:B------:R-:W-:Y:S01]  /*a860*/  HFMA2.MMA R62, -RZ, RZ, 0.1171875, 0 ;  /* 0x2f800000ff3e7435 */ /* 0x000fe200000001ff */
[----:B-----5:R-:W-:-:S05]  /*a870*/  PRMT R63, RZ, 0x5410, R56 ;  /* 0x00005410ff3f7816 */ /* 0x020fca0000000038 */
[----:B------:R-:W-:-:S04]  /*a880*/  FMUL.FTZ R63, R63, c[0x0][0x1ec] ;  /* 0x00007b003f3f7a20 */ /* 0x000fc80000410000 */
[----:B------:R-:W-:Y:S02]  /*a890*/  FMUL.FTZ R63, R63, c[0x0][0x1e8] ;  /* 0x00007a003f3f7a20 */ /* 0x000fe40000410000 */
[----:B0-----:R-:W-:Y:S01]  /*a8a0*/  FFMA.FTZ R61, R61, R62, 1.1641532182693481445e-10 ;  /* 0x2f0000003d3d7423 */ /* 0x001fe2000001003e */
[----:B------:R-:W-:-:S04]  /*a8b0*/  @P0 PRMT R62, RZ, 0x5410, R52 ;  /* 0x00005410ff3e0816 */ /* 0x000fc80000000034 */
[----:B------:R-:W-:-:S04]  /*a8c0*/  FSETP.GTU.FTZ.AND P3, PT, R61, c[0x0][0x1e4], PT ;  /* 0x000079003d007a0b */ /* 0x000fc80003f7c000 */
[----:B------:R-:W-:Y:S02]  /*a8d0*/  FSEL R129, R63, RZ, !P3 ;  /* 0x000000ff3f817208 */ /* 0x000fe40005800000 */
[----:B------:R-:W-:-:S03]  /*a8e0*/  SEL R61, RZ, 0x1, P3 ;  /* 0x00000001ff3d7807 */ /* 0x000fc60001800000 */
[----:B------:R-:W-:Y:S01]  /*a8f0*/  @P0 FADD.FTZ R129, R62, R129 ;  /* 0x000000813e810221 */ /* 0x000fe20000010000 */
[----:B------:R-:W-:Y:S02]  /*a900*/  PRMT R98, R61, 0x7610, R98 ;  /* 0x000076103d627816 */ /* 0x000fe40000000062 */
.L_x_2201:
[----:B------:R-:W-:Y:S05]  /*a910*/  BSYNC B1 ;  /* 0x0000000000017941 */ /* 0x000fea0003800000 */
.L_x_2199:
        /* <DEDUP_REMOVED lines=8> */
.L_x_2210:
        /* <DEDUP_REMOVED lines=12> */
.L_x_2213:
[----:B------:R-:W-:Y:S02]  /*aa60*/  IMAD.MOV.U32 R99, RZ, RZ, R92 ;  /* 0x000000ffff637224 */ /* 0x000fe400078e005c */
.L_x_2214:
[----:B------:R-:W-:Y:S05]  /*aa70*/  BSYNC B2 ;  /* 0x0000000000027941 */ /* 0x000fea0003800000 */
.L_x_2212:
        /* <DEDUP_REMOVED lines=16> */
.L_x_2218:
[----:B------:R-:W-:Y:S05]  /*ab80*/  BSYNC B3 ;  /* 0x0000000000037941 */ /* 0x000fea0003800000 */
.L_x_2217:
        /* <DEDUP_REMOVED lines=44> */
.L_x_2216:
[----:B------:R-:W-:Y:S05]  /*ae50*/  BSYNC B2 ;  /* 0x0000000000027941 */ /* 0x000fea0003800000 */
.L_x_2215:
        /* <DEDUP_REMOVED lines=12> */
.L_x_2211:
[----:B------:R-:W-:Y:S05]  /*af20*/  BSYNC B1 ;  /* 0x0000000000017941 */ /* 0x000fea0003800000 */
.L_x_2209:
        /* <DEDUP_REMOVED lines=8> */
.L_x_2220:
        /* <DEDUP_REMOVED lines=12> */
.L_x_2223:
[----:B------:R-:W-:Y:S02]  /*b070*/  IMAD.MOV.U32 R100, RZ, RZ, R92 ;  /* 0x000000ffff647224 */ /* 0x000fe400078e005c */
.L_x_2224:
[----:B------:R-:W-:Y:S05]  /*b080*/  BSYNC B2 ;  /* 0x0000000000027941 */ /* 0x000fea0003800000 */
.L_x_2222:
        /* <DEDUP_REMOVED lines=16> */
.L_x_2228:
[----:B------:R-:W-:Y:S05]  /*b190*/  BSYNC B3 ;  /* 0x0000000000037941 */ /* 0x000fea0003800000 */
.L_x_2227:
        /* <DEDUP_REMOVED lines=44> */
.L_x_2226:
[----:B------:R-:W-:Y:S05]  /*b460*/  BSYNC B2 ;  /* 0x0000000000027941 */ /* 0x000fea0003800000 */
.L_x_2225:
        /* <DEDUP_REMOVED lines=12> */
.L_x_2221:
[----:B------:R-:W-:Y:S05]  /*b530*/  BSYNC B1 ;  /* 0x0000000000017941 */ /* 0x000fea0003800000 */
.L_x_2219:
        /* <DEDUP_REMOVED lines=8> */
.L_x_2230:
        /* <DEDUP_REMOVED lines=12> */
.L_x_2233:
[----:B------:R-:W-:Y:S02]  /*b680*/  MOV R101, R92 ;  /* 0x0000005c00657202 */ /* 0x000fe40000000f00 */
.L_x_2234:
[----:B------:R-:W-:Y:S05]  /*b690*/  BSYNC B2 ;  /* 0x0000000000027941 */ /* 0x000fea0003800000 */
.L_x_2232:
        /* <DEDUP_REMOVED lines=16> */
.L_x_2238:
[----:B------:R-:W-:Y:S05]  /*b7a0*/  BSYNC B3 ;  /* 0x0000000000037941 */ /* 0x000fea0003800000 */
.L_x_2237:
        /* <DEDUP_REMOVED lines=44> */
.L_x_2236:
[----:B------:R-:W-:Y:S05]  /*ba70*/  BSYNC B2 ;  /* 0x0000000000027941 */ /* 0x000fea0003800000 */
.L_x_2235:
        /* <DEDUP_REMOVED lines=12> */
.L_x_2231:
[----:B------:R-:W-:Y:S05]  /*bb40*/  BSYNC B1 ;  /* 0x0000000000017941 */ /* 0x000fea0003800000 */
.L_x_2229:
        /* <DEDUP_REMOVED lines=8> */
.L_x_2240:
        /* <DEDUP_REMOVED lines=12> */
.L_x_2243:
[----:B------:R-:W-:Y:S02]  /*bc90*/  IMAD.MOV.U32 R102, RZ, RZ, R92 ;  /* 0x000000ffff667224 */ /* 0x000fe400078e005c */
.L_x_2244:
[----:B------:R-:W-:Y:S05]  /*bca0*/  BSYNC B2 ;  /* 0x0000000000027941 */ /* 0x000fea0003800000 */
.L_x_2242:
        /* <DEDUP_REMOVED lines=16> */
.L_x_2248:
[----:B------:R-:W-:Y:S05]  /*bdb0*/  BSYNC B3 ;  /* 0x0000000000037941 */ /* 0x000fea0003800000 */
.L_x_2247:
        /* <DEDUP_REMOVED lines=44> */
.L_x_2246:
[----:B------:R-:W-:Y:S05]  /*c080*/  BSYNC B2 ;  /* 0x0000000000027941 */ /* 0x000fea0003800000 */
.L_x_2245:
        /* <DEDUP_REMOVED lines=12> */
.L_x_2241:
[----:B------:R-:W-:Y:S05]  /*c150*/  BSYNC B1 ;  /* 0x0000000000017941 */ /* 0x000fea0003800000 */
.L_x_2239:
        /* <DEDUP_REMOVED lines=8> */
.L_x_2250:
        /* <DEDUP_REMOVED lines=12> */
.L_x_2253:
[----:B------:R-:W-:Y:S02]  /*c2a0*/  IMAD.MOV.U32 R103, RZ, RZ, R92 ;  /* 0x000000ffff677224 */ /* 0x000fe400078e005c */
.L_x_2254:
[----:B------:R-:W-:Y:S05]  /*c2b0*/  BSYNC B2 ;  /* 0x0000000000027941 */ /* 0x000fea0003800000 */
.L_x_2252:
        /* <DEDUP_REMOVED lines=16> */
.L_x_2258:
[----:B------:R-:W-:Y:S05]  /*c3c0*/  BSYNC B3 ;  /* 0x0000000000037941 */ /* 0x000fea0003800000 */
.L_x_2257:
        /* <DEDUP_REMOVED lines=44> */
.L_x_2256:
[----:B------:R-:W-:Y:S05]  /*c690*/  BSYNC B2 ;  /* 0x0000000000027941 */ /* 0x000fea0003800000 */
.L_x_2255:
        /* <DEDUP_REMOVED lines=12> */
.L_x_2251:
[----:B------:R-:W-:Y:S05]  /*c760*/  BSYNC B1 ;  /* 0x0000000000017941 */ /* 0x000fea0003800000 */
.L_x_2249:
        /* <DEDUP_REMOVED lines=8> */
.L_x_2260:
        /* <DEDUP_REMOVED lines=12> */
.L_x_2263:
[----:B------:R-:W-:Y:S02]  /*c8b0*/  IMAD.MOV.U32 R104, RZ, RZ, R92 ;  /* 0x000000ffff687224 */ /* 0x000fe400078e005c */
.L_x_2264:
[----:B------:R-:W-:Y:S05]  /*c8c0*/  BSYNC B2 ;  /* 0x0000000000027941 */ /* 0x000fea0003800000 */
.L_x_2262:
        /* <DEDUP_REMOVED lines=16> */
.L_x_2268:
[----:B------:R-:W-:Y:S05]  /*c9d0*/  BSYNC B3 ;  /* 0x0000000000037941 */ /* 0x000fea0003800000 */
.L_x_2267:
        /* <DEDUP_REMOVED lines=44> */
.L_x_2266:
[----:B------:R-:W-:Y:S05]  /*cca0*/  BSYNC B2 ;  /* 0x0000000000027941 */ /* 0x000fea0003800000 */
.L_x_2265:
        /* <DEDUP_REMOVED lines=12> */
.L_x_2261:
[----:B------:R-:W-:Y:S05]  /*cd70*/  BSYNC B1 ;  /* 0x0000000000017941 */ /* 0x000fea0003800000 */
.L_x_2259:
        /* <DEDUP_REMOVED lines=8> */
.L_x_2270:
        /* <DEDUP_REMOVED lines=12> */
.L_x_2273:
[----:B------:R-:W-:Y:S02]  /*cec0*/  IMAD.MOV.U32 R105, RZ, RZ, R92 ;  /* 0x000000ffff697224 */ /* 0x000fe400078e005c */
.L_x_2274:
[----:B------:R-:W-:Y:S05]  /*ced0*/  BSYNC B2 ;  /* 0x0000000000027941 */ /* 0x000fea0003800000 */
.L_x_2272:
        /* <DEDUP_REMOVED lines=16> */
.L_x_2278:
[----:B------:R-:W-:Y:S05]  /*cfe0*/  BSYNC B3 ;  /* 0x0000000000037941 */ /* 0x000fea0003800000 */
.L_x_2277:
        /* <DEDUP_REMOVED lines=44> */
.L_x_2276:
[----:B------:R-:W-:Y:S05]  /*d2b0*/  BSYNC B2 ;  /* 0x0000000000027941 */ /* 0x000fea0003800000 */
.L_x_2275:
        /* <DEDUP_REMOVED lines=12> */
.L_x_2271:
[----:B------:R-:W-:Y:S05]  /*d380*/  BSYNC B1 ;  /* 0x0000000000017941 */ /* 0x000fea0003800000 */
.L_x_2269:
        /* <DEDUP_REMOVED lines=14> */
[----:B------:R-:W-:Y:S01]  /*d470*/  HFMA2.MMA R136, -RZ, RZ, 0, 4.76837158203125e-07 ;  /* 0x00000008ff887435 */ /* 0x000fe200000001ff */
        /* <DEDUP_REMOVED lines=17> */
.L_x_2280:
[----:B------:R-:W-:Y:S05]  /*d590*/  BSYNC B1 ;  /* 0x0000000000017941 */ /* 0x000fea0003800000 */
.L_x_2279:
        /* <DEDUP_REMOVED lines=10> */
.L_x_2282:
        /* <DEDUP_REMOVED lines=12> */
.L_x_2285:
[----:B------:R-:W-:Y:S02]  /*d700*/  IMAD.MOV.U32 R98, RZ, RZ, R92 ;  /* 0x000000ffff627224 */ /* 0x000fe400078e005c */
.L_x_2286:
[----:B------:R-:W-:Y:S05]  /*d710*/  BSYNC B2 ;  /* 0x0000000000027941 */ /* 0x000fea0003800000 */
.L_x_2284:
        /* <DEDUP_REMOVED lines=16> */
.L_x_2290:
[----:B------:R-:W-:Y:S05]  /*d820*/  BSYNC B3 ;  /* 0x0000000000037941 */ /* 0x000fea0003800000 */
.L_x_2289:
        /* <DEDUP_REMOVED lines=44> */
.L_x_2288:
[----:B------:R-:W-:Y:S05]  /*daf0*/  BSYNC B2 ;  /* 0x0000000000027941 */ /* 0x000fea0003800000 */
.L_x_2287:
        /* <DEDUP_REMOVED lines=12> */
.L_x_2283:
[----:B------:R-:W-:Y:S05]  /*dbc0*/  BSYNC B1 ;  /* 0x0000000000017941 */ /* 0x000fea0003800000 */
.L_x_2281:
        /* <DEDUP_REMOVED lines=8> */
.L_x_2292:
        /* <DEDUP_REMOVED lines=12> */
.L_x_2295:
[----:B------:R-:W-:Y:S02]  /*dd10*/  IMAD.MOV.U32 R99, RZ, RZ, R92 ;  /* 0x000000ffff637224 */ /* 0x000fe400078e005c */
.L_x_2296:
[----:B------:R-:W-:Y:S05]  /*dd20*/  BSYNC B2 ;  /* 0x0000000000027941 */ /* 0x000fea0003800000 */
.L_x_2294:
        /* <DEDUP_REMOVED lines=16> */
.L_x_2300:
[----:B------:R-:W-:Y:S05]  /*de30*/  BSYNC B3 ;  /* 0x0000000000037941 */ /* 0x000fea0003800000 */
.L_x_2299:
        /* <DEDUP_REMOVED lines=44> */
.L_x_2298:
[----:B------:R-:W-:Y:S05]  /*e100*/  BSYNC B2 ;  /* 0x0000000000027941 */ /* 0x000fea0003800000 */
.L_x_2297:
        /* <DEDUP_REMOVED lines=12> */
.L_x_2293:
[----:B------:R-:W-:Y:S05]  /*e1d0*/  BSYNC B1 ;  /* 0x0000000000017941 */ /* 0x000fea0003800000 */
.L_x_2291:
        /* <DEDUP_REMOVED lines=8> */
.L_x_2302:
        /* <DEDUP_REMOVED lines=12> */
.L_x_2305:
[----:B------:R-:W-:Y:S02]  /*e320*/  IMAD.MOV.U32 R100, RZ, RZ, R92 ;  /* 0x000000ffff647224 */ /* 0x000fe400078e005c */
.L_x_2306:
[----:B------:R-:W-:Y:S05]  /*e330*/  BSYNC B2 ;  /* 0x0000000000027941 */ /* 0x000fea0003800000 */
.L_x_2304:
        /* <DEDUP_REMOVED lines=16> */
.L_x_2310:
[----:B------:R-:W-:Y:S05]  /*e440*/  BSYNC B3 ;  /* 0x0000000000037941 */ /* 0x000fea0003800000 */
.L_x_2309:
        /* <DEDUP_REMOVED lines=44> */
.L_x_2308:
[----:B------:R-:W-:Y:S05]  /*e710*/  BSYNC B2 ;  /* 0x0000000000027941 */ /* 0x000fea0003800000 */
.L_x_2307:
        /* <DEDUP_REMOVED lines=12> */
.L_x_2303:
[----:B------:R-:W-:Y:S05]  /*e7e0*/  BSYNC B1 ;  /* 0x0000000000017941 */ /* 0x000fea0003800000 */
.L_x_2301:
        /* <DEDUP_REMOVED lines=8> */
.L_x_2312:
        /* <DEDUP_REMOVED lines=12> */
.L_x_2315:
[----:B------:R-:W-:Y:S02]  /*e930*/  IMAD.MOV.U32 R101, RZ, RZ, R92 ;  /* 0x000000ffff657224 */ /* 0x000fe400078e005c */
.L_x_2316:
[----:B------:R-:W-:Y:S05]  /*e940*/  BSYNC B2 ;  /* 0x0000000000027941 */ /* 0x000fea0003800000 */
.L_x_2314:
        /* <DEDUP_REMOVED lines=16> */
.L_x_2320:
[----:B------:R-:W-:Y:S05]  /*ea50*/  BSYNC B3 ;  /* 0x0000000000037941 */ /* 0x000fea0003800000 */
.L_x_2319:
        /* <DEDUP_REMOVED lines=44> */
.L_x_2318:
[----:B------:R-:W-:Y:S05]  /*ed20*/  BSYNC B2 ;  /* 0x0000000000027941 */ /* 0x000fea0003800000 */
.L_x_2317:
        /* <DEDUP_REMOVED lines=12> */
.L_x_2313:
[----:B------:R-:W-:Y:S05]  /*edf0*/  BSYNC B1 ;  /* 0x0000000000017941 */ /* 0x000fea0003800000 */
.L_x_2311:
        /* <DEDUP_REMOVED lines=8> */
.L_x_2322:
        /* <DEDUP_REMOVED lines=12> */
.L_x_2325:
[----:B------:R-:W-:Y:S02]  /*ef40*/  IMAD.MOV.U32 R102, RZ, RZ, R92 ;  /* 0x000000ffff667224 */ /* 0x000fe400078e005c */
.L_x_2326:
[----:B------:R-:W-:Y:S05]  /*ef50*/  BSYNC B2 ;  /* 0x0000000000027941 */ /* 0x000fea0003800000 */
.L_x_2324:
        /* <DEDUP_REMOVED lines=16> */
.L_x_2330:
[----:B------:R-:W-:Y:S05]  /*f060*/  BSYNC B3 ;  /* 0x0000000000037941 */ /* 0x000fea0003800000 */
.L_x_2329:
        /* <DEDUP_REMOVED lines=44> */
.L_x_2328:
[----:B------:R-:W-:Y:S05]  /*f330*/  BSYNC B2 ;  /* 0x0000000000027941 */ /* 0x000fea0003800000 */
.L_x_2327:
        /* <DEDUP_REMOVED lines=12> */
.L_x_2323:
[----:B------:R-:W-:Y:S05]  /*f400*/  BSYNC B1 ;  /* 0x0000000000017941 */ /* 0x000fea0003800000 */
.L_x_2321:
        /* <DEDUP_REMOVED lines=8> */
.L_x_2332:
        /* <DEDUP_REMOVED lines=12> */
.L_x_2335:
[----:B------:R-:W-:Y:S02]  /*f550*/  IMAD.MOV.U32 R103, RZ, RZ, R92 ;  /* 0x000000ffff677224 */ /* 0x000fe400078e005c */
.L_x_2336:
[----:B------:R-:W-:Y:S05]  /*f560*/  BSYNC B2 ;  /* 0x0000000000027941 */ /* 0x000fea0003800000 */
.L_x_2334:
        /* <DEDUP_REMOVED lines=16> */
.L_x_2340:
[----:B------:R-:W-:Y:S05]  /*f670*/  BSYNC B3 ;  /* 0x0000000000037941 */ /* 0x000fea0003800000 */
.L_x_2339:
        /* <DEDUP_REMOVED lines=44> */
.L_x_2338:
[----:B------:R-:W-:Y:S05]  /*f940*/  BSYNC B2 ;  /* 0x0000000000027941 */ /* 0x000fea0003800000 */
.L_x_2337:
        /* <DEDUP_REMOVED lines=12> */
.L_x_2333:
[----:B------:R-:W-:Y:S05]  /*fa10*/  BSYNC B1 ;  /* 0x0000000000017941 */ /* 0x000fea0003800000 */
.L_x_2331:
        /* <DEDUP_REMOVED lines=8> */
.L_x_2342:
        /* <DEDUP_REMOVED lines=12> */
.L_x_2345:
[----:B------:R-:W-:Y:S02]  /*fb60*/  IMAD.MOV.U32 R104, RZ, RZ, R92 ;  /* 0x000000ffff687224 */ /* 0x000fe400078e005c */
.L_x_2346:
[----:B------:R-:W-:Y:S05]  /*fb70*/  BSYNC B2 ;  /* 0x0000000000027941 */ /* 0x000fea0003800000 */
.L_x_2344:
        /* <DEDUP_REMOVED lines=16> */
.L_x_2350:
[----:B------:R-:W-:Y:S05]  /*fc80*/  BSYNC B3 ;  /* 0x0000000000037941 */ /* 0x000fea0003800000 */
.L_x_2349:
        /* <DEDUP_REMOVED lines=44> */
.L_x_2348:
[----:B------:R-:W-:Y:S05]  /*ff50*/  BSYNC B2 ;  /* 0x0000000000027941 */ /* 0x000fea0003800000 */
.L_x_2347:
        /* <DEDUP_REMOVED lines=12> */
.L_x_2343:
[----:B------:R-:W-:Y:S05]  /*10020*/  BSYNC B1 ;  /* 0x0000000000017941 */ /* 0x000fea0003800000 */
.L_x_2341:
[----:B------:R-:W-:Y:S01]  /*10030*/  BSSY B1, `(.L_x_2351) ;  /* 0x0000060000017945 */ /* 0x000fe20003800000 */
[----:B------:R-:W-:Y:S05]  /*10040*/  @P2 BRA `(.L_x_2352) ;  /* 0x0000006000002947 */ /* 0x000fea0003800000 */
[----:B-1----:R-:W-:Y:S01]  /*10050*/  IMAD.MOV.U32 R78, RZ, RZ, RZ ;  /* 0x000000ffff4e7224 */ /* 0x002fe200078e00ff */
[----:B------:R-:W-:Y:S01]  /*10060*/  MOV R130, R60 ;  /* 0x0000003c00827202 */ /* 0x000fe20000000f00 */
[----:B------:R-:W-:Y:S05]  /*10070*/  @!P0 BRA `(.L_x_2353) ;  /* 0x000005b000008947 */ /* 0x000fea0003800000 */
[----:B------:R-:W-:Y:S01]  /*10080*/  IMAD.MOV.U32 R130, RZ, RZ, R60 ;  /* 0x000000ffff827224 */ /* 0x000fe200078e003c */
[----:B-----5:R-:W-:Y:S01]  /*10090*/  PRMT R78, RZ, 0x7610, R55 ;  /* 0x00007610ff4e7816 */ /* 0x020fe20000000037 */
[----:B------:R-:W-:Y:S05]  /*100a0*/  BRA `(.L_x_2353) ;  /* 0x0000058000007947 */ /* 0x000fea0003800000 */
.L_x_2352:
        /* <DEDUP_REMOVED lines=12> */
.L_x_2355:
[----:B------:R-:W-:Y:S02]  /*10170*/  IMAD.MOV.U32 R105, RZ, RZ, R92 ;  /* 0x000000ffff697224 */ /* 0x000fe400078e005c */
.L_x_2356:
[----:B------:R-:W-:Y:S05]  /*10180*/  BSYNC B2 ;  /* 0x0000000000027941 */ /* 0x000fea0003800000 */
.L_x_2354:
        /* <DEDUP_REMOVED lines=16> */
.L_x_2360:
[----:B------:R-:W-:Y:S05]  /*10290*/  BSYNC B3 ;  /* 0x0000000000037941 */ /* 0x000fea0003800000 */
.L_x_2359:
        /* <DEDUP_REMOVED lines=44> */
.L_x_2358:
[----:B------:R-:W-:Y:S05]  /*10560*/  BSYNC B2 ;  /* 0x0000000000027941 */ /* 0x000fea0003800000 */
.L_x_2357:
        /* <DEDUP_REMOVED lines=8> */
[----:B-1----:R-:W-:Y:S02]  /*105f0*/  FSEL R78, R62, RZ, !P2 ;  /* 0x000000ff3e4e7208 */ /* 0x002fe40005000000 */
[----:B------:R-:W-:-:S03]  /*10600*/  SEL R60, RZ, 0x1, P2 ;  /* 0x00000001ff3c7807 */ /* 0x000fc60001000000 */
[----:B------:R-:W-:Y:S01]  /*10610*/  @P0 FADD.FTZ R78, R61, R78 ;  /* 0x0000004e3d4e0221 */ /* 0x000fe20000010000 */
[----:B------:R-:W-:Y:S02]  /*10620*/  PRMT R105, R60, 0x7610, R105 ;  /* 0x000076103c697816 */ /* 0x000fe40000000069 */
.L_x_2353:
[----:B------:R-:W-:Y:S05]  /*10630*/  BSYNC B1 ;  /* 0x0000000000017941 */ /* 0x000fea0003800000 */
.L_x_2351:
[----:B------:R-:W-:Y:S01]  /*10640*/  FADD.FTZ R61, RZ, R71 ;  /* 0x00000047ff3d7221 */ /* 0x000fe20000010000 */
[----:B------:R-:W-:Y:S01]  /*10650*/  F2FP.BF16.PACK_AB R63, R78, R131 ;  /* 0x000000834e3f723e */ /* 0x000fe200000010ff */
[----:B------:R-:W-:Y:S01]  /*10660*/  IMAD.WIDE.U32 R72, R139, R132, c[0x0][0x188] ;  /* 0x000062008b487625 */ /* 0x000fe200078e0084 */
[----:B------:R-:W-:Y:S01]  /*10670*/  F2FP.BF16.PACK_AB R62, R138, R137 ;  /* 0x000000898a3e723e */ /* 0x000fe200000010ff */
[----:B------:R-:W-:Y:S01]  /*10680*/  BSSY B1, `(.L_x_2361) ;  /* 0x0000040000017945 */ /* 0x000fe20003800000 */
[----:B------:R-:W-:Y:S01]  /*10690*/  LOP3.LUT P0, RZ, R76, 0x1f, RZ, 0xc0, !PT ;  /* 0x0000001f4cff7812 */ /* 0x000fe2000780c0ff */
        /* <DEDUP_REMOVED lines=33> */
[----:B------:R-:W-:-:S03]  /*108b0*/  F2FP.BF16.PACK_AB R61, R136, R135 ;  /* 0x00000087883d723e */ /* 0x000fc600000010ff */
[----:B------:R-:W-:Y:S01]  /*108c0*/  FADD.FTZ R79, R60, R135 ;  /* 0x000000873c4f7221 */ /* 0x000fe20000010000 */
[----:B------:R-:W-:-:S03]  /*108d0*/  F2FP.BF16.PACK_AB R60, R134, R133 ;  /* 0x00000085863c723e */ /* 0x000fc600000010ff */
[----:B------:R-:W-:Y:S02]  /*108e0*/  FADD.FTZ R132, R79, R136 ;  /* 0x000000884f847221 */ /* 0x000fe40000010000 */
[----:B------:R0:W-:Y:S02]  /*108f0*/  STG.E.128 [R72.64], R60 ;  /* 0x0000003c48007986 */ /* 0x0001e4000c101d06 */
[----:B------:R-:W-:-:S04]  /*10900*/  FADD.FTZ R79, R132, R137 ;  /* 0x00000089844f7221 */ /* 0x000fc80000010000 */
[----:B------:R-:W-:-:S04]  /*10910*/  FADD.FTZ R132, R79, R138 ;  /* 0x0000008a4f847221 */ /* 0x000fc80000010000 */
[----:B------:R-:W-:Y:S01]  /*10920*/  FADD.FTZ R79, R132, R131 ;  /* 0x00000083844f7221 */ /* 0x000fe20000010000 */
        /* <DEDUP_REMOVED lines=8> */
[----:B------:R-:W-:Y:S02]  /*109b0*/  LOP3.LUT R72, R100, 0xff, RZ, 0xc0, !PT ;  /* 0x000000ff64487812 */ /* 0x000fe400078ec0ff */
[----:B------:R-:W-:Y:S02]  /*109c0*/  LOP3.LUT R73, R99, 0xff, RZ, 0xc0, !PT ;  /* 0x000000ff63497812 */ /* 0x000fe400078ec0ff */
[----:B------:R-:W-:Y:S01]  /*109d0*/  LOP3.LUT R139, R60, 0xff00, R63, 0xf8, !PT ;  /* 0x0000ff003c8b7812 */ /* 0x000fe200078ef83f */
[----:B------:R-:W-:-:S03]  /*109e0*/  IMAD.WIDE.U32 R60, R62, 0x1000000, RZ ;  /* 0x010000003e3c7825 */ /* 0x000fc600078e00ff */
[----:B------:R-:W-:Y:S01]  /*109f0*/  LOP3.LUT R139, R139, 0xff, R102, 0xf8, !PT ;  /* 0x000000ff8b8b7812 */ /* 0x000fe200078ef866 */
[----:B------:R-:W-:-:S04]  /*10a00*/  IMAD.WIDE.U32 R62, R72, 0x10000, RZ ;  /* 0x00010000483e7825 */ /* 0x000fc800078e00ff */
[----:B------:R-:W-:Y:S01]  /*10a10*/  IMAD.WIDE.U32 R72, R73, 0x100, RZ ;  /* 0x0000010049487825 */ /* 0x000fe200078e00ff */
[----:B------:R-:W-:-:S04]  /*10a20*/  LOP3.LUT R139, R63, R139, R61, 0xfe, !PT ;  /* 0x0000008b3f8b7212 */ /* 0x000fc800078efe3d */
[----:B------:R-:W-:Y:S01]  /*10a30*/  LOP3.LUT R141, R72, R60, R62, 0xfe, !PT ;  /* 0x0000003c488d7212 */ /* 0x000fe200078efe3e */
[----:B------:R-:W-:Y:S01]  /*10a40*/  IMAD.WIDE.U32 R62, R121, R132, c[0x0][0x190] ;  /* 0x00006400793e7625 */ /* 0x000fe200078e0084 */
[----:B------:R-:W-:Y:S02]  /*10a50*/  LOP3.LUT R61, R139, R73, RZ, 0xfc, !PT ;  /* 0x000000498b3d7212 */ /* 0x000fe400078efcff */
[----:B------:R-:W-:-:S05]  /*10a60*/  LOP3.LUT R60, R141, 0xff, R98, 0xf8, !PT ;  /* 0x000000ff8d3c7812 */ /* 0x000fca00078ef862 */
[----:B------:R0:W-:Y:S02]  /*10a70*/  STG.E.64 [R62.64], R60 ;  /* 0x0000003c3e007986 */ /* 0x0001e4000c101b06 */
.L_x_2362:
[----:B------:R-:W-:Y:S05]  /*10a80*/  BSYNC B1 ;  /* 0x0000000000017941 */ /* 0x000fea0003800000 */
.L_x_2361:
[----:B0-----:R-:W-:Y:S01]  /*10a90*/  FADD.FTZ R73, R79, R78 ;  /* 0x0000004e4f497221 */ /* 0x001fe20000010000 */
[----:B------:R-:W-:Y:S05]  /*10aa0*/  BRA.DIV ~URZ, `(.L_x_2363) ;  /* 0x000014827f007947 */ /* 0x000fea000b800000 */
[----:B------:R0:W1:Y:S02]  /*10ab0*/  SHFL.BFLY PT, R60, R73, 0x1, 0x1f ;  /* 0x0c201f00493c7f89 */ /* 0x00006400000e0000 */
.L_x_2369:
        /* <DEDUP_REMOVED lines=100> */
.L_x_2370:
[----:B------:R-:W-:Y:S01]  /*11100*/  FMUL.FTZ R60, R79, R79 ;  /* 0x0000004f4f3c7220 */ /* 0x000fe20000410000 */
[----:B------:R-:W-:Y:S01]  /*11110*/  ISETP.NE.AND P1, PT, RZ, UR8, PT ;  /* 0x00000008ff007c0c */ /* 0x000fe2000bf25270 */
[----:B------:R-:W-:Y:S01]  /*11120*/  IMAD.MOV.U32 R62, RZ, RZ, c[0x0][0x1e0] ;  /* 0x00007800ff3e7624 */ /* 0x000fe200078e00ff */
[----:B------:R-:W-:Y:S01]  /*11130*/  BSSY B1, `(.L_x_2365) ;  /* 0x00000d8000017945 */ /* 0x000fe20003800000 */
[----:B01----:R-:W-:Y:S01]  /*11140*/  FADD.FTZ R73, R72, R73 ;  /* 0x0000004948497221 */ /* 0x003fe20000010000 */
[----:B------:R-:W-:-:S03]  /*11150*/  FSEL R61, R60, RZ, P1 ;  /* 0x000000ff3c3d7208 */ /* 0x000fc60000800000 */
[----:B------:R-:W-:Y:S01]  /*11160*/  FFMA.FTZ R60, R73, R62, c[0x0][0x228] ;  /* 0x00008a00493c7623 */ /* 0x000fe2000001003e */
[----:B------:R-:W-:-:S03]  /*11170*/  @!P0 LEA R62, P2, R0, c[0x0][0x1a0], 0x2 ;  /* 0x00006800003e8a11 */ /* 0x000fc600078410ff */
[----:B------:R-:W-:Y:S01]  /*11180*/  FADD.FTZ R73, R60, R61 ;  /* 0x0000003d3c497221 */ /* 0x000fe20000010000 */
[C---:B------:R-:W-:Y:S02]  /*11190*/  @!P0 LEA R60, P3, R0.reuse, c[0x0][0x1a8], 0x2 ;  /* 0x00006a00003c8a11 */ /* 0x040fe400078610ff */
[C-C-:B------:R-:W-:Y:S02]  /*111a0*/  @!P0 LEA.HI.X R63, R0.reuse, c[0x0][0x1a4], R75.reuse, 0x2, P2 ;  /* 0x00006900003f8a11 */ /* 0x140fe400010f144b */
[----:B------:R-:W-:Y:S01]  /*111b0*/  @!P0 LEA.HI.X R61, R0, c[0x0][0x1ac], R75, 0x2, P3 ;  /* 0x00006b00003d8a11 */ /* 0x000fe200018f144b */
[----:B------:R-:W0:Y:S02]  /*111c0*/  MUFU.RSQ R73, R73 ;  /* 0x0000004900497308 */ /* 0x000e240000001400 */
[----:B------:R1:W-:Y:S04]  /*111d0*/  @!P0 STG.E [R62.64], R79 ;  /* 0x0000004f3e008986 */ /* 0x0003e8000c101906 */
[----:B0-----:R1:W-:Y:S01]  /*111e0*/  @!P0 STG.E [R60.64], R73 ;  /* 0x000000493c008986 */ /* 0x0013e2000c101906 */
[----:B------:R-:W-:-:S13]  /*111f0*/  ISETP.GE.AND P0, PT, R74, 0x1, PT ;  /* 0x000000014a00780c */ /* 0x000fda0003f06270 */
[----:B------:R-:W-:Y:S05]  /*11200*/  @!P0 BRA `(.L_x_2366) ;  /* 0x00000ca000008947 */ /* 0x000fea0003800000 */
[----:B-1----:R-:W-:Y:S02]  /*11210*/  IADD3 R74, R74, -0x1, RZ ;  /* 0xffffffff4a4a7810 */ /* 0x002fe40007ffe0ff */
[----:B------:R-:W-:-:S03]  /*11220*/  FSEL R60, R79, RZ, !P1 ;  /* 0x000000ff4f3c7208 */ /* 0x000fc60004800000 */
[----:B------:R-:W-:Y:S02]  /*11230*/  IMAD R74, R74, c[0x0][0x168], RZ ;  /* 0x00005a004a4a7a24 */ /* 0x000fe400078e02ff */
[C---:B------:R-:W-:Y:S02]  /*11240*/  FADD.FTZ R150, -R60.reuse, R119 ;  /* 0x000000773c967221 */ /* 0x040fe40000010100 */
[C---:B------:R-:W-:Y:S01]  /*11250*/  FADD.FTZ R68, -R60.reuse, R68 ;  /* 0x000000443c447221 */ /* 0x040fe20000010100 */
[----:B------:R-:W-:Y:S01]  /*11260*/  SHF.R.S32.HI R119, RZ, 0x1f, R74 ;  /* 0x0000001fff777819 */ /* 0x000fe2000001144a */
[C---:B------:R-:W-:Y:S02]  /*11270*/  FADD.FTZ R62, -R60.reuse, R71 ;  /* 0x000000473c3e7221 */ /* 0x040fe40000010100 */
[----:B------:R-:W-:Y:S01]  /*11280*/  FMUL.FTZ R68, R73, R68 ;  /* 0x0000004449447220 */ /* 0x000fe20000410000 */
[----:B------:R-:W-:Y:S01]  /*11290*/  LEA.HI R74, R119, R74, RZ, 0x3 ;  /* 0x0000004a774a7211 */ /* 0x000fe200078f18ff */
[----:B------:R-:W-:Y:S01]  /*112a0*/  FMUL.FTZ R61, R73, R62 ;  /* 0x0000003e493d7220 */ /* 0x000fe20000410000 */
[----:B------:R-:W-:Y:S01]  /*112b0*/  PRMT R119, RZ, 0x7610, R49 ;  /* 0x00007610ff777816 */ /* 0x000fe20000000031 */
[----:B------:R-:W-:-:S02]  /*112c0*/  FADD.FTZ R106, -R60, R106 ;  /* 0x0000006a3c6a7221 */ /* 0x000fc40000010100 */
[----:B------:R-:W-:Y:S02]  /*112d0*/  FADD.FTZ R156, -R60, R113 ;  /* 0x000000713c9c7221 */ /* 0x000fe40000010100 */
[----:B------:R-:W-:Y:S01]  /*112e0*/  FFMA.FTZ R119, R68, R119, R5 ;  /* 0x0000007744777223 */ /* 0x000fe20000010005 */
[----:B------:R-:W-:Y:S01]  /*112f0*/  PRMT R68, RZ, 0x5410, R48 ;  /* 0x00005410ff447816 */ /* 0x000fe20000000030 */
[----:B------:R-:W-:Y:S02]  /*11300*/  FMUL.FTZ R113, R73, R106 ;  /* 0x0000006a49717220 */ /* 0x000fe40000410000 */
[----:B------:R-:W-:Y:S02]  /*11310*/  FADD.FTZ R148, -R60, R77 ;  /* 0x0000004d3c947221 */ /* 0x000fe40000010100 */
[----:B------:R-:W-:Y:S01]  /*11320*/  FFMA.FTZ R68, R61, R68, R2 ;  /* 0x000000443d447223 */ /* 0x000fe20000010002 */
[----:B------:R-:W-:Y:S01]  /*11330*/  PRMT R61, RZ, 0x5410, R47 ;  /* 0x00005410ff3d7816 */ /* 0x000fe2000000002f */
[----:B------:R-:W-:-:S02]  /*11340*/  FMUL.FTZ R148, R73, R148 ;  /* 0x0000009449947220 */ /* 0x000fc40000410000 */
[C---:B------:R-:W-:Y:S02]  /*11350*/  FADD.FTZ R108, -R60.reuse, R108 ;  /* 0x0000006c3c6c7221 */ /* 0x040fe40000010100 */
[----:B------:R-:W-:Y:S01]  /*11360*/  FFMA.FTZ R113, R113, R61, R16 ;  /* 0x0000003d71717223 */ /* 0x000fe20000010010 */
[----:B------:R-:W-:Y:S01]  /*11370*/  PRMT R61, RZ, 0x7610, R47 ;  /* 0x00007610ff3d7816 */ /* 0x000fe2000000002f */
[C---:B------:R-:W-:Y:S02]  /*11380*/  FMUL.FTZ R71, R73.reuse, R108 ;  /* 0x0000006c49477220 */ /* 0x040fe40000410000 */
[----:B------:R-:W-:Y:S02]  /*11390*/  FADD.FTZ R146, -R60, R107 ;  /* 0x0000006b3c927221 */ /* 0x000fe40000010100 */
[----:B------:R-:W-:Y:S01]  /*113a0*/  FFMA.FTZ R148, R148, R61, R17 ;  /* 0x0000003d94947223 */ /* 0x000fe20000010011 */
[----:B------:R-:W-:Y:S01]  /*113b0*/  PRMT R61, RZ, 0x5410, R46 ;  /* 0x00005410ff3d7816 */ /* 0x000fe2000000002e */
[----:B------:R-:W-:-:S02]  /*113c0*/  FMUL.FTZ R146, R73, R146 ;  /* 0x0000009249927220 */ /* 0x000fc40000410000 */
[C---:B------:R-:W-:Y:S02]  /*113d0*/  FADD.FTZ R110, -R60.reuse, R110 ;  /* 0x0000006e3c6e7221 */ /* 0x040fe40000010100 */
[----:B------:R-:W-:Y:S01]  /*113e0*/  FFMA.FTZ R71, R71, R61, R14 ;  /* 0x0000003d47477223 */ /* 0x000fe2000001000e */
[----:B------:R-:W-:Y:S01]  /*113f0*/  PRMT R61, RZ, 0x7610, R46 ;  /* 0x00007610ff3d7816 */ /* 0x000fe2000000002e */
[----:B------:R-:W-:Y:S02]  /*11400*/  FADD.FTZ R72, -R60, R69 ;  /* 0x000000453c487221 */ /* 0x000fe40000010100 */
[----:B------:R-:W-:Y:S02]  /*11410*/  FMUL.FTZ R69, R73, R110 ;  /* 0x0000006e49457220 */ /* 0x000fe40000410000 */
[----:B------:R-:W-:Y:S01]  /*11420*/  FFMA.FTZ R146, R146, R61, R15 ;  /* 0x0000003d92927223 */ /* 0x000fe2000001000f */
[----:B------:R-:W-:Y:S01]  /*11430*/  PRMT R61, RZ, 0x5410, R45 ;  /* 0x00005410ff3d7816 */ /* 0x000fe2000000002d */
[----:B------:R-:W-:-:S02]  /*11440*/  FADD.FTZ R144, -R60, R109 ;  /* 0x0000006d3c907221 */ /* 0x000fc40000010100 */
        /* <DEDUP_REMOVED lines=8> */
[----:B------:R-:W-:Y:S02]  /*114d0*/  FMUL.FTZ R156, R73, R156 ;  /* 0x0000009c499c7220 */ /* 0x000fe40000410000 */
[----:B------:R-:W-:Y:S01]  /*114e0*/  FFMA.FTZ R117, R117, R61, R24 ;  /* 0x0000003d75757223 */ /* 0x000fe20000010018 */
[----:B------:R-:W-:Y:S01]  /*114f0*/  PRMT R61, RZ, 0x7610, R43 ;  /* 0x00007610ff3d7816 */ /* 0x000fe2000000002b */
[C---:B------:R-:W-:Y:S02]  /*11500*/  FADD.FTZ R116, -R60.reuse, R116 ;  /* 0x000000743c747221 */ /* 0x040fe40000010100 */
[----:B------:R-:W-:Y:S02]  /*11510*/  FADD.FTZ R154, -R60, R115 ;  /* 0x000000733c9a7221 */ /* 0x000fe40000010100 */
[----:B------:R-:W-:Y:S01]  /*11520*/  FFMA.FTZ R156, R156, R61, R25 ;  /* 0x0000003d9c9c7223 */ /* 0x000fe20000010019 */
[----:B------:R-:W-:Y:S01]  /*11530*/  PRMT R61, RZ, 0x5410, R42 ;  /* 0x00005410ff3d7816 */ /* 0x000fe2000000002a */
[----:B------:R-:W-:-:S02]  /*11540*/  FMUL.FTZ R79, R73, R116 ;  /* 0x00000074494f7220 */ /* 0x000fc40000410000 */
        /* <DEDUP_REMOVED lines=11> */
[C---:B------:R-:W-:Y:S02]  /*11600*/  FMUL.FTZ R75, R73.reuse, R120 ;  /* 0x00000078494b7220 */ /* 0x040fe40000410000 */
[----:B------:R-:W-:Y:S02]  /*11610*/  FMUL.FTZ R150, R73, R150 ;  /* 0x0000009649967220 */ /* 0x000fe40000410000 */
[----:B------:R-:W-:Y:S01]  /*11620*/  FFMA.FTZ R152, R152, R61, R21 ;  /* 0x0000003d98987223 */ /* 0x000fe20000010015 */
[----:B------:R-:W-:Y:S01]  /*11630*/  PRMT R61, RZ, 0x5410, R40 ;  /* 0x00005410ff3d7816 */ /* 0x000fe20000000028 */
[C---:B------:R-:W-:Y:S01]  /*11640*/  FADD.FTZ R162, -R60.reuse, R123 ;  /* 0x0000007b3ca27221 */ /* 0x040fe20000010100 */
[----:B------:R-:W-:Y:S01]  /*11650*/  PRMT R123, RZ, 0x7610, R44 ;  /* 0x00007610ff7b7816 */ /* 0x000fe2000000002c */
[----:B------:R-:W-:-:S02]  /*11660*/  FADD.FTZ R122, -R60, R122 ;  /* 0x0000007a3c7a7221 */ /* 0x000fc40000010100 */
[----:B------:R-:W-:Y:S01]  /*11670*/  FFMA.FTZ R75, R75, R61, R18 ;  /* 0x0000003d4b4b7223 */ /* 0x000fe20000010012 */
[----:B------:R-:W-:Y:S01]  /*11680*/  PRMT R61, RZ, 0x7610, R40 ;  /* 0x00007610ff3d7816 */ /* 0x000fe20000000028 */
[C---:B------:R-:W-:Y:S02]  /*11690*/  FMUL.FTZ R115, R73.reuse, R162 ;  /* 0x000000a249737220 */ /* 0x040fe40000410000 */
[----:B------:R-:W-:Y:S02]  /*116a0*/  FMUL.FTZ R122, R73, R122 ;  /* 0x0000007a497a7220 */ /* 0x000fe40000410000 */
[----:B------:R-:W-:Y:S01]  /*116b0*/  FFMA.FTZ R150, R150, R61, R19 ;  /* 0x0000003d96967223 */ /* 0x000fe20000010013 */
[----:B------:R-:W-:Y:S01]  /*116c0*/  PRMT R61, RZ, 0x5410, R39 ;  /* 0x00005410ff3d7816 */ /* 0x000fe20000000027 */
[C---:B------:R-:W-:Y:S02]  /*116d0*/  FADD.FTZ R160, -R60.reuse, R125 ;  /* 0x0000007d3ca07221 */ /* 0x040fe40000010100 */
[----:B------:R-:W-:-:S02]  /*116e0*/  FADD.FTZ R142, -R60, R111 ;  /* 0x0000006f3c8e7221 */ /* 0x000fc40000010100 */
[----:B------:R-:W-:Y:S01]  /*116f0*/  FFMA.FTZ R115, R115, R61, R80 ;  /* 0x0000003d73737223 */ /* 0x000fe20000010050 */
[----:B------:R-:W-:Y:S01]  /*11700*/  PRMT R61, RZ, 0x7610, R39 ;  /* 0x00007610ff3d7816 */ /* 0x000fe20000000027 */
[C---:B------:R-:W-:Y:S02]  /*11710*/  FMUL.FTZ R111, R73.reuse, R160 ;  /* 0x000000a0496f7220 */ /* 0x040fe40000410000 */
[----:B------:R-:W-:Y:S02]  /*11720*/  FADD.FTZ R124, -R60, R124 ;  /* 0x0000007c3c7c7221 */ /* 0x000fe40000010100 */
[----:B------:R-:W-:Y:S01]  /*11730*/  FFMA.FTZ R122, R122, R61, R81 ;  /* 0x0000003d7a7a7223 */ /* 0x000fe20000010051 */
[----:B------:R-:W-:Y:S01]  /*11740*/  PRMT R61, RZ, 0x5410, R38 ;  /* 0x00005410ff3d7816 */ /* 0x000fe20000000026 */
[----:B------:R-:W-:Y:S02]  /*11750*/  FMUL.FTZ R124, R73, R124 ;  /* 0x0000007c497c7220 */ /* 0x000fe40000410000 */
        /* <DEDUP_REMOVED lines=19> */
[----:B------:R-:W-:Y:S02]  /*11890*/  FMUL.FTZ R131, R73, R131 ;  /* 0x0000008349837220 */ /* 0x000fe40000410000 */
[----:B------:R-:W-:Y:S02]  /*118a0*/  FADD.FTZ R70, -R60, R70 ;  /* 0x000000463c467221 */ /* 0x000fe40000010100 */
[----:B------:R-:W-:Y:S01]  /*118b0*/  FFMA.FTZ R128, R128, R61, R27 ;  /* 0x0000003d80807223 */ /* 0x000fe2000001001b */
[----:B------:R-:W-:Y:S01]  /*118c0*/  PRMT R61, RZ, 0x5410, R35 ;  /* 0x00005410ff3d7816 */ /* 0x000fe20000000023 */
        /* <DEDUP_REMOVED lines=11> */
[----:B------:R-:W-:Y:S02]  /*11980*/  FADD.FTZ R60, -R60, R78 ;  /* 0x0000004e3c3c7221 */ /* 0x000fe40000010100 */
[----:B------:R-:W-:Y:S01]  /*11990*/  FFMA.FTZ R131, R131, R61, R96 ;  /* 0x0000003d83837223 */ /* 0x000fe20000010060 */
[----:B------:R-:W-:Y:S01]  /*119a0*/  PRMT R61, RZ, 0x7610, R35 ;  /* 0x00007610ff3d7816 */ /* 0x000fe20000000023 */
[----:B------:R-:W-:-:S02]  /*119b0*/  FMUL.FTZ R60, R73, R60 ;  /* 0x0000003c493c7220 */ /* 0x000fc40000410000 */
[C---:B------:R-:W-:Y:S02]  /*119c0*/  FMUL.FTZ R137, R73.reuse, R137 ;  /* 0x0000008949897220 */ /* 0x040fe40000410000 */
[----:B------:R-:W-:Y:S01]  /*119d0*/  FFMA.FTZ R108, R60, R61, R97 ;  /* 0x0000003d3c6c7223 */ /* 0x000fe20000010061 */
[----:B------:R-:W-:Y:S01]  /*119e0*/  PRMT R60, RZ, 0x5410, R34 ;  /* 0x00005410ff3c7816 */ /* 0x000fe20000000022 */
[C---:B------:R-:W-:Y:S01]  /*119f0*/  FMUL.FTZ R70, R73.reuse, R70 ;  /* 0x0000004649467220 */ /* 0x040fe20000410000 */
[----:B------:R-:W-:Y:S01]  /*11a00*/  LOP3.LUT R61, R76, 0x1f, RZ, 0xc0, !PT ;  /* 0x0000001f4c3d7812 */ /* 0x000fe200078ec0ff */
[C---:B------:R-:W-:Y:S01]  /*11a10*/  FMUL.FTZ R63, R73.reuse, R72 ;  /* 0x00000048493f7220 */ /* 0x040fe20000410000 */
[----:B------:R-:W-:Y:S01]  /*11a20*/  PRMT R72, RZ, 0x5410, R51 ;  /* 0x00005410ff487816 */ /* 0x000fe20000000033 */
[C---:B------:R-:W-:Y:S01]  /*11a30*/  FMUL.FTZ R65, R73.reuse, R132 ;  /* 0x0000008449417220 */ /* 0x040fe20000410000 */
[----:B------:R-:W-:Y:S01]  /*11a40*/  LEA.HI.SX32 R114, R74, R61, 0x1d ;  /* 0x0000003d4a727211 */ /* 0x000fe200078feaff */
[C---:B------:R-:W-:Y:S01]  /*11a50*/  FMUL.FTZ R66, R73.reuse, R66 ;  /* 0x0000004249427220 */ /* 0x040fe20000410000 */
[----:B------:R-:W-:Y:S01]  /*11a60*/  F2FP.BF16.PACK_AB R74, R124, R111 ;  /* 0x0000006f7c4a723e */ /* 0x000fe200000010ff */
[C---:B------:R-:W-:Y:S01]  /*11a70*/  FMUL.FTZ R121, R73.reuse, R140 ;  /* 0x0000008c49797220 */ /* 0x040fe20000410000 */
[----:B------:R-:W-:Y:S01]  /*11a80*/  IADD3 R110, R114, 0x40, RZ ;  /* 0x00000040726e7810 */ /* 0x000fe20007ffe0ff */
[----:B------:R-:W-:-:S02]  /*11a90*/  FMUL.FTZ R64, R73, R64 ;  /* 0x0000004049407220 */ /* 0x000fc40000410000 */
[C---:B------:R-:W-:Y:S01]  /*11aa0*/  FMUL.FTZ R67, R73.reuse, R112 ;  /* 0x0000007049437220 */ /* 0x040fe20000410000 */
[----:B------:R-:W-:Y:S01]  /*11ab0*/  IADD3 R112, R114, 0x20, RZ ;  /* 0x0000002072707810 */ /* 0x000fe20007ffe0ff */
        /* <DEDUP_REMOVED lines=22> */
[----:B------:R-:W-:Y:S01]  /*11c20*/  F2FP.BF16.PACK_AB R67, R148, R113 ;  /* 0x000000719443723e */ /* 0x000fe200000010ff */
        /* <DEDUP_REMOVED lines=9> */
[----:B------:R-:W-:-:S02]  /*11cc0*/  PRMT R60, RZ, 0x7610, R32 ;  /* 0x00007610ff3c7816 */ /* 0x000fc40000000020 */
[----:B------:R-:W-:Y:S02]  /*11cd0*/  F2FP.BF16.PACK_AB R61, R119, R64 ;  /* 0x00000040773d723e */ /* 0x000fe400000010ff */
[----:B------:R-:W-:Y:S01]  /*11ce0*/  F2FP.BF16.PACK_AB R72, R128, R107 ;  /* 0x0000006b8048723e */ /* 0x000fe200000010ff */
[----:B------:R-:W-:Y:S01]  /*11cf0*/  FFMA.FTZ R125, R134, R60, R85 ;  /* 0x0000003c867d7223 */ /* 0x000fe20000010055 */
[----:B------:R-:W-:Y:S02]  /*11d00*/  F2FP.BF16.PACK_AB R64, R123, R70 ;  /* 0x000000467b40723e */ /* 0x000fe400000010ff */
[----:B------:R-:W-:Y:S02]  /*11d10*/  MOV R107, 0x10 ;  /* 0x00000010006b7802 */ /* 0x000fe40000000f00 */
[----:B------:R-:W-:Y:S02]  /*11d20*/  F2FP.BF16.PACK_AB R65, R144, R69 ;  /* 0x000000459041723e */ /* 0x000fe400000010ff */
[----:B------:R-:W-:Y:S01]  /*11d30*/  F2FP.BF16.PACK_AB R70, R154, R79 ;  /* 0x0000004f9a46723e */ /* 0x000fe200000010ff */
[----:B------:R-:W-:Y:S01]  /*11d40*/  IMAD.WIDE.U32 R112, R112, R107, c[0x0][0x208] ;  /* 0x0000820070707625 */ /* 0x000fe200078e006b */
[----:B------:R-:W-:-:S02]  /*11d50*/  F2FP.BF16.PACK_AB R60, R121, R68 ;  /* 0x00000044793c723e */ /* 0x000fc400000010ff */
[----:B------:R-:W-:Y:S01]  /*11d60*/  F2FP.BF16.PACK_AB R69, R152, R77 ;  /* 0x0000004d9845723e */ /* 0x000fe200000010ff */
[----:B------:R-:W-:Y:S01]  /*11d70*/  IMAD.WIDE.U32 R110, R110, R107, c[0x0][0x208] ;  /* 0x000082006e6e7625 */ /* 0x000fe200078e006b */
[----:B------:R-:W-:Y:S02]  /*11d80*/  F2FP.BF16.PACK_AB R79, R108, R131 ;  /* 0x000000836c4f723e */ /* 0x000fe400000010ff */
[----:B------:R-:W-:Y:S02]  /*11d90*/  F2FP.BF16.PACK_AB R68, R150, R75 ;  /* 0x0000004b9644723e */ /* 0x000fe400000010ff */
[----:B------:R-:W-:Y:S02]  /*11da0*/  F2FP.BF16.PACK_AB R77, R127, R106 ;  /* 0x0000006a7f4d723e */ /* 0x000fe400000010ff */
[----:B------:R-:W-:Y:S02]  /*11db0*/  IADD3 R108, R114, 0x60, RZ ;  /* 0x00000060726c7810 */ /* 0x000fe40007ffe0ff */
[----:B------:R-:W-:-:S02]  /*11dc0*/  F2FP.BF16.PACK_AB R75, R122, R115 ;  /* 0x000000737a4b723e */ /* 0x000fc400000010ff */
[C---:B------:R-:W-:Y:S01]  /*11dd0*/  IADD3 R106, R114.reuse, 0x80, RZ ;  /* 0x00000080726a7810 */ /* 0x040fe20007ffe0ff */
[----:B------:R-:W-:Y:S01]  /*11de0*/  IMAD.WIDE.U32 R114, R114, R107, c[0x0][0x208] ;  /* 0x0000820072727625 */ /* 0x000fe200078e006b */
[----:B------:R-:W-:Y:S02]  /*11df0*/  F2FP.BF16.PACK_AB R66, R146, R71 ;  /* 0x000000479242723e */ /* 0x000fe400000010ff */
[----:B------:R-:W-:Y:S02]  /*11e00*/  F2FP.BF16.PACK_AB R71, R156, R117 ;  /* 0x000000759c47723e */ /* 0x000fe400000010ff */
[----:B------:R-:W-:Y:S01]  /*11e10*/  F2FP.BF16.PACK_AB R73, R126, R109 ;  /* 0x0000006d7e49723e */ /* 0x000fe200000010ff */
[-C--:B------:R-:W-:Y:S01]  /*11e20*/  IMAD.WIDE.U32 R108, R108, R107.reuse, c[0x0][0x208] ;  /* 0x000082006c6c7625 */ /* 0x080fe200078e006b */
[----:B------:R-:W-:Y:S01]  /*11e30*/  F2FP.BF16.PACK_AB R78, R129, R78 ;  /* 0x0000004e814e723e */ /* 0x000fe200000010ff */
[----:B------:R0:W-:Y:S01]  /*11e40*/  STG.E.128 [R114.64], R60 ;  /* 0x0000003c72007986 */ /* 0x0001e2000c101d06 */
[----:B------:R-:W-:Y:S01]  /*11e50*/  F2FP.BF16.PACK_AB R76, R125, R76 ;  /* 0x0000004c7d4c723e */ /* 0x000fe200000010ff */
[----:B------:R-:W-:-:S02]  /*11e60*/  IMAD.WIDE.U32 R106, R106, R107, c[0x0][0x208] ;  /* 0x000082006a6a7625 */ /* 0x000fc400078e006b */
[----:B------:R0:W-:Y:S04]  /*11e70*/  STG.E.128 [R112.64], R64 ;  /* 0x0000004070007986 */ /* 0x0001e8000c101d06 */
[----:B------:R0:W-:Y:S04]  /*11e80*/  STG.E.128 [R110.64], R68 ;  /* 0x000000446e007986 */ /* 0x0001e8000c101d06 */
[----:B------:R0:W-:Y:S04]  /*11e90*/  STG.E.128 [R108.64], R72 ;  /* 0x000000486c007986 */ /* 0x0001e8000c101d06 */
[----:B------:R0:W-:Y:S02]  /*11ea0*/  STG.E.128 [R106.64], R76 ;  /* 0x0000004c6a007986 */ /* 0x0001e4000c101d06 */
.L_x_2366:
[----:B-1----:R-:W-:Y:S05]  /*11eb0*/  BSYNC B1 ;  /* 0x0000000000017941 */ /* 0x002fea0003800000 */
.L_x_2365:
[----:B0-----:R-:W-:-:S04]  /*11ec0*/  IMAD.MOV.U32 R61, RZ, RZ, c[0x0][0x160] ;  /* 0x00005800ff3d7624 */ /* 0x001fc800078e00ff */
[----:B------:R-:W-:-:S05]  /*11ed0*/  IMAD R0, R61, 0x4, R0 ;  /* 0x000000043d007824 */ /* 0x000fca00078e0200 */
[----:B------:R-:W-:-:S13]  /*11ee0*/  ISETP.GE.AND P0, PT, R0, c[0x0][0x164], PT ;  /* 0x0000590000007a0c */ /* 0x000fda0003f06270 */
[----:B-----5:R-:W-:Y:S01]  /*11ef0*/  @P0 CALL.REL.NOINC `(.L_x_2367) ;  /* 0x0000001000000944 */ /* 0x020fe20003c00000 */
[----:B------:R-:W-:Y:S05]  /*11f00*/  BRA `(.L_x_2368) ;  /* 0xfffeeaf000007947 */ /* 0x000fea000383ffff */
.L_x_2367:
[----:B------:R-:W-:Y:S05]  /*11f10*/  BSYNC B0 ;  /* 0x0000000000007941 */ /* 0x000fea0003800000 */
.L_x_1952:
[----:B------:R-:W-:Y:S05]  /*11f20*/  EXIT ;  /* 0x000000000000794d */ /* 0x000fea0003800000 */
.L_x_2363:
[----:B------:R-:W-:Y:S01]  /*11f30*/  HFMA2.MMA R62, -RZ, RZ, 0, 1.847743988037109375e-06 ;  /* 0x0000001fff3e7435 */ /* 0x000fe200000001ff */
[----:B------:R-:W-:Y:S01]  /*11f40*/  IMAD.MOV.U32 R72, RZ, RZ, 0x1 ;  /* 0x00000001ff487424 */ /* 0x000fe200078e00ff */
[----:B------:R-:W-:Y:S01]  /*11f50*/  MOV R60, 0x11f80 ;  /* 0x00011f80003c7802 */ /* 0x000fe20000000f00 */
[----:B------:R-:W-:-:S03]  /*11f60*/  IMAD.MOV.U32 R63, RZ, RZ, -0x1 ;  /* 0xffffffffff3f7424 */ /* 0x000fc600078e00ff */
[----:B-----5:R-:W-:Y:S05]  /*11f70*/  CALL.REL.NOINC `($__internal_11_$__cuda_sm70_shflsync_bfly_p) ;  /* 0x0000089000007944 */ /* 0x020fea0003c00000 */
[----:B-1----:R-:W-:Y:S01]  /*11f80*/  IMAD.MOV.U32 R60, RZ, RZ, R72 ;  /* 0x000000ffff3c7224 */ /* 0x002fe200078e0048 */
[----:B0-----:R-:W-:Y:S05]  /*11f90*/  BRA `(.L_x_2369) ;  /* 0xffffeb2000007947 */ /* 0x001fea000383ffff */
.L_x_2364:
[----:B------:R-:W-:Y:S01]  /*11fa0*/  IMAD.MOV.U32 R72, RZ, RZ, 0x2 ;  /* 0x00000002ff487424 */ /* 0x000fe200078e00ff */
[----:B------:R-:W-:Y:S01]  /*11fb0*/  MOV R62, 0x1f ;  /* 0x0000001f003e7802 */ /* 0x000fe20000000f00 */
[----:B------:R-:W-:Y:S01]  /*11fc0*/  IMAD.MOV.U32 R63, RZ, RZ, -0x1 ;  /* 0xffffffffff3f7424 */ /* 0x000fe200078e00ff */
[----:B------:R-:W-:Y:S02]  /*11fd0*/  MOV R60, 0x11ff0 ;  /* 0x00011ff0003c7802 */ /* 0x000fe40000000f00 */
[----:B-----5:R-:W-:Y:S05]  /*11fe0*/  CALL.REL.NOINC `($__internal_11_$__cuda_sm70_shflsync_bfly_p) ;  /* 0x0000082000007944 */ /* 0x020fea0003c00000 */
[----:B01----:R-:W-:Y:S01]  /*11ff0*/  FADD.FTZ R73, R73, R72 ;  /* 0x0000004849497221 */ /* 0x003fe20000010000 */
[----:B------:R-:W-:Y:S01]  /*12000*/  MOV R63, 0xffffffff ;  /* 0xffffffff003f7802 */ /* 0x000fe20000000f00 */
[----:B------:R-:W-:Y:S01]  /*12010*/  IMAD.MOV.U32 R72, RZ, RZ, 0x4 ;  /* 0x00000004ff487424 */ /* 0x000fe200078e00ff */
[----:B------:R-:W-:Y:S01]  /*12020*/  MOV R60, 0x12050 ;  /* 0x00012050003c7802 */ /* 0x000fe20000000f00 */
[----:B------:R-:W-:-:S02]  /*12030*/  IMAD.MOV.U32 R62, RZ, RZ, 0x1f ;  /* 0x0000001fff3e7424 */ /* 0x000fc400078e00ff */
[----:B------:R-:W-:Y:S05]  /*12040*/  CALL.REL.NOINC `($__internal_11_$__cuda_sm70_shflsync_bfly_p) ;  /* 0x000007c000007944 */ /* 0x000fea0003c00000 */
[----:B01----:R-:W-:Y:S01]  /*12050*/  FADD.FTZ R73, R73, R72 ;  /* 0x0000004849497221 */ /* 0x003fe20000010000 */
[----:B------:R-:W-:Y:S01]  /*12060*/  MOV R60, 0x120b0 ;  /* 0x000120b0003c7802 */ /* 0x000fe20000000f00 */
[----:B------:R-:W-:-:S02]  /*12070*/  IMAD.MOV.U32 R72, RZ, RZ, 0x8 ;  /* 0x00000008ff487424 */ /* 0x000fc400078e00ff */
[----:B------:R-:W-:Y:S02]  /*12080*/  IMAD.MOV.U32 R62, RZ, RZ, 0x1f ;  /* 0x0000001fff3e7424 */ /* 0x000fe400078e00ff */
[----:B------:R-:W-:Y:S02]  /*12090*/  IMAD.MOV.U32 R63, RZ, RZ, -0x1 ;  /* 0xffffffffff3f7424 */ /* 0x000fe400078e00ff */
[----:B------:R-:W-:Y:S05]  /*120a0*/  CALL.REL.NOINC `($__internal_11_$__cuda_sm70_shflsync_bfly_p) ;  /* 0x0000076000007944 */ /* 0x000fea0003c00000 */
[----:B01----:R-:W-:Y:S01]  /*120b0*/  FADD.FTZ R73, R73, R72 ;  /* 0x0000004849497221 */ /* 0x003fe20000010000 */
[----:B------:R-:W-:Y:S01]  /*120c0*/  HFMA2.MMA R72, -RZ, RZ, 0, 9.5367431640625e-07 ;  /* 0x00000010ff487435 */ /* 0x000fe200000001ff */
[----:B------:R-:W-:Y:S01]  /*120d0*/  IMAD.MOV.U32 R62, RZ, RZ, 0x1f ;  /* 0x0000001fff3e7424 */ /* 0x000fe200078e00ff */
[----:B------:R-:W-:Y:S01]  /*120e0*/  MOV R60, 0x12110 ;  /* 0x00012110003c7802 */ /* 0x000fe20000000f00 */
[----:B------:R-:W-:-:S03]  /*120f0*/  IMAD.MOV.U32 R63, RZ, RZ, -0x1 ;  /* 0xffffffffff3f7424 */ /* 0x000fc600078e00ff */
[----:B------:R-:W-:Y:S05]  /*12100*/  CALL.REL.NOINC `($__internal_11_$__cuda_sm70_shflsync_bfly_p) ;  /* 0x0000070000007944 */ /* 0x000fea0003c00000 */
[----:B-1----:R-:W-:Y:S01]  /*12110*/  FADD.FTZ R72, R73, R72 ;  /* 0x0000004849487221 */ /* 0x002fe20000010000 */
[----:B0-----:R-:W-:-:S03]  /*12120*/  MOV R62, 0x1f ;  /* 0x0000001f003e7802 */ /* 0x001fc60000000f00 */
[----:B------:R-:W-:Y:S02]  /*12130*/  FMUL.FTZ R79, R72, c[0x0][0x1e0] ;  /* 0x00007800484f7a20 */ /* 0x000fe40000410000 */
[----:B------:R-:W-:Y:S02]  /*12140*/  IMAD.MOV.U32 R72, RZ, RZ, 0x1 ;  /* 0x00000001ff487424 */ /* 0x000fe400078e00ff */
[C---:B------:R-:W-:Y:S02]  /*12150*/  FADD.FTZ R60, -R79.reuse, R71 ;  /* 0x000000474f3c7221 */ /* 0x040fe40000010100 */
[C---:B------:R-:W-:Y:S02]  /*12160*/  FADD.FTZ R61, -R79.reuse, R70 ;  /* 0x000000464f3d7221 */ /* 0x040fe40000010100 */
[----:B------:R-:W-:Y:S02]  /*12170*/  FFMA.FTZ R60, R60, R60, RZ ;  /* 0x0000003c3c3c7223 */ /* 0x000fe400000100ff */
        /* <DEDUP_REMOVED lines=76> */
[----:B------:R-:W-:Y:S02]  /*12640*/  IMAD.MOV.U32 R63, RZ, RZ, -0x1 ;  /* 0xffffffffff3f7424 */ /* 0x000fe400078e00ff */
[----:B------:R-:W-:Y:S01]  /*12650*/  FFMA.FTZ R73, R61, R61, R60 ;  /* 0x0000003d3d497223 */ /* 0x000fe2000001003c */
[----:B------:R-:W-:Y:S02]  /*12660*/  MOV R60, 0x12680 ;  /* 0x00012680003c7802 */ /* 0x000fe40000000f00 */
[----:B------:R-:W-:Y:S05]  /*12670*/  CALL.REL.NOINC `($__internal_11_$__cuda_sm70_shflsync_bfly_p) ;  /* 0x0000019000007944 */ /* 0x000fea0003c00000 */
        /* <DEDUP_REMOVED lines=13> */
[----:B------:R-:W-:Y:S01]  /*12750*/  HFMA2.MMA R72, -RZ, RZ, 0, 4.76837158203125e-07 ;  /* 0x00000008ff487435 */ /* 0x000fe200000001ff */
[----:B------:R-:W-:Y:S01]  /*12760*/  IMAD.MOV.U32 R62, RZ, RZ, 0x1f ;  /* 0x0000001fff3e7424 */ /* 0x000fe200078e00ff */
[----:B------:R-:W-:Y:S01]  /*12770*/  MOV R60, 0x127a0 ;  /* 0x000127a0003c7802 */ /* 0x000fe20000000f00 */
[----:B------:R-:W-:-:S03]  /*12780*/  IMAD.MOV.U32 R63, RZ, RZ, -0x1 ;  /* 0xffffffffff3f7424 */ /* 0x000fc600078e00ff */
[----:B------:R-:W-:Y:S05]  /*12790*/  CALL.REL.NOINC `($__internal_11_$__cuda_sm70_shflsync_bfly_p) ;  /* 0x0000007000007944 */ /* 0x000fea0003c00000 */
[----:B01----:R-:W-:Y:S01]  /*127a0*/  FADD.FTZ R73, R73, R72 ;  /* 0x0000004849497221 */ /* 0x003fe20000010000 */
[----:B------:R-:W-:Y:S01]  /*127b0*/  MOV R62, 0x1f ;  /* 0x0000001f003e7802 */ /* 0x000fe20000000f00 */
[----:B------:R-:W-:Y:S01]  /*127c0*/  IMAD.MOV.U32 R72, RZ, RZ, 0x10 ;  /* 0x00000010ff487424 */ /* 0x000fe200078e00ff */
[----:B------:R-:W-:Y:S01]  /*127d0*/  MOV R60, 0x12800 ;  /* 0x00012800003c7802 */ /* 0x000fe20000000f00 */
[----:B------:R-:W-:-:S02]  /*127e0*/  IMAD.MOV.U32 R63, RZ, RZ, -0x1 ;  /* 0xffffffffff3f7424 */ /* 0x000fc400078e00ff */
[----:B------:R-:W-:Y:S05]  /*127f0*/  CALL.REL.NOINC `($__internal_11_$__cuda_sm70_shflsync_bfly_p) ;  /* 0x0000001000007944 */ /* 0x000fea0003c00000 */
[----:B01----:R-:W-:Y:S05]  /*12800*/  BRA `(.L_x_2370) ;  /* 0xffffe8f000007947 */ /* 0x003fea000383ffff */
        .weak           $__internal_11_$__cuda_sm70_shflsync_bfly_p
        .type           $__internal_11_$__cuda_sm70_shflsync_bfly_p,@function
        .size           $__internal_11_$__cuda_sm70_shflsync_bfly_p,(.L_x_36099 - $__internal_11_$__cuda_sm70_shflsync_bfly_p)
$__internal_11_$__cuda_sm70_shflsync_bfly_p:
[----:B------:R-:W-:Y:S01]  /*12810*/  IMAD.MOV.U32 R61, RZ, RZ, 0x0 ;  /* 0x00000000ff3d7424 */ /* 0x000fe200078e00ff */
[----:B------:R-:W-:Y:S04]  /*12820*/  WARPSYNC R63 ;  /* 0x0000003f00007348 */ /* 0x000fe80003800000 */
[----:B------:R0:W1:Y:S01]  /*12830*/  SHFL.BFLY PT, R72, R73, R72, R62 ;  /* 0x0c00004849487389 */ /* 0x00006200000e003e */
[----:B------:R-:W-:Y:S05]  /*12840*/  RET.REL.NODEC R60 `(_ZN10layer_norm13ln_fwd_kernelINS_13Kernel_traitsI13__nv_bfloat16S2_S2_S2_fjLj1280ELj1ELj4ELj1ELj16ENS_18Kernel_traits_baseILj1280ES2_S2_S2_S2_fjLj128EEEEELb1ELb0ELb1ELb1EEEvNS_9FwdParamsE) ;  /* 0xfffed7b03c007950 */ /* 0x000fea0003c3ffff */
.L_x_2371:
        /* <DEDUP_REMOVED lines=11> */
.L_x_36099:


//--------------------- .text._ZN10layer_norm13ln_fwd_kernelINS_13Kernel_traitsI13__nv_bfloat16S2_S2_S2_fjLj1280ELj1ELj4ELj1ELj16ENS_18Kernel_traits_baseILj1280ES2_S2_S2_S2_fjLj128EEEEELb1ELb1ELb0ELb0EEEvNS_9FwdParamsE --------------------------
	.section	.text._ZN10layer_norm13ln_fwd_kernelINS_13Kernel_traitsI13__nv_bfloat16S2_S2_S2_fjLj1280ELj1ELj4ELj1ELj16ENS_18Kernel_traits_baseILj1280ES2_S2_S2_S2_fjLj128EEEEELb1ELb1ELb0ELb0EEEvNS_9FwdParamsE,"ax",@progbits
	.sectioninfo	@"SHI_REGISTERS=217"
	.align	128
        .global         _ZN10layer_norm13ln_fwd_kernelINS_13Kernel_traitsI13__nv_bfloat16S2_S2_S2_fjLj1280ELj1ELj4ELj1ELj16ENS_18Kernel_traits_baseILj1280ES2_S2_S2_S2_fjLj128EEEEELb1ELb1ELb0ELb0EEEvNS_9FwdParamsE
        .type           _ZN10layer_norm13ln_fwd_kernelINS_13Kernel_traitsI13__nv_bfloat16S2_S2_S2_fjLj1280ELj1ELj4ELj1ELj16ENS_18Kernel_traits_baseILj1280ES2_S2_S2_S2_fjLj128EEEEELb1ELb1ELb0ELb0EEEvNS_9FwdParamsE,@function
        .size           _ZN10layer_norm13ln_fwd_kernelINS_13Kernel_traitsI13__nv_bfloat16S2_S2_S2_fjLj1280ELj1ELj4ELj1ELj16ENS_18Kernel_traits_baseILj1280ES2_S2_S2_S2_fjLj128EEEEELb1ELb1ELb0ELb0EEEvNS_9FwdParamsE,(.L_x_36100 - _ZN10layer_norm13ln_fwd_kernelINS_13Kernel_traitsI13__nv_bfloat16S2_S2_S2_fjLj1280ELj1ELj4ELj1ELj16ENS_18Kernel_traits_baseILj1280ES2_S2_S2_S2_fjLj128EEEEELb1ELb1ELb0ELb0EEEvNS_9FwdParamsE)
        .other          _ZN10layer_norm13ln_fwd_kernelINS_13Kernel_traitsI13__nv_bfloat16S2_S2_S2_fjLj1280ELj1ELj4ELj1ELj16ENS_18Kernel_traits_baseILj1280ES2_S2_S2_S2_fjLj128EEEEELb1ELb1ELb0ELb0EEEvNS_9FwdParamsE,@"STO_CUDA_ENTRY STV_DEFAULT"
_ZN10layer_norm13ln_fwd_kernelINS_13Kernel_traitsI13__nv_bfloat16S2_S2_S2_fjLj1280ELj1ELj4ELj1ELj16ENS_18Kernel_traits_baseILj1280ES2_S2_S2_S2_fjLj128EEEEELb1ELb1ELb0ELb0EEEvNS_9FwdParamsE:
.text._ZN10layer_norm13ln_fwd_kernelINS_13Kernel_traitsI13__nv_bfloat16S2_S2_S2_fjLj1280ELj1ELj4ELj1ELj16ENS_18Kernel_traits_baseILj1280ES2_S2_S2_S2_fjLj128EEEEELb1ELb1ELb0ELb0EEEvNS_9FwdParamsE:
[----:B------:R-:W-:Y:S02]  /*0000*/  IMAD.MOV.U32 R1, RZ, RZ, c[0x0][0x28] ;  /* 0x00000a00ff017624 */ /* 0x000fe400078e00ff */
[----:B------:R-:W-:Y:S01]  /*0010*/  ULDC.U8 UR4, c[0x0][0x244] ;  /* 0x0000910000047ab9 */ /* 0x000fe20000000000 */
[----:B------:R-:W-:Y:S01]  /*0020*/  IMAD.MOV.U32 R150, RZ, RZ, c[0x0][0x238] ;  /* 0x00008e00ff967624 */ /* 0x000fe200078e00ff */
[----:B------:R-:W-:Y:S01]  /*0030*/  ISETP.NE.AND P0, PT, RZ, UR4, PT ;  /* 0x00000004ff007c0c */ /* 0x000fe2000bf05270 */
[----:B------:R-:W-:Y:S01]  /*0040*/  IMAD.MOV.U32 R151, RZ, RZ, c[0x0][0x23c] ;  /* 0x00008f00ff977624 */ /* 0x000fe200078e00ff */
[----:B------:R-:W-:-:S11]  /*0050*/  ULDC.64 UR4, c[0x0][0x118] ;  /* 0x0000460000047ab9 */ /* 0x000fd60000000a00 */
[----:B------:R-:W-:Y:S02]  /*0060*/  @P0 IMAD.MOV.U32 R2, RZ, RZ, R150 ;  /* 0x000000ffff020224 */ /* 0x000fe400078e0096 */
[----:B------:R-:W-:-:S06]  /*0070*/  @P0 IMAD.MOV.U32 R3, RZ, RZ, R151 ;  /* 0x000000ffff030224 */ /* 0x000fcc00078e0097 */
[----:B------:R-:W2:Y:S01]  /*0080*/  @P0 LDG.E.64 R2, [R2.64] ;  /* 0x0000000402020981 */ /* 0x000ea2000c1e1b00 */
[----:B------:R-:W-:Y:S02]  /*0090*/  IMAD.MOV.U32 R200, RZ, RZ, c[0x0][0x230] ;  /* 0x00008c00ffc87624 */ /* 0x000fe400078e00ff */
[----:B------:R-:W-:-:S06]  /*00a0*/  IMAD.MOV.U32 R201, RZ, RZ, c[0x0][0x234] ;  /* 0x00008d00ffc97624 */ /* 0x000fcc00078e00ff */
[----:B------:R-:W3:Y:S01]  /*00b0*/  @P0 LDG.E.64 R200, [R200.64] ;  /* 0x00000004c8c80981 */ /* 0x000ee2000c1e1b00 */
[----:B------:R-:W-:Y:S01]  /*00c0*/  IMAD.MOV.U32 R0, RZ, RZ, c[0x0][0x168] ;  /* 0x00005a00ff007624 */ /* 0x000fe200078e00ff */
[----:B------:R-:W-:Y:S01]  /*00d0*/  LOP3.LUT R49, R49, 0xfffffff7, RZ, 0xc0, !PT ;  /* 0xfffffff731317812 */ /* 0x000fe200078ec0ff */
[----:B------:R-:W-:Y:S01]  /*00e0*/  BSSY B0, `(.L_x_2372) ;  /* 0x0000045000007945 */ /* 0x000fe20003800000 */
[----:B------:R-:W0:Y:S02]  /*00f0*/  S2R R37, SR_TID.X ;  /* 0x0000000000257919 */ /* 0x000e240000002100 */
[----:B------:R-:W-:Y:S02]  /*0100*/  SHF.R.S32.HI R0, RZ, 0x1f, R0 ;  /* 0x0000001fff007819 */ /* 0x000fe40000011400 */
[----:B------:R-:W1:Y:S02]  /*0110*/  S2R R10, SR_CTAID.X ;  /* 0x00000000000a7919 */ /* 0x000e640000002500 */
[----:B------:R-:W-:-:S02]  /*0120*/  LEA.HI R0, R0, c[0x0][0x168], RZ, 0x3 ;  /* 0x00005a0000007a11 */ /* 0x000fc400078f18ff */
[----:B0-----:R-:W-:Y:S01]  /*0130*/  LOP3.LUT R56, R37, 0x1f, RZ, 0xc0, !PT ;  /* 0x0000001f25387812 */ /* 0x001fe200078ec0ff */
[--C-:B-1----:R-:W-:Y:S01]  /*0140*/  IMAD R48, R10, c[0x0][0x0], R37.reuse ;  /* 0x000000000a307a24 */ /* 0x102fe200078e0225 */
[----:B------:R-:W-:-:S03]  /*0150*/  SHF.R.U32.HI R37, RZ, 0x5, R37 ;  /* 0x00000005ff257819 */ /* 0x000fc60000011625 */
[----:B------:R-:W-:-:S04]  /*0160*/  IMAD.WIDE.U32 R4, R48, -0x326172a9, RZ ;  /* 0xcd9e8d5730047825 */ /* 0x000fc800078e00ff */
[----:B------:R-:W-:Y:S01]  /*0170*/  IMAD R37, R10, 0x4, R37 ;  /* 0x000000040a257824 */ /* 0x000fe200078e0225 */
[----:B--2---:R-:W-:-:S05]  /*0180*/  @P0 IADD3 R150, P1, R2, c[0x0][0x240], RZ ;  /* 0x0000900002960a10 */ /* 0x004fca0007f3e0ff */
[----:B------:R-:W-:Y:S01]  /*0190*/  @P0 IMAD.X R151, RZ, RZ, R3, P1 ;  /* 0x000000ffff970224 */ /* 0x000fe200008e0603 */
[----:B---3--:R-:W-:-:S04]  /*01a0*/  IADD3 R45, R201, -0x4498517b, RZ ;  /* 0xbb67ae85c92d7810 */ /* 0x008fc80007ffe0ff */
[--C-:B------:R-:W-:Y:S02]  /*01b0*/  SHF.R.U32.HI R47, RZ, 0x2, R151.reuse ;  /* 0x00000002ff2f7819 */ /* 0x100fe40000011697 */
[----:B------:R-:W-:Y:S02]  /*01c0*/  SHF.R.U64 R46, R150, 0x2, R151 ;  /* 0x00000002962e7819 */ /* 0x000fe40000001297 */
[----:B------:R-:W-:Y:S02]  /*01d0*/  LOP3.LUT R6, R5, R47, R200, 0x96, !PT ;  /* 0x0000002f05067212 */ /* 0x000fe400078e96c8 */
[----:B------:R-:W-:Y:S01]  /*01e0*/  LOP3.LUT R5, R56, 0x1f, RZ, 0x3c, !PT ;  /* 0x0000001f38057812 */ /* 0x000fe200078e3cff */
[----:B------:R-:W-:Y:S01]  /*01f0*/  IMAD.WIDE.U32 R2, R46, -0x2daee0ad, RZ ;  /* 0xd2511f532e027825 */ /* 0x000fe200078e00ff */
[----:B------:R-:W-:Y:S02]  /*0200*/  IADD3 R44, R200, -0x61c88647, RZ ;  /* 0x9e3779b9c82c7810 */ /* 0x000fe40007ffe0ff */
[----:B------:R-:W-:Y:S01]  /*0210*/  LEA.HI.SX32 R40, R0, R5, 0x1d ;  /* 0x0000000500287211 */ /* 0x000fe200078feaff */
[----:B------:R-:W-:Y:S01]  /*0220*/  IMAD.WIDE.U32 R6, R6, -0x2daee0ad, RZ ;  /* 0xd2511f5306067825 */ /* 0x000fe200078e00ff */
[----:B------:R-:W-:-:S02]  /*0230*/  LOP3.LUT R3, R3, R201, RZ, 0x3c, !PT ;  /* 0x000000c903037212 */ /* 0x000fc400078e3cff */
[C---:B------:R-:W-:Y:S02]  /*0240*/  LOP3.LUT P6, RZ, R40.reuse, 0xffffffe0, RZ, 0xc0, !PT ;  /* 0xffffffe028ff7812 */ /* 0x040fe400078cc0ff */
[C---:B------:R-:W-:Y:S02]  /*0250*/  ISETP.GE.U32.AND P5, PT, R40.reuse, 0x40, PT ;  /* 0x000000402800780c */ /* 0x040fe40003fa6070 */
[----:B------:R-:W-:Y:S01]  /*0260*/  LOP3.LUT R8, R7, R2, R45, 0x96, !PT ;  /* 0x0000000207087212 */ /* 0x000fe200078e962d */
[----:B------:R-:W-:Y:S01]  /*0270*/  IMAD.WIDE.U32 R2, R3, -0x326172a9, RZ ;  /* 0xcd9e8d5703027825 */ /* 0x000fe200078e00ff */
[----:B------:R-:W-:Y:S02]  /*0280*/  ISETP.GE.U32.AND P4, PT, R40, 0x60, PT ;  /* 0x000000602800780c */ /* 0x000fe40003f86070 */
[----:B------:R-:W-:Y:S01]  /*0290*/  IADD3 R43, R200, 0x3c6ef372, RZ ;  /* 0x3c6ef372c82b7810 */ /* 0x000fe20007ffe0ff */
[----:B------:R-:W-:Y:S01]  /*02a0*/  IMAD.WIDE.U32 R8, R8, -0x326172a9, RZ ;  /* 0xcd9e8d5708087825 */ /* 0x000fe200078e00ff */
[----:B------:R-:W-:-:S02]  /*02b0*/  ISETP.GE.U32.AND P3, PT, R40, 0x80, PT ;  /* 0x000000802800780c */ /* 0x000fc40003f66070 */
[----:B------:R-:W-:Y:S02]  /*02c0*/  LOP3.LUT R3, R3, R44, R4, 0x96, !PT ;  /* 0x0000002c03037212 */ /* 0x000fe400078e9604 */
[----:B------:R-:W-:Y:S02]  /*02d0*/  @P6 LOP3.LUT R49, R49, 0x8, RZ, 0xfc, !PT ;  /* 0x0000000831316812 */ /* 0x000fe400078efcff */
[----:B------:R-:W-:Y:S01]  /*02e0*/  LOP3.LUT R16, R9, R2, R43, 0x96, !PT ;  /* 0x0000000209107212 */ /* 0x000fe200078e962b */
[----:B------:R-:W-:Y:S01]  /*02f0*/  IMAD.WIDE.U32 R2, R3, -0x2daee0ad, RZ ;  /* 0xd2511f5303027825 */ /* 0x000fe200078e00ff */
[----:B------:R-:W-:Y:S02]  /*0300*/  LOP3.LUT R49, R49, 0xffffff7f, RZ, 0xc0, !PT ;  /* 0xffffff7f31317812 */ /* 0x000fe400078ec0ff */
[----:B------:R-:W-:Y:S01]  /*0310*/  IADD3 R42, R201, 0x76cf5d0a, RZ ;  /* 0x76cf5d0ac92a7810 */ /* 0x000fe20007ffe0ff */
[----:B------:R-:W-:Y:S01]  /*0320*/  IMAD.WIDE.U32 R16, R16, -0x2daee0ad, RZ ;  /* 0xd2511f5310107825 */ /* 0x000fe200078e00ff */
[----:B------:R-:W-:-:S02]  /*0330*/  @P5 LOP3.LUT R49, R49, 0x80, RZ, 0xfc, !PT ;  /* 0x0000008031315812 */ /* 0x000fc400078efcff */
[----:B------:R-:W-:Y:S02]  /*0340*/  IADD3 R41, R201, 0x32370b8f, RZ ;  /* 0x32370b8fc9297810 */ /* 0x000fe40007ffe0ff */
[----:B------:R-:W-:Y:S02]  /*0350*/  LOP3.LUT R49, R49, 0xffffffbf, RZ, 0xc0, !PT ;  /* 0xffffffbf31317812 */ /* 0x000fe400078ec0ff */
[----:B------:R-:W-:Y:S02]  /*0360*/  ISETP.GE.U32.AND P2, PT, R40, 0xa0, PT ;  /* 0x000000a02800780c */ /* 0x000fe40003f46070 */
[----:B------:R-:W-:Y:S02]  /*0370*/  @P4 LOP3.LUT R49, R49, 0x40, RZ, 0xfc, !PT ;  /* 0x0000004031314812 */ /* 0x000fe400078efcff */
[----:B------:R-:W-:Y:S02]  /*0380*/  LOP3.LUT R3, R3, R6, R42, 0x96, !PT ;  /* 0x0000000603037212 */ /* 0x000fe400078e962a */
[----:B------:R-:W-:-:S02]  /*0390*/  LOP3.LUT R49, R49, 0xffffffdf, RZ, 0xc0, !PT ;  /* 0xffffffdf31317812 */ /* 0x000fc400078ec0ff */
[----:B------:R-:W-:Y:S01]  /*03a0*/  LOP3.LUT R18, R17, R2, R41, 0x96, !PT ;  /* 0x0000000211127212 */ /* 0x000fe200078e9629 */
[----:B------:R-:W-:Y:S01]  /*03b0*/  IMAD.WIDE.U32 R2, R3, -0x326172a9, RZ ;  /* 0xcd9e8d5703027825 */ /* 0x000fe200078e00ff */
[----:B------:R-:W-:Y:S02]  /*03c0*/  @P3 LOP3.LUT R49, R49, 0x20, RZ, 0xfc, !PT ;  /* 0x0000002031313812 */ /* 0x000fe400078efcff */
[----:B------:R-:W-:Y:S01]  /*03d0*/  IADD3 R39, R200, -0x255992d5, RZ ;  /* 0xdaa66d2bc8277810 */ /* 0x000fe20007ffe0ff */
[----:B------:R-:W-:Y:S01]  /*03e0*/  IMAD.WIDE.U32 R18, R18, -0x326172a9, RZ ;  /* 0xcd9e8d5712127825 */ /* 0x000fe200078e00ff */
[----:B------:R-:W-:Y:S02]  /*03f0*/  IADD3 R38, R200, 0x78dde6e4, RZ ;  /* 0x78dde6e4c8267810 */ /* 0x000fe40007ffe0ff */
[----:B------:R-:W-:Y:S02]  /*0400*/  LOP3.LUT R49, R49, 0xffffffef, RZ, 0xc0, !PT ;  /* 0xffffffef31317812 */ /* 0x000fe400078ec0ff */
[----:B------:R-:W-:-:S02]  /*0410*/  LOP3.LUT R0, R3, R8, R39, 0x96, !PT ;  /* 0x0000000803007212 */ /* 0x000fc400078e9627 */
[----:B------:R-:W-:Y:S02]  /*0420*/  @P2 LOP3.LUT R49, R49, 0x10, RZ, 0xfc, !PT ;  /* 0x0000001031312812 */ /* 0x000fe400078efcff */
[----:B------:R-:W-:Y:S01]  /*0430*/  LOP3.LUT R128, R19, R2, R38, 0x96, !PT ;  /* 0x0000000213807212 */ /* 0x000fe200078e9626 */
[----:B------:R-:W-:Y:S05]  /*0440*/  @!P6 BRA `(.L_x_2373) ;  /* 0x000000e00000e947 */ /* 0x000fea0003800000 */
[----:B------:R-:W-:Y:S01]  /*0450*/  ISETP.NE.U32.AND P0, PT, RZ, c[0x0][0x218], PT ;  /* 0x00008600ff007a0c */ /* 0x000fe20003f05070 */
[----:B------:R-:W-:-:S03]  /*0460*/  IMAD.MOV.U32 R89, RZ, RZ, 0x10 ;  /* 0x00000010ff597424 */ /* 0x000fc600078e00ff */
[----:B------:R-:W-:Y:S01]  /*0470*/  ISETP.NE.AND.EX P0, PT, RZ, c[0x0][0x21c], PT, P0 ;  /* 0x00008700ff007a0c */ /* 0x000fe20003f05300 */
[----:B------:R-:W-:-:S06]  /*0480*/  IMAD.WIDE.U32 R88, R56, R89, c[0x0][0x1b0] ;  /* 0x00006c0038587625 */ /* 0x000fcc00078e0059 */
[----:B------:R-:W5:Y:S06]  /*0490*/  LDG.E.128 R88, [R88.64] ;  /* 0x0000000458587981 */ /* 0x000f6c000c1e1d00 */
[----:B------:R-:W-:-:S04]  /*04a0*/  @P0 LEA R2, P1, R56, c[0x0][0x218], 0x4 ;  /* 0x0000860038020a11 */ /* 0x000fc800078220ff */
[C---:B------:R-:W-:Y:S02]  /*04b0*/  @P0 LEA.HI.X R3, R56.reuse, c[0x0][0x21c], RZ, 0x4, P1 ;  /* 0x0000870038030a11 */ /* 0x040fe400008f24ff */
[----:B------:R-:W-:-:S03]  /*04c0*/  LEA R12, P1, R56, c[0x0][0x1c8], 0x4 ;  /* 0x00007200380c7a11 */ /* 0x000fc600078220ff */
[----:B------:R0:W5:Y:S01]  /*04d0*/  @P0 LDG.E.128 R92, [R2.64] ;  /* 0x00000004025c0981 */ /* 0x000162000c1e1d00 */
[----:B------:R-:W-:-:S06]  /*04e0*/  LEA.HI.X R13, R56, c[0x0][0x1cc], RZ, 0x4, P1 ;  /* 0x00007300380d7a11 */ /* 0x000fcc00008f24ff */
[----:B------:R-:W5:Y:S01]  /*04f0*/  LDG.E.128 R12, [R12.64] ;  /* 0x000000040c0c7981 */ /* 0x000f62000c1e1d00 */
[----:B------:R-:W-:Y:S01]  /*0500*/  LOP3.LUT R56, R56, 0x20, RZ, 0xfc, !PT ;  /* 0x0000002038387812 */ /* 0x000fe200078efcff */
[----:B------:R-:W-:Y:S01]  /*0510*/  @!P0 CS2R R92, SRZ ;  /* 0x00000000005c8805 */ /* 0x000fe2000001ff00 */
[----:B------:R-:W-:Y:S02]  /*0520*/  @!P0 CS2R R94, SRZ ;  /* 0x00000000005e8805 */ /* 0x000fe4000001ff00 */
.L_x_2373:
[----:B0-----:R-:W-:Y:S05]  /*0530*/  BSYNC B0 ;  /* 0x0000000000007941 */ /* 0x001fea0003800000 */
.L_x_2372:
        /* <DEDUP_REMOVED lines=13> */
[----:B------:R-:W-:Y:S01]  /*0610*/  IADD3 R56, R56, 0x20, RZ ;  /* 0x0000002038387810 */ /* 0x000fe20007ffe0ff */
[----:B------:R-:W-:Y:S01]  /*0620*/  @!P0 CS2R R84, SRZ ;  /* 0x0000000000548805 */ /* 0x000fe2000001ff00 */
[----:B------:R-:W-:Y:S02]  /*0630*/  @!P0 CS2R R86, SRZ ;  /* 0x0000000000568805 */ /* 0x000fe4000001ff00 */
.L_x_2375:
[----:B0-----:R-:W-:Y:S05]  /*0640*/  BSYNC B0 ;  /* 0x0000000000007941 */ /* 0x001fea0003800000 */
.L_x_2374:
        /* <DEDUP_REMOVED lines=16> */
.L_x_2377:
[----:B0-----:R-:W-:Y:S05]  /*0750*/  BSYNC B0 ;  /* 0x0000000000007941 */ /* 0x001fea0003800000 */
.L_x_2376:
        /* <DEDUP_REMOVED lines=16> */
.L_x_2379:
[----:B0-----:R-:W-:Y:S05]  /*0860*/  BSYNC B0 ;  /* 0x0000000000007941 */ /* 0x001fea0003800000 */
.L_x_2378:
[----:B------:R-:W-:Y:S01]  /*0870*/  BSSY B0, `(.L_x_2380) ;  /* 0x000000f000007945 */ /* 0x000fe20003800000 */
[----:B------:R-:W-:Y:S05]  /*0880*/  @!P2 BRA `(.L_x_2381) ;  /* 0x000000d00000a947 */ /* 0x000fea0003800000 */
[----:B------:R-:W-:Y:S01]  /*0890*/  ISETP.NE.U32.AND P0, PT, RZ, c[0x0][0x218], PT ;  /* 0x00008600ff007a0c */ /* 0x000fe20003f05070 */
[----:B------:R-:W-:-:S03]  /*08a0*/  IMAD.MOV.U32 R57, RZ, RZ, 0x10 ;  /* 0x00000010ff397424 */ /* 0x000fc600078e00ff */
        /* <DEDUP_REMOVED lines=11> */
.L_x_2381:
[----:B0-----:R-:W-:Y:S05]  /*0960*/  BSYNC B0 ;  /* 0x0000000000007941 */ /* 0x001fea0003800000 */
.L_x_2380:
[----:B------:R-:W-:Y:S01]  /*0970*/  ISETP.GE.AND P0, PT, R37, c[0x0][0x164], PT ;  /* 0x0000590025007a0c */ /* 0x000fe20003f06270 */
[----:B------:R-:W-:Y:S01]  /*0980*/  IMAD.WIDE.U32 R2, R0, -0x2daee0ad, RZ ;  /* 0xd2511f5300027825 */ /* 0x000fe200078e00ff */
[C---:B------:R-:W-:Y:S02]  /*0990*/  IADD3 R36, R201.reuse, -0x126145ec, RZ ;  /* 0xed9eba14c9247810 */ /* 0x040fe40007ffe0ff */
[----:B------:R-:W-:Y:S01]  /*09a0*/  IADD3 R35, R201, -0x56f99767, RZ ;  /* 0xa9066899c9237810 */ /* 0x000fe20007ffe0ff */
[----:B------:R-:W-:Y:S01]  /*09b0*/  IMAD.WIDE.U32 R128, R128, -0x2daee0ad, RZ ;  /* 0xd2511f5380807825 */ /* 0x000fe200078e00ff */
[----:B------:R-:W-:-:S02]  /*09c0*/  LOP3.LUT R124, R3, R16, R36, 0x96, !PT ;  /* 0x00000010037c7212 */ /* 0x000fc400078e9624 */
[----:B------:R-:W-:Y:S02]  /*09d0*/  IADD3 R34, R200, 0x1715609d, RZ ;  /* 0x1715609dc8227810 */ /* 0x000fe40007ffe0ff */
[----:B------:R-:W-:Y:S01]  /*09e0*/  LOP3.LUT R130, R129, R2, R35, 0x96, !PT ;  /* 0x0000000281827212 */ /* 0x000fe200078e9623 */
[----:B------:R-:W-:Y:S02]  /*09f0*/  IMAD.WIDE.U32 R124, R124, -0x326172a9, RZ ;  /* 0xcd9e8d577c7c7825 */ /* 0x000fe400078e00ff */
[----:B------:R-:W-:Y:S05]  /*0a00*/  @P0 EXIT ;  /* 0x000000000000094d */ /* 0x000fea0003800000 */
[----:B------:R-:W-:Y:S01]  /*0a10*/  LOP3.LUT R132, R125, R18, R34, 0x96, !PT ;  /* 0x000000127d847212 */ /* 0x000fe200078e9622 */
[----:B------:R-:W-:Y:S01]  /*0a20*/  IMAD.WIDE.U32 R130, R130, -0x326172a9, RZ ;  /* 0xcd9e8d5782827825 */ /* 0x000fe200078e00ff */
[----:B------:R-:W-:Y:S01]  /*0a30*/  IADD3 R118, R201, 0x646e171e, RZ ;  /* 0x646e171ec9767810 */ /* 0x000fe20007ffe0ff */
[----:B------:R-:W-:Y:S01]  /*0a40*/  ULDC.U8 UR6, c[0x0][0x1f0] ;  /* 0x00007c0000067ab9 */ /* 0x000fe20000000000 */
[----:B------:R-:W-:Y:S01]  /*0a50*/  IADD3 R117, R200, -0x4ab325aa, RZ ;  /* 0xb54cda56c8757810 */ /* 0x000fe20007ffe0ff */
[----:B------:R-:W-:Y:S01]  /*0a60*/  IMAD.WIDE.U32 R132, R132, -0x2daee0ad, RZ ;  /* 0xd2511f5384847825 */ /* 0x000fe200078e00ff */
[----:B-----5:R-:W-:-:S02]  /*0a70*/  PRMT R121, RZ, 0x5410, R77 ;  /* 0x00005410ff797816 */ /* 0x020fc4000000004d */
[----:B------:R-:W-:Y:S01]  /*0a80*/  LOP3.LUT R140, R131, R124, R117, 0x96, !PT ;  /* 0x0000007c838c7212 */ /* 0x000fe200078e9675 */
[----:B------:R-:W-:Y:S01]  /*0a90*/  IMAD.MOV.U32 R149, RZ, RZ, RZ ;  /* 0x000000ffff957224 */ /* 0x000fe200078e00ff */
[----:B------:R-:W-:Y:S02]  /*0aa0*/  LOP3.LUT R136, R133, R128, R118, 0x96, !PT ;  /* 0x0000008085887212 */ /* 0x000fe400078e9676 */
[----:B------:R-:W-:Y:S01]  /*0ab0*/  PRMT R122, RZ, 0x7610, R77 ;  /* 0x00007610ff7a7816 */ /* 0x000fe2000000004d */
[----:B------:R-:W-:Y:S01]  /*0ac0*/  IMAD.WIDE.U32 R140, R140, -0x2daee0ad, RZ ;  /* 0xd2511f538c8c7825 */ /* 0x000fe200078e00ff */
[--C-:B------:R-:W-:Y:S02]  /*0ad0*/  PRMT R77, RZ, 0x5410, R79.reuse ;  /* 0x00005410ff4d7816 */ /* 0x100fe4000000004f */
[----:B------:R-:W-:Y:S01]  /*0ae0*/  PRMT R126, RZ, 0x7610, R79 ;  /* 0x00007610ff7e7816 */ /* 0x000fe2000000004f */
[----:B------:R-:W-:Y:S01]  /*0af0*/  IMAD.WIDE.U32 R136, R136, -0x326172a9, RZ ;  /* 0xcd9e8d5788887825 */ /* 0x000fe200078e00ff */
[----:B------:R-:W-:-:S02]  /*0b00*/  IADD3 R124, R201, 0x1fd5c5a3, RZ ;  /* 0x1fd5c5a3c97c7810 */ /* 0x000fc40007ffe0ff */
[----:B------:R-:W-:Y:S02]  /*0b10*/  IADD3 R79, R200, 0x5384540f, RZ ;  /* 0x5384540fc84f7810 */ /* 0x000fe40007ffe0ff */
[----:B------:R-:W-:Y:S02]  /*0b20*/  LOP3.LUT R144, R141, R132, R124, 0x96, !PT ;  /* 0x000000848d907212 */ /* 0x000fe400078e967c */
[----:B------:R-:W-:Y:S02]  /*0b30*/  LOP3.LUT R142, R137, R130, R79, 0x96, !PT ;  /* 0x00000082898e7212 */ /* 0x000fe400078e964f */
[----:B------:R-:W-:Y:S01]  /*0b40*/  IADD3 R130, R201, -0x24c28bd8, RZ ;  /* 0xdb3d7428c9827810 */ /* 0x000fe20007ffe0ff */
[----:B------:R-:W-:Y:S01]  /*0b50*/  IMAD.HI.U32 R139, R144, -0x326172a9, RZ ;  /* 0xcd9e8d57908b7827 */ /* 0x000fe200078e00ff */
[----:B------:R-:W-:Y:S02]  /*0b60*/  IADD3 R129, R200, -0xe443238, RZ ;  /* 0xf1bbcdc8c8817810 */ /* 0x000fe40007ffe0ff */
[----:B------:R-:W-:Y:S01]  /*0b70*/  PRMT R33, RZ, 0x5410, R12 ;  /* 0x00005410ff217816 */ /* 0x000fe2000000000c */
[----:B------:R-:W-:Y:S01]  /*0b80*/  IMAD.HI.U32 R137, R142, -0x2daee0ad, RZ ;  /* 0xd2511f538e897827 */ /* 0x000fe200078e00ff */
[----:B------:R-:W-:-:S02]  /*0b90*/  LOP3.LUT R146, R139, R136, R129, 0x96, !PT ;  /* 0x000000888b927212 */ /* 0x000fc400078e9681 */
[----:B------:R-:W-:Y:S01]  /*0ba0*/  PRMT R32, RZ, 0x7610, R12 ;  /* 0x00007610ff207816 */ /* 0x000fe2000000000c */
[----:B------:R-:W-:Y:S01]  /*0bb0*/  IMAD R144, R144, -0x326172a9, RZ ;  /* 0xcd9e8d5790907824 */ /* 0x000fe200078e02ff */
[----:B------:R-:W-:Y:S01]  /*0bc0*/  LOP3.LUT R152, R137, R140, R130, 0x96, !PT ;  /* 0x0000008c89987212 */ /* 0x000fe200078e9682 */
[----:B------:R-:W-:Y:S01]  /*0bd0*/  IMAD.WIDE.U32 R146, R146, -0x2daee0ad, RZ ;  /* 0xd2511f5392927825 */ /* 0x000fe200078e00ff */
        /* <DEDUP_REMOVED lines=54> */
[----:B------:R-:W-:Y:S01]  /*0f40*/  PRMT R141, RZ, 0x7610, R57 ;  /* 0x00007610ff8d7816 */ /* 0x000fe20000000039 */
[C---:B------:R-:W-:Y:S01]  /*0f50*/  IMAD.HI.U32 R57, R152.reuse, -0x326172a9, RZ ;  /* 0xcd9e8d5798397827 */ /* 0x040fe200078e00ff */
[--C-:B------:R-:W-:Y:S02]  /*0f60*/  PRMT R5, RZ, 0x5410, R98.reuse ;  /* 0x00005410ff057816 */ /* 0x100fe40000000062 */
[----:B------:R-:W-:Y:S01]  /*0f70*/  PRMT R4, RZ, 0x7610, R98 ;  /* 0x00007610ff047816 */ /* 0x000fe20000000062 */
[----:B------:R-:W-:Y:S01]  /*0f80*/  IMAD R152, R152, -0x326172a9, RZ ;  /* 0xcd9e8d5798987824 */ /* 0x000fe200078e02ff */
        /* <DEDUP_REMOVED lines=20> */
[----:B------:R-:W-:-:S02]  /*10d0*/  IADD3 R136, R200, -0x700cb87f, RZ ;  /* 0x8ff34781c8887810 */ /* 0x000fc40007ffe0ff */
[----:B------:R-:W-:Y:S02]  /*10e0*/  IADD3 R71, R201, -0x695add53, RZ ;  /* 0x96a522adc9477810 */ /* 0x000fe40007ffe0ff */
        /* <DEDUP_REMOVED lines=21> */
[----:B------:R-:W-:Y:S02]  /*1240*/  LOP3.LUT R151, R150, 0x3, RZ, 0xc0, !PT ;  /* 0x0000000396977812 */ /* 0x000fe400078ec0ff */
        /* <DEDUP_REMOVED lines=9> */
[----:B------:R-:W-:Y:S02]  /*12e0*/  LOP3.LUT R147, R147, R56, R71, 0x96, !PT ;  /* 0x0000003893937212 */ /* 0x000fe400078e9647 */
[----:B------:R-:W-:Y:S02]  /*12f0*/  LOP3.LUT R144, R57, R144, R136, 0x96, !PT ;  /* 0x0000009039907212 */ /* 0x000fe400078e9688 */
        /* <DEDUP_REMOVED lines=8> */
.L_x_2685:
[----:B------:R-:W-:Y:S02]  /*1380*/  ISETP.NE.U32.AND P0, PT, RZ, c[0x0][0x1c0], PT ;  /* 0x00007000ff007a0c */ /* 0x000fe40003f05070 */
[----:B------:R-:W-:-:S02]  /*1390*/  LOP3.LUT P1, RZ, R49, 0x8, RZ, 0xc0, !PT ;  /* 0x0000000831ff7812 */ /* 0x000fc4000782c0ff */
[----:B------:R-:W-:-:S13]  /*13a0*/  ISETP.NE.AND.EX P0, PT, RZ, c[0x0][0x1c4], PT, P0 ;  /* 0x00007100ff007a0c */ /* 0x000fda0003f05300 */
[----:B------:R-:W-:-:S04]  /*13b0*/  @P0 IMAD.MOV.U32 R60, RZ, RZ, 0x2 ;  /* 0x00000002ff3c0424 */ /* 0x000fc800078e00ff */
[----:B------:R-:W-:-:S06]  /*13c0*/  @P0 IMAD.WIDE R60, R37, R60, c[0x0][0x1c0] ;  /* 0x00007000253c0625 */ /* 0x000fcc00078e023c */
[----:B------:R-:W2:Y:S01]  /*13d0*/  @P0 LDG.E.U16 R60, [R60.64] ;  /* 0x000000043c3c0981 */ /* 0x000ea2000c1e1500 */
[----:B------:R-:W-:Y:S01]  /*13e0*/  IMAD R62, R37, c[0x0][0x168], RZ ;  /* 0x00005a00253e7a24 */ /* 0x000fe200078e02ff */
[----:B------:R-:W-:Y:S01]  /*13f0*/  BSSY B0, `(.L_x_2382) ;  /* 0x00002de000007945 */ /* 0x000fe20003800000 */
[----:B------:R-:W-:Y:S01]  /*1400*/  IMAD.MOV.U32 R211, RZ, RZ, 0x3f800000 ;  /* 0x3f800000ffd37424 */ /* 0x000fe200078e00ff */
        /* <DEDUP_REMOVED lines=28> */
.L_x_2385:
[----:B0-----:R-:W-:Y:S02]  /*15d0*/  IMAD.MOV.U32 R171, RZ, RZ, R152 ;  /* 0x000000ffffab7224 */ /* 0x001fe400078e0098 */
.L_x_2386:
[----:B------:R-:W-:Y:S05]  /*15e0*/  BSYNC B1 ;  /* 0x0000000000017941 */ /* 0x000fea0003800000 */
.L_x_2384:
        /* <DEDUP_REMOVED lines=16> */
.L_x_2390:
[----:B------:R-:W-:Y:S05]  /*16f0*/  BSYNC B2 ;  /* 0x0000000000027941 */ /* 0x000fea0003800000 */
.L_x_2389:
[----:B------:R-:W-:Y:S01]  /*1700*/  IMAD.HI.U32 R144, R48, -0x326172a9, RZ ;  /* 0xcd9e8d5730907827 */ /* 0x000fe200078e00ff */
[----:B------:R-:W-:-:S03]  /*1710*/  LOP3.LUT R146, R146, R149, R201, 0x96, !PT ;  /* 0x0000009592927212 */ /* 0x000fc600078e96c9 */
[----:B------:R-:W-:Y:S01]  /*1720*/  IMAD R151, R48, -0x326172a9, RZ ;  /* 0xcd9e8d5730977824 */ /* 0x000fe200078e02ff */
[----:B------:R-:W-:Y:S01]  /*1730*/  LOP3.LUT R144, R144, R47, R200, 0x96, !PT ;  /* 0x0000002f90907212 */ /* 0x000fe200078e96c8 */
[----:B------:R-:W-:-:S04]  /*1740*/  IMAD.WIDE.U32 R146, R146, -0x326172a9, RZ ;  /* 0xcd9e8d5792927825 */ /* 0x000fc800078e00ff */
[----:B------:R-:W-:Y:S01]  /*1750*/  IMAD R152, R46, -0x2daee0ad, RZ ;  /* 0xd2511f532e987824 */ /* 0x000fe200078e02ff */
[----:B------:R-:W-:Y:S01]  /*1760*/  LOP3.LUT R151, R147, R151, R44, 0x96, !PT ;  /* 0x0000009793977212 */ /* 0x000fe200078e962c */
[----:B------:R-:W-:-:S04]  /*1770*/  IMAD.WIDE.U32 R202, R144, -0x2daee0ad, RZ ;  /* 0xd2511f5390ca7825 */ /* 0x000fc800078e00ff */
[----:B------:R-:W-:Y:S01]  /*1780*/  IMAD.WIDE.U32 R204, R151, -0x2daee0ad, RZ ;  /* 0xd2511f5397cc7825 */ /* 0x000fe200078e00ff */
[----:B------:R-:W-:-:S03]  /*1790*/  LOP3.LUT R152, R203, R152, R45, 0x96, !PT ;  /* 0x00000098cb987212 */ /* 0x000fc600078e962d */
[----:B------:R-:W-:Y:S01]  /*17a0*/  IMAD.MOV.U32 R173, RZ, RZ, RZ ;  /* 0x000000ffffad7224 */ /* 0x000fe200078e00ff */
[----:B------:R-:W-:Y:S01]  /*17b0*/  LOP3.LUT R147, R205, R202, R42, 0x96, !PT ;  /* 0x000000cacd937212 */ /* 0x000fe200078e962a */
[----:B------:R-:W-:-:S05]  /*17c0*/  IMAD.WIDE.U32 R184, R152, -0x326172a9, RZ ;  /* 0xcd9e8d5798b87825 */ /* 0x000fca00078e00ff */
[----:B------:R-:W-:Y:S01]  /*17d0*/  LOP3.LUT R202, R185, R146, R43, 0x96, !PT ;  /* 0x00000092b9ca7212 */ /* 0x000fe200078e962b */
[----:B------:R-:W-:-:S04]  /*17e0*/  IMAD.WIDE.U32 R146, R147, -0x326172a9, RZ ;  /* 0xcd9e8d5793927825 */ /* 0x000fc800078e00ff */
[----:B------:R-:W-:Y:S01]  /*17f0*/  IMAD.WIDE.U32 R202, R202, -0x2daee0ad, RZ ;  /* 0xd2511f53caca7825 */ /* 0x000fe200078e00ff */
[----:B------:R-:W-:-:S04]  /*1800*/  LOP3.LUT R205, R147, R184, R39, 0x96, !PT ;  /* 0x000000b893cd7212 */ /* 0x000fc800078e9627 */
        /* <DEDUP_REMOVED lines=23> */
[----:B------:R-:W-:-:S03]  /*1980*/  LOP3.LUT R144, R203, R204, R136, 0x96, !PT ;  /* 0x000000cccb907212 */ /* 0x000fc600078e9688 */
[----:B------:R-:W-:Y:S01]  /*1990*/  IMAD.MOV.U32 R152, RZ, RZ, R202 ;  /* 0x000000ffff987224 */ /* 0x000fe200078e00ca */
[----:B------:R-:W-:Y:S02]  /*19a0*/  LOP3.LUT R147, R147, R184, R71, 0x96, !PT ;  /* 0x000000b893937212 */ /* 0x000fe400078e9647 */
.L_x_2388:
[----:B------:R-:W-:Y:S05]  /*19b0*/  BSYNC B1 ;  /* 0x0000000000017941 */ /* 0x000fea0003800000 */
.L_x_2387:
[----:B------:R-:W0:Y:S01]  /*19c0*/  I2F.U32 R151, R171 ;  /* 0x000000ab00977306 */ /* 0x000e220000201000 */
[----:B------:R-:W-:Y:S01]  /*19d0*/  IMAD.MOV.U32 R196, RZ, RZ, 0x2f800000 ;  /* 0x2f800000ffc47424 */ /* 0x000fe200078e00ff */
[----:B-----5:R-:W-:Y:S01]  /*19e0*/  PRMT R160, RZ, 0x5410, R60 ;  /* 0x00005410ffa07816 */ /* 0x020fe2000000003c */
[----:B------:R-:W-:Y:S01]  /*19f0*/  BSSY B1, `(.L_x_2391) ;  /* 0x0000017000017945 */ /* 0x000fe20003800000 */
[----:B------:R-:W-:Y:S02]  /*1a00*/  LOP3.LUT R49, R49, 0xfffffffb, RZ, 0xc0, !PT ;  /* 0xfffffffb31317812 */ /* 0x000fe400078ec0ff */
[----:B------:R-:W-:Y:S01]  /*1a10*/  IADD3 R183, R173, 0x1, RZ ;  /* 0x00000001adb77810 */ /* 0x000fe20007ffe0ff */
[----:B------:R-:W-:-:S04]  /*1a20*/  FMUL.FTZ R160, R160, R211 ;  /* 0x000000d3a0a07220 */ /* 0x000fc80000410000 */
[----:B------:R-:W-:Y:S02]  /*1a30*/  FMUL.FTZ R160, R160, c[0x0][0x1e8] ;  /* 0x00007a00a0a07a20 */ /* 0x000fe40000410000 */
[----:B0-----:R-:W-:-:S05]  /*1a40*/  FFMA.FTZ R151, R151, R196, 1.1641532182693481445e-10 ;  /* 0x2f00000097977423 */ /* 0x001fca00000100c4 */
[----:B------:R-:W-:Y:S02]  /*1a50*/  FSETP.GTU.FTZ.AND P1, PT, R151, c[0x0][0x1e4], PT ;  /* 0x0000790097007a0b */ /* 0x000fe40003f3c000 */
[----:B------:R-:W-:Y:S02]  /*1a60*/  @P0 PRMT R151, RZ, 0x5410, R56 ;  /* 0x00005410ff970816 */ /* 0x000fe40000000038 */
[----:B------:R-:W-:-:S05]  /*1a70*/  FSEL R160, R160, RZ, !P1 ;  /* 0x000000ffa0a07208 */ /* 0x000fca0004800000 */
[----:B------:R-:W-:-:S04]  /*1a80*/  FMUL.FTZ R160, R33, R160 ;  /* 0x000000a021a07220 */ /* 0x000fc80000410000 */
[----:B------:R-:W-:Y:S01]  /*1a90*/  @P1 LOP3.LUT R49, R49, 0x4, RZ, 0xfc, !PT ;  /* 0x0000000431311812 */ /* 0x000fe200078efcff */
[----:B------:R-:W-:Y:S01]  /*1aa0*/  @P0 FADD.FTZ R160, R151, R160 ;  /* 0x000000a097a00221 */ /* 0x000fe20000010000 */
[----:B------:R-:W-:-:S13]  /*1ab0*/  ISETP.NE.AND P1, PT, R173, 0x1, PT ;  /* 0x00000001ad00780c */ /* 0x000fda0003f25270 */
        /* <DEDUP_REMOVED lines=9> */
.L_x_2392:
[----:B------:R-:W-:Y:S02]  /*1b50*/  IMAD.MOV.U32 R151, RZ, RZ, R152 ;  /* 0x000000ffff977224 */ /* 0x000fe400078e0098 */
.L_x_2393:
[----:B------:R-:W-:Y:S05]  /*1b60*/  BSYNC B1 ;  /* 0x0000000000017941 */ /* 0x000fea0003800000 */
.L_x_2391:
        /* <DEDUP_REMOVED lines=16> */
.L_x_2397:
[----:B------:R-:W-:Y:S05]  /*1c70*/  BSYNC B2 ;  /* 0x0000000000027941 */ /* 0x000fea0003800000 */
.L_x_2396:
        /* <DEDUP_REMOVED lines=43> */
.L_x_2395:
[----:B------:R-:W-:Y:S05]  /*1f30*/  BSYNC B1 ;  /* 0x0000000000017941 */ /* 0x000fea0003800000 */
.L_x_2394:
[----:B------:R-:W0:Y:S01]  /*1f40*/  I2F.U32 R151, R151 ;  /* 0x0000009700977306 */ /* 0x000e220000201000 */
[----:B------:R-:W-:Y:S01]  /*1f50*/  PRMT R184, RZ, 0x7610, R60 ;  /* 0x00007610ffb87816 */ /* 0x000fe2000000003c */
[----:B------:R-:W-:Y:S01]  /*1f60*/  BSSY B1, `(.L_x_2398) ;  /* 0x0000017000017945 */ /* 0x000fe20003800000 */
[----:B------:R-:W-:-:S03]  /*1f70*/  LOP3.LUT R49, R49, 0xfffffffd, RZ, 0xc0, !PT ;  /* 0xfffffffd31317812 */ /* 0x000fc600078ec0ff */
[----:B------:R-:W-:-:S04]  /*1f80*/  FMUL.FTZ R184, R184, R211 ;  /* 0x000000d3b8b87220 */ /* 0x000fc80000410000 */
[----:B------:R-:W-:Y:S02]  /*1f90*/  FMUL.FTZ R184, R184, c[0x0][0x1e8] ;  /* 0x00007a00b8b87a20 */ /* 0x000fe40000410000 */
[----:B0-----:R-:W-:-:S05]  /*1fa0*/  FFMA.FTZ R60, R151, R196, 1.1641532182693481445e-10 ;  /* 0x2f000000973c7423 */ /* 0x001fca00000100c4 */
[----:B------:R-:W-:Y:S02]  /*1fb0*/  FSETP.GTU.FTZ.AND P1, PT, R60, c[0x0][0x1e4], PT ;  /* 0x000079003c007a0b */ /* 0x000fe40003f3c000 */
[----:B------:R-:W-:Y:S02]  /*1fc0*/  @P0 PRMT R60, RZ, 0x7610, R56 ;  /* 0x00007610ff3c0816 */ /* 0x000fe40000000038 */
[----:B------:R-:W-:Y:S02]  /*1fd0*/  FSEL R173, R184, RZ, !P1 ;  /* 0x000000ffb8ad7208 */ /* 0x000fe40004800000 */
[----:B------:R-:W-:-:S03]  /*1fe0*/  IADD3 R184, R183, 0x1, RZ ;  /* 0x00000001b7b87810 */ /* 0x000fc60007ffe0ff */
[----:B------:R-:W-:-:S04]  /*1ff0*/  FMUL.FTZ R173, R32, R173 ;  /* 0x000000ad20ad7220 */ /* 0x000fc80000410000 */
[----:B------:R-:W-:Y:S01]  /*2000*/  @P1 LOP3.LUT R49, R49, 0x2, RZ, 0xfc, !PT ;  /* 0x0000000231311812 */ /* 0x000fe200078efcff */
[----:B------:R-:W-:Y:S01]  /*2010*/  @P0 FADD.FTZ R173, R60, R173 ;  /* 0x000000ad3cad0221 */ /* 0x000fe20000010000 */
[----:B------:R-:W-:-:S13]  /*2020*/  ISETP.NE.AND P1, PT, R183, 0x1, PT ;  /* 0x00000001b700780c */ /* 0x000fda0003f25270 */
        /* <DEDUP_REMOVED lines=9> */
.L_x_2399:
[----:B------:R-:W-:Y:S02]  /*20c0*/  IMAD.MOV.U32 R60, RZ, RZ, R152 ;  /* 0x000000ffff3c7224 */ /* 0x000fe400078e0098 */
.L_x_2400:
[----:B------:R-:W-:Y:S05]  /*20d0*/  BSYNC B1 ;  /* 0x0000000000017941 */ /* 0x000fea0003800000 */
.L_x_2398:
        /* <DEDUP_REMOVED lines=16> */
.L_x_2404:
[----:B------:R-:W-:Y:S05]  /*21e0*/  BSYNC B2 ;  /* 0x0000000000027941 */ /* 0x000fea0003800000 */
.L_x_2403:
        /* <DEDUP_REMOVED lines=9> */
[----:B------:R-:W-:-:S04]  /*2280*/  LOP3.LUT R152, R203, R152, R45, 0x96, !PT ;  /* 0x00000098cb987212 */ /* 0x000fc800078e962d */
        /* <DEDUP_REMOVED lines=31> */
[----:B------:R-:W-:Y:S01]  /*2480*/  LOP3.LUT R147, R147, R184, R71, 0x96, !PT ;  /* 0x000000b893937212 */ /* 0x000fe200078e9647 */
[----:B------:R-:W-:Y:S02]  /*2490*/  IMAD.MOV.U32 R184, RZ, RZ, RZ ;  /* 0x000000ffffb87224 */ /* 0x000fe400078e00ff */
.L_x_2402:
[----:B------:R-:W-:Y:S05]  /*24a0*/  BSYNC B1 ;  /* 0x0000000000017941 */ /* 0x000fea0003800000 */
.L_x_2401:
        /* <DEDUP_REMOVED lines=11> */
[----:B------:R-:W-:-:S04]  /*2560*/  FMUL.FTZ R171, R31, R186 ;  /* 0x000000ba1fab7220 */ /* 0x000fc80000410000 */
        /* <DEDUP_REMOVED lines=10> */
.L_x_2406:
[----:B------:R-:W-:Y:S02]  /*2610*/  IMAD.MOV.U32 R60, RZ, RZ, R152 ;  /* 0x000000ffff3c7224 */ /* 0x000fe400078e0098 */
.L_x_2407:
[----:B------:R-:W-:Y:S05]  /*2620*/  BSYNC B1 ;  /* 0x0000000000017941 */ /* 0x000fea0003800000 */
.L_x_2405:
        /* <DEDUP_REMOVED lines=16> */
.L_x_2411:
[----:B------:R-:W-:Y:S05]  /*2730*/  BSYNC B2 ;  /* 0x0000000000027941 */ /* 0x000fea0003800000 */
.L_x_2410:
        /* <DEDUP_REMOVED lines=43> */
.L_x_2409:
[----:B------:R-:W-:Y:S05]  /*29f0*/  BSYNC B1 ;  /* 0x0000000000017941 */ /* 0x000fea0003800000 */
.L_x_2408:
        /* <DEDUP_REMOVED lines=9> */
[----:B------:R-:W-:-:S05]  /*2a90*/  FSEL R61, R61, RZ, !P2 ;  /* 0x000000ff3d3d7208 */ /* 0x000fca0005000000 */
[----:B------:R-:W-:Y:S01]  /*2aa0*/  FMUL.FTZ R184, R30, R61 ;  /* 0x0000003d1eb87220 */ /* 0x000fe20000410000 */
        /* <DEDUP_REMOVED lines=11> */
.L_x_2413:
[----:B------:R-:W-:Y:S02]  /*2b60*/  IMAD.MOV.U32 R151, RZ, RZ, R152 ;  /* 0x000000ffff977224 */ /* 0x000fe400078e0098 */
.L_x_2414:
[----:B------:R-:W-:Y:S05]  /*2b70*/  BSYNC B1 ;  /* 0x0000000000017941 */ /* 0x000fea0003800000 */
.L_x_2412:
        /* <DEDUP_REMOVED lines=16> */
.L_x_2418:
[----:B------:R-:W-:Y:S05]  /*2c80*/  BSYNC B2 ;  /* 0x0000000000027941 */ /* 0x000fea0003800000 */
.L_x_2417:
        /* <DEDUP_REMOVED lines=43> */
.L_x_2416:
[----:B------:R-:W-:Y:S05]  /*2f40*/  BSYNC B1 ;  /* 0x0000000000017941 */ /* 0x000fea0003800000 */
.L_x_2415:
        /* <DEDUP_REMOVED lines=22> */
.L_x_2420:
[----:B------:R-:W-:Y:S02]  /*30b0*/  IMAD.MOV.U32 R151, RZ, RZ, R152 ;  /* 0x000000ffff977224 */ /* 0x000fe400078e0098 */
.L_x_2421:
[----:B------:R-:W-:Y:S05]  /*30c0*/  BSYNC B1 ;  /* 0x0000000000017941 */ /* 0x000fea0003800000 */
.L_x_2419:
        /* <DEDUP_REMOVED lines=16> */
.L_x_2425:
[----:B------:R-:W-:Y:S05]  /*31d0*/  BSYNC B2 ;  /* 0x0000000000027941 */ /* 0x000fea0003800000 */
.L_x_2424:
        /* <DEDUP_REMOVED lines=36> */
[----:B------:R-:W-:Y:S01]  /*3420*/  IMAD.MOV.U32 R61, RZ, RZ, RZ ;  /* 0x000000ffff3d7224 */ /* 0x000fe200078e00ff */
[----:B------:R-:W-:Y:S01]  /*3430*/  LOP3.LUT R146, R205, R146, R129, 0x96, !PT ;  /* 0x00000092cd927212 */ /* 0x000fe200078e9681 */
[----:B------:R-:W-:-:S04]  /*3440*/  IMAD.WIDE.U32 R202, R202, -0x326172a9, RZ ;  /* 0xcd9e8d57caca7825 */ /* 0x000fc800078e00ff */
[----:B------:R-:W-:Y:S01]  /*3450*/  IMAD.WIDE.U32 R146, R146, -0x2daee0ad, RZ ;  /* 0xd2511f5392927825 */ /* 0x000fe200078e00ff */
[----:B------:R-:W-:-:S03]  /*3460*/  LOP3.LUT R144, R203, R204, R136, 0x96, !PT ;  /* 0x000000cccb907212 */ /* 0x000fc600078e9688 */
[----:B------:R-:W-:Y:S01]  /*3470*/  IMAD.MOV.U32 R152, RZ, RZ, R202 ;  /* 0x000000ffff987224 */ /* 0x000fe200078e00ca */
[----:B------:R-:W-:Y:S02]  /*3480*/  LOP3.LUT R147, R147, R60, R71, 0x96, !PT ;  /* 0x0000003c93937212 */ /* 0x000fe400078e9647 */
.L_x_2423:
[----:B------:R-:W-:Y:S05]  /*3490*/  BSYNC B1 ;  /* 0x0000000000017941 */ /* 0x000fea0003800000 */
.L_x_2422:
        /* <DEDUP_REMOVED lines=11> */
[----:B------:R-:W-:-:S04]  /*3550*/  FMUL.FTZ R186, R28, R185 ;  /* 0x000000b91cba7220 */ /* 0x000fc80000410000 */
        /* <DEDUP_REMOVED lines=10> */
.L_x_2427:
[----:B------:R-:W-:Y:S02]  /*3600*/  IMAD.MOV.U32 R62, RZ, RZ, R152 ;  /* 0x000000ffff3e7224 */ /* 0x000fe400078e0098 */
.L_x_2428:
[----:B------:R-:W-:Y:S05]  /*3610*/  BSYNC B1 ;  /* 0x0000000000017941 */ /* 0x000fea0003800000 */
.L_x_2426:
        /* <DEDUP_REMOVED lines=16> */
.L_x_2432:
[----:B------:R-:W-:Y:S05]  /*3720*/  BSYNC B2 ;  /* 0x0000000000027941 */ /* 0x000fea0003800000 */
.L_x_2431:
        /* <DEDUP_REMOVED lines=43> */
.L_x_2430:
[----:B------:R-:W-:Y:S05]  /*39e0*/  BSYNC B1 ;  /* 0x0000000000017941 */ /* 0x000fea0003800000 */
.L_x_2429:
        /* <DEDUP_REMOVED lines=22> */
.L_x_2434:
[----:B------:R-:W-:Y:S02]  /*3b50*/  IMAD.MOV.U32 R62, RZ, RZ, R152 ;  /* 0x000000ffff3e7224 */ /* 0x000fe400078e0098 */
.L_x_2435:
[----:B------:R-:W-:Y:S05]  /*3b60*/  BSYNC B1 ;  /* 0x0000000000017941 */ /* 0x000fea0003800000 */
.L_x_2433:
        /* <DEDUP_REMOVED lines=18> */
.L_x_2439:
[----:B------:R-:W-:Y:S05]  /*3c90*/  BSYNC B2 ;  /* 0x0000000000027941 */ /* 0x000fea0003800000 */
.L_x_2438:
        /* <DEDUP_REMOVED lines=43> */
.L_x_2437:
[----:B------:R-:W-:Y:S05]  /*3f50*/  BSYNC B1 ;  /* 0x0000000000017941 */ /* 0x000fea0003800000 */
.L_x_2436:
[----:B------:R-:W0:Y:S01]  /*3f60*/  I2F.U32 R61, R62 ;  /* 0x0000003e003d7306 */ /* 0x000e220000201000 */
[----:B------:R-:W-:Y:S02]  /*3f70*/  PRMT R60, RZ, 0x7610, R63 ;  /* 0x00007610ff3c7816 */ /* 0x000fe4000000003f */
[----:B------:R-:W-:Y:S02]  /*3f80*/  SEL R205, RZ, 0x10000, P5 ;  /* 0x00010000ffcd7807 */ /* 0x000fe40002800000 */
[----:B------:R-:W-:Y:S01]  /*3f90*/  LOP3.LUT P5, RZ, R49, 0x2, RZ, 0xc0, !PT ;  /* 0x0000000231ff7812 */ /* 0x000fe200078ac0ff */
[----:B------:R-:W-:Y:S01]  /*3fa0*/  FMUL.FTZ R60, R60, R211 ;  /* 0x000000d33c3c7220 */ /* 0x000fe20000410000 */
[----:B------:R-:W-:Y:S02]  /*3fb0*/  SEL R208, RZ, 0x1, P1 ;  /* 0x00000001ffd07807 */ /* 0x000fe40000800000 */
[----:B------:R-:W-:Y:S01]  /*3fc0*/  SEL R202, RZ, 0x1, P2 ;  /* 0x00000001ffca7807 */ /* 0x000fe20001000000 */
[----:B------:R-:W-:Y:S01]  /*3fd0*/  FMUL.FTZ R60, R60, c[0x0][0x1e8] ;  /* 0x00007a003c3c7a20 */ /* 0x000fe20000410000 */
[----:B------:R-:W-:Y:S01]  /*3fe0*/  SEL R206, RZ, 0x1, P5 ;  /* 0x00000001ffce7807 */ /* 0x000fe20002800000 */
[----:B------:R-:W-:Y:S01]  /*3ff0*/  IMAD.WIDE.U32 R208, R208, 0x10000, RZ ;  /* 0x00010000d0d07825 */ /* 0x000fe200078e00ff */
[----:B------:R-:W-:-:S02]  /*4000*/  SEL R204, RZ, 0x100, P4 ;  /* 0x00000100ffcc7807 */ /* 0x000fc40002000000 */
[----:B------:R-:W-:Y:S01]  /*4010*/  SEL R213, RZ, 0x1, P3 ;  /* 0x00000001ffd57807 */ /* 0x000fe20001800000 */
[----:B0-----:R-:W-:Y:S01]  /*4020*/  FFMA.FTZ R61, R61, R196, 1.1641532182693481445e-10 ;  /* 0x2f0000003d3d7423 */ /* 0x001fe200000100c4 */
[----:B------:R-:W-:Y:S01]  /*4030*/  LOP3.LUT P6, RZ, R49, 0x4, RZ, 0xc0, !PT ;  /* 0x0000000431ff7812 */ /* 0x000fe200078cc0ff */
[----:B------:R-:W-:Y:S01]  /*4040*/  IMAD.WIDE.U32 R206, R206, 0x100, RZ ;  /* 0x00000100cece7825 */ /* 0x000fe200078e00ff */
[----:B------:R-:W-:Y:S02]  /*4050*/  F2FP.BF16.PACK_AB R62, R186, R183 ;  /* 0x000000b7ba3e723e */ /* 0x000fe400000010ff */
[----:B------:R-:W-:Y:S02]  /*4060*/  FSETP.GTU.FTZ.AND P1, PT, R61, c[0x0][0x1e4], PT ;  /* 0x000079003d007a0b */ /* 0x000fe40003f3c000 */
[----:B------:R-:W-:Y:S02]  /*4070*/  SEL R203, RZ, 0x1, P6 ;  /* 0x00000001ffcb7807 */ /* 0x000fe40003000000 */
[----:B------:R-:W-:Y:S01]  /*4080*/  FSEL R63, R60, RZ, !P1 ;  /* 0x000000ff3c3f7208 */ /* 0x000fe20004800000 */
[----:B------:R-:W-:Y:S01]  /*4090*/  IMAD.WIDE.U32 R60, R202, 0x1000000, RZ ;  /* 0x01000000ca3c7825 */ /* 0x000fe200078e00ff */
[----:B------:R-:W-:-:S02]  /*40a0*/  SEL R196, RZ, 0x1000000, P1 ;  /* 0x01000000ffc47807 */ /* 0x000fc40000800000 */
[----:B------:R-:W-:Y:S02]  /*40b0*/  LEA R202, P1, R161, c[0x0][0x190], 0x3 ;  /* 0x00006400a1ca7a11 */ /* 0x000fe400078218ff */
[----:B------:R-:W-:Y:S02]  /*40c0*/  LOP3.LUT R206, R206, R60, R208, 0xfe, !PT ;  /* 0x0000003ccece7212 */ /* 0x000fe400078efed0 */
[----:B------:R-:W-:Y:S01]  /*40d0*/  LOP3.LUT R60, R204, R196, R205, 0xfe, !PT ;  /* 0x000000c4cc3c7212 */ /* 0x000fe200078efecd */
[----:B------:R-:W-:Y:S01]  /*40e0*/  FMUL.FTZ R196, R26, R63 ;  /* 0x0000003f1ac47220 */ /* 0x000fe20000410000 */
[----:B------:R-:W-:Y:S02]  /*40f0*/  LOP3.LUT R206, R206, R203, RZ, 0xfc, !PT ;  /* 0x000000cbcece7212 */ /* 0x000fe400078efcff */
[----:B------:R-:W-:Y:S02]  /*4100*/  LOP3.LUT R213, R61, R60, R213, 0xfe, !PT ;  /* 0x0000003c3dd57212 */ /* 0x000fe400078efed5 */
[----:B------:R-:W-:-:S02]  /*4110*/  @P0 PRMT R61, RZ, 0x7610, R59 ;  /* 0x00007610ff3d0816 */ /* 0x000fc4000000003b */
[----:B------:R-:W-:Y:S02]  /*4120*/  F2FP.BF16.PACK_AB R60, R173, R160 ;  /* 0x000000a0ad3c723e */ /* 0x000fe400000010ff */
[----:B------:R-:W-:Y:S01]  /*4130*/  LEA.HI.X R203, R161, c[0x0][0x194], RZ, 0x3, P1 ;  /* 0x00006500a1cb7a11 */ /* 0x000fe200008f1cff */
[----:B------:R-:W-:Y:S01]  /*4140*/  @P0 FADD.FTZ R196, R61, R196 ;  /* 0x000000c43dc40221 */ /* 0x000fe20000010000 */
[C---:B------:R-:W-:Y:S02]  /*4150*/  LEA R204, P0, R161.reuse, c[0x0][0x188], 0x4 ;  /* 0x00006200a1cc7a11 */ /* 0x040fe400078020ff */
[----:B------:R-:W-:Y:S02]  /*4160*/  F2FP.BF16.PACK_AB R61, R184, R171 ;  /* 0x000000abb83d723e */ /* 0x000fe400000010ff */
[----:B------:R-:W-:Y:S02]  /*4170*/  LEA.HI.X R205, R161, c[0x0][0x18c], RZ, 0x4, P0 ;  /* 0x00006300a1cd7a11 */ /* 0x000fe400000f24ff */
[----:B------:R-:W-:-:S02]  /*4180*/  F2FP.BF16.PACK_AB R63, R196, R185 ;  /* 0x000000b9c43f723e */ /* 0x000fc400000010ff */
[----:B------:R-:W-:Y:S02]  /*4190*/  LOP3.LUT R207, R207, R213, R209, 0xfe, !PT ;  /* 0x000000d5cfcf7212 */ /* 0x000fe400078efed1 */
[----:B------:R-:W-:Y:S01]  /*41a0*/  IADD3 R212, R161, 0x20, RZ ;  /* 0x00000020a1d47810 */ /* 0x000fe20007ffe0ff */
[----:B------:R0:W-:Y:S04]  /*41b0*/  STG.E.128 [R204.64], R60 ;  /* 0x0000003ccc007986 */ /* 0x0001e8000c101d04 */
[----:B------:R0:W-:Y:S02]  /*41c0*/  STG.E.64 [R202.64], R206 ;  /* 0x000000ceca007986 */ /* 0x0001e4000c101b04 */
.L_x_2383:
[----:B------:R-:W-:Y:S05]  /*41d0*/  BSYNC B0 ;  /* 0x0000000000007941 */ /* 0x000fea0003800000 */
.L_x_2382:
[----:B------:R-:W-:Y:S01]  /*41e0*/  LOP3.LUT P0, RZ, R49, 0x80, RZ, 0xc0, !PT ;  /* 0x0000008031ff7812 */ /* 0x000fe2000780c0ff */
        /* <DEDUP_REMOVED lines=22> */
.L_x_2443:
[----:B0-----:R-:W-:Y:S02]  /*4350*/  IMAD.MOV.U32 R169, RZ, RZ, R152 ;  /* 0x000000ffffa97224 */ /* 0x001fe400078e0098 */
.L_x_2444:
[----:B------:R-:W-:Y:S05]  /*4360*/  BSYNC B1 ;  /* 0x0000000000017941 */ /* 0x000fea0003800000 */
.L_x_2442:
        /* <DEDUP_REMOVED lines=16> */
.L_x_2448:
[----:B------:R-:W-:Y:S05]  /*4470*/  BSYNC B2 ;  /* 0x0000000000027941 */ /* 0x000fea0003800000 */
.L_x_2447:
        /* <DEDUP_REMOVED lines=43> */
.L_x_2446:
[----:B------:R-:W-:Y:S05]  /*4730*/  BSYNC B1 ;  /* 0x0000000000017941 */ /* 0x000fea0003800000 */
.L_x_2445:
[----:B------:R-:W0:Y:S01]  /*4740*/  I2F.U32 R180, R169 ;  /* 0x000000a900b47306 */ /* 0x000e220000201000 */
[----:B------:R-:W-:Y:S01]  /*4750*/  IMAD.MOV.U32 R195, RZ, RZ, 0x2f800000 ;  /* 0x2f800000ffc37424 */ /* 0x000fe200078e00ff */
[----:B-----5:R-:W-:Y:S01]  /*4760*/  PRMT R182, RZ, 0x5410, R60 ;  /* 0x00005410ffb67816 */ /* 0x020fe2000000003c */
[----:B------:R-:W-:Y:S01]  /*4770*/  BSSY B1, `(.L_x_2449) ;  /* 0x0000017000017945 */ /* 0x000fe20003800000 */
[----:B------:R-:W-:-:S03]  /*4780*/  LOP3.LUT R49, R49, 0xfffffffb, RZ, 0xc0, !PT ;  /* 0xfffffffb31317812 */ /* 0x000fc600078ec0ff */
[----:B------:R-:W-:-:S04]  /*4790*/  FMUL.FTZ R182, R182, R211 ;  /* 0x000000d3b6b67220 */ /* 0x000fc80000410000 */
[----:B------:R-:W-:Y:S02]  /*47a0*/  FMUL.FTZ R182, R182, c[0x0][0x1e8] ;  /* 0x00007a00b6b67a20 */ /* 0x000fe40000410000 */
[----:B0-----:R-:W-:-:S05]  /*47b0*/  FFMA.FTZ R180, R180, R195, 1.1641532182693481445e-10 ;  /* 0x2f000000b4b47423 */ /* 0x001fca00000100c3 */
[----:B------:R-:W-:Y:S02]  /*47c0*/  FSETP.GTU.FTZ.AND P1, PT, R180, c[0x0][0x1e4], PT ;  /* 0x00007900b4007a0b */ /* 0x000fe40003f3c000 */
[----:B------:R-:W-:Y:S02]  /*47d0*/  IADD3 R180, R170, 0x1, RZ ;  /* 0x00000001aab47810 */ /* 0x000fe40007ffe0ff */
[----:B------:R-:W-:-:S05]  /*47e0*/  FSEL R182, R182, RZ, !P1 ;  /* 0x000000ffb6b67208 */ /* 0x000fca0004800000 */
[----:B------:R-:W-:Y:S01]  /*47f0*/  FMUL.FTZ R159, R25, R182 ;  /* 0x000000b6199f7220 */ /* 0x000fe20000410000 */
[----:B------:R-:W-:-:S03]  /*4800*/  @P0 PRMT R182, RZ, 0x5410, R56 ;  /* 0x00005410ffb60816 */ /* 0x000fc60000000038 */
[----:B------:R-:W-:Y:S02]  /*4810*/  @P1 LOP3.LUT R49, R49, 0x4, RZ, 0xfc, !PT ;  /* 0x0000000431311812 */ /* 0x000fe400078efcff */
[----:B------:R-:W-:Y:S01]  /*4820*/  ISETP.NE.AND P1, PT, R170, 0x1, PT ;  /* 0x00000001aa00780c */ /* 0x000fe20003f25270 */
[----:B------:R-:W-:-:S12]  /*4830*/  @P0 FADD.FTZ R159, R182, R159 ;  /* 0x0000009fb69f0221 */ /* 0x000fd80000010000 */
        /* <DEDUP_REMOVED lines=9> */
.L_x_2450:
[----:B------:R-:W-:Y:S02]  /*48d0*/  IMAD.MOV.U32 R151, RZ, RZ, R152 ;  /* 0x000000ffff977224 */ /* 0x000fe400078e0098 */
.L_x_2451:
[----:B------:R-:W-:Y:S05]  /*48e0*/  BSYNC B1 ;  /* 0x0000000000017941 */ /* 0x000fea0003800000 */
.L_x_2449:
        /* <DEDUP_REMOVED lines=16> */
.L_x_2455:
[----:B------:R-:W-:Y:S05]  /*49f0*/  BSYNC B2 ;  /* 0x0000000000027941 */ /* 0x000fea0003800000 */
.L_x_2454:
        /* <DEDUP_REMOVED lines=40> */
[----:B------:R-:W-:Y:S02]  /*4c80*/  LOP3.LUT R144, R205, R206, R136, 0x96, !PT ;  /* 0x000000cecd907212 */ /* 0x000fe400078e9688 */
[----:B------:R-:W-:Y:S02]  /*4c90*/  MOV R152, R204 ;  /* 0x000000cc00987202 */ /* 0x000fe40000000f00 */
[----:B------:R-:W-:Y:S02]  /*4ca0*/  LOP3.LUT R147, R147, R202, R71, 0x96, !PT ;  /* 0x000000ca93937212 */ /* 0x000fe400078e9647 */
.L_x_2453:
[----:B------:R-:W-:Y:S05]  /*4cb0*/  BSYNC B1 ;  /* 0x0000000000017941 */ /* 0x000fea0003800000 */
.L_x_2452:
[----:B------:R0:W1:Y:S01]  /*4cc0*/  I2F.U32 R170, R151 ;  /* 0x0000009700aa7306 */ /* 0x0000620000201000 */
[----:B------:R-:W-:Y:S01]  /*4cd0*/  PRMT R60, RZ, 0x7610, R60 ;  /* 0x00007610ff3c7816 */ /* 0x000fe2000000003c */
[----:B------:R-:W-:Y:S01]  /*4ce0*/  BSSY B1, `(.L_x_2456) ;  /* 0x0000017000017945 */ /* 0x000fe20003800000 */
[----:B------:R-:W-:Y:S02]  /*4cf0*/  LOP3.LUT R49, R49, 0xfffffffd, RZ, 0xc0, !PT ;  /* 0xfffffffd31317812 */ /* 0x000fe400078ec0ff */
[----:B------:R-:W-:Y:S01]  /*4d00*/  IADD3 R182, R180, 0x1, RZ ;  /* 0x00000001b4b67810 */ /* 0x000fe20007ffe0ff */
[----:B------:R-:W-:Y:S01]  /*4d10*/  FMUL.FTZ R60, R60, R211 ;  /* 0x000000d33c3c7220 */ /* 0x000fe20000410000 */
[----:B0-----:R-:W-:-:S03]  /*4d20*/  @P0 PRMT R151, RZ, 0x7610, R56 ;  /* 0x00007610ff970816 */ /* 0x001fc60000000038 */
[----:B------:R-:W-:Y:S02]  /*4d30*/  FMUL.FTZ R60, R60, c[0x0][0x1e8] ;  /* 0x00007a003c3c7a20 */ /* 0x000fe40000410000 */
[----:B-1----:R-:W-:-:S05]  /*4d40*/  FFMA.FTZ R170, R170, R195, 1.1641532182693481445e-10 ;  /* 0x2f000000aaaa7423 */ /* 0x002fca00000100c3 */
[----:B------:R-:W-:-:S04]  /*4d50*/  FSETP.GTU.FTZ.AND P1, PT, R170, c[0x0][0x1e4], PT ;  /* 0x00007900aa007a0b */ /* 0x000fc80003f3c000 */
        /* <DEDUP_REMOVED lines=14> */
.L_x_2457:
[----:B------:R-:W-:Y:S02]  /*4e40*/  IMAD.MOV.U32 R60, RZ, RZ, R152 ;  /* 0x000000ffff3c7224 */ /* 0x000fe400078e0098 */
.L_x_2458:
[----:B------:R-:W-:Y:S05]  /*4e50*/  BSYNC B1 ;  /* 0x0000000000017941 */ /* 0x000fea0003800000 */
.L_x_2456:
        /* <DEDUP_REMOVED lines=16> */
.L_x_2462:
[----:B------:R-:W-:Y:S05]  /*4f60*/  BSYNC B2 ;  /* 0x0000000000027941 */ /* 0x000fea0003800000 */
.L_x_2461:
        /* <DEDUP_REMOVED lines=43> */
.L_x_2460:
[----:B------:R-:W-:Y:S05]  /*5220*/  BSYNC B1 ;  /* 0x0000000000017941 */ /* 0x000fea0003800000 */
.L_x_2459:
        /* <DEDUP_REMOVED lines=8> */
[----:B------:R-:W-:-:S04]  /*52b0*/  FSETP.GTU.FTZ.AND P1, PT, R151, c[0x0][0x1e4], PT ;  /* 0x0000790097007a0b */ /* 0x000fc80003f3c000 */
[----:B------:R-:W-:-:S05]  /*52c0*/  FSEL R180, R180, RZ, !P1 ;  /* 0x000000ffb4b47208 */ /* 0x000fca0004800000 */
[----:B------:R-:W-:Y:S01]  /*52d0*/  FMUL.FTZ R169, R23, R180 ;  /* 0x000000b417a97220 */ /* 0x000fe20000410000 */
        /* <DEDUP_REMOVED lines=11> */
.L_x_2464:
[----:B------:R-:W-:Y:S02]  /*5390*/  IMAD.MOV.U32 R60, RZ, RZ, R152 ;  /* 0x000000ffff3c7224 */ /* 0x000fe400078e0098 */
.L_x_2465:
[----:B------:R-:W-:Y:S05]  /*53a0*/  BSYNC B1 ;  /* 0x0000000000017941 */ /* 0x000fea0003800000 */
.L_x_2463:
        /* <DEDUP_REMOVED lines=16> */
.L_x_2469:
[----:B------:R-:W-:Y:S05]  /*54b0*/  BSYNC B2 ;  /* 0x0000000000027941 */ /* 0x000fea0003800000 */
.L_x_2468:
        /* <DEDUP_REMOVED lines=43> */
.L_x_2467:
[----:B------:R-:W-:Y:S05]  /*5770*/  BSYNC B1 ;  /* 0x0000000000017941 */ /* 0x000fea0003800000 */
.L_x_2466:
        /* <DEDUP_REMOVED lines=22> */
.L_x_2471:
[----:B------:R-:W-:Y:S02]  /*58e0*/  IMAD.MOV.U32 R151, RZ, RZ, R152 ;  /* 0x000000ffff977224 */ /* 0x000fe400078e0098 */
.L_x_2472:
[----:B------:R-:W-:Y:S05]  /*58f0*/  BSYNC B1 ;  /* 0x0000000000017941 */ /* 0x000fea0003800000 */
.L_x_2470:
        /* <DEDUP_REMOVED lines=16> */
.L_x_2476:
[----:B------:R-:W-:Y:S05]  /*5a00*/  BSYNC B2 ;  /* 0x0000000000027941 */ /* 0x000fea0003800000 */
.L_x_2475:
        /* <DEDUP_REMOVED lines=43> */
.L_x_2474:
[----:B------:R-:W-:Y:S05]  /*5cc0*/  BSYNC B1 ;  /* 0x0000000000017941 */ /* 0x000fea0003800000 */
.L_x_2473:
        /* <DEDUP_REMOVED lines=22> */
.L_x_2478:
[----:B------:R-:W-:Y:S02]  /*5e30*/  IMAD.MOV.U32 R151, RZ, RZ, R152 ;  /* 0x000000ffff977224 */ /* 0x000fe400078e0098 */
.L_x_2479:
[----:B------:R-:W-:Y:S05]  /*5e40*/  BSYNC B1 ;  /* 0x0000000000017941 */ /* 0x000fea0003800000 */
.L_x_2477:
        /* <DEDUP_REMOVED lines=16> */
.L_x_2483:
[----:B------:R-:W-:Y:S05]  /*5f50*/  BSYNC B2 ;  /* 0x0000000000027941 */ /* 0x000fea0003800000 */
.L_x_2482:
        /* <DEDUP_REMOVED lines=41> */
[----:B------:R-:W-:Y:S01]  /*61f0*/  LOP3.LUT R147, R147, R60, R71, 0x96, !PT ;  /* 0x0000003c93937212 */ /* 0x000fe200078e9647 */
[----:B------:R-:W-:Y:S02]  /*6200*/  IMAD.MOV.U32 R60, RZ, RZ, RZ ;  /* 0x000000ffff3c7224 */ /* 0x000fe400078e00ff */
.L_x_2481:
[----:B------:R-:W-:Y:S05]  /*6210*/  BSYNC B1 ;  /* 0x0000000000017941 */ /* 0x000fea0003800000 */
.L_x_2480:
        /* <DEDUP_REMOVED lines=10> */
[----:B------:R-:W-:-:S03]  /*62c0*/  @P0 PRMT R62, RZ, 0x7610, R58 ;  /* 0x00007610ff3e0816 */ /* 0x000fc6000000003a */
        /* <DEDUP_REMOVED lines=11> */
.L_x_2485:
[----:B------:R-:W-:Y:S02]  /*6380*/  IMAD.MOV.U32 R62, RZ, RZ, R152 ;  /* 0x000000ffff3e7224 */ /* 0x000fe400078e0098 */
.L_x_2486:
[----:B------:R-:W-:Y:S05]  /*6390*/  BSYNC B1 ;  /* 0x0000000000017941 */ /* 0x000fea0003800000 */
.L_x_2484:
        /* <DEDUP_REMOVED lines=16> */
.L_x_2490:
[----:B------:R-:W-:Y:S05]  /*64a0*/  BSYNC B2 ;  /* 0x0000000000027941 */ /* 0x000fea0003800000 */
.L_x_2489:
        /* <DEDUP_REMOVED lines=43> */
.L_x_2488:
[----:B------:R-:W-:Y:S05]  /*6760*/  BSYNC B1 ;  /* 0x0000000000017941 */ /* 0x000fea0003800000 */
.L_x_2487:
        /* <DEDUP_REMOVED lines=22> */
.L_x_2492:
[----:B------:R-:W-:Y:S02]  /*68d0*/  IMAD.MOV.U32 R62, RZ, RZ, R152 ;  /* 0x000000ffff3e7224 */ /* 0x000fe400078e0098 */
.L_x_2493:
[----:B------:R-:W-:Y:S05]  /*68e0*/  BSYNC B1 ;  /* 0x0000000000017941 */ /* 0x000fea0003800000 */
.L_x_2491:
        /* <DEDUP_REMOVED lines=18> */
.L_x_2497:
[----:B------:R-:W-:Y:S05]  /*6a10*/  BSYNC B2 ;  /* 0x0000000000027941 */ /* 0x000fea0003800000 */
.L_x_2496:
        /* <DEDUP_REMOVED lines=43> */
.L_x_2495:
[----:B------:R-:W-:Y:S05]  /*6cd0*/  BSYNC B1 ;  /* 0x0000000000017941 */ /* 0x000fea0003800000 */
.L_x_2494:
[----:B------:R0:W1:Y:S01]  /*6ce0*/  I2F.U32 R60, R62 ;  /* 0x0000003e003c7306 */ /* 0x0000620000201000 */
[----:B------:R-:W-:Y:S02]  /*6cf0*/  SEL R204, RZ, 0x10000, P5 ;  /* 0x00010000ffcc7807 */ /* 0x000fe40002800000 */
[----:B------:R-:W-:Y:S02]  /*6d00*/  LOP3.LUT P5, RZ, R49, 0x2, RZ, 0xc0, !PT ;  /* 0x0000000231ff7812 */ /* 0x000fe400078ac0ff */
[----:B------:R-:W-:Y:S02]  /*6d10*/  SEL R208, RZ, 0x1, P1 ;  /* 0x00000001ffd07807 */ /* 0x000fe40000800000 */
[----:B------:R-:W-:Y:S02]  /*6d20*/  SEL R202, RZ, 0x1, P2 ;  /* 0x00000001ffca7807 */ /* 0x000fe40001000000 */
[----:B0-----:R-:W-:Y:S01]  /*6d30*/  PRMT R62, RZ, 0x7610, R63 ;  /* 0x00007610ff3e7816 */ /* 0x001fe2000000003f */
[----:B------:R-:W-:Y:S01]  /*6d40*/  IMAD.WIDE.U32 R208, R208, 0x10000, RZ ;  /* 0x00010000d0d07825 */ /* 0x000fe200078e00ff */
[----:B------:R-:W-:-:S02]  /*6d50*/  SEL R206, RZ, 0x1, P5 ;  /* 0x00000001ffce7807 */ /* 0x000fc40002800000 */
[----:B------:R-:W-:Y:S01]  /*6d60*/  SEL R203, RZ, 0x100, P4 ;  /* 0x00000100ffcb7807 */ /* 0x000fe20002000000 */
[----:B------:R-:W-:Y:S01]  /*6d70*/  FMUL.FTZ R61, R62, R211 ;  /* 0x000000d33e3d7220 */ /* 0x000fe20000410000 */
[----:B------:R-:W-:Y:S01]  /*6d80*/  SEL R213, RZ, 0x1, P3 ;  /* 0x00000001ffd57807 */ /* 0x000fe20001800000 */
[----:B-1----:R-:W-:Y:S01]  /*6d90*/  FFMA.FTZ R60, R60, R195, 1.1641532182693481445e-10 ;  /* 0x2f0000003c3c7423 */ /* 0x002fe200000100c3 */
[----:B------:R-:W-:Y:S01]  /*6da0*/  LOP3.LUT P6, RZ, R49, 0x4, RZ, 0xc0, !PT ;  /* 0x0000000431ff7812 */ /* 0x000fe200078cc0ff */
[----:B------:R-:W-:Y:S01]  /*6db0*/  FMUL.FTZ R61, R61, c[0x0][0x1e8] ;  /* 0x00007a003d3d7a20 */ /* 0x000fe20000410000 */
[----:B------:R-:W-:Y:S01]  /*6dc0*/  F2FP.BF16.PACK_AB R62, R187, R180 ;  /* 0x000000b4bb3e723e */ /* 0x000fe200000010ff */
[----:B------:R-:W-:Y:S01]  /*6dd0*/  IMAD.WIDE.U32 R206, R206, 0x100, RZ ;  /* 0x00000100cece7825 */ /* 0x000fe200078e00ff */
[----:B------:R-:W-:Y:S02]  /*6de0*/  FSETP.GTU.FTZ.AND P1, PT, R60, c[0x0][0x1e4], PT ;  /* 0x000079003c007a0b */ /* 0x000fe40003f3c000 */
[----:B------:R-:W-:-:S02]  /*6df0*/  SEL R63, RZ, 0x1, P6 ;  /* 0x00000001ff3f7807 */ /* 0x000fc40003000000 */
[----:B------:R-:W-:Y:S01]  /*6e00*/  FSEL R195, R61, RZ, !P1 ;  /* 0x000000ff3dc37208 */ /* 0x000fe20004800000 */
[----:B------:R-:W-:Y:S01]  /*6e10*/  IMAD.WIDE.U32 R60, R202, 0x1000000, RZ ;  /* 0x01000000ca3c7825 */ /* 0x000fe200078e00ff */
[----:B------:R-:W-:Y:S02]  /*6e20*/  SEL R205, RZ, 0x1000000, P1 ;  /* 0x01000000ffcd7807 */ /* 0x000fe40000800000 */
[----:B------:R-:W-:Y:S01]  /*6e30*/  LEA R202, P1, R212, c[0x0][0x190], 0x3 ;  /* 0x00006400d4ca7a11 */ /* 0x000fe200078218ff */
[----:B------:R-:W-:Y:S01]  /*6e40*/  FMUL.FTZ R195, R18, R195 ;  /* 0x000000c312c37220 */ /* 0x000fe20000410000 */
[----:B------:R-:W-:Y:S02]  /*6e50*/  LOP3.LUT R206, R206, R60, R208, 0xfe, !PT ;  /* 0x0000003ccece7212 */ /* 0x000fe400078efed0 */
[----:B------:R-:W-:Y:S02]  /*6e60*/  LOP3.LUT R60, R203, R205, R204, 0xfe, !PT ;  /* 0x000000cdcb3c7212 */ /* 0x000fe400078efecc */
[----:B------:R-:W-:-:S02]  /*6e70*/  LOP3.LUT R206, R206, R63, RZ, 0xfc, !PT ;  /* 0x0000003fcece7212 */ /* 0x000fc400078efcff */
[----:B------:R-:W-:Y:S02]  /*6e80*/  LOP3.LUT R213, R61, R60, R213, 0xfe, !PT ;  /* 0x0000003c3dd57212 */ /* 0x000fe400078efed5 */
[----:B------:R-:W-:Y:S02]  /*6e90*/  @P0 PRMT R60, RZ, 0x7610, R59 ;  /* 0x00007610ff3c0816 */ /* 0x000fe4000000003b */
[----:B------:R-:W-:Y:S02]  /*6ea0*/  F2FP.BF16.PACK_AB R61, R182, R169 ;  /* 0x000000a9b63d723e */ /* 0x000fe400000010ff */
[----:B------:R-:W-:Y:S01]  /*6eb0*/  LEA.HI.X R203, R212, c[0x0][0x194], RZ, 0x3, P1 ;  /* 0x00006500d4cb7a11 */ /* 0x000fe200008f1cff */
[----:B------:R-:W-:Y:S01]  /*6ec0*/  @P0 FADD.FTZ R195, R60, R195 ;  /* 0x000000c33cc30221 */ /* 0x000fe20000010000 */
[----:B------:R-:W-:Y:S02]  /*6ed0*/  LEA R204, P0, R212, c[0x0][0x188], 0x4 ;  /* 0x00006200d4cc7a11 */ /* 0x000fe400078020ff */
[----:B------:R-:W-:-:S02]  /*6ee0*/  F2FP.BF16.PACK_AB R60, R170, R159 ;  /* 0x0000009faa3c723e */ /* 0x000fc400000010ff */
[C---:B------:R-:W-:Y:S02]  /*6ef0*/  LEA.HI.X R205, R212.reuse, c[0x0][0x18c], RZ, 0x4, P0 ;  /* 0x00006300d4cd7a11 */ /* 0x040fe400000f24ff */
[----:B------:R-:W-:Y:S02]  /*6f00*/  F2FP.BF16.PACK_AB R63, R195, R188 ;  /* 0x000000bcc33f723e */ /* 0x000fe400000010ff */
[----:B------:R-:W-:Y:S02]  /*6f10*/  LOP3.LUT R207, R207, R213, R209, 0xfe, !PT ;  /* 0x000000d5cfcf7212 */ /* 0x000fe400078efed1 */
[----:B------:R-:W-:Y:S01]  /*6f20*/  IADD3 R212, R212, 0x20, RZ ;  /* 0x00000020d4d47810 */ /* 0x000fe20007ffe0ff */
[----:B------:R0:W-:Y:S04]  /*6f30*/  STG.E.128 [R204.64], R60 ;  /* 0x0000003ccc007986 */ /* 0x0001e8000c101d04 */
[----:B------:R0:W-:Y:S02]  /*6f40*/  STG.E.64 [R202.64], R206 ;  /* 0x000000ceca007986 */ /* 0x0001e4000c101b04 */
.L_x_2441:
[----:B------:R-:W-:Y:S05]  /*6f50*/  BSYNC B0 ;  /* 0x0000000000007941 */ /* 0x000fea0003800000 */
.L_x_2440:
        /* <DEDUP_REMOVED lines=23> */
.L_x_2501:
[----:B0-----:R-:W-:Y:S02]  /*70d0*/  IMAD.MOV.U32 R166, RZ, RZ, R152 ;  /* 0x000000ffffa67224 */ /* 0x001fe400078e0098 */
.L_x_2502:
[----:B------:R-:W-:Y:S05]  /*70e0*/  BSYNC B1 ;  /* 0x0000000000017941 */ /* 0x000fea0003800000 */
.L_x_2500:
        /* <DEDUP_REMOVED lines=16> */
.L_x_2506:
[----:B------:R-:W-:Y:S05]  /*71f0*/  BSYNC B2 ;  /* 0x0000000000027941 */ /* 0x000fea0003800000 */
.L_x_2505:
        /* <DEDUP_REMOVED lines=43> */
.L_x_2504:
[----:B------:R-:W-:Y:S05]  /*74b0*/  BSYNC B1 ;  /* 0x0000000000017941 */ /* 0x000fea0003800000 */
.L_x_2503:
[----:B------:R0:W1:Y:S01]  /*74c0*/  I2F.U32 R151, R166 ;  /* 0x000000a600977306 */ /* 0x0000620000201000 */
[----:B------:R-:W-:Y:S01]  /*74d0*/  IMAD.MOV.U32 R198, RZ, RZ, 0x2f800000 ;  /* 0x2f800000ffc67424 */ /* 0x000fe200078e00ff */
[----:B------:R-:W-:Y:S01]  /*74e0*/  LOP3.LUT R49, R49, 0xfffffffb, RZ, 0xc0, !PT ;  /* 0xfffffffb31317812 */ /* 0x000fe200078ec0ff */
[----:B------:R-:W-:Y:S01]  /*74f0*/  BSSY B1, `(.L_x_2507) ;  /* 0x0000017000017945 */ /* 0x000fe20003800000 */
[----:B------:R-:W-:Y:S02]  /*7500*/  IADD3 R179, R168, 0x1, RZ ;  /* 0x00000001a8b37810 */ /* 0x000fe40007ffe0ff */
[----:B0----5:R-:W-:-:S05]  /*7510*/  PRMT R166, RZ, 0x5410, R60 ;  /* 0x00005410ffa67816 */ /* 0x021fca000000003c */
[----:B------:R-:W-:Y:S01]  /*7520*/  FMUL.FTZ R157, R166, R211 ;  /* 0x000000d3a69d7220 */ /* 0x000fe20000410000 */
[----:B------:R-:W-:Y:S01]  /*7530*/  @P0 PRMT R166, RZ, 0x5410, R56 ;  /* 0x00005410ffa60816 */ /* 0x000fe20000000038 */
[----:B-1----:R-:W-:Y:S02]  /*7540*/  FFMA.FTZ R151, R151, R198, 1.1641532182693481445e-10 ;  /* 0x2f00000097977423 */ /* 0x002fe400000100c6 */
[----:B------:R-:W-:-:S03]  /*7550*/  FMUL.FTZ R157, R157, c[0x0][0x1e8] ;  /* 0x00007a009d9d7a20 */ /* 0x000fc60000410000 */
        /* <DEDUP_REMOVED lines=15> */
.L_x_2508:
[----:B------:R-:W-:Y:S02]  /*7650*/  IMAD.MOV.U32 R151, RZ, RZ, R152 ;  /* 0x000000ffff977224 */ /* 0x000fe400078e0098 */
.L_x_2509:
[----:B------:R-:W-:Y:S05]  /*7660*/  BSYNC B1 ;  /* 0x0000000000017941 */ /* 0x000fea0003800000 */
.L_x_2507:
        /* <DEDUP_REMOVED lines=16> */
.L_x_2513:
[----:B------:R-:W-:Y:S05]  /*7770*/  BSYNC B2 ;  /* 0x0000000000027941 */ /* 0x000fea0003800000 */
.L_x_2512:
        /* <DEDUP_REMOVED lines=43> */
.L_x_2511:
[----:B------:R-:W-:Y:S05]  /*7a30*/  BSYNC B1 ;  /* 0x0000000000017941 */ /* 0x000fea0003800000 */
.L_x_2510:
[----:B------:R-:W0:Y:S01]  /*7a40*/  I2F.U32 R151, R151 ;  /* 0x0000009700977306 */ /* 0x000e220000201000 */
[----:B------:R-:W-:Y:S01]  /*7a50*/  PRMT R166, RZ, 0x7610, R60 ;  /* 0x00007610ffa67816 */ /* 0x000fe2000000003c */
[----:B------:R-:W-:Y:S01]  /*7a60*/  BSSY B1, `(.L_x_2514) ;  /* 0x0000017000017945 */ /* 0x000fe20003800000 */
[----:B------:R-:W-:-:S03]  /*7a70*/  LOP3.LUT R49, R49, 0xfffffffd, RZ, 0xc0, !PT ;  /* 0xfffffffd31317812 */ /* 0x000fc600078ec0ff */
        /* <DEDUP_REMOVED lines=20> */
.L_x_2515:
[----:B------:R-:W-:Y:S02]  /*7bc0*/  IMAD.MOV.U32 R60, RZ, RZ, R152 ;  /* 0x000000ffff3c7224 */ /* 0x000fe400078e0098 */
.L_x_2516:
[----:B------:R-:W-:Y:S05]  /*7bd0*/  BSYNC B1 ;  /* 0x0000000000017941 */ /* 0x000fea0003800000 */
.L_x_2514:
        /* <DEDUP_REMOVED lines=16> */
.L_x_2520:
[----:B------:R-:W-:Y:S05]  /*7ce0*/  BSYNC B2 ;  /* 0x0000000000027941 */ /* 0x000fea0003800000 */
.L_x_2519:
        /* <DEDUP_REMOVED lines=43> */
.L_x_2518:
[----:B------:R-:W-:Y:S05]  /*7fa0*/  BSYNC B1 ;  /* 0x0000000000017941 */ /* 0x000fea0003800000 */
.L_x_2517:
        /* <DEDUP_REMOVED lines=22> */
.L_x_2522:
[----:B------:R-:W-:Y:S02]  /*8110*/  IMAD.MOV.U32 R60, RZ, RZ, R152 ;  /* 0x000000ffff3c7224 */ /* 0x000fe400078e0098 */
.L_x_2523:
[----:B------:R-:W-:Y:S05]  /*8120*/  BSYNC B1 ;  /* 0x0000000000017941 */ /* 0x000fea0003800000 */
.L_x_2521:
        /* <DEDUP_REMOVED lines=16> */
.L_x_2527:
[----:B------:R-:W-:Y:S05]  /*8230*/  BSYNC B2 ;  /* 0x0000000000027941 */ /* 0x000fea0003800000 */
.L_x_2526:
        /* <DEDUP_REMOVED lines=43> */
.L_x_2525:
[----:B------:R-:W-:Y:S05]  /*84f0*/  BSYNC B1 ;  /* 0x0000000000017941 */ /* 0x000fea0003800000 */
.L_x_2524:
        /* <DEDUP_REMOVED lines=22> */
.L_x_2529:
[----:B------:R-:W-:Y:S02]  /*8660*/  IMAD.MOV.U32 R151, RZ, RZ, R152 ;  /* 0x000000ffff977224 */ /* 0x000fe400078e0098 */
.L_x_2530:
[----:B------:R-:W-:Y:S05]  /*8670*/  BSYNC B1 ;  /* 0x0000000000017941 */ /* 0x000fea0003800000 */
.L_x_2528:
        /* <DEDUP_REMOVED lines=16> */
.L_x_2534:
[----:B------:R-:W-:Y:S05]  /*8780*/  BSYNC B2 ;  /* 0x0000000000027941 */ /* 0x000fea0003800000 */
.L_x_2533:
        /* <DEDUP_REMOVED lines=43> */
.L_x_2532:
[----:B------:R-:W-:Y:S05]  /*8a40*/  BSYNC B1 ;  /* 0x0000000000017941 */ /* 0x000fea0003800000 */
.L_x_2531:
        /* <DEDUP_REMOVED lines=22> */
.L_x_2536:
[----:B------:R-:W-:Y:S02]  /*8bb0*/  IMAD.MOV.U32 R151, RZ, RZ, R152 ;  /* 0x000000ffff977224 */ /* 0x000fe400078e0098 */
.L_x_2537:
[----:B------:R-:W-:Y:S05]  /*8bc0*/  BSYNC B1 ;  /* 0x0000000000017941 */ /* 0x000fea0003800000 */
.L_x_2535:
        /* <DEDUP_REMOVED lines=16> */
.L_x_2541:
[----:B------:R-:W-:Y:S05]  /*8cd0*/  BSYNC B2 ;  /* 0x0000000000027941 */ /* 0x000fea0003800000 */
.L_x_2540:
        /* <DEDUP_REMOVED lines=43> */
.L_x_2539:
[----:B------:R-:W-:Y:S05]  /*8f90*/  BSYNC B1 ;  /* 0x0000000000017941 */ /* 0x000fea0003800000 */
.L_x_2538:
        /* <DEDUP_REMOVED lines=22> */
.L_x_2543:
[----:B------:R-:W-:Y:S02]  /*9100*/  IMAD.MOV.U32 R62, RZ, RZ, R152 ;  /* 0x000000ffff3e7224 */ /* 0x000fe400078e0098 */
.L_x_2544:
[----:B------:R-:W-:Y:S05]  /*9110*/  BSYNC B1 ;  /* 0x0000000000017941 */ /* 0x000fea0003800000 */
.L_x_2542:
        /* <DEDUP_REMOVED lines=16> */
.L_x_2548:
[----:B------:R-:W-:Y:S05]  /*9220*/  BSYNC B2 ;  /* 0x0000000000027941 */ /* 0x000fea0003800000 */
.L_x_2547:
        /* <DEDUP_REMOVED lines=43> */
.L_x_2546:
[----:B------:R-:W-:Y:S05]  /*94e0*/  BSYNC B1 ;  /* 0x0000000000017941 */ /* 0x000fea0003800000 */
.L_x_2545:
        /* <DEDUP_REMOVED lines=22> */
.L_x_2550:
[----:B------:R-:W-:Y:S02]  /*9650*/  IMAD.MOV.U32 R62, RZ, RZ, R152 ;  /* 0x000000ffff3e7224 */ /* 0x000fe400078e0098 */
.L_x_2551:
[----:B------:R-:W-:Y:S05]  /*9660*/  BSYNC B1 ;  /* 0x0000000000017941 */ /* 0x000fea0003800000 */
.L_x_2549:
        /* <DEDUP_REMOVED lines=18> */
.L_x_2555:
[----:B------:R-:W-:Y:S05]  /*9790*/  BSYNC B2 ;  /* 0x0000000000027941 */ /* 0x000fea0003800000 */
.L_x_2554:
        /* <DEDUP_REMOVED lines=43> */
.L_x_2553:
[----:B------:R-:W-:Y:S05]  /*9a50*/  BSYNC B1 ;  /* 0x0000000000017941 */ /* 0x000fea0003800000 */
.L_x_2552:
        /* <DEDUP_REMOVED lines=29> */
[C---:B------:R-:W-:Y:S01]  /*9c30*/  LEA.HI.X R203, R212.reuse, c[0x0][0x194], RZ, 0x3, P1 ;  /* 0x00006500d4cb7a11 */ /* 0x040fe200008f1cff */
        /* <DEDUP_REMOVED lines=9> */
.L_x_2499:
[----:B------:R-:W-:Y:S05]  /*9cd0*/  BSYNC B0 ;  /* 0x0000000000007941 */ /* 0x000fea0003800000 */
.L_x_2498:
        /* <DEDUP_REMOVED lines=23> */
.L_x_2559:
[----:B0-----:R-:W-:Y:S02]  /*9e50*/  IMAD.MOV.U32 R165, RZ, RZ, R152 ;  /* 0x000000ffffa57224 */ /* 0x001fe400078e0098 */
.L_x_2560:
[----:B------:R-:W-:Y:S05]  /*9e60*/  BSYNC B1 ;  /* 0x0000000000017941 */ /* 0x000fea0003800000 */
.L_x_2558:
        /* <DEDUP_REMOVED lines=16> */
.L_x_2564:
[----:B------:R-:W-:Y:S05]  /*9f70*/  BSYNC B2 ;  /* 0x0000000000027941 */ /* 0x000fea0003800000 */
.L_x_2563:
        /* <DEDUP_REMOVED lines=43> */
.L_x_2562:
[----:B------:R-:W-:Y:S05]  /*a230*/  BSYNC B1 ;  /* 0x0000000000017941 */ /* 0x000fea0003800000 */
.L_x_2561:
[----:B------:R-:W0:Y:S01]  /*a240*/  I2F.U32 R162, R165 ;  /* 0x000000a500a27306 */ /* 0x000e220000201000 */
[----:B------:R-:W-:Y:S01]  /*a250*/  IMAD.MOV.U32 R197, RZ, RZ, 0x2f800000 ;  /* 0x2f800000ffc57424 */ /* 0x000fe200078e00ff */
[----:B-----5:R-:W-:Y:S01]  /*a260*/  PRMT R176, RZ, 0x5410, R60 ;  /* 0x00005410ffb07816 */ /* 0x020fe2000000003c */
[----:B------:R-:W-:Y:S01]  /*a270*/  BSSY B1, `(.L_x_2565) ;  /* 0x0000017000017945 */ /* 0x000fe20003800000 */
[----:B------:R-:W-:Y:S02]  /*a280*/  LOP3.LUT R49, R49, 0xfffffffb, RZ, 0xc0, !PT ;  /* 0xfffffffb31317812 */ /* 0x000fe400078ec0ff */
        /* <DEDUP_REMOVED lines=20> */
.L_x_2566:
[----:B------:R-:W-:Y:S02]  /*a3d0*/  MOV R151, R152 ;  /* 0x0000009800977202 */ /* 0x000fe40000000f00 */
.L_x_2567:
[----:B------:R-:W-:Y:S05]  /*a3e0*/  BSYNC B1 ;  /* 0x0000000000017941 */ /* 0x000fea0003800000 */
.L_x_2565:
        /* <DEDUP_REMOVED lines=16> */
.L_x_2571:
[----:B------:R-:W-:Y:S05]  /*a4f0*/  BSYNC B2 ;  /* 0x0000000000027941 */ /* 0x000fea0003800000 */
.L_x_2570:
        /* <DEDUP_REMOVED lines=43> */
.L_x_2569:
[----:B------:R-:W-:Y:S05]  /*a7b0*/  BSYNC B1 ;  /* 0x0000000000017941 */ /* 0x000fea0003800000 */
.L_x_2568:
        /* <DEDUP_REMOVED lines=8> */
[----:B------:R-:W-:Y:S02]  /*a840*/  IADD3 R178, R176, 0x1, RZ ;  /* 0x00000001b0b27810 */ /* 0x000fe40007ffe0ff */
[----:B------:R-:W-:Y:S02]  /*a850*/  FSEL R167, R60, RZ, !P1 ;  /* 0x000000ff3ca77208 */ /* 0x000fe40004800000 */
[----:B------:R-:W-:-:S03]  /*a860*/  @P0 PRMT R60, RZ, 0x7610, R56 ;  /* 0x00007610ff3c0816 */ /* 0x000fc60000000038 */
        /* <DEDUP_REMOVED lines=13> */
.L_x_2573:
[----:B------:R-:W-:Y:S02]  /*a940*/  IMAD.MOV.U32 R60, RZ, RZ, R152 ;  /* 0x000000ffff3c7224 */ /* 0x000fe400078e0098 */
.L_x_2574:
[----:B------:R-:W-:Y:S05]  /*a950*/  BSYNC B1 ;  /* 0x0000000000017941 */ /* 0x000fea0003800000 */
.L_x_2572:
        /* <DEDUP_REMOVED lines=16> */
.L_x_2578:
[----:B------:R-:W-:Y:S05]  /*aa60*/  BSYNC B2 ;  /* 0x0000000000027941 */ /* 0x000fea0003800000 */
.L_x_2577:
        /* <DEDUP_REMOVED lines=43> */
.L_x_2576:
[----:B------:R-:W-:Y:S05]  /*ad20*/  BSYNC B1 ;  /* 0x0000000000017941 */ /* 0x000fea0003800000 */
.L_x_2575:
        /* <DEDUP_REMOVED lines=22> */
.L_x_2580:
[----:B------:R-:W-:Y:S02]  /*ae90*/  IMAD.MOV.U32 R60, RZ, RZ, R152 ;  /* 0x000000ffff3c7224 */ /* 0x000fe400078e0098 */
.L_x_2581:
[----:B------:R-:W-:Y:S05]  /*aea0*/  BSYNC B1 ;  /* 0x0000000000017941 */ /* 0x000fea0003800000 */
.L_x_2579:
        /* <DEDUP_REMOVED lines=16> */
.L_x_2585:
[----:B------:R-:W-:Y:S05]  /*afb0*/  BSYNC B2 ;  /* 0x0000000000027941 */ /* 0x000fea0003800000 */
.L_x_2584:
        /* <DEDUP_REMOVED lines=43> */
.L_x_2583:
[----:B------:R-:W-:Y:S05]  /*b270*/  BSYNC B1 ;  /* 0x0000000000017941 */ /* 0x000fea0003800000 */
.L_x_2582:
        /* <DEDUP_REMOVED lines=22> */
.L_x_2587:
[----:B------:R-:W-:Y:S02]  /*b3e0*/  IMAD.MOV.U32 R151, RZ, RZ, R152 ;  /* 0x000000ffff977224 */ /* 0x000fe400078e0098 */
.L_x_2588:
[----:B------:R-:W-:Y:S05]  /*b3f0*/  BSYNC B1 ;  /* 0x0000000000017941 */ /* 0x000fea0003800000 */
.L_x_2586:
        /* <DEDUP_REMOVED lines=16> */
.L_x_2592:
[----:B------:R-:W-:Y:S05]  /*b500*/  BSYNC B2 ;  /* 0x0000000000027941 */ /* 0x000fea0003800000 */
.L_x_2591:
        /* <DEDUP_REMOVED lines=43> */
.L_x_2590:
[----:B------:R-:W-:Y:S05]  /*b7c0*/  BSYNC B1 ;  /* 0x0000000000017941 */ /* 0x000fea0003800000 */
.L_x_2589:
        /* <DEDUP_REMOVED lines=22> */
.L_x_2594:
[----:B------:R-:W-:Y:S02]  /*b930*/  MOV R151, R152 ;  /* 0x0000009800977202 */ /* 0x000fe40000000f00 */
.L_x_2595:
[----:B------:R-:W-:Y:S05]  /*b940*/  BSYNC B1 ;  /* 0x0000000000017941 */ /* 0x000fea0003800000 */
.L_x_2593:
        /* <DEDUP_REMOVED lines=16> */
.L_x_2599:
[----:B------:R-:W-:Y:S05]  /*ba50*/  BSYNC B2 ;  /* 0x0000000000027941 */ /* 0x000fea0003800000 */
.L_x_2598:
        /* <DEDUP_REMOVED lines=43> */
.L_x_2597:
[----:B------:R-:W-:Y:S05]  /*bd10*/  BSYNC B1 ;  /* 0x0000000000017941 */ /* 0x000fea0003800000 */
.L_x_2596:
        /* <DEDUP_REMOVED lines=22> */
.L_x_2601:
[----:B------:R-:W-:Y:S02]  /*be80*/  IMAD.MOV.U32 R62, RZ, RZ, R152 ;  /* 0x000000ffff3e7224 */ /* 0x000fe400078e0098 */
.L_x_2602:
[----:B------:R-:W-:Y:S05]  /*be90*/  BSYNC B1 ;  /* 0x0000000000017941 */ /* 0x000fea0003800000 */
.L_x_2600:
        /* <DEDUP_REMOVED lines=16> */
.L_x_2606:
[----:B------:R-:W-:Y:S05]  /*bfa0*/  BSYNC B2 ;  /* 0x0000000000027941 */ /* 0x000fea0003800000 */
.L_x_2605:
        /* <DEDUP_REMOVED lines=43> */
.L_x_2604:
[----:B------:R-:W-:Y:S05]  /*c260*/  BSYNC B1 ;  /* 0x0000000000017941 */ /* 0x000fea0003800000 */
.L_x_2603:
        /* <DEDUP_REMOVED lines=22> */
.L_x_2608:
[----:B------:R-:W-:Y:S02]  /*c3d0*/  IMAD.MOV.U32 R62, RZ, RZ, R152 ;  /* 0x000000ffff3e7224 */ /* 0x000fe400078e0098 */
.L_x_2609:
[----:B------:R-:W-:Y:S05]  /*c3e0*/  BSYNC B1 ;  /* 0x0000000000017941 */ /* 0x000fea0003800000 */
.L_x_2607:
        /* <DEDUP_REMOVED lines=18> */
.L_x_2613:
[----:B------:R-:W-:Y:S05]  /*c510*/  BSYNC B2 ;  /* 0x0000000000027941 */ /* 0x000fea0003800000 */
.L_x_2612:
        /* <DEDUP_REMOVED lines=43> */
.L_x_2611:
[----:B------:R-:W-:Y:S05]  /*c7d0*/  BSYNC B1 ;  /* 0x0000000000017941 */ /* 0x000fea0003800000 */
.L_x_2610:
        /* <DEDUP_REMOVED lines=39> */
.L_x_2557:
[----:B------:R-:W-:Y:S05]  /*ca50*/  BSYNC B0 ;  /* 0x0000000000007941 */ /* 0x000fea0003800000 */
.L_x_2556:
        /* <DEDUP_REMOVED lines=23> */
.L_x_2617:
[----:B0-----:R-:W-:Y:S02]  /*cbd0*/  IMAD.MOV.U32 R172, RZ, RZ, R152 ;  /* 0x000000ffffac7224 */ /* 0x001fe400078e0098 */
.L_x_2618:
[----:B------:R-:W-:Y:S05]  /*cbe0*/  BSYNC B1 ;  /* 0x0000000000017941 */ /* 0x000fea0003800000 */
.L_x_2616:
        /* <DEDUP_REMOVED lines=16> */
.L_x_2622:
[----:B------:R-:W-:Y:S05]  /*ccf0*/  BSYNC B2 ;  /* 0x0000000000027941 */ /* 0x000fea0003800000 */
.L_x_2621:
        /* <DEDUP_REMOVED lines=43> */
.L_x_2620:
[----:B------:R-:W-:Y:S05]  /*cfb0*/  BSYNC B1 ;  /* 0x0000000000017941 */ /* 0x000fea0003800000 */
.L_x_2619:
[----:B------:R0:W1:Y:S01]  /*cfc0*/  I2F.U32 R164, R172 ;  /* 0x000000ac00a47306 */ /* 0x0000620000201000 */
[----:B------:R-:W-:Y:S01]  /*cfd0*/  IMAD.MOV.U32 R199, RZ, RZ, 0x2f800000 ;  /* 0x2f800000ffc77424 */ /* 0x000fe200078e00ff */
[----:B------:R-:W-:Y:S01]  /*cfe0*/  LOP3.LUT R49, R49, 0xfffffffb, RZ, 0xc0, !PT ;  /* 0xfffffffb31317812 */ /* 0x000fe200078ec0ff */
[----:B------:R-:W-:Y:S01]  /*cff0*/  BSSY B1, `(.L_x_2623) ;  /* 0x0000017000017945 */ /* 0x000fe20003800000 */
[----:B------:R-:W-:Y:S02]  /*d000*/  IADD3 R174, R177, 0x1, RZ ;  /* 0x00000001b1ae7810 */ /* 0x000fe40007ffe0ff */
[----:B0----5:R-:W-:-:S05]  /*d010*/  PRMT R172, RZ, 0x5410, R60 ;  /* 0x00005410ffac7816 */ /* 0x021fca000000003c */
[----:B------:R-:W-:Y:S02]  /*d020*/  FMUL.FTZ R151, R172, R211 ;  /* 0x000000d3ac977220 */ /* 0x000fe40000410000 */
[----:B-1----:R-:W-:Y:S02]  /*d030*/  FFMA.FTZ R164, R164, R199, 1.1641532182693481445e-10 ;  /* 0x2f000000a4a47423 */ /* 0x002fe400000100c7 */
[----:B------:R-:W-:-:S03]  /*d040*/  FMUL.FTZ R151, R151, c[0x0][0x1e8] ;  /* 0x00007a0097977a20 */ /* 0x000fc60000410000 */
[----:B------:R-:W-:-:S04]  /*d050*/  FSETP.GTU.FTZ.AND P1, PT, R164, c[0x0][0x1e4], PT ;  /* 0x00007900a4007a0b */ /* 0x000fc80003f3c000 */
        /* <DEDUP_REMOVED lines=15> */
.L_x_2624:
[----:B------:R-:W-:Y:S02]  /*d150*/  IMAD.MOV.U32 R151, RZ, RZ, R152 ;  /* 0x000000ffff977224 */ /* 0x000fe400078e0098 */
.L_x_2625:
[----:B------:R-:W-:Y:S05]  /*d160*/  BSYNC B1 ;  /* 0x0000000000017941 */ /* 0x000fea0003800000 */
.L_x_2623:
        /* <DEDUP_REMOVED lines=16> */
.L_x_2629:
[----:B------:R-:W-:Y:S05]  /*d270*/  BSYNC B2 ;  /* 0x0000000000027941 */ /* 0x000fea0003800000 */
.L_x_2628:
        /* <DEDUP_REMOVED lines=43> */
.L_x_2627:
[----:B------:R-:W-:Y:S05]  /*d530*/  BSYNC B1 ;  /* 0x0000000000017941 */ /* 0x000fea0003800000 */
.L_x_2626:
[----:B------:R-:W0:Y:S01]  /*d540*/  I2F.U32 R172, R151 ;  /* 0x0000009700ac7306 */ /* 0x000e220000201000 */
[----:B------:R-:W-:Y:S01]  /*d550*/  PRMT R60, RZ, 0x7610, R60 ;  /* 0x00007610ff3c7816 */ /* 0x000fe2000000003c */
[----:B------:R-:W-:Y:S01]  /*d560*/  BSSY B1, `(.L_x_2630) ;  /* 0x0000017000017945 */ /* 0x000fe20003800000 */
[----:B------:R-:W-:Y:S02]  /*d570*/  LOP3.LUT R49, R49, 0xfffffffd, RZ, 0xc0, !PT ;  /* 0xfffffffd31317812 */ /* 0x000fe400078ec0ff */
[----:B------:R-:W-:Y:S01]  /*d580*/  IADD3 R177, R174, 0x1, RZ ;  /* 0x00000001aeb17810 */ /* 0x000fe20007ffe0ff */
[----:B------:R-:W-:-:S04]  /*d590*/  FMUL.FTZ R60, R60, R211 ;  /* 0x000000d33c3c7220 */ /* 0x000fc80000410000 */
[----:B------:R-:W-:Y:S02]  /*d5a0*/  FMUL.FTZ R60, R60, c[0x0][0x1e8] ;  /* 0x00007a003c3c7a20 */ /* 0x000fe40000410000 */
[----:B0-----:R-:W-:-:S05]  /*d5b0*/  FFMA.FTZ R172, R172, R199, 1.1641532182693481445e-10 ;  /* 0x2f000000acac7423 */ /* 0x001fca00000100c7 */
        /* <DEDUP_REMOVED lines=16> */
.L_x_2631:
[----:B------:R-:W-:Y:S02]  /*d6c0*/  IMAD.MOV.U32 R60, RZ, RZ, R152 ;  /* 0x000000ffff3c7224 */ /* 0x000fe400078e0098 */
.L_x_2632:
[----:B------:R-:W-:Y:S05]  /*d6d0*/  BSYNC B1 ;  /* 0x0000000000017941 */ /* 0x000fea0003800000 */
.L_x_2630:
        /* <DEDUP_REMOVED lines=16> */
.L_x_2636:
[----:B------:R-:W-:Y:S05]  /*d7e0*/  BSYNC B2 ;  /* 0x0000000000027941 */ /* 0x000fea0003800000 */
.L_x_2635:
        /* <DEDUP_REMOVED lines=43> */
.L_x_2634:
[----:B------:R-:W-:Y:S05]  /*daa0*/  BSYNC B1 ;  /* 0x0000000000017941 */ /* 0x000fea0003800000 */
.L_x_2633:
        /* <DEDUP_REMOVED lines=22> */
.L_x_2638:
[----:B------:R-:W-:Y:S02]  /*dc10*/  IMAD.MOV.U32 R60, RZ, RZ, R152 ;  /* 0x000000ffff3c7224 */ /* 0x000fe400078e0098 */
.L_x_2639:
[----:B------:R-:W-:Y:S05]  /*dc20*/  BSYNC B1 ;  /* 0x0000000000017941 */ /* 0x000fea0003800000 */
.L_x_2637:
        /* <DEDUP_REMOVED lines=16> */
.L_x_2643:
[----:B------:R-:W-:Y:S05]  /*dd30*/  BSYNC B2 ;  /* 0x0000000000027941 */ /* 0x000fea0003800000 */
.L_x_2642:
        /* <DEDUP_REMOVED lines=43> */
.L_x_2641:
[----:B------:R-:W-:Y:S05]  /*dff0*/  BSYNC B1 ;  /* 0x0000000000017941 */ /* 0x000fea0003800000 */
.L_x_2640:
        /* <DEDUP_REMOVED lines=22> */
.L_x_2645:
[----:B------:R-:W-:Y:S02]  /*e160*/  IMAD.MOV.U32 R151, RZ, RZ, R152 ;  /* 0x000000ffff977224 */ /* 0x000fe400078e0098 */
.L_x_2646:
[----:B------:R-:W-:Y:S05]  /*e170*/  BSYNC B1 ;  /* 0x0000000000017941 */ /* 0x000fea0003800000 */
.L_x_2644:
        /* <DEDUP_REMOVED lines=16> */
.L_x_2650:
[----:B------:R-:W-:Y:S05]  /*e280*/  BSYNC B2 ;  /* 0x0000000000027941 */ /* 0x000fea0003800000 */
.L_x_2649:
        /* <DEDUP_REMOVED lines=43> */
.L_x_2648:
[----:B------:R-:W-:Y:S05]  /*e540*/  BSYNC B1 ;  /* 0x0000000000017941 */ /* 0x000fea0003800000 */
.L_x_2647:
        /* <DEDUP_REMOVED lines=22> */
.L_x_2652:
[----:B------:R-:W-:Y:S02]  /*e6b0*/  IMAD.MOV.U32 R151, RZ, RZ, R152 ;  /* 0x000000ffff977224 */ /* 0x000fe400078e0098 */
.L_x_2653:
[----:B------:R-:W-:Y:S05]  /*e6c0*/  BSYNC B1 ;  /* 0x0000000000017941 */ /* 0x000fea0003800000 */
.L_x_2651:
        /* <DEDUP_REMOVED lines=16> */
.L_x_2657:
[----:B------:R-:W-:Y:S05]  /*e7d0*/  BSYNC B2 ;  /* 0x0000000000027941 */ /* 0x000fea0003800000 */
.L_x_2656:
        /* <DEDUP_REMOVED lines=43> */
.L_x_2655:
[----:B------:R-:W-:Y:S05]  /*ea90*/  BSYNC B1 ;  /* 0x0000000000017941 */ /* 0x000fea0003800000 */
.L_x_2654:
        /* <DEDUP_REMOVED lines=22> */
.L_x_2659:
[----:B------:R-:W-:Y:S02]  /*ec00*/  IMAD.MOV.U32 R62, RZ, RZ, R152 ;  /* 0x000000ffff3e7224 */ /* 0x000fe400078e0098 */
.L_x_2660:
[----:B------:R-:W-:Y:S05]  /*ec10*/  BSYNC B1 ;  /* 0x0000000000017941 */ /* 0x000fea0003800000 */
.L_x_2658:
        /* <DEDUP_REMOVED lines=16> */
.L_x_2664:
[----:B------:R-:W-:Y:S05]  /*ed20*/  BSYNC B2 ;  /* 0x0000000000027941 */ /* 0x000fea0003800000 */
.L_x_2663:
        /* <DEDUP_REMOVED lines=43> */
.L_x_2662:
[----:B------:R-:W-:Y:S05]  /*efe0*/  BSYNC B1 ;  /* 0x0000000000017941 */ /* 0x000fea0003800000 */
.L_x_2661:
        /* <DEDUP_REMOVED lines=22> */
.L_x_2666:
[----:B------:R-:W-:Y:S02]  /*f150*/  IMAD.MOV.U32 R62, RZ, RZ, R152 ;  /* 0x000000ffff3e7224 */ /* 0x000fe400078e0098 */
.L_x_2667:
[----:B------:R-:W-:Y:S05]  /*f160*/  BSYNC B1 ;  /* 0x0000000000017941 */ /* 0x000fea0003800000 */
.L_x_2665:
        /* <DEDUP_REMOVED lines=18> */
.L_x_2671:
[----:B------:R-:W-:Y:S05]  /*f290*/  BSYNC B2 ;  /* 0x0000000000027941 */ /* 0x000fea0003800000 */
.L_x_2670:
        /* <DEDUP_REMOVED lines=43> */
.L_x_2669:
[----:B------:R-:W-:Y:S05]  /*f550*/  BSYNC B1 ;  /* 0x0000000000017941 */ /* 0x000fea0003800000 */
.L_x_2668:
[----:B------:R0:W1:Y:S01]  /*f560*/  I2F.U32 R60, R62 ;  /* 0x0000003e003c7306 */ /* 0x0000620000201000 */
[----:B------:R-:W-:Y:S02]  /*f570*/  SEL R205, RZ, 0x10000, P5 ;  /* 0x00010000ffcd7807 */ /* 0x000fe40002800000 */
[----:B------:R-:W-:Y:S02]  /*f580*/  LOP3.LUT P5, RZ, R49, 0x2, RZ, 0xc0, !PT ;  /* 0x0000000231ff7812 */ /* 0x000fe400078ac0ff */
[----:B------:R-:W-:Y:S02]  /*f590*/  SEL R61, RZ, 0x1, P2 ;  /* 0x00000001ff3d7807 */ /* 0x000fe40001000000 */
[----:B------:R-:W-:Y:S02]  /*f5a0*/  SEL R208, RZ, 0x1, P1 ;  /* 0x00000001ffd07807 */ /* 0x000fe40000800000 */
[----:B0-----:R-:W-:-:S02]  /*f5b0*/  PRMT R62, RZ, 0x7610, R63 ;  /* 0x00007610ff3e7816 */ /* 0x001fc4000000003f */
[----:B------:R-:W-:Y:S01]  /*f5c0*/  SEL R206, RZ, 0x1, P5 ;  /* 0x00000001ffce7807 */ /* 0x000fe20002800000 */
[----:B------:R-:W-:Y:S01]  /*f5d0*/  IMAD.WIDE.U32 R208, R208, 0x10000, RZ ;  /* 0x00010000d0d07825 */ /* 0x000fe200078e00ff */
[----:B------:R-:W-:Y:S02]  /*f5e0*/  SEL R204, RZ, 0x100, P4 ;  /* 0x00000100ffcc7807 */ /* 0x000fe40002000000 */
[----:B------:R-:W-:Y:S01]  /*f5f0*/  SEL R203, RZ, 0x1, P3 ;  /* 0x00000001ffcb7807 */ /* 0x000fe20001800000 */
[----:B-1----:R-:W-:Y:S01]  /*f600*/  FFMA.FTZ R60, R60, R199, 1.1641532182693481445e-10 ;  /* 0x2f0000003c3c7423 */ /* 0x002fe200000100c7 */
[----:B------:R-:W-:Y:S01]  /*f610*/  LOP3.LUT P6, RZ, R49, 0x4, RZ, 0xc0, !PT ;  /* 0x0000000431ff7812 */ /* 0x000fe200078cc0ff */
[----:B------:R-:W-:Y:S01]  /*f620*/  FMUL.FTZ R211, R62, R211 ;  /* 0x000000d33ed37220 */ /* 0x000fe20000410000 */
[----:B------:R-:W-:Y:S01]  /*f630*/  F2FP.BF16.PACK_AB R62, R193, R174 ;  /* 0x000000aec13e723e */ /* 0x000fe200000010ff */
[----:B------:R-:W-:Y:S01]  /*f640*/  IMAD.WIDE.U32 R206, R206, 0x100, RZ ;  /* 0x00000100cece7825 */ /* 0x000fe200078e00ff */
[----:B------:R-:W-:-:S02]  /*f650*/  FSETP.GTU.FTZ.AND P1, PT, R60, c[0x0][0x1e4], PT ;  /* 0x000079003c007a0b */ /* 0x000fc40003f3c000 */
[----:B------:R-:W-:Y:S01]  /*f660*/  SEL R63, RZ, 0x1, P6 ;  /* 0x00000001ff3f7807 */ /* 0x000fe20003000000 */
[----:B------:R-:W-:Y:S01]  /*f670*/  IMAD.WIDE.U32 R60, R61, 0x1000000, RZ ;  /* 0x010000003d3c7825 */ /* 0x000fe200078e00ff */
[----:B------:R-:W-:-:S03]  /*f680*/  SEL R199, RZ, 0x1000000, P1 ;  /* 0x01000000ffc77807 */ /* 0x000fc60000800000 */
[----:B------:R-:W-:Y:S01]  /*f690*/  FMUL.FTZ R211, R211, c[0x0][0x1e8] ;  /* 0x00007a00d3d37a20 */ /* 0x000fe20000410000 */
[----:B------:R-:W-:Y:S02]  /*f6a0*/  LOP3.LUT R206, R206, R60, R208, 0xfe, !PT ;  /* 0x0000003ccece7212 */ /* 0x000fe400078efed0 */
[----:B------:R-:W-:Y:S02]  /*f6b0*/  LOP3.LUT R60, R204, R199, R205, 0xfe, !PT ;  /* 0x000000c7cc3c7212 */ /* 0x000fe400078efecd */
[----:B------:R-:W-:Y:S02]  /*f6c0*/  FSEL R202, R211, RZ, !P1 ;  /* 0x000000ffd3ca7208 */ /* 0x000fe40004800000 */
[----:B------:R-:W-:Y:S02]  /*f6d0*/  LOP3.LUT R211, R61, R60, R203, 0xfe, !PT ;  /* 0x0000003c3dd37212 */ /* 0x000fe400078efecb */
[----:B------:R-:W-:Y:S01]  /*f6e0*/  @P0 PRMT R60, RZ, 0x7610, R59 ;  /* 0x00007610ff3c0816 */ /* 0x000fe2000000003b */
[----:B------:R-:W-:Y:S01]  /*f6f0*/  FMUL.FTZ R199, R97, R202 ;  /* 0x000000ca61c77220 */ /* 0x000fe20000410000 */
[----:B------:R-:W-:-:S02]  /*f700*/  LEA R202, P1, R212, c[0x0][0x190], 0x3 ;  /* 0x00006400d4ca7a11 */ /* 0x000fc400078218ff */
[----:B------:R-:W-:Y:S01]  /*f710*/  LOP3.LUT R206, R206, R63, RZ, 0xfc, !PT ;  /* 0x0000003fcece7212 */ /* 0x000fe200078efcff */
[----:B------:R-:W-:Y:S01]  /*f720*/  @P0 FADD.FTZ R199, R60, R199 ;  /* 0x000000c73cc70221 */ /* 0x000fe20000010000 */
[C---:B------:R-:W-:Y:S02]  /*f730*/  LEA R204, P0, R212.reuse, c[0x0][0x188], 0x4 ;  /* 0x00006200d4cc7a11 */ /* 0x040fe400078020ff */
[----:B------:R-:W-:Y:S02]  /*f740*/  F2FP.BF16.PACK_AB R61, R177, R172 ;  /* 0x000000acb13d723e */ /* 0x000fe400000010ff */
[----:B------:R-:W-:Y:S02]  /*f750*/  F2FP.BF16.PACK_AB R60, R175, R164 ;  /* 0x000000a4af3c723e */ /* 0x000fe400000010ff */
[----:B------:R-:W-:Y:S02]  /*f760*/  LEA.HI.X R205, R212, c[0x0][0x18c], RZ, 0x4, P0 ;  /* 0x00006300d4cd7a11 */ /* 0x000fe400000f24ff */
[----:B------:R-:W-:-:S02]  /*f770*/  F2FP.BF16.PACK_AB R63, R199, R194 ;  /* 0x000000c2c73f723e */ /* 0x000fc400000010ff */
[----:B------:R-:W-:Y:S02]  /*f780*/  LEA.HI.X R203, R212, c[0x0][0x194], RZ, 0x3, P1 ;  /* 0x00006500d4cb7a11 */ /* 0x000fe400008f1cff */
[----:B------:R-:W-:Y:S01]  /*f790*/  LOP3.LUT R207, R207, R211, R209, 0xfe, !PT ;  /* 0x000000d3cfcf7212 */ /* 0x000fe200078efed1 */
[----:B------:R0:W-:Y:S04]  /*f7a0*/  STG.E.128 [R204.64], R60 ;  /* 0x0000003ccc007986 */ /* 0x0001e8000c101d04 */
[----:B------:R0:W-:Y:S02]  /*f7b0*/  STG.E.64 [R202.64], R206 ;  /* 0x000000ceca007986 */ /* 0x0001e4000c101b04 */
.L_x_2615:
[----:B------:R-:W-:Y:S05]  /*f7c0*/  BSYNC B0 ;  /* 0x0000000000007941 */ /* 0x000fea0003800000 */
.L_x_2614:
[----:B0-----:R-:W-:Y:S01]  /*f7d0*/  FADD.FTZ R60, RZ, R160 ;  /* 0x000000a0ff3c7221 */ /* 0x001fe20000010000 */
[----:B------:R-:W-:Y:S02]  /*f7e0*/  LOP3.LUT P0, RZ, R49, 0x8, RZ, 0xc0, !PT ;  /* 0x0000000831ff7812 */ /* 0x000fe4000780c0ff */
[C---:B------:R-:W-:Y:S01]  /*f7f0*/  ISETP.GT.U32.AND P1, PT, R40.reuse, 0x5f, PT ;  /* 0x0000005f2800780c */ /* 0x040fe20003f24070 */
[----:B------:R-:W-:Y:S01]  /*f800*/  FADD.FTZ R60, R173, R60 ;  /* 0x0000003cad3c7221 */ /* 0x000fe20000010000 */
[----:B------:R-:W-:-:S02]  /*f810*/  ISETP.GT.U32.AND P2, PT, R40, 0x7f, PT ;  /* 0x0000007f2800780c */ /* 0x000fc40003f44070 */
        /* <DEDUP_REMOVED lines=44> */
.L_x_2686:
[----:B-1----:R-:W-:Y:S01]  /*fae0*/  FADD.FTZ R206, R62, R61 ;  /* 0x0000003d3ece7221 */ /* 0x002fe20000010000 */
[----:B------:R-:W-:Y:S05]  /*faf0*/  BRA.DIV ~URZ, `(.L_x_2673) ;  /* 0x000013327f007947 */ /* 0x000fea000b800000 */
[----:B------:R-:W1:Y:S01]  /*fb00*/  SHFL.BFLY PT, R60, R206, 0x2, 0x1f ;  /* 0x0c401f00ce3c7f89 */ /* 0x000e6200000e0000 */
[----:B------:R-:W-:Y:S01]  /*fb10*/  LOP3.LUT P5, RZ, R49, 0x8, RZ, 0xc0, !PT ;  /* 0x0000000831ff7812 */ /* 0x000fe200078ac0ff */
        /* <DEDUP_REMOVED lines=98> */
.L_x_2687:
[----:B------:R-:W-:Y:S01]  /*10140*/  FMUL.FTZ R60, R203, R203 ;  /* 0x000000cbcb3c7220 */ /* 0x000fe20000410000 */
[----:B------:R-:W-:Y:S01]  /*10150*/  ISETP.NE.AND P0, PT, RZ, UR6, PT ;  /* 0x00000006ff007c0c */ /* 0x000fe2000bf05270 */
[----:B------:R-:W-:Y:S01]  /*10160*/  IMAD.MOV.U32 R62, RZ, RZ, c[0x0][0x1e0] ;  /* 0x00007800ff3e7624 */ /* 0x000fe200078e00ff */
[----:B------:R-:W-:Y:S01]  /*10170*/  LOP3.LUT P1, RZ, R49, 0x8, RZ, 0xc0, !PT ;  /* 0x0000000831ff7812 */ /* 0x000fe2000782c0ff */
[----:B-1----:R-:W-:Y:S01]  /*10180*/  FADD.FTZ R205, R205, R202 ;  /* 0x000000cacdcd7221 */ /* 0x002fe20000010000 */
[----:B------:R-:W-:Y:S01]  /*10190*/  FSEL R61, R60, RZ, P0 ;  /* 0x000000ff3c3d7208 */ /* 0x000fe20000000000 */
[----:B------:R-:W-:Y:S01]  /*101a0*/  BSSY B0, `(.L_x_2674) ;  /* 0x000002c000007945 */ /* 0x000fe20003800000 */
[----:B------:R-:W-:Y:S01]  /*101b0*/  FSEL R204, R203, RZ, !P0 ;  /* 0x000000ffcbcc7208 */ /* 0x000fe20004000000 */
[----:B------:R-:W-:Y:S02]  /*101c0*/  FFMA.FTZ R60, R205, R62, c[0x0][0x228] ;  /* 0x00008a00cd3c7623 */ /* 0x000fe4000001003e */
[----:B------:R-:W-:-:S02]  /*101d0*/  @!P4 IMAD.MOV.U32 R62, RZ, RZ, 0x4 ;  /* 0x00000004ff3ec424 */ /* 0x000fc400078e00ff */
[----:B------:R-:W-:Y:S02]  /*101e0*/  FADD.FTZ R205, R60, R61 ;  /* 0x0000003d3ccd7221 */ /* 0x000fe40000010000 */
[----:B------:R-:W-:Y:S02]  /*101f0*/  @!P4 IMAD.MOV.U32 R60, RZ, RZ, 0x4 ;  /* 0x00000004ff3cc424 */ /* 0x000fe400078e00ff */
[C---:B------:R-:W-:Y:S02]  /*10200*/  @!P4 IMAD.WIDE R62, R37.reuse, R62, c[0x0][0x1a0] ;  /* 0x00006800253ec625 */ /* 0x040fe400078e023e */
[----:B------:R-:W1:Y:S02]  /*10210*/  MUFU.RSQ R205, R205 ;  /* 0x000000cd00cd7308 */ /* 0x000e640000001400 */
[----:B------:R-:W-:Y:S01]  /*10220*/  @!P4 IMAD.WIDE R60, R37, R60, c[0x0][0x1a8] ;  /* 0x00006a00253cc625 */ /* 0x000fe200078e023c */
[----:B------:R2:W-:Y:S04]  /*10230*/  @!P4 STG.E [R62.64], R203 ;  /* 0x000000cb3e00c986 */ /* 0x0005e8000c101904 */
[----:B-1----:R2:W-:Y:S01]  /*10240*/  @!P4 STG.E [R60.64], R205 ;  /* 0x000000cd3c00c986 */ /* 0x0025e2000c101904 */
[----:B------:R-:W-:Y:S05]  /*10250*/  @!P1 BRA `(.L_x_2675) ;  /* 0x0000020000009947 */ /* 0x000fea0003800000 */
[--C-:B--2---:R-:W-:Y:S02]  /*10260*/  FADD.FTZ R60, R160, -R204.reuse ;  /* 0x800000cca03c7221 */ /* 0x104fe40000010000 */
[----:B------:R-:W-:-:S02]  /*10270*/  FADD.FTZ R62, R173, -R204 ;  /* 0x800000ccad3e7221 */ /* 0x000fc40000010000 */
[--C-:B0-----:R-:W-:Y:S02]  /*10280*/  FADD.FTZ R202, R171, -R204.reuse ;  /* 0x800000ccabca7221 */ /* 0x101fe40000010000 */
[--C-:B------:R-:W-:Y:S02]  /*10290*/  FADD.FTZ R206, R184, -R204.reuse ;  /* 0x800000ccb8ce7221 */ /* 0x100fe40000010000 */
[--C-:B------:R-:W-:Y:S02]  /*102a0*/  FADD.FTZ R208, R183, -R204.reuse ;  /* 0x800000ccb7d07221 */ /* 0x100fe40000010000 */
[--C-:B------:R-:W-:Y:S02]  /*102b0*/  FADD.FTZ R210, R186, -R204.reuse ;  /* 0x800000ccbad27221 */ /* 0x100fe40000010000 */
[--C-:B------:R-:W-:Y:S02]  /*102c0*/  FADD.FTZ R212, R185, -R204.reuse ;  /* 0x800000ccb9d47221 */ /* 0x100fe40000010000 */
[----:B------:R-:W-:-:S02]  /*102d0*/  FADD.FTZ R214, R196, -R204 ;  /* 0x800000ccc4d67221 */ /* 0x000fc40000010000 */
[C---:B------:R-:W-:Y:S02]  /*102e0*/  FMUL.FTZ R60, R205.reuse, R60 ;  /* 0x0000003ccd3c7220 */ /* 0x040fe40000410000 */
[C---:B------:R-:W-:Y:S02]  /*102f0*/  FMUL.FTZ R62, R205.reuse, R62 ;  /* 0x0000003ecd3e7220 */ /* 0x040fe40000410000 */
[C---:B------:R-:W-:Y:S02]  /*10300*/  FMUL.FTZ R202, R205.reuse, R202 ;  /* 0x000000cacdca7220 */ /* 0x040fe40000410000 */
[C---:B------:R-:W-:Y:S02]  /*10310*/  FMUL.FTZ R206, R205.reuse, R206 ;  /* 0x000000cecdce7220 */ /* 0x040fe40000410000 */
        /* <DEDUP_REMOVED lines=20> */
.L_x_2675:
[----:B------:R-:W-:Y:S05]  /*10460*/  BSYNC B0 ;  /* 0x0000000000007941 */ /* 0x000fea0003800000 */
.L_x_2674:
[----:B------:R-:W-:Y:S01]  /*10470*/  LOP3.LUT P0, RZ, R49, 0x80, RZ, 0xc0, !PT ;  /* 0x0000008031ff7812 */ /* 0x000fe2000780c0ff */
[----:B------:R-:W-:-:S12]  /*10480*/  BSSY B0, `(.L_x_2676) ;  /* 0x0000022000007945 */ /* 0x000fd80003800000 */
[----:B------:R-:W-:Y:S05]  /*10490*/  @!P0 BRA `(.L_x_2677) ;  /* 0x0000020000008947 */ /* 0x000fea0003800000 */
[--C-:B0-2---:R-:W-:Y:S02]  /*104a0*/  FADD.FTZ R60, R159, -R204.reuse ;  /* 0x800000cc9f3c7221 */ /* 0x105fe40000010000 */
        /* <DEDUP_REMOVED lines=31> */
.L_x_2677:
[----:B------:R-:W-:Y:S05]  /*106a0*/  BSYNC B0 ;  /* 0x0000000000007941 */ /* 0x000fea0003800000 */
.L_x_2676:
        /* <DEDUP_REMOVED lines=35> */
.L_x_2679:
[----:B------:R-:W-:Y:S05]  /*108e0*/  BSYNC B0 ;  /* 0x0000000000007941 */ /* 0x000fea0003800000 */
.L_x_2678:
        /* <DEDUP_REMOVED lines=35> */
.L_x_2681:
[----:B------:R-:W-:Y:S05]  /*10b20*/  BSYNC B0 ;  /* 0x0000000000007941 */ /* 0x000fea0003800000 */
.L_x_2680:
        /* <DEDUP_REMOVED lines=34> */
.L_x_2683:
[----:B------:R-:W-:Y:S05]  /*10d50*/  BSYNC B0 ;  /* 0x0000000000007941 */ /* 0x000fea0003800000 */
.L_x_2682:
[----:B0-2---:R-:W-:-:S04]  /*10d60*/  IMAD.MOV.U32 R60, RZ, RZ, 0x4 ;  /* 0x00000004ff3c7424 */ /* 0x005fc800078e00ff */
[----:B------:R-:W-:-:S05]  /*10d70*/  IMAD R37, R60, c[0x0][0x160], R37 ;  /* 0x000058003c257a24 */ /* 0x000fca00078e0225 */
[----:B------:R-:W-:-:S13]  /*10d80*/  ISETP.GE.AND P0, PT, R37, c[0x0][0x164], PT ;  /* 0x0000590025007a0c */ /* 0x000fda0003f06270 */
[----:B------:R-:W-:Y:S01]  /*10d90*/  @P0 CALL.REL.NOINC `(.L_x_2684) ;  /* 0x0000001000000944 */ /* 0x000fe20003c00000 */
[----:B------:R-:W-:Y:S05]  /*10da0*/  BRA `(.L_x_2685) ;  /* 0xffff05d000007947 */ /* 0x000fea000383ffff */
.L_x_2684:
[----:B------:R-:W-:Y:S05]  /*10db0*/  EXIT ;  /* 0x000000000000794d */ /* 0x000fea0003800000 */
.L_x_2672:
[----:B------:R-:W-:Y:S01]  /*10dc0*/  HFMA2.MMA R205, -RZ, RZ, 0, 5.9604644775390625e-08 ;  /* 0x00000001ffcd7435 */ /* 0x000fe200000001ff */
[----:B------:R-:W-:Y:S01]  /*10dd0*/  IMAD.MOV.U32 R63, RZ, RZ, 0x1f ;  /* 0x0000001fff3f7424 */ /* 0x000fe200078e00ff */
[----:B------:R-:W-:Y:S01]  /*10de0*/  MOV R60, 0x10e10 ;  /* 0x00010e10003c7802 */ /* 0x000fe20000000f00 */
[----:B------:R-:W-:-:S03]  /*10df0*/  IMAD.MOV.U32 R204, RZ, RZ, -0x1 ;  /* 0xffffffffffcc7424 */ /* 0x000fc600078e00ff */
[----:B------:R-:W-:Y:S05]  /*10e00*/  CALL.REL.NOINC `($__internal_12_$__cuda_sm70_shflsync_bfly_p) ;  /* 0x000008d000007944 */ /* 0x000fea0003c00000 */
[----:B-1----:R-:W-:Y:S01]  /*10e10*/  IMAD.MOV.U32 R61, RZ, RZ, R205 ;  /* 0x000000ffff3d7224 */ /* 0x002fe200078e00cd */
[----:B0-----:R-:W-:Y:S05]  /*10e20*/  BRA `(.L_x_2686) ;  /* 0xffffecb000007947 */ /* 0x001fea000383ffff */
.L_x_2673:
[----:B0-----:R-:W-:Y:S01]  /*10e30*/  IMAD.MOV.U32 R62, RZ, RZ, R206 ;  /* 0x000000ffff3e7224 */ /* 0x001fe200078e00ce */
[----:B------:R-:W-:Y:S01]  /*10e40*/  MOV R60, 0x10e90 ;  /* 0x00010e90003c7802 */ /* 0x000fe20000000f00 */
[----:B------:R-:W-:Y:S02]  /*10e50*/  IMAD.MOV.U32 R205, RZ, RZ, 0x2 ;  /* 0x00000002ffcd7424 */ /* 0x000fe400078e00ff */
[----:B------:R-:W-:Y:S02]  /*10e60*/  IMAD.MOV.U32 R63, RZ, RZ, 0x1f ;  /* 0x0000001fff3f7424 */ /* 0x000fe400078e00ff */
[----:B------:R-:W-:-:S02]  /*10e70*/  IMAD.MOV.U32 R204, RZ, RZ, -0x1 ;  /* 0xffffffffffcc7424 */ /* 0x000fc400078e00ff */
[----:B------:R-:W-:Y:S05]  /*10e80*/  CALL.REL.NOINC `($__internal_12_$__cuda_sm70_shflsync_bfly_p) ;  /* 0x0000085000007944 */ /* 0x000fea0003c00000 */
[----:B01----:R-:W-:Y:S01]  /*10e90*/  FADD.FTZ R62, R206, R205 ;  /* 0x000000cdce3e7221 */ /* 0x003fe20000010000 */
[----:B------:R-:W-:Y:S01]  /*10ea0*/  MOV R60, 0x10ef0 ;  /* 0x00010ef0003c7802 */ /* 0x000fe20000000f00 */
[----:B------:R-:W-:-:S02]  /*10eb0*/  IMAD.MOV.U32 R205, RZ, RZ, 0x4 ;  /* 0x00000004ffcd7424 */ /* 0x000fc400078e00ff */
[----:B------:R-:W-:Y:S02]  /*10ec0*/  IMAD.MOV.U32 R63, RZ, RZ, 0x1f ;  /* 0x0000001fff3f7424 */ /* 0x000fe400078e00ff */
[----:B------:R-:W-:Y:S02]  /*10ed0*/  IMAD.MOV.U32 R204, RZ, RZ, -0x1 ;  /* 0xffffffffffcc7424 */ /* 0x000fe400078e00ff */
[----:B------:R-:W-:Y:S05]  /*10ee0*/  CALL.REL.NOINC `($__internal_12_$__cuda_sm70_shflsync_bfly_p) ;  /* 0x000007f000007944 */ /* 0x000fea0003c00000 */
[----:B01----:R-:W-:Y:S01]  /*10ef0*/  FADD.FTZ R62, R62, R205 ;  /* 0x000000cd3e3e7221 */ /* 0x003fe20000010000 */
[----:B------:R-:W-:Y:S01]  /*10f00*/  MOV R60, 0x10f50 ;  /* 0x00010f50003c7802 */ /* 0x000fe20000000f00 */
[----:B------:R-:W-:Y:S02]  /*10f10*/  IMAD.MOV.U32 R205, RZ, RZ, 0x8 ;  /* 0x00000008ffcd7424 */ /* 0x000fe400078e00ff */
[----:B------:R-:W-:Y:S02]  /*10f20*/  IMAD.MOV.U32 R63, RZ, RZ, 0x1f ;  /* 0x0000001fff3f7424 */ /* 0x000fe400078e00ff */
[----:B------:R-:W-:Y:S02]  /*10f30*/  IMAD.MOV.U32 R204, RZ, RZ, -0x1 ;  /* 0xffffffffffcc7424 */ /* 0x000fe400078e00ff */
[----:B------:R-:W-:Y:S05]  /*10f40*/  CALL.REL.NOINC `($__internal_12_$__cuda_sm70_shflsync_bfly_p) ;  /* 0x0000079000007944 */ /* 0x000fea0003c00000 */
[----:B01----:R-:W-:Y:S01]  /*10f50*/  FADD.FTZ R62, R62, R205 ;  /* 0x000000cd3e3e7221 */ /* 0x003fe20000010000 */
[----:B------:R-:W-:Y:S01]  /*10f60*/  MOV R60, 0x10fb0 ;  /* 0x00010fb0003c7802 */ /* 0x000fe20000000f00 */
[----:B------:R-:W-:-:S02]  /*10f70*/  IMAD.MOV.U32 R205, RZ, RZ, 0x10 ;  /* 0x00000010ffcd7424 */ /* 0x000fc400078e00ff */
[----:B------:R-:W-:Y:S02]  /*10f80*/  IMAD.MOV.U32 R63, RZ, RZ, 0x1f ;  /* 0x0000001fff3f7424 */ /* 0x000fe400078e00ff */
[----:B------:R-:W-:Y:S02]  /*10f90*/  IMAD.MOV.U32 R204, RZ, RZ, -0x1 ;  /* 0xffffffffffcc7424 */ /* 0x000fe400078e00ff */
[----:B------:R-:W-:Y:S05]  /*10fa0*/  CALL.REL.NOINC `($__internal_12_$__cuda_sm70_shflsync_bfly_p) ;  /* 0x0000073000007944 */ /* 0x000fea0003c00000 */
[----:B-1----:R-:W-:Y:S01]  /*10fb0*/  FADD.FTZ R203, R62, R205 ;  /* 0x000000cd3ecb7221 */ /* 0x002fe20000010000 */
[----:B------:R-:W-:Y:S01]  /*10fc0*/  LOP3.LUT P5, RZ, R49, 0x8, RZ, 0xc0, !PT ;  /* 0x0000000831ff7812 */ /* 0x000fe200078ac0ff */
[----:B------:R-:W-:Y:S02]  /*10fd0*/  IMAD.MOV.U32 R205, RZ, RZ, 0x1 ;  /* 0x00000001ffcd7424 */ /* 0x000fe400078e00ff */
[----:B------:R-:W-:Y:S02]  /*10fe0*/  FMUL.FTZ R203, R203, c[0x0][0x1e0] ;  /* 0x00007800cbcb7a20 */ /* 0x000fe40000410000 */
[----:B0-----:R-:W-:Y:S02]  /*10ff0*/  IMAD.MOV.U32 R204, RZ, RZ, -0x1 ;  /* 0xffffffffffcc7424 */ /* 0x001fe400078e00ff */
[----:B------:R-:W-:-:S02]  /*11000*/  FADD.FTZ R60, R160, -R203 ;  /* 0x800000cba03c7221 */ /* 0x000fc40000010000 */
[--C-:B------:R-:W-:Y:S02]  /*11010*/  FADD.FTZ R61, R173, -R203.reuse ;  /* 0x800000cbad3d7221 */ /* 0x100fe40000010000 */
[----:B------:R-:W-:Y:S02]  /*11020*/  FFMA.FTZ R60, R60, R60, RZ ;  /* 0x0000003c3c3c7223 */ /* 0x000fe400000100ff */
[--C-:B------:R-:W-:Y:S02]  /*11030*/  FADD.FTZ R63, R171, -R203.reuse ;  /* 0x800000cbab3f7221 */ /* 0x100fe40000010000 */
[----:B------:R-:W-:Y:S02]  /*11040*/  FFMA.FTZ R60, R61, R61, R60 ;  /* 0x0000003d3d3c7223 */ /* 0x000fe4000001003c */
[----:B------:R-:W-:Y:S02]  /*11050*/  FADD.FTZ R61, R184, -R203 ;  /* 0x800000cbb83d7221 */ /* 0x000fe40000010000 */
[----:B------:R-:W-:-:S02]  /*11060*/  FFMA.FTZ R60, R63, R63, R60 ;  /* 0x0000003f3f3c7223 */ /* 0x000fc4000001003c */
[--C-:B------:R-:W-:Y:S02]  /*11070*/  FADD.FTZ R63, R183, -R203.reuse ;  /* 0x800000cbb73f7221 */ /* 0x100fe40000010000 */
[----:B------:R-:W-:Y:S02]  /*11080*/  FFMA.FTZ R60, R61, R61, R60 ;  /* 0x0000003d3d3c7223 */ /* 0x000fe4000001003c */
        /* <DEDUP_REMOVED lines=8> */
[--C-:B------:R-:W-:Y:S02]  /*11110*/  FADD.FTZ R61, R159, -R203.reuse ;  /* 0x800000cb9f3d7221 */ /* 0x100fe40000010000 */
        /* <DEDUP_REMOVED lines=74> */
[----:B------:R-:W-:Y:S02]  /*115c0*/  IMAD.MOV.U32 R205, RZ, RZ, 0x4 ;  /* 0x00000004ffcd7424 */ /* 0x000fe400078e00ff */
[----:B------:R-:W-:-:S02]  /*115d0*/  IMAD.MOV.U32 R63, RZ, RZ, 0x1f ;  /* 0x0000001fff3f7424 */ /* 0x000fc400078e00ff */
        /* <DEDUP_REMOVED lines=8> */
[----:B-1----:R-:W-:Y:S01]  /*11660*/  FADD.FTZ R202, R62, R205 ;  /* 0x000000cd3eca7221 */ /* 0x002fe20000010000 */
[----:B------:R-:W-:Y:S01]  /*11670*/  MOV R60, 0x116d0 ;  /* 0x000116d0003c7802 */ /* 0x000fe20000000f00 */
[----:B------:R-:W-:Y:S02]  /*11680*/  IMAD.MOV.U32 R205, RZ, RZ, 0x10 ;  /* 0x00000010ffcd7424 */ /* 0x000fe400078e00ff */
[----:B0-----:R-:W-:-:S02]  /*11690*/  IMAD.MOV.U32 R63, RZ, RZ, 0x1f ;  /* 0x0000001fff3f7424 */ /* 0x001fc400078e00ff */
[----:B------:R-:W-:Y:S02]  /*116a0*/  IMAD.MOV.U32 R204, RZ, RZ, -0x1 ;  /* 0xffffffffffcc7424 */ /* 0x000fe400078e00ff */
[----:B------:R-:W-:Y:S02]  /*116b0*/  IMAD.MOV.U32 R62, RZ, RZ, R202 ;  /* 0x000000ffff3e7224 */ /* 0x000fe400078e00ca */
[----:B------:R-:W-:Y:S05]  /*116c0*/  CALL.REL.NOINC `($__internal_12_$__cuda_sm70_shflsync_bfly_p) ;  /* 0x0000001000007944 */ /* 0x000fea0003c00000 */
[----:B01----:R-:W-:Y:S05]  /*116d0*/  BRA `(.L_x_2687) ;  /* 0xffffea6000007947 */ /* 0x003fea000383ffff */
        .weak           $__internal_12_$__cuda_sm70_shflsync_bfly_p
        .type           $__internal_12_$__cuda_sm70_shflsync_bfly_p,@function
        .size           $__internal_12_$__cuda_sm70_shflsync_bfly_p,(.L_x_36100 - $__internal_12_$__cuda_sm70_shflsync_bfly_p)
$__internal_12_$__cuda_sm70_shflsync_bfly_p:
[----:B------:R-:W-:Y:S01]  /*116e0*/  IMAD.MOV.U32 R61, RZ, RZ, 0x0 ;  /* 0x00000000ff3d7424 */ /* 0x000fe200078e00ff */
[----:B------:R-:W-:Y:S04]  /*116f0*/  WARPSYNC R204 ;  /* 0x000000cc00007348 */ /* 0x000fe80003800000 */
[----:B------:R0:W1:Y:S01]  /*11700*/  SHFL.BFLY PT, R205, R62, R205, R63 ;  /* 0x0c0000cd3ecd7389 */ /* 0x00006200000e003f */
[----:B------:R-:W-:Y:S05]  /*11710*/  RET.REL.NODEC R60 `(_ZN10layer_norm13ln_fwd_kernelINS_13Kernel_traitsI13__nv_bfloat16S2_S2_S2_fjLj1280ELj1ELj4ELj1ELj16ENS_18Kernel_traits_baseILj1280ES2_S2_S2_S2_fjLj128EEEEELb1ELb1ELb0ELb0EEEvNS_9FwdParamsE) ;  /* 0xfffee8e03c007950 */ /* 0x000fea0003c3ffff */
.L_x_2688:
        /* <DEDUP_REMOVED lines=14> */
.L_x_36100:


//--------------------- .text._ZN10layer_norm13ln_fwd_kernelINS_13Kernel_traitsI13__nv_bfloat16S2_S2_S2_fjLj1280ELj1ELj4ELj1ELj16ENS_18Kernel_traits_baseILj1280ES2_S2_S2_S2_fjLj128EEEEELb1ELb1ELb0ELb1EEEvNS_9FwdParamsE --------------------------
	.section	.text._ZN10layer_norm13ln_fwd_kernelINS_13Kernel_traitsI13__nv_bfloat16S2_S2_S2_fjLj1280ELj1ELj4ELj1ELj16ENS_18Kernel_traits_baseILj1280ES2_S2_S2_S2_fjLj128EEEEELb1ELb1ELb0ELb1EEEvNS_9FwdParamsE,"ax",@progbits
	.sectioninfo	@"SHI_REGISTERS=161"
	.align	128
        .global         _ZN10layer_norm13ln_fwd_kernelINS_13Kernel_traitsI13__nv_bfloat16S2_S2_S2_fjLj1280ELj1ELj4ELj1ELj16ENS_18Kernel_traits_baseILj1280ES2_S2_S2_S2_fjLj128EEEEELb1ELb1ELb0ELb1EEEvNS_9FwdParamsE
        .type           _ZN10layer_norm13ln_fwd_kernelINS_13Kernel_traitsI13__nv_bfloat16S2_S2_S2_fjLj1280ELj1ELj4ELj1ELj16ENS_18Kernel_traits_baseILj1280ES2_S2_S2_S2_fjLj128EEEEELb1ELb1ELb0ELb1EEEvNS_9FwdParamsE,@function
        .size           _ZN10layer_norm13ln_fwd_kernelINS_13Kernel_traitsI13__nv_bfloat16S2_S2_S2_fjLj1280ELj1ELj4ELj1ELj16ENS_18Kernel_traits_baseILj1280ES2_S2_S2_S2_fjLj128EEEEELb1ELb1ELb0ELb1EEEvNS_9FwdParamsE,(.L_x_36101 - _ZN10layer_norm13ln_fwd_kernelINS_13Kernel_traitsI13__nv_bfloat16S2_S2_S2_fjLj1280ELj1ELj4ELj1ELj16ENS_18Kernel_traits_baseILj1280ES2_S2_S2_S2_fjLj128EEEEELb1ELb1ELb0ELb1EEEvNS_9FwdParamsE)
        .other          _ZN10layer_norm13ln_fwd_kernelINS_13Kernel_traitsI13__nv_bfloat16S2_S2_S2_fjLj1280ELj1ELj4ELj1ELj16ENS_18Kernel_traits_baseILj1280ES2_S2_S2_S2_fjLj128EEEEELb1ELb1ELb0ELb1EEEvNS_9FwdParamsE,@"STO_CUDA_ENTRY STV_DEFAULT"
_ZN10layer_norm13ln_fwd_kernelINS_13Kernel_traitsI13__nv_bfloat16S2_S2_S2_fjLj1280ELj1ELj4ELj1ELj16ENS_18Kernel_traits_baseILj1280ES2_S2_S2_S2_fjLj128EEEEELb1ELb1ELb0ELb1EEEvNS_9FwdParamsE:
.text._ZN10layer_norm13ln_fwd_kernelINS_13Kernel_traitsI13__nv_bfloat16S2_S2_S2_fjLj1280ELj1ELj4ELj1ELj16ENS_18Kernel_traits_baseILj1280ES2_S2_S2_S2_fjLj128EEEEELb1ELb1ELb0ELb1EEEvNS_9FwdParamsE:
[----:B------:R-:W-:Y:S02]  /*0000*/  IMAD.MOV.U32 R1, RZ, RZ, c[0x0][0x28] ;  /* 0x00000a00ff017624 */ /* 0x000fe400078e00ff */
[----:B------:R-:W-:Y:S02]  /*0010*/  ULDC.U8 UR4, c[0x0][0x244] ;  /* 0x0000910000047ab9 */ /* 0x000fe40000000000 */
[----:B------:R-:W-:Y:S01]  /*0020*/  ISETP.NE.AND P0, PT, RZ, UR4, PT ;  /* 0x00000004ff007c0c */ /* 0x000fe2000bf05270 */
[----:B------:R-:W-:Y:S01]  /*0030*/  ULDC.64 UR4, c[0x0][0x230] ;  /* 0x00008c0000047ab9 */ /* 0x000fe20000000a00 */
[----:B------:R-:W-:Y:S01]  /*0040*/  MOV R81, c[0x0][0x23c] ;  /* 0x00008f0000517a02 */ /* 0x000fe20000000f00 */
[----:B------:R-:W-:Y:S01]  /*0050*/  IMAD.U32 R2, RZ, RZ, UR4 ;  /* 0x00000004ff027e24 */ /* 0x000fe2000f8e00ff */
[----:B------:R-:W-:Y:S01]  /*0060*/  ULDC.64 UR6, c[0x0][0x118] ;  /* 0x0000460000067ab9 */ /* 0x000fe20000000a00 */
[----:B------:R-:W-:Y:S02]  /*0070*/  IMAD.U32 R3, RZ, RZ, UR5 ;  /* 0x00000005ff037e24 */ /* 0x000fe4000f8e00ff */
[----:B------:R-:W-:-:S06]  /*0080*/  IMAD.MOV.U32 R80, RZ, RZ, c[0x0][0x238] ;  /* 0x00008e00ff507624 */ /* 0x000fcc00078e00ff */
[----:B------:R-:W2:Y:S01]  /*0090*/  @P0 LDG.E.64 R2, [R2.64] ;  /* 0x0000000602020981 */ /* 0x000ea2000c1e1b00 */
[----:B------:R-:W-:Y:S02]  /*00a0*/  @P0 IMAD.MOV.U32 R8, RZ, RZ, R80 ;  /* 0x000000ffff080224 */ /* 0x000fe400078e0050 */
[----:B------:R-:W-:-:S05]  /*00b0*/  @P0 IMAD.MOV.U32 R9, RZ, RZ, R81 ;  /* 0x000000ffff090224 */ /* 0x000fca00078e0051 */
[----:B------:R-:W3:Y:S04]  /*00c0*/  @P0 LDG.E.64 R4, [R8.64] ;  /* 0x0000000608040981 */ /* 0x000ee8000c1e1b00 */
[----:B------:R-:W0:Y:S04]  /*00d0*/  S2R R27, SR_TID.X ;  /* 0x00000000001b7919 */ /* 0x000e280000002100 */
[----:B------:R-:W1:Y:S01]  /*00e0*/  S2R R22, SR_CTAID.X ;  /* 0x0000000000167919 */ /* 0x000e620000002500 */
[----:B0-----:R-:W-:Y:S02]  /*00f0*/  IMAD.SHL.U32 R0, R27, 0x10, RZ ;  /* 0x000000101b007824 */ /* 0x001fe400078e00ff */
[--C-:B-1----:R-:W-:Y:S01]  /*0100*/  IMAD R102, R22, c[0x0][0x0], R27.reuse ;  /* 0x0000000016667a24 */ /* 0x102fe200078e021b */
[----:B------:R-:W-:-:S02]  /*0110*/  SHF.R.U32.HI R26, RZ, 0x5, R27 ;  /* 0x00000005ff1a7819 */ /* 0x000fc4000001161b */
[----:B------:R-:W-:Y:S01]  /*0120*/  LOP3.LUT R0, R0, 0x1f0, RZ, 0xc0, !PT ;  /* 0x000001f000007812 */ /* 0x000fe200078ec0ff */
[----:B------:R-:W-:-:S04]  /*0130*/  IMAD.WIDE.U32 R6, R102, -0x326172a9, RZ ;  /* 0xcd9e8d5766067825 */ /* 0x000fc800078e00ff */
[----:B------:R-:W-:Y:S01]  /*0140*/  IMAD R26, R22, 0x4, R26 ;  /* 0x00000004161a7824 */ /* 0x000fe200078e021a */
[----:B------:R-:W-:Y:S01]  /*0150*/  LOP3.LUT R27, R27, 0x1f, RZ, 0xc0, !PT ;  /* 0x0000001f1b1b7812 */ /* 0x000fe200078ec0ff */
[----:B--2---:R0:W1:Y:S08]  /*0160*/  @P0 R2UR UR4, R2 ;  /* 0x00000000020403c2 */ /* 0x00407000000e0000 */
[----:B------:R2:W4:Y:S01]  /*0170*/  @P0 R2UR UR5, R3 ;  /* 0x00000000030503c2 */ /* 0x00052200000e0000 */
[----:B---3--:R-:W-:-:S05]  /*0180*/  @P0 IADD3 R80, P1, R4, c[0x0][0x240], RZ ;  /* 0x0000900004500a10 */ /* 0x008fca0007f3e0ff */
[----:B------:R-:W-:Y:S01]  /*0190*/  @P0 IMAD.X R81, RZ, RZ, R5, P1 ;  /* 0x000000ffff510224 */ /* 0x000fe200008e0605 */
[----:B------:R-:W-:Y:S02]  /*01a0*/  ISETP.NE.U32.AND P0, PT, RZ, c[0x0][0x218], PT ;  /* 0x00008600ff007a0c */ /* 0x000fe40003f05070 */
[----:B0-----:R-:W-:Y:S02]  /*01b0*/  IADD3 R2, P1, R0, c[0x0][0x218], RZ ;  /* 0x0000860000027a10 */ /* 0x001fe40007f3e0ff */
[--C-:B------:R-:W-:Y:S02]  /*01c0*/  SHF.R.U64 R103, R80, 0x2, R81.reuse ;  /* 0x0000000250677819 */ /* 0x100fe40000001251 */
[----:B------:R-:W-:Y:S02]  /*01d0*/  SHF.R.U32.HI R104, RZ, 0x2, R81 ;  /* 0x00000002ff687819 */ /* 0x000fe40000011651 */
[----:B------:R-:W-:Y:S01]  /*01e0*/  ISETP.NE.AND.EX P0, PT, RZ, c[0x0][0x21c], PT, P0 ;  /* 0x00008700ff007a0c */ /* 0x000fe20003f05300 */
[----:B------:R-:W-:Y:S01]  /*01f0*/  IMAD.WIDE.U32 R4, R103, -0x2daee0ad, RZ ;  /* 0xd2511f5367047825 */ /* 0x000fe200078e00ff */
[----:B-1----:R-:W-:Y:S01]  /*0200*/  LOP3.LUT R12, R7, UR4, R104, 0x96, !PT ;  /* 0x00000004070c7c12 */ /* 0x002fe2000f8e9668 */
[----:B------:R-:W-:Y:S01]  /*0210*/  UIADD3 UR9, UR4, -0x61c88647, URZ ;  /* 0x9e3779b904097890 */ /* 0x000fe2000fffe03f */
[----:B--2---:R-:W-:Y:S01]  /*0220*/  IADD3.X R3, RZ, c[0x0][0x21c], RZ, P1, !PT ;  /* 0x00008700ff037a10 */ /* 0x004fe20000ffe4ff */
[----:B------:R-:W-:-:S02]  /*0230*/  UIADD3 UR11, UR4, 0x3c6ef372, URZ ;  /* 0x3c6ef372040b7890 */ /* 0x000fc4000fffe03f */
[----:B------:R-:W-:Y:S01]  /*0240*/  IMAD.WIDE.U32 R12, R12, -0x2daee0ad, RZ ;  /* 0xd2511f530c0c7825 */ /* 0x000fe200078e00ff */
[----:B----4-:R-:W-:Y:S01]  /*0250*/  LOP3.LUT R8, R5, UR5, RZ, 0x3c, !PT ;  /* 0x0000000505087c12 */ /* 0x010fe2000f8e3cff */
[----:B------:R-:W-:Y:S02]  /*0260*/  UIADD3 UR10, UR5, -0x4498517b, URZ ;  /* 0xbb67ae85050a7890 */ /* 0x000fe4000fffe03f */
[----:B------:R-:W-:Y:S02]  /*0270*/  UIADD3 UR12, UR5, 0x76cf5d0a, URZ ;  /* 0x76cf5d0a050c7890 */ /* 0x000fe4000fffe03f */
[----:B------:R-:W-:Y:S01]  /*0280*/  UIADD3 UR14, UR5, 0x32370b8f, URZ ;  /* 0x32370b8f050e7890 */ /* 0x000fe2000fffe03f */
[----:B------:R-:W-:Y:S01]  /*0290*/  IMAD.WIDE.U32 R8, R8, -0x326172a9, RZ ;  /* 0xcd9e8d5708087825 */ /* 0x000fe200078e00ff */
[----:B------:R-:W-:Y:S01]  /*02a0*/  LOP3.LUT R7, R13, UR10, R4, 0x96, !PT ;  /* 0x0000000a0d077c12 */ /* 0x000fe2000f8e9604 */
[----:B------:R-:W-:Y:S02]  /*02b0*/  UIADD3 UR13, UR4, -0x255992d5, URZ ;  /* 0xdaa66d2b040d7890 */ /* 0x000fe4000fffe03f */
[----:B------:R-:W-:Y:S01]  /*02c0*/  UIADD3 UR15, UR4, 0x78dde6e4, URZ ;  /* 0x78dde6e4040f7890 */ /* 0x000fe2000fffe03f */
[----:B------:R-:W-:Y:S01]  /*02d0*/  LOP3.LUT R4, R9, UR9, R6, 0x96, !PT ;  /* 0x0000000909047c12 */ /* 0x000fe2000f8e9606 */
[----:B------:R-:W-:Y:S01]  /*02e0*/  IMAD.WIDE.U32 R6, R7, -0x326172a9, RZ ;  /* 0xcd9e8d5707067825 */ /* 0x000fe200078e00ff */
[----:B------:R-:W-:-:S02]  /*02f0*/  UIADD3 UR16, UR5, -0x126145ec, URZ ;  /* 0xed9eba1405107890 */ /* 0x000fc4000fffe03f */
[----:B------:R-:W-:Y:S01]  /*0300*/  UIADD3 UR18, UR5, -0x56f99767, URZ ;  /* 0xa906689905127890 */ /* 0x000fe2000fffe03f */
[----:B------:R-:W-:Y:S01]  /*0310*/  IMAD.WIDE.U32 R4, R4, -0x2daee0ad, RZ ;  /* 0xd2511f5304047825 */ /* 0x000fe200078e00ff */
[----:B------:R-:W-:Y:S01]  /*0320*/  LOP3.LUT R13, R7, UR11, R8, 0x96, !PT ;  /* 0x0000000b070d7c12 */ /* 0x000fe2000f8e9608 */
[----:B------:R-:W-:Y:S02]  /*0330*/  UIADD3 UR17, UR4, 0x1715609d, URZ ;  /* 0x1715609d04117890 */ /* 0x000fe4000fffe03f */
[----:B------:R-:W-:Y:S01]  /*0340*/  UIADD3 UR19, UR4, -0x4ab325aa, URZ ;  /* 0xb54cda5604137890 */ /* 0x000fe2000fffe03f */
[----:B------:R-:W-:Y:S01]  /*0350*/  LOP3.LUT R14, R5, UR12, R12, 0x96, !PT ;  /* 0x0000000c050e7c12 */ /* 0x000fe2000f8e960c */
[----:B------:R-:W-:Y:S01]  /*0360*/  IMAD.WIDE.U32 R12, R13, -0x2daee0ad, RZ ;  /* 0xd2511f530d0c7825 */ /* 0x000fe200078e00ff */
[----:B------:R-:W-:Y:S01]  /*0370*/  UIADD3 UR20, UR5, 0x646e171e, URZ ;  /* 0x646e171e05147890 */ /* 0x000fe2000fffe03f */
[----:B------:R-:W-:Y:S01]  /*0380*/  ISETP.GE.AND P1, PT, R26, c[0x0][0x164], PT ;  /* 0x000059001a007a0c */ /* 0x000fe20003f26270 */
[----:B------:R-:W-:Y:S01]  /*0390*/  UIADD3 UR21, UR4, 0x5384540f, URZ ;  /* 0x5384540f04157890 */ /* 0x000fe2000fffe03f */
[----:B------:R-:W-:Y:S01]  /*03a0*/  IMAD.WIDE.U32 R14, R14, -0x326172a9, RZ ;  /* 0xcd9e8d570e0e7825 */ /* 0x000fe200078e00ff */
[----:B------:R-:W-:Y:S01]  /*03b0*/  LOP3.LUT R18, R13, UR14, R4, 0x96, !PT ;  /* 0x0000000e0d127c12 */ /* 0x000fe2000f8e9604 */
[----:B------:R-:W-:Y:S01]  /*03c0*/  UIADD3 UR22, UR5, 0x1fd5c5a3, URZ ;  /* 0x1fd5c5a305167890 */ /* 0x000fe2000fffe03f */
[----:B------:R0:W5:Y:S02]  /*03d0*/  @P0 LDG.E.128 R8, [R2.64] ;  /* 0x0000000602080981 */ /* 0x000164000c1e1d00 */
[----:B------:R-:W-:Y:S01]  /*03e0*/  LOP3.LUT R16, R15, UR13, R6, 0x96, !PT ;  /* 0x0000000d0f107c12 */ /* 0x000fe2000f8e9606 */
[----:B------:R-:W-:Y:S01]  /*03f0*/  IMAD.WIDE.U32 R18, R18, -0x326172a9, RZ ;  /* 0xcd9e8d5712127825 */ /* 0x000fe200078e00ff */
[----:B------:R0:W5:Y:S03]  /*0400*/  @P0 LDG.E.128 R4, [R2.64+0x200] ;  /* 0x0002000602040981 */ /* 0x000166000c1e1d00 */
[----:B------:R-:W-:Y:S01]  /*0410*/  IMAD.WIDE.U32 R16, R16, -0x2daee0ad, RZ ;  /* 0xd2511f5310107825 */ /* 0x000fe200078e00ff */
[----:B------:R-:W-:Y:S01]  /*0420*/  LOP3.LUT R13, R19, UR15, R14, 0x96, !PT ;  /* 0x0000000f130d7c12 */ /* 0x000fe2000f8e960e */
[----:B------:R0:W5:Y:S03]  /*0430*/  @P0 LDG.E.128 R76, [R2.64+0x400] ;  /* 0x00040006024c0981 */ /* 0x000166000c1e1d00 */
[----:B------:R-:W-:Y:S01]  /*0440*/  LOP3.LUT R14, R17, UR16, R12, 0x96, !PT ;  /* 0x00000010110e7c12 */ /* 0x000fe2000f8e960c */
[----:B------:R-:W-:Y:S01]  /*0450*/  IMAD.WIDE.U32 R12, R13, -0x2daee0ad, RZ ;  /* 0xd2511f530d0c7825 */ /* 0x000fe200078e00ff */
[----:B------:R0:W5:Y:S03]  /*0460*/  @P0 LDG.E.128 R68, [R2.64+0x600] ;  /* 0x0006000602440981 */ /* 0x000166000c1e1d00 */
[----:B------:R-:W-:Y:S01]  /*0470*/  IMAD.WIDE.U32 R14, R14, -0x326172a9, RZ ;  /* 0xcd9e8d570e0e7825 */ /* 0x000fe200078e00ff */
[----:B------:R-:W-:Y:S01]  /*0480*/  LOP3.LUT R19, R13, UR18, R16, 0x96, !PT ;  /* 0x000000120d137c12 */ /* 0x000fe2000f8e9610 */
[----:B------:R0:W5:Y:S03]  /*0490*/  @P0 LDG.E.128 R64, [R2.64+0x800] ;  /* 0x0008000602400981 */ /* 0x000166000c1e1d00 */
        /* <DEDUP_REMOVED lines=9> */
[----:B------:R-:W-:Y:S01]  /*0530*/  UIADD3 UR23, UR4, -0xe443238, URZ ;  /* 0xf1bbcdc804177890 */ /* 0x000fe2000fffe03f */
[----:B------:R-:W-:Y:S01]  /*0540*/  LEA R12, P3, R27, c[0x0][0x1c8], 0x4 ;  /* 0x000072001b0c7a11 */ /* 0x000fe200078620ff */
[----:B------:R-:W-:Y:S01]  /*0550*/  UIADD3 UR24, UR5, -0x24c28bd8, URZ ;  /* 0xdb3d742805187890 */ /* 0x000fe2000fffe03f */
[----:B0-----:R-:W-:Y:S01]  /*0560*/  IADD3 R2, P2, R0, c[0x0][0x1b0], RZ ;  /* 0x00006c0000027a10 */ /* 0x001fe20007f5e0ff */
[----:B------:R-:W-:-:S04]  /*0570*/  IMAD.HI.U32 R17, R82, -0x326172a9, RZ ;  /* 0xcd9e8d5752117827 */ /* 0x000fc800078e00ff */
[----:B------:R-:W-:Y:S01]  /*0580*/  IMAD.HI.U32 R15, R81, -0x2daee0ad, RZ ;  /* 0xd2511f53510f7827 */ /* 0x000fe200078e00ff */
[----:B------:R-:W-:-:S03]  /*0590*/  LOP3.LUT R108, R17, UR23, R20, 0x96, !PT ;  /* 0x00000017116c7c12 */ /* 0x000fc6000f8e9614 */
[----:B------:R-:W-:Y:S01]  /*05a0*/  IMAD.X R13, RZ, RZ, c[0x0][0x1cc], P3 ;  /* 0x00007300ff0d7624 */ /* 0x000fe200018e06ff */
[----:B------:R-:W-:Y:S01]  /*05b0*/  LOP3.LUT R100, R15, UR24, R14, 0x96, !PT ;  /* 0x000000180f647c12 */ /* 0x000fe2000f8e960e */
[----:B------:R-:W-:Y:S01]  /*05c0*/  IMAD.X R3, RZ, RZ, c[0x0][0x1b4], P2 ;  /* 0x00006d00ff037624 */ /* 0x000fe200010e06ff */
[----:B------:R-:W-:Y:S06]  /*05d0*/  @P1 EXIT ;  /* 0x000000000000194d */ /* 0x000fec0003800000 */
[----:B------:R0:W2:Y:S01]  /*05e0*/  LDG.E.128 R72, [R12.64+0x800] ;  /* 0x000800060c487981 */ /* 0x0000a2000c1e1d00 */
[----:B-----5:R-:W-:Y:S01]  /*05f0*/  @!P0 CS2R R64, SRZ ;  /* 0x0000000000408805 */ /* 0x020fe2000001ff00 */
[----:B------:R-:W-:Y:S01]  /*0600*/  @!P0 CS2R R10, SRZ ;  /* 0x00000000000a8805 */ /* 0x000fe2000001ff00 */
[----:B------:R-:W-:Y:S01]  /*0610*/  @!P0 CS2R R8, SRZ ;  /* 0x0000000000088805 */ /* 0x000fe2000001ff00 */
[----:B------:R-:W-:Y:S01]  /*0620*/  @!P0 CS2R R4, SRZ ;  /* 0x0000000000048805 */ /* 0x000fe2000001ff00 */
[----:B------:R-:W-:Y:S01]  /*0630*/  @!P0 CS2R R6, SRZ ;  /* 0x0000000000068805 */ /* 0x000fe2000001ff00 */
[----:B------:R-:W-:Y:S01]  /*0640*/  UIADD3 UR26, UR5, -0x695add53, URZ ;  /* 0x96a522ad051a7890 */ /* 0x000fe2000fffe03f */
[--C-:B------:R-:W-:Y:S01]  /*0650*/  PRMT R92, RZ, 0x5410, R65.reuse ;  /* 0x00005410ff5c7816 */ /* 0x100fe20000000041 */
[----:B------:R-:W-:Y:S01]  /*0660*/  @!P0 CS2R R76, SRZ ;  /* 0x00000000004c8805 */ /* 0x000fe2000001ff00 */
[----:B------:R-:W-:Y:S01]  /*0670*/  PRMT R95, RZ, 0x7610, R65 ;  /* 0x00007610ff5f7816 */ /* 0x000fe20000000041 */
[----:B------:R-:W-:Y:S01]  /*0680*/  @!P0 CS2R R78, SRZ ;  /* 0x00000000004e8805 */ /* 0x000fe2000001ff00 */
[----:B------:R-:W-:Y:S01]  /*0690*/  @!P0 CS2R R68, SRZ ;  /* 0x0000000000448805 */ /* 0x000fe2000001ff00 */
[----:B------:R-:W-:Y:S01]  /*06a0*/  @!P0 CS2R R70, SRZ ;  /* 0x0000000000468805 */ /* 0x000fe2000001ff00 */
[----:B------:R-:W-:Y:S01]  /*06b0*/  @!P0 CS2R R66, SRZ ;  /* 0x0000000000428805 */ /* 0x000fe2000001ff00 */
[--C-:B------:R-:W-:Y:S01]  /*06c0*/  PRMT R90, RZ, 0x5410, R64.reuse ;  /* 0x00005410ff5a7816 */ /* 0x100fe20000000040 */
[----:B------:R-:W-:Y:S01]  /*06d0*/  UIADD3 UR25, UR4, -0x700cb87f, URZ ;  /* 0x8ff3478104197890 */ /* 0x000fe2000fffe03f */
[----:B------:R-:W-:Y:S01]  /*06e0*/  PRMT R93, RZ, 0x7610, R64 ;  /* 0x00007610ff5d7816 */ /* 0x000fe20000000040 */
[----:B------:R-:W-:Y:S01]  /*06f0*/  IMAD R65, R81, -0x2daee0ad, RZ ;  /* 0xd2511f5351417824 */ /* 0x000fe200078e02ff */
[----:B------:R0:W5:Y:S01]  /*0700*/  LDG.E.128 R28, [R12.64] ;  /* 0x000000060c1c7981 */ /* 0x000162000c1e1d00 */
[----:B------:R-:W-:Y:S01]  /*0710*/  IMAD.WIDE.U32 R108, R108, -0x2daee0ad, RZ ;  /* 0xd2511f536c6c7825 */ /* 0x000fe200078e00ff */
[----:B------:R-:W-:-:S02]  /*0720*/  PRMT R21, RZ, 0x5410, R10 ;  /* 0x00005410ff157816 */ /* 0x000fc4000000000a */
[----:B------:R0:W5:Y:S01]  /*0730*/  LDG.E.128 R32, [R12.64+0x200] ;  /* 0x000200060c207981 */ /* 0x000162000c1e1d00 */
[----:B------:R-:W-:Y:S02]  /*0740*/  IMAD R64, R82, -0x326172a9, RZ ;  /* 0xcd9e8d5752407824 */ /* 0x000fe400078e02ff */
[C---:B------:R-:W-:Y:S01]  /*0750*/  IMAD.HI.U32 R99, R100.reuse, -0x326172a9, RZ ;  /* 0xcd9e8d5764637827 */ /* 0x040fe200078e00ff */
[----:B------:R0:W5:Y:S01]  /*0760*/  LDG.E.128 R36, [R12.64+0x400] ;  /* 0x000400060c247981 */ /* 0x000162000c1e1d00 */
[----:B------:R-:W-:Y:S01]  /*0770*/  PRMT R20, RZ, 0x7610, R10 ;  /* 0x00007610ff147816 */ /* 0x000fe2000000000a */
[----:B------:R-:W-:Y:S01]  /*0780*/  BSSY B0, `(.L_x_2689) ;  /* 0x0000fea000007945 */ /* 0x000fe20003800000 */
[--C-:B------:R-:W-:Y:S01]  /*0790*/  PRMT R19, RZ, 0x5410, R11.reuse ;  /* 0x00005410ff137816 */ /* 0x100fe2000000000b */
[----:B------:R0:W5:Y:S01]  /*07a0*/  LDG.E.128 R40, [R12.64+0x600] ;  /* 0x000600060c287981 */ /* 0x000162000c1e1d00 */
[----:B------:R-:W-:Y:S01]  /*07b0*/  PRMT R18, RZ, 0x7610, R11 ;  /* 0x00007610ff127816 */ /* 0x000fe2000000000b */
[----:B------:R-:W-:Y:S01]  /*07c0*/  IMAD R100, R100, -0x326172a9, RZ ;  /* 0xcd9e8d5764647824 */ /* 0x000fe200078e02ff */
[--C-:B------:R-:W-:Y:S01]  /*07d0*/  PRMT R25, RZ, 0x5410, R8.reuse ;  /* 0x00005410ff197816 */ /* 0x100fe20000000008 */
[----:B------:R1:W5:Y:S01]  /*07e0*/  LDG.E.128 R44, [R2.64] ;  /* 0x00000006022c7981 */ /* 0x000362000c1e1d00 */
[----:B------:R-:W-:Y:S01]  /*07f0*/  PRMT R24, RZ, 0x7610, R8 ;  /* 0x00007610ff187816 */ /* 0x000fe20000000008 */
[----:B------:R-:W-:Y:S01]  /*0800*/  IMAD.MOV.U32 R105, RZ, RZ, RZ ;  /* 0x000000ffff697224 */ /* 0x000fe200078e00ff */
[--C-:B------:R-:W-:Y:S01]  /*0810*/  PRMT R23, RZ, 0x5410, R9.reuse ;  /* 0x00005410ff177816 */ /* 0x100fe20000000009 */
[----:B------:R1:W5:Y:S01]  /*0820*/  LDG.E.128 R48, [R2.64+0x200] ;  /* 0x0002000602307981 */ /* 0x000362000c1e1d00 */
[----:B------:R-:W-:-:S02]  /*0830*/  PRMT R22, RZ, 0x7610, R9 ;  /* 0x00007610ff167816 */ /* 0x000fc40000000009 */
[--C-:B------:R-:W-:Y:S01]  /*0840*/  PRMT R17, RZ, 0x5410, R4.reuse ;  /* 0x00005410ff117816 */ /* 0x100fe20000000004 */
[----:B------:R1:W5:Y:S01]  /*0850*/  LDG.E.128 R52, [R2.64+0x400] ;  /* 0x0004000602347981 */ /* 0x000362000c1e1d00 */
[----:B------:R-:W-:Y:S02]  /*0860*/  PRMT R16, RZ, 0x7610, R4 ;  /* 0x00007610ff107816 */ /* 0x000fe40000000004 */
[--C-:B------:R-:W-:Y:S01]  /*0870*/  PRMT R15, RZ, 0x5410, R5.reuse ;  /* 0x00005410ff0f7816 */ /* 0x100fe20000000005 */
[----:B------:R1:W5:Y:S01]  /*0880*/  LDG.E.128 R56, [R2.64+0x600] ;  /* 0x0006000602387981 */ /* 0x000362000c1e1d00 */
[----:B------:R-:W-:Y:S02]  /*0890*/  PRMT R14, RZ, 0x7610, R5 ;  /* 0x00007610ff0e7816 */ /* 0x000fe40000000005 */
[--C-:B0-----:R-:W-:Y:S01]  /*08a0*/  PRMT R13, RZ, 0x5410, R6.reuse ;  /* 0x00005410ff0d7816 */ /* 0x101fe20000000006 */
[----:B------:R1:W5:Y:S01]  /*08b0*/  LDG.E.128 R60, [R2.64+0x800] ;  /* 0x00080006023c7981 */ /* 0x000362000c1e1d00 */
[----:B------:R-:W-:-:S02]  /*08c0*/  PRMT R12, RZ, 0x7610, R6 ;  /* 0x00007610ff0c7816 */ /* 0x000fc40000000006 */
[--C-:B------:R-:W-:Y:S02]  /*08d0*/  PRMT R11, RZ, 0x5410, R7.reuse ;  /* 0x00005410ff0b7816 */ /* 0x100fe40000000007 */
[----:B------:R-:W-:Y:S02]  /*08e0*/  PRMT R10, RZ, 0x7610, R7 ;  /* 0x00007610ff0a7816 */ /* 0x000fe40000000007 */
[----:B------:R-:W-:Y:S02]  /*08f0*/  LOP3.LUT R98, R109, UR26, R65, 0x96, !PT ;  /* 0x0000001a6d627c12 */ /* 0x000fe4000f8e9641 */
[--C-:B------:R-:W-:Y:S02]  /*0900*/  PRMT R9, RZ, 0x5410, R76.reuse ;  /* 0x00005410ff097816 */ /* 0x100fe4000000004c */
[----:B------:R-:W-:Y:S02]  /*0910*/  PRMT R8, RZ, 0x7610, R76 ;  /* 0x00007610ff087816 */ /* 0x000fe4000000004c */
[----:B------:R-:W-:-:S02]  /*0920*/  PRMT R7, RZ, 0x5410, R77 ;  /* 0x00005410ff077816 */ /* 0x000fc4000000004d */
[----:B------:R-:W-:Y:S02]  /*0930*/  PRMT R6, RZ, 0x7610, R77 ;  /* 0x00007610ff067816 */ /* 0x000fe4000000004d */
[--C-:B------:R-:W-:Y:S02]  /*0940*/  PRMT R5, RZ, 0x5410, R78.reuse ;  /* 0x00005410ff057816 */ /* 0x100fe4000000004e */
[----:B------:R-:W-:Y:S02]  /*0950*/  PRMT R4, RZ, 0x7610, R78 ;  /* 0x00007610ff047816 */ /* 0x000fe4000000004e */
[--C-:B-1----:R-:W-:Y:S02]  /*0960*/  PRMT R3, RZ, 0x5410, R79.reuse ;  /* 0x00005410ff037816 */ /* 0x102fe4000000004f */
        /* <DEDUP_REMOVED lines=13> */
[----:B------:R-:W-:-:S02]  /*0a40*/  LOP3.LUT R99, R99, UR25, R64, 0x96, !PT ;  /* 0x0000001963637c12 */ /* 0x000fc4000f8e9640 */
[----:B------:R-:W-:Y:S02]  /*0a50*/  LOP3.LUT R139, R80, 0x3, RZ, 0xc0, !PT ;  /* 0x00000003508b7812 */ /* 0x000fe400078ec0ff */
[--C-:B--2---:R-:W-:Y:S02]  /*0a60*/  PRMT R106, RZ, 0x5410, R72.reuse ;  /* 0x00005410ff6a7816 */ /* 0x104fe40000000048 */
[----:B------:R-:W-:Y:S02]  /*0a70*/  PRMT R107, RZ, 0x7610, R72 ;  /* 0x00007610ff6b7816 */ /* 0x000fe40000000048 */
[--C-:B------:R-:W-:Y:S02]  /*0a80*/  PRMT R109, RZ, 0x5410, R73.reuse ;  /* 0x00005410ff6d7816 */ /* 0x100fe40000000049 */
[----:B------:R-:W-:Y:S02]  /*0a90*/  PRMT R110, RZ, 0x7610, R73 ;  /* 0x00007610ff6e7816 */ /* 0x000fe40000000049 */
[----:B------:R-:W-:-:S02]  /*0aa0*/  PRMT R111, RZ, 0x5410, R74 ;  /* 0x00005410ff6f7816 */ /* 0x000fc4000000004a */
[----:B------:R-:W-:Y:S02]  /*0ab0*/  PRMT R112, RZ, 0x7610, R74 ;  /* 0x00007610ff707816 */ /* 0x000fe4000000004a */
[--C-:B------:R-:W-:Y:S02]  /*0ac0*/  PRMT R113, RZ, 0x5410, R75.reuse ;  /* 0x00005410ff717816 */ /* 0x100fe4000000004b */
[----:B------:R-:W-:Y:S02]  /*0ad0*/  PRMT R114, RZ, 0x7610, R75 ;  /* 0x00007610ff727816 */ /* 0x000fe4000000004b */
.L_x_2973:
[----:B------:R-:W-:Y:S01]  /*0ae0*/  ISETP.NE.U32.AND P1, PT, RZ, c[0x0][0x1c0], PT ;  /* 0x00007000ff007a0c */ /* 0x000fe20003f25070 */
[----:B------:R-:W-:Y:S01]  /*0af0*/  IMAD R68, R26, c[0x0][0x168], RZ ;  /* 0x00005a001a447a24 */ /* 0x000fe200078e02ff */
[----:B------:R-:W-:Y:S01]  /*0b00*/  ISETP.NE.U32.AND P0, PT, RZ, c[0x0][0x180], PT ;  /* 0x00006000ff007a0c */ /* 0x000fe20003f05070 */
[----:B------:R-:W-:Y:S01]  /*0b10*/  IMAD.MOV.U32 R122, RZ, RZ, 0x10 ;  /* 0x00000010ff7a7424 */ /* 0x000fe200078e00ff */
[----:B------:R-:W-:Y:S02]  /*0b20*/  ISETP.NE.AND.EX P1, PT, RZ, c[0x0][0x1c4], PT, P1 ;  /* 0x00007100ff007a0c */ /* 0x000fe40003f25310 */
[----:B------:R-:W-:-:S02]  /*0b30*/  SHF.R.S32.HI R69, RZ, 0x1f, R68 ;  /* 0x0000001fff457819 */ /* 0x000fc40000011444 */
[----:B------:R-:W-:Y:S02]  /*0b40*/  ISETP.NE.AND.EX P0, PT, RZ, c[0x0][0x184], PT, P0 ;  /* 0x00006100ff007a0c */ /* 0x000fe40003f05300 */
[----:B------:R-:W-:-:S04]  /*0b50*/  LEA.HI R68, R69, R68, RZ, 0x3 ;  /* 0x0000004445447211 */ /* 0x000fc800078f18ff */
[----:B------:R-:W-:-:S03]  /*0b60*/  LEA.HI.SX32 R115, R68, R27, 0x1d ;  /* 0x0000001b44737211 */ /* 0x000fc600078feaff */
[----:B------:R-:W-:-:S05]  /*0b70*/  @P1 MOV R75, 0x2 ;  /* 0x00000002004b1802 */ /* 0x000fca0000000f00 */
[----:B------:R-:W-:-:S04]  /*0b80*/  @P1 IMAD.WIDE R74, R26, R75, c[0x0][0x1c0] ;  /* 0x000070001a4a1625 */ /* 0x000fc800078e024b */
[CC--:B------:R-:W-:Y:S02]  /*0b90*/  IMAD.WIDE.U32 R68, R115.reuse, R122.reuse, c[0x0][0x170] ;  /* 0x00005c0073447625 */ /* 0x0c0fe400078e007a */
[----:B------:R-:W2:Y:S02]  /*0ba0*/  @P1 LDG.E.U16 R74, [R74.64] ;  /* 0x000000064a4a1981 */ /* 0x000ea4000c1e1500 */
[----:B------:R-:W-:Y:S02]  /*0bb0*/  @P0 IMAD.WIDE.U32 R72, R115, R122, c[0x0][0x180] ;  /* 0x0000600073480625 */ /* 0x000fe400078e007a */
[----:B-----5:R-:W5:Y:S04]  /*0bc0*/  LDG.E.128 R68, [R68.64] ;  /* 0x0000000644447981 */ /* 0x020f68000c1e1d00 */
[----:B------:R0:W5:Y:S01]  /*0bd0*/  @P0 LDG.E.128 R64, [R72.64] ;  /* 0x0000000648400981 */ /* 0x000162000c1e1d00 */
[C---:B------:R-:W-:Y:S01]  /*0be0*/  ISETP.NE.AND P2, PT, R139.reuse, 0x1, PT ;  /* 0x000000018b00780c */ /* 0x040fe20003f45270 */
[----:B------:R-:W-:Y:S01]  /*0bf0*/  BSSY B1, `(.L_x_2690) ;  /* 0x000000e000017945 */ /* 0x000fe20003800000 */
[----:B------:R-:W-:Y:S01]  /*0c00*/  IMAD.MOV.U32 R120, RZ, RZ, 0x3f800000 ;  /* 0x3f800000ff787424 */ /* 0x000fe200078e00ff */
[----:B------:R-:W-:-:S02]  /*0c10*/  IADD3 R77, R139, 0x1, RZ ;  /* 0x000000018b4d7810 */ /* 0x000fc40007ffe0ff */
[----:B--2---:R-:W-:-:S08]  /*0c20*/  @P1 PRMT R120, RZ, 0x5410, R74 ;  /* 0x00005410ff781816 */ /* 0x004fd0000000004a */
        /* <DEDUP_REMOVED lines=9> */
.L_x_2691:
[----:B0-----:R-:W-:Y:S02]  /*0cc0*/  IMAD.MOV.U32 R80, RZ, RZ, R100 ;  /* 0x000000ffff507224 */ /* 0x001fe400078e0064 */
.L_x_2692:
[----:B------:R-:W-:Y:S05]  /*0cd0*/  BSYNC B1 ;  /* 0x0000000000017941 */ /* 0x000fea0003800000 */
.L_x_2690:
        /* <DEDUP_REMOVED lines=16> */
.L_x_2696:
[----:B------:R-:W-:Y:S05]  /*0de0*/  BSYNC B2 ;  /* 0x0000000000027941 */ /* 0x000fea0003800000 */
.L_x_2695:
        /* <DEDUP_REMOVED lines=44> */
.L_x_2694:
[----:B------:R-:W-:Y:S05]  /*10b0*/  BSYNC B1 ;  /* 0x0000000000017941 */ /* 0x000fea0003800000 */
.L_x_2693:
[----:B------:R-:W0:Y:S01]  /*10c0*/  I2F.U32 R72, R80 ;  /* 0x0000005000487306 */ /* 0x000e220000201000 */
[----:B-----5:R-:W-:Y:S01]  /*10d0*/  PRMT R73, RZ, 0x5410, R68 ;  /* 0x00005410ff497816 */ /* 0x020fe20000000044 */
[----:B------:R-:W-:Y:S01]  /*10e0*/  IMAD.MOV.U32 R119, RZ, RZ, 0x2f800000 ;  /* 0x2f800000ff777424 */ /* 0x000fe200078e00ff */
[----:B------:R-:W-:Y:S01]  /*10f0*/  PRMT R76, RZ, 0x5410, R28 ;  /* 0x00005410ff4c7816 */ /* 0x000fe2000000001c */
        /* <DEDUP_REMOVED lines=9> */
[----:B------:R-:W-:Y:S01]  /*1190*/  FMUL.FTZ R76, R73, R76 ;  /* 0x0000004c494c7220 */ /* 0x000fe20000410000 */
[----:B------:R-:W-:-:S05]  /*11a0*/  @P0 PRMT R73, RZ, 0x5410, R64 ;  /* 0x00005410ff490816 */ /* 0x000fca0000000040 */
[----:B------:R-:W-:-:S04]  /*11b0*/  @P0 FADD.FTZ R76, R76, R73 ;  /* 0x000000494c4c0221 */ /* 0x000fc80000010000 */
        /* <DEDUP_REMOVED lines=9> */
.L_x_2698:
[----:B------:R-:W-:Y:S02]  /*1250*/  IMAD.MOV.U32 R82, RZ, RZ, R100 ;  /* 0x000000ffff527224 */ /* 0x000fe400078e0064 */
.L_x_2699:
[----:B------:R-:W-:Y:S05]  /*1260*/  BSYNC B1 ;  /* 0x0000000000017941 */ /* 0x000fea0003800000 */
.L_x_2697:
        /* <DEDUP_REMOVED lines=16> */
.L_x_2703:
[----:B------:R-:W-:Y:S05]  /*1370*/  BSYNC B2 ;  /* 0x0000000000027941 */ /* 0x000fea0003800000 */
.L_x_2702:
        /* <DEDUP_REMOVED lines=44> */
.L_x_2701:
[----:B------:R-:W-:Y:S05]  /*1640*/  BSYNC B1 ;  /* 0x0000000000017941 */ /* 0x000fea0003800000 */
.L_x_2700:
[----:B------:R-:W0:Y:S01]  /*1650*/  I2F.U32 R72, R82 ;  /* 0x0000005200487306 */ /* 0x000e220000201000 */
[----:B------:R-:W-:Y:S01]  /*1660*/  PRMT R73, RZ, 0x7610, R68 ;  /* 0x00007610ff497816 */ /* 0x000fe20000000044 */
[----:B------:R-:W-:Y:S01]  /*1670*/  BSSY B1, `(.L_x_2704) ;  /* 0x0000017000017945 */ /* 0x000fe20003800000 */
[----:B------:R-:W-:Y:S02]  /*1680*/  PRMT R68, RZ, 0x7610, R28 ;  /* 0x00007610ff447816 */ /* 0x000fe4000000001c */
        /* <DEDUP_REMOVED lines=20> */
.L_x_2705:
[----:B------:R-:W-:Y:S02]  /*17d0*/  IMAD.MOV.U32 R68, RZ, RZ, R100 ;  /* 0x000000ffff447224 */ /* 0x000fe400078e0064 */
.L_x_2706:
[----:B------:R-:W-:Y:S05]  /*17e0*/  BSYNC B1 ;  /* 0x0000000000017941 */ /* 0x000fea0003800000 */
.L_x_2704:
        /* <DEDUP_REMOVED lines=16> */
.L_x_2710:
[----:B------:R-:W-:Y:S05]  /*18f0*/  BSYNC B2 ;  /* 0x0000000000027941 */ /* 0x000fea0003800000 */
.L_x_2709:
        /* <DEDUP_REMOVED lines=44> */
.L_x_2708:
[----:B------:R-:W-:Y:S05]  /*1bc0*/  BSYNC B1 ;  /* 0x0000000000017941 */ /* 0x000fea0003800000 */
.L_x_2707:
[----:B------:R-:W0:Y:S01]  /*1bd0*/  I2F.U32 R68, R68 ;  /* 0x0000004400447306 */ /* 0x000e220000201000 */
[----:B------:R-:W-:Y:S01]  /*1be0*/  PRMT R73, RZ, 0x5410, R69 ;  /* 0x00005410ff497816 */ /* 0x000fe20000000045 */
[----:B------:R-:W-:Y:S01]  /*1bf0*/  BSSY B1, `(.L_x_2711) ;  /* 0x0000016000017945 */ /* 0x000fe20003800000 */
[----:B------:R-:W-:Y:S02]  /*1c00*/  ISETP.NE.AND P2, PT, R75, 0x1, PT ;  /* 0x000000014b00780c */ /* 0x000fe40003f45270 */
[----:B------:R-:W-:Y:S01]  /*1c10*/  PRMT R80, RZ, 0x5410, R29 ;  /* 0x00005410ff507816 */ /* 0x000fe2000000001d */
        /* <DEDUP_REMOVED lines=18> */
.L_x_2712:
[----:B------:R-:W-:Y:S02]  /*1d40*/  IMAD.MOV.U32 R68, RZ, RZ, R100 ;  /* 0x000000ffff447224 */ /* 0x000fe400078e0064 */
.L_x_2713:
[----:B------:R-:W-:Y:S05]  /*1d50*/  BSYNC B1 ;  /* 0x0000000000017941 */ /* 0x000fea0003800000 */
.L_x_2711:
        /* <DEDUP_REMOVED lines=16> */
.L_x_2717:
[----:B------:R-:W-:Y:S05]  /*1e60*/  BSYNC B2 ;  /* 0x0000000000027941 */ /* 0x000fea0003800000 */
.L_x_2716:
        /* <DEDUP_REMOVED lines=44> */
.L_x_2715:
[----:B------:R-:W-:Y:S05]  /*2130*/  BSYNC B1 ;  /* 0x0000000000017941 */ /* 0x000fea0003800000 */
.L_x_2714:
[----:B------:R-:W0:Y:S01]  /*2140*/  I2F.U32 R68, R68 ;  /* 0x0000004400447306 */ /* 0x000e220000201000 */
[----:B------:R-:W-:Y:S01]  /*2150*/  PRMT R73, RZ, 0x7610, R69 ;  /* 0x00007610ff497816 */ /* 0x000fe20000000045 */
[----:B------:R-:W-:Y:S01]  /*2160*/  BSSY B1, `(.L_x_2718) ;  /* 0x0000016000017945 */ /* 0x000fe20003800000 */
[----:B------:R-:W-:-:S03]  /*2170*/  ISETP.NE.AND P3, PT, R72, 0x1, PT ;  /* 0x000000014800780c */ /* 0x000fc60003f65270 */
[----:B------:R-:W-:-:S04]  /*2180*/  FMUL.FTZ R73, R73, R120 ;  /* 0x0000007849497220 */ /* 0x000fc80000410000 */
[----:B------:R-:W-:Y:S02]  /*2190*/  FMUL.FTZ R73, R73, c[0x0][0x1e8] ;  /* 0x00007a0049497a20 */ /* 0x000fe40000410000 */
[----:B0-----:R-:W-:Y:S01]  /*21a0*/  FFMA.FTZ R69, R68, R119, 1.1641532182693481445e-10 ;  /* 0x2f00000044457423 */ /* 0x001fe20000010077 */
[----:B------:R-:W-:-:S04]  /*21b0*/  PRMT R68, RZ, 0x7610, R29 ;  /* 0x00007610ff447816 */ /* 0x000fc8000000001d */
[----:B------:R-:W-:-:S04]  /*21c0*/  FSETP.GTU.FTZ.AND P2, PT, R69, c[0x0][0x1e4], PT ;  /* 0x0000790045007a0b */ /* 0x000fc80003f5c000 */
[----:B------:R-:W-:-:S05]  /*21d0*/  FSEL R73, R73, RZ, !P2 ;  /* 0x000000ff49497208 */ /* 0x000fca0005000000 */
[----:B------:R-:W-:Y:S01]  /*21e0*/  FMUL.FTZ R83, R73, R68 ;  /* 0x0000004449537220 */ /* 0x000fe20000410000 */
[----:B------:R-:W-:Y:S02]  /*21f0*/  @P0 PRMT R68, RZ, 0x7610, R65 ;  /* 0x00007610ff440816 */ /* 0x000fe40000000041 */
        /* <DEDUP_REMOVED lines=11> */
.L_x_2719:
[----:B------:R-:W-:Y:S02]  /*22b0*/  IMAD.MOV.U32 R82, RZ, RZ, R100 ;  /* 0x000000ffff527224 */ /* 0x000fe400078e0064 */
.L_x_2720:
[----:B------:R-:W-:Y:S05]  /*22c0*/  BSYNC B1 ;  /* 0x0000000000017941 */ /* 0x000fea0003800000 */
.L_x_2718:
        /* <DEDUP_REMOVED lines=16> */
.L_x_2724:
[----:B------:R-:W-:Y:S05]  /*23d0*/  BSYNC B2 ;  /* 0x0000000000027941 */ /* 0x000fea0003800000 */
.L_x_2723:
        /* <DEDUP_REMOVED lines=44> */
.L_x_2722:
[----:B------:R-:W-:Y:S05]  /*26a0*/  BSYNC B1 ;  /* 0x0000000000017941 */ /* 0x000fea0003800000 */
.L_x_2721:
        /* <DEDUP_REMOVED lines=9> */
[----:B------:R-:W-:Y:S02]  /*2740*/  PRMT R68, RZ, 0x5410, R30 ;  /* 0x00005410ff447816 */ /* 0x000fe4000000001e */
        /* <DEDUP_REMOVED lines=13> */
.L_x_2726:
[----:B------:R-:W-:Y:S02]  /*2820*/  IMAD.MOV.U32 R82, RZ, RZ, R100 ;  /* 0x000000ffff527224 */ /* 0x000fe400078e0064 */
.L_x_2727:
[----:B------:R-:W-:Y:S05]  /*2830*/  BSYNC B1 ;  /* 0x0000000000017941 */ /* 0x000fea0003800000 */
.L_x_2725:
        /* <DEDUP_REMOVED lines=16> */
.L_x_2731:
[----:B------:R-:W-:Y:S05]  /*2940*/  BSYNC B2 ;  /* 0x0000000000027941 */ /* 0x000fea0003800000 */
.L_x_2730:
        /* <DEDUP_REMOVED lines=44> */
.L_x_2729:
[----:B------:R-:W-:Y:S05]  /*2c10*/  BSYNC B1 ;  /* 0x0000000000017941 */ /* 0x000fea0003800000 */
.L_x_2728:
        /* <DEDUP_REMOVED lines=23> */
.L_x_2733:
[----:B------:R-:W-:Y:S02]  /*2d90*/  IMAD.MOV.U32 R70, RZ, RZ, R100 ;  /* 0x000000ffff467224 */ /* 0x000fe400078e0064 */
.L_x_2734:
[----:B------:R-:W-:Y:S05]  /*2da0*/  BSYNC B1 ;  /* 0x0000000000017941 */ /* 0x000fea0003800000 */
.L_x_2732:
        /* <DEDUP_REMOVED lines=16> */
.L_x_2738:
[----:B------:R-:W-:Y:S05]  /*2eb0*/  BSYNC B2 ;  /* 0x0000000000027941 */ /* 0x000fea0003800000 */
.L_x_2737:
        /* <DEDUP_REMOVED lines=44> */
.L_x_2736:
[----:B------:R-:W-:Y:S05]  /*3180*/  BSYNC B1 ;  /* 0x0000000000017941 */ /* 0x000fea0003800000 */
.L_x_2735:
[----:B------:R-:W0:Y:S01]  /*3190*/  I2F.U32 R70, R70 ;  /* 0x0000004600467306 */ /* 0x000e220000201000 */
[----:B------:R-:W-:Y:S01]  /*31a0*/  PRMT R73, RZ, 0x5410, R71 ;  /* 0x00005410ff497816 */ /* 0x000fe20000000047 */
[----:B------:R-:W-:Y:S01]  /*31b0*/  BSSY B1, `(.L_x_2739) ;  /* 0x0000016000017945 */ /* 0x000fe20003800000 */
[C---:B------:R-:W-:Y:S02]  /*31c0*/  ISETP.NE.AND P6, PT, R68.reuse, 0x1, PT ;  /* 0x000000014400780c */ /* 0x040fe40003fc5270 */
[----:B------:R-:W-:Y:S01]  /*31d0*/  PRMT R82, RZ, 0x5410, R31 ;  /* 0x00005410ff527816 */ /* 0x000fe2000000001f */
[----:B------:R-:W-:Y:S01]  /*31e0*/  FMUL.FTZ R73, R73, R120 ;  /* 0x0000007849497220 */ /* 0x000fe20000410000 */
[----:B------:R-:W-:-:S03]  /*31f0*/  IADD3 R121, R68, 0x1, RZ ;  /* 0x0000000144797810 */ /* 0x000fc60007ffe0ff */
[----:B------:R-:W-:Y:S02]  /*3200*/  FMUL.FTZ R73, R73, c[0x0][0x1e8] ;  /* 0x00007a0049497a20 */ /* 0x000fe40000410000 */
[----:B0-----:R-:W-:-:S05]  /*3210*/  FFMA.FTZ R69, R70, R119, 1.1641532182693481445e-10 ;  /* 0x2f00000046457423 */ /* 0x001fca0000010077 */
        /* <DEDUP_REMOVED lines=14> */
.L_x_2740:
[----:B------:R-:W-:Y:S02]  /*3300*/  IMAD.MOV.U32 R70, RZ, RZ, R100 ;  /* 0x000000ffff467224 */ /* 0x000fe400078e0064 */
.L_x_2741:
[----:B------:R-:W-:Y:S05]  /*3310*/  BSYNC B1 ;  /* 0x0000000000017941 */ /* 0x000fea0003800000 */
.L_x_2739:
        /* <DEDUP_REMOVED lines=18> */
.L_x_2745:
[----:B------:R-:W-:Y:S05]  /*3440*/  BSYNC B2 ;  /* 0x0000000000027941 */ /* 0x000fea0003800000 */
.L_x_2744:
        /* <DEDUP_REMOVED lines=44> */
.L_x_2743:
[----:B------:R-:W-:Y:S05]  /*3710*/  BSYNC B1 ;  /* 0x0000000000017941 */ /* 0x000fea0003800000 */
.L_x_2742:
[----:B------:R-:W0:Y:S01]  /*3720*/  I2F.U32 R68, R70 ;  /* 0x0000004600447306 */ /* 0x000e220000201000 */
[----:B------:R-:W-:Y:S01]  /*3730*/  PRMT R71, RZ, 0x7610, R71 ;  /* 0x00007610ff477816 */ /* 0x000fe20000000047 */
[----:B------:R-:W-:Y:S01]  /*3740*/  IMAD.WIDE.U32 R128, R115, R122, c[0x0][0x188] ;  /* 0x0000620073807625 */ /* 0x000fe200078e007a */
[----:B------:R-:W-:Y:S02]  /*3750*/  SEL R78, RZ, 0x10000, P5 ;  /* 0x00010000ff4e7807 */ /* 0x000fe40002800000 */
[----:B------:R-:W-:Y:S01]  /*3760*/  ISETP.NE.AND P5, PT, R118, RZ, PT ;  /* 0x000000ff7600720c */ /* 0x000fe20003fa5270 */
[----:B------:R-:W-:Y:S01]  /*3770*/  FMUL.FTZ R71, R71, R120 ;  /* 0x0000007847477220 */ /* 0x000fe20000410000 */
[----:B------:R-:W-:Y:S01]  /*3780*/  SEL R72, RZ, 0x1, P2 ;  /* 0x00000001ff487807 */ /* 0x000fe20001000000 */
[----:B------:R-:W-:Y:S01]  /*3790*/  IMAD.MOV.U32 R118, RZ, RZ, 0x8 ;  /* 0x00000008ff767424 */ /* 0x000fe200078e00ff */
[----:B------:R-:W-:Y:S01]  /*37a0*/  SEL R69, RZ, 0x1, P5 ;  /* 0x00000001ff457807 */ /* 0x000fe20002800000 */
[----:B------:R-:W-:Y:S01]  /*37b0*/  FMUL.FTZ R74, R71, c[0x0][0x1e8] ;  /* 0x00007a00474a7a20 */ /* 0x000fe20000410000 */
[----:B------:R-:W-:Y:S01]  /*37c0*/  SEL R75, RZ, 0x100, P4 ;  /* 0x00000100ff4b7807 */ /* 0x000fe20002000000 */
[----:B------:R-:W-:Y:S01]  /*37d0*/  IMAD.WIDE.U32 R72, R72, 0x1000000, RZ ;  /* 0x0100000048487825 */ /* 0x000fe200078e00ff */
[----:B------:R-:W-:-:S02]  /*37e0*/  ISETP.NE.AND P6, PT, R117, RZ, PT ;  /* 0x000000ff7500720c */ /* 0x000fc40003fc5270 */
[----:B------:R-:W-:Y:S01]  /*37f0*/  PRMT R117, RZ, 0x7610, R31 ;  /* 0x00007610ff757816 */ /* 0x000fe2000000001f */
[----:B0-----:R-:W-:Y:S01]  /*3800*/  FFMA.FTZ R68, R68, R119, 1.1641532182693481445e-10 ;  /* 0x2f00000044447423 */ /* 0x001fe20000010077 */
[C---:B------:R-:W-:Y:S01]  /*3810*/  IADD3 R135, R115.reuse, 0x20, RZ ;  /* 0x0000002073877810 */ /* 0x040fe20007ffe0ff */
[----:B------:R-:W-:-:S03]  /*3820*/  IMAD.WIDE.U32 R126, R115, R118, c[0x0][0x190] ;  /* 0x00006400737e7625 */ /* 0x000fc600078e0076 */
[----:B------:R-:W-:Y:S01]  /*3830*/  FSETP.GTU.FTZ.AND P2, PT, R68, c[0x0][0x1e4], PT ;  /* 0x0000790044007a0b */ /* 0x000fe20003f5c000 */
[----:B------:R-:W-:Y:S01]  /*3840*/  @P0 IMAD.WIDE.U32 R124, R135, R122, c[0x0][0x180] ;  /* 0x00006000877c0625 */ /* 0x000fe200078e007a */
[----:B------:R-:W-:Y:S02]  /*3850*/  SEL R68, RZ, 0x1, P1 ;  /* 0x00000001ff447807 */ /* 0x000fe40000800000 */
[----:B------:R-:W-:Y:S02]  /*3860*/  SEL R79, RZ, 0x1000000, P2 ;  /* 0x01000000ff4f7807 */ /* 0x000fe40001000000 */
[----:B------:R-:W-:Y:S01]  /*3870*/  FSEL R74, R74, RZ, !P2 ;  /* 0x000000ff4a4a7208 */ /* 0x000fe20005000000 */
[----:B------:R-:W-:Y:S01]  /*3880*/  IMAD.WIDE.U32 R70, R68, 0x10000, RZ ;  /* 0x0001000044467825 */ /* 0x000fe200078e00ff */
[----:B------:R-:W-:Y:S02]  /*3890*/  LOP3.LUT R75, R75, R79, R78, 0xfe, !PT ;  /* 0x0000004f4b4b7212 */ /* 0x000fe400078efe4e */
[----:B------:R-:W-:Y:S01]  /*38a0*/  SEL R79, RZ, 0x1, P6 ;  /* 0x00000001ff4f7807 */ /* 0x000fe20003000000 */
[----:B------:R-:W-:-:S04]  /*38b0*/  IMAD.WIDE.U32 R68, R69, 0x100, RZ ;  /* 0x0000010045447825 */ /* 0x000fc800078e00ff */
[----:B------:R-:W-:Y:S01]  /*38c0*/  FMUL.FTZ R117, R74, R117 ;  /* 0x000000754a757220 */ /* 0x000fe20000410000 */
[----:B------:R-:W-:Y:S02]  /*38d0*/  LOP3.LUT R78, R68, R72, R70, 0xfe, !PT ;  /* 0x00000048444e7212 */ /* 0x000fe400078efe46 */
[----:B------:R-:W-:Y:S02]  /*38e0*/  @P0 PRMT R68, RZ, 0x7610, R67 ;  /* 0x00007610ff440816 */ /* 0x000fe40000000043 */
[----:B------:R-:W-:Y:S02]  /*38f0*/  SEL R72, RZ, 0x1, P3 ;  /* 0x00000001ff487807 */ /* 0x000fe40001800000 */
[----:B------:R-:W-:Y:S01]  /*3900*/  LOP3.LUT R78, R78, R79, RZ, 0xfc, !PT ;  /* 0x0000004f4e4e7212 */ /* 0x000fe200078efcff */
[----:B------:R-:W-:Y:S01]  /*3910*/  @P0 FADD.FTZ R117, R117, R68 ;  /* 0x0000004475750221 */ /* 0x000fe20000010000 */
[----:B------:R-:W-:Y:S02]  /*3920*/  LOP3.LUT R79, R73, R75, R72, 0xfe, !PT ;  /* 0x0000004b494f7212 */ /* 0x000fe400078efe48 */
[----:B------:R-:W-:-:S02]  /*3930*/  F2FP.BF16.PACK_AB R74, R116, R81 ;  /* 0x00000051744a723e */ /* 0x000fc400000010ff */
[----:B------:R-:W-:Y:S02]  /*3940*/  F2FP.BF16.PACK_AB R73, R83, R80 ;  /* 0x000000505349723e */ /* 0x000fe400000010ff */
[----:B------:R-:W-:Y:S02]  /*3950*/  F2FP.BF16.PACK_AB R72, R77, R76 ;  /* 0x0000004c4d48723e */ /* 0x000fe400000010ff */
[----:B------:R-:W-:Y:S02]  /*3960*/  F2FP.BF16.PACK_AB R75, R117, R82 ;  /* 0x00000052754b723e */ /* 0x000fe400000010ff */
[----:B------:R-:W-:Y:S01]  /*3970*/  LOP3.LUT R79, R69, R79, R71, 0xfe, !PT ;  /* 0x0000004f454f7212 */ /* 0x000fe200078efe47 */
[----:B------:R-:W-:Y:S02]  /*3980*/  IMAD.WIDE.U32 R68, R135, R122, c[0x0][0x170] ;  /* 0x00005c0087447625 */ /* 0x000fe400078e007a */
[----:B------:R0:W-:Y:S04]  /*3990*/  STG.E.128 [R128.64], R72 ;  /* 0x0000004880007986 */ /* 0x0001e8000c101d06 */
[----:B------:R0:W-:Y:S04]  /*39a0*/  STG.E.64 [R126.64], R78 ;  /* 0x0000004e7e007986 */ /* 0x0001e8000c101b06 */
[----:B------:R0:W5:Y:S04]  /*39b0*/  @P0 LDG.E.128 R64, [R124.64] ;  /* 0x000000067c400981 */ /* 0x000168000c1e1d00 */
[----:B------:R-:W5:Y:S01]  /*39c0*/  LDG.E.128 R68, [R68.64] ;  /* 0x0000000644447981 */ /* 0x000f62000c1e1d00 */
[C---:B------:R-:W-:Y:S01]  /*39d0*/  ISETP.NE.AND P1, PT, R121.reuse, 0x1, PT ;  /* 0x000000017900780c */ /* 0x040fe20003f25270 */
[----:B------:R-:W-:Y:S01]  /*39e0*/  BSSY B1, `(.L_x_2746) ;  /* 0x000000c000017945 */ /* 0x000fe20003800000 */
[----:B------:R-:W-:-:S11]  /*39f0*/  IADD3 R130, R121, 0x1, RZ ;  /* 0x0000000179827810 */ /* 0x000fd60007ffe0ff */
[----:B------:R-:W-:Y:S05]  /*3a00*/  @!P1 BRA `(.L_x_2747) ;  /* 0x0000008000009947 */ /* 0x000fea0003800000 */
[----:B0-----:R-:W-:Y:S02]  /*3a10*/  ISETP.NE.AND P1, PT, R121, 0x2, PT ;  /* 0x000000027900780c */ /* 0x001fe40003f25270 */
[----:B------:R-:W-:-:S11]  /*3a20*/  MOV R123, R98 ;  /* 0x00000062007b7202 */ /* 0x000fd60000000f00 */
[----:B------:R-:W-:Y:S05]  /*3a30*/  @!P1 BRA `(.L_x_2748) ;  /* 0x0000006000009947 */ /* 0x000fea0003800000 */
[----:B------:R-:W-:Y:S01]  /*3a40*/  ISETP.NE.AND P1, PT, R121, 0x3, PT ;  /* 0x000000037900780c */ /* 0x000fe20003f25270 */
[----:B------:R-:W-:-:S12]  /*3a50*/  IMAD.MOV.U32 R123, RZ, RZ, R99 ;  /* 0x000000ffff7b7224 */ /* 0x000fd800078e0063 */
[----:B------:R-:W-:Y:S05]  /*3a60*/  @P1 BRA `(.L_x_2748) ;  /* 0x0000003000001947 */ /* 0x000fea0003800000 */
[----:B------:R-:W-:Y:S01]  /*3a70*/  IMAD.MOV.U32 R123, RZ, RZ, R108 ;  /* 0x000000ffff7b7224 */ /* 0x000fe200078e006c */
[----:B------:R-:W-:Y:S05]  /*3a80*/  BRA `(.L_x_2748) ;  /* 0x0000001000007947 */ /* 0x000fea0003800000 */
.L_x_2747:
[----:B0-----:R-:W-:Y:S02]  /*3a90*/  IMAD.MOV.U32 R123, RZ, RZ, R100 ;  /* 0x000000ffff7b7224 */ /* 0x001fe400078e0064 */
.L_x_2748:
[----:B------:R-:W-:Y:S05]  /*3aa0*/  BSYNC B1 ;  /* 0x0000000000017941 */ /* 0x000fea0003800000 */
.L_x_2746:
        /* <DEDUP_REMOVED lines=16> */
.L_x_2752:
[----:B------:R-:W-:Y:S05]  /*3bb0*/  BSYNC B2 ;  /* 0x0000000000027941 */ /* 0x000fea0003800000 */
.L_x_2751:
        /* <DEDUP_REMOVED lines=44> */
.L_x_2750:
[----:B------:R-:W-:Y:S05]  /*3e80*/  BSYNC B1 ;  /* 0x0000000000017941 */ /* 0x000fea0003800000 */
.L_x_2749:
[----:B------:R-:W0:Y:S01]  /*3e90*/  I2F.U32 R72, R123 ;  /* 0x0000007b00487306 */ /* 0x000e220000201000 */
[----:B-----5:R-:W-:Y:S01]  /*3ea0*/  PRMT R73, RZ, 0x5410, R68 ;  /* 0x00005410ff497816 */ /* 0x020fe20000000044 */
[----:B------:R-:W-:Y:S01]  /*3eb0*/  BSSY B1, `(.L_x_2753) ;  /* 0x0000017000017945 */ /* 0x000fe20003800000 */
[----:B------:R-:W-:-:S03]  /*3ec0*/  IADD3 R74, R130, 0x1, RZ ;  /* 0x00000001824a7810 */ /* 0x000fc60007ffe0ff */
[----:B------:R-:W-:-:S04]  /*3ed0*/  FMUL.FTZ R73, R73, R120 ;  /* 0x0000007849497220 */ /* 0x000fc80000410000 */
[----:B------:R-:W-:Y:S02]  /*3ee0*/  FMUL.FTZ R73, R73, c[0x0][0x1e8] ;  /* 0x00007a0049497a20 */ /* 0x000fe40000410000 */
[----:B0-----:R-:W-:-:S05]  /*3ef0*/  FFMA.FTZ R72, R72, R119, 1.1641532182693481445e-10 ;  /* 0x2f00000048487423 */ /* 0x001fca0000010077 */
[----:B------:R-:W-:Y:S02]  /*3f00*/  FSETP.GTU.FTZ.AND P1, PT, R72, c[0x0][0x1e4], PT ;  /* 0x0000790048007a0b */ /* 0x000fe40003f3c000 */
[----:B------:R-:W-:Y:S02]  /*3f10*/  PRMT R72, RZ, 0x5410, R32 ;  /* 0x00005410ff487816 */ /* 0x000fe40000000020 */
[----:B------:R-:W-:Y:S02]  /*3f20*/  P2R R125, PR, RZ, 0x2 ;  /* 0x00000002ff7d7803 */ /* 0x000fe40000000000 */
[----:B------:R-:W-:Y:S02]  /*3f30*/  FSEL R73, R73, RZ, !P1 ;  /* 0x000000ff49497208 */ /* 0x000fe40004800000 */
[----:B------:R-:W-:-:S03]  /*3f40*/  ISETP.NE.AND P1, PT, R130, 0x1, PT ;  /* 0x000000018200780c */ /* 0x000fc60003f25270 */
[----:B------:R-:W-:Y:S01]  /*3f50*/  FMUL.FTZ R121, R73, R72 ;  /* 0x0000004849797220 */ /* 0x000fe20000410000 */
[----:B------:R-:W-:-:S05]  /*3f60*/  @P0 PRMT R72, RZ, 0x5410, R64 ;  /* 0x00005410ff480816 */ /* 0x000fca0000000040 */
[----:B------:R-:W-:-:S04]  /*3f70*/  @P0 FADD.FTZ R121, R72, R121 ;  /* 0x0000007948790221 */ /* 0x000fc80000010000 */
        /* <DEDUP_REMOVED lines=9> */
.L_x_2754:
[----:B------:R-:W-:Y:S02]  /*4010*/  IMAD.MOV.U32 R123, RZ, RZ, R100 ;  /* 0x000000ffff7b7224 */ /* 0x000fe400078e0064 */
.L_x_2755:
[----:B------:R-:W-:Y:S05]  /*4020*/  BSYNC B1 ;  /* 0x0000000000017941 */ /* 0x000fea0003800000 */
.L_x_2753:
        /* <DEDUP_REMOVED lines=16> */
.L_x_2759:
[----:B------:R-:W-:Y:S05]  /*4130*/  BSYNC B2 ;  /* 0x0000000000027941 */ /* 0x000fea0003800000 */
.L_x_2758:
        /* <DEDUP_REMOVED lines=44> */
.L_x_2757:
[----:B------:R-:W-:Y:S05]  /*4400*/  BSYNC B1 ;  /* 0x0000000000017941 */ /* 0x000fea0003800000 */
.L_x_2756:
        /* <DEDUP_REMOVED lines=24> */
.L_x_2761:
[----:B------:R-:W-:Y:S02]  /*4590*/  IMAD.MOV.U32 R68, RZ, RZ, R100 ;  /* 0x000000ffff447224 */ /* 0x000fe400078e0064 */
.L_x_2762:
[----:B------:R-:W-:Y:S05]  /*45a0*/  BSYNC B1 ;  /* 0x0000000000017941 */ /* 0x000fea0003800000 */
.L_x_2760:
        /* <DEDUP_REMOVED lines=16> */
.L_x_2766:
[----:B------:R-:W-:Y:S05]  /*46b0*/  BSYNC B2 ;  /* 0x0000000000027941 */ /* 0x000fea0003800000 */
.L_x_2765:
        /* <DEDUP_REMOVED lines=44> */
.L_x_2764:
[----:B------:R-:W-:Y:S05]  /*4980*/  BSYNC B1 ;  /* 0x0000000000017941 */ /* 0x000fea0003800000 */
.L_x_2763:
        /* <DEDUP_REMOVED lines=8> */
[----:B------:R-:W-:Y:S02]  /*4a10*/  FSETP.GTU.FTZ.AND P1, PT, R72, c[0x0][0x1e4], PT ;  /* 0x0000790048007a0b */ /* 0x000fe40003f3c000 */
[----:B------:R-:W-:Y:S02]  /*4a20*/  IADD3 R72, R75, 0x1, RZ ;  /* 0x000000014b487810 */ /* 0x000fe40007ffe0ff */
[----:B------:R-:W-:-:S05]  /*4a30*/  FSEL R73, R73, RZ, !P1 ;  /* 0x000000ff49497208 */ /* 0x000fca0004800000 */
[----:B------:R-:W-:Y:S01]  /*4a40*/  FMUL.FTZ R123, R73, R68 ;  /* 0x00000044497b7220 */ /* 0x000fe20000410000 */
        /* <DEDUP_REMOVED lines=11> */
.L_x_2768:
[----:B------:R-:W-:Y:S02]  /*4b00*/  IMAD.MOV.U32 R68, RZ, RZ, R100 ;  /* 0x000000ffff447224 */ /* 0x000fe400078e0064 */
.L_x_2769:
[----:B------:R-:W-:Y:S05]  /*4b10*/  BSYNC B1 ;  /* 0x0000000000017941 */ /* 0x000fea0003800000 */
.L_x_2767:
        /* <DEDUP_REMOVED lines=16> */
.L_x_2773:
[----:B------:R-:W-:Y:S05]  /*4c20*/  BSYNC B2 ;  /* 0x0000000000027941 */ /* 0x000fea0003800000 */
.L_x_2772:
        /* <DEDUP_REMOVED lines=44> */
.L_x_2771:
[----:B------:R-:W-:Y:S05]  /*4ef0*/  BSYNC B1 ;  /* 0x0000000000017941 */ /* 0x000fea0003800000 */
.L_x_2770:
        /* <DEDUP_REMOVED lines=9> */
[----:B------:R-:W-:Y:S02]  /*4f90*/  @P0 PRMT R69, RZ, 0x7610, R65 ;  /* 0x00007610ff450816 */ /* 0x000fe40000000041 */
[----:B------:R-:W-:-:S05]  /*4fa0*/  FSEL R73, R73, RZ, !P2 ;  /* 0x000000ff49497208 */ /* 0x000fca0005000000 */
[----:B------:R-:W-:Y:S01]  /*4fb0*/  FMUL.FTZ R128, R73, R128 ;  /* 0x0000008049807220 */ /* 0x000fe20000410000 */
        /* <DEDUP_REMOVED lines=11> */
.L_x_2775:
[----:B------:R-:W-:Y:S02]  /*5070*/  IMAD.MOV.U32 R127, RZ, RZ, R100 ;  /* 0x000000ffff7f7224 */ /* 0x000fe400078e0064 */
.L_x_2776:
[----:B------:R-:W-:Y:S05]  /*5080*/  BSYNC B1 ;  /* 0x0000000000017941 */ /* 0x000fea0003800000 */
.L_x_2774:
        /* <DEDUP_REMOVED lines=16> */
.L_x_2780:
[----:B------:R-:W-:Y:S05]  /*5190*/  BSYNC B2 ;  /* 0x0000000000027941 */ /* 0x000fea0003800000 */
.L_x_2779:
        /* <DEDUP_REMOVED lines=44> */
.L_x_2778:
[----:B------:R-:W-:Y:S05]  /*5460*/  BSYNC B1 ;  /* 0x0000000000017941 */ /* 0x000fea0003800000 */
.L_x_2777:
[----:B------:R-:W0:Y:S01]  /*5470*/  I2F.U32 R68, R127 ;  /* 0x0000007f00447306 */ /* 0x000e220000201000 */
[----:B------:R-:W-:Y:S01]  /*5480*/  PRMT R69, RZ, 0x5410, R70 ;  /* 0x00005410ff457816 */ /* 0x000fe20000000046 */
[----:B------:R-:W-:Y:S01]  /*5490*/  BSSY B1, `(.L_x_2781) ;  /* 0x0000016000017945 */ /* 0x000fe20003800000 */
[----:B------:R-:W-:Y:S02]  /*54a0*/  ISETP.NE.AND P4, PT, R73, 0x1, PT ;  /* 0x000000014900780c */ /* 0x000fe40003f85270 */
[----:B------:R-:W-:Y:S01]  /*54b0*/  PRMT R126, RZ, 0x5410, R34 ;  /* 0x00005410ff7e7816 */ /* 0x000fe20000000022 */
[----:B------:R-:W-:Y:S01]  /*54c0*/  FMUL.FTZ R69, R69, R120 ;  /* 0x0000007845457220 */ /* 0x000fe20000410000 */
[----:B------:R-:W-:-:S03]  /*54d0*/  IADD3 R72, R73, 0x1, RZ ;  /* 0x0000000149487810 */ /* 0x000fc60007ffe0ff */
        /* <DEDUP_REMOVED lines=16> */
.L_x_2782:
[----:B------:R-:W-:Y:S02]  /*55e0*/  IMAD.MOV.U32 R127, RZ, RZ, R100 ;  /* 0x000000ffff7f7224 */ /* 0x000fe400078e0064 */
.L_x_2783:
[----:B------:R-:W-:Y:S05]  /*55f0*/  BSYNC B1 ;  /* 0x0000000000017941 */ /* 0x000fea0003800000 */
.L_x_2781:
        /* <DEDUP_REMOVED lines=16> */
.L_x_2787:
[----:B------:R-:W-:Y:S05]  /*5700*/  BSYNC B2 ;  /* 0x0000000000027941 */ /* 0x000fea0003800000 */
.L_x_2786:
        /* <DEDUP_REMOVED lines=44> */
.L_x_2785:
[----:B------:R-:W-:Y:S05]  /*59d0*/  BSYNC B1 ;  /* 0x0000000000017941 */ /* 0x000fea0003800000 */
.L_x_2784:
        /* <DEDUP_REMOVED lines=9> */
[----:B------:R-:W-:Y:S02]  /*5a70*/  PRMT R68, RZ, 0x7610, R34 ;  /* 0x00007610ff447816 */ /* 0x000fe40000000022 */
        /* <DEDUP_REMOVED lines=13> */
.L_x_2789:
[----:B------:R-:W-:Y:S02]  /*5b50*/  IMAD.MOV.U32 R70, RZ, RZ, R100 ;  /* 0x000000ffff467224 */ /* 0x000fe400078e0064 */
.L_x_2790:
[----:B------:R-:W-:Y:S05]  /*5b60*/  BSYNC B1 ;  /* 0x0000000000017941 */ /* 0x000fea0003800000 */
.L_x_2788:
        /* <DEDUP_REMOVED lines=16> */
.L_x_2794:
[----:B------:R-:W-:Y:S05]  /*5c70*/  BSYNC B2 ;  /* 0x0000000000027941 */ /* 0x000fea0003800000 */
.L_x_2793:
        /* <DEDUP_REMOVED lines=44> */
.L_x_2792:
[----:B------:R-:W-:Y:S05]  /*5f40*/  BSYNC B1 ;  /* 0x0000000000017941 */ /* 0x000fea0003800000 */
.L_x_2791:
        /* <DEDUP_REMOVED lines=8> */
[----:B------:R-:W-:-:S04]  /*5fd0*/  PRMT R70, RZ, 0x5410, R35 ;  /* 0x00005410ff467816 */ /* 0x000fc80000000023 */
        /* <DEDUP_REMOVED lines=14> */
.L_x_2796:
[----:B------:R-:W-:Y:S02]  /*60c0*/  IMAD.MOV.U32 R70, RZ, RZ, R100 ;  /* 0x000000ffff467224 */ /* 0x000fe400078e0064 */
.L_x_2797:
[----:B------:R-:W-:Y:S05]  /*60d0*/  BSYNC B1 ;  /* 0x0000000000017941 */ /* 0x000fea0003800000 */
.L_x_2795:
        /* <DEDUP_REMOVED lines=18> */
.L_x_2801:
[----:B------:R-:W-:Y:S05]  /*6200*/  BSYNC B2 ;  /* 0x0000000000027941 */ /* 0x000fea0003800000 */
.L_x_2800:
        /* <DEDUP_REMOVED lines=44> */
.L_x_2799:
[----:B------:R-:W-:Y:S05]  /*64d0*/  BSYNC B1 ;  /* 0x0000000000017941 */ /* 0x000fea0003800000 */
.L_x_2798:
[----:B------:R-:W0:Y:S01]  /*64e0*/  I2F.U32 R68, R70 ;  /* 0x0000004600447306 */ /* 0x000e220000201000 */
[----:B------:R-:W-:Y:S01]  /*64f0*/  PRMT R71, RZ, 0x7610, R71 ;  /* 0x00007610ff477816 */ /* 0x000fe20000000047 */
[----:B------:R-:W-:Y:S01]  /*6500*/  IMAD.WIDE.U32 R136, R135, R122, c[0x0][0x188] ;  /* 0x0000620087887625 */ /* 0x000fe200078e007a */
[----:B------:R-:W-:Y:S02]  /*6510*/  SEL R78, RZ, 0x10000, P5 ;  /* 0x00010000ff4e7807 */ /* 0x000fe40002800000 */
[----:B------:R-:W-:Y:S01]  /*6520*/  ISETP.NE.AND P5, PT, R130, RZ, PT ;  /* 0x000000ff8200720c */ /* 0x000fe20003fa5270 */
[----:B------:R-:W-:Y:S01]  /*6530*/  FMUL.FTZ R71, R71, R120 ;  /* 0x0000007847477220 */ /* 0x000fe20000410000 */
[----:B------:R-:W-:Y:S01]  /*6540*/  SEL R72, RZ, 0x1, P2 ;  /* 0x00000001ff487807 */ /* 0x000fe20001000000 */
[----:B------:R-:W-:Y:S01]  /*6550*/  IMAD.WIDE.U32 R134, R135, R118, c[0x0][0x190] ;  /* 0x0000640087867625 */ /* 0x000fe200078e0076 */
[----:B------:R-:W-:-:S02]  /*6560*/  SEL R69, RZ, 0x1, P5 ;  /* 0x00000001ff457807 */ /* 0x000fc40002800000 */
[----:B------:R-:W-:Y:S01]  /*6570*/  ISETP.NE.AND P6, PT, R125, RZ, PT ;  /* 0x000000ff7d00720c */ /* 0x000fe20003fc5270 */
[----:B------:R-:W-:Y:S01]  /*6580*/  FMUL.FTZ R74, R71, c[0x0][0x1e8] ;  /* 0x00007a00474a7a20 */ /* 0x000fe20000410000 */
[----:B------:R-:W-:Y:S01]  /*6590*/  SEL R125, RZ, 0x100, P4 ;  /* 0x00000100ff7d7807 */ /* 0x000fe20002000000 */
[----:B------:R-:W-:Y:S01]  /*65a0*/  IMAD.WIDE.U32 R72, R72, 0x1000000, RZ ;  /* 0x0100000048487825 */ /* 0x000fe200078e00ff */
[----:B------:R-:W-:Y:S02]  /*65b0*/  SEL R79, RZ, 0x1, P6 ;  /* 0x00000001ff4f7807 */ /* 0x000fe40003000000 */
[----:B------:R-:W-:Y:S01]  /*65c0*/  IADD3 R143, R115, 0x40, RZ ;  /* 0x00000040738f7810 */ /* 0x000fe20007ffe0ff */
[----:B0-----:R-:W-:-:S04]  /*65d0*/  FFMA.FTZ R68, R68, R119, 1.1641532182693481445e-10 ;  /* 0x2f00000044447423 */ /* 0x001fc80000010077 */
[----:B------:R-:W-:Y:S01]  /*65e0*/  @P0 IMAD.WIDE.U32 R132, R143, R122, c[0x0][0x180] ;  /* 0x000060008f840625 */ /* 0x000fe200078e007a */
[----:B------:R-:W-:Y:S02]  /*65f0*/  FSETP.GTU.FTZ.AND P2, PT, R68, c[0x0][0x1e4], PT ;  /* 0x0000790044007a0b */ /* 0x000fe40003f5c000 */
[----:B------:R-:W-:Y:S02]  /*6600*/  SEL R68, RZ, 0x1, P1 ;  /* 0x00000001ff447807 */ /* 0x000fe40000800000 */
[----:B------:R-:W-:Y:S02]  /*6610*/  SEL R75, RZ, 0x1000000, P2 ;  /* 0x01000000ff4b7807 */ /* 0x000fe40001000000 */
[----:B------:R-:W-:Y:S01]  /*6620*/  FSEL R74, R74, RZ, !P2 ;  /* 0x000000ff4a4a7208 */ /* 0x000fe20005000000 */
[----:B------:R-:W-:Y:S01]  /*6630*/  IMAD.WIDE.U32 R70, R68, 0x10000, RZ ;  /* 0x0001000044467825 */ /* 0x000fe200078e00ff */
[----:B------:R-:W-:Y:S02]  /*6640*/  LOP3.LUT R125, R125, R75, R78, 0xfe, !PT ;  /* 0x0000004b7d7d7212 */ /* 0x000fe400078efe4e */
[----:B------:R-:W-:Y:S01]  /*6650*/  PRMT R75, RZ, 0x7610, R35 ;  /* 0x00007610ff4b7816 */ /* 0x000fe20000000023 */
[----:B------:R-:W-:-:S04]  /*6660*/  IMAD.WIDE.U32 R68, R69, 0x100, RZ ;  /* 0x0000010045447825 */ /* 0x000fc800078e00ff */
[----:B------:R-:W-:Y:S01]  /*6670*/  FMUL.FTZ R130, R74, R75 ;  /* 0x0000004b4a827220 */ /* 0x000fe20000410000 */
[----:B------:R-:W-:Y:S02]  /*6680*/  LOP3.LUT R78, R68, R72, R70, 0xfe, !PT ;  /* 0x00000048444e7212 */ /* 0x000fe400078efe46 */
[----:B------:R-:W-:Y:S02]  /*6690*/  SEL R72, RZ, 0x1, P3 ;  /* 0x00000001ff487807 */ /* 0x000fe40001800000 */
[----:B------:R-:W-:Y:S02]  /*66a0*/  LOP3.LUT R78, R78, R79, RZ, 0xfc, !PT ;  /* 0x0000004f4e4e7212 */ /* 0x000fe400078efcff */
[----:B------:R-:W-:Y:S02]  /*66b0*/  LOP3.LUT R79, R73, R125, R72, 0xfe, !PT ;  /* 0x0000007d494f7212 */ /* 0x000fe400078efe48 */
[----:B------:R-:W-:Y:S02]  /*66c0*/  @P0 PRMT R73, RZ, 0x7610, R67 ;  /* 0x00007610ff490816 */ /* 0x000fe40000000043 */
[----:B------:R-:W-:-:S02]  /*66d0*/  F2FP.BF16.PACK_AB R74, R129, R126 ;  /* 0x0000007e814a723e */ /* 0x000fc400000010ff */
[----:B------:R-:W-:Y:S01]  /*66e0*/  F2FP.BF16.PACK_AB R72, R124, R121 ;  /* 0x000000797c48723e */ /* 0x000fe200000010ff */
[----:B------:R-:W-:Y:S01]  /*66f0*/  @P0 FADD.FTZ R130, R73, R130 ;  /* 0x0000008249820221 */ /* 0x000fe20000010000 */
[----:B------:R-:W-:Y:S02]  /*6700*/  F2FP.BF16.PACK_AB R73, R128, R123 ;  /* 0x0000007b8049723e */ /* 0x000fe400000010ff */
[----:B------:R-:W-:Y:S01]  /*6710*/  LOP3.LUT R79, R69, R79, R71, 0xfe, !PT ;  /* 0x0000004f454f7212 */ /* 0x000fe200078efe47 */
[----:B------:R-:W-:Y:S01]  /*6720*/  IMAD.WIDE.U32 R68, R143, R122, c[0x0][0x170] ;  /* 0x00005c008f447625 */ /* 0x000fe200078e007a */
[----:B------:R-:W-:-:S05]  /*6730*/  F2FP.BF16.PACK_AB R75, R130, R127 ;  /* 0x0000007f824b723e */ /* 0x000fca00000010ff */
        /* <DEDUP_REMOVED lines=16> */
.L_x_2803:
[----:B0-----:R-:W-:Y:S02]  /*6840*/  IMAD.MOV.U32 R125, RZ, RZ, R100 ;  /* 0x000000ffff7d7224 */ /* 0x001fe400078e0064 */
.L_x_2804:
[----:B------:R-:W-:Y:S05]  /*6850*/  BSYNC B1 ;  /* 0x0000000000017941 */ /* 0x000fea0003800000 */
.L_x_2802:
        /* <DEDUP_REMOVED lines=16> */
.L_x_2808:
[----:B------:R-:W-:Y:S05]  /*6960*/  BSYNC B2 ;  /* 0x0000000000027941 */ /* 0x000fea0003800000 */
.L_x_2807:
        /* <DEDUP_REMOVED lines=44> */
.L_x_2806:
[----:B------:R-:W-:Y:S05]  /*6c30*/  BSYNC B1 ;  /* 0x0000000000017941 */ /* 0x000fea0003800000 */
.L_x_2805:
        /* <DEDUP_REMOVED lines=24> */
.L_x_2810:
[----:B------:R-:W-:Y:S02]  /*6dc0*/  IMAD.MOV.U32 R132, RZ, RZ, R100 ;  /* 0x000000ffff847224 */ /* 0x000fe400078e0064 */
.L_x_2811:
[----:B------:R-:W-:Y:S05]  /*6dd0*/  BSYNC B1 ;  /* 0x0000000000017941 */ /* 0x000fea0003800000 */
.L_x_2809:
        /* <DEDUP_REMOVED lines=16> */
.L_x_2815:
[----:B------:R-:W-:Y:S05]  /*6ee0*/  BSYNC B2 ;  /* 0x0000000000027941 */ /* 0x000fea0003800000 */
.L_x_2814:
        /* <DEDUP_REMOVED lines=44> */
.L_x_2813:
[----:B------:R-:W-:Y:S05]  /*71b0*/  BSYNC B1 ;  /* 0x0000000000017941 */ /* 0x000fea0003800000 */
.L_x_2812:
        /* <DEDUP_REMOVED lines=24> */
.L_x_2817:
[----:B------:R-:W-:Y:S02]  /*7340*/  IMAD.MOV.U32 R68, RZ, RZ, R100 ;  /* 0x000000ffff447224 */ /* 0x000fe400078e0064 */
.L_x_2818:
[----:B------:R-:W-:Y:S05]  /*7350*/  BSYNC B1 ;  /* 0x0000000000017941 */ /* 0x000fea0003800000 */
.L_x_2816:
        /* <DEDUP_REMOVED lines=16> */
.L_x_2822:
[----:B------:R-:W-:Y:S05]  /*7460*/  BSYNC B2 ;  /* 0x0000000000027941 */ /* 0x000fea0003800000 */
.L_x_2821:
        /* <DEDUP_REMOVED lines=44> */
.L_x_2820:
[----:B------:R-:W-:Y:S05]  /*7730*/  BSYNC B1 ;  /* 0x0000000000017941 */ /* 0x000fea0003800000 */
.L_x_2819:
        /* <DEDUP_REMOVED lines=23> */
.L_x_2824:
[----:B------:R-:W-:Y:S02]  /*78b0*/  IMAD.MOV.U32 R68, RZ, RZ, R100 ;  /* 0x000000ffff447224 */ /* 0x000fe400078e0064 */
.L_x_2825:
[----:B------:R-:W-:Y:S05]  /*78c0*/  BSYNC B1 ;  /* 0x0000000000017941 */ /* 0x000fea0003800000 */
.L_x_2823:
        /* <DEDUP_REMOVED lines=16> */
.L_x_2829:
[----:B------:R-:W-:Y:S05]  /*79d0*/  BSYNC B2 ;  /* 0x0000000000027941 */ /* 0x000fea0003800000 */
.L_x_2828:
        /* <DEDUP_REMOVED lines=44> */
.L_x_2827:
[----:B------:R-:W-:Y:S05]  /*7ca0*/  BSYNC B1 ;  /* 0x0000000000017941 */ /* 0x000fea0003800000 */
.L_x_2826:
        /* <DEDUP_REMOVED lines=23> */
.L_x_2831:
[----:B------:R-:W-:Y:S02]  /*7e20*/  IMAD.MOV.U32 R136, RZ, RZ, R100 ;  /* 0x000000ffff887224 */ /* 0x000fe400078e0064 */
.L_x_2832:
[----:B------:R-:W-:Y:S05]  /*7e30*/  BSYNC B1 ;  /* 0x0000000000017941 */ /* 0x000fea0003800000 */
.L_x_2830:
        /* <DEDUP_REMOVED lines=16> */
.L_x_2836:
[----:B------:R-:W-:Y:S05]  /*7f40*/  BSYNC B2 ;  /* 0x0000000000027941 */ /* 0x000fea0003800000 */
.L_x_2835:
        /* <DEDUP_REMOVED lines=44> */
.L_x_2834:
[----:B------:R-:W-:Y:S05]  /*8210*/  BSYNC B1 ;  /* 0x0000000000017941 */ /* 0x000fea0003800000 */
.L_x_2833:
        /* <DEDUP_REMOVED lines=23> */
.L_x_2838:
[----:B------:R-:W-:Y:S02]  /*8390*/  IMAD.MOV.U32 R137, RZ, RZ, R100 ;  /* 0x000000ffff897224 */ /* 0x000fe400078e0064 */
.L_x_2839:
[----:B------:R-:W-:Y:S05]  /*83a0*/  BSYNC B1 ;  /* 0x0000000000017941 */ /* 0x000fea0003800000 */
.L_x_2837:
        /* <DEDUP_REMOVED lines=16> */
.L_x_2843:
[----:B------:R-:W-:Y:S05]  /*84b0*/  BSYNC B2 ;  /* 0x0000000000027941 */ /* 0x000fea0003800000 */
.L_x_2842:
        /* <DEDUP_REMOVED lines=44> */
.L_x_2841:
[----:B------:R-:W-:Y:S05]  /*8780*/  BSYNC B1 ;  /* 0x0000000000017941 */ /* 0x000fea0003800000 */
.L_x_2840:
        /* <DEDUP_REMOVED lines=23> */
.L_x_2845:
[----:B------:R-:W-:Y:S02]  /*8900*/  IMAD.MOV.U32 R70, RZ, RZ, R100 ;  /* 0x000000ffff467224 */ /* 0x000fe400078e0064 */
.L_x_2846:
[----:B------:R-:W-:Y:S05]  /*8910*/  BSYNC B1 ;  /* 0x0000000000017941 */ /* 0x000fea0003800000 */
.L_x_2844:
        /* <DEDUP_REMOVED lines=16> */
.L_x_2850:
[----:B------:R-:W-:Y:S05]  /*8a20*/  BSYNC B2 ;  /* 0x0000000000027941 */ /* 0x000fea0003800000 */
.L_x_2849:
        /* <DEDUP_REMOVED lines=44> */
.L_x_2848:
[----:B------:R-:W-:Y:S05]  /*8cf0*/  BSYNC B1 ;  /* 0x0000000000017941 */ /* 0x000fea0003800000 */
.L_x_2847:
        /* <DEDUP_REMOVED lines=23> */
.L_x_2852:
[----:B------:R-:W-:Y:S02]  /*8e70*/  IMAD.MOV.U32 R70, RZ, RZ, R100 ;  /* 0x000000ffff467224 */ /* 0x000fe400078e0064 */
.L_x_2853:
[----:B------:R-:W-:Y:S05]  /*8e80*/  BSYNC B1 ;  /* 0x0000000000017941 */ /* 0x000fea0003800000 */
.L_x_2851:
        /* <DEDUP_REMOVED lines=18> */
.L_x_2857:
[----:B------:R-:W-:Y:S05]  /*8fb0*/  BSYNC B2 ;  /* 0x0000000000027941 */ /* 0x000fea0003800000 */
.L_x_2856:
        /* <DEDUP_REMOVED lines=44> */
.L_x_2855:
[----:B------:R-:W-:Y:S05]  /*9280*/  BSYNC B1 ;  /* 0x0000000000017941 */ /* 0x000fea0003800000 */
.L_x_2854:
        /* <DEDUP_REMOVED lines=54> */
.L_x_2859:
[----:B0-----:R-:W-:Y:S02]  /*95f0*/  IMAD.MOV.U32 R125, RZ, RZ, R100 ;  /* 0x000000ffff7d7224 */ /* 0x001fe400078e0064 */
.L_x_2860:
[----:B------:R-:W-:Y:S05]  /*9600*/  BSYNC B1 ;  /* 0x0000000000017941 */ /* 0x000fea0003800000 */
.L_x_2858:
        /* <DEDUP_REMOVED lines=16> */
.L_x_2864:
[----:B------:R-:W-:Y:S05]  /*9710*/  BSYNC B2 ;  /* 0x0000000000027941 */ /* 0x000fea0003800000 */
.L_x_2863:
        /* <DEDUP_REMOVED lines=44> */
.L_x_2862:
[----:B------:R-:W-:Y:S05]  /*99e0*/  BSYNC B1 ;  /* 0x0000000000017941 */ /* 0x000fea0003800000 */
.L_x_2861:
[----:B------:R-:W0:Y:S01]  /*99f0*/  I2F.U32 R72, R125 ;  /* 0x0000007d00487306 */ /* 0x000e220000201000 */
[----:B-----5:R-:W-:Y:S01]  /*9a00*/  PRMT R73, RZ, 0x5410, R68 ;  /* 0x00005410ff497816 */ /* 0x020fe20000000044 */
        /* <DEDUP_REMOVED lines=22> */
.L_x_2866:
[----:B------:R-:W-:Y:S02]  /*9b70*/  IMAD.MOV.U32 R139, RZ, RZ, R100 ;  /* 0x000000ffff8b7224 */ /* 0x000fe400078e0064 */
.L_x_2867:
[----:B------:R-:W-:Y:S05]  /*9b80*/  BSYNC B1 ;  /* 0x0000000000017941 */ /* 0x000fea0003800000 */
.L_x_2865:
        /* <DEDUP_REMOVED lines=16> */
.L_x_2871:
[----:B------:R-:W-:Y:S05]  /*9c90*/  BSYNC B2 ;  /* 0x0000000000027941 */ /* 0x000fea0003800000 */
.L_x_2870:
        /* <DEDUP_REMOVED lines=44> */
.L_x_2869:
[----:B------:R-:W-:Y:S05]  /*9f60*/  BSYNC B1 ;  /* 0x0000000000017941 */ /* 0x000fea0003800000 */
.L_x_2868:
        /* <DEDUP_REMOVED lines=24> */
.L_x_2873:
[----:B------:R-:W-:Y:S02]  /*a0f0*/  IMAD.MOV.U32 R68, RZ, RZ, R100 ;  /* 0x000000ffff447224 */ /* 0x000fe400078e0064 */
.L_x_2874:
[----:B------:R-:W-:Y:S05]  /*a100*/  BSYNC B1 ;  /* 0x0000000000017941 */ /* 0x000fea0003800000 */
.L_x_2872:
        /* <DEDUP_REMOVED lines=16> */
.L_x_2878:
[----:B------:R-:W-:Y:S05]  /*a210*/  BSYNC B2 ;  /* 0x0000000000027941 */ /* 0x000fea0003800000 */
.L_x_2877:
        /* <DEDUP_REMOVED lines=44> */
.L_x_2876:
[----:B------:R-:W-:Y:S05]  /*a4e0*/  BSYNC B1 ;  /* 0x0000000000017941 */ /* 0x000fea0003800000 */
.L_x_2875:
        /* <DEDUP_REMOVED lines=23> */
.L_x_2880:
[----:B------:R-:W-:Y:S02]  /*a660*/  IMAD.MOV.U32 R68, RZ, RZ, R100 ;  /* 0x000000ffff447224 */ /* 0x000fe400078e0064 */
.L_x_2881:
[----:B------:R-:W-:Y:S05]  /*a670*/  BSYNC B1 ;  /* 0x0000000000017941 */ /* 0x000fea0003800000 */
.L_x_2879:
        /* <DEDUP_REMOVED lines=16> */
.L_x_2885:
[----:B------:R-:W-:Y:S05]  /*a780*/  BSYNC B2 ;  /* 0x0000000000027941 */ /* 0x000fea0003800000 */
.L_x_2884:
        /* <DEDUP_REMOVED lines=44> */
.L_x_2883:
[----:B------:R-:W-:Y:S05]  /*aa50*/  BSYNC B1 ;  /* 0x0000000000017941 */ /* 0x000fea0003800000 */
.L_x_2882:
        /* <DEDUP_REMOVED lines=23> */
.L_x_2887:
[----:B------:R-:W-:Y:S02]  /*abd0*/  IMAD.MOV.U32 R145, RZ, RZ, R100 ;  /* 0x000000ffff917224 */ /* 0x000fe400078e0064 */
.L_x_2888:
[----:B------:R-:W-:Y:S05]  /*abe0*/  BSYNC B1 ;  /* 0x0000000000017941 */ /* 0x000fea0003800000 */
.L_x_2886:
        /* <DEDUP_REMOVED lines=16> */
.L_x_2892:
[----:B------:R-:W-:Y:S05]  /*acf0*/  BSYNC B2 ;  /* 0x0000000000027941 */ /* 0x000fea0003800000 */
.L_x_2891:
        /* <DEDUP_REMOVED lines=44> */
.L_x_2890:
[----:B------:R-:W-:Y:S05]  /*afc0*/  BSYNC B1 ;  /* 0x0000000000017941 */ /* 0x000fea0003800000 */
.L_x_2889:
        /* <DEDUP_REMOVED lines=23> */
.L_x_2894:
[----:B------:R-:W-:Y:S02]  /*b140*/  IMAD.MOV.U32 R145, RZ, RZ, R100 ;  /* 0x000000ffff917224 */ /* 0x000fe400078e0064 */
.L_x_2895:
[----:B------:R-:W-:Y:S05]  /*b150*/  BSYNC B1 ;  /* 0x0000000000017941 */ /* 0x000fea0003800000 */
.L_x_2893:
        /* <DEDUP_REMOVED lines=16> */
.L_x_2899:
[----:B------:R-:W-:Y:S05]  /*b260*/  BSYNC B2 ;  /* 0x0000000000027941 */ /* 0x000fea0003800000 */
.L_x_2898:
        /* <DEDUP_REMOVED lines=44> */
.L_x_2897:
[----:B------:R-:W-:Y:S05]  /*b530*/  BSYNC B1 ;  /* 0x0000000000017941 */ /* 0x000fea0003800000 */
.L_x_2896:
        /* <DEDUP_REMOVED lines=23> */
.L_x_2901:
[----:B------:R-:W-:Y:S02]  /*b6b0*/  IMAD.MOV.U32 R70, RZ, RZ, R100 ;  /* 0x000000ffff467224 */ /* 0x000fe400078e0064 */
.L_x_2902:
[----:B------:R-:W-:Y:S05]  /*b6c0*/  BSYNC B1 ;  /* 0x0000000000017941 */ /* 0x000fea0003800000 */
.L_x_2900:
        /* <DEDUP_REMOVED lines=16> */
.L_x_2906:
[----:B------:R-:W-:Y:S05]  /*b7d0*/  BSYNC B2 ;  /* 0x0000000000027941 */ /* 0x000fea0003800000 */
.L_x_2905:
        /* <DEDUP_REMOVED lines=44> */
.L_x_2904:
[----:B------:R-:W-:Y:S05]  /*baa0*/  BSYNC B1 ;  /* 0x0000000000017941 */ /* 0x000fea0003800000 */
.L_x_2903:
        /* <DEDUP_REMOVED lines=23> */
.L_x_2908:
[----:B------:R-:W-:Y:S02]  /*bc20*/  IMAD.MOV.U32 R70, RZ, RZ, R100 ;  /* 0x000000ffff467224 */ /* 0x000fe400078e0064 */
.L_x_2909:
[----:B------:R-:W-:Y:S05]  /*bc30*/  BSYNC B1 ;  /* 0x0000000000017941 */ /* 0x000fea0003800000 */
.L_x_2907:
        /* <DEDUP_REMOVED lines=18> */
.L_x_2913:
[----:B------:R-:W-:Y:S05]  /*bd60*/  BSYNC B2 ;  /* 0x0000000000027941 */ /* 0x000fea0003800000 */
.L_x_2912:
        /* <DEDUP_REMOVED lines=44> */
.L_x_2911:
[----:B------:R-:W-:Y:S05]  /*c030*/  BSYNC B1 ;  /* 0x0000000000017941 */ /* 0x000fea0003800000 */
.L_x_2910:
[----:B------:R-:W0:Y:S01]  /*c040*/  I2F.U32 R68, R70 ;  /* 0x0000004600447306 */ /* 0x000e220000201000 */
[----:B------:R-:W-:Y:S01]  /*c050*/  PRMT R71, RZ, 0x7610, R71 ;  /* 0x00007610ff477816 */ /* 0x000fe20000000047 */
[----:B------:R-:W-:Y:S01]  /*c060*/  IMAD.WIDE.U32 R152, R151, R122, c[0x0][0x188] ;  /* 0x0000620097987625 */ /* 0x000fe200078e007a */
[----:B------:R-:W-:Y:S02]  /*c070*/  SEL R74, RZ, 0x100, P4 ;  /* 0x00000100ff4a7807 */ /* 0x000fe40002000000 */
[----:B------:R-:W-:Y:S01]  /*c080*/  SEL R73, RZ, 0x10000, P5 ;  /* 0x00010000ff497807 */ /* 0x000fe20002800000 */
[----:B------:R-:W-:Y:S01]  /*c090*/  FMUL.FTZ R71, R71, R120 ;  /* 0x0000007847477220 */ /* 0x000fe20000410000 */
[----:B------:R-:W-:Y:S01]  /*c0a0*/  ISETP.NE.AND P5, PT, R139, RZ, PT ;  /* 0x000000ff8b00720c */ /* 0x000fe20003fa5270 */
[----:B------:R-:W-:Y:S01]  /*c0b0*/  IMAD.WIDE.U32 R150, R151, R118, c[0x0][0x190] ;  /* 0x0000640097967625 */ /* 0x000fe200078e0076 */
[----:B------:R-:W-:-:S02]  /*c0c0*/  SEL R69, RZ, 0x1, P2 ;  /* 0x00000001ff457807 */ /* 0x000fc40001000000 */
[----:B------:R-:W-:Y:S02]  /*c0d0*/  SEL R78, RZ, 0x1, P5 ;  /* 0x00000001ff4e7807 */ /* 0x000fe40002800000 */
[----:B------:R-:W-:Y:S02]  /*c0e0*/  SEL R75, RZ, 0x1, P3 ;  /* 0x00000001ff4b7807 */ /* 0x000fe40001800000 */
[----:B------:R-:W-:Y:S01]  /*c0f0*/  ISETP.NE.AND P6, PT, R125, RZ, PT ;  /* 0x000000ff7d00720c */ /* 0x000fe20003fc5270 */
[----:B0-----:R-:W-:Y:S01]  /*c100*/  FFMA.FTZ R68, R68, R119, 1.1641532182693481445e-10 ;  /* 0x2f00000044447423 */ /* 0x001fe20000010077 */
[----:B------:R-:W-:Y:S01]  /*c110*/  IADD3 R125, R115, 0x80, RZ ;  /* 0x00000080737d7810 */ /* 0x000fe20007ffe0ff */
[----:B------:R-:W-:-:S03]  /*c120*/  IMAD.WIDE.U32 R78, R78, 0x100, RZ ;  /* 0x000001004e4e7825 */ /* 0x000fc600078e00ff */
[----:B------:R-:W-:Y:S01]  /*c130*/  FSETP.GTU.FTZ.AND P4, PT, R68, c[0x0][0x1e4], PT ;  /* 0x0000790044007a0b */ /* 0x000fe20003f9c000 */
[----:B------:R-:W-:Y:S02]  /*c140*/  FMUL.FTZ R68, R71, c[0x0][0x1e8] ;  /* 0x00007a0047447a20 */ /* 0x000fe40000410000 */
[----:B------:R-:W-:Y:S01]  /*c150*/  IMAD.WIDE.U32 R70, R69, 0x1000000, RZ ;  /* 0x0100000045467825 */ /* 0x000fe200078e00ff */
[----:B------:R-:W-:Y:S02]  /*c160*/  SEL R72, RZ, 0x1000000, P4 ;  /* 0x01000000ff487807 */ /* 0x000fe40002000000 */
[----:B------:R-:W-:Y:S01]  /*c170*/  FSEL R146, R68, RZ, !P4 ;  /* 0x000000ff44927208 */ /* 0x000fe20006000000 */
[----:B------:R-:W-:Y:S01]  /*c180*/  @P0 IMAD.WIDE.U32 R148, R122, R125, c[0x0][0x180] ;  /* 0x000060007a940625 */ /* 0x000fe200078e007d */
[----:B------:R-:W-:Y:S02]  /*c190*/  LOP3.LUT R74, R74, R72, R73, 0xfe, !PT ;  /* 0x000000484a4a7212 */ /* 0x000fe400078efe49 */
[----:B------:R-:W-:-:S02]  /*c1a0*/  PRMT R73, RZ, 0x7610, R43 ;  /* 0x00007610ff497816 */ /* 0x000fc4000000002b */
[----:B------:R-:W-:Y:S02]  /*c1b0*/  SEL R72, RZ, 0x1, P1 ;  /* 0x00000001ff487807 */ /* 0x000fe40000800000 */
[----:B------:R-:W-:Y:S01]  /*c1c0*/  LOP3.LUT R71, R71, R74, R75, 0xfe, !PT ;  /* 0x0000004a47477212 */ /* 0x000fe200078efe4b */
[----:B------:R-:W-:Y:S01]  /*c1d0*/  FMUL.FTZ R146, R146, R73 ;  /* 0x0000004992927220 */ /* 0x000fe20000410000 */
[----:B------:R-:W-:Y:S01]  /*c1e0*/  @P0 PRMT R73, RZ, 0x7610, R67 ;  /* 0x00007610ff490816 */ /* 0x000fe20000000043 */
[----:B------:R-:W-:Y:S01]  /*c1f0*/  IMAD.WIDE.U32 R68, R72, 0x10000, RZ ;  /* 0x0001000048447825 */ /* 0x000fe200078e00ff */
[----:B------:R-:W-:Y:S02]  /*c200*/  F2FP.BF16.PACK_AB R74, R147, R142 ;  /* 0x0000008e934a723e */ /* 0x000fe400000010ff */
[----:B------:R-:W-:Y:S01]  /*c210*/  F2FP.BF16.PACK_AB R72, R143, R140 ;  /* 0x0000008c8f48723e */ /* 0x000fe200000010ff */
[----:B------:R-:W-:Y:S01]  /*c220*/  @P0 FADD.FTZ R146, R73, R146 ;  /* 0x0000009249920221 */ /* 0x000fe20000010000 */
[----:B------:R-:W-:-:S02]  /*c230*/  LOP3.LUT R79, R79, R71, R69, 0xfe, !PT ;  /* 0x000000474f4f7212 */ /* 0x000fc400078efe45 */
[----:B------:R-:W-:Y:S02]  /*c240*/  LOP3.LUT R70, R78, R70, R68, 0xfe, !PT ;  /* 0x000000464e467212 */ /* 0x000fe400078efe44 */
[----:B------:R-:W-:Y:S02]  /*c250*/  SEL R69, RZ, 0x1, P6 ;  /* 0x00000001ff457807 */ /* 0x000fe40003000000 */
[----:B------:R-:W-:Y:S02]  /*c260*/  F2FP.BF16.PACK_AB R73, R144, R141 ;  /* 0x0000008d9049723e */ /* 0x000fe400000010ff */
[----:B------:R-:W-:Y:S02]  /*c270*/  F2FP.BF16.PACK_AB R75, R146, R145 ;  /* 0x00000091924b723e */ /* 0x000fe400000010ff */
[----:B------:R-:W-:Y:S01]  /*c280*/  LOP3.LUT R78, R70, R69, RZ, 0xfc, !PT ;  /* 0x00000045464e7212 */ /* 0x000fe200078efcff */
        /* <DEDUP_REMOVED lines=17> */
.L_x_2915:
[----:B0-----:R-:W-:Y:S02]  /*c3a0*/  IMAD.MOV.U32 R139, RZ, RZ, R100 ;  /* 0x000000ffff8b7224 */ /* 0x001fe400078e0064 */
.L_x_2916:
[----:B------:R-:W-:Y:S05]  /*c3b0*/  BSYNC B1 ;  /* 0x0000000000017941 */ /* 0x000fea0003800000 */
.L_x_2914:
        /* <DEDUP_REMOVED lines=16> */
.L_x_2920:
[----:B------:R-:W-:Y:S05]  /*c4c0*/  BSYNC B2 ;  /* 0x0000000000027941 */ /* 0x000fea0003800000 */
.L_x_2919:
        /* <DEDUP_REMOVED lines=44> */
.L_x_2918:
[----:B------:R-:W-:Y:S05]  /*c790*/  BSYNC B1 ;  /* 0x0000000000017941 */ /* 0x000fea0003800000 */
.L_x_2917:
[----:B------:R-:W0:Y:S01]  /*c7a0*/  I2F.U32 R72, R139 ;  /* 0x0000008b00487306 */ /* 0x000e220000201000 */
[----:B-----5:R-:W-:Y:S01]  /*c7b0*/  PRMT R73, RZ, 0x5410, R68 ;  /* 0x00005410ff497816 */ /* 0x020fe20000000044 */
[----:B------:R-:W-:Y:S04]  /*c7c0*/  BSSY B1, `(.L_x_2921) ;  /* 0x0000016000017945 */ /* 0x000fe80003800000 */
[----:B------:R-:W-:-:S04]  /*c7d0*/  FMUL.FTZ R73, R73, R120 ;  /* 0x0000007849497220 */ /* 0x000fc80000410000 */
[----:B------:R-:W-:Y:S02]  /*c7e0*/  FMUL.FTZ R73, R73, c[0x0][0x1e8] ;  /* 0x00007a0049497a20 */ /* 0x000fe40000410000 */
[----:B0-----:R-:W-:-:S05]  /*c7f0*/  FFMA.FTZ R72, R72, R119, 1.1641532182693481445e-10 ;  /* 0x2f00000048487423 */ /* 0x001fca0000010077 */
[----:B------:R-:W-:Y:S02]  /*c800*/  FSETP.GTU.FTZ.AND P1, PT, R72, c[0x0][0x1e4], PT ;  /* 0x0000790048007a0b */ /* 0x000fe40003f3c000 */
[----:B------:R-:W-:Y:S02]  /*c810*/  IADD3 R72, R155, 0x1, RZ ;  /* 0x000000019b487810 */ /* 0x000fe40007ffe0ff */
        /* <DEDUP_REMOVED lines=15> */
.L_x_2922:
[----:B------:R-:W-:Y:S02]  /*c910*/  IMAD.MOV.U32 R139, RZ, RZ, R100 ;  /* 0x000000ffff8b7224 */ /* 0x000fe400078e0064 */
.L_x_2923:
[----:B------:R-:W-:Y:S05]  /*c920*/  BSYNC B1 ;  /* 0x0000000000017941 */ /* 0x000fea0003800000 */
.L_x_2921:
        /* <DEDUP_REMOVED lines=16> */
.L_x_2927:
[----:B------:R-:W-:Y:S05]  /*ca30*/  BSYNC B2 ;  /* 0x0000000000027941 */ /* 0x000fea0003800000 */
.L_x_2926:
        /* <DEDUP_REMOVED lines=44> */
.L_x_2925:
[----:B------:R-:W-:Y:S05]  /*cd00*/  BSYNC B1 ;  /* 0x0000000000017941 */ /* 0x000fea0003800000 */
.L_x_2924:
[----:B------:R-:W0:Y:S01]  /*cd10*/  I2F.U32 R74, R139 ;  /* 0x0000008b004a7306 */ /* 0x000e220000201000 */
[----:B------:R-:W-:Y:S01]  /*cd20*/  PRMT R73, RZ, 0x7610, R68 ;  /* 0x00007610ff497816 */ /* 0x000fe20000000044 */
[----:B------:R-:W-:Y:S04]  /*cd30*/  BSSY B1, `(.L_x_2928) ;  /* 0x0000016000017945 */ /* 0x000fe80003800000 */
[----:B------:R-:W-:-:S04]  /*cd40*/  FMUL.FTZ R73, R73, R120 ;  /* 0x0000007849497220 */ /* 0x000fc80000410000 */
[----:B------:R-:W-:Y:S02]  /*cd50*/  FMUL.FTZ R73, R73, c[0x0][0x1e8] ;  /* 0x00007a0049497a20 */ /* 0x000fe40000410000 */
[----:B0-----:R-:W-:-:S05]  /*cd60*/  FFMA.FTZ R74, R74, R119, 1.1641532182693481445e-10 ;  /* 0x2f0000004a4a7423 */ /* 0x001fca0000010077 */
[----:B------:R-:W-:-:S04]  /*cd70*/  FSETP.GTU.FTZ.AND P1, PT, R74, c[0x0][0x1e4], PT ;  /* 0x000079004a007a0b */ /* 0x000fc80003f3c000 */
[----:B------:R-:W-:Y:S02]  /*cd80*/  P2R R156, PR, RZ, 0x2 ;  /* 0x00000002ff9c7803 */ /* 0x000fe40000000000 */
[----:B------:R-:W-:Y:S02]  /*cd90*/  FSEL R68, R73, RZ, !P1 ;  /* 0x000000ff49447208 */ /* 0x000fe40004800000 */
[C---:B------:R-:W-:Y:S02]  /*cda0*/  ISETP.NE.AND P1, PT, R72.reuse, 0x1, PT ;  /* 0x000000014800780c */ /* 0x040fe40003f25270 */
[----:B------:R-:W-:Y:S01]  /*cdb0*/  IADD3 R73, R72, 0x1, RZ ;  /* 0x0000000148497810 */ /* 0x000fe20007ffe0ff */
        /* <DEDUP_REMOVED lines=12> */
.L_x_2929:
[----:B------:R-:W-:Y:S02]  /*ce80*/  IMAD.MOV.U32 R68, RZ, RZ, R100 ;  /* 0x000000ffff447224 */ /* 0x000fe400078e0064 */
.L_x_2930:
[----:B------:R-:W-:Y:S05]  /*ce90*/  BSYNC B1 ;  /* 0x0000000000017941 */ /* 0x000fea0003800000 */
.L_x_2928:
        /* <DEDUP_REMOVED lines=16> */
.L_x_2934:
[----:B------:R-:W-:Y:S05]  /*cfa0*/  BSYNC B2 ;  /* 0x0000000000027941 */ /* 0x000fea0003800000 */
.L_x_2933:
        /* <DEDUP_REMOVED lines=44> */
.L_x_2932:
[----:B------:R-:W-:Y:S05]  /*d270*/  BSYNC B1 ;  /* 0x0000000000017941 */ /* 0x000fea0003800000 */
.L_x_2931:
        /* <DEDUP_REMOVED lines=22> */
.L_x_2936:
[----:B------:R-:W-:Y:S02]  /*d3e0*/  IMAD.MOV.U32 R68, RZ, RZ, R100 ;  /* 0x000000ffff447224 */ /* 0x000fe400078e0064 */
.L_x_2937:
[----:B------:R-:W-:Y:S05]  /*d3f0*/  BSYNC B1 ;  /* 0x0000000000017941 */ /* 0x000fea0003800000 */
.L_x_2935:
        /* <DEDUP_REMOVED lines=16> */
.L_x_2941:
[----:B------:R-:W-:Y:S05]  /*d500*/  BSYNC B2 ;  /* 0x0000000000027941 */ /* 0x000fea0003800000 */
.L_x_2940:
        /* <DEDUP_REMOVED lines=44> */
.L_x_2939:
[----:B------:R-:W-:Y:S05]  /*d7d0*/  BSYNC B1 ;  /* 0x0000000000017941 */ /* 0x000fea0003800000 */
.L_x_2938:
        /* <DEDUP_REMOVED lines=22> */
.L_x_2943:
[----:B------:R-:W-:Y:S02]  /*d940*/  IMAD.MOV.U32 R139, RZ, RZ, R100 ;  /* 0x000000ffff8b7224 */ /* 0x000fe400078e0064 */
.L_x_2944:
[----:B------:R-:W-:Y:S05]  /*d950*/  BSYNC B1 ;  /* 0x0000000000017941 */ /* 0x000fea0003800000 */
.L_x_2942:
        /* <DEDUP_REMOVED lines=16> */
.L_x_2948:
[----:B------:R-:W-:Y:S05]  /*da60*/  BSYNC B2 ;  /* 0x0000000000027941 */ /* 0x000fea0003800000 */
.L_x_2947:
        /* <DEDUP_REMOVED lines=44> */
.L_x_2946:
[----:B------:R-:W-:Y:S05]  /*dd30*/  BSYNC B1 ;  /* 0x0000000000017941 */ /* 0x000fea0003800000 */
.L_x_2945:
        /* <DEDUP_REMOVED lines=22> */
.L_x_2950:
[----:B------:R-:W-:Y:S02]  /*dea0*/  IMAD.MOV.U32 R139, RZ, RZ, R100 ;  /* 0x000000ffff8b7224 */ /* 0x000fe400078e0064 */
.L_x_2951:
[----:B------:R-:W-:Y:S05]  /*deb0*/  BSYNC B1 ;  /* 0x0000000000017941 */ /* 0x000fea0003800000 */
.L_x_2949:
        /* <DEDUP_REMOVED lines=16> */
.L_x_2955:
[----:B------:R-:W-:Y:S05]  /*dfc0*/  BSYNC B2 ;  /* 0x0000000000027941 */ /* 0x000fea0003800000 */
.L_x_2954:
        /* <DEDUP_REMOVED lines=44> */
.L_x_2953:
[----:B------:R-:W-:Y:S05]  /*e290*/  BSYNC B1 ;  /* 0x0000000000017941 */ /* 0x000fea0003800000 */
.L_x_2952:
        /* <DEDUP_REMOVED lines=22> */
.L_x_2957:
[----:B------:R-:W-:Y:S02]  /*e400*/  IMAD.MOV.U32 R70, RZ, RZ, R100 ;  /* 0x000000ffff467224 */ /* 0x000fe400078e0064 */
.L_x_2958:
[----:B------:R-:W-:Y:S05]  /*e410*/  BSYNC B1 ;  /* 0x0000000000017941 */ /* 0x000fea0003800000 */
.L_x_2956:
        /* <DEDUP_REMOVED lines=16> */
.L_x_2962:
[----:B------:R-:W-:Y:S05]  /*e520*/  BSYNC B2 ;  /* 0x0000000000027941 */ /* 0x000fea0003800000 */
.L_x_2961:
        /* <DEDUP_REMOVED lines=44> */
.L_x_2960:
[----:B------:R-:W-:Y:S05]  /*e7f0*/  BSYNC B1 ;  /* 0x0000000000017941 */ /* 0x000fea0003800000 */
.L_x_2959:
        /* <DEDUP_REMOVED lines=22> */
.L_x_2964:
[----:B------:R-:W-:Y:S02]  /*e960*/  IMAD.MOV.U32 R70, RZ, RZ, R100 ;  /* 0x000000ffff467224 */ /* 0x000fe400078e0064 */
.L_x_2965:
[----:B------:R-:W-:Y:S05]  /*e970*/  BSYNC B1 ;  /* 0x0000000000017941 */ /* 0x000fea0003800000 */
.L_x_2963:
        /* <DEDUP_REMOVED lines=18> */
.L_x_2969:
[----:B------:R-:W-:Y:S05]  /*eaa0*/  BSYNC B2 ;  /* 0x0000000000027941 */ /* 0x000fea0003800000 */
.L_x_2968:
        /* <DEDUP_REMOVED lines=44> */
.L_x_2967:
[----:B------:R-:W-:Y:S05]  /*ed70*/  BSYNC B1 ;  /* 0x0000000000017941 */ /* 0x000fea0003800000 */
.L_x_2966:
[----:B------:R0:W1:Y:S01]  /*ed80*/  I2F.U32 R68, R70 ;  /* 0x0000004600447306 */ /* 0x0000620000201000 */
[----:B------:R-:W-:Y:S01]  /*ed90*/  PRMT R71, RZ, 0x7610, R71 ;  /* 0x00007610ff477816 */ /* 0x000fe20000000047 */
[----:B------:R-:W-:Y:S01]  /*eda0*/  IMAD.WIDE.U32 R74, R125, R122, c[0x0][0x188] ;  /* 0x000062007d4a7625 */ /* 0x000fe200078e007a */
[----:B------:R-:W-:Y:S02]  /*edb0*/  SEL R72, RZ, 0x10000, P5 ;  /* 0x00010000ff487807 */ /* 0x000fe40002800000 */
[----:B------:R-:W-:Y:S01]  /*edc0*/  @P0 PRMT R69, RZ, 0x7610, R67 ;  /* 0x00007610ff450816 */ /* 0x000fe20000000043 */
[----:B------:R-:W-:Y:S01]  /*edd0*/  FMUL.FTZ R71, R71, R120 ;  /* 0x0000007847477220 */ /* 0x000fe20000410000 */
[----:B------:R-:W-:Y:S02]  /*ede0*/  SEL R73, RZ, 0x1, P2 ;  /* 0x00000001ff497807 */ /* 0x000fe40001000000 */
[----:B0-----:R-:W-:Y:S01]  /*edf0*/  F2FP.BF16.PACK_AB R70, R155, R150 ;  /* 0x000000969b46723e */ /* 0x001fe200000010ff */
[----:B------:R-:W-:Y:S01]  /*ee00*/  FMUL.FTZ R71, R71, c[0x0][0x1e8] ;  /* 0x00007a0047477a20 */ /* 0x000fe20000410000 */
[----:B------:R-:W-:Y:S01]  /*ee10*/  ISETP.NE.AND P6, PT, R154, RZ, PT ;  /* 0x000000ff9a00720c */ /* 0x000fe20003fc5270 */
[----:B-1----:R-:W-:Y:S01]  /*ee20*/  FFMA.FTZ R68, R68, R119, 1.1641532182693481445e-10 ;  /* 0x2f00000044447423 */ /* 0x002fe20000010077 */
[----:B------:R-:W-:-:S04]  /*ee30*/  SEL R119, RZ, 0x100, P4 ;  /* 0x00000100ff777807 */ /* 0x000fc80002000000 */
[----:B------:R-:W-:Y:S01]  /*ee40*/  FSETP.GTU.FTZ.AND P5, PT, R68, c[0x0][0x1e4], PT ;  /* 0x0000790044007a0b */ /* 0x000fe20003fbc000 */
[----:B------:R-:W-:-:S03]  /*ee50*/  FADD.FTZ R68, RZ, R76 ;  /* 0x0000004cff447221 */ /* 0x000fc60000010000 */
[----:B------:R-:W-:Y:S02]  /*ee60*/  FSEL R71, R71, RZ, !P5 ;  /* 0x000000ff47477208 */ /* 0x000fe40006800000 */
[----:B------:R-:W-:-:S03]  /*ee70*/  SEL R122, RZ, 0x1000000, P5 ;  /* 0x01000000ff7a7807 */ /* 0x000fc60002800000 */
[----:B------:R-:W-:Y:S01]  /*ee80*/  FMUL.FTZ R78, R114, R71 ;  /* 0x00000047724e7220 */ /* 0x000fe20000410000 */
[----:B------:R-:W-:Y:S01]  /*ee90*/  LOP3.LUT R122, R119, R122, R72, 0xfe, !PT ;  /* 0x0000007a777a7212 */ /* 0x000fe200078efe48 */
[----:B------:R-:W-:Y:S01]  /*eea0*/  IMAD.WIDE.U32 R72, R73, 0x1000000, RZ ;  /* 0x0100000049487825 */ /* 0x000fe200078e00ff */
[----:B------:R-:W-:-:S03]  /*eeb0*/  SEL R119, RZ, 0x1, P3 ;  /* 0x00000001ff777807 */ /* 0x000fc60001800000 */
[----:B------:R-:W-:Y:S01]  /*eec0*/  @P0 FADD.FTZ R78, R69, R78 ;  /* 0x0000004e454e0221 */ /* 0x000fe20000010000 */
[----:B------:R-:W-:Y:S01]  /*eed0*/  ISETP.NE.AND P0, PT, R156, RZ, PT ;  /* 0x000000ff9c00720c */ /* 0x000fe20003f05270 */
[----:B------:R-:W-:Y:S01]  /*eee0*/  FADD.FTZ R69, R68, R77 ;  /* 0x0000004d44457221 */ /* 0x000fe20000010000 */
[----:B------:R-:W-:-:S03]  /*eef0*/  LOP3.LUT R119, R73, R122, R119, 0xfe, !PT ;  /* 0x0000007a49777212 */ /* 0x000fc600078efe77 */
        /* <DEDUP_REMOVED lines=31> */
[----:B------:R-:W-:Y:S02]  /*f0f0*/  SEL R79, RZ, 0x1, P1 ;  /* 0x00000001ff4f7807 */ /* 0x000fe40000800000 */
[----:B------:R-:W-:Y:S01]  /*f100*/  ISETP.NE.AND P1, PT, R27, RZ, PT ;  /* 0x000000ff1b00720c */ /* 0x000fe20003f25270 */
[----:B------:R-:W-:Y:S01]  /*f110*/  FADD.FTZ R120, R120, R147 ;  /* 0x0000009378787221 */ /* 0x000fe20000010000 */
[----:B0-----:R-:W-:-:S03]  /*f120*/  SEL R68, RZ, 0x1, P0 ;  /* 0x00000001ff447807 */ /* 0x001fc60000000000 */
[----:B------:R-:W-:Y:S01]  /*f130*/  FADD.FTZ R73, R120, R145 ;  /* 0x0000009178497221 */ /* 0x000fe20000010000 */
[----:B------:R-:W-:Y:S01]  /*f140*/  SEL R75, RZ, 0x1, P6 ;  /* 0x00000001ff4b7807 */ /* 0x000fe20003000000 */
[----:B------:R-:W-:-:S04]  /*f150*/  IMAD.WIDE.U32 R70, R79, 0x10000, RZ ;  /* 0x000100004f467825 */ /* 0x000fc800078e00ff */
[----:B------:R-:W-:-:S04]  /*f160*/  IMAD.WIDE.U32 R68, R68, 0x100, RZ ;  /* 0x0000010044447825 */ /* 0x000fc800078e00ff */
[----:B------:R-:W-:Y:S01]  /*f170*/  FADD.FTZ R73, R73, R146 ;  /* 0x0000009249497221 */ /* 0x000fe20000010000 */
[----:B------:R-:W-:Y:S02]  /*f180*/  LOP3.LUT R68, R68, R72, R70, 0xfe, !PT ;  /* 0x0000004844447212 */ /* 0x000fe400078efe46 */
[----:B------:R-:W-:Y:S01]  /*f190*/  LOP3.LUT R69, R69, R119, R71, 0xfe, !PT ;  /* 0x0000007745457212 */ /* 0x000fe200078efe47 */
[----:B------:R-:W-:Y:S01]  /*f1a0*/  FADD.FTZ R70, R73, R148 ;  /* 0x0000009449467221 */ /* 0x000fe20000010000 */
[----:B------:R-:W-:Y:S01]  /*f1b0*/  LOP3.LUT R68, R68, R75, RZ, 0xfc, !PT ;  /* 0x0000004b44447212 */ /* 0x000fe200078efcff */
        /* <DEDUP_REMOVED lines=11> */
.L_x_2974:
        /* <DEDUP_REMOVED lines=100> */
.L_x_2975:
[----:B------:R-:W-:Y:S01]  /*f8b0*/  ULDC.U8 UR8, c[0x0][0x1f0] ;  /* 0x00007c0000087ab9 */ /* 0x000fe20000000000 */
[C---:B------:R-:W-:Y:S01]  /*f8c0*/  FMUL.FTZ R68, R75.reuse, R75 ;  /* 0x0000004b4b447220 */ /* 0x040fe20000410000 */
[----:B------:R-:W-:Y:S01]  /*f8d0*/  MOV R69, c[0x0][0x1e0] ;  /* 0x0000780000457a02 */ /* 0x000fe20000000f00 */
[----:B-1----:R-:W-:Y:S01]  /*f8e0*/  FADD.FTZ R72, R72, R73 ;  /* 0x0000004948487221 */ /* 0x002fe20000010000 */
[----:B------:R-:W-:Y:S01]  /*f8f0*/  ISETP.NE.AND P0, PT, RZ, UR8, PT ;  /* 0x00000008ff007c0c */ /* 0x000fe2000bf05270 */
[----:B------:R-:W-:Y:S02]  /*f900*/  IMAD.MOV.U32 R119, RZ, RZ, 0x4 ;  /* 0x00000004ff777424 */ /* 0x000fe400078e00ff */
[----:B0-----:R-:W-:Y:S01]  /*f910*/  FFMA.FTZ R73, R72, R69, c[0x0][0x228] ;  /* 0x00008a0048497623 */ /* 0x001fe20000010045 */
[----:B------:R-:W-:Y:S01]  /*f920*/  FSEL R68, R68, RZ, P0 ;  /* 0x000000ff44447208 */ /* 0x000fe20000000000 */
[----:B------:R-:W-:Y:S01]  /*f930*/  @!P1 IMAD.WIDE R70, R26, R119, c[0x0][0x1a0] ;  /* 0x000068001a469625 */ /* 0x000fe200078e0277 */
[----:B------:R-:W-:-:S03]  /*f940*/  FSEL R72, R75, RZ, !P0 ;  /* 0x000000ff4b487208 */ /* 0x000fc60004000000 */
[----:B------:R-:W-:Y:S01]  /*f950*/  FADD.FTZ R73, R73, R68 ;  /* 0x0000004449497221 */ /* 0x000fe20000010000 */
[----:B------:R0:W-:Y:S01]  /*f960*/  @!P1 STG.E [R70.64], R75 ;  /* 0x0000004b46009986 */ /* 0x0001e2000c101906 */
[----:B------:R-:W-:-:S04]  /*f970*/  @!P1 IMAD.WIDE R68, R26, R119, c[0x0][0x1a8] ;  /* 0x00006a001a449625 */ /* 0x000fc800078e0277 */
[----:B------:R-:W1:Y:S01]  /*f980*/  MUFU.RSQ R73, R73 ;  /* 0x0000004900497308 */ /* 0x000e620000001400 */
[C---:B------:R-:W-:Y:S02]  /*f990*/  FADD.FTZ R128, -R72.reuse, R128 ;  /* 0x0000008048807221 */ /* 0x040fe40000010100 */
[C---:B------:R-:W-:Y:S02]  /*f9a0*/  FADD.FTZ R131, -R72.reuse, R131 ;  /* 0x0000008348837221 */ /* 0x040fe40000010100 */
[C---:B------:R-:W-:Y:S02]  /*f9b0*/  FADD.FTZ R74, -R72.reuse, R141 ;  /* 0x0000008d484a7221 */ /* 0x040fe40000010100 */
[C---:B------:R-:W-:Y:S02]  /*f9c0*/  FADD.FTZ R76, -R72.reuse, R76 ;  /* 0x0000004c484c7221 */ /* 0x040fe40000010100 */
[C---:B------:R-:W-:Y:S02]  /*f9d0*/  FADD.FTZ R77, -R72.reuse, R77 ;  /* 0x0000004d484d7221 */ /* 0x040fe40000010100 */
[----:B------:R-:W-:-:S02]  /*f9e0*/  FADD.FTZ R124, -R72, R124 ;  /* 0x0000007c487c7221 */ /* 0x000fc40000010100 */
[C---:B------:R-:W-:Y:S02]  /*f9f0*/  FADD.FTZ R127, -R72.reuse, R127 ;  /* 0x0000007f487f7221 */ /* 0x040fe40000010100 */
[----:B------:R-:W-:Y:S01]  /*fa00*/  FADD.FTZ R130, -R72, R130 ;  /* 0x0000008248827221 */ /* 0x000fe20000010100 */
[----:B-1----:R1:W-:Y:S01]  /*fa10*/  @!P1 STG.E [R68.64], R73 ;  /* 0x0000004944009986 */ /* 0x0023e2000c101906 */
[C---:B------:R-:W-:Y:S02]  /*fa20*/  FMUL.FTZ R76, R73.reuse, R76 ;  /* 0x0000004c494c7220 */ /* 0x040fe40000410000 */
[C---:B------:R-:W-:Y:S02]  /*fa30*/  FMUL.FTZ R77, R73.reuse, R77 ;  /* 0x0000004d494d7220 */ /* 0x040fe40000410000 */
[C---:B0-----:R-:W-:Y:S02]  /*fa40*/  FMUL.FTZ R75, R73.reuse, R124 ;  /* 0x0000007c494b7220 */ /* 0x041fe40000410000 */
[----:B------:R-:W-:-:S02]  /*fa50*/  FMUL.FTZ R124, R73, R127 ;  /* 0x0000007f497c7220 */ /* 0x000fc40000410000 */
[C---:B------:R-:W-:Y:S02]  /*fa60*/  FMUL.FTZ R79, R73.reuse, R130 ;  /* 0x00000082494f7220 */ /* 0x040fe40000410000 */
[----:B------:R-:W-:Y:S02]  /*fa70*/  FADD.FTZ R126, -R72, R126 ;  /* 0x0000007e487e7221 */ /* 0x000fe40000010100 */
[C---:B-1----:R-:W-:Y:S02]  /*fa80*/  FMUL.FTZ R69, R73.reuse, R128 ;  /* 0x0000008049457220 */ /* 0x042fe40000410000 */
[C---:B------:R-:W-:Y:S02]  /*fa90*/  FMUL.FTZ R128, R73.reuse, R131 ;  /* 0x0000008349807220 */ /* 0x040fe40000410000 */
[C---:B------:R-:W-:Y:S01]  /*faa0*/  FMUL.FTZ R131, R73.reuse, R74 ;  /* 0x0000004a49837220 */ /* 0x040fe20000410000 */
        /* <DEDUP_REMOVED lines=10> */
[----:B------:R-:W-:Y:S02]  /*fb50*/  FADD.FTZ R116, -R72, R116 ;  /* 0x0000007448747221 */ /* 0x000fe40000010100 */
[----:B------:R-:W-:Y:S01]  /*fb60*/  FFMA.FTZ R124, R124, R76, R11 ;  /* 0x0000004c7c7c7223 */ /* 0x000fe2000001000b */
[----:B------:R-:W-:Y:S01]  /*fb70*/  PRMT R76, RZ, 0x7610, R51 ;  /* 0x00007610ff4c7816 */ /* 0x000fe20000000033 */
[----:B------:R-:W-:Y:S02]  /*fb80*/  FADD.FTZ R121, -R72, R121 ;  /* 0x0000007948797221 */ /* 0x000fe40000010100 */
[----:B------:R-:W-:Y:S02]  /*fb90*/  FMUL.FTZ R71, R73, R116 ;  /* 0x0000007449477220 */ /* 0x000fe40000410000 */
[----:B------:R-:W-:Y:S01]  /*fba0*/  FFMA.FTZ R79, R79, R76, R10 ;  /* 0x0000004c4f4f7223 */ /* 0x000fe2000001000a */
[----:B------:R-:W-:Y:S01]  /*fbb0*/  PRMT R76, RZ, 0x5410, R50 ;  /* 0x00005410ff4c7816 */ /* 0x000fe20000000032 */
[----:B------:R-:W-:-:S02]  /*fbc0*/  FMUL.FTZ R116, R73, R121 ;  /* 0x0000007949747220 */ /* 0x000fc40000410000 */
[----:B------:R-:W-:Y:S02]  /*fbd0*/  FADD.FTZ R81, -R72, R81 ;  /* 0x0000005148517221 */ /* 0x000fe40000010100 */
[----:B------:R-:W-:Y:S01]  /*fbe0*/  FFMA.FTZ R126, R126, R76, R13 ;  /* 0x0000004c7e7e7223 */ /* 0x000fe2000001000d */
[----:B------:R-:W-:Y:S01]  /*fbf0*/  PRMT R76, RZ, 0x7610, R50 ;  /* 0x00007610ff4c7816 */ /* 0x000fe20000000032 */
[C---:B------:R-:W-:Y:S02]  /*fc00*/  FADD.FTZ R134, -R72.reuse, R134 ;  /* 0x0000008648867221 */ /* 0x040fe40000010100 */
[C---:B------:R-:W-:Y:S02]  /*fc10*/  FADD.FTZ R80, -R72.reuse, R80 ;  /* 0x0000005048507221 */ /* 0x040fe40000010100 */
[----:B------:R-:W-:Y:S01]  /*fc20*/  FFMA.FTZ R129, R129, R76, R12 ;  /* 0x0000004c81817223 */ /* 0x000fe2000001000c */
[----:B------:R-:W-:Y:S01]  /*fc30*/  PRMT R76, RZ, 0x5410, R49 ;  /* 0x00005410ff4c7816 */ /* 0x000fe20000000031 */
[----:B------:R-:W-:-:S02]  /*fc40*/  FADD.FTZ R83, -R72, R83 ;  /* 0x0000005348537221 */ /* 0x000fc40000010100 */
        /* <DEDUP_REMOVED lines=24> */
[C---:B------:R-:W-:Y:S01]  /*fdd0*/  FADD.FTZ R154, -R72.reuse, R149 ;  /* 0x00000095489a7221 */ /* 0x040fe20000010100 */
[----:B------:R-:W-:Y:S01]  /*fde0*/  PRMT R149, RZ, 0x7610, R52 ;  /* 0x00007610ff957816 */ /* 0x000fe20000000034 */
[C---:B------:R-:W-:Y:S02]  /*fdf0*/  FADD.FTZ R152, -R72.reuse, R152 ;  /* 0x0000009848987221 */ /* 0x040fe40000010100 */
[C---:B------:R-:W-:Y:S02]  /*fe00*/  FADD.FTZ R150, -R72.reuse, R150 ;  /* 0x0000009648967221 */ /* 0x040fe40000010100 */
[----:B------:R-:W-:-:S02]  /*fe10*/  FADD.FTZ R156, -R72, R155 ;  /* 0x0000009b489c7221 */ /* 0x000fc40000010100 */
[C---:B------:R-:W-:Y:S02]  /*fe20*/  FADD.FTZ R158, -R72.reuse, R153 ;  /* 0x00000099489e7221 */ /* 0x040fe40000010100 */
[----:B------:R-:W-:Y:S02]  /*fe30*/  FADD.FTZ R72, -R72, R78 ;  /* 0x0000004e48487221 */ /* 0x000fe40000010100 */
[----:B------:R-:W-:Y:S02]  /*fe40*/  FMUL.FTZ R78, R73, R81 ;  /* 0x00000051494e7220 */ /* 0x000fe40000410000 */
[----:B------:R-:W-:Y:S01]  /*fe50*/  FFMA.FTZ R75, R75, R76, R16 ;  /* 0x0000004c4b4b7223 */ /* 0x000fe20000010010 */
[----:B------:R-:W-:Y:S01]  /*fe60*/  PRMT R76, RZ, 0x5410, R55 ;  /* 0x00005410ff4c7816 */ /* 0x000fe20000000037 */
[C---:B------:R-:W-:Y:S02]  /*fe70*/  FMUL.FTZ R81, R73.reuse, R134 ;  /* 0x0000008649517220 */ /* 0x040fe40000410000 */
[----:B------:R-:W-:Y:S01]  /*fe80*/  FMUL.FTZ R134, R73, R137 ;  /* 0x0000008949867220 */ /* 0x000fe20000410000 */
[----:B------:R-:W-:Y:S01]  /*fe90*/  F2FP.BF16.PACK_AB R68, R75, R116 ;  /* 0x000000744b44723e */ /* 0x000fe200000010ff */
[C---:B------:R-:W-:Y:S01]  /*fea0*/  FMUL.FTZ R123, R73.reuse, R138 ;  /* 0x0000008a497b7220 */ /* 0x040fe20000410000 */
[----:B------:R-:W-:Y:S01]  /*feb0*/  PRMT R138, RZ, 0x7610, R60 ;  /* 0x00007610ff8a7816 */ /* 0x000fe2000000003c */
[----:B------:R-:W-:Y:S01]  /*fec0*/  FFMA.FTZ R134, R134, R76, R3 ;  /* 0x0000004c86867223 */ /* 0x000fe20000010003 */
[----:B------:R-:W-:Y:S01]  /*fed0*/  PRMT R76, RZ, 0x7610, R55 ;  /* 0x00007610ff4c7816 */ /* 0x000fe20000000037 */
[----:B------:R-:W-:-:S02]  /*fee0*/  FMUL.FTZ R130, R73, R133 ;  /* 0x0000008549827220 */ /* 0x000fc40000410000 */
[----:B------:R-:W-:Y:S01]  /*fef0*/  FMUL.FTZ R121, R73, R136 ;  /* 0x0000008849797220 */ /* 0x000fe20000410000 */
[----:B------:R-:W-:Y:S01]  /*ff00*/  PRMT R136, RZ, 0x7610, R63 ;  /* 0x00007610ff887816 */ /* 0x000fe2000000003f */
[----:B------:R-:W-:Y:S01]  /*ff10*/  FFMA.FTZ R123, R123, R76, R2 ;  /* 0x0000004c7b7b7223 */ /* 0x000fe20000010002 */
[--C-:B------:R-:W-:Y:S01]  /*ff20*/  PRMT R76, RZ, 0x5410, R54.reuse ;  /* 0x00005410ff4c7816 */ /* 0x100fe20000000036 */
[C---:B------:R-:W-:Y:S02]  /*ff30*/  FMUL.FTZ R132, R73.reuse, R132 ;  /* 0x0000008449847220 */ /* 0x040fe40000410000 */
[----:B------:R-:W-:Y:S01]  /*ff40*/  FMUL.FTZ R135, R73, R135 ;  /* 0x0000008749877220 */ /* 0x000fe20000410000 */
[----:B------:R-:W-:Y:S01]  /*ff50*/  F2FP.BF16.PACK_AB R75, R123, R134 ;  /* 0x000000867b4b723e */ /* 0x000fe200000010ff */
[----:B------:R-:W-:Y:S01]  /*ff60*/  FFMA.FTZ R130, R130, R76, R5 ;  /* 0x0000004c82827223 */ /* 0x000fe20000010005 */
[----:B------:R-:W-:Y:S01]  /*ff70*/  PRMT R76, RZ, 0x7610, R54 ;  /* 0x00007610ff4c7816 */ /* 0x000fe20000000036 */
[C---:B------:R-:W-:Y:S01]  /*ff80*/  FMUL.FTZ R141, R73.reuse, R120 ;  /* 0x00000078498d7220 */ /* 0x040fe20000410000 */
[----:B------:R-:W-:Y:S01]  /*ff90*/  PRMT R120, RZ, 0x7610, R56 ;  /* 0x00007610ff787816 */ /* 0x000fe20000000038 */
[----:B------:R-:W-:-:S02]  /*ffa0*/  FMUL.FTZ R80, R73, R80 ;  /* 0x0000005049507220 */ /* 0x000fc40000410000 */
[----:B------:R-:W-:Y:S01]  /*ffb0*/  FFMA.FTZ R121, R121, R76, R4 ;  /* 0x0000004c79797223 */ /* 0x000fe20000010004 */
[----:B------:R-:W-:Y:S01]  /*ffc0*/  PRMT R76, RZ, 0x5410, R53 ;  /* 0x00005410ff4c7816 */ /* 0x000fe20000000035 */
[C---:B------:R-:W-:Y:S02]  /*ffd0*/  FMUL.FTZ R83, R73.reuse, R83 ;  /* 0x0000005349537220 */ /* 0x040fe40000410000 */
[C---:B------:R-:W-:Y:S02]  /*ffe0*/  FMUL.FTZ R82, R73.reuse, R82 ;  /* 0x0000005249527220 */ /* 0x040fe40000410000 */
[----:B------:R-:W-:Y:S01]  /*fff0*/  FFMA.FTZ R132, R132, R76, R7 ;  /* 0x0000004c84847223 */ /* 0x000fe20000010007 */
[----:B------:R-:W-:Y:S01]  /*10000*/  PRMT R76, RZ, 0x7610, R53 ;  /* 0x00007610ff4c7816 */ /* 0x000fe20000000035 */
[C---:B------:R-:W-:Y:S02]  /*10010*/  FMUL.FTZ R117, R73.reuse, R117 ;  /* 0x0000007549757220 */ /* 0x040fe40000410000 */
        /* <DEDUP_REMOVED lines=53> */
[----:B------:R-:W-:Y:S01]  /*10370*/  F2FP.BF16.PACK_AB R83, R117, R82 ;  /* 0x000000527553723e */ /* 0x000fe200000010ff */
[----:B------:R-:W-:Y:S01]  /*10380*/  FFMA.FTZ R127, R127, R76, R0 ;  /* 0x0000004c7f7f7223 */ /* 0x000fe20000010000 */
[----:B------:R-:W-:Y:S01]  /*10390*/  LEA R76, P0, R115, c[0x0][0x208], 0x4 ;  /* 0x00008200734c7a11 */ /* 0x000fe200078020ff */
[----:B------:R-:W-:Y:S01]  /*103a0*/  FFMA.FTZ R152, R152, R70, R95 ;  /* 0x0000004698987223 */ /* 0x000fe2000001005f */
[----:B------:R-:W-:Y:S01]  /*103b0*/  F2FP.BF16.PACK_AB R81, R73, R80 ;  /* 0x000000504951723e */ /* 0x000fe200000010ff */
[----:B------:R-:W-:Y:S01]  /*103c0*/  FFMA.FTZ R138, R122, R138, R93 ;  /* 0x0000008a7a8a7223 */ /* 0x000fe2000001005d */
[----:B------:R-:W-:Y:S01]  /*103d0*/  PRMT R70, RZ, 0x5410, R60 ;  /* 0x00005410ff467816 */ /* 0x000fe2000000003c */
[----:B------:R-:W-:Y:S01]  /*103e0*/  FFMA.FTZ R136, R72, R136, R101 ;  /* 0x0000008848887223 */ /* 0x000fe20000010065 */
[----:B------:R-:W-:Y:S01]  /*103f0*/  F2FP.BF16.PACK_AB R80, R77, R74 ;  /* 0x0000004a4d50723e */ /* 0x000fe200000010ff */
[----:B------:R-:W-:Y:S01]  /*10400*/  IMAD R26, R119, c[0x0][0x160], R26 ;  /* 0x00005800771a7a24 */ /* 0x000fe200078e021a */
[----:B------:R-:W-:Y:S01]  /*10410*/  F2FP.BF16.PACK_AB R82, R71, R78 ;  /* 0x0000004e4752723e */ /* 0x000fe200000010ff */
[----:B------:R-:W-:Y:S01]  /*10420*/  FFMA.FTZ R133, R133, R70, R90 ;  /* 0x0000004685857223 */ /* 0x000fe2000001005a */
[----:B------:R-:W-:-:S02]  /*10430*/  LEA.HI.X R77, R115, c[0x0][0x20c], RZ, 0x4, P0 ;  /* 0x00008300734d7a11 */ /* 0x000fc400000f24ff */
[----:B------:R-:W-:Y:S02]  /*10440*/  F2FP.BF16.PACK_AB R70, R129, R126 ;  /* 0x0000007e8146723e */ /* 0x000fe400000010ff */
[----:B------:R-:W-:Y:S01]  /*10450*/  F2FP.BF16.PACK_AB R74, R121, R130 ;  /* 0x00000082794a723e */ /* 0x000fe200000010ff */
[----:B------:R0:W-:Y:S01]  /*10460*/  STG.E.128 [R76.64], R80 ;  /* 0x000000504c007986 */ /* 0x0001e2000c101d06 */
[C---:B------:R-:W-:Y:S01]  /*10470*/  IADD3 R126, R115.reuse, 0x20, RZ ;  /* 0x00000020737e7810 */ /* 0x040fe20007ffe0ff */
[----:B------:R-:W-:Y:S01]  /*10480*/  IMAD.MOV.U32 R121, RZ, RZ, 0x10 ;  /* 0x00000010ff797424 */ /* 0x000fe200078e00ff */
[----:B------:R-:W-:Y:S02]  /*10490*/  IADD3 R122, R115, 0x40, RZ ;  /* 0x00000040737a7810 */ /* 0x000fe40007ffe0ff */
[----:B------:R-:W-:Y:S02]  /*104a0*/  LEA R116, P0, R125, c[0x0][0x208], 0x4 ;  /* 0x000082007d747a11 */ /* 0x000fe400078020ff */
[----:B------:R-:W-:Y:S01]  /*104b0*/  F2FP.BF16.PACK_AB R71, R79, R124 ;  /* 0x0000007c4f47723e */ /* 0x000fe200000010ff */
[----:B------:R-:W-:Y:S01]  /*104c0*/  IMAD.WIDE.U32 R122, R122, R121, c[0x0][0x208] ;  /* 0x000082007a7a7625 */ /* 0x000fe200078e0079 */
[----:B------:R-:W-:-:S02]  /*104d0*/  F2FP.BF16.PACK_AB R73, R135, R132 ;  /* 0x000000848749723e */ /* 0x000fc400000010ff */
[----:B------:R-:W-:Y:S02]  /*104e0*/  F2FP.BF16.PACK_AB R72, R149, R128 ;  /* 0x000000809548723e */ /* 0x000fe400000010ff */
[----:B------:R-:W-:Y:S02]  /*104f0*/  F2FP.BF16.PACK_AB R79, R146, R141 ;  /* 0x0000008d924f723e */ /* 0x000fe400000010ff */
[----:B------:R-:W-:Y:S02]  /*10500*/  F2FP.BF16.PACK_AB R78, R118, R137 ;  /* 0x00000089764e723e */ /* 0x000fe400000010ff */
[----:B------:R-:W-:Y:S02]  /*10510*/  LEA.HI.X R117, R125, c[0x0][0x20c], RZ, 0x4, P0 ;  /* 0x000083007d757a11 */ /* 0x000fe400000f24ff */
[----:B0-----:R-:W-:Y:S01]  /*10520*/  F2FP.BF16.PACK_AB R76, R120, R127 ;  /* 0x0000007f784c723e */ /* 0x001fe200000010ff */
[----:B------:R-:W-:Y:S01]  /*10530*/  IMAD.WIDE.U32 R126, R126, R121, c[0x0][0x208] ;  /* 0x000082007e7e7625 */ /* 0x000fe200078e0079 */
[----:B------:R-:W-:-:S02]  /*10540*/  IADD3 R120, R115, 0x60, RZ ;  /* 0x0000006073787810 */ /* 0x000fc40007ffe0ff */
[----:B------:R-:W-:Y:S02]  /*10550*/  F2FP.BF16.PACK_AB R77, R144, R131 ;  /* 0x00000083904d723e */ /* 0x000fe400000010ff */
[----:B------:R-:W-:Y:S01]  /*10560*/  F2FP.BF16.PACK_AB R83, R136, R147 ;  /* 0x000000938853723e */ /* 0x000fe200000010ff */
[----:B------:R-:W-:Y:S01]  /*10570*/  IMAD.WIDE.U32 R120, R120, R121, c[0x0][0x208] ;  /* 0x0000820078787625 */ /* 0x000fe200078e0079 */
[----:B------:R-:W-:Y:S01]  /*10580*/  F2FP.BF16.PACK_AB R82, R156, R145 ;  /* 0x000000919c52723e */ /* 0x000fe200000010ff */
[----:B------:R0:W-:Y:S01]  /*10590*/  STG.E.128 [R126.64], R68 ;  /* 0x000000447e007986 */ /* 0x0001e2000c101d06 */
[----:B------:R-:W-:Y:S02]  /*105a0*/  F2FP.BF16.PACK_AB R81, R152, R143 ;  /* 0x0000008f9851723e */ /* 0x000fe400000010ff */
[----:B------:R-:W-:Y:S01]  /*105b0*/  F2FP.BF16.PACK_AB R80, R138, R133 ;  /* 0x000000858a50723e */ /* 0x000fe200000010ff */
[----:B------:R0:W-:Y:S01]  /*105c0*/  STG.E.128 [R122.64], R72 ;  /* 0x000000487a007986 */ /* 0x0001e2000c101d06 */
[----:B------:R-:W-:-:S03]  /*105d0*/  ISETP.GE.AND P0, PT, R26, c[0x0][0x164], PT ;  /* 0x000059001a007a0c */ /* 0x000fc60003f06270 */
[----:B------:R0:W-:Y:S04]  /*105e0*/  STG.E.128 [R120.64], R76 ;  /* 0x0000004c78007986 */ /* 0x0001e8000c101d06 */
[----:B------:R0:W-:Y:S06]  /*105f0*/  STG.E.128 [R116.64], R80 ;  /* 0x0000005074007986 */ /* 0x0001ec000c101d06 */
[----:B0-----:R-:W-:Y:S01]  /*10600*/  @P0 CALL.REL.NOINC `(.L_x_2972) ;  /* 0x0000001000000944 */ /* 0x001fe20003c00000 */
[----:B------:R-:W-:Y:S05]  /*10610*/  BRA `(.L_x_2973) ;  /* 0xffff04c000007947 */ /* 0x000fea000383ffff */
.L_x_2972:
[----:B------:R-:W-:Y:S05]  /*10620*/  BSYNC B0 ;  /* 0x0000000000007941 */ /* 0x000fea0003800000 */
.L_x_2689:
[----:B------:R-:W-:Y:S05]  /*10630*/  EXIT ;  /* 0x000000000000794d */ /* 0x000fea0003800000 */
.L_x_2970:
[----:B0-----:R-:W-:Y:S01]  /*10640*/  HFMA2.MMA R70, -RZ, RZ, 0, 1.847743988037109375e-06 ;  /* 0x0000001fff467435 */ /* 0x001fe200000001ff */
[----:B------:R-:W-:Y:S01]  /*10650*/  IMAD.MOV.U32 R72, RZ, RZ, 0x1 ;  /* 0x00000001ff487424 */ /* 0x000fe200078e00ff */
[----:B------:R-:W-:Y:S01]  /*10660*/  MOV R68, 0x10690 ;  /* 0x0001069000447802 */ /* 0x000fe20000000f00 */
[----:B------:R-:W-:-:S03]  /*10670*/  IMAD.MOV.U32 R71, RZ, RZ, -0x1 ;  /* 0xffffffffff477424 */ /* 0x000fc600078e00ff */
[----:B------:R-:W-:Y:S05]  /*10680*/  CALL.REL.NOINC `($__internal_13_$__cuda_sm70_shflsync_bfly_p) ;  /* 0x0000089000007944 */ /* 0x000fea0003c00000 */
[----:B-1----:R-:W-:Y:S01]  /*10690*/  IMAD.MOV.U32 R68, RZ, RZ, R72 ;  /* 0x000000ffff447224 */ /* 0x002fe200078e0048 */
[----:B0-----:R-:W-:Y:S05]  /*106a0*/  BRA `(.L_x_2974) ;  /* 0xffffebc000007947 */ /* 0x001fea000383ffff */
.L_x_2971:
[----:B------:R-:W-:Y:S01]  /*106b0*/  IMAD.MOV.U32 R72, RZ, RZ, 0x2 ;  /* 0x00000002ff487424 */ /* 0x000fe200078e00ff */
[----:B------:R-:W-:Y:S01]  /*106c0*/  MOV R70, 0x1f ;  /* 0x0000001f00467802 */ /* 0x000fe20000000f00 */
[----:B------:R-:W-:Y:S01]  /*106d0*/  IMAD.MOV.U32 R71, RZ, RZ, -0x1 ;  /* 0xffffffffff477424 */ /* 0x000fe200078e00ff */
[----:B------:R-:W-:-:S02]  /*106e0*/  MOV R68, 0x10700 ;  /* 0x0001070000447802 */ /* 0x000fc40000000f00 */
[----:B------:R-:W-:Y:S05]  /*106f0*/  CALL.REL.NOINC `($__internal_13_$__cuda_sm70_shflsync_bfly_p) ;  /* 0x0000082000007944 */ /* 0x000fea0003c00000 */
[----:B01----:R-:W-:Y:S01]  /*10700*/  FADD.FTZ R73, R73, R72 ;  /* 0x0000004849497221 */ /* 0x003fe20000010000 */
[----:B------:R-:W-:Y:S01]  /*10710*/  MOV R71, 0xffffffff ;  /* 0xffffffff00477802 */ /* 0x000fe20000000f00 */
[----:B------:R-:W-:Y:S01]  /*10720*/  IMAD.MOV.U32 R72, RZ, RZ, 0x4 ;  /* 0x00000004ff487424 */ /* 0x000fe200078e00ff */
[----:B------:R-:W-:Y:S01]  /*10730*/  MOV R68, 0x10760 ;  /* 0x0001076000447802 */ /* 0x000fe20000000f00 */
[----:B------:R-:W-:-:S02]  /*10740*/  IMAD.MOV.U32 R70, RZ, RZ, 0x1f ;  /* 0x0000001fff467424 */ /* 0x000fc400078e00ff */
[----:B------:R-:W-:Y:S05]  /*10750*/  CALL.REL.NOINC `($__internal_13_$__cuda_sm70_shflsync_bfly_p) ;  /* 0x000007c000007944 */ /* 0x000fea0003c00000 */
[----:B01----:R-:W-:Y:S01]  /*10760*/  FADD.FTZ R73, R73, R72 ;  /* 0x0000004849497221 */ /* 0x003fe20000010000 */
[----:B------:R-:W-:Y:S01]  /*10770*/  MOV R68, 0x107c0 ;  /* 0x000107c000447802 */ /* 0x000fe20000000f00 */
[----:B------:R-:W-:-:S02]  /*10780*/  IMAD.MOV.U32 R72, RZ, RZ, 0x8 ;  /* 0x00000008ff487424 */ /* 0x000fc400078e00ff */
[----:B------:R-:W-:Y:S02]  /*10790*/  IMAD.MOV.U32 R70, RZ, RZ, 0x1f ;  /* 0x0000001fff467424 */ /* 0x000fe400078e00ff */
[----:B------:R-:W-:Y:S02]  /*107a0*/  IMAD.MOV.U32 R71, RZ, RZ, -0x1 ;  /* 0xffffffffff477424 */ /* 0x000fe400078e00ff */
[----:B------:R-:W-:Y:S05]  /*107b0*/  CALL.REL.NOINC `($__internal_13_$__cuda_sm70_shflsync_bfly_p) ;  /* 0x0000076000007944 */ /* 0x000fea0003c00000 */
[----:B01----:R-:W-:Y:S01]  /*107c0*/  FADD.FTZ R73, R73, R72 ;  /* 0x0000004849497221 */ /* 0x003fe20000010000 */
[----:B------:R-:W-:Y:S01]  /*107d0*/  HFMA2.MMA R72, -RZ, RZ, 0, 9.5367431640625e-07 ;  /* 0x00000010ff487435 */ /* 0x000fe200000001ff */
[----:B------:R-:W-:Y:S01]  /*107e0*/  IMAD.MOV.U32 R70, RZ, RZ, 0x1f ;  /* 0x0000001fff467424 */ /* 0x000fe200078e00ff */
[----:B------:R-:W-:Y:S01]  /*107f0*/  MOV R68, 0x10820 ;  /* 0x0001082000447802 */ /* 0x000fe20000000f00 */
[----:B------:R-:W-:-:S03]  /*10800*/  IMAD.MOV.U32 R71, RZ, RZ, -0x1 ;  /* 0xffffffffff477424 */ /* 0x000fc600078e00ff */
[----:B------:R-:W-:Y:S05]  /*10810*/  CALL.REL.NOINC `($__internal_13_$__cuda_sm70_shflsync_bfly_p) ;  /* 0x0000070000007944 */ /* 0x000fea0003c00000 */
        /* <DEDUP_REMOVED lines=100> */
[----:B------:R-:W-:Y:S01]  /*10e60*/  HFMA2.MMA R72, -RZ, RZ, 0, 4.76837158203125e-07 ;  /* 0x00000008ff487435 */ /* 0x000fe200000001ff */
[----:B------:R-:W-:Y:S01]  /*10e70*/  IMAD.MOV.U32 R70, RZ, RZ, 0x1f ;  /* 0x0000001fff467424 */ /* 0x000fe200078e00ff */
[----:B------:R-:W-:Y:S01]  /*10e80*/  MOV R68, 0x10eb0 ;  /* 0x00010eb000447802 */ /* 0x000fe20000000f00 */
[----:B------:R-:W-:-:S03]  /*10e90*/  IMAD.MOV.U32 R71, RZ, RZ, -0x1 ;  /* 0xffffffffff477424 */ /* 0x000fc600078e00ff */
[----:B------:R-:W-:Y:S05]  /*10ea0*/  CALL.REL.NOINC `($__internal_13_$__cuda_sm70_shflsync_bfly_p) ;  /* 0x0000007000007944 */ /* 0x000fea0003c00000 */
[----:B01----:R-:W-:Y:S01]  /*10eb0*/  FADD.FTZ R73, R73, R72 ;  /* 0x0000004849497221 */ /* 0x003fe20000010000 */
[----:B------:R-:W-:Y:S01]  /*10ec0*/  MOV R70, 0x1f ;  /* 0x0000001f00467802 */ /* 0x000fe20000000f00 */
[----:B------:R-:W-:Y:S01]  /*10ed0*/  IMAD.MOV.U32 R72, RZ, RZ, 0x10 ;  /* 0x00000010ff487424 */ /* 0x000fe200078e00ff */
[----:B------:R-:W-:Y:S01]  /*10ee0*/  MOV R68, 0x10f10 ;  /* 0x00010f1000447802 */ /* 0x000fe20000000f00 */
[----:B------:R-:W-:-:S02]  /*10ef0*/  IMAD.MOV.U32 R71, RZ, RZ, -0x1 ;  /* 0xffffffffff477424 */ /* 0x000fc400078e00ff */
[----:B------:R-:W-:Y:S05]  /*10f00*/  CALL.REL.NOINC `($__internal_13_$__cuda_sm70_shflsync_bfly_p) ;  /* 0x0000001000007944 */ /* 0x000fea0003c00000 */
[----:B01----:R-:W-:Y:S05]  /*10f10*/  BRA `(.L_x_2975) ;  /* 0xffffe99000007947 */ /* 0x003fea000383ffff */
        .weak           $__internal_13_$__cuda_sm70_shflsync_bfly_p
        .type           $__internal_13_$__cuda_sm70_shflsync_bfly_p,@function
        .size           $__internal_13_$__cuda_sm70_shflsync_bfly_p,(.L_x_36101 - $__internal_13_$__cuda_sm70_shflsync_bfly_p)
$__internal_13_$__cuda_sm70_shflsync_bfly_p:
[----:B------:R-:W-:Y:S01]  /*10f20*/  IMAD.MOV.U32 R69, RZ, RZ, 0x0 ;  /* 0x00000000ff457424 */ /* 0x000fe200078e00ff */
[----:B------:R-:W-:Y:S04]  /*10f30*/  WARPSYNC R71 ;  /* 0x0000004700007348 */ /* 0x000fe80003800000 */
[----:B------:R0:W1:Y:S01]  /*10f40*/  SHFL.BFLY PT, R72, R73, R72, R70 ;  /* 0x0c00004849487389 */ /* 0x00006200000e0046 */
[----:B------:R-:W-:Y:S05]  /*10f50*/  RET.REL.NODEC R68 `(_ZN10layer_norm13ln_fwd_kernelINS_13Kernel_traitsI13__nv_bfloat16S2_S2_S2_fjLj1280ELj1ELj4ELj1ELj16ENS_18Kernel_traits_baseILj1280ES2_S2_S2_S2_fjLj128EEEEELb1ELb1ELb0ELb1EEEvNS_9FwdParamsE) ;  /* 0xfffef0a044007950 */ /* 0x000fea0003c3ffff */
.L_x_2976:
        /* <DEDUP_REMOVED lines=10> */
.L_x_36101:


//--------------------- .text._ZN10layer_norm13ln_fwd_kernelINS_13Kernel_traitsI13__nv_bfloat16S2_S2_S2_fjLj1280ELj1ELj4ELj1ELj16ENS_18Kernel_traits_baseILj1280ES2_S2_S2_S2_fjLj128EEEEELb1ELb1ELb1ELb0EEEvNS_9FwdParamsE --------------------------
	.section	.text._ZN10layer_norm13ln_fwd_kernelINS_13Kernel_traitsI13__nv_bfloat16S2_S2_S2_fjLj1280ELj1ELj4ELj1ELj16ENS_18Kernel_traits_baseILj1280ES2_S2_S2_S2_fjLj128EEEEELb1ELb1ELb1ELb0EEEvNS_9FwdParamsE,"ax",@progbits
	.sectioninfo	@"SHI_REGISTERS=231"
	.align	128
        .global         _ZN10layer_norm13ln_fwd_kernelINS_13Kernel_traitsI13__nv_bfloat16S2_S2_S2_fjLj1280ELj1ELj4ELj1ELj16ENS_18Kernel_traits_baseILj1280ES2_S2_S2_S2_fjLj128EEEEELb1ELb1ELb1ELb0EEEvNS_9FwdParamsE
        .type           _ZN10layer_norm13ln_fwd_kernelINS_13Kernel_traitsI13__nv_bfloat16S2_S2_S2_fjLj1280ELj1ELj4ELj1ELj16ENS_18Kernel_traits_baseILj1280ES2_S2_S2_S2_fjLj128EEEEELb1ELb1ELb1ELb0EEEvNS_9FwdParamsE,@function
        .size           _ZN10layer_norm13ln_fwd_kernelINS_13Kernel_traitsI13__nv_bfloat16S2_S2_S2_fjLj1280ELj1ELj4ELj1ELj16ENS_18Kernel_traits_baseILj1280ES2_S2_S2_S2_fjLj128EEEEELb1ELb1ELb1ELb0EEEvNS_9FwdParamsE,(.L_x_36102 - _ZN10layer_norm13ln_fwd_kernelINS_13Kernel_traitsI13__nv_bfloat16S2_S2_S2_fjLj1280ELj1ELj4ELj1ELj16ENS_18Kernel_traits_baseILj1280ES2_S2_S2_S2_fjLj128EEEEELb1ELb1ELb1ELb0EEEvNS_9FwdParamsE)
        .other          _ZN10layer_norm13ln_fwd_kernelINS_13Kernel_traitsI13__nv_bfloat16S2_S2_S2_fjLj1280ELj1ELj4ELj1ELj16ENS_18Kernel_traits_baseILj1280ES2_S2_S2_S2_fjLj128EEEEELb1ELb1ELb1ELb0EEEvNS_9FwdParamsE,@"STO_CUDA_ENTRY STV_DEFAULT"
_ZN10layer_norm13ln_fwd_kernelINS_13Kernel_traitsI13__nv_bfloat16S2_S2_S2_fjLj1280ELj1ELj4ELj1ELj16ENS_18Kernel_traits_baseILj1280ES2_S2_S2_S2_fjLj128EEEEELb1ELb1ELb1ELb0EEEvNS_9FwdParamsE:
.text._ZN10layer_norm13ln_fwd_kernelINS_13Kernel_traitsI13__nv_bfloat16S2_S2_S2_fjLj1280ELj1ELj4ELj1ELj16ENS_18Kernel_traits_baseILj1280ES2_S2_S2_S2_fjLj128EEEEELb1ELb1ELb1ELb0EEEvNS_9FwdParamsE:
        /* <DEDUP_REMOVED lines=9> */
[----:B------:R-:W-:Y:S01]  /*0090*/  IMAD.MOV.U32 R110, RZ, RZ, c[0x0][0x230] ;  /* 0x00008c00ff6e7624 */ /* 0x000fe200078e00ff */
[----:B------:R-:W-:-:S06]  /*00a0*/  MOV R111, c[0x0][0x234] ;  /* 0x00008d00006f7a02 */ /* 0x000fcc0000000f00 */
[----:B------:R-:W3:Y:S01]  /*00b0*/  @P0 LDG.E.64 R110, [R110.64] ;  /* 0x000000046e6e0981 */ /* 0x000ee2000c1e1b00 */
[----:B------:R-:W-:Y:S01]  /*00c0*/  IMAD.MOV.U32 R0, RZ, RZ, c[0x0][0x168] ;  /* 0x00005a00ff007624 */ /* 0x000fe200078e00ff */
[----:B------:R-:W-:Y:S02]  /*00d0*/  BSSY B0, `(.L_x_2977) ;  /* 0x000003f000007945 */ /* 0x000fe40003800000 */
        /* <DEDUP_REMOVED lines=15> */
[----:B------:R-:W-:Y:S01]  /*01d0*/  IADD3 R44, R110, -0x61c88647, RZ ;  /* 0x9e3779b96e2c7810 */ /* 0x000fe20007ffe0ff */
[----:B------:R-:W-:Y:S01]  /*01e0*/  IMAD.WIDE.U32 R2, R46, -0x2daee0ad, RZ ;  /* 0xd2511f532e027825 */ /* 0x000fe200078e00ff */
[----:B------:R-:W-:Y:S02]  /*01f0*/  IADD3 R43, R110, 0x3c6ef372, RZ ;  /* 0x3c6ef3726e2b7810 */ /* 0x000fe40007ffe0ff */
[----:B------:R-:W-:Y:S01]  /*0200*/  LOP3.LUT R5, R56, 0x1f, RZ, 0x3c, !PT ;  /* 0x0000001f38057812 */ /* 0x000fe200078e3cff */
[----:B------:R-:W-:Y:S01]  /*0210*/  IMAD.WIDE.U32 R6, R6, -0x2daee0ad, RZ ;  /* 0xd2511f5306067825 */ /* 0x000fe200078e00ff */
[----:B------:R-:W-:-:S02]  /*0220*/  LOP3.LUT R3, R3, R111, RZ, 0x3c, !PT ;  /* 0x0000006f03037212 */ /* 0x000fc400078e3cff */
[----:B------:R-:W-:Y:S02]  /*0230*/  LEA.HI.SX32 R40, R0, R5, 0x1d ;  /* 0x0000000500287211 */ /* 0x000fe400078feaff */
[----:B------:R-:W-:Y:S01]  /*0240*/  LOP3.LUT R8, R7, R2, R45, 0x96, !PT ;  /* 0x0000000207087212 */ /* 0x000fe200078e962d */
[----:B------:R-:W-:Y:S01]  /*0250*/  IMAD.WIDE.U32 R2, R3, -0x326172a9, RZ ;  /* 0xcd9e8d5703027825 */ /* 0x000fe200078e00ff */
[----:B------:R-:W-:Y:S02]  /*0260*/  LOP3.LUT P1, RZ, R40, 0xffffffe0, RZ, 0xc0, !PT ;  /* 0xffffffe028ff7812 */ /* 0x000fe4000782c0ff */
[----:B------:R-:W-:Y:S01]  /*0270*/  IADD3 R42, R111, 0x76cf5d0a, RZ ;  /* 0x76cf5d0a6f2a7810 */ /* 0x000fe20007ffe0ff */
[----:B------:R-:W-:Y:S01]  /*0280*/  IMAD.WIDE.U32 R8, R8, -0x326172a9, RZ ;  /* 0xcd9e8d5708087825 */ /* 0x000fe200078e00ff */
[----:B------:R-:W-:Y:S02]  /*0290*/  LOP3.LUT R3, R3, R44, R4, 0x96, !PT ;  /* 0x0000002c03037212 */ /* 0x000fe400078e9604 */
[----:B------:R-:W-:-:S02]  /*02a0*/  IADD3 R41, R111, 0x32370b8f, RZ ;  /* 0x32370b8f6f297810 */ /* 0x000fc40007ffe0ff */
[----:B------:R-:W-:Y:S01]  /*02b0*/  LOP3.LUT R16, R9, R2, R43, 0x96, !PT ;  /* 0x0000000209107212 */ /* 0x000fe200078e962b */
[----:B------:R-:W-:Y:S01]  /*02c0*/  IMAD.WIDE.U32 R2, R3, -0x2daee0ad, RZ ;  /* 0xd2511f5303027825 */ /* 0x000fe200078e00ff */
[----:B------:R-:W-:Y:S02]  /*02d0*/  IADD3 R39, R110, -0x255992d5, RZ ;  /* 0xdaa66d2b6e277810 */ /* 0x000fe40007ffe0ff */
[----:B------:R-:W-:Y:S01]  /*02e0*/  ISETP.GE.U32.AND P6, PT, R40, 0x40, PT ;  /* 0x000000402800780c */ /* 0x000fe20003fc6070 */
[----:B------:R-:W-:Y:S01]  /*02f0*/  IMAD.WIDE.U32 R16, R16, -0x2daee0ad, RZ ;  /* 0xd2511f5310107825 */ /* 0x000fe200078e00ff */
[----:B------:R-:W-:Y:S02]  /*0300*/  LOP3.LUT R3, R3, R6, R42, 0x96, !PT ;  /* 0x0000000603037212 */ /* 0x000fe400078e962a */
[C---:B------:R-:W-:Y:S02]  /*0310*/  ISETP.GE.U32.AND P5, PT, R40.reuse, 0x60, PT ;  /* 0x000000602800780c */ /* 0x040fe40003fa6070 */
[----:B------:R-:W-:Y:S01]  /*0320*/  LOP3.LUT R18, R17, R2, R41, 0x96, !PT ;  /* 0x0000000211127212 */ /* 0x000fe200078e9629 */
[----:B------:R-:W-:Y:S01]  /*0330*/  IMAD.WIDE.U32 R2, R3, -0x326172a9, RZ ;  /* 0xcd9e8d5703027825 */ /* 0x000fe200078e00ff */
[----:B------:R-:W-:-:S02]  /*0340*/  ISETP.GE.U32.AND P4, PT, R40, 0x80, PT ;  /* 0x000000802800780c */ /* 0x000fc40003f86070 */
[----:B------:R-:W-:Y:S01]  /*0350*/  IADD3 R38, R110, 0x78dde6e4, RZ ;  /* 0x78dde6e46e267810 */ /* 0x000fe20007ffe0ff */
[----:B------:R-:W-:Y:S01]  /*0360*/  IMAD.WIDE.U32 R18, R18, -0x326172a9, RZ ;  /* 0xcd9e8d5712127825 */ /* 0x000fe200078e00ff */
[----:B------:R-:W-:Y:S02]  /*0370*/  ISETP.GE.U32.AND P0, PT, R40, 0xa0, PT ;  /* 0x000000a02800780c */ /* 0x000fe40003f06070 */
[----:B------:R-:W-:Y:S02]  /*0380*/  P2R R49, PR, RZ, 0x40 ;  /* 0x00000040ff317803 */ /* 0x000fe40000000000 */
[----:B------:R-:W-:Y:S02]  /*0390*/  P2R R50, PR, RZ, 0x20 ;  /* 0x00000020ff327803 */ /* 0x000fe40000000000 */
[----:B------:R-:W-:Y:S02]  /*03a0*/  P2R R51, PR, RZ, 0x10 ;  /* 0x00000010ff337803 */ /* 0x000fe40000000000 */
[----:B------:R-:W-:-:S02]  /*03b0*/  LOP3.LUT R0, R3, R8, R39, 0x96, !PT ;  /* 0x0000000803007212 */ /* 0x000fc400078e9627 */
        /* <DEDUP_REMOVED lines=16> */
.L_x_2978:
[----:B0-----:R-:W-:Y:S05]  /*04c0*/  BSYNC B0 ;  /* 0x0000000000007941 */ /* 0x001fea0003800000 */
.L_x_2977:
        /* <DEDUP_REMOVED lines=16> */
.L_x_2980:
[----:B0-----:R-:W-:Y:S05]  /*05d0*/  BSYNC B0 ;  /* 0x0000000000007941 */ /* 0x001fea0003800000 */
.L_x_2979:
        /* <DEDUP_REMOVED lines=16> */
.L_x_2982:
[----:B0-----:R-:W-:Y:S05]  /*06e0*/  BSYNC B0 ;  /* 0x0000000000007941 */ /* 0x001fea0003800000 */
.L_x_2981:
        /* <DEDUP_REMOVED lines=12> */
[----:B------:R-:W5:Y:S01]  /*07b0*/  LDG.E.128 R96, [R96.64] ;  /* 0x0000000460607981 */ /* 0x000f62000c1e1d00 */
[----:B------:R-:W-:Y:S01]  /*07c0*/  IADD3 R56, R56, 0x20, RZ ;  /* 0x0000002038387810 */ /* 0x000fe20007ffe0ff */
[----:B------:R-:W-:Y:S01]  /*07d0*/  @!P2 CS2R R68, SRZ ;  /* 0x000000000044a805 */ /* 0x000fe2000001ff00 */
[----:B------:R-:W-:Y:S02]  /*07e0*/  @!P2 CS2R R70, SRZ ;  /* 0x000000000046a805 */ /* 0x000fe4000001ff00 */
.L_x_2984:
[----:B0-----:R-:W-:Y:S05]  /*07f0*/  BSYNC B0 ;  /* 0x0000000000007941 */ /* 0x001fea0003800000 */
.L_x_2983:
        /* <DEDUP_REMOVED lines=15> */
.L_x_2986:
[----:B0-----:R-:W-:Y:S05]  /*08f0*/  BSYNC B0 ;  /* 0x0000000000007941 */ /* 0x001fea0003800000 */
.L_x_2985:
        /* <DEDUP_REMOVED lines=23> */
[----:B------:R-:W-:Y:S02]  /*0a70*/  PRMT R126, RZ, 0x7610, R77 ;  /* 0x00007610ff7e7816 */ /* 0x000fe4000000004d */
[----:B------:R-:W-:-:S02]  /*0a80*/  PRMT R78, RZ, 0x5410, R64 ;  /* 0x00005410ff4e7816 */ /* 0x000fc40000000040 */
[----:B------:R-:W-:Y:S02]  /*0a90*/  PRMT R131, RZ, 0x7610, R64 ;  /* 0x00007610ff837816 */ /* 0x000fe40000000040 */
[--C-:B------:R-:W-:Y:S02]  /*0aa0*/  PRMT R129, RZ, 0x5410, R65.reuse ;  /* 0x00005410ff817816 */ /* 0x100fe40000000041 */
[----:B------:R-:W-:Y:S01]  /*0ab0*/  PRMT R133, RZ, 0x7610, R65 ;  /* 0x00007610ff857816 */ /* 0x000fe20000000041 */
[----:B------:R-:W-:Y:S01]  /*0ac0*/  IMAD.WIDE.U32 R64, R134, -0x326172a9, RZ ;  /* 0xcd9e8d5786407825 */ /* 0x000fe200078e00ff */
[--C-:B------:R-:W-:Y:S02]  /*0ad0*/  PRMT R77, RZ, 0x5410, R79.reuse ;  /* 0x00005410ff4d7816 */ /* 0x100fe4000000004f */
[----:B------:R-:W-:Y:S02]  /*0ae0*/  PRMT R130, RZ, 0x7610, R79 ;  /* 0x00007610ff827816 */ /* 0x000fe4000000004f */
[----:B------:R-:W-:-:S02]  /*0af0*/  IADD3 R128, R111, 0x1fd5c5a3, RZ ;  /* 0x1fd5c5a36f807810 */ /* 0x000fc40007ffe0ff */
[----:B------:R-:W-:Y:S02]  /*0b00*/  IADD3 R79, R110, 0x5384540f, RZ ;  /* 0x5384540f6e4f7810 */ /* 0x000fe40007ffe0ff */
[--C-:B------:R-:W-:Y:S02]  /*0b10*/  PRMT R132, RZ, 0x5410, R66.reuse ;  /* 0x00005410ff847816 */ /* 0x100fe40000000042 */
[----:B------:R-:W-:Y:S02]  /*0b20*/  PRMT R135, RZ, 0x7610, R66 ;  /* 0x00007610ff877816 */ /* 0x000fe40000000042 */
[----:B------:R-:W-:Y:S02]  /*0b30*/  LOP3.LUT R150, R145, R138, R128, 0x96, !PT ;  /* 0x0000008a91967212 */ /* 0x000fe400078e9680 */
[----:B------:R-:W-:Y:S02]  /*0b40*/  LOP3.LUT R66, R65, R136, R79, 0x96, !PT ;  /* 0x0000008841427212 */ /* 0x000fe400078e964f */
[----:B------:R-:W-:-:S02]  /*0b50*/  PRMT R134, RZ, 0x5410, R67 ;  /* 0x00005410ff867816 */ /* 0x000fc40000000043 */
[----:B------:R-:W-:Y:S01]  /*0b60*/  PRMT R139, RZ, 0x7610, R67 ;  /* 0x00007610ff8b7816 */ /* 0x000fe20000000043 */
[----:B------:R-:W-:Y:S01]  /*0b70*/  IMAD.HI.U32 R67, R150, -0x326172a9, RZ ;  /* 0xcd9e8d5796437827 */ /* 0x000fe200078e00ff */
[----:B------:R-:W-:Y:S02]  /*0b80*/  IADD3 R138, R111, -0x24c28bd8, RZ ;  /* 0xdb3d74286f8a7810 */ /* 0x000fe40007ffe0ff */
[----:B------:R-:W-:Y:S01]  /*0b90*/  IADD3 R136, R110, -0xe443238, RZ ;  /* 0xf1bbcdc86e887810 */ /* 0x000fe20007ffe0ff */
[----:B------:R-:W-:Y:S01]  /*0ba0*/  IMAD.HI.U32 R65, R66, -0x2daee0ad, RZ ;  /* 0xd2511f5342417827 */ /* 0x000fe200078e00ff */
[----:B------:R-:W-:Y:S02]  /*0bb0*/  PRMT R104, RZ, 0x5410, R92 ;  /* 0x00005410ff687816 */ /* 0x000fe4000000005c */
[----:B------:R-:W-:Y:S02]  /*0bc0*/  LOP3.LUT R67, R67, R64, R136, 0x96, !PT ;  /* 0x0000004043437212 */ /* 0x000fe400078e9688 */
[----:B------:R-:W-:-:S02]  /*0bd0*/  LOP3.LUT R65, R65, R144, R138, 0x96, !PT ;  /* 0x0000009041417212 */ /* 0x000fc400078e968a */
[----:B------:R-:W-:Y:S01]  /*0be0*/  PRMT R103, RZ, 0x7610, R92 ;  /* 0x00007610ff677816 */ /* 0x000fe2000000005c */
[----:B------:R-:W-:Y:S01]  /*0bf0*/  IMAD.WIDE.U32 R154, R67, -0x2daee0ad, RZ ;  /* 0xd2511f53439a7825 */ /* 0x000fe200078e00ff */
[--C-:B------:R-:W-:Y:S02]  /*0c00*/  PRMT R105, RZ, 0x5410, R93.reuse ;  /* 0x00005410ff697816 */ /* 0x100fe4000000005d */
[----:B------:R-:W-:Y:S01]  /*0c10*/  PRMT R106, RZ, 0x7610, R93 ;  /* 0x00007610ff6a7816 */ /* 0x000fe2000000005d */
[C---:B------:R-:W-:Y:S01]  /*0c20*/  IMAD.HI.U32 R153, R65.reuse, -0x326172a9, RZ ;  /* 0xcd9e8d5741997827 */ /* 0x040fe200078e00ff */
        /* <DEDUP_REMOVED lines=51> */
[----:B------:R-:W-:Y:S02]  /*0f60*/  IADD3 R144, R110, -0x700cb87f, RZ ;  /* 0x8ff347816e907810 */ /* 0x000fe40007ffe0ff */
[----:B------:R-:W-:Y:S02]  /*0f70*/  IADD3 R143, R111, -0x695add53, RZ ;  /* 0x96a522ad6f8f7810 */ /* 0x000fe40007ffe0ff */
        /* <DEDUP_REMOVED lines=34> */
[----:B------:R-:W-:Y:S02]  /*11a0*/  LOP3.LUT R159, R158, 0x3, RZ, 0xc0, !PT ;  /* 0x000000039e9f7812 */ /* 0x000fe400078ec0ff */
        /* <DEDUP_REMOVED lines=8> */
[--C-:B------:R-:W-:Y:S02]  /*1230*/  PRMT R148, RZ, 0x5410, R58.reuse ;  /* 0x00005410ff947816 */ /* 0x100fe4000000003a */
[----:B------:R-:W-:Y:S02]  /*1240*/  PRMT R151, RZ, 0x7610, R58 ;  /* 0x00007610ff977816 */ /* 0x000fe4000000003a */
[--C-:B------:R-:W-:Y:S02]  /*1250*/  PRMT R150, RZ, 0x5410, R59.reuse ;  /* 0x00005410ff967816 */ /* 0x100fe4000000003b */
[----:B------:R-:W-:Y:S02]  /*1260*/  PRMT R156, RZ, 0x7610, R59 ;  /* 0x00007610ff9c7816 */ /* 0x000fe4000000003b */
[----:B------:R-:W-:Y:S02]  /*1270*/  LOP3.LUT R155, R155, R56, R143, 0x96, !PT ;  /* 0x000000389b9b7212 */ /* 0x000fe400078e968f */
[----:B------:R-:W-:-:S02]  /*1280*/  LOP3.LUT R153, R153, R57, R144, 0x96, !PT ;  /* 0x0000003999997212 */ /* 0x000fc400078e9690 */
        /* <DEDUP_REMOVED lines=8> */
.L_x_3418:
[----:B------:R-:W-:-:S04]  /*1310*/  IMAD.MOV.U32 R64, RZ, RZ, 0x4 ;  /* 0x00000004ff407424 */ /* 0x000fc800078e00ff */
[----:B------:R-:W-:-:S05]  /*1320*/  IMAD.WIDE R66, R37, R64, c[0x0][0x1d0] ;  /* 0x0000740025427625 */ /* 0x000fca00078e0240 */
[----:B------:R0:W2:Y:S01]  /*1330*/  LDG.E R221, [R66.64] ;  /* 0x0000000442dd7981 */ /* 0x0000a2000c1e1900 */
[----:B------:R-:W-:-:S05]  /*1340*/  IMAD.WIDE R64, R37, R64, c[0x0][0x1d8] ;  /* 0x0000760025407625 */ /* 0x000fca00078e0240 */
[----:B------:R1:W5:Y:S01]  /*1350*/  LDG.E R215, [R64.64] ;  /* 0x0000000440d77981 */ /* 0x000362000c1e1900 */
[----:B------:R-:W-:Y:S01]  /*1360*/  IMAD R216, R37, c[0x0][0x168], RZ ;  /* 0x00005a0025d87a24 */ /* 0x000fe200078e02ff */
[----:B------:R-:W-:Y:S01]  /*1370*/  BSSY B0, `(.L_x_2987) ;  /* 0x000033a000007945 */ /* 0x000fe20003800000 */
[----:B------:R-:W-:Y:S01]  /*1380*/  SHF.R.S32.HI R222, RZ, 0x1f, R37 ;  /* 0x0000001fffde7819 */ /* 0x000fe20000011425 */
        /* <DEDUP_REMOVED lines=11> */
[----:B------:R-:W-:Y:S01]  /*1440*/  @P2 LEA.HI.SX32 R219, R66, R67, 0x1d ;  /* 0x0000004342db2211 */ /* 0x000fe200078feaff */
[----:B------:R-:W-:Y:S05]  /*1450*/  @!P1 BRA `(.L_x_2988) ;  /* 0x000032b000009947 */ /* 0x000fea0003800000 */
[----:B-1----:R-:W-:Y:S01]  /*1460*/  ISETP.NE.U32.AND P3, PT, RZ, c[0x0][0x180], PT ;  /* 0x00006000ff007a0c */ /* 0x002fe20003f65070 */
        /* <DEDUP_REMOVED lines=10> */
[----:B0-----:R-:W-:Y:S01]  /*1510*/  HFMA2.MMA R167, -RZ, RZ, 0, 0 ;  /* 0x00000000ffa77435 */ /* 0x001fe200000001ff */
[----:B------:R-:W-:Y:S01]  /*1520*/  IMAD.MOV.U32 R64, RZ, RZ, R159 ;  /* 0x000000ffff407224 */ /* 0x000fe200078e009f */
[----:B------:R-:W-:Y:S05]  /*1530*/  @!P3 BRA `(.L_x_2991) ;  /* 0x000005b00000b947 */ /* 0x000fea0003800000 */
[----:B------:R-:W-:Y:S01]  /*1540*/  IMAD.MOV.U32 R64, RZ, RZ, R159 ;  /* 0x000000ffff407224 */ /* 0x000fe200078e009f */
[----:B-----5:R-:W-:Y:S01]  /*1550*/  PRMT R167, RZ, 0x5410, R60 ;  /* 0x00005410ffa77816 */ /* 0x020fe2000000003c */
[----:B------:R-:W-:Y:S05]  /*1560*/  BRA `(.L_x_2991) ;  /* 0x0000058000007947 */ /* 0x000fea0003800000 */
.L_x_2990:
        /* <DEDUP_REMOVED lines=12> */
.L_x_2993:
[----:B------:R-:W-:Y:S02]  /*1630*/  IMAD.MOV.U32 R168, RZ, RZ, R160 ;  /* 0x000000ffffa87224 */ /* 0x000fe400078e00a0 */
.L_x_2994:
[----:B------:R-:W-:Y:S05]  /*1640*/  BSYNC B2 ;  /* 0x0000000000027941 */ /* 0x000fea0003800000 */
.L_x_2992:
        /* <DEDUP_REMOVED lines=16> */
.L_x_2998:
[----:B------:R-:W-:Y:S05]  /*1750*/  BSYNC B3 ;  /* 0x0000000000037941 */ /* 0x000fea0003800000 */
.L_x_2997:
        /* <DEDUP_REMOVED lines=43> */
.L_x_2996:
[----:B------:R-:W-:Y:S05]  /*1a10*/  BSYNC B2 ;  /* 0x0000000000027941 */ /* 0x000fea0003800000 */
.L_x_2995:
        /* <DEDUP_REMOVED lines=8> */
[----:B------:R-:W-:-:S03]  /*1aa0*/  SEL R65, RZ, 0x1, P5 ;  /* 0x00000001ff417807 */ /* 0x000fc60002800000 */
[----:B------:R-:W-:Y:S01]  /*1ab0*/  FMUL.FTZ R167, R33, R66 ;  /* 0x0000004221a77220 */ /* 0x000fe20000410000 */
[----:B------:R-:W-:Y:S02]  /*1ac0*/  @P3 PRMT R66, RZ, 0x5410, R60 ;  /* 0x00005410ff423816 */ /* 0x000fe4000000003c */
[----:B------:R-:W-:-:S03]  /*1ad0*/  PRMT R168, R65, 0x7610, R168 ;  /* 0x0000761041a87816 */ /* 0x000fc600000000a8 */
[----:B------:R-:W-:Y:S02]  /*1ae0*/  @P3 FADD.FTZ R167, R66, R167 ;  /* 0x000000a742a73221 */ /* 0x000fe40000010000 */
.L_x_2991:
[----:B------:R-:W-:Y:S05]  /*1af0*/  BSYNC B1 ;  /* 0x0000000000017941 */ /* 0x000fea0003800000 */
.L_x_2989:
        /* <DEDUP_REMOVED lines=8> */
.L_x_3000:
        /* <DEDUP_REMOVED lines=12> */
.L_x_3003:
[----:B------:R-:W-:Y:S02]  /*1c40*/  IMAD.MOV.U32 R159, RZ, RZ, R160 ;  /* 0x000000ffff9f7224 */ /* 0x000fe400078e00a0 */
.L_x_3004:
[----:B------:R-:W-:Y:S05]  /*1c50*/  BSYNC B2 ;  /* 0x0000000000027941 */ /* 0x000fea0003800000 */
.L_x_3002:
        /* <DEDUP_REMOVED lines=16> */
.L_x_3008:
[----:B------:R-:W-:Y:S05]  /*1d60*/  BSYNC B3 ;  /* 0x0000000000037941 */ /* 0x000fea0003800000 */
.L_x_3007:
        /* <DEDUP_REMOVED lines=43> */
.L_x_3006:
[----:B------:R-:W-:Y:S05]  /*2020*/  BSYNC B2 ;  /* 0x0000000000027941 */ /* 0x000fea0003800000 */
.L_x_3005:
        /* <DEDUP_REMOVED lines=10> */
[----:B------:R-:W-:-:S05]  /*20d0*/  @P3 PRMT R67, RZ, 0x7610, R60 ;  /* 0x00007610ff433816 */ /* 0x000fca000000003c */
[----:B------:R-:W-:Y:S02]  /*20e0*/  @P3 FADD.FTZ R170, R67, R170 ;  /* 0x000000aa43aa3221 */ /* 0x000fe40000010000 */
.L_x_3001:
[----:B------:R-:W-:Y:S05]  /*20f0*/  BSYNC B1 ;  /* 0x0000000000017941 */ /* 0x000fea0003800000 */
.L_x_2999:
        /* <DEDUP_REMOVED lines=8> */
.L_x_3010:
        /* <DEDUP_REMOVED lines=12> */
.L_x_3013:
[----:B------:R-:W-:Y:S02]  /*2240*/  IMAD.MOV.U32 R159, RZ, RZ, R160 ;  /* 0x000000ffff9f7224 */ /* 0x000fe400078e00a0 */
.L_x_3014:
[----:B------:R-:W-:Y:S05]  /*2250*/  BSYNC B2 ;  /* 0x0000000000027941 */ /* 0x000fea0003800000 */
.L_x_3012:
        /* <DEDUP_REMOVED lines=16> */
.L_x_3018:
[----:B------:R-:W-:Y:S05]  /*2360*/  BSYNC B3 ;  /* 0x0000000000037941 */ /* 0x000fea0003800000 */
.L_x_3017:
        /* <DEDUP_REMOVED lines=43> */
.L_x_3016:
[----:B------:R-:W-:Y:S05]  /*2620*/  BSYNC B2 ;  /* 0x0000000000027941 */ /* 0x000fea0003800000 */
.L_x_3015:
        /* <DEDUP_REMOVED lines=12> */
.L_x_3011:
[----:B------:R-:W-:Y:S05]  /*26f0*/  BSYNC B1 ;  /* 0x0000000000017941 */ /* 0x000fea0003800000 */
.L_x_3009:
        /* <DEDUP_REMOVED lines=8> */
.L_x_3020:
        /* <DEDUP_REMOVED lines=12> */
.L_x_3023:
[----:B------:R-:W-:Y:S02]  /*2840*/  IMAD.MOV.U32 R159, RZ, RZ, R160 ;  /* 0x000000ffff9f7224 */ /* 0x000fe400078e00a0 */
.L_x_3024:
[----:B------:R-:W-:Y:S05]  /*2850*/  BSYNC B2 ;  /* 0x0000000000027941 */ /* 0x000fea0003800000 */
.L_x_3022:
        /* <DEDUP_REMOVED lines=16> */
.L_x_3028:
[----:B------:R-:W-:Y:S05]  /*2960*/  BSYNC B3 ;  /* 0x0000000000037941 */ /* 0x000fea0003800000 */
.L_x_3027:
        /* <DEDUP_REMOVED lines=40> */
[----:B------:R-:W-:Y:S02]  /*2bf0*/  LOP3.LUT R153, R67, R174, R144, 0x96, !PT ;  /* 0x000000ae43997212 */ /* 0x000fe400078e9690 */
[----:B------:R-:W-:Y:S02]  /*2c00*/  MOV R160, R66 ;  /* 0x0000004200a07202 */ /* 0x000fe40000000f00 */
[----:B------:R-:W-:Y:S02]  /*2c10*/  LOP3.LUT R155, R155, R64, R143, 0x96, !PT ;  /* 0x000000409b9b7212 */ /* 0x000fe400078e968f */
.L_x_3026:
[----:B------:R-:W-:Y:S05]  /*2c20*/  BSYNC B2 ;  /* 0x0000000000027941 */ /* 0x000fea0003800000 */
.L_x_3025:
        /* <DEDUP_REMOVED lines=12> */
.L_x_3021:
[----:B------:R-:W-:Y:S05]  /*2cf0*/  BSYNC B1 ;  /* 0x0000000000017941 */ /* 0x000fea0003800000 */
.L_x_3019:
        /* <DEDUP_REMOVED lines=8> */
.L_x_3030:
        /* <DEDUP_REMOVED lines=12> */
.L_x_3033:
[----:B------:R-:W-:Y:S02]  /*2e40*/  IMAD.MOV.U32 R159, RZ, RZ, R160 ;  /* 0x000000ffff9f7224 */ /* 0x000fe400078e00a0 */
.L_x_3034:
[----:B------:R-:W-:Y:S05]  /*2e50*/  BSYNC B2 ;  /* 0x0000000000027941 */ /* 0x000fea0003800000 */
.L_x_3032:
        /* <DEDUP_REMOVED lines=16> */
.L_x_3038:
[----:B------:R-:W-:Y:S05]  /*2f60*/  BSYNC B3 ;  /* 0x0000000000037941 */ /* 0x000fea0003800000 */
.L_x_3037:
        /* <DEDUP_REMOVED lines=42> */
[----:B------:R-:W-:-:S06]  /*3210*/  HFMA2.MMA R64, -RZ, RZ, 0, 0 ;  /* 0x00000000ff407435 */ /* 0x000fcc00000001ff */
.L_x_3036:
[----:B------:R-:W-:Y:S05]  /*3220*/  BSYNC B2 ;  /* 0x0000000000027941 */ /* 0x000fea0003800000 */
.L_x_3035:
        /* <DEDUP_REMOVED lines=12> */
.L_x_3031:
[----:B------:R-:W-:Y:S05]  /*32f0*/  BSYNC B1 ;  /* 0x0000000000017941 */ /* 0x000fea0003800000 */
.L_x_3029:
        /* <DEDUP_REMOVED lines=8> */
.L_x_3040:
        /* <DEDUP_REMOVED lines=12> */
.L_x_3043:
[----:B------:R-:W-:Y:S02]  /*3440*/  IMAD.MOV.U32 R159, RZ, RZ, R160 ;  /* 0x000000ffff9f7224 */ /* 0x000fe400078e00a0 */
.L_x_3044:
[----:B------:R-:W-:Y:S05]  /*3450*/  BSYNC B2 ;  /* 0x0000000000027941 */ /* 0x000fea0003800000 */
.L_x_3042:
        /* <DEDUP_REMOVED lines=16> */
.L_x_3048:
[----:B------:R-:W-:Y:S05]  /*3560*/  BSYNC B3 ;  /* 0x0000000000037941 */ /* 0x000fea0003800000 */
.L_x_3047:
        /* <DEDUP_REMOVED lines=43> */
.L_x_3046:
[----:B------:R-:W-:Y:S05]  /*3820*/  BSYNC B2 ;  /* 0x0000000000027941 */ /* 0x000fea0003800000 */
.L_x_3045:
        /* <DEDUP_REMOVED lines=12> */
.L_x_3041:
[----:B------:R-:W-:Y:S05]  /*38f0*/  BSYNC B1 ;  /* 0x0000000000017941 */ /* 0x000fea0003800000 */
.L_x_3039:
        /* <DEDUP_REMOVED lines=8> */
.L_x_3050:
        /* <DEDUP_REMOVED lines=12> */
.L_x_3053:
[----:B------:R-:W-:Y:S02]  /*3a40*/  MOV R159, R160 ;  /* 0x000000a0009f7202 */ /* 0x000fe40000000f00 */
.L_x_3054:
[----:B------:R-:W-:Y:S05]  /*3a50*/  BSYNC B2 ;  /* 0x0000000000027941 */ /* 0x000fea0003800000 */
.L_x_3052:
        /* <DEDUP_REMOVED lines=16> */
.L_x_3058:
[----:B------:R-:W-:Y:S05]  /*3b60*/  BSYNC B3 ;  /* 0x0000000000037941 */ /* 0x000fea0003800000 */
.L_x_3057:
        /* <DEDUP_REMOVED lines=43> */
.L_x_3056:
[----:B------:R-:W-:Y:S05]  /*3e20*/  BSYNC B2 ;  /* 0x0000000000027941 */ /* 0x000fea0003800000 */
.L_x_3055:
        /* <DEDUP_REMOVED lines=12> */
.L_x_3051:
[----:B------:R-:W-:Y:S05]  /*3ef0*/  BSYNC B1 ;  /* 0x0000000000017941 */ /* 0x000fea0003800000 */
.L_x_3049:
        /* <DEDUP_REMOVED lines=8> */
.L_x_3060:
        /* <DEDUP_REMOVED lines=12> */
.L_x_3063:
[----:B------:R-:W-:Y:S02]  /*4040*/  IMAD.MOV.U32 R181, RZ, RZ, R160 ;  /* 0x000000ffffb57224 */ /* 0x000fe400078e00a0 */
.L_x_3064:
[----:B------:R-:W-:Y:S05]  /*4050*/  BSYNC B2 ;  /* 0x0000000000027941 */ /* 0x000fea0003800000 */
.L_x_3062:
        /* <DEDUP_REMOVED lines=16> */
.L_x_3068:
[----:B------:R-:W-:Y:S05]  /*4160*/  BSYNC B3 ;  /* 0x0000000000037941 */ /* 0x000fea0003800000 */
.L_x_3067:
        /* <DEDUP_REMOVED lines=43> */
.L_x_3066:
[----:B------:R-:W-:Y:S05]  /*4420*/  BSYNC B2 ;  /* 0x0000000000027941 */ /* 0x000fea0003800000 */
.L_x_3065:
        /* <DEDUP_REMOVED lines=13> */
.L_x_3061:
[----:B------:R-:W-:Y:S05]  /*4500*/  BSYNC B1 ;  /* 0x0000000000017941 */ /* 0x000fea0003800000 */
.L_x_3059:
        /* <DEDUP_REMOVED lines=22> */
[----:B------:R-:W-:-:S03]  /*4670*/  LOP3.LUT R67, R67, R225, R217, 0xfe, !PT ;  /* 0x000000e143437212 */ /* 0x000fc600078efed9 */
[----:B------:R-:W-:Y:S01]  /*4680*/  IMAD.MOV.U32 R224, RZ, RZ, 0x8 ;  /* 0x00000008ffe07424 */ /* 0x000fe200078e00ff */
[----:B------:R-:W-:Y:S02]  /*4690*/  LOP3.LUT R223, R64, R216, R66, 0xfe, !PT ;  /* 0x000000d840df7212 */ /* 0x000fe400078efe42 */
[----:B------:R-:W-:Y:S01]  /*46a0*/  LOP3.LUT R65, R67, R65, RZ, 0xfc, !PT ;  /* 0x0000004143417212 */ /* 0x000fe200078efcff */
[----:B------:R-:W-:Y:S01]  /*46b0*/  IMAD.WIDE.U32 R66, R219, R224, c[0x0][0x190] ;  /* 0x00006400db427625 */ /* 0x000fe200078e00e0 */
[----:B------:R-:W-:-:S05]  /*46c0*/  LOP3.LUT R64, R223, 0xff, R168, 0xf8, !PT ;  /* 0x000000ffdf407812 */ /* 0x000fca00078ef8a8 */
[----:B------:R0:W-:Y:S02]  /*46d0*/  STG.E.64 [R66.64], R64 ;  /* 0x0000004042007986 */ /* 0x0001e4000c101b04 */
.L_x_3070:
[----:B------:R-:W-:Y:S05]  /*46e0*/  BSYNC B1 ;  /* 0x0000000000017941 */ /* 0x000fea0003800000 */
.L_x_3069:
[----:B------:R-:W-:Y:S02]  /*46f0*/  IADD3 R220, R220, 0x20, RZ ;  /* 0x00000020dcdc7810 */ /* 0x000fe40007ffe0ff */
[----:B------:R-:W-:Y:S02]  /*4700*/  IADD3 R219, R219, 0x20, RZ ;  /* 0x00000020dbdb7810 */ /* 0x000fe40007ffe0ff */
.L_x_2988:
[----:B-1----:R-:W-:Y:S05]  /*4710*/  BSYNC B0 ;  /* 0x0000000000007941 */ /* 0x002fea0003800000 */
.L_x_2987:
        /* <DEDUP_REMOVED lines=20> */
.L_x_3074:
        /* <DEDUP_REMOVED lines=12> */
.L_x_3077:
[----:B------:R-:W-:Y:S02]  /*4920*/  IMAD.MOV.U32 R168, RZ, RZ, R160 ;  /* 0x000000ffffa87224 */ /* 0x000fe400078e00a0 */
.L_x_3078:
[----:B------:R-:W-:Y:S05]  /*4930*/  BSYNC B2 ;  /* 0x0000000000027941 */ /* 0x000fea0003800000 */
.L_x_3076:
        /* <DEDUP_REMOVED lines=16> */
.L_x_3082:
[----:B------:R-:W-:Y:S05]  /*4a40*/  BSYNC B3 ;  /* 0x0000000000037941 */ /* 0x000fea0003800000 */
.L_x_3081:
        /* <DEDUP_REMOVED lines=43> */
.L_x_3080:
[----:B------:R-:W-:Y:S05]  /*4d00*/  BSYNC B2 ;  /* 0x0000000000027941 */ /* 0x000fea0003800000 */
.L_x_3079:
[----:B------:R-:W0:Y:S01]  /*4d10*/  I2F.U32 R65, R168 ;  /* 0x000000a800417306 */ /* 0x000e220000201000 */
[----:B-----5:R-:W-:Y:S01]  /*4d20*/  PRMT R67, RZ, 0x5410, R56 ;  /* 0x00005410ff437816 */ /* 0x020fe20000000038 */
[----:B------:R-:W-:-:S04]  /*4d30*/  IMAD.MOV.U32 R66, RZ, RZ, 0x2f800000 ;  /* 0x2f800000ff427424 */ /* 0x000fc800078e00ff */
[----:B------:R-:W-:Y:S02]  /*4d40*/  FMUL.FTZ R67, R67, c[0x0][0x1ec] ;  /* 0x00007b0043437a20 */ /* 0x000fe40000410000 */
[----:B0-----:R-:W-:Y:S02]  /*4d50*/  FFMA.FTZ R65, R65, R66, 1.1641532182693481445e-10 ;  /* 0x2f00000041417423 */ /* 0x001fe40000010042 */
[----:B------:R-:W-:-:S03]  /*4d60*/  FMUL.FTZ R66, R67, c[0x0][0x1e8] ;  /* 0x00007a0043427a20 */ /* 0x000fc60000410000 */
[----:B------:R-:W-:-:S04]  /*4d70*/  FSETP.GTU.FTZ.AND P5, PT, R65, c[0x0][0x1e4], PT ;  /* 0x0000790041007a0b */ /* 0x000fc80003fbc000 */
[----:B------:R-:W-:Y:S02]  /*4d80*/  FSEL R66, R66, RZ, !P5 ;  /* 0x000000ff42427208 */ /* 0x000fe40006800000 */
[----:B------:R-:W-:-:S03]  /*4d90*/  SEL R65, RZ, 0x1, P5 ;  /* 0x00000001ff417807 */ /* 0x000fc60002800000 */
[----:B------:R-:W-:Y:S01]  /*4da0*/  FMUL.FTZ R183, R25, R66 ;  /* 0x0000004219b77220 */ /* 0x000fe20000410000 */
[----:B------:R-:W-:Y:S02]  /*4db0*/  @P3 PRMT R66, RZ, 0x5410, R60 ;  /* 0x00005410ff423816 */ /* 0x000fe4000000003c */
[----:B------:R-:W-:-:S03]  /*4dc0*/  PRMT R168, R65, 0x7610, R168 ;  /* 0x0000761041a87816 */ /* 0x000fc600000000a8 */
[----:B------:R-:W-:Y:S02]  /*4dd0*/  @P3 FADD.FTZ R183, R66, R183 ;  /* 0x000000b742b73221 */ /* 0x000fe40000010000 */
.L_x_3075:
[----:B------:R-:W-:Y:S05]  /*4de0*/  BSYNC B1 ;  /* 0x0000000000017941 */ /* 0x000fea0003800000 */
.L_x_3073:
        /* <DEDUP_REMOVED lines=8> */
.L_x_3084:
        /* <DEDUP_REMOVED lines=12> */
.L_x_3087:
[----:B------:R-:W-:Y:S02]  /*4f30*/  IMAD.MOV.U32 R159, RZ, RZ, R160 ;  /* 0x000000ffff9f7224 */ /* 0x000fe400078e00a0 */
.L_x_3088:
[----:B------:R-:W-:Y:S05]  /*4f40*/  BSYNC B2 ;  /* 0x0000000000027941 */ /* 0x000fea0003800000 */
.L_x_3086:
        /* <DEDUP_REMOVED lines=16> */
.L_x_3092:
[----:B------:R-:W-:Y:S05]  /*5050*/  BSYNC B3 ;  /* 0x0000000000037941 */ /* 0x000fea0003800000 */
.L_x_3091:
        /* <DEDUP_REMOVED lines=35> */
[----:B------:R-:W-:Y:S01]  /*5290*/  LOP3.LUT R67, R65, R154, R138, 0x96, !PT ;  /* 0x0000009a41437212 */ /* 0x000fe200078e968a */
[----:B------:R-:W-:-:S03]  /*52a0*/  HFMA2.MMA R65, -RZ, RZ, 0, 0 ;  /* 0x00000000ff417435 */ /* 0x000fc600000001ff */
[----:B------:R-:W-:Y:S01]  /*52b0*/  LOP3.LUT R154, R185, R66, R136, 0x96, !PT ;  /* 0x00000042b99a7212 */ /* 0x000fe200078e9688 */
[----:B------:R-:W-:-:S04]  /*52c0*/  IMAD.WIDE.U32 R66, R67, -0x326172a9, RZ ;  /* 0xcd9e8d5743427825 */ /* 0x000fc800078e00ff */
[----:B------:R-:W-:Y:S01]  /*52d0*/  IMAD.WIDE.U32 R154, R154, -0x2daee0ad, RZ ;  /* 0xd2511f539a9a7825 */ /* 0x000fe200078e00ff */
[----:B------:R-:W-:-:S03]  /*52e0*/  LOP3.LUT R153, R67, R184, R144, 0x96, !PT ;  /* 0x000000b843997212 */ /* 0x000fc600078e9690 */
[----:B------:R-:W-:Y:S01]  /*52f0*/  IMAD.MOV.U32 R160, RZ, RZ, R66 ;  /* 0x000000ffffa07224 */ /* 0x000fe200078e0042 */
[----:B------:R-:W-:Y:S02]  /*5300*/  LOP3.LUT R155, R155, R64, R143, 0x96, !PT ;  /* 0x000000409b9b7212 */ /* 0x000fe400078e968f */
.L_x_3090:
[----:B------:R-:W-:Y:S05]  /*5310*/  BSYNC B2 ;  /* 0x0000000000027941 */ /* 0x000fea0003800000 */
.L_x_3089:
        /* <DEDUP_REMOVED lines=12> */
.L_x_3085:
[----:B------:R-:W-:Y:S05]  /*53e0*/  BSYNC B1 ;  /* 0x0000000000017941 */ /* 0x000fea0003800000 */
.L_x_3083:
        /* <DEDUP_REMOVED lines=8> */
.L_x_3094:
        /* <DEDUP_REMOVED lines=12> */
.L_x_3097:
[----:B------:R-:W-:Y:S02]  /*5530*/  IMAD.MOV.U32 R159, RZ, RZ, R160 ;  /* 0x000000ffff9f7224 */ /* 0x000fe400078e00a0 */
.L_x_3098:
[----:B------:R-:W-:Y:S05]  /*5540*/  BSYNC B2 ;  /* 0x0000000000027941 */ /* 0x000fea0003800000 */
.L_x_3096:
        /* <DEDUP_REMOVED lines=16> */
.L_x_3102:
[----:B------:R-:W-:Y:S05]  /*5650*/  BSYNC B3 ;  /* 0x0000000000037941 */ /* 0x000fea0003800000 */
.L_x_3101:
        /* <DEDUP_REMOVED lines=43> */
.L_x_3100:
[----:B------:R-:W-:Y:S05]  /*5910*/  BSYNC B2 ;  /* 0x0000000000027941 */ /* 0x000fea0003800000 */
.L_x_3099:
[----:B------:R-:W0:Y:S01]  /*5920*/  I2F.U32 R65, R159 ;  /* 0x0000009f00417306 */ /* 0x000e220000201000 */
[----:B------:R-:W-:Y:S01]  /*5930*/  HFMA2.MMA R66, -RZ, RZ, 0.1171875, 0 ;  /* 0x2f800000ff427435 */ /* 0x000fe200000001ff */
[----:B-----5:R-:W-:-:S05]  /*5940*/  PRMT R67, RZ, 0x5410, R57 ;  /* 0x00005410ff437816 */ /* 0x020fca0000000039 */
[----:B------:R-:W-:-:S04]  /*5950*/  FMUL.FTZ R67, R67, c[0x0][0x1ec] ;  /* 0x00007b0043437a20 */ /* 0x000fc80000410000 */
[----:B0-----:R-:W-:Y:S02]  /*5960*/  FFMA.FTZ R65, R65, R66, 1.1641532182693481445e-10 ;  /* 0x2f00000041417423 */ /* 0x001fe40000010042 */
[----:B------:R-:W-:-:S03]  /*5970*/  FMUL.FTZ R66, R67, c[0x0][0x1e8] ;  /* 0x00007a0043427a20 */ /* 0x000fc60000410000 */
[----:B------:R-:W-:-:S04]  /*5980*/  FSETP.GTU.FTZ.AND P5, PT, R65, c[0x0][0x1e4], PT ;  /* 0x0000790041007a0b */ /* 0x000fc80003fbc000 */
[----:B------:R-:W-:Y:S02]  /*5990*/  FSEL R66, R66, RZ, !P5 ;  /* 0x000000ff42427208 */ /* 0x000fe40006800000 */
[----:B------:R-:W-:-:S03]  /*59a0*/  SEL R172, RZ, 0x1, P5 ;  /* 0x00000001ffac7807 */ /* 0x000fc60002800000 */
[----:B------:R-:W-:Y:S01]  /*59b0*/  FMUL.FTZ R185, R23, R66 ;  /* 0x0000004217b97220 */ /* 0x000fe20000410000 */
[----:B------:R-:W-:-:S05]  /*59c0*/  @P3 PRMT R66, RZ, 0x5410, R61 ;  /* 0x00005410ff423816 */ /* 0x000fca000000003d */
[----:B------:R-:W-:Y:S02]  /*59d0*/  @P3 FADD.FTZ R185, R66, R185 ;  /* 0x000000b942b93221 */ /* 0x000fe40000010000 */
.L_x_3095:
[----:B------:R-:W-:Y:S05]  /*59e0*/  BSYNC B1 ;  /* 0x0000000000017941 */ /* 0x000fea0003800000 */
.L_x_3093:
        /* <DEDUP_REMOVED lines=8> */
.L_x_3104:
        /* <DEDUP_REMOVED lines=12> */
.L_x_3107:
[----:B------:R-:W-:Y:S02]  /*5b30*/  MOV R159, R160 ;  /* 0x000000a0009f7202 */ /* 0x000fe40000000f00 */
.L_x_3108:
[----:B------:R-:W-:Y:S05]  /*5b40*/  BSYNC B2 ;  /* 0x0000000000027941 */ /* 0x000fea0003800000 */
.L_x_3106:
        /* <DEDUP_REMOVED lines=16> */
.L_x_3112:
[----:B------:R-:W-:Y:S05]  /*5c50*/  BSYNC B3 ;  /* 0x0000000000037941 */ /* 0x000fea0003800000 */
.L_x_3111:
        /* <DEDUP_REMOVED lines=43> */
.L_x_3110:
[----:B------:R-:W-:Y:S05]  /*5f10*/  BSYNC B2 ;  /* 0x0000000000027941 */ /* 0x000fea0003800000 */
.L_x_3109:
        /* <DEDUP_REMOVED lines=12> */
.L_x_3105:
[----:B------:R-:W-:Y:S05]  /*5fe0*/  BSYNC B1 ;  /* 0x0000000000017941 */ /* 0x000fea0003800000 */
.L_x_3103:
        /* <DEDUP_REMOVED lines=8> */
.L_x_3114:
        /* <DEDUP_REMOVED lines=12> */
.L_x_3117:
[----:B------:R-:W-:Y:S02]  /*6130*/  IMAD.MOV.U32 R159, RZ, RZ, R160 ;  /* 0x000000ffff9f7224 */ /* 0x000fe400078e00a0 */
.L_x_3118:
[----:B------:R-:W-:Y:S05]  /*6140*/  BSYNC B2 ;  /* 0x0000000000027941 */ /* 0x000fea0003800000 */
.L_x_3116:
        /* <DEDUP_REMOVED lines=16> */
.L_x_3122:
[----:B------:R-:W-:Y:S05]  /*6250*/  BSYNC B3 ;  /* 0x0000000000037941 */ /* 0x000fea0003800000 */
.L_x_3121:
        /* <DEDUP_REMOVED lines=43> */
.L_x_3120:
[----:B------:R-:W-:Y:S05]  /*6510*/  BSYNC B2 ;  /* 0x0000000000027941 */ /* 0x000fea0003800000 */
.L_x_3119:
        /* <DEDUP_REMOVED lines=12> */
.L_x_3115:
[----:B------:R-:W-:Y:S05]  /*65e0*/  BSYNC B1 ;  /* 0x0000000000017941 */ /* 0x000fea0003800000 */
.L_x_3113:
        /* <DEDUP_REMOVED lines=8> */
.L_x_3124:
        /* <DEDUP_REMOVED lines=12> */
.L_x_3127:
[----:B------:R-:W-:Y:S02]  /*6730*/  IMAD.MOV.U32 R159, RZ, RZ, R160 ;  /* 0x000000ffff9f7224 */ /* 0x000fe400078e00a0 */
.L_x_3128:
[----:B------:R-:W-:Y:S05]  /*6740*/  BSYNC B2 ;  /* 0x0000000000027941 */ /* 0x000fea0003800000 */
.L_x_3126:
        /* <DEDUP_REMOVED lines=16> */
.L_x_3132:
[----:B------:R-:W-:Y:S05]  /*6850*/  BSYNC B3 ;  /* 0x0000000000037941 */ /* 0x000fea0003800000 */
.L_x_3131:
        /* <DEDUP_REMOVED lines=43> */
.L_x_3130:
[----:B------:R-:W-:Y:S05]  /*6b10*/  BSYNC B2 ;  /* 0x0000000000027941 */ /* 0x000fea0003800000 */
.L_x_3129:
        /* <DEDUP_REMOVED lines=12> */
.L_x_3125:
[----:B------:R-:W-:Y:S05]  /*6be0*/  BSYNC B1 ;  /* 0x0000000000017941 */ /* 0x000fea0003800000 */
.L_x_3123:
        /* <DEDUP_REMOVED lines=8> */
.L_x_3134:
        /* <DEDUP_REMOVED lines=12> */
.L_x_3137:
[----:B------:R-:W-:Y:S02]  /*6d30*/  IMAD.MOV.U32 R159, RZ, RZ, R160 ;  /* 0x000000ffff9f7224 */ /* 0x000fe400078e00a0 */
.L_x_3138:
[----:B------:R-:W-:Y:S05]  /*6d40*/  BSYNC B2 ;  /* 0x0000000000027941 */ /* 0x000fea0003800000 */
.L_x_3136:
        /* <DEDUP_REMOVED lines=16> */
.L_x_3142:
[----:B------:R-:W-:Y:S05]  /*6e50*/  BSYNC B3 ;  /* 0x0000000000037941 */ /* 0x000fea0003800000 */
.L_x_3141:
        /* <DEDUP_REMOVED lines=43> */
.L_x_3140:
[----:B------:R-:W-:Y:S05]  /*7110*/  BSYNC B2 ;  /* 0x0000000000027941 */ /* 0x000fea0003800000 */
.L_x_3139:
        /* <DEDUP_REMOVED lines=12> */
.L_x_3135:
[----:B------:R-:W-:Y:S05]  /*71e0*/  BSYNC B1 ;  /* 0x0000000000017941 */ /* 0x000fea0003800000 */
.L_x_3133:
        /* <DEDUP_REMOVED lines=8> */
.L_x_3144:
        /* <DEDUP_REMOVED lines=12> */
.L_x_3147:
[----:B------:R-:W-:Y:S02]  /*7330*/  IMAD.MOV.U32 R181, RZ, RZ, R160 ;  /* 0x000000ffffb57224 */ /* 0x000fe400078e00a0 */
.L_x_3148:
[----:B------:R-:W-:Y:S05]  /*7340*/  BSYNC B2 ;  /* 0x0000000000027941 */ /* 0x000fea0003800000 */
.L_x_3146:
        /* <DEDUP_REMOVED lines=16> */
.L_x_3152:
[----:B------:R-:W-:Y:S05]  /*7450*/  BSYNC B3 ;  /* 0x0000000000037941 */ /* 0x000fea0003800000 */
.L_x_3151:
        /* <DEDUP_REMOVED lines=43> */
.L_x_3150:
[----:B------:R-:W-:Y:S05]  /*7710*/  BSYNC B2 ;  /* 0x0000000000027941 */ /* 0x000fea0003800000 */
.L_x_3149:
        /* <DEDUP_REMOVED lines=13> */
.L_x_3145:
[----:B------:R-:W-:Y:S05]  /*77f0*/  BSYNC B1 ;  /* 0x0000000000017941 */ /* 0x000fea0003800000 */
.L_x_3143:
        /* <DEDUP_REMOVED lines=29> */
.L_x_3154:
[----:B------:R-:W-:Y:S05]  /*79d0*/  BSYNC B1 ;  /* 0x0000000000017941 */ /* 0x000fea0003800000 */
.L_x_3153:
[----:B------:R-:W-:Y:S02]  /*79e0*/  IADD3 R220, R220, 0x20, RZ ;  /* 0x00000020dcdc7810 */ /* 0x000fe40007ffe0ff */
[----:B------:R-:W-:Y:S02]  /*79f0*/  IADD3 R219, R219, 0x20, RZ ;  /* 0x00000020dbdb7810 */ /* 0x000fe40007ffe0ff */
.L_x_3072:
[----:B------:R-:W-:Y:S05]  /*7a00*/  BSYNC B0 ;  /* 0x0000000000007941 */ /* 0x000fea0003800000 */
.L_x_3071:
        /* <DEDUP_REMOVED lines=20> */
.L_x_3158:
        /* <DEDUP_REMOVED lines=12> */
.L_x_3161:
[----:B------:R-:W-:Y:S02]  /*7c10*/  MOV R168, R160 ;  /* 0x000000a000a87202 */ /* 0x000fe40000000f00 */
.L_x_3162:
[----:B------:R-:W-:Y:S05]  /*7c20*/  BSYNC B2 ;  /* 0x0000000000027941 */ /* 0x000fea0003800000 */
.L_x_3160:
        /* <DEDUP_REMOVED lines=16> */
.L_x_3166:
[----:B------:R-:W-:Y:S05]  /*7d30*/  BSYNC B3 ;  /* 0x0000000000037941 */ /* 0x000fea0003800000 */
.L_x_3165:
        /* <DEDUP_REMOVED lines=43> */
.L_x_3164:
[----:B------:R-:W-:Y:S05]  /*7ff0*/  BSYNC B2 ;  /* 0x0000000000027941 */ /* 0x000fea0003800000 */
.L_x_3163:
        /* <DEDUP_REMOVED lines=13> */
.L_x_3159:
[----:B------:R-:W-:Y:S05]  /*80d0*/  BSYNC B1 ;  /* 0x0000000000017941 */ /* 0x000fea0003800000 */
.L_x_3157:
        /* <DEDUP_REMOVED lines=8> */
.L_x_3168:
        /* <DEDUP_REMOVED lines=12> */
.L_x_3171:
[----:B------:R-:W-:Y:S02]  /*8220*/  IMAD.MOV.U32 R159, RZ, RZ, R160 ;  /* 0x000000ffff9f7224 */ /* 0x000fe400078e00a0 */
.L_x_3172:
[----:B------:R-:W-:Y:S05]  /*8230*/  BSYNC B2 ;  /* 0x0000000000027941 */ /* 0x000fea0003800000 */
.L_x_3170:
        /* <DEDUP_REMOVED lines=16> */
.L_x_3176:
[----:B------:R-:W-:Y:S05]  /*8340*/  BSYNC B3 ;  /* 0x0000000000037941 */ /* 0x000fea0003800000 */
.L_x_3175:
        /* <DEDUP_REMOVED lines=43> */
.L_x_3174:
[----:B------:R-:W-:Y:S05]  /*8600*/  BSYNC B2 ;  /* 0x0000000000027941 */ /* 0x000fea0003800000 */
.L_x_3173:
        /* <DEDUP_REMOVED lines=12> */
.L_x_3169:
[----:B------:R-:W-:Y:S05]  /*86d0*/  BSYNC B1 ;  /* 0x0000000000017941 */ /* 0x000fea0003800000 */
.L_x_3167:
        /* <DEDUP_REMOVED lines=8> */
.L_x_3178:
        /* <DEDUP_REMOVED lines=12> */
.L_x_3181:
[----:B------:R-:W-:Y:S02]  /*8820*/  IMAD.MOV.U32 R159, RZ, RZ, R160 ;  /* 0x000000ffff9f7224 */ /* 0x000fe400078e00a0 */
.L_x_3182:
[----:B------:R-:W-:Y:S05]  /*8830*/  BSYNC B2 ;  /* 0x0000000000027941 */ /* 0x000fea0003800000 */
.L_x_3180:
        /* <DEDUP_REMOVED lines=16> */
.L_x_3186:
[----:B------:R-:W-:Y:S05]  /*8940*/  BSYNC B3 ;  /* 0x0000000000037941 */ /* 0x000fea0003800000 */
.L_x_3185:
        /* <DEDUP_REMOVED lines=43> */
.L_x_3184:
[----:B------:R-:W-:Y:S05]  /*8c00*/  BSYNC B2 ;  /* 0x0000000000027941 */ /* 0x000fea0003800000 */
.L_x_3183:
        /* <DEDUP_REMOVED lines=12> */
.L_x_3179:
[----:B------:R-:W-:Y:S05]  /*8cd0*/  BSYNC B1 ;  /* 0x0000000000017941 */ /* 0x000fea0003800000 */
.L_x_3177:
        /* <DEDUP_REMOVED lines=8> */
.L_x_3188:
        /* <DEDUP_REMOVED lines=12> */
.L_x_3191:
[----:B------:R-:W-:Y:S02]  /*8e20*/  IMAD.MOV.U32 R159, RZ, RZ, R160 ;  /* 0x000000ffff9f7224 */ /* 0x000fe400078e00a0 */
.L_x_3192:
[----:B------:R-:W-:Y:S05]  /*8e30*/  BSYNC B2 ;  /* 0x0000000000027941 */ /* 0x000fea0003800000 */
.L_x_3190:
        /* <DEDUP_REMOVED lines=16> */
.L_x_3196:
[----:B------:R-:W-:Y:S05]  /*8f40*/  BSYNC B3 ;  /* 0x0000000000037941 */ /* 0x000fea0003800000 */
.L_x_3195:
        /* <DEDUP_REMOVED lines=43> */
.L_x_3194:
[----:B------:R-:W-:Y:S05]  /*9200*/  BSYNC B2 ;  /* 0x0000000000027941 */ /* 0x000fea0003800000 */
.L_x_3193:
        /* <DEDUP_REMOVED lines=12> */
.L_x_3189:
[----:B------:R-:W-:Y:S05]  /*92d0*/  BSYNC B1 ;  /* 0x0000000000017941 */ /* 0x000fea0003800000 */
.L_x_3187:
        /* <DEDUP_REMOVED lines=8> */
.L_x_3198:
        /* <DEDUP_REMOVED lines=12> */
.L_x_3201:
[----:B------:R-:W-:Y:S02]  /*9420*/  IMAD.MOV.U32 R159, RZ, RZ, R160 ;  /* 0x000000ffff9f7224 */ /* 0x000fe400078e00a0 */
.L_x_3202:
[----:B------:R-:W-:Y:S05]  /*9430*/  BSYNC B2 ;  /* 0x0000000000027941 */ /* 0x000fea0003800000 */
.L_x_3200:
        /* <DEDUP_REMOVED lines=16> */
.L_x_3206:
[----:B------:R-:W-:Y:S05]  /*9540*/  BSYNC B3 ;  /* 0x0000000000037941 */ /* 0x000fea0003800000 */
.L_x_3205:
        /* <DEDUP_REMOVED lines=43> */
.L_x_3204:
[----:B------:R-:W-:Y:S05]  /*9800*/  BSYNC B2 ;  /* 0x0000000000027941 */ /* 0x000fea0003800000 */
.L_x_3203:
        /* <DEDUP_REMOVED lines=12> */
.L_x_3199:
[----:B------:R-:W-:Y:S05]  /*98d0*/  BSYNC B1 ;  /* 0x0000000000017941 */ /* 0x000fea0003800000 */
.L_x_3197:
        /* <DEDUP_REMOVED lines=8> */
.L_x_3208:
        /* <DEDUP_REMOVED lines=12> */
.L_x_3211:
[----:B------:R-:W-:Y:S02]  /*9a20*/  IMAD.MOV.U32 R159, RZ, RZ, R160 ;  /* 0x000000ffff9f7224 */ /* 0x000fe400078e00a0 */
.L_x_3212:
[----:B------:R-:W-:Y:S05]  /*9a30*/  BSYNC B2 ;  /* 0x0000000000027941 */ /* 0x000fea0003800000 */
.L_x_3210:
        /* <DEDUP_REMOVED lines=16> */
.L_x_3216:
[----:B------:R-:W-:Y:S05]  /*9b40*/  BSYNC B3 ;  /* 0x0000000000037941 */ /* 0x000fea0003800000 */
.L_x_3215:
        /* <DEDUP_REMOVED lines=43> */
.L_x_3214:
[----:B------:R-:W-:Y:S05]  /*9e00*/  BSYNC B2 ;  /* 0x0000000000027941 */ /* 0x000fea0003800000 */
.L_x_3213:
        /* <DEDUP_REMOVED lines=12> */
.L_x_3209:
[----:B------:R-:W-:Y:S05]  /*9ed0*/  BSYNC B1 ;  /* 0x0000000000017941 */ /* 0x000fea0003800000 */
.L_x_3207:
        /* <DEDUP_REMOVED lines=8> */
.L_x_3218:
        /* <DEDUP_REMOVED lines=12> */
.L_x_3221:
[----:B------:R-:W-:Y:S02]  /*a020*/  IMAD.MOV.U32 R159, RZ, RZ, R160 ;  /* 0x000000ffff9f7224 */ /* 0x000fe400078e00a0 */
.L_x_3222:
[----:B------:R-:W-:Y:S05]  /*a030*/  BSYNC B2 ;  /* 0x0000000000027941 */ /* 0x000fea0003800000 */
.L_x_3220:
        /* <DEDUP_REMOVED lines=16> */
.L_x_3226:
[----:B------:R-:W-:Y:S05]  /*a140*/  BSYNC B3 ;  /* 0x0000000000037941 */ /* 0x000fea0003800000 */
.L_x_3225:
        /* <DEDUP_REMOVED lines=43> */
.L_x_3224:
[----:B------:R-:W-:Y:S05]  /*a400*/  BSYNC B2 ;  /* 0x0000000000027941 */ /* 0x000fea0003800000 */
.L_x_3223:
        /* <DEDUP_REMOVED lines=12> */
.L_x_3219:
[----:B------:R-:W-:Y:S05]  /*a4d0*/  BSYNC B1 ;  /* 0x0000000000017941 */ /* 0x000fea0003800000 */
.L_x_3217:
        /* <DEDUP_REMOVED lines=8> */
.L_x_3228:
        /* <DEDUP_REMOVED lines=12> */
.L_x_3231:
[----:B------:R-:W-:Y:S02]  /*a620*/  MOV R181, R160 ;  /* 0x000000a000b57202 */ /* 0x000fe40000000f00 */
.L_x_3232:
[----:B------:R-:W-:Y:S05]  /*a630*/  BSYNC B2 ;  /* 0x0000000000027941 */ /* 0x000fea0003800000 */
.L_x_3230:
        /* <DEDUP_REMOVED lines=16> */
.L_x_3236:
[----:B------:R-:W-:Y:S05]  /*a740*/  BSYNC B3 ;  /* 0x0000000000037941 */ /* 0x000fea0003800000 */
.L_x_3235:
        /* <DEDUP_REMOVED lines=43> */
.L_x_3234:
[----:B------:R-:W-:Y:S05]  /*aa00*/  BSYNC B2 ;  /* 0x0000000000027941 */ /* 0x000fea0003800000 */
.L_x_3233:
        /* <DEDUP_REMOVED lines=13> */
.L_x_3229:
[----:B------:R-:W-:Y:S05]  /*aae0*/  BSYNC B1 ;  /* 0x0000000000017941 */ /* 0x000fea0003800000 */
.L_x_3227:
        /* <DEDUP_REMOVED lines=29> */
.L_x_3238:
[----:B------:R-:W-:Y:S05]  /*acc0*/  BSYNC B1 ;  /* 0x0000000000017941 */ /* 0x000fea0003800000 */
.L_x_3237:
[----:B------:R-:W-:Y:S02]  /*acd0*/  IADD3 R220, R220, 0x20, RZ ;  /* 0x00000020dcdc7810 */ /* 0x000fe40007ffe0ff */
[----:B------:R-:W-:Y:S02]  /*ace0*/  IADD3 R219, R219, 0x20, RZ ;  /* 0x00000020dbdb7810 */ /* 0x000fe40007ffe0ff */
.L_x_3156:
[----:B------:R-:W-:Y:S05]  /*acf0*/  BSYNC B0 ;  /* 0x0000000000007941 */ /* 0x000fea0003800000 */
.L_x_3155:
        /* <DEDUP_REMOVED lines=20> */
.L_x_3242:
        /* <DEDUP_REMOVED lines=12> */
.L_x_3245:
[----:B------:R-:W-:Y:S02]  /*af00*/  IMAD.MOV.U32 R168, RZ, RZ, R160 ;  /* 0x000000ffffa87224 */ /* 0x000fe400078e00a0 */
.L_x_3246:
[----:B------:R-:W-:Y:S05]  /*af10*/  BSYNC B2 ;  /* 0x0000000000027941 */ /* 0x000fea0003800000 */
.L_x_3244:
        /* <DEDUP_REMOVED lines=16> */
.L_x_3250:
[----:B------:R-:W-:Y:S05]  /*b020*/  BSYNC B3 ;  /* 0x0000000000037941 */ /* 0x000fea0003800000 */
.L_x_3249:
        /* <DEDUP_REMOVED lines=43> */
.L_x_3248:
[----:B------:R-:W-:Y:S05]  /*b2e0*/  BSYNC B2 ;  /* 0x0000000000027941 */ /* 0x000fea0003800000 */
.L_x_3247:
        /* <DEDUP_REMOVED lines=13> */
.L_x_3243:
[----:B------:R-:W-:Y:S05]  /*b3c0*/  BSYNC B1 ;  /* 0x0000000000017941 */ /* 0x000fea0003800000 */
.L_x_3241:
        /* <DEDUP_REMOVED lines=8> */
.L_x_3252:
        /* <DEDUP_REMOVED lines=12> */
.L_x_3255:
[----:B------:R-:W-:Y:S02]  /*b510*/  IMAD.MOV.U32 R159, RZ, RZ, R160 ;  /* 0x000000ffff9f7224 */ /* 0x000fe400078e00a0 */
.L_x_3256:
[----:B------:R-:W-:Y:S05]  /*b520*/  BSYNC B2 ;  /* 0x0000000000027941 */ /* 0x000fea0003800000 */
.L_x_3254:
        /* <DEDUP_REMOVED lines=16> */
.L_x_3260:
[----:B------:R-:W-:Y:S05]  /*b630*/  BSYNC B3 ;  /* 0x0000000000037941 */ /* 0x000fea0003800000 */
.L_x_3259:
        /* <DEDUP_REMOVED lines=43> */
.L_x_3258:
[----:B------:R-:W-:Y:S05]  /*b8f0*/  BSYNC B2 ;  /* 0x0000000000027941 */ /* 0x000fea0003800000 */
.L_x_3257:
        /* <DEDUP_REMOVED lines=12> */
.L_x_3253:
[----:B------:R-:W-:Y:S05]  /*b9c0*/  BSYNC B1 ;  /* 0x0000000000017941 */ /* 0x000fea0003800000 */
.L_x_3251:
        /* <DEDUP_REMOVED lines=8> */
.L_x_3262:
        /* <DEDUP_REMOVED lines=12> */
.L_x_3265:
[----:B------:R-:W-:Y:S02]  /*bb10*/  IMAD.MOV.U32 R159, RZ, RZ, R160 ;  /* 0x000000ffff9f7224 */ /* 0x000fe400078e00a0 */
.L_x_3266:
[----:B------:R-:W-:Y:S05]  /*bb20*/  BSYNC B2 ;  /* 0x0000000000027941 */ /* 0x000fea0003800000 */
.L_x_3264:
        /* <DEDUP_REMOVED lines=16> */
.L_x_3270:
[----:B------:R-:W-:Y:S05]  /*bc30*/  BSYNC B3 ;  /* 0x0000000000037941 */ /* 0x000fea0003800000 */
.L_x_3269:
        /* <DEDUP_REMOVED lines=43> */
.L_x_3268:
[----:B------:R-:W-:Y:S05]  /*bef0*/  BSYNC B2 ;  /* 0x0000000000027941 */ /* 0x000fea0003800000 */
.L_x_3267:
        /* <DEDUP_REMOVED lines=12> */
.L_x_3263:
[----:B------:R-:W-:Y:S05]  /*bfc0*/  BSYNC B1 ;  /* 0x0000000000017941 */ /* 0x000fea0003800000 */
.L_x_3261:
        /* <DEDUP_REMOVED lines=8> */
.L_x_3272:
        /* <DEDUP_REMOVED lines=12> */
.L_x_3275:
[----:B------:R-:W-:Y:S02]  /*c110*/  IMAD.MOV.U32 R159, RZ, RZ, R160 ;  /* 0x000000ffff9f7224 */ /* 0x000fe400078e00a0 */
.L_x_3276:
[----:B------:R-:W-:Y:S05]  /*c120*/  BSYNC B2 ;  /* 0x0000000000027941 */ /* 0x000fea0003800000 */
.L_x_3274:
        /* <DEDUP_REMOVED lines=16> */
.L_x_3280:
[----:B------:R-:W-:Y:S05]  /*c230*/  BSYNC B3 ;  /* 0x0000000000037941 */ /* 0x000fea0003800000 */
.L_x_3279:
        /* <DEDUP_REMOVED lines=43> */
.L_x_3278:
[----:B------:R-:W-:Y:S05]  /*c4f0*/  BSYNC B2 ;  /* 0x0000000000027941 */ /* 0x000fea0003800000 */
.L_x_3277:
        /* <DEDUP_REMOVED lines=12> */
.L_x_3273:
[----:B------:R-:W-:Y:S05]  /*c5c0*/  BSYNC B1 ;  /* 0x0000000000017941 */ /* 0x000fea0003800000 */
.L_x_3271:
        /* <DEDUP_REMOVED lines=8> */
.L_x_3282:
        /* <DEDUP_REMOVED lines=12> */
.L_x_3285:
[----:B------:R-:W-:Y:S02]  /*c710*/  IMAD.MOV.U32 R159, RZ, RZ, R160 ;  /* 0x000000ffff9f7224 */ /* 0x000fe400078e00a0 */
.L_x_3286:
[----:B------:R-:W-:Y:S05]  /*c720*/  BSYNC B2 ;  /* 0x0000000000027941 */ /* 0x000fea0003800000 */
.L_x_3284:
        /* <DEDUP_REMOVED lines=16> */
.L_x_3290:
[----:B------:R-:W-:Y:S05]  /*c830*/  BSYNC B3 ;  /* 0x0000000000037941 */ /* 0x000fea0003800000 */
.L_x_3289:
        /* <DEDUP_REMOVED lines=43> */
.L_x_3288:
[----:B------:R-:W-:Y:S05]  /*caf0*/  BSYNC B2 ;  /* 0x0000000000027941 */ /* 0x000fea0003800000 */
.L_x_3287:
        /* <DEDUP_REMOVED lines=12> */
.L_x_3283:
[----:B------:R-:W-:Y:S05]  /*cbc0*/  BSYNC B1 ;  /* 0x0000000000017941 */ /* 0x000fea0003800000 */
.L_x_3281:
        /* <DEDUP_REMOVED lines=8> */
.L_x_3292:
        /* <DEDUP_REMOVED lines=12> */
.L_x_3295:
[----:B------:R-:W-:Y:S02]  /*cd10*/  IMAD.MOV.U32 R159, RZ, RZ, R160 ;  /* 0x000000ffff9f7224 */ /* 0x000fe400078e00a0 */
.L_x_3296:
[----:B------:R-:W-:Y:S05]  /*cd20*/  BSYNC B2 ;  /* 0x0000000000027941 */ /* 0x000fea0003800000 */
.L_x_3294:
        /* <DEDUP_REMOVED lines=16> */
.L_x_3300:
[----:B------:R-:W-:Y:S05]  /*ce30*/  BSYNC B3 ;  /* 0x0000000000037941 */ /* 0x000fea0003800000 */
.L_x_3299:
        /* <DEDUP_REMOVED lines=43> */
.L_x_3298:
[----:B------:R-:W-:Y:S05]  /*d0f0*/  BSYNC B2 ;  /* 0x0000000000027941 */ /* 0x000fea0003800000 */
.L_x_3297:
        /* <DEDUP_REMOVED lines=12> */
.L_x_3293:
[----:B------:R-:W-:Y:S05]  /*d1c0*/  BSYNC B1 ;  /* 0x0000000000017941 */ /* 0x000fea0003800000 */
.L_x_3291:
        /* <DEDUP_REMOVED lines=8> */
.L_x_3302:
        /* <DEDUP_REMOVED lines=12> */
.L_x_3305:
[----:B------:R-:W-:Y:S02]  /*d310*/  IMAD.MOV.U32 R159, RZ, RZ, R160 ;  /* 0x000000ffff9f7224 */ /* 0x000fe400078e00a0 */
.L_x_3306:
[----:B------:R-:W-:Y:S05]  /*d320*/  BSYNC B2 ;  /* 0x0000000000027941 */ /* 0x000fea0003800000 */
.L_x_3304:
        /* <DEDUP_REMOVED lines=16> */
.L_x_3310:
[----:B------:R-:W-:Y:S05]  /*d430*/  BSYNC B3 ;  /* 0x0000000000037941 */ /* 0x000fea0003800000 */
.L_x_3309:
        /* <DEDUP_REMOVED lines=43> */
.L_x_3308:
[----:B------:R-:W-:Y:S05]  /*d6f0*/  BSYNC B2 ;  /* 0x0000000000027941 */ /* 0x000fea0003800000 */
.L_x_3307:
        /* <DEDUP_REMOVED lines=12> */
.L_x_3303:
[----:B------:R-:W-:Y:S05]  /*d7c0*/  BSYNC B1 ;  /* 0x0000000000017941 */ /* 0x000fea0003800000 */
.L_x_3301:
        /* <DEDUP_REMOVED lines=8> */
.L_x_3312:
        /* <DEDUP_REMOVED lines=12> */
.L_x_3315:
[----:B------:R-:W-:Y:S02]  /*d910*/  MOV R181, R160 ;  /* 0x000000a000b57202 */ /* 0x000fe40000000f00 */
.L_x_3316:
[----:B------:R-:W-:Y:S05]  /*d920*/  BSYNC B2 ;  /* 0x0000000000027941 */ /* 0x000fea0003800000 */
.L_x_3314:
        /* <DEDUP_REMOVED lines=16> */
.L_x_3320:
[----:B------:R-:W-:Y:S05]  /*da30*/  BSYNC B3 ;  /* 0x0000000000037941 */ /* 0x000fea0003800000 */
.L_x_3319:
        /* <DEDUP_REMOVED lines=43> */
.L_x_3318:
[----:B------:R-:W-:Y:S05]  /*dcf0*/  BSYNC B2 ;  /* 0x0000000000027941 */ /* 0x000fea0003800000 */
.L_x_3317:
        /* <DEDUP_REMOVED lines=13> */
.L_x_3313:
[----:B------:R-:W-:Y:S05]  /*ddd0*/  BSYNC B1 ;  /* 0x0000000000017941 */ /* 0x000fea0003800000 */
.L_x_3311:
        /* <DEDUP_REMOVED lines=29> */
.L_x_3322:
[----:B------:R-:W-:Y:S05]  /*dfb0*/  BSYNC B1 ;  /* 0x0000000000017941 */ /* 0x000fea0003800000 */
.L_x_3321:
[----:B------:R-:W-:Y:S02]  /*dfc0*/  IADD3 R220, R220, 0x20, RZ ;  /* 0x00000020dcdc7810 */ /* 0x000fe40007ffe0ff */
[----:B------:R-:W-:Y:S02]  /*dfd0*/  IADD3 R219, R219, 0x20, RZ ;  /* 0x00000020dbdb7810 */ /* 0x000fe40007ffe0ff */
.L_x_3240:
[----:B------:R-:W-:Y:S05]  /*dfe0*/  BSYNC B0 ;  /* 0x0000000000007941 */ /* 0x000fea0003800000 */
.L_x_3239:
[----:B------:R-:W-:Y:S01]  /*dff0*/  BSSY B0, `(.L_x_3323) ;  /* 0x0000329000007945 */ /* 0x000fe20003800000 */
        /* <DEDUP_REMOVED lines=18> */
.L_x_3326:
        /* <DEDUP_REMOVED lines=12> */
.L_x_3329:
[----:B------:R-:W-:Y:S02]  /*e1e0*/  MOV R168, R160 ;  /* 0x000000a000a87202 */ /* 0x000fe40000000f00 */
.L_x_3330:
[----:B------:R-:W-:Y:S05]  /*e1f0*/  BSYNC B2 ;  /* 0x0000000000027941 */ /* 0x000fea0003800000 */
.L_x_3328:
        /* <DEDUP_REMOVED lines=16> */
.L_x_3334:
[----:B------:R-:W-:Y:S05]  /*e300*/  BSYNC B3 ;  /* 0x0000000000037941 */ /* 0x000fea0003800000 */
.L_x_3333:
        /* <DEDUP_REMOVED lines=43> */
.L_x_3332:
[----:B------:R-:W-:Y:S05]  /*e5c0*/  BSYNC B2 ;  /* 0x0000000000027941 */ /* 0x000fea0003800000 */
.L_x_3331:
        /* <DEDUP_REMOVED lines=10> */
[----:B------:R-:W-:Y:S01]  /*e670*/  FMUL.FTZ R207, R0, R207 ;  /* 0x000000cf00cf7220 */ /* 0x000fe20000410000 */
[----:B------:R-:W-:-:S03]  /*e680*/  PRMT R168, R65, 0x7610, R168 ;  /* 0x0000761041a87816 */ /* 0x000fc600000000a8 */
[----:B------:R-:W-:Y:S02]  /*e690*/  @P3 FADD.FTZ R207, R66, R207 ;  /* 0x000000cf42cf3221 */ /* 0x000fe40000010000 */
.L_x_3327:
[----:B------:R-:W-:Y:S05]  /*e6a0*/  BSYNC B1 ;  /* 0x0000000000017941 */ /* 0x000fea0003800000 */
.L_x_3325:
        /* <DEDUP_REMOVED lines=8> */
.L_x_3336:
        /* <DEDUP_REMOVED lines=12> */
.L_x_3339:
[----:B------:R-:W-:Y:S02]  /*e7f0*/  IMAD.MOV.U32 R159, RZ, RZ, R160 ;  /* 0x000000ffff9f7224 */ /* 0x000fe400078e00a0 */
.L_x_3340:
[----:B------:R-:W-:Y:S05]  /*e800*/  BSYNC B2 ;  /* 0x0000000000027941 */ /* 0x000fea0003800000 */
.L_x_3338:
        /* <DEDUP_REMOVED lines=16> */
.L_x_3344:
[----:B------:R-:W-:Y:S05]  /*e910*/  BSYNC B3 ;  /* 0x0000000000037941 */ /* 0x000fea0003800000 */
.L_x_3343:
        /* <DEDUP_REMOVED lines=43> */
.L_x_3342:
[----:B------:R-:W-:Y:S05]  /*ebd0*/  BSYNC B2 ;  /* 0x0000000000027941 */ /* 0x000fea0003800000 */
.L_x_3341:
        /* <DEDUP_REMOVED lines=12> */
.L_x_3337:
[----:B------:R-:W-:Y:S05]  /*eca0*/  BSYNC B1 ;  /* 0x0000000000017941 */ /* 0x000fea0003800000 */
.L_x_3335:
        /* <DEDUP_REMOVED lines=8> */
.L_x_3346:
        /* <DEDUP_REMOVED lines=12> */
.L_x_3349:
[----:B------:R-:W-:Y:S02]  /*edf0*/  IMAD.MOV.U32 R159, RZ, RZ, R160 ;  /* 0x000000ffff9f7224 */ /* 0x000fe400078e00a0 */
.L_x_3350:
[----:B------:R-:W-:Y:S05]  /*ee00*/  BSYNC B2 ;  /* 0x0000000000027941 */ /* 0x000fea0003800000 */
.L_x_3348:
        /* <DEDUP_REMOVED lines=16> */
.L_x_3354:
[----:B------:R-:W-:Y:S05]  /*ef10*/  BSYNC B3 ;  /* 0x0000000000037941 */ /* 0x000fea0003800000 */
.L_x_3353:
        /* <DEDUP_REMOVED lines=43> */
.L_x_3352:
[----:B------:R-:W-:Y:S05]  /*f1d0*/  BSYNC B2 ;  /* 0x0000000000027941 */ /* 0x000fea0003800000 */
.L_x_3351:
        /* <DEDUP_REMOVED lines=10> */
[----:B------:R-:W-:-:S04]  /*f280*/  FMUL.FTZ R209, R96, R209 ;  /* 0x000000d160d17220 */ /* 0x000fc80000410000 */
[----:B------:R-:W-:Y:S02]  /*f290*/  @P3 FADD.FTZ R209, R66, R209 ;  /* 0x000000d142d13221 */ /* 0x000fe40000010000 */
.L_x_3347:
[----:B------:R-:W-:Y:S05]  /*f2a0*/  BSYNC B1 ;  /* 0x0000000000017941 */ /* 0x000fea0003800000 */
.L_x_3345:
        /* <DEDUP_REMOVED lines=8> */
.L_x_3356:
        /* <DEDUP_REMOVED lines=12> */
.L_x_3359:
[----:B------:R-:W-:Y:S02]  /*f3f0*/  IMAD.MOV.U32 R159, RZ, RZ, R160 ;  /* 0x000000ffff9f7224 */ /* 0x000fe400078e00a0 */
.L_x_3360:
[----:B------:R-:W-:Y:S05]  /*f400*/  BSYNC B2 ;  /* 0x0000000000027941 */ /* 0x000fea0003800000 */
.L_x_3358:
        /* <DEDUP_REMOVED lines=16> */
.L_x_3364:
[----:B------:R-:W-:Y:S05]  /*f510*/  BSYNC B3 ;  /* 0x0000000000037941 */ /* 0x000fea0003800000 */
.L_x_3363:
        /* <DEDUP_REMOVED lines=43> */
.L_x_3362:
[----:B------:R-:W-:Y:S05]  /*f7d0*/  BSYNC B2 ;  /* 0x0000000000027941 */ /* 0x000fea0003800000 */
.L_x_3361:
        /* <DEDUP_REMOVED lines=12> */
.L_x_3357:
[----:B------:R-:W-:Y:S05]  /*f8a0*/  BSYNC B1 ;  /* 0x0000000000017941 */ /* 0x000fea0003800000 */
.L_x_3355:
        /* <DEDUP_REMOVED lines=8> */
.L_x_3366:
        /* <DEDUP_REMOVED lines=12> */
.L_x_3369:
[----:B------:R-:W-:Y:S02]  /*f9f0*/  IMAD.MOV.U32 R159, RZ, RZ, R160 ;  /* 0x000000ffff9f7224 */ /* 0x000fe400078e00a0 */
.L_x_3370:
[----:B------:R-:W-:Y:S05]  /*fa00*/  BSYNC B2 ;  /* 0x0000000000027941 */ /* 0x000fea0003800000 */
.L_x_3368:
        /* <DEDUP_REMOVED lines=16> */
.L_x_3374:
[----:B------:R-:W-:Y:S05]  /*fb10*/  BSYNC B3 ;  /* 0x0000000000037941 */ /* 0x000fea0003800000 */
.L_x_3373:
        /* <DEDUP_REMOVED lines=43> */
.L_x_3372:
[----:B------:R-:W-:Y:S05]  /*fdd0*/  BSYNC B2 ;  /* 0x0000000000027941 */ /* 0x000fea0003800000 */
.L_x_3371:
        /* <DEDUP_REMOVED lines=12> */
.L_x_3367:
[----:B------:R-:W-:Y:S05]  /*fea0*/  BSYNC B1 ;  /* 0x0000000000017941 */ /* 0x000fea0003800000 */
.L_x_3365:
        /* <DEDUP_REMOVED lines=8> */
.L_x_3376:
        /* <DEDUP_REMOVED lines=12> */
.L_x_3379:
[----:B------:R-:W-:Y:S02]  /*fff0*/  IMAD.MOV.U32 R159, RZ, RZ, R160 ;  /* 0x000000ffff9f7224 */ /* 0x000fe400078e00a0 */
.L_x_3380:
[----:B------:R-:W-:Y:S05]  /*10000*/  BSYNC B2 ;  /* 0x0000000000027941 */ /* 0x000fea0003800000 */
.L_x_3378:
        /* <DEDUP_REMOVED lines=16> */
.L_x_3384:
[----:B------:R-:W-:Y:S05]  /*10110*/  BSYNC B3 ;  /* 0x0000000000037941 */ /* 0x000fea0003800000 */
.L_x_3383:
        /* <DEDUP_REMOVED lines=43> */
.L_x_3382:
[----:B------:R-:W-:Y:S05]  /*103d0*/  BSYNC B2 ;  /* 0x0000000000027941 */ /* 0x000fea0003800000 */
.L_x_3381:
        /* <DEDUP_REMOVED lines=12> */
.L_x_3377:
[----:B------:R-:W-:Y:S05]  /*104a0*/  BSYNC B1 ;  /* 0x0000000000017941 */ /* 0x000fea0003800000 */
.L_x_3375:
        /* <DEDUP_REMOVED lines=8> */
.L_x_3386:
        /* <DEDUP_REMOVED lines=12> */
.L_x_3389:
[----:B------:R-:W-:Y:S02]  /*105f0*/  MOV R159, R160 ;  /* 0x000000a0009f7202 */ /* 0x000fe40000000f00 */
.L_x_3390:
[----:B------:R-:W-:Y:S05]  /*10600*/  BSYNC B2 ;  /* 0x0000000000027941 */ /* 0x000fea0003800000 */
.L_x_3388:
        /* <DEDUP_REMOVED lines=16> */
.L_x_3394:
[----:B------:R-:W-:Y:S05]  /*10710*/  BSYNC B3 ;  /* 0x0000000000037941 */ /* 0x000fea0003800000 */
.L_x_3393:
        /* <DEDUP_REMOVED lines=43> */
.L_x_3392:
[----:B------:R-:W-:Y:S05]  /*109d0*/  BSYNC B2 ;  /* 0x0000000000027941 */ /* 0x000fea0003800000 */
.L_x_3391:
        /* <DEDUP_REMOVED lines=12> */
.L_x_3387:
[----:B------:R-:W-:Y:S05]  /*10aa0*/  BSYNC B1 ;  /* 0x0000000000017941 */ /* 0x000fea0003800000 */
.L_x_3385:
        /* <DEDUP_REMOVED lines=8> */
.L_x_3396:
        /* <DEDUP_REMOVED lines=12> */
.L_x_3399:
[----:B------:R-:W-:Y:S02]  /*10bf0*/  IMAD.MOV.U32 R181, RZ, RZ, R160 ;  /* 0x000000ffffb57224 */ /* 0x000fe400078e00a0 */
.L_x_3400:
[----:B------:R-:W-:Y:S05]  /*10c00*/  BSYNC B2 ;  /* 0x0000000000027941 */ /* 0x000fea0003800000 */
.L_x_3398:
        /* <DEDUP_REMOVED lines=16> */
.L_x_3404:
[----:B------:R-:W-:Y:S05]  /*10d10*/  BSYNC B3 ;  /* 0x0000000000037941 */ /* 0x000fea0003800000 */
.L_x_3403:
[C---:B------:R-:W-:Y:S01]  /*10d20*/  IMAD.HI.U32 R64, R48.reuse, -0x326172a9, RZ ;  /* 0xcd9e8d5730407827 */ /* 0x040fe200078e00ff */
[----:B------:R-:W-:Y:S01]  /*10d30*/  LOP3.LUT R65, R65, R157, R111, 0x96, !PT ;  /* 0x0000009d41417212 */ /* 0x000fe200078e966f */
[----:B------:R-:W-:Y:S02]  /*10d40*/  HFMA2.MMA R159, -RZ, RZ, 0, 0 ;  /* 0x00000000ff9f7435 */ /* 0x000fe400000001ff */
        /* <DEDUP_REMOVED lines=40> */
.L_x_3402:
[----:B------:R-:W-:Y:S05]  /*10fd0*/  BSYNC B2 ;  /* 0x0000000000027941 */ /* 0x000fea0003800000 */
.L_x_3401:
        /* <DEDUP_REMOVED lines=13> */
.L_x_3397:
[----:B------:R-:W-:Y:S05]  /*110b0*/  BSYNC B1 ;  /* 0x0000000000017941 */ /* 0x000fea0003800000 */
.L_x_3395:
        /* <DEDUP_REMOVED lines=28> */
.L_x_3324:
[----:B------:R-:W-:Y:S05]  /*11280*/  BSYNC B0 ;  /* 0x0000000000007941 */ /* 0x000fea0003800000 */
.L_x_3323:
        /* <DEDUP_REMOVED lines=48> */
.L_x_3419:
        /* <DEDUP_REMOVED lines=101> */
.L_x_3420:
[----:B------:R-:W-:Y:S01]  /*11be0*/  @!P6 LEA R66, P2, R37, c[0x0][0x1a0], 0x2 ;  /* 0x000068002542ea11 */ /* 0x000fe200078410ff */
[----:B------:R-:W-:Y:S01]  /*11bf0*/  FMUL.FTZ R220, R217, R217 ;  /* 0x000000d9d9dc7220 */ /* 0x000fe20000410000 */
[----:B-----5:R-:W-:Y:S01]  /*11c00*/  ISETP.GE.AND P3, PT, R215, 0x1, PT ;  /* 0x00000001d700780c */ /* 0x020fe20003f66270 */
[----:B------:R-:W-:Y:S01]  /*11c10*/  IMAD.MOV.U32 R221, RZ, RZ, c[0x0][0x1e0] ;  /* 0x00007800ffdd7624 */ /* 0x000fe200078e00ff */
[----:B------:R-:W-:Y:S01]  /*11c20*/  @!P6 LEA.HI.X R67, R37, c[0x0][0x1a4], R222, 0x2, P2 ;  /* 0x000069002543ea11 */ /* 0x000fe200010f14de */
[----:B01----:R-:W-:Y:S01]  /*11c30*/  FADD.FTZ R216, R219, R216 ;  /* 0x000000d8dbd87221 */ /* 0x003fe20000010000 */
[C---:B------:R-:W-:Y:S01]  /*11c40*/  @!P6 LEA R64, P2, R37.reuse, c[0x0][0x1a8], 0x2 ;  /* 0x00006a002540ea11 */ /* 0x040fe200078410ff */
[----:B------:R-:W-:Y:S02]  /*11c50*/  BSSY B0, `(.L_x_3407) ;  /* 0x00000c0000007945 */ /* 0x000fe40003800000 */
[----:B------:R-:W-:Y:S01]  /*11c60*/  FFMA.FTZ R216, R216, R221, c[0x0][0x228] ;  /* 0x00008a00d8d87623 */ /* 0x000fe200000100dd */
[----:B------:R-:W-:Y:S01]  /*11c70*/  @!P6 LEA.HI.X R65, R37, c[0x0][0x1ac], R222, 0x2, P2 ;  /* 0x00006b002541ea11 */ /* 0x000fe200010f14de */
[----:B------:R0:W-:Y:S01]  /*11c80*/  @!P6 STG.E [R66.64], R217 ;  /* 0x000000d94200e986 */ /* 0x0001e2000c101904 */
[----:B------:R-:W-:-:S04]  /*11c90*/  ISETP.NE.AND P2, PT, RZ, UR6, PT ;  /* 0x00000006ff007c0c */ /* 0x000fc8000bf45270 */
[----:B------:R-:W-:-:S05]  /*11ca0*/  FSEL R219, R220, RZ, P2 ;  /* 0x000000ffdcdb7208 */ /* 0x000fca0001000000 */
[----:B------:R-:W-:-:S06]  /*11cb0*/  FADD.FTZ R219, R216, R219 ;  /* 0x000000dbd8db7221 */ /* 0x000fcc0000010000 */
[----:B------:R-:W1:Y:S02]  /*11cc0*/  MUFU.RSQ R219, R219 ;  /* 0x000000db00db7308 */ /* 0x000e640000001400 */
[----:B-1----:R0:W-:Y:S01]  /*11cd0*/  @!P6 STG.E [R64.64], R219 ;  /* 0x000000db4000e986 */ /* 0x0021e2000c101904 */
[----:B------:R-:W-:Y:S05]  /*11ce0*/  @!P3 BRA `(.L_x_3408) ;  /* 0x00000b600000b947 */ /* 0x000fea0003800000 */
[----:B------:R-:W-:Y:S01]  /*11cf0*/  IADD3 R215, R215, -0x1, RZ ;  /* 0xffffffffd7d77810 */ /* 0x000fe20007ffe0ff */
[----:B------:R-:W-:Y:S01]  /*11d00*/  BSSY B1, `(.L_x_3409) ;  /* 0x0000028000017945 */ /* 0x000fe20003800000 */
[----:B0-----:R-:W-:Y:S02]  /*11d10*/  LOP3.LUT R65, R218, 0x1f, RZ, 0xc0, !PT ;  /* 0x0000001fda417812 */ /* 0x001fe400078ec0ff */
        /* <DEDUP_REMOVED lines=38> */
.L_x_3410:
[----:B------:R-:W-:Y:S05]  /*11f80*/  BSYNC B1 ;  /* 0x0000000000017941 */ /* 0x000fea0003800000 */
.L_x_3409:
[----:B------:R-:W-:Y:S01]  /*11f90*/  ISETP.NE.AND P2, PT, R49, RZ, PT ;  /* 0x000000ff3100720c */ /* 0x000fe20003f45270 */
        /* <DEDUP_REMOVED lines=34> */
.L_x_3412:
[----:B------:R-:W-:Y:S05]  /*121c0*/  BSYNC B1 ;  /* 0x0000000000017941 */ /* 0x000fea0003800000 */
.L_x_3411:
        /* <DEDUP_REMOVED lines=35> */
.L_x_3414:
[----:B------:R-:W-:Y:S05]  /*12400*/  BSYNC B1 ;  /* 0x0000000000017941 */ /* 0x000fea0003800000 */
.L_x_3413:
        /* <DEDUP_REMOVED lines=35> */
.L_x_3416:
[----:B------:R-:W-:Y:S05]  /*12640*/  BSYNC B1 ;  /* 0x0000000000017941 */ /* 0x000fea0003800000 */
.L_x_3415:
        /* <DEDUP_REMOVED lines=32> */
.L_x_3408:
[----:B------:R-:W-:Y:S05]  /*12850*/  BSYNC B0 ;  /* 0x0000000000007941 */ /* 0x000fea0003800000 */
.L_x_3407:
[----:B0-----:R-:W-:-:S05]  /*12860*/  IMAD.MOV.U32 R64, RZ, RZ, c[0x0][0x160] ;  /* 0x00005800ff407624 */ /* 0x001fca00078e00ff */
[----:B------:R-:W-:-:S04]  /*12870*/  LEA R37, R64, R37, 0x2 ;  /* 0x0000002540257211 */ /* 0x000fc800078e10ff */
[----:B------:R-:W-:-:S13]  /*12880*/  ISETP.GE.AND P2, PT, R37, c[0x0][0x164], PT ;  /* 0x0000590025007a0c */ /* 0x000fda0003f46270 */
[----:B------:R-:W-:Y:S01]  /*12890*/  @P2 CALL.REL.NOINC `(.L_x_3417) ;  /* 0x0000001000002944 */ /* 0x000fe20003c00000 */
[----:B------:R-:W-:Y:S05]  /*128a0*/  BRA `(.L_x_3418) ;  /* 0xfffeea6000007947 */ /* 0x000fea000383ffff */
.L_x_3417:
[----:B------:R-:W-:Y:S05]  /*128b0*/  EXIT ;  /* 0x000000000000794d */ /* 0x000fea0003800000 */
.L_x_3405:
[----:B------:R-:W-:Y:S01]  /*128c0*/  IMAD.MOV.U32 R219, RZ, RZ, 0x1 ;  /* 0x00000001ffdb7424 */ /* 0x000fe200078e00ff */
[----:B------:R-:W-:Y:S01]  /*128d0*/  MOV R64, 0x12910 ;  /* 0x0001291000407802 */ /* 0x000fe20000000f00 */
[----:B------:R-:W-:Y:S02]  /*128e0*/  IMAD.MOV.U32 R67, RZ, RZ, 0x1f ;  /* 0x0000001fff437424 */ /* 0x000fe400078e00ff */
[----:B------:R-:W-:Y:S02]  /*128f0*/  IMAD.MOV.U32 R220, RZ, RZ, -0x1 ;  /* 0xffffffffffdc7424 */ /* 0x000fe400078e00ff */
[----:B-----5:R-:W-:Y:S05]  /*12900*/  CALL.REL.NOINC `($__internal_14_$__cuda_sm70_shflsync_bfly_p) ;  /* 0x000008c000007944 */ /* 0x020fea0003c00000 */
[----:B-1----:R-:W-:Y:S01]  /*12910*/  IMAD.MOV.U32 R65, RZ, RZ, R219 ;  /* 0x000000ffff417224 */ /* 0x002fe200078e00db */
[----:B0-----:R-:W-:Y:S05]  /*12920*/  BRA `(.L_x_3419) ;  /* 0xffffec6000007947 */ /* 0x001fea000383ffff */
.L_x_3406:
[----:B------:R-:W-:Y:S01]  /*12930*/  HFMA2.MMA R219, -RZ, RZ, 0, 1.1920928955078125e-07 ;  /* 0x00000002ffdb7435 */ /* 0x000fe200000001ff */
[----:B0-----:R-:W-:Y:S01]  /*12940*/  IMAD.MOV.U32 R66, RZ, RZ, R221 ;  /* 0x000000ffff427224 */ /* 0x001fe200078e00dd */
[----:B------:R-:W-:Y:S01]  /*12950*/  MOV R64, 0x12990 ;  /* 0x0001299000407802 */ /* 0x000fe20000000f00 */
[----:B------:R-:W-:Y:S02]  /*12960*/  IMAD.MOV.U32 R67, RZ, RZ, 0x1f ;  /* 0x0000001fff437424 */ /* 0x000fe400078e00ff */
[----:B------:R-:W-:-:S02]  /*12970*/  IMAD.MOV.U32 R220, RZ, RZ, -0x1 ;  /* 0xffffffffffdc7424 */ /* 0x000fc400078e00ff */
[----:B-----5:R-:W-:Y:S05]  /*12980*/  CALL.REL.NOINC `($__internal_14_$__cuda_sm70_shflsync_bfly_p) ;  /* 0x0000084000007944 */ /* 0x020fea0003c00000 */
[----:B01----:R-:W-:Y:S01]  /*12990*/  FADD.FTZ R66, R221, R219 ;  /* 0x000000dbdd427221 */ /* 0x003fe20000010000 */
[----:B------:R-:W-:Y:S01]  /*129a0*/  MOV R64, 0x129f0 ;  /* 0x000129f000407802 */ /* 0x000fe20000000f00 */
[----:B------:R-:W-:-:S02]  /*129b0*/  IMAD.MOV.U32 R219, RZ, RZ, 0x4 ;  /* 0x00000004ffdb7424 */ /* 0x000fc400078e00ff */
[----:B------:R-:W-:Y:S02]  /*129c0*/  IMAD.MOV.U32 R67, RZ, RZ, 0x1f ;  /* 0x0000001fff437424 */ /* 0x000fe400078e00ff */
[----:B------:R-:W-:Y:S02]  /*129d0*/  IMAD.MOV.U32 R220, RZ, RZ, -0x1 ;  /* 0xffffffffffdc7424 */ /* 0x000fe400078e00ff */
[----:B------:R-:W-:Y:S05]  /*129e0*/  CALL.REL.NOINC `($__internal_14_$__cuda_sm70_shflsync_bfly_p) ;  /* 0x000007e000007944 */ /* 0x000fea0003c00000 */
[----:B01----:R-:W-:Y:S01]  /*129f0*/  FADD.FTZ R66, R66, R219 ;  /* 0x000000db42427221 */ /* 0x003fe20000010000 */
[----:B------:R-:W-:Y:S01]  /*12a00*/  MOV R219, 0x8 ;  /* 0x0000000800db7802 */ /* 0x000fe20000000f00 */
[----:B------:R-:W-:Y:S01]  /*12a10*/  IMAD.MOV.U32 R67, RZ, RZ, 0x1f ;  /* 0x0000001fff437424 */ /* 0x000fe200078e00ff */
[----:B------:R-:W-:Y:S01]  /*12a20*/  MOV R64, 0x12a50 ;  /* 0x00012a5000407802 */ /* 0x000fe20000000f00 */
[----:B------:R-:W-:Y:S02]  /*12a30*/  IMAD.MOV.U32 R220, RZ, RZ, -0x1 ;  /* 0xffffffffffdc7424 */ /* 0x000fe400078e00ff */
[----:B------:R-:W-:Y:S05]  /*12a40*/  CALL.REL.NOINC `($__internal_14_$__cuda_sm70_shflsync_bfly_p) ;  /* 0x0000078000007944 */ /* 0x000fea0003c00000 */
[----:B01----:R-:W-:Y:S01]  /*12a50*/  FADD.FTZ R66, R66, R219 ;  /* 0x000000db42427221 */ /* 0x003fe20000010000 */
[----:B------:R-:W-:Y:S01]  /*12a60*/  MOV R64, 0x12ab0 ;  /* 0x00012ab000407802 */ /* 0x000fe20000000f00 */
[----:B------:R-:W-:Y:S02]  /*12a70*/  IMAD.MOV.U32 R219, RZ, RZ, 0x10 ;  /* 0x00000010ffdb7424 */ /* 0x000fe400078e00ff */
[----:B------:R-:W-:-:S02]  /*12a80*/  IMAD.MOV.U32 R67, RZ, RZ, 0x1f ;  /* 0x0000001fff437424 */ /* 0x000fc400078e00ff */
[----:B------:R-:W-:Y:S02]  /*12a90*/  IMAD.MOV.U32 R220, RZ, RZ, -0x1 ;  /* 0xffffffffffdc7424 */ /* 0x000fe400078e00ff */
[----:B------:R-:W-:Y:S05]  /*12aa0*/  CALL.REL.NOINC `($__internal_14_$__cuda_sm70_shflsync_bfly_p) ;  /* 0x0000072000007944 */ /* 0x000fea0003c00000 */
[----:B-1----:R-:W-:Y:S01]  /*12ab0*/  FADD.FTZ R217, R66, R219 ;  /* 0x000000db42d97221 */ /* 0x002fe20000010000 */
[----:B------:R-:W-:Y:S01]  /*12ac0*/  HFMA2.MMA R219, -RZ, RZ, 0, 5.9604644775390625e-08 ;  /* 0x00000001ffdb7435 */ /* 0x000fe200000001ff */
[----:B0-----:R-:W-:Y:S02]  /*12ad0*/  IMAD.MOV.U32 R220, RZ, RZ, -0x1 ;  /* 0xffffffffffdc7424 */ /* 0x001fe400078e00ff */
        /* <DEDUP_REMOVED lines=84> */
[----:B------:R-:W-:Y:S05]  /*13020*/  CALL.REL.NOINC `($__internal_14_$__cuda_sm70_shflsync_bfly_p) ;  /* 0x000001a000007944 */ /* 0x000fea0003c00000 */
[----:B01----:R-:W-:Y:S01]  /*13030*/  FADD.FTZ R66, R66, R219 ;  /* 0x000000db42427221 */ /* 0x003fe20000010000 */
[----:B------:R-:W-:Y:S01]  /*13040*/  MOV R64, 0x13090 ;  /* 0x0001309000407802 */ /* 0x000fe20000000f00 */
[----:B------:R-:W-:Y:S02]  /*13050*/  IMAD.MOV.U32 R219, RZ, RZ, 0x2 ;  /* 0x00000002ffdb7424 */ /* 0x000fe400078e00ff */
[----:B------:R-:W-:Y:S02]  /*13060*/  IMAD.MOV.U32 R67, RZ, RZ, 0x1f ;  /* 0x0000001fff437424 */ /* 0x000fe400078e00ff */
[----:B------:R-:W-:Y:S02]  /*13070*/  IMAD.MOV.U32 R220, RZ, RZ, -0x1 ;  /* 0xffffffffffdc7424 */ /* 0x000fe400078e00ff */
[----:B------:R-:W-:Y:S05]  /*13080*/  CALL.REL.NOINC `($__internal_14_$__cuda_sm70_shflsync_bfly_p) ;  /* 0x0000014000007944 */ /* 0x000fea0003c00000 */
[----:B01----:R-:W-:Y:S01]  /*13090*/  FADD.FTZ R66, R66, R219 ;  /* 0x000000db42427221 */ /* 0x003fe20000010000 */
[----:B------:R-:W-:Y:S01]  /*130a0*/  MOV R219, 0x4 ;  /* 0x0000000400db7802 */ /* 0x000fe20000000f00 */
[----:B------:R-:W-:Y:S01]  /*130b0*/  IMAD.MOV.U32 R67, RZ, RZ, 0x1f ;  /* 0x0000001fff437424 */ /* 0x000fe200078e00ff */
[----:B------:R-:W-:Y:S01]  /*130c0*/  MOV R64, 0x130f0 ;  /* 0x000130f000407802 */ /* 0x000fe20000000f00 */
[----:B------:R-:W-:-:S02]  /*130d0*/  IMAD.MOV.U32 R220, RZ, RZ, -0x1 ;  /* 0xffffffffffdc7424 */ /* 0x000fc400078e00ff */
[----:B------:R-:W-:Y:S05]  /*130e0*/  CALL.REL.NOINC `($__internal_14_$__cuda_sm70_shflsync_bfly_p) ;  /* 0x000000e000007944 */ /* 0x000fea0003c00000 */
[----:B01----:R-:W-:Y:S01]  /*130f0*/  FADD.FTZ R66, R66, R219 ;  /* 0x000000db42427221 */ /* 0x003fe20000010000 */
[----:B------:R-:W-:Y:S01]  /*13100*/  MOV R64, 0x13150 ;  /* 0x0001315000407802 */ /* 0x000fe20000000f00 */
[----:B------:R-:W-:-:S02]  /*13110*/  IMAD.MOV.U32 R219, RZ, RZ, 0x8 ;  /* 0x00000008ffdb7424 */ /* 0x000fc400078e00ff */
[----:B------:R-:W-:Y:S02]  /*13120*/  IMAD.MOV.U32 R67, RZ, RZ, 0x1f ;  /* 0x0000001fff437424 */ /* 0x000fe400078e00ff */
[----:B------:R-:W-:Y:S02]  /*13130*/  IMAD.MOV.U32 R220, RZ, RZ, -0x1 ;  /* 0xffffffffffdc7424 */ /* 0x000fe400078e00ff */
[----:B------:R-:W-:Y:S05]  /*13140*/  CALL.REL.NOINC `($__internal_14_$__cuda_sm70_shflsync_bfly_p) ;  /* 0x0000008000007944 */ /* 0x000fea0003c00000 */
[----:B-1----:R-:W-:Y:S01]  /*13150*/  FADD.FTZ R216, R66, R219 ;  /* 0x000000db42d87221 */ /* 0x002fe20000010000 */
[----:B------:R-:W-:Y:S01]  /*13160*/  HFMA2.MMA R219, -RZ, RZ, 0, 9.5367431640625e-07 ;  /* 0x00000010ffdb7435 */ /* 0x000fe200000001ff */
[----:B0-----:R-:W-:Y:S01]  /*13170*/  IMAD.MOV.U32 R67, RZ, RZ, 0x1f ;  /* 0x0000001fff437424 */ /* 0x001fe200078e00ff */
[----:B------:R-:W-:Y:S01]  /*13180*/  MOV R64, 0x131c0 ;  /* 0x000131c000407802 */ /* 0x000fe20000000f00 */
[----:B------:R-:W-:Y:S02]  /*13190*/  IMAD.MOV.U32 R220, RZ, RZ, -0x1 ;  /* 0xffffffffffdc7424 */ /* 0x000fe400078e00ff */
[----:B------:R-:W-:Y:S02]  /*131a0*/  IMAD.MOV.U32 R66, RZ, RZ, R216 ;  /* 0x000000ffff427224 */ /* 0x000fe400078e00d8 */
[----:B------:R-:W-:Y:S05]  /*131b0*/  CALL.REL.NOINC `($__internal_14_$__cuda_sm70_shflsync_bfly_p) ;  /* 0x0000001000007944 */ /* 0x000fea0003c00000 */
[----:B01----:R-:W-:Y:S05]  /*131c0*/  BRA `(.L_x_3420) ;  /* 0xffffea1000007947 */ /* 0x003fea000383ffff */
        .weak           $__internal_14_$__cuda_sm70_shflsync_bfly_p
        .type           $__internal_14_$__cuda_sm70_shflsync_bfly_p,@function
        .size           $__internal_14_$__cuda_sm70_shflsync_bfly_p,(.L_x_36102 - $__internal_14_$__cuda_sm70_shflsync_bfly_p)
$__internal_14_$__cuda_sm70_shflsync_bfly_p:
[----:B------:R-:W-:Y:S01]  /*131d0*/  IMAD.MOV.U32 R65, RZ, RZ, 0x0 ;  /* 0x00000000ff417424 */ /* 0x000fe200078e00ff */
[----:B------:R-:W-:Y:S04]  /*131e0*/  WARPSYNC R220 ;  /* 0x000000dc00007348 */ /* 0x000fe80003800000 */
[----:B------:R0:W1:Y:S01]  /*131f0*/  SHFL.BFLY PT, R219, R66, R219, R67 ;  /* 0x0c0000db42db7389 */ /* 0x00006200000e0043 */
[----:B------:R-:W-:Y:S05]  /*13200*/  RET.REL.NODEC R64 `(_ZN10layer_norm13ln_fwd_kernelINS_13Kernel_traitsI13__nv_bfloat16S2_S2_S2_fjLj1280ELj1ELj4ELj1ELj16ENS_18Kernel_traits_baseILj1280ES2_S2_S2_S2_fjLj128EEEEELb1ELb1ELb1ELb0EEEvNS_9FwdParamsE) ;  /* 0xfffecdf040007950 */ /* 0x000fea0003c3ffff */
.L_x_3421:
        /* <DEDUP_REMOVED lines=15> */
.L_x_36102:


//--------------------- .text._ZN10layer_norm13ln_fwd_kernelINS_13Kernel_traitsI13__nv_bfloat16S2_S2_S2_fjLj1280ELj1ELj4ELj1ELj16ENS_18Kernel_traits_baseILj1280ES2_S2_S2_S2_fjLj128EEEEELb1ELb1ELb1ELb1EEEvNS_9FwdParamsE --------------------------
	.section	.text._ZN10layer_norm13ln_fwd_kernelINS_13Kernel_traitsI13__nv_bfloat16S2_S2_S2_fjLj1280ELj1ELj4ELj1ELj16ENS_18Kernel_traits_baseILj1280ES2_S2_S2_S2_fjLj128EEEEELb1ELb1ELb1ELb1EEEvNS_9FwdParamsE,"ax",@progbits
	.sectioninfo	@"SHI_REGISTERS=168"
	.align	128
        .global         _ZN10layer_norm13ln_fwd_kernelINS_13Kernel_traitsI13__nv_bfloat16S2_S2_S2_fjLj1280ELj1ELj4ELj1ELj16ENS_18Kernel_traits_baseILj1280ES2_S2_S2_S2_fjLj128EEEEELb1ELb1ELb1ELb1EEEvNS_9FwdParamsE
        .type           _ZN10layer_norm13ln_fwd_kernelINS_13Kernel_traitsI13__nv_bfloat16S2_S2_S2_fjLj1280ELj1ELj4ELj1ELj16ENS_18Kernel_traits_baseILj1280ES2_S2_S2_S2_fjLj128EEEEELb1ELb1ELb1ELb1EEEvNS_9FwdParamsE,@function
        .size           _ZN10layer_norm13ln_fwd_kernelINS_13Kernel_traitsI13__nv_bfloat16S2_S2_S2_fjLj1280ELj1ELj4ELj1ELj16ENS_18Kernel_traits_baseILj1280ES2_S2_S2_S2_fjLj128EEEEELb1ELb1ELb1ELb1EEEvNS_9FwdParamsE,(.L_x_36103 - _ZN10layer_norm13ln_fwd_kernelINS_13Kernel_traitsI13__nv_bfloat16S2_S2_S2_fjLj1280ELj1ELj4ELj1ELj16ENS_18Kernel_traits_baseILj1280ES2_S2_S2_S2_fjLj128EEEEELb1ELb1ELb1ELb1EEEvNS_9FwdParamsE)
        .other          _ZN10layer_norm13ln_fwd_kernelINS_13Kernel_traitsI13__nv_bfloat16S2_S2_S2_fjLj1280ELj1ELj4ELj1ELj16ENS_18Kernel_traits_baseILj1280ES2_S2_S2_S2_fjLj128EEEEELb1ELb1ELb1ELb1EEEvNS_9FwdParamsE,@"STO_CUDA_ENTRY STV_DEFAULT"
_ZN10layer_norm13ln_fwd_kernelINS_13Kernel_traitsI13__nv_bfloat16S2_S2_S2_fjLj1280ELj1ELj4ELj1ELj16ENS_18Kernel_traits_baseILj1280ES2_S2_S2_S2_fjLj128EEEEELb1ELb1ELb1ELb1EEEvNS_9FwdParamsE:
.text._ZN10layer_norm13ln_fwd_kernelINS_13Kernel_traitsI13__nv_bfloat16S2_S2_S2_fjLj1280ELj1ELj4ELj1ELj16ENS_18Kernel_traits_baseILj1280ES2_S2_S2_S2_fjLj128EEEEELb1ELb1ELb1ELb1EEEvNS_9FwdParamsE:
        /* <DEDUP_REMOVED lines=12> */
[----:B------:R-:W3:Y:S04]  /*00c0*/  @P0 LDG.E.64 R4, [R8.64] ;  /* 0x0000000608040981 */ /* 0x000ee8000c1e1b00 */
[----:B------:R-:W0:Y:S04]  /*00d0*/  S2R R95, SR_TID.X ;  /* 0x00000000005f7919 */ /* 0x000e280000002100 */
[----:B------:R-:W0:Y:S02]  /*00e0*/  S2R R22, SR_CTAID.X ;  /* 0x0000000000167919 */ /* 0x000e240000002500 */
[----:B0-----:R-:W-:-:S04]  /*00f0*/  IMAD R107, R22, c[0x0][0x0], R95 ;  /* 0x00000000166b7a24 */ /* 0x001fc800078e025f */
[----:B------:R-:W-:Y:S01]  /*0100*/  IMAD.WIDE.U32 R6, R107, -0x326172a9, RZ ;  /* 0xcd9e8d576b067825 */ /* 0x000fe200078e00ff */
[----:B--2---:R-:W0:Y:S01]  /*0110*/  @P0 R2UR UR4, R2 ;  /* 0x00000000020403c2 */ /* 0x004e2200000e0000 */
[----:B---3--:R-:W-:-:S07]  /*0120*/  @P0 IADD3 R76, P1, R4, c[0x0][0x240], RZ ;  /* 0x00009000044c0a10 */ /* 0x008fce0007f3e0ff */
[----:B------:R1:W2:Y:S01]  /*0130*/  @P0 R2UR UR5, R3 ;  /* 0x00000000030503c2 */ /* 0x0002a200000e0000 */
        /* <DEDUP_REMOVED lines=13> */
[----:B------:R-:W-:Y:S01]  /*0210*/  IMAD.SHL.U32 R0, R95, 0x10, RZ ;  /* 0x000000105f007824 */ /* 0x000fe200078e00ff */
[----:B------:R-:W-:-:S02]  /*0220*/  UIADD3 UR12, UR5, 0x76cf5d0a, URZ ;  /* 0x76cf5d0a050c7890 */ /* 0x000fc4000fffe03f */
[----:B------:R-:W-:Y:S01]  /*0230*/  IMAD.WIDE.U32 R8, R8, -0x326172a9, RZ ;  /* 0xcd9e8d5708087825 */ /* 0x000fe200078e00ff */
[----:B------:R-:W-:Y:S01]  /*0240*/  UIADD3 UR14, UR5, 0x32370b8f, URZ ;  /* 0x32370b8f050e7890 */ /* 0x000fe2000fffe03f */
[----:B------:R-:W-:Y:S02]  /*0250*/  LOP3.LUT R7, R3, UR10, R4, 0x96, !PT ;  /* 0x0000000a03077c12 */ /* 0x000fe4000f8e9604 */
[----:B------:R-:W-:Y:S02]  /*0260*/  LOP3.LUT R0, R0, 0x1f0, RZ, 0xc0, !PT ;  /* 0x000001f000007812 */ /* 0x000fe400078ec0ff */
[----:B------:R-:W-:Y:S01]  /*0270*/  LOP3.LUT R4, R9, UR9, R6, 0x96, !PT ;  /* 0x0000000909047c12 */ /* 0x000fe2000f8e9606 */
[----:B------:R-:W-:Y:S01]  /*0280*/  IMAD.WIDE.U32 R6, R7, -0x326172a9, RZ ;  /* 0xcd9e8d5707067825 */ /* 0x000fe200078e00ff */
[----:B------:R-:W-:-:S03]  /*0290*/  IADD3 R64, P1, R0, c[0x0][0x218], RZ ;  /* 0x0000860000407a10 */ /* 0x000fc60007f3e0ff */
[----:B------:R-:W-:Y:S01]  /*02a0*/  IMAD.WIDE.U32 R4, R4, -0x2daee0ad, RZ ;  /* 0xd2511f5304047825 */ /* 0x000fe200078e00ff */
[----:B------:R-:W-:-:S03]  /*02b0*/  LOP3.LUT R3, R7, UR11, R8, 0x96, !PT ;  /* 0x0000000b07037c12 */ /* 0x000fc6000f8e9608 */
[----:B------:R-:W-:Y:S01]  /*02c0*/  IMAD.X R65, RZ, RZ, c[0x0][0x21c], P1 ;  /* 0x00008700ff417624 */ /* 0x000fe200008e06ff */
[----:B------:R-:W-:Y:S01]  /*02d0*/  LOP3.LUT R12, R5, UR12, R2, 0x96, !PT ;  /* 0x0000000c050c7c12 */ /* 0x000fe2000f8e9602 */
[----:B------:R-:W-:-:S03]  /*02e0*/  IMAD.WIDE.U32 R2, R3, -0x2daee0ad, RZ ;  /* 0xd2511f5303027825 */ /* 0x000fc600078e00ff */
[----:B------:R0:W5:Y:S01]  /*02f0*/  @P0 LDG.E.128 R8, [R64.64] ;  /* 0x0000000640080981 */ /* 0x000162000c1e1d00 */
[----:B------:R-:W-:Y:S01]  /*0300*/  IMAD.WIDE.U32 R12, R12, -0x326172a9, RZ ;  /* 0xcd9e8d570c0c7825 */ /* 0x000fe200078e00ff */
[----:B------:R-:W-:Y:S02]  /*0310*/  LOP3.LUT R16, R3, UR14, R4, 0x96, !PT ;  /* 0x0000000e03107c12 */ /* 0x000fe4000f8e9604 */
[----:B------:R0:W5:Y:S02]  /*0320*/  @P0 LDG.E.128 R72, [R64.64+0x400] ;  /* 0x0004000640480981 */ /* 0x000164000c1e1d00 */
[----:B------:R-:W-:Y:S02]  /*0330*/  LOP3.LUT R14, R13, UR13, R6, 0x96, !PT ;  /* 0x0000000d0d0e7c12 */ /* 0x000fe4000f8e9606 */
[----:B------:R0:W5:Y:S04]  /*0340*/  @P0 LDG.E.128 R4, [R64.64+0x200] ;  /* 0x0002000640040981 */ /* 0x000168000c1e1d00 */
[----:B------:R0:W5:Y:S04]  /*0350*/  @P0 LDG.E.128 R68, [R64.64+0x600] ;  /* 0x0006000640440981 */ /* 0x000168000c1e1d00 */
[----:B0-----:R-:W5:Y:S01]  /*0360*/  @P0 LDG.E.128 R64, [R64.64+0x800] ;  /* 0x0008000640400981 */ /* 0x001f62000c1e1d00 */
[----:B------:R-:W-:Y:S01]  /*0370*/  UIADD3 UR15, UR4, 0x78dde6e4, URZ ;  /* 0x78dde6e4040f7890 */ /* 0x000fe2000fffe03f */
[----:B------:R-:W-:Y:S01]  /*0380*/  IMAD.WIDE.U32 R16, R16, -0x326172a9, RZ ;  /* 0xcd9e8d5710107825 */ /* 0x000fe200078e00ff */
[----:B------:R-:W-:-:S03]  /*0390*/  UIADD3 UR16, UR5, -0x126145ec, URZ ;  /* 0xed9eba1405107890 */ /* 0x000fc6000fffe03f */
        /* <DEDUP_REMOVED lines=21> */
[----:B------:R-:W-:Y:S01]  /*04f0*/  IMAD.WIDE.U32 R20, R20, -0x326172a9, RZ ;  /* 0xcd9e8d5714147825 */ /* 0x000fe200078e00ff */
[----:B------:R-:W-:Y:S02]  /*0500*/  LOP3.LUT R95, R95, 0x1f, RZ, 0xc0, !PT ;  /* 0x0000001f5f5f7812 */ /* 0x000fe400078ec0ff */
[----:B------:R-:W-:-:S02]  /*0510*/  LOP3.LUT R78, R19, UR22, R14, 0x96, !PT ;  /* 0x00000016134e7c12 */ /* 0x000fc4000f8e960e */
[----:B------:R-:W-:Y:S01]  /*0520*/  LOP3.LUT R77, R21, UR21, R16, 0x96, !PT ;  /* 0x00000015154d7c12 */ /* 0x000fe2000f8e9610 */
[----:B------:R-:W-:Y:S01]  /*0530*/  UIADD3 UR23, UR4, -0xe443238, URZ ;  /* 0xf1bbcdc804177890 */ /* 0x000fe2000fffe03f */
[----:B------:R-:W-:Y:S01]  /*0540*/  IADD3 R2, P2, R0, c[0x0][0x1b0], RZ ;  /* 0x00006c0000027a10 */ /* 0x000fe20007f5e0ff */
[----:B------:R-:W-:Y:S01]  /*0550*/  UIADD3 UR24, UR5, -0x24c28bd8, URZ ;  /* 0xdb3d742805187890 */ /* 0x000fe2000fffe03f */
[----:B------:R-:W-:Y:S01]  /*0560*/  IMAD.HI.U32 R17, R78, -0x326172a9, RZ ;  /* 0xcd9e8d574e117827 */ /* 0x000fe200078e00ff */
[----:B------:R-:W-:-:S03]  /*0570*/  LEA R12, P3, R95, c[0x0][0x1c8], 0x4 ;  /* 0x000072005f0c7a11 */ /* 0x000fc600078620ff */
[----:B------:R-:W-:Y:S01]  /*0580*/  IMAD.HI.U32 R15, R77, -0x2daee0ad, RZ ;  /* 0xd2511f534d0f7827 */ /* 0x000fe200078e00ff */
[----:B------:R-:W-:Y:S02]  /*0590*/  IADD3.X R13, RZ, c[0x0][0x1cc], RZ, P3, !PT ;  /* 0x00007300ff0d7a10 */ /* 0x000fe40001ffe4ff */
[----:B------:R-:W-:Y:S01]  /*05a0*/  LOP3.LUT R108, R17, UR23, R20, 0x96, !PT ;  /* 0x00000017116c7c12 */ /* 0x000fe2000f8e9614 */
[----:B------:R-:W-:Y:S01]  /*05b0*/  IMAD.X R3, RZ, RZ, c[0x0][0x1b4], P2 ;  /* 0x00006d00ff037624 */ /* 0x000fe200010e06ff */
[----:B------:R-:W-:Y:S01]  /*05c0*/  LOP3.LUT R104, R15, UR24, R18, 0x96, !PT ;  /* 0x000000180f687c12 */ /* 0x000fe2000f8e9612 */
[----:B------:R-:W-:Y:S06]  /*05d0*/  @P1 EXIT ;  /* 0x000000000000194d */ /* 0x000fec0003800000 */
[----:B-----5:R-:W-:Y:S01]  /*05e0*/  @!P0 CS2R R10, SRZ ;  /* 0x00000000000a8805 */ /* 0x020fe2000001ff00 */
[----:B------:R-:W-:Y:S01]  /*05f0*/  @!P0 CS2R R6, SRZ ;  /* 0x0000000000068805 */ /* 0x000fe2000001ff00 */
[----:B------:R-:W-:Y:S01]  /*0600*/  @!P0 CS2R R72, SRZ ;  /* 0x0000000000488805 */ /* 0x000fe2000001ff00 */
[----:B------:R-:W-:Y:S01]  /*0610*/  @!P0 CS2R R68, SRZ ;  /* 0x0000000000448805 */ /* 0x000fe2000001ff00 */
[----:B------:R0:W5:Y:S01]  /*0620*/  LDG.E.128 R40, [R12.64] ;  /* 0x000000060c287981 */ /* 0x000162000c1e1d00 */
[----:B------:R-:W-:Y:S01]  /*0630*/  @!P0 CS2R R8, SRZ ;  /* 0x0000000000088805 */ /* 0x000fe2000001ff00 */
[--C-:B------:R-:W-:Y:S01]  /*0640*/  PRMT R21, RZ, 0x5410, R10.reuse ;  /* 0x00005410ff157816 */ /* 0x100fe2000000000a */
[----:B------:R-:W-:Y:S01]  /*0650*/  @!P0 CS2R R4, SRZ ;  /* 0x0000000000048805 */ /* 0x000fe2000001ff00 */
[----:B------:R0:W5:Y:S01]  /*0660*/  LDG.E.128 R36, [R12.64+0x200] ;  /* 0x000200060c247981 */ /* 0x000162000c1e1d00 */
[----:B------:R-:W-:-:S02]  /*0670*/  PRMT R20, RZ, 0x7610, R10 ;  /* 0x00007610ff147816 */ /* 0x000fc4000000000a */
[--C-:B------:R-:W-:Y:S01]  /*0680*/  PRMT R19, RZ, 0x5410, R11.reuse ;  /* 0x00005410ff137816 */ /* 0x100fe2000000000b */
[----:B------:R0:W5:Y:S01]  /*0690*/  LDG.E.128 R32, [R12.64+0x400] ;  /* 0x000400060c207981 */ /* 0x000162000c1e1d00 */
[----:B------:R-:W-:Y:S01]  /*06a0*/  PRMT R18, RZ, 0x7610, R11 ;  /* 0x00007610ff127816 */ /* 0x000fe2000000000b */
[----:B------:R-:W-:Y:S01]  /*06b0*/  @!P0 CS2R R74, SRZ ;  /* 0x00000000004a8805 */ /* 0x000fe2000001ff00 */
[--C-:B------:R-:W-:Y:S01]  /*06c0*/  PRMT R11, RZ, 0x5410, R7.reuse ;  /* 0x00005410ff0b7816 */ /* 0x100fe20000000007 */
[----:B------:R0:W5:Y:S01]  /*06d0*/  LDG.E.128 R28, [R12.64+0x600] ;  /* 0x000600060c1c7981 */ /* 0x000162000c1e1d00 */
[----:B------:R-:W-:Y:S01]  /*06e0*/  PRMT R10, RZ, 0x7610, R7 ;  /* 0x00007610ff0a7816 */ /* 0x000fe20000000007 */
[----:B------:R-:W-:Y:S02]  /*06f0*/  @!P0 CS2R R70, SRZ ;  /* 0x0000000000468805 */ /* 0x000fe4000001ff00 */
[----:B------:R0:W5:Y:S01]  /*0700*/  LDG.E.128 R24, [R12.64+0x800] ;  /* 0x000800060c187981 */ /* 0x000162000c1e1d00 */
[----:B------:R-:W-:Y:S01]  /*0710*/  PRMT R7, RZ, 0x5410, R73 ;  /* 0x00005410ff077816 */ /* 0x000fe20000000049 */
[----:B------:R-:W-:Y:S01]  /*0720*/  UIADD3 UR25, UR4, -0x700cb87f, URZ ;  /* 0x8ff3478104197890 */ /* 0x000fe2000fffe03f */
[--C-:B------:R-:W-:Y:S01]  /*0730*/  PRMT R96, RZ, 0x5410, R69.reuse ;  /* 0x00005410ff607816 */ /* 0x100fe20000000045 */
[----:B------:R-:W-:Y:S01]  /*0740*/  UIADD3 UR26, UR5, -0x695add53, URZ ;  /* 0x96a522ad051a7890 */ /* 0x000fe2000fffe03f */
[----:B------:R-:W-:Y:S01]  /*0750*/  PRMT R99, RZ, 0x7610, R69 ;  /* 0x00007610ff637816 */ /* 0x000fe20000000045 */
[----:B------:R-:W-:Y:S01]  /*0760*/  @!P0 CS2R R64, SRZ ;  /* 0x0000000000408805 */ /* 0x000fe2000001ff00 */
[----:B------:R-:W-:Y:S01]  /*0770*/  @!P0 CS2R R66, SRZ ;  /* 0x0000000000428805 */ /* 0x000fe2000001ff00 */
[----:B------:R-:W-:Y:S01]  /*0780*/  IMAD R69, R77, -0x2daee0ad, RZ ;  /* 0xd2511f534d457824 */ /* 0x000fe200078e02ff */
[----:B------:R1:W5:Y:S01]  /*0790*/  LDG.E.128 R60, [R2.64] ;  /* 0x00000006023c7981 */ /* 0x000362000c1e1d00 */
[----:B0-----:R-:W-:-:S02]  /*07a0*/  PRMT R13, RZ, 0x5410, R6 ;  /* 0x00005410ff0d7816 */ /* 0x001fc40000000006 */
[----:B------:R-:W-:Y:S01]  /*07b0*/  PRMT R12, RZ, 0x7610, R6 ;  /* 0x00007610ff0c7816 */ /* 0x000fe20000000006 */
[----:B------:R-:W-:Y:S01]  /*07c0*/  IMAD.HI.U32 R110, R104, -0x326172a9, RZ ;  /* 0xcd9e8d57686e7827 */ /* 0x000fe200078e00ff */
[----:B------:R-:W-:Y:S01]  /*07d0*/  PRMT R6, RZ, 0x7610, R73 ;  /* 0x00007610ff067816 */ /* 0x000fe20000000049 */
[----:B------:R1:W5:Y:S02]  /*07e0*/  LDG.E.128 R56, [R2.64+0x200] ;  /* 0x0002000602387981 */ /* 0x000364000c1e1d00 */
[----:B------:R-:W-:Y:S02]  /*07f0*/  IMAD R73, R78, -0x326172a9, RZ ;  /* 0xcd9e8d574e497824 */ /* 0x000fe400078e02ff */
[----:B------:R-:W-:Y:S01]  /*0800*/  IMAD.WIDE.U32 R108, R108, -0x2daee0ad, RZ ;  /* 0xd2511f536c6c7825 */ /* 0x000fe200078e00ff */
[----:B------:R-:W-:Y:S01]  /*0810*/  BSSY B0, `(.L_x_3422) ;  /* 0x000119c000007945 */ /* 0x000fe20003800000 */
[----:B------:R1:W5:Y:S01]  /*0820*/  LDG.E.128 R52, [R2.64+0x400] ;  /* 0x0004000602347981 */ /* 0x000362000c1e1d00 */
[--C-:B------:R-:W-:Y:S01]  /*0830*/  PRMT R93, RZ, 0x5410, R8.reuse ;  /* 0x00005410ff5d7816 */ /* 0x100fe20000000008 */
[----:B------:R-:W-:Y:S01]  /*0840*/  IMAD R104, R104, -0x326172a9, RZ ;  /* 0xcd9e8d5768687824 */ /* 0x000fe200078e02ff */
[----:B------:R-:W-:Y:S01]  /*0850*/  PRMT R92, RZ, 0x7610, R8 ;  /* 0x00007610ff5c7816 */ /* 0x000fe20000000008 */
[----:B------:R1:W5:Y:S01]  /*0860*/  LDG.E.128 R48, [R2.64+0x600] ;  /* 0x0006000602307981 */ /* 0x000362000c1e1d00 */
[--C-:B------:R-:W-:Y:S01]  /*0870*/  PRMT R23, RZ, 0x5410, R9.reuse ;  /* 0x00005410ff177816 */ /* 0x100fe20000000009 */
[----:B------:R-:W-:Y:S01]  /*0880*/  IMAD.MOV.U32 R102, RZ, RZ, RZ ;  /* 0x000000ffff667224 */ /* 0x000fe200078e00ff */
[----:B------:R-:W-:Y:S01]  /*0890*/  PRMT R22, RZ, 0x7610, R9 ;  /* 0x00007610ff167816 */ /* 0x000fe20000000009 */
[----:B------:R1:W5:Y:S01]  /*08a0*/  LDG.E.128 R44, [R2.64+0x800] ;  /* 0x00080006022c7981 */ /* 0x000362000c1e1d00 */
        /* <DEDUP_REMOVED lines=8> */
[--C-:B-1----:R-:W-:Y:S02]  /*0930*/  PRMT R3, RZ, 0x5410, R75.reuse ;  /* 0x00005410ff037816 */ /* 0x102fe4000000004b */
[----:B------:R-:W-:Y:S02]  /*0940*/  PRMT R2, RZ, 0x7610, R75 ;  /* 0x00007610ff027816 */ /* 0x000fe4000000004b */
[--C-:B------:R-:W-:Y:S02]  /*0950*/  PRMT R0, RZ, 0x5410, R68.reuse ;  /* 0x00005410ff007816 */ /* 0x100fe40000000044 */
[----:B------:R-:W-:Y:S02]  /*0960*/  PRMT R97, RZ, 0x7610, R68 ;  /* 0x00007610ff617816 */ /* 0x000fe40000000044 */
[----:B------:R-:W-:-:S02]  /*0970*/  PRMT R98, RZ, 0x5410, R70 ;  /* 0x00005410ff627816 */ /* 0x000fc40000000046 */
[----:B------:R-:W-:Y:S02]  /*0980*/  PRMT R101, RZ, 0x7610, R70 ;  /* 0x00007610ff657816 */ /* 0x000fe40000000046 */
[--C-:B------:R-:W-:Y:S02]  /*0990*/  PRMT R100, RZ, 0x5410, R71.reuse ;  /* 0x00005410ff647816 */ /* 0x100fe40000000047 */
[----:B------:R-:W-:Y:S02]  /*09a0*/  PRMT R111, RZ, 0x7610, R71 ;  /* 0x00007610ff6f7816 */ /* 0x000fe40000000047 */
[----:B------:R-:W-:Y:S02]  /*09b0*/  LOP3.LUT R110, R110, UR25, R73, 0x96, !PT ;  /* 0x000000196e6e7c12 */ /* 0x000fe4000f8e9649 */
[----:B------:R-:W-:Y:S02]  /*09c0*/  LOP3.LUT R109, R109, UR26, R69, 0x96, !PT ;  /* 0x0000001a6d6d7c12 */ /* 0x000fe4000f8e9645 */
[----:B------:R-:W-:-:S02]  /*09d0*/  LOP3.LUT R127, R76, 0x3, RZ, 0xc0, !PT ;  /* 0x000000034c7f7812 */ /* 0x000fc400078ec0ff */
        /* <DEDUP_REMOVED lines=8> */
.L_x_3838:
[----:B------:R-:W-:-:S04]  /*0a60*/  IMAD.MOV.U32 R79, RZ, RZ, 0x4 ;  /* 0x00000004ff4f7424 */ /* 0x000fc800078e00ff */
[----:B------:R-:W-:-:S05]  /*0a70*/  IMAD.WIDE R72, R94, R79, c[0x0][0x1d0] ;  /* 0x000074005e487625 */ /* 0x000fca00078e024f */
[----:B------:R0:W2:Y:S01]  /*0a80*/  LDG.E R78, [R72.64] ;  /* 0x00000006484e7981 */ /* 0x0000a2000c1e1900 */
[----:B------:R-:W-:Y:S01]  /*0a90*/  ISETP.NE.U32.AND P0, PT, RZ, c[0x0][0x180], PT ;  /* 0x00006000ff007a0c */ /* 0x000fe20003f05070 */
[----:B------:R-:W-:Y:S02]  /*0aa0*/  IMAD R74, R94, c[0x0][0x168], RZ ;  /* 0x00005a005e4a7a24 */ /* 0x000fe400078e02ff */
[----:B------:R-:W-:Y:S01]  /*0ab0*/  IMAD.MOV.U32 R157, RZ, RZ, RZ ;  /* 0x000000ffff9d7224 */ /* 0x000fe200078e00ff */
[----:B------:R-:W-:-:S13]  /*0ac0*/  ISETP.NE.AND.EX P0, PT, RZ, c[0x0][0x184], PT, P0 ;  /* 0x00006100ff007a0c */ /* 0x000fda0003f05300 */
[----:B0-----:R-:W-:Y:S01]  /*0ad0*/  @P0 IMAD.MOV.U32 R72, RZ, RZ, 0x10 ;  /* 0x00000010ff480424 */ /* 0x001fe200078e00ff */
        /* <DEDUP_REMOVED lines=20> */
[----:B0-----:R-:W-:Y:S02]  /*0c20*/  IMAD.MOV.U32 R83, RZ, RZ, RZ ;  /* 0x000000ffff537224 */ /* 0x001fe400078e00ff */
[----:B------:R-:W-:Y:S01]  /*0c30*/  IMAD.MOV.U32 R72, RZ, RZ, R127 ;  /* 0x000000ffff487224 */ /* 0x000fe200078e007f */
[----:B------:R-:W-:Y:S05]  /*0c40*/  @!P0 BRA `(.L_x_3425) ;  /* 0x000005b000008947 */ /* 0x000fea0003800000 */
[----:B------:R-:W-:Y:S01]  /*0c50*/  IMAD.MOV.U32 R72, RZ, RZ, R127 ;  /* 0x000000ffff487224 */ /* 0x000fe200078e007f */
[----:B-----5:R-:W-:Y:S01]  /*0c60*/  PRMT R83, RZ, 0x5410, R64 ;  /* 0x00005410ff537816 */ /* 0x020fe20000000040 */
[----:B------:R-:W-:Y:S05]  /*0c70*/  BRA `(.L_x_3425) ;  /* 0x0000058000007947 */ /* 0x000fea0003800000 */
.L_x_3424:
        /* <DEDUP_REMOVED lines=12> */
.L_x_3427:
[----:B------:R-:W-:Y:S02]  /*0d40*/  IMAD.MOV.U32 R80, RZ, RZ, R104 ;  /* 0x000000ffff507224 */ /* 0x000fe400078e0068 */
.L_x_3428:
[----:B------:R-:W-:Y:S05]  /*0d50*/  BSYNC B2 ;  /* 0x0000000000027941 */ /* 0x000fea0003800000 */
.L_x_3426:
        /* <DEDUP_REMOVED lines=16> */
.L_x_3432:
[----:B------:R-:W-:Y:S05]  /*0e60*/  BSYNC B3 ;  /* 0x0000000000037941 */ /* 0x000fea0003800000 */
.L_x_3431:
        /* <DEDUP_REMOVED lines=42> */
[----:B------:R-:W-:-:S06]  /*1110*/  HFMA2.MMA R72, -RZ, RZ, 0, 0 ;  /* 0x00000000ff487435 */ /* 0x000fcc00000001ff */
.L_x_3430:
[----:B------:R-:W-:Y:S05]  /*1120*/  BSYNC B2 ;  /* 0x0000000000027941 */ /* 0x000fea0003800000 */
.L_x_3429:
[----:B------:R-:W0:Y:S01]  /*1130*/  I2F.U32 R73, R80 ;  /* 0x0000005000497306 */ /* 0x000e220000201000 */
[----:B-----5:R-:W-:Y:S01]  /*1140*/  PRMT R74, RZ, 0x5410, R68 ;  /* 0x00005410ff4a7816 */ /* 0x020fe20000000044 */
[----:B------:R-:W-:Y:S01]  /*1150*/  IMAD.MOV.U32 R76, RZ, RZ, 0x2f800000 ;  /* 0x2f800000ff4c7424 */ /* 0x000fe200078e00ff */
[----:B------:R-:W-:-:S03]  /*1160*/  PRMT R83, RZ, 0x5410, R40 ;  /* 0x00005410ff537816 */ /* 0x000fc60000000028 */
        /* <DEDUP_REMOVED lines=9> */
.L_x_3425:
[----:B------:R-:W-:Y:S05]  /*1200*/  BSYNC B1 ;  /* 0x0000000000017941 */ /* 0x000fea0003800000 */
.L_x_3423:
        /* <DEDUP_REMOVED lines=8> */
.L_x_3434:
        /* <DEDUP_REMOVED lines=12> */
.L_x_3437:
[----:B------:R-:W-:Y:S02]  /*1350*/  IMAD.MOV.U32 R80, RZ, RZ, R104 ;  /* 0x000000ffff507224 */ /* 0x000fe400078e0068 */
.L_x_3438:
[----:B------:R-:W-:Y:S05]  /*1360*/  BSYNC B2 ;  /* 0x0000000000027941 */ /* 0x000fea0003800000 */
.L_x_3436:
        /* <DEDUP_REMOVED lines=16> */
.L_x_3442:
[----:B------:R-:W-:Y:S05]  /*1470*/  BSYNC B3 ;  /* 0x0000000000037941 */ /* 0x000fea0003800000 */
.L_x_3441:
        /* <DEDUP_REMOVED lines=40> */
[----:B------:R-:W-:Y:S02]  /*1700*/  LOP3.LUT R110, R75, UR25, R76, 0x96, !PT ;  /* 0x000000194b6e7c12 */ /* 0x000fe4000f8e964c */
[----:B------:R-:W-:Y:S02]  /*1710*/  MOV R104, R74 ;  /* 0x0000004a00687202 */ /* 0x000fe40000000f00 */
[----:B------:R-:W-:Y:S02]  /*1720*/  LOP3.LUT R109, R109, UR26, R72, 0x96, !PT ;  /* 0x0000001a6d6d7c12 */ /* 0x000fe4000f8e9648 */
.L_x_3440:
[----:B------:R-:W-:Y:S05]  /*1730*/  BSYNC B2 ;  /* 0x0000000000027941 */ /* 0x000fea0003800000 */
.L_x_3439:
[----:B------:R-:W0:Y:S01]  /*1740*/  I2F.U32 R72, R80 ;  /* 0x0000005000487306 */ /* 0x000e220000201000 */
[----:B-----5:R-:W-:Y:S01]  /*1750*/  PRMT R74, RZ, 0x7610, R68 ;  /* 0x00007610ff4a7816 */ /* 0x020fe20000000044 */
[----:B------:R-:W-:-:S04]  /*1760*/  IMAD.MOV.U32 R75, RZ, RZ, 0x2f800000 ;  /* 0x2f800000ff4b7424 */ /* 0x000fc800078e00ff */
[----:B------:R-:W-:-:S04]  /*1770*/  FMUL.FTZ R74, R74, c[0x0][0x1ec] ;  /* 0x00007b004a4a7a20 */ /* 0x000fc80000410000 */
[----:B------:R-:W-:Y:S02]  /*1780*/  FMUL.FTZ R74, R74, c[0x0][0x1e8] ;  /* 0x00007a004a4a7a20 */ /* 0x000fe40000410000 */
[----:B0-----:R-:W-:Y:S01]  /*1790*/  FFMA.FTZ R72, R72, R75, 1.1641532182693481445e-10 ;  /* 0x2f00000048487423 */ /* 0x001fe2000001004b */
[----:B------:R-:W-:-:S04]  /*17a0*/  PRMT R75, RZ, 0x7610, R40 ;  /* 0x00007610ff4b7816 */ /* 0x000fc80000000028 */
[----:B------:R-:W-:-:S04]  /*17b0*/  FSETP.GTU.FTZ.AND P3, PT, R72, c[0x0][0x1e4], PT ;  /* 0x0000790048007a0b */ /* 0x000fc80003f7c000 */
[----:B------:R-:W-:Y:S02]  /*17c0*/  FSEL R74, R74, RZ, !P3 ;  /* 0x000000ff4a4a7208 */ /* 0x000fe40005800000 */
[----:B------:R-:W-:-:S03]  /*17d0*/  SEL R124, RZ, 0x1, P3 ;  /* 0x00000001ff7c7807 */ /* 0x000fc60001800000 */
[----:B------:R-:W-:Y:S01]  /*17e0*/  FMUL.FTZ R82, R74, R75 ;  /* 0x0000004b4a527220 */ /* 0x000fe20000410000 */
[----:B------:R-:W-:-:S05]  /*17f0*/  @P0 PRMT R75, RZ, 0x7610, R64 ;  /* 0x00007610ff4b0816 */ /* 0x000fca0000000040 */
[----:B------:R-:W-:Y:S02]  /*1800*/  @P0 FADD.FTZ R82, R82, R75 ;  /* 0x0000004b52520221 */ /* 0x000fe40000010000 */
.L_x_3435:
[----:B------:R-:W-:Y:S05]  /*1810*/  BSYNC B1 ;  /* 0x0000000000017941 */ /* 0x000fea0003800000 */
.L_x_3433:
        /* <DEDUP_REMOVED lines=8> */
.L_x_3444:
        /* <DEDUP_REMOVED lines=12> */
.L_x_3447:
[----:B------:R-:W-:Y:S02]  /*1960*/  IMAD.MOV.U32 R80, RZ, RZ, R104 ;  /* 0x000000ffff507224 */ /* 0x000fe400078e0068 */
.L_x_3448:
[----:B------:R-:W-:Y:S05]  /*1970*/  BSYNC B2 ;  /* 0x0000000000027941 */ /* 0x000fea0003800000 */
.L_x_3446:
        /* <DEDUP_REMOVED lines=16> */
.L_x_3452:
[----:B------:R-:W-:Y:S05]  /*1a80*/  BSYNC B3 ;  /* 0x0000000000037941 */ /* 0x000fea0003800000 */
.L_x_3451:
        /* <DEDUP_REMOVED lines=42> */
[----:B------:R-:W-:Y:S02]  /*1d30*/  IMAD.MOV.U32 R72, RZ, RZ, RZ ;  /* 0x000000ffff487224 */ /* 0x000fe400078e00ff */
.L_x_3450:
[----:B------:R-:W-:Y:S05]  /*1d40*/  BSYNC B2 ;  /* 0x0000000000027941 */ /* 0x000fea0003800000 */
.L_x_3449:
        /* <DEDUP_REMOVED lines=13> */
.L_x_3445:
[----:B------:R-:W-:Y:S05]  /*1e20*/  BSYNC B1 ;  /* 0x0000000000017941 */ /* 0x000fea0003800000 */
.L_x_3443:
        /* <DEDUP_REMOVED lines=8> */
.L_x_3454:
        /* <DEDUP_REMOVED lines=12> */
.L_x_3457:
[----:B------:R-:W-:Y:S02]  /*1f70*/  IMAD.MOV.U32 R86, RZ, RZ, R104 ;  /* 0x000000ffff567224 */ /* 0x000fe400078e0068 */
.L_x_3458:
[----:B------:R-:W-:Y:S05]  /*1f80*/  BSYNC B2 ;  /* 0x0000000000027941 */ /* 0x000fea0003800000 */
.L_x_3456:
        /* <DEDUP_REMOVED lines=16> */
.L_x_3462:
[----:B------:R-:W-:Y:S05]  /*2090*/  BSYNC B3 ;  /* 0x0000000000037941 */ /* 0x000fea0003800000 */
.L_x_3461:
        /* <DEDUP_REMOVED lines=43> */
.L_x_3460:
[----:B------:R-:W-:Y:S05]  /*2350*/  BSYNC B2 ;  /* 0x0000000000027941 */ /* 0x000fea0003800000 */
.L_x_3459:
        /* <DEDUP_REMOVED lines=13> */
.L_x_3455:
[----:B------:R-:W-:Y:S05]  /*2430*/  BSYNC B1 ;  /* 0x0000000000017941 */ /* 0x000fea0003800000 */
.L_x_3453:
        /* <DEDUP_REMOVED lines=8> */
.L_x_3464:
        /* <DEDUP_REMOVED lines=12> */
.L_x_3467:
[----:B------:R-:W-:Y:S02]  /*2580*/  IMAD.MOV.U32 R86, RZ, RZ, R104 ;  /* 0x000000ffff567224 */ /* 0x000fe400078e0068 */
.L_x_3468:
[----:B------:R-:W-:Y:S05]  /*2590*/  BSYNC B2 ;  /* 0x0000000000027941 */ /* 0x000fea0003800000 */
.L_x_3466:
        /* <DEDUP_REMOVED lines=16> */
.L_x_3472:
[----:B------:R-:W-:Y:S05]  /*26a0*/  BSYNC B3 ;  /* 0x0000000000037941 */ /* 0x000fea0003800000 */
.L_x_3471:
        /* <DEDUP_REMOVED lines=43> */
.L_x_3470:
[----:B------:R-:W-:Y:S05]  /*2960*/  BSYNC B2 ;  /* 0x0000000000027941 */ /* 0x000fea0003800000 */
.L_x_3469:
        /* <DEDUP_REMOVED lines=13> */
.L_x_3465:
[----:B------:R-:W-:Y:S05]  /*2a40*/  BSYNC B1 ;  /* 0x0000000000017941 */ /* 0x000fea0003800000 */
.L_x_3463:
        /* <DEDUP_REMOVED lines=8> */
.L_x_3474:
        /* <DEDUP_REMOVED lines=12> */
.L_x_3477:
[----:B------:R-:W-:Y:S02]  /*2b90*/  MOV R88, R104 ;  /* 0x0000006800587202 */ /* 0x000fe40000000f00 */
.L_x_3478:
[----:B------:R-:W-:Y:S05]  /*2ba0*/  BSYNC B2 ;  /* 0x0000000000027941 */ /* 0x000fea0003800000 */
.L_x_3476:
        /* <DEDUP_REMOVED lines=16> */
.L_x_3482:
[----:B------:R-:W-:Y:S05]  /*2cb0*/  BSYNC B3 ;  /* 0x0000000000037941 */ /* 0x000fea0003800000 */
.L_x_3481:
        /* <DEDUP_REMOVED lines=43> */
.L_x_3480:
[----:B------:R-:W-:Y:S05]  /*2f70*/  BSYNC B2 ;  /* 0x0000000000027941 */ /* 0x000fea0003800000 */
.L_x_3479:
[----:B------:R-:W0:Y:S01]  /*2f80*/  I2F.U32 R72, R88 ;  /* 0x0000005800487306 */ /* 0x000e220000201000 */
[----:B------:R-:W-:Y:S01]  /*2f90*/  HFMA2.MMA R75, -RZ, RZ, 0.1171875, 0 ;  /* 0x2f800000ff4b7435 */ /* 0x000fe200000001ff */
[----:B-----5:R-:W-:-:S05]  /*2fa0*/  PRMT R74, RZ, 0x7610, R70 ;  /* 0x00007610ff4a7816 */ /* 0x020fca0000000046 */
        /* <DEDUP_REMOVED lines=10> */
.L_x_3475:
[----:B------:R-:W-:Y:S05]  /*3050*/  BSYNC B1 ;  /* 0x0000000000017941 */ /* 0x000fea0003800000 */
.L_x_3473:
        /* <DEDUP_REMOVED lines=8> */
.L_x_3484:
        /* <DEDUP_REMOVED lines=12> */
.L_x_3487:
[----:B------:R-:W-:Y:S02]  /*31a0*/  IMAD.MOV.U32 R88, RZ, RZ, R104 ;  /* 0x000000ffff587224 */ /* 0x000fe400078e0068 */
.L_x_3488:
[----:B------:R-:W-:Y:S05]  /*31b0*/  BSYNC B2 ;  /* 0x0000000000027941 */ /* 0x000fea0003800000 */
.L_x_3486:
        /* <DEDUP_REMOVED lines=16> */
.L_x_3492:
[----:B------:R-:W-:Y:S05]  /*32c0*/  BSYNC B3 ;  /* 0x0000000000037941 */ /* 0x000fea0003800000 */
.L_x_3491:
        /* <DEDUP_REMOVED lines=43> */
.L_x_3490:
[----:B------:R-:W-:Y:S05]  /*3580*/  BSYNC B2 ;  /* 0x0000000000027941 */ /* 0x000fea0003800000 */
.L_x_3489:
        /* <DEDUP_REMOVED lines=13> */
.L_x_3485:
[----:B------:R-:W-:Y:S05]  /*3660*/  BSYNC B1 ;  /* 0x0000000000017941 */ /* 0x000fea0003800000 */
.L_x_3483:
        /* <DEDUP_REMOVED lines=8> */
.L_x_3494:
        /* <DEDUP_REMOVED lines=12> */
.L_x_3497:
[----:B------:R-:W-:Y:S02]  /*37b0*/  IMAD.MOV.U32 R90, RZ, RZ, R104 ;  /* 0x000000ffff5a7224 */ /* 0x000fe400078e0068 */
.L_x_3498:
[----:B------:R-:W-:Y:S05]  /*37c0*/  BSYNC B2 ;  /* 0x0000000000027941 */ /* 0x000fea0003800000 */
.L_x_3496:
        /* <DEDUP_REMOVED lines=16> */
.L_x_3502:
[----:B------:R-:W-:Y:S05]  /*38d0*/  BSYNC B3 ;  /* 0x0000000000037941 */ /* 0x000fea0003800000 */
.L_x_3501:
        /* <DEDUP_REMOVED lines=41> */
[----:B------:R-:W-:Y:S02]  /*3b70*/  MOV R104, R74 ;  /* 0x0000004a00687202 */ /* 0x000fe40000000f00 */
[----:B------:R-:W-:Y:S02]  /*3b80*/  LOP3.LUT R109, R109, UR26, R72, 0x96, !PT ;  /* 0x0000001a6d6d7c12 */ /* 0x000fe4000f8e9648 */
.L_x_3500:
[----:B------:R-:W-:Y:S05]  /*3b90*/  BSYNC B2 ;  /* 0x0000000000027941 */ /* 0x000fea0003800000 */
.L_x_3499:
        /* <DEDUP_REMOVED lines=13> */
.L_x_3495:
[----:B------:R-:W-:Y:S05]  /*3c70*/  BSYNC B1 ;  /* 0x0000000000017941 */ /* 0x000fea0003800000 */
.L_x_3493:
[----:B------:R-:W-:Y:S01]  /*3c80*/  IMAD.MOV.U32 R154, RZ, RZ, 0x10 ;  /* 0x00000010ff9a7424 */ /* 0x000fe200078e00ff */
[----:B------:R-:W-:Y:S01]  /*3c90*/  F2FP.BF16.PACK_AB R75, R76, R77 ;  /* 0x0000004d4c4b723e */ /* 0x000fe200000010ff */
[----:B------:R-:W-:Y:S01]  /*3ca0*/  BSSY B1, `(.L_x_3503) ;  /* 0x000001f000017945 */ /* 0x000fe20003800000 */
[----:B------:R-:W-:Y:S01]  /*3cb0*/  F2FP.BF16.PACK_AB R74, R78, R79 ;  /* 0x0000004f4e4a723e */ /* 0x000fe200000010ff */
[-C--:B------:R-:W-:Y:S01]  /*3cc0*/  IMAD.WIDE.U32 R90, R155, R154.reuse, c[0x0][0x188] ;  /* 0x000062009b5a7625 */ /* 0x080fe200078e009a */
[----:B------:R-:W-:Y:S02]  /*3cd0*/  F2FP.BF16.PACK_AB R73, R80, R81 ;  /* 0x000000515049723e */ /* 0x000fe400000010ff */
[----:B------:R-:W-:Y:S02]  /*3ce0*/  F2FP.BF16.PACK_AB R72, R82, R83 ;  /* 0x000000535248723e */ /* 0x000fe400000010ff */
[----:B------:R-:W-:Y:S02]  /*3cf0*/  IADD3 R127, R157, 0x20, RZ ;  /* 0x000000209d7f7810 */ /* 0x000fe40007ffe0ff */
        /* <DEDUP_REMOVED lines=25> */
.L_x_3504:
[----:B------:R-:W-:Y:S05]  /*3e90*/  BSYNC B1 ;  /* 0x0000000000017941 */ /* 0x000fea0003800000 */
.L_x_3503:
[----:B-----5:R1:W5:Y:S04]  /*3ea0*/  @P1 LDG.E.128 R68, [R88.64] ;  /* 0x0000000658441981 */ /* 0x020368000c1e1d00 */
[----:B------:R1:W5:Y:S01]  /*3eb0*/  @P0 LDG.E.128 R64, [R86.64] ;  /* 0x0000000656400981 */ /* 0x000362000c1e1d00 */
[----:B------:R-:W-:Y:S01]  /*3ec0*/  BSSY B1, `(.L_x_3505) ;  /* 0x0000060000017945 */ /* 0x000fe20003800000 */
[----:B------:R-:W-:Y:S05]  /*3ed0*/  @P2 BRA `(.L_x_3506) ;  /* 0x0000006000002947 */ /* 0x000fea0003800000 */
[----:B------:R-:W-:Y:S01]  /*3ee0*/  HFMA2.MMA R129, -RZ, RZ, 0, 0 ;  /* 0x00000000ff817435 */ /* 0x000fe200000001ff */
[----:B0-----:R-:W-:Y:S01]  /*3ef0*/  IMAD.MOV.U32 R72, RZ, RZ, R128 ;  /* 0x000000ffff487224 */ /* 0x001fe200078e0080 */
[----:B------:R-:W-:Y:S05]  /*3f00*/  @!P0 BRA `(.L_x_3507) ;  /* 0x000005b000008947 */ /* 0x000fea0003800000 */
[----:B------:R-:W-:Y:S01]  /*3f10*/  IMAD.MOV.U32 R72, RZ, RZ, R128 ;  /* 0x000000ffff487224 */ /* 0x000fe200078e0080 */
[----:B-----5:R-:W-:Y:S01]  /*3f20*/  PRMT R129, RZ, 0x5410, R64 ;  /* 0x00005410ff817816 */ /* 0x020fe20000000040 */
[----:B------:R-:W-:Y:S05]  /*3f30*/  BRA `(.L_x_3507) ;  /* 0x0000058000007947 */ /* 0x000fea0003800000 */
.L_x_3506:
        /* <DEDUP_REMOVED lines=12> */
.L_x_3509:
[----:B------:R-:W-:Y:S02]  /*4000*/  IMAD.MOV.U32 R90, RZ, RZ, R104 ;  /* 0x000000ffff5a7224 */ /* 0x000fe400078e0068 */
.L_x_3510:
[----:B------:R-:W-:Y:S05]  /*4010*/  BSYNC B2 ;  /* 0x0000000000027941 */ /* 0x000fea0003800000 */
.L_x_3508:
        /* <DEDUP_REMOVED lines=16> */
.L_x_3514:
[----:B------:R-:W-:Y:S05]  /*4120*/  BSYNC B3 ;  /* 0x0000000000037941 */ /* 0x000fea0003800000 */
.L_x_3513:
[----:B------:R-:W-:Y:S01]  /*4130*/  IMAD.HI.U32 R72, R107, -0x326172a9, RZ ;  /* 0xcd9e8d576b487827 */ /* 0x000fe200078e00ff */
[----:B------:R-:W-:-:S03]  /*4140*/  LOP3.LUT R73, R73, UR5, R102, 0x96, !PT ;  /* 0x0000000549497c12 */ /* 0x000fc6000f8e9666 */
[----:B-1----:R-:W-:Y:S01]  /*4150*/  IMAD R87, R107, -0x326172a9, RZ ;  /* 0xcd9e8d576b577824 */ /* 0x002fe200078e02ff */
        /* <DEDUP_REMOVED lines=38> */
[----:B------:R-:W-:Y:S01]  /*43c0*/  LOP3.LUT R109, R109, UR26, R72, 0x96, !PT ;  /* 0x0000001a6d6d7c12 */ /* 0x000fe2000f8e9648 */
[----:B------:R-:W-:Y:S02]  /*43d0*/  IMAD.MOV.U32 R72, RZ, RZ, RZ ;  /* 0x000000ffff487224 */ /* 0x000fe400078e00ff */
.L_x_3512:
[----:B------:R-:W-:Y:S05]  /*43e0*/  BSYNC B2 ;  /* 0x0000000000027941 */ /* 0x000fea0003800000 */
.L_x_3511:
        /* <DEDUP_REMOVED lines=13> */
.L_x_3507:
[----:B------:R-:W-:Y:S05]  /*44c0*/  BSYNC B1 ;  /* 0x0000000000017941 */ /* 0x000fea0003800000 */
.L_x_3505:
        /* <DEDUP_REMOVED lines=8> */
.L_x_3516:
        /* <DEDUP_REMOVED lines=12> */
.L_x_3519:
[----:B------:R-:W-:Y:S02]  /*4610*/  IMAD.MOV.U32 R90, RZ, RZ, R104 ;  /* 0x000000ffff5a7224 */ /* 0x000fe400078e0068 */
.L_x_3520:
[----:B------:R-:W-:Y:S05]  /*4620*/  BSYNC B2 ;  /* 0x0000000000027941 */ /* 0x000fea0003800000 */
.L_x_3518:
        /* <DEDUP_REMOVED lines=16> */
.L_x_3524:
[----:B------:R-:W-:Y:S05]  /*4730*/  BSYNC B3 ;  /* 0x0000000000037941 */ /* 0x000fea0003800000 */
.L_x_3523:
        /* <DEDUP_REMOVED lines=43> */
.L_x_3522:
[----:B------:R-:W-:Y:S05]  /*49f0*/  BSYNC B2 ;  /* 0x0000000000027941 */ /* 0x000fea0003800000 */
.L_x_3521:
        /* <DEDUP_REMOVED lines=13> */
.L_x_3517:
[----:B------:R-:W-:Y:S05]  /*4ad0*/  BSYNC B1 ;  /* 0x0000000000017941 */ /* 0x000fea0003800000 */
.L_x_3515:
        /* <DEDUP_REMOVED lines=8> */
.L_x_3526:
        /* <DEDUP_REMOVED lines=12> */
.L_x_3529:
[----:B------:R-:W-:Y:S02]  /*4c20*/  IMAD.MOV.U32 R90, RZ, RZ, R104 ;  /* 0x000000ffff5a7224 */ /* 0x000fe400078e0068 */
.L_x_3530:
[----:B------:R-:W-:Y:S05]  /*4c30*/  BSYNC B2 ;  /* 0x0000000000027941 */ /* 0x000fea0003800000 */
.L_x_3528:
        /* <DEDUP_REMOVED lines=16> */
.L_x_3534:
[----:B------:R-:W-:Y:S05]  /*4d40*/  BSYNC B3 ;  /* 0x0000000000037941 */ /* 0x000fea0003800000 */
.L_x_3533:
        /* <DEDUP_REMOVED lines=43> */
.L_x_3532:
[----:B------:R-:W-:Y:S05]  /*5000*/  BSYNC B2 ;  /* 0x0000000000027941 */ /* 0x000fea0003800000 */
.L_x_3531:
        /* <DEDUP_REMOVED lines=13> */
.L_x_3527:
[----:B------:R-:W-:Y:S05]  /*50e0*/  BSYNC B1 ;  /* 0x0000000000017941 */ /* 0x000fea0003800000 */
.L_x_3525:
        /* <DEDUP_REMOVED lines=8> */
.L_x_3536:
        /* <DEDUP_REMOVED lines=12> */
.L_x_3539:
[----:B------:R-:W-:Y:S02]  /*5230*/  MOV R122, R104 ;  /* 0x00000068007a7202 */ /* 0x000fe40000000f00 */
.L_x_3540:
[----:B------:R-:W-:Y:S05]  /*5240*/  BSYNC B2 ;  /* 0x0000000000027941 */ /* 0x000fea0003800000 */
.L_x_3538:
        /* <DEDUP_REMOVED lines=16> */
.L_x_3544:
[----:B------:R-:W-:Y:S05]  /*5350*/  BSYNC B3 ;  /* 0x0000000000037941 */ /* 0x000fea0003800000 */
.L_x_3543:
        /* <DEDUP_REMOVED lines=42> */
[----:B------:R-:W-:Y:S02]  /*5600*/  LOP3.LUT R109, R109, UR26, R72, 0x96, !PT ;  /* 0x0000001a6d6d7c12 */ /* 0x000fe4000f8e9648 */
.L_x_3542:
[----:B------:R-:W-:Y:S05]  /*5610*/  BSYNC B2 ;  /* 0x0000000000027941 */ /* 0x000fea0003800000 */
.L_x_3541:
        /* <DEDUP_REMOVED lines=11> */
[----:B------:R-:W-:Y:S02]  /*56d0*/  @P0 PRMT R75, RZ, 0x7610, R65 ;  /* 0x00007610ff4b0816 */ /* 0x000fe40000000041 */
[----:B------:R-:W-:-:S03]  /*56e0*/  PRMT R122, R72, 0x7610, R122 ;  /* 0x00007610487a7816 */ /* 0x000fc6000000007a */
[----:B------:R-:W-:Y:S02]  /*56f0*/  @P0 FADD.FTZ R90, R75, R90 ;  /* 0x0000005a4b5a0221 */ /* 0x000fe40000010000 */
.L_x_3537:
[----:B------:R-:W-:Y:S05]  /*5700*/  BSYNC B1 ;  /* 0x0000000000017941 */ /* 0x000fea0003800000 */
.L_x_3535:
[----:B------:R-:W-:Y:S01]  /*5710*/  BSSY B1, `(.L_x_3545) ;  /* 0x0000061000017945 */ /* 0x000fe20003800000 */
[----:B------:R-:W-:Y:S05]  /*5720*/  @P2 BRA `(.L_x_3546) ;  /* 0x0000006000002947 */ /* 0x000fea0003800000 */
[----:B-1----:R-:W-:Y:S02]  /*5730*/  IMAD.MOV.U32 R89, RZ, RZ, RZ ;  /* 0x000000ffff597224 */ /* 0x002fe400078e00ff */
[----:B------:R-:W-:Y:S01]  /*5740*/  IMAD.MOV.U32 R72, RZ, RZ, R73 ;  /* 0x000000ffff487224 */ /* 0x000fe200078e0049 */
[----:B------:R-:W-:Y:S05]  /*5750*/  @!P0 BRA `(.L_x_3547) ;  /* 0x000005c000008947 */ /* 0x000fea0003800000 */
[----:B------:R-:W-:Y:S01]  /*5760*/  IMAD.MOV.U32 R72, RZ, RZ, R73 ;  /* 0x000000ffff487224 */ /* 0x000fe200078e0049 */
[----:B-----5:R-:W-:Y:S01]  /*5770*/  PRMT R89, RZ, 0x5410, R66 ;  /* 0x00005410ff597816 */ /* 0x020fe20000000042 */
[----:B------:R-:W-:Y:S05]  /*5780*/  BRA `(.L_x_3547) ;  /* 0x0000059000007947 */ /* 0x000fea0003800000 */
.L_x_3546:
        /* <DEDUP_REMOVED lines=12> */
.L_x_3549:
[----:B------:R-:W-:Y:S02]  /*5850*/  IMAD.MOV.U32 R121, RZ, RZ, R104 ;  /* 0x000000ffff797224 */ /* 0x000fe400078e0068 */
.L_x_3550:
[----:B------:R-:W-:Y:S05]  /*5860*/  BSYNC B2 ;  /* 0x0000000000027941 */ /* 0x000fea0003800000 */
.L_x_3548:
        /* <DEDUP_REMOVED lines=16> */
.L_x_3554:
[----:B------:R-:W-:Y:S05]  /*5970*/  BSYNC B3 ;  /* 0x0000000000037941 */ /* 0x000fea0003800000 */
.L_x_3553:
        /* <DEDUP_REMOVED lines=43> */
.L_x_3552:
[----:B------:R-:W-:Y:S05]  /*5c30*/  BSYNC B2 ;  /* 0x0000000000027941 */ /* 0x000fea0003800000 */
.L_x_3551:
        /* <DEDUP_REMOVED lines=8> */
[----:B-1----:R-:W-:Y:S02]  /*5cc0*/  FSEL R89, R75, RZ, !P3 ;  /* 0x000000ff4b597208 */ /* 0x002fe40005800000 */
[----:B------:R-:W-:-:S03]  /*5cd0*/  SEL R73, RZ, 0x1, P3 ;  /* 0x00000001ff497807 */ /* 0x000fc60001800000 */
[----:B------:R-:W-:Y:S01]  /*5ce0*/  FMUL.FTZ R89, R89, R74 ;  /* 0x0000004a59597220 */ /* 0x000fe20000410000 */
[----:B------:R-:W-:Y:S02]  /*5cf0*/  @P0 PRMT R74, RZ, 0x5410, R66 ;  /* 0x00005410ff4a0816 */ /* 0x000fe40000000042 */
[----:B------:R-:W-:-:S03]  /*5d00*/  PRMT R121, R73, 0x7610, R121 ;  /* 0x0000761049797816 */ /* 0x000fc60000000079 */
[----:B------:R-:W-:Y:S02]  /*5d10*/  @P0 FADD.FTZ R89, R74, R89 ;  /* 0x000000594a590221 */ /* 0x000fe40000010000 */
.L_x_3547:
[----:B------:R-:W-:Y:S05]  /*5d20*/  BSYNC B1 ;  /* 0x0000000000017941 */ /* 0x000fea0003800000 */
.L_x_3545:
        /* <DEDUP_REMOVED lines=8> */
.L_x_3556:
        /* <DEDUP_REMOVED lines=12> */
.L_x_3559:
[----:B------:R-:W-:Y:S02]  /*5e70*/  IMAD.MOV.U32 R120, RZ, RZ, R104 ;  /* 0x000000ffff787224 */ /* 0x000fe400078e0068 */
.L_x_3560:
[----:B------:R-:W-:Y:S05]  /*5e80*/  BSYNC B2 ;  /* 0x0000000000027941 */ /* 0x000fea0003800000 */
.L_x_3558:
        /* <DEDUP_REMOVED lines=16> */
.L_x_3564:
[----:B------:R-:W-:Y:S05]  /*5f90*/  BSYNC B3 ;  /* 0x0000000000037941 */ /* 0x000fea0003800000 */
.L_x_3563:
        /* <DEDUP_REMOVED lines=43> */
.L_x_3562:
[----:B------:R-:W-:Y:S05]  /*6250*/  BSYNC B2 ;  /* 0x0000000000027941 */ /* 0x000fea0003800000 */
.L_x_3561:
        /* <DEDUP_REMOVED lines=14> */
.L_x_3557:
[----:B------:R-:W-:Y:S05]  /*6340*/  BSYNC B1 ;  /* 0x0000000000017941 */ /* 0x000fea0003800000 */
.L_x_3555:
        /* <DEDUP_REMOVED lines=8> */
.L_x_3566:
        /* <DEDUP_REMOVED lines=12> */
.L_x_3569:
[----:B------:R-:W-:Y:S02]  /*6490*/  IMAD.MOV.U32 R119, RZ, RZ, R104 ;  /* 0x000000ffff777224 */ /* 0x000fe400078e0068 */
.L_x_3570:
[----:B------:R-:W-:Y:S05]  /*64a0*/  BSYNC B2 ;  /* 0x0000000000027941 */ /* 0x000fea0003800000 */
.L_x_3568:
        /* <DEDUP_REMOVED lines=16> */
.L_x_3574:
[----:B------:R-:W-:Y:S05]  /*65b0*/  BSYNC B3 ;  /* 0x0000000000037941 */ /* 0x000fea0003800000 */
.L_x_3573:
        /* <DEDUP_REMOVED lines=43> */
.L_x_3572:
[----:B------:R-:W-:Y:S05]  /*6870*/  BSYNC B2 ;  /* 0x0000000000027941 */ /* 0x000fea0003800000 */
.L_x_3571:
        /* <DEDUP_REMOVED lines=14> */
.L_x_3567:
[----:B------:R-:W-:Y:S05]  /*6960*/  BSYNC B1 ;  /* 0x0000000000017941 */ /* 0x000fea0003800000 */
.L_x_3565:
        /* <DEDUP_REMOVED lines=8> */
.L_x_3576:
        /* <DEDUP_REMOVED lines=12> */
.L_x_3579:
[----:B------:R-:W-:Y:S02]  /*6ab0*/  IMAD.MOV.U32 R118, RZ, RZ, R104 ;  /* 0x000000ffff767224 */ /* 0x000fe400078e0068 */
.L_x_3580:
[----:B------:R-:W-:Y:S05]  /*6ac0*/  BSYNC B2 ;  /* 0x0000000000027941 */ /* 0x000fea0003800000 */
.L_x_3578:
        /* <DEDUP_REMOVED lines=16> */
.L_x_3584:
[----:B------:R-:W-:Y:S05]  /*6bd0*/  BSYNC B3 ;  /* 0x0000000000037941 */ /* 0x000fea0003800000 */
.L_x_3583:
        /* <DEDUP_REMOVED lines=43> */
.L_x_3582:
[----:B------:R-:W-:Y:S05]  /*6e90*/  BSYNC B2 ;  /* 0x0000000000027941 */ /* 0x000fea0003800000 */
.L_x_3581:
        /* <DEDUP_REMOVED lines=14> */
.L_x_3577:
[----:B------:R-:W-:Y:S05]  /*6f80*/  BSYNC B1 ;  /* 0x0000000000017941 */ /* 0x000fea0003800000 */
.L_x_3575:
[-C--:B------:R-:W-:Y:S01]  /*6f90*/  IMAD.WIDE.U32 R134, R135, R154.reuse, c[0x0][0x188] ;  /* 0x0000620087867625 */ /* 0x080fe200078e009a */
[----:B------:R-:W-:Y:S01]  /*6fa0*/  F2FP.BF16.PACK_AB R75, R86, R87 ;  /* 0x00000057564b723e */ /* 0x000fe200000010ff */
[----:B------:R-:W-:Y:S01]  /*6fb0*/  BSSY B1, `(.L_x_3585) ;  /* 0x000001e000017945 */ /* 0x000fe20003800000 */
[----:B------:R-:W-:Y:S02]  /*6fc0*/  F2FP.BF16.PACK_AB R74, R88, R89 ;  /* 0x00000059584a723e */ /* 0x000fe400000010ff */
        /* <DEDUP_REMOVED lines=10> */
[----:B------:R-:W-:Y:S02]  /*7070*/  PRMT R75, R120, 0x7104, RZ ;  /* 0x00007104784b7816 */ /* 0x000fe400000000ff */
[----:B------:R-:W-:Y:S02]  /*7080*/  LOP3.LUT R73, R73, 0xff0000, RZ, 0xc0, !PT ;  /* 0x00ff000049497812 */ /* 0x000fe400078ec0ff */
[----:B------:R-:W-:Y:S02]  /*7090*/  LOP3.LUT R134, R122, 0xff, RZ, 0xc0, !PT ;  /* 0x000000ff7a867812 */ /* 0x000fe400078ec0ff */
[----:B------:R-:W-:-:S02]  /*70a0*/  PRMT R72, R73, 0x4210, R72 ;  /* 0x0000421049487816 */ /* 0x000fc40000000048 */
[----:B------:R-:W-:Y:S01]  /*70b0*/  LOP3.LUT R74, R123, 0xff, RZ, 0xc0, !PT ;  /* 0x000000ff7b4a7812 */ /* 0x000fe200078ec0ff */
[----:B------:R-:W-:Y:S01]  /*70c0*/  IMAD.WIDE.U32 R134, R134, 0x1000000, RZ ;  /* 0x0100000086867825 */ /* 0x000fe200078e00ff */
[----:B------:R-:W-:Y:S02]  /*70d0*/  LOP3.LUT R138, R72, 0xff00, R75, 0xf8, !PT ;  /* 0x0000ff00488a7812 */ /* 0x000fe400078ef84b */
[----:B------:R-:W-:Y:S01]  /*70e0*/  LOP3.LUT R73, R124, 0xff, RZ, 0xc0, !PT ;  /* 0x000000ff7c497812 */ /* 0x000fe200078ec0ff */
[----:B------:R-:W-:Y:S01]  /*70f0*/  IMAD.WIDE.U32 R74, R74, 0x10000, RZ ;  /* 0x000100004a4a7825 */ /* 0x000fe200078e00ff */
[----:B------:R-:W-:Y:S01]  /*7100*/  LOP3.LUT R137, R138, 0xff, R121, 0xf8, !PT ;  /* 0x000000ff8a897812 */ /* 0x000fe200078ef879 */
[----:B------:R-:W-:Y:S02]  /*7110*/  HFMA2.MMA R138, -RZ, RZ, 0, 4.76837158203125e-07 ;  /* 0x00000008ff8a7435 */ /* 0x000fe400000001ff */
[----:B------:R-:W-:Y:S01]  /*7120*/  IMAD.WIDE.U32 R72, R73, 0x100, RZ ;  /* 0x0000010049487825 */ /* 0x000fe200078e00ff */
[----:B------:R-:W-:-:S04]  /*7130*/  LOP3.LUT R137, R75, R137, R135, 0xfe, !PT ;  /* 0x000000894b897212 */ /* 0x000fc800078efe87 */
[----:B------:R-:W-:Y:S02]  /*7140*/  LOP3.LUT R72, R72, R134, R74, 0xfe, !PT ;  /* 0x0000008648487212 */ /* 0x000fe400078efe4a */
[----:B------:R-:W-:Y:S01]  /*7150*/  LOP3.LUT R73, R137, R73, RZ, 0xfc, !PT ;  /* 0x0000004989497212 */ /* 0x000fe200078efcff */
[----:B------:R-:W-:Y:S01]  /*7160*/  IMAD.WIDE.U32 R74, R127, R138, c[0x0][0x190] ;  /* 0x000064007f4a7625 */ /* 0x000fe200078e008a */
[----:B------:R-:W-:-:S05]  /*7170*/  LOP3.LUT R72, R72, 0xff, R125, 0xf8, !PT ;  /* 0x000000ff48487812 */ /* 0x000fca00078ef87d */
[----:B------:R0:W-:Y:S02]  /*7180*/  STG.E.64 [R74.64], R72 ;  /* 0x000000484a007986 */ /* 0x0001e4000c101b06 */
.L_x_3586:
[----:B------:R-:W-:Y:S05]  /*7190*/  BSYNC B1 ;  /* 0x0000000000017941 */ /* 0x000fea0003800000 */
.L_x_3585:
[----:B-----5:R1:W5:Y:S04]  /*71a0*/  @P1 LDG.E.128 R68, [R132.64] ;  /* 0x0000000684441981 */ /* 0x020368000c1e1d00 */
[----:B------:R1:W5:Y:S01]  /*71b0*/  @P0 LDG.E.128 R64, [R130.64] ;  /* 0x0000000682400981 */ /* 0x000362000c1e1d00 */
[----:B------:R-:W-:Y:S01]  /*71c0*/  BSSY B1, `(.L_x_3587) ;  /* 0x0000061000017945 */ /* 0x000fe20003800000 */
[----:B------:R-:W-:Y:S05]  /*71d0*/  @P2 BRA `(.L_x_3588) ;  /* 0x0000006000002947 */ /* 0x000fea0003800000 */
[----:B-1----:R-:W-:Y:S02]  /*71e0*/  IMAD.MOV.U32 R130, RZ, RZ, RZ ;  /* 0x000000ffff827224 */ /* 0x002fe400078e00ff */
[----:B0-----:R-:W-:Y:S01]  /*71f0*/  IMAD.MOV.U32 R72, RZ, RZ, R136 ;  /* 0x000000ffff487224 */ /* 0x001fe200078e0088 */
[----:B------:R-:W-:Y:S05]  /*7200*/  @!P0 BRA `(.L_x_3589) ;  /* 0x000005c000008947 */ /* 0x000fea0003800000 */
[----:B------:R-:W-:Y:S01]  /*7210*/  IMAD.MOV.U32 R72, RZ, RZ, R136 ;  /* 0x000000ffff487224 */ /* 0x000fe200078e0088 */
[----:B-----5:R-:W-:Y:S01]  /*7220*/  PRMT R130, RZ, 0x5410, R64 ;  /* 0x00005410ff827816 */ /* 0x020fe20000000040 */
[----:B------:R-:W-:Y:S05]  /*7230*/  BRA `(.L_x_3589) ;  /* 0x0000059000007947 */ /* 0x000fea0003800000 */
.L_x_3588:
[C---:B------:R-:W-:Y:S01]  /*7240*/  ISETP.NE.AND P3, PT, R136.reuse, 0x1, PT ;  /* 0x000000018800780c */ /* 0x040fe20003f65270 */
[----:B------:R-:W-:Y:S01]  /*7250*/  BSSY B2, `(.L_x_3590) ;  /* 0x000000c000027945 */ /* 0x000fe20003800000 */
[----:B0-----:R-:W-:-:S11]  /*7260*/  IADD3 R72, R136, 0x1, RZ ;  /* 0x0000000188487810 */ /* 0x001fd60007ffe0ff */
        /* <DEDUP_REMOVED lines=9> */
.L_x_3591:
[----:B------:R-:W-:Y:S02]  /*7300*/  IMAD.MOV.U32 R125, RZ, RZ, R104 ;  /* 0x000000ffff7d7224 */ /* 0x000fe400078e0068 */
.L_x_3592:
[----:B------:R-:W-:Y:S05]  /*7310*/  BSYNC B2 ;  /* 0x0000000000027941 */ /* 0x000fea0003800000 */
.L_x_3590:
        /* <DEDUP_REMOVED lines=16> */
.L_x_3596:
[----:B------:R-:W-:Y:S05]  /*7420*/  BSYNC B3 ;  /* 0x0000000000037941 */ /* 0x000fea0003800000 */
.L_x_3595:
        /* <DEDUP_REMOVED lines=8> */
[----:B-1----:R-:W-:Y:S01]  /*74b0*/  IMAD.WIDE.U32 R130, R127, -0x2daee0ad, RZ ;  /* 0xd2511f537f827825 */ /* 0x002fe200078e00ff */
        /* <DEDUP_REMOVED lines=34> */
.L_x_3594:
[----:B------:R-:W-:Y:S05]  /*76e0*/  BSYNC B2 ;  /* 0x0000000000027941 */ /* 0x000fea0003800000 */
.L_x_3593:
[----:B------:R-:W0:Y:S01]  /*76f0*/  I2F.U32 R73, R125 ;  /* 0x0000007d00497306 */ /* 0x000e220000201000 */
[----:B-----5:R-:W-:Y:S01]  /*7700*/  PRMT R75, RZ, 0x5410, R68 ;  /* 0x00005410ff4b7816 */ /* 0x020fe20000000044 */
[----:B------:R-:W-:-:S04]  /*7710*/  IMAD.MOV.U32 R74, RZ, RZ, 0x2f800000 ;  /* 0x2f800000ff4a7424 */ /* 0x000fc800078e00ff */
[----:B------:R-:W-:-:S04]  /*7720*/  FMUL.FTZ R75, R75, c[0x0][0x1ec] ;  /* 0x00007b004b4b7a20 */ /* 0x000fc80000410000 */
[----:B------:R-:W-:Y:S02]  /*7730*/  FMUL.FTZ R75, R75, c[0x0][0x1e8] ;  /* 0x00007a004b4b7a20 */ /* 0x000fe40000410000 */
[----:B0-----:R-:W-:-:S05]  /*7740*/  FFMA.FTZ R73, R73, R74, 1.1641532182693481445e-10 ;  /* 0x2f00000049497423 */ /* 0x001fca000001004a */
[----:B------:R-:W-:-:S04]  /*7750*/  FSETP.GTU.FTZ.AND P3, PT, R73, c[0x0][0x1e4], PT ;  /* 0x0000790049007a0b */ /* 0x000fc80003f7c000 */
[----:B-1----:R-:W-:Y:S02]  /*7760*/  FSEL R130, R75, RZ, !P3 ;  /* 0x000000ff4b827208 */ /* 0x002fe40005800000 */
[----:B------:R-:W-:Y:S02]  /*7770*/  PRMT R75, RZ, 0x5410, R32 ;  /* 0x00005410ff4b7816 */ /* 0x000fe40000000020 */
[----:B------:R-:W-:-:S03]  /*7780*/  SEL R73, RZ, 0x1, P3 ;  /* 0x00000001ff497807 */ /* 0x000fc60001800000 */
[----:B------:R-:W-:Y:S01]  /*7790*/  FMUL.FTZ R130, R130, R75 ;  /* 0x0000004b82827220 */ /* 0x000fe20000410000 */
[----:B------:R-:W-:Y:S02]  /*77a0*/  @P0 PRMT R75, RZ, 0x5410, R64 ;  /* 0x00005410ff4b0816 */ /* 0x000fe40000000040 */
[----:B------:R-:W-:-:S03]  /*77b0*/  PRMT R125, R73, 0x7610, R125 ;  /* 0x00007610497d7816 */ /* 0x000fc6000000007d */
[----:B------:R-:W-:Y:S02]  /*77c0*/  @P0 FADD.FTZ R130, R75, R130 ;  /* 0x000000824b820221 */ /* 0x000fe40000010000 */
.L_x_3589:
[----:B------:R-:W-:Y:S05]  /*77d0*/  BSYNC B1 ;  /* 0x0000000000017941 */ /* 0x000fea0003800000 */
.L_x_3587:
        /* <DEDUP_REMOVED lines=8> */
.L_x_3598:
        /* <DEDUP_REMOVED lines=12> */
.L_x_3601:
[----:B------:R-:W-:Y:S02]  /*7920*/  MOV R124, R104 ;  /* 0x00000068007c7202 */ /* 0x000fe40000000f00 */
.L_x_3602:
[----:B------:R-:W-:Y:S05]  /*7930*/  BSYNC B2 ;  /* 0x0000000000027941 */ /* 0x000fea0003800000 */
.L_x_3600:
        /* <DEDUP_REMOVED lines=16> */
.L_x_3606:
[----:B------:R-:W-:Y:S05]  /*7a40*/  BSYNC B3 ;  /* 0x0000000000037941 */ /* 0x000fea0003800000 */
.L_x_3605:
        /* <DEDUP_REMOVED lines=43> */
.L_x_3604:
[----:B------:R-:W-:Y:S05]  /*7d00*/  BSYNC B2 ;  /* 0x0000000000027941 */ /* 0x000fea0003800000 */
.L_x_3603:
        /* <DEDUP_REMOVED lines=8> */
[----:B------:R-:W-:Y:S02]  /*7d90*/  PRMT R74, RZ, 0x7610, R32 ;  /* 0x00007610ff4a7816 */ /* 0x000fe40000000020 */
[----:B------:R-:W-:-:S03]  /*7da0*/  SEL R72, RZ, 0x1, P3 ;  /* 0x00000001ff487807 */ /* 0x000fc60001800000 */
[----:B------:R-:W-:Y:S01]  /*7db0*/  FMUL.FTZ R137, R137, R74 ;  /* 0x0000004a89897220 */ /* 0x000fe20000410000 */
[----:B------:R-:W-:Y:S02]  /*7dc0*/  @P0 PRMT R74, RZ, 0x7610, R64 ;  /* 0x00007610ff4a0816 */ /* 0x000fe40000000040 */
[----:B------:R-:W-:-:S03]  /*7dd0*/  PRMT R124, R72, 0x7610, R124 ;  /* 0x00007610487c7816 */ /* 0x000fc6000000007c */
[----:B------:R-:W-:Y:S02]  /*7de0*/  @P0 FADD.FTZ R137, R74, R137 ;  /* 0x000000894a890221 */ /* 0x000fe40000010000 */
.L_x_3599:
[----:B------:R-:W-:Y:S05]  /*7df0*/  BSYNC B1 ;  /* 0x0000000000017941 */ /* 0x000fea0003800000 */
.L_x_3597:
        /* <DEDUP_REMOVED lines=8> */
.L_x_3608:
        /* <DEDUP_REMOVED lines=12> */
.L_x_3611:
[----:B------:R-:W-:Y:S02]  /*7f40*/  IMAD.MOV.U32 R123, RZ, RZ, R104 ;  /* 0x000000ffff7b7224 */ /* 0x000fe400078e0068 */
.L_x_3612:
[----:B------:R-:W-:Y:S05]  /*7f50*/  BSYNC B2 ;  /* 0x0000000000027941 */ /* 0x000fea0003800000 */
.L_x_3610:
        /* <DEDUP_REMOVED lines=16> */
.L_x_3616:
[----:B------:R-:W-:Y:S05]  /*8060*/  BSYNC B3 ;  /* 0x0000000000037941 */ /* 0x000fea0003800000 */
.L_x_3615:
        /* <DEDUP_REMOVED lines=43> */
.L_x_3614:
[----:B------:R-:W-:Y:S05]  /*8320*/  BSYNC B2 ;  /* 0x0000000000027941 */ /* 0x000fea0003800000 */
.L_x_3613:
        /* <DEDUP_REMOVED lines=14> */
.L_x_3609:
[----:B------:R-:W-:Y:S05]  /*8410*/  BSYNC B1 ;  /* 0x0000000000017941 */ /* 0x000fea0003800000 */
.L_x_3607:
        /* <DEDUP_REMOVED lines=8> */
.L_x_3618:
        /* <DEDUP_REMOVED lines=12> */
.L_x_3621:
[----:B------:R-:W-:Y:S02]  /*8560*/  IMAD.MOV.U32 R122, RZ, RZ, R104 ;  /* 0x000000ffff7a7224 */ /* 0x000fe400078e0068 */
.L_x_3622:
[----:B------:R-:W-:Y:S05]  /*8570*/  BSYNC B2 ;  /* 0x0000000000027941 */ /* 0x000fea0003800000 */
.L_x_3620:
        /* <DEDUP_REMOVED lines=16> */
.L_x_3626:
[----:B------:R-:W-:Y:S05]  /*8680*/  BSYNC B3 ;  /* 0x0000000000037941 */ /* 0x000fea0003800000 */
.L_x_3625:
        /* <DEDUP_REMOVED lines=43> */
.L_x_3624:
[----:B------:R-:W-:Y:S05]  /*8940*/  BSYNC B2 ;  /* 0x0000000000027941 */ /* 0x000fea0003800000 */
.L_x_3623:
        /* <DEDUP_REMOVED lines=14> */
.L_x_3619:
[----:B------:R-:W-:Y:S05]  /*8a30*/  BSYNC B1 ;  /* 0x0000000000017941 */ /* 0x000fea0003800000 */
.L_x_3617:
        /* <DEDUP_REMOVED lines=8> */
.L_x_3628:
        /* <DEDUP_REMOVED lines=12> */
.L_x_3631:
[----:B------:R-:W-:Y:S02]  /*8b80*/  IMAD.MOV.U32 R121, RZ, RZ, R104 ;  /* 0x000000ffff797224 */ /* 0x000fe400078e0068 */
.L_x_3632:
[----:B------:R-:W-:Y:S05]  /*8b90*/  BSYNC B2 ;  /* 0x0000000000027941 */ /* 0x000fea0003800000 */
.L_x_3630:
        /* <DEDUP_REMOVED lines=16> */
.L_x_3636:
[----:B------:R-:W-:Y:S05]  /*8ca0*/  BSYNC B3 ;  /* 0x0000000000037941 */ /* 0x000fea0003800000 */
.L_x_3635:
        /* <DEDUP_REMOVED lines=43> */
.L_x_3634:
[----:B------:R-:W-:Y:S05]  /*8f60*/  BSYNC B2 ;  /* 0x0000000000027941 */ /* 0x000fea0003800000 */
.L_x_3633:
        /* <DEDUP_REMOVED lines=14> */
.L_x_3629:
[----:B------:R-:W-:Y:S05]  /*9050*/  BSYNC B1 ;  /* 0x0000000000017941 */ /* 0x000fea0003800000 */
.L_x_3627:
        /* <DEDUP_REMOVED lines=8> */
.L_x_3638:
        /* <DEDUP_REMOVED lines=12> */
.L_x_3641:
[----:B------:R-:W-:Y:S02]  /*91a0*/  IMAD.MOV.U32 R120, RZ, RZ, R104 ;  /* 0x000000ffff787224 */ /* 0x000fe400078e0068 */
.L_x_3642:
[----:B------:R-:W-:Y:S05]  /*91b0*/  BSYNC B2 ;  /* 0x0000000000027941 */ /* 0x000fea0003800000 */
.L_x_3640:
        /* <DEDUP_REMOVED lines=16> */
.L_x_3646:
[----:B------:R-:W-:Y:S05]  /*92c0*/  BSYNC B3 ;  /* 0x0000000000037941 */ /* 0x000fea0003800000 */
.L_x_3645:
        /* <DEDUP_REMOVED lines=43> */
.L_x_3644:
[----:B------:R-:W-:Y:S05]  /*9580*/  BSYNC B2 ;  /* 0x0000000000027941 */ /* 0x000fea0003800000 */
.L_x_3643:
        /* <DEDUP_REMOVED lines=14> */
.L_x_3639:
[----:B------:R-:W-:Y:S05]  /*9670*/  BSYNC B1 ;  /* 0x0000000000017941 */ /* 0x000fea0003800000 */
.L_x_3637:
        /* <DEDUP_REMOVED lines=8> */
.L_x_3648:
        /* <DEDUP_REMOVED lines=12> */
.L_x_3651:
[----:B------:R-:W-:Y:S02]  /*97c0*/  MOV R119, R104 ;  /* 0x0000006800777202 */ /* 0x000fe40000000f00 */
.L_x_3652:
[----:B------:R-:W-:Y:S05]  /*97d0*/  BSYNC B2 ;  /* 0x0000000000027941 */ /* 0x000fea0003800000 */
.L_x_3650:
        /* <DEDUP_REMOVED lines=16> */
.L_x_3656:
[----:B------:R-:W-:Y:S05]  /*98e0*/  BSYNC B3 ;  /* 0x0000000000037941 */ /* 0x000fea0003800000 */
.L_x_3655:
        /* <DEDUP_REMOVED lines=43> */
.L_x_3654:
[----:B------:R-:W-:Y:S05]  /*9ba0*/  BSYNC B2 ;  /* 0x0000000000027941 */ /* 0x000fea0003800000 */
.L_x_3653:
        /* <DEDUP_REMOVED lines=14> */
.L_x_3649:
[----:B------:R-:W-:Y:S05]  /*9c90*/  BSYNC B1 ;  /* 0x0000000000017941 */ /* 0x000fea0003800000 */
.L_x_3647:
        /* <DEDUP_REMOVED lines=8> */
.L_x_3658:
        /* <DEDUP_REMOVED lines=12> */
.L_x_3661:
[----:B------:R-:W-:Y:S02]  /*9de0*/  IMAD.MOV.U32 R118, RZ, RZ, R104 ;  /* 0x000000ffff767224 */ /* 0x000fe400078e0068 */
.L_x_3662:
[----:B------:R-:W-:Y:S05]  /*9df0*/  BSYNC B2 ;  /* 0x0000000000027941 */ /* 0x000fea0003800000 */
.L_x_3660:
        /* <DEDUP_REMOVED lines=16> */
.L_x_3666:
[----:B------:R-:W-:Y:S05]  /*9f00*/  BSYNC B3 ;  /* 0x0000000000037941 */ /* 0x000fea0003800000 */
.L_x_3665:
        /* <DEDUP_REMOVED lines=43> */
.L_x_3664:
[----:B------:R-:W-:Y:S05]  /*a1c0*/  BSYNC B2 ;  /* 0x0000000000027941 */ /* 0x000fea0003800000 */
.L_x_3663:
        /* <DEDUP_REMOVED lines=14> */
.L_x_3659:
[----:B------:R-:W-:Y:S05]  /*a2b0*/  BSYNC B1 ;  /* 0x0000000000017941 */ /* 0x000fea0003800000 */
.L_x_3657:
[----:B------:R-:W-:Y:S01]  /*a2c0*/  IMAD.WIDE.U32 R142, R143, R154, c[0x0][0x188] ;  /* 0x000062008f8e7625 */ /* 0x000fe200078e009a */
        /* <DEDUP_REMOVED lines=18> */
[----:B------:R-:W-:Y:S01]  /*a3f0*/  LOP3.LUT R72, R72, 0xff00, R75, 0xf8, !PT ;  /* 0x0000ff0048487812 */ /* 0x000fe200078ef84b */
[----:B------:R-:W-:Y:S01]  /*a400*/  IMAD.WIDE.U32 R142, R142, 0x1000000, RZ ;  /* 0x010000008e8e7825 */ /* 0x000fe200078e00ff */
[----:B------:R-:W-:Y:S02]  /*a410*/  LOP3.LUT R73, R124, 0xff, RZ, 0xc0, !PT ;  /* 0x000000ff7c497812 */ /* 0x000fe400078ec0ff */
[----:B------:R-:W-:Y:S01]  /*a420*/  LOP3.LUT R147, R72, 0xff, R121, 0xf8, !PT ;  /* 0x000000ff48937812 */ /* 0x000fe200078ef879 */
[----:B------:R-:W-:-:S04]  /*a430*/  IMAD.WIDE.U32 R74, R74, 0x10000, RZ ;  /* 0x000100004a4a7825 */ /* 0x000fc800078e00ff */
[----:B------:R-:W-:Y:S01]  /*a440*/  IMAD.WIDE.U32 R72, R73, 0x100, RZ ;  /* 0x0000010049487825 */ /* 0x000fe200078e00ff */
[----:B------:R-:W-:-:S04]  /*a450*/  LOP3.LUT R147, R75, R147, R143, 0xfe, !PT ;  /* 0x000000934b937212 */ /* 0x000fc800078efe8f */
[----:B------:R-:W-:Y:S01]  /*a460*/  LOP3.LUT R72, R72, R142, R74, 0xfe, !PT ;  /* 0x0000008e48487212 */ /* 0x000fe200078efe4a */
[----:B------:R-:W-:Y:S01]  /*a470*/  IMAD.MOV.U32 R74, RZ, RZ, 0x8 ;  /* 0x00000008ff4a7424 */ /* 0x000fe200078e00ff */
[----:B------:R-:W-:Y:S02]  /*a480*/  LOP3.LUT R73, R147, R73, RZ, 0xfc, !PT ;  /* 0x0000004993497212 */ /* 0x000fe400078efcff */
[----:B------:R-:W-:Y:S01]  /*a490*/  LOP3.LUT R72, R72, 0xff, R125, 0xf8, !PT ;  /* 0x000000ff48487812 */ /* 0x000fe200078ef87d */
[----:B------:R-:W-:-:S05]  /*a4a0*/  IMAD.WIDE.U32 R74, R145, R74, c[0x0][0x190] ;  /* 0x00006400914a7625 */ /* 0x000fca00078e004a */
[----:B------:R0:W-:Y:S02]  /*a4b0*/  STG.E.64 [R74.64], R72 ;  /* 0x000000484a007986 */ /* 0x0001e4000c101b06 */
.L_x_3668:
[----:B------:R-:W-:Y:S05]  /*a4c0*/  BSYNC B1 ;  /* 0x0000000000017941 */ /* 0x000fea0003800000 */
.L_x_3667:
        /* <DEDUP_REMOVED lines=10> */
.L_x_3670:
        /* <DEDUP_REMOVED lines=12> */
.L_x_3673:
[----:B------:R-:W-:Y:S02]  /*a630*/  IMAD.MOV.U32 R125, RZ, RZ, R104 ;  /* 0x000000ffff7d7224 */ /* 0x000fe400078e0068 */
.L_x_3674:
[----:B------:R-:W-:Y:S05]  /*a640*/  BSYNC B2 ;  /* 0x0000000000027941 */ /* 0x000fea0003800000 */
.L_x_3672:
        /* <DEDUP_REMOVED lines=16> */
.L_x_3678:
[----:B------:R-:W-:Y:S05]  /*a750*/  BSYNC B3 ;  /* 0x0000000000037941 */ /* 0x000fea0003800000 */
.L_x_3677:
        /* <DEDUP_REMOVED lines=43> */
.L_x_3676:
[----:B------:R-:W-:Y:S05]  /*aa10*/  BSYNC B2 ;  /* 0x0000000000027941 */ /* 0x000fea0003800000 */
.L_x_3675:
        /* <DEDUP_REMOVED lines=14> */
.L_x_3671:
[----:B------:R-:W-:Y:S05]  /*ab00*/  BSYNC B1 ;  /* 0x0000000000017941 */ /* 0x000fea0003800000 */
.L_x_3669:
        /* <DEDUP_REMOVED lines=8> */
.L_x_3680:
        /* <DEDUP_REMOVED lines=12> */
.L_x_3683:
[----:B------:R-:W-:Y:S02]  /*ac50*/  IMAD.MOV.U32 R124, RZ, RZ, R104 ;  /* 0x000000ffff7c7224 */ /* 0x000fe400078e0068 */
.L_x_3684:
[----:B------:R-:W-:Y:S05]  /*ac60*/  BSYNC B2 ;  /* 0x0000000000027941 */ /* 0x000fea0003800000 */
.L_x_3682:
        /* <DEDUP_REMOVED lines=16> */
.L_x_3688:
[----:B------:R-:W-:Y:S05]  /*ad70*/  BSYNC B3 ;  /* 0x0000000000037941 */ /* 0x000fea0003800000 */
.L_x_3687:
        /* <DEDUP_REMOVED lines=43> */
.L_x_3686:
[----:B------:R-:W-:Y:S05]  /*b030*/  BSYNC B2 ;  /* 0x0000000000027941 */ /* 0x000fea0003800000 */
.L_x_3685:
        /* <DEDUP_REMOVED lines=14> */
.L_x_3681:
[----:B------:R-:W-:Y:S05]  /*b120*/  BSYNC B1 ;  /* 0x0000000000017941 */ /* 0x000fea0003800000 */
.L_x_3679:
        /* <DEDUP_REMOVED lines=8> */
.L_x_3690:
        /* <DEDUP_REMOVED lines=12> */
.L_x_3693:
[----:B------:R-:W-:Y:S02]  /*b270*/  IMAD.MOV.U32 R123, RZ, RZ, R104 ;  /* 0x000000ffff7b7224 */ /* 0x000fe400078e0068 */
.L_x_3694:
[----:B------:R-:W-:Y:S05]  /*b280*/  BSYNC B2 ;  /* 0x0000000000027941 */ /* 0x000fea0003800000 */
.L_x_3692:
        /* <DEDUP_REMOVED lines=16> */
.L_x_3698:
[----:B------:R-:W-:Y:S05]  /*b390*/  BSYNC B3 ;  /* 0x0000000000037941 */ /* 0x000fea0003800000 */
.L_x_3697:
        /* <DEDUP_REMOVED lines=43> */
.L_x_3696:
[----:B------:R-:W-:Y:S05]  /*b650*/  BSYNC B2 ;  /* 0x0000000000027941 */ /* 0x000fea0003800000 */
.L_x_3695:
        /* <DEDUP_REMOVED lines=14> */
.L_x_3691:
[----:B------:R-:W-:Y:S05]  /*b740*/  BSYNC B1 ;  /* 0x0000000000017941 */ /* 0x000fea0003800000 */
.L_x_3689:
        /* <DEDUP_REMOVED lines=8> */
.L_x_3700:
        /* <DEDUP_REMOVED lines=12> */
.L_x_3703:
[----:B------:R-:W-:Y:S02]  /*b890*/  IMAD.MOV.U32 R122, RZ, RZ, R104 ;  /* 0x000000ffff7a7224 */ /* 0x000fe400078e0068 */
.L_x_3704:
[----:B------:R-:W-:Y:S05]  /*b8a0*/  BSYNC B2 ;  /* 0x0000000000027941 */ /* 0x000fea0003800000 */
.L_x_3702:
        /* <DEDUP_REMOVED lines=16> */
.L_x_3708:
[----:B------:R-:W-:Y:S05]  /*b9b0*/  BSYNC B3 ;  /* 0x0000000000037941 */ /* 0x000fea0003800000 */
.L_x_3707:
        /* <DEDUP_REMOVED lines=43> */
.L_x_3706:
[----:B------:R-:W-:Y:S05]  /*bc70*/  BSYNC B2 ;  /* 0x0000000000027941 */ /* 0x000fea0003800000 */
.L_x_3705:
        /* <DEDUP_REMOVED lines=14> */
.L_x_3701:
[----:B------:R-:W-:Y:S05]  /*bd60*/  BSYNC B1 ;  /* 0x0000000000017941 */ /* 0x000fea0003800000 */
.L_x_3699:
        /* <DEDUP_REMOVED lines=8> */
.L_x_3710:
        /* <DEDUP_REMOVED lines=12> */
.L_x_3713:
[----:B------:R-:W-:Y:S02]  /*beb0*/  MOV R121, R104 ;  /* 0x0000006800797202 */ /* 0x000fe40000000f00 */
.L_x_3714:
[----:B------:R-:W-:Y:S05]  /*bec0*/  BSYNC B2 ;  /* 0x0000000000027941 */ /* 0x000fea0003800000 */
.L_x_3712:
        /* <DEDUP_REMOVED lines=16> */
.L_x_3718:
[----:B------:R-:W-:Y:S05]  /*bfd0*/  BSYNC B3 ;  /* 0x0000000000037941 */ /* 0x000fea0003800000 */
.L_x_3717:
        /* <DEDUP_REMOVED lines=43> */
.L_x_3716:
[----:B------:R-:W-:Y:S05]  /*c290*/  BSYNC B2 ;  /* 0x0000000000027941 */ /* 0x000fea0003800000 */
.L_x_3715:
        /* <DEDUP_REMOVED lines=14> */
.L_x_3711:
[----:B------:R-:W-:Y:S05]  /*c380*/  BSYNC B1 ;  /* 0x0000000000017941 */ /* 0x000fea0003800000 */
.L_x_3709:
        /* <DEDUP_REMOVED lines=8> */
.L_x_3720:
        /* <DEDUP_REMOVED lines=12> */
.L_x_3723:
[----:B------:R-:W-:Y:S02]  /*c4d0*/  IMAD.MOV.U32 R120, RZ, RZ, R104 ;  /* 0x000000ffff787224 */ /* 0x000fe400078e0068 */
.L_x_3724:
[----:B------:R-:W-:Y:S05]  /*c4e0*/  BSYNC B2 ;  /* 0x0000000000027941 */ /* 0x000fea0003800000 */
.L_x_3722:
        /* <DEDUP_REMOVED lines=16> */
.L_x_3728:
[----:B------:R-:W-:Y:S05]  /*c5f0*/  BSYNC B3 ;  /* 0x0000000000037941 */ /* 0x000fea0003800000 */
.L_x_3727:
        /* <DEDUP_REMOVED lines=43> */
.L_x_3726:
[----:B------:R-:W-:Y:S05]  /*c8b0*/  BSYNC B2 ;  /* 0x0000000000027941 */ /* 0x000fea0003800000 */
.L_x_3725:
        /* <DEDUP_REMOVED lines=14> */
.L_x_3721:
[----:B------:R-:W-:Y:S05]  /*c9a0*/  BSYNC B1 ;  /* 0x0000000000017941 */ /* 0x000fea0003800000 */
.L_x_3719:
        /* <DEDUP_REMOVED lines=8> */
.L_x_3730:
        /* <DEDUP_REMOVED lines=12> */
.L_x_3733:
[----:B------:R-:W-:Y:S02]  /*caf0*/  IMAD.MOV.U32 R119, RZ, RZ, R104 ;  /* 0x000000ffff777224 */ /* 0x000fe400078e0068 */
.L_x_3734:
[----:B------:R-:W-:Y:S05]  /*cb00*/  BSYNC B2 ;  /* 0x0000000000027941 */ /* 0x000fea0003800000 */
.L_x_3732:
        /* <DEDUP_REMOVED lines=16> */
.L_x_3738:
[----:B------:R-:W-:Y:S05]  /*cc10*/  BSYNC B3 ;  /* 0x0000000000037941 */ /* 0x000fea0003800000 */
.L_x_3737:
        /* <DEDUP_REMOVED lines=43> */
.L_x_3736:
[----:B------:R-:W-:Y:S05]  /*ced0*/  BSYNC B2 ;  /* 0x0000000000027941 */ /* 0x000fea0003800000 */
.L_x_3735:
        /* <DEDUP_REMOVED lines=14> */
.L_x_3731:
[----:B------:R-:W-:Y:S05]  /*cfc0*/  BSYNC B1 ;  /* 0x0000000000017941 */ /* 0x000fea0003800000 */
.L_x_3729:
        /* <DEDUP_REMOVED lines=8> */
.L_x_3740:
        /* <DEDUP_REMOVED lines=12> */
.L_x_3743:
[----:B------:R-:W-:Y:S02]  /*d110*/  IMAD.MOV.U32 R118, RZ, RZ, R104 ;  /* 0x000000ffff767224 */ /* 0x000fe400078e0068 */
.L_x_3744:
[----:B------:R-:W-:Y:S05]  /*d120*/  BSYNC B2 ;  /* 0x0000000000027941 */ /* 0x000fea0003800000 */
.L_x_3742:
        /* <DEDUP_REMOVED lines=16> */
.L_x_3748:
[----:B------:R-:W-:Y:S05]  /*d230*/  BSYNC B3 ;  /* 0x0000000000037941 */ /* 0x000fea0003800000 */
.L_x_3747:
        /* <DEDUP_REMOVED lines=43> */
.L_x_3746:
[----:B------:R-:W-:Y:S05]  /*d4f0*/  BSYNC B2 ;  /* 0x0000000000027941 */ /* 0x000fea0003800000 */
.L_x_3745:
        /* <DEDUP_REMOVED lines=14> */
.L_x_3741:
[----:B------:R-:W-:Y:S05]  /*d5e0*/  BSYNC B1 ;  /* 0x0000000000017941 */ /* 0x000fea0003800000 */
.L_x_3739:
        /* <DEDUP_REMOVED lines=21> */
[----:B------:R-:W-:-:S04]  /*d740*/  LOP3.LUT R72, R72, 0xff00, R73, 0xf8, !PT ;  /* 0x0000ff0048487812 */ /* 0x000fc800078ef849 */
[----:B------:R-:W-:Y:S02]  /*d750*/  LOP3.LUT R153, R72, 0xff, R121, 0xf8, !PT ;  /* 0x000000ff48997812 */ /* 0x000fe400078ef879 */
[----:B------:R-:W-:Y:S02]  /*d760*/  LOP3.LUT R72, R124, 0xff, RZ, 0xc0, !PT ;  /* 0x000000ff7c487812 */ /* 0x000fe400078ec0ff */
[----:B------:R-:W-:-:S03]  /*d770*/  LOP3.LUT R153, R75, R153, R147, 0xfe, !PT ;  /* 0x000000994b997212 */ /* 0x000fc600078efe93 */
[----:B------:R-:W-:-:S05]  /*d780*/  IMAD.WIDE.U32 R72, R72, 0x100, RZ ;  /* 0x0000010048487825 */ /* 0x000fca00078e00ff */
[----:B------:R-:W-:Y:S01]  /*d790*/  LOP3.LUT R74, R72, R146, R74, 0xfe, !PT ;  /* 0x00000092484a7212 */ /* 0x000fe200078efe4a */
[----:B------:R-:W-:Y:S01]  /*d7a0*/  IMAD.MOV.U32 R146, RZ, RZ, 0x8 ;  /* 0x00000008ff927424 */ /* 0x000fe200078e00ff */
[----:B------:R-:W-:Y:S02]  /*d7b0*/  LOP3.LUT R73, R153, R73, RZ, 0xfc, !PT ;  /* 0x0000004999497212 */ /* 0x000fe400078efcff */
[----:B------:R-:W-:Y:S01]  /*d7c0*/  LOP3.LUT R72, R74, 0xff, R125, 0xf8, !PT ;  /* 0x000000ff4a487812 */ /* 0x000fe200078ef87d */
[----:B------:R-:W-:-:S05]  /*d7d0*/  IMAD.WIDE.U32 R74, R127, R146, c[0x0][0x190] ;  /* 0x000064007f4a7625 */ /* 0x000fca00078e0092 */
[----:B------:R0:W-:Y:S02]  /*d7e0*/  STG.E.64 [R74.64], R72 ;  /* 0x000000484a007986 */ /* 0x0001e4000c101b06 */
.L_x_3750:
[----:B------:R-:W-:Y:S05]  /*d7f0*/  BSYNC B1 ;  /* 0x0000000000017941 */ /* 0x000fea0003800000 */
.L_x_3749:
[----:B-----5:R1:W5:Y:S04]  /*d800*/  @P1 LDG.E.128 R68, [R150.64] ;  /* 0x0000000696441981 */ /* 0x020368000c1e1d00 */
[----:B------:R1:W5:Y:S01]  /*d810*/  @P0 LDG.E.128 R64, [R148.64] ;  /* 0x0000000694400981 */ /* 0x000362000c1e1d00 */
[----:B------:R-:W-:Y:S01]  /*d820*/  BSSY B1, `(.L_x_3751) ;  /* 0x0000061000017945 */ /* 0x000fe20003800000 */
[----:B------:R-:W-:Y:S05]  /*d830*/  @P2 BRA `(.L_x_3752) ;  /* 0x0000006000002947 */ /* 0x000fea0003800000 */
[----:B-1----:R-:W-:Y:S02]  /*d840*/  IMAD.MOV.U32 R148, RZ, RZ, RZ ;  /* 0x000000ffff947224 */ /* 0x002fe400078e00ff */
[----:B0-----:R-:W-:Y:S01]  /*d850*/  IMAD.MOV.U32 R72, RZ, RZ, R152 ;  /* 0x000000ffff487224 */ /* 0x001fe200078e0098 */
[----:B------:R-:W-:Y:S05]  /*d860*/  @!P0 BRA `(.L_x_3753) ;  /* 0x000005c000008947 */ /* 0x000fea0003800000 */
[----:B------:R-:W-:Y:S02]  /*d870*/  MOV R72, R152 ;  /* 0x0000009800487202 */ /* 0x000fe40000000f00 */
[----:B-----5:R-:W-:Y:S01]  /*d880*/  PRMT R148, RZ, 0x5410, R64 ;  /* 0x00005410ff947816 */ /* 0x020fe20000000040 */
[----:B------:R-:W-:Y:S05]  /*d890*/  BRA `(.L_x_3753) ;  /* 0x0000059000007947 */ /* 0x000fea0003800000 */
.L_x_3752:
        /* <DEDUP_REMOVED lines=12> */
.L_x_3755:
[----:B------:R-:W-:Y:S02]  /*d960*/  IMAD.MOV.U32 R125, RZ, RZ, R104 ;  /* 0x000000ffff7d7224 */ /* 0x000fe400078e0068 */
.L_x_3756:
[----:B------:R-:W-:Y:S05]  /*d970*/  BSYNC B2 ;  /* 0x0000000000027941 */ /* 0x000fea0003800000 */
.L_x_3754:
        /* <DEDUP_REMOVED lines=16> */
.L_x_3760:
[----:B------:R-:W-:Y:S05]  /*da80*/  BSYNC B3 ;  /* 0x0000000000037941 */ /* 0x000fea0003800000 */
.L_x_3759:
        /* <DEDUP_REMOVED lines=43> */
.L_x_3758:
[----:B------:R-:W-:Y:S05]  /*dd40*/  BSYNC B2 ;  /* 0x0000000000027941 */ /* 0x000fea0003800000 */
.L_x_3757:
[----:B------:R-:W0:Y:S01]  /*dd50*/  I2F.U32 R73, R125 ;  /* 0x0000007d00497306 */ /* 0x000e220000201000 */
[----:B------:R-:W-:Y:S01]  /*dd60*/  HFMA2.MMA R74, -RZ, RZ, 0.1171875, 0 ;  /* 0x2f800000ff4a7435 */ /* 0x000fe200000001ff */
[----:B-----5:R-:W-:-:S05]  /*dd70*/  PRMT R75, RZ, 0x5410, R68 ;  /* 0x00005410ff4b7816 */ /* 0x020fca0000000044 */
        /* <DEDUP_REMOVED lines=11> */
.L_x_3753:
[----:B------:R-:W-:Y:S05]  /*de30*/  BSYNC B1 ;  /* 0x0000000000017941 */ /* 0x000fea0003800000 */
.L_x_3751:
        /* <DEDUP_REMOVED lines=8> */
.L_x_3762:
        /* <DEDUP_REMOVED lines=12> */
.L_x_3765:
[----:B------:R-:W-:Y:S02]  /*df80*/  IMAD.MOV.U32 R124, RZ, RZ, R104 ;  /* 0x000000ffff7c7224 */ /* 0x000fe400078e0068 */
.L_x_3766:
[----:B------:R-:W-:Y:S05]  /*df90*/  BSYNC B2 ;  /* 0x0000000000027941 */ /* 0x000fea0003800000 */
.L_x_3764:
        /* <DEDUP_REMOVED lines=16> */
.L_x_3770:
[----:B------:R-:W-:Y:S05]  /*e0a0*/  BSYNC B3 ;  /* 0x0000000000037941 */ /* 0x000fea0003800000 */
.L_x_3769:
        /* <DEDUP_REMOVED lines=43> */
.L_x_3768:
[----:B------:R-:W-:Y:S05]  /*e360*/  BSYNC B2 ;  /* 0x0000000000027941 */ /* 0x000fea0003800000 */
.L_x_3767:
        /* <DEDUP_REMOVED lines=14> */
.L_x_3763:
[----:B------:R-:W-:Y:S05]  /*e450*/  BSYNC B1 ;  /* 0x0000000000017941 */ /* 0x000fea0003800000 */
.L_x_3761:
        /* <DEDUP_REMOVED lines=8> */
.L_x_3772:
        /* <DEDUP_REMOVED lines=12> */
.L_x_3775:
[----:B------:R-:W-:Y:S02]  /*e5a0*/  MOV R123, R104 ;  /* 0x00000068007b7202 */ /* 0x000fe40000000f00 */
.L_x_3776:
[----:B------:R-:W-:Y:S05]  /*e5b0*/  BSYNC B2 ;  /* 0x0000000000027941 */ /* 0x000fea0003800000 */
.L_x_3774:
        /* <DEDUP_REMOVED lines=16> */
.L_x_3780:
[----:B------:R-:W-:Y:S05]  /*e6c0*/  BSYNC B3 ;  /* 0x0000000000037941 */ /* 0x000fea0003800000 */
.L_x_3779:
        /* <DEDUP_REMOVED lines=43> */
.L_x_3778:
[----:B------:R-:W-:Y:S05]  /*e980*/  BSYNC B2 ;  /* 0x0000000000027941 */ /* 0x000fea0003800000 */
.L_x_3777:
        /* <DEDUP_REMOVED lines=14> */
.L_x_3773:
[----:B------:R-:W-:Y:S05]  /*ea70*/  BSYNC B1 ;  /* 0x0000000000017941 */ /* 0x000fea0003800000 */
.L_x_3771:
        /* <DEDUP_REMOVED lines=8> */
.L_x_3782:
        /* <DEDUP_REMOVED lines=12> */
.L_x_3785:
[----:B------:R-:W-:Y:S02]  /*ebc0*/  IMAD.MOV.U32 R122, RZ, RZ, R104 ;  /* 0x000000ffff7a7224 */ /* 0x000fe400078e0068 */
.L_x_3786:
[----:B------:R-:W-:Y:S05]  /*ebd0*/  BSYNC B2 ;  /* 0x0000000000027941 */ /* 0x000fea0003800000 */
.L_x_3784:
        /* <DEDUP_REMOVED lines=16> */
.L_x_3790:
[----:B------:R-:W-:Y:S05]  /*ece0*/  BSYNC B3 ;  /* 0x0000000000037941 */ /* 0x000fea0003800000 */
.L_x_3789:
        /* <DEDUP_REMOVED lines=43> */
.L_x_3788:
[----:B------:R-:W-:Y:S05]  /*efa0*/  BSYNC B2 ;  /* 0x0000000000027941 */ /* 0x000fea0003800000 */
.L_x_3787:
        /* <DEDUP_REMOVED lines=14> */
.L_x_3783:
[----:B------:R-:W-:Y:S05]  /*f090*/  BSYNC B1 ;  /* 0x0000000000017941 */ /* 0x000fea0003800000 */
.L_x_3781:
        /* <DEDUP_REMOVED lines=8> */
.L_x_3792:
        /* <DEDUP_REMOVED lines=12> */
.L_x_3795:
[----:B------:R-:W-:Y:S02]  /*f1e0*/  IMAD.MOV.U32 R121, RZ, RZ, R104 ;  /* 0x000000ffff797224 */ /* 0x000fe400078e0068 */
.L_x_3796:
[----:B------:R-:W-:Y:S05]  /*f1f0*/  BSYNC B2 ;  /* 0x0000000000027941 */ /* 0x000fea0003800000 */
.L_x_3794:
        /* <DEDUP_REMOVED lines=16> */
.L_x_3800:
[----:B------:R-:W-:Y:S05]  /*f300*/  BSYNC B3 ;  /* 0x0000000000037941 */ /* 0x000fea0003800000 */
.L_x_3799:
        /* <DEDUP_REMOVED lines=43> */
.L_x_3798:
[----:B------:R-:W-:Y:S05]  /*f5c0*/  BSYNC B2 ;  /* 0x0000000000027941 */ /* 0x000fea0003800000 */
.L_x_3797:
[----:B------:R-:W0:Y:S01]  /*f5d0*/  I2F.U32 R73, R121 ;  /* 0x0000007900497306 */ /* 0x000e220000201000 */
[----:B------:R-:W-:Y:S01]  /*f5e0*/  IMAD.MOV.U32 R74, RZ, RZ, 0x2f800000 ;  /* 0x2f800000ff4a7424 */ /* 0x000fe200078e00ff */
[----:B-----5:R-:W-:-:S03]  /*f5f0*/  @P0 PRMT R75, RZ, 0x5410, R66 ;  /* 0x00005410ff4b0816 */ /* 0x020fc60000000042 */
[----:B0-----:R-:W-:Y:S01]  /*f600*/  FFMA.FTZ R73, R73, R74, 1.1641532182693481445e-10 ;  /* 0x2f00000049497423 */ /* 0x001fe2000001004a */
[----:B------:R-:W-:-:S04]  /*f610*/  PRMT R74, RZ, 0x5410, R70 ;  /* 0x00005410ff4a7816 */ /* 0x000fc80000000046 */
[----:B------:R-:W-:Y:S01]  /*f620*/  FSETP.GTU.FTZ.AND P3, PT, R73, c[0x0][0x1e4], PT ;  /* 0x0000790049007a0b */ /* 0x000fe20003f7c000 */
[----:B------:R-:W-:Y:S01]  /*f630*/  FMUL.FTZ R74, R74, c[0x0][0x1ec] ;  /* 0x00007b004a4a7a20 */ /* 0x000fe20000410000 */
[----:B------:R-:W-:-:S03]  /*f640*/  PRMT R73, RZ, 0x5410, R26 ;  /* 0x00005410ff497816 */ /* 0x000fc6000000001a */
[----:B------:R-:W-:-:S05]  /*f650*/  FMUL.FTZ R74, R74, c[0x0][0x1e8] ;  /* 0x00007a004a4a7a20 */ /* 0x000fca0000410000 */
[----:B------:R-:W-:-:S05]  /*f660*/  FSEL R146, R74, RZ, !P3 ;  /* 0x000000ff4a927208 */ /* 0x000fca0005800000 */
[----:B------:R-:W-:Y:S01]  /*f670*/  FMUL.FTZ R146, R146, R73 ;  /* 0x0000004992927220 */ /* 0x000fe20000410000 */
[----:B------:R-:W-:-:S03]  /*f680*/  SEL R73, RZ, 0x1, P3 ;  /* 0x00000001ff497807 */ /* 0x000fc60001800000 */
[----:B------:R-:W-:Y:S01]  /*f690*/  @P0 FADD.FTZ R146, R75, R146 ;  /* 0x000000924b920221 */ /* 0x000fe20000010000 */
[----:B------:R-:W-:Y:S02]  /*f6a0*/  PRMT R121, R73, 0x7610, R121 ;  /* 0x0000761049797816 */ /* 0x000fe40000000079 */
.L_x_3793:
[----:B------:R-:W-:Y:S05]  /*f6b0*/  BSYNC B1 ;  /* 0x0000000000017941 */ /* 0x000fea0003800000 */
.L_x_3791:
        /* <DEDUP_REMOVED lines=8> */
.L_x_3802:
        /* <DEDUP_REMOVED lines=12> */
.L_x_3805:
[----:B------:R-:W-:Y:S02]  /*f800*/  IMAD.MOV.U32 R120, RZ, RZ, R104 ;  /* 0x000000ffff787224 */ /* 0x000fe400078e0068 */
.L_x_3806:
[----:B------:R-:W-:Y:S05]  /*f810*/  BSYNC B2 ;  /* 0x0000000000027941 */ /* 0x000fea0003800000 */
.L_x_3804:
        /* <DEDUP_REMOVED lines=16> */
.L_x_3810:
[----:B------:R-:W-:Y:S05]  /*f920*/  BSYNC B3 ;  /* 0x0000000000037941 */ /* 0x000fea0003800000 */
.L_x_3809:
        /* <DEDUP_REMOVED lines=36> */
[----:B------:R-:W-:Y:S01]  /*fb70*/  IMAD.MOV.U32 R73, RZ, RZ, RZ ;  /* 0x000000ffff497224 */ /* 0x000fe200078e00ff */
[----:B------:R-:W-:Y:S01]  /*fb80*/  LOP3.LUT R109, R109, UR23, R74, 0x96, !PT ;  /* 0x000000176d6d7c12 */ /* 0x000fe2000f8e964a */
[----:B------:R-:W-:-:S04]  /*fb90*/  IMAD.WIDE.U32 R74, R75, -0x326172a9, RZ ;  /* 0xcd9e8d574b4a7825 */ /* 0x000fc800078e00ff */
[----:B------:R-:W-:Y:S01]  /*fba0*/  IMAD.MOV.U32 R104, RZ, RZ, R74 ;  /* 0x000000ffff687224 */ /* 0x000fe200078e004a */
[----:B------:R-:W-:Y:S01]  /*fbb0*/  LOP3.LUT R110, R75, UR25, R108, 0x96, !PT ;  /* 0x000000194b6e7c12 */ /* 0x000fe2000f8e966c */
[----:B------:R-:W-:-:S05]  /*fbc0*/  IMAD.WIDE.U32 R108, R109, -0x2daee0ad, RZ ;  /* 0xd2511f536d6c7825 */ /* 0x000fca00078e00ff */
[----:B------:R-:W-:Y:S02]  /*fbd0*/  LOP3.LUT R109, R109, UR26, R72, 0x96, !PT ;  /* 0x0000001a6d6d7c12 */ /* 0x000fe4000f8e9648 */
.L_x_3808:
[----:B------:R-:W-:Y:S05]  /*fbe0*/  BSYNC B2 ;  /* 0x0000000000027941 */ /* 0x000fea0003800000 */
.L_x_3807:
[----:B------:R-:W0:Y:S01]  /*fbf0*/  I2F.U32 R72, R120 ;  /* 0x0000007800487306 */ /* 0x000e220000201000 */
[----:B------:R-:W-:Y:S01]  /*fc00*/  HFMA2.MMA R75, -RZ, RZ, 0.1171875, 0 ;  /* 0x2f800000ff4b7435 */ /* 0x000fe200000001ff */
[----:B-----5:R-:W-:-:S05]  /*fc10*/  PRMT R74, RZ, 0x7610, R70 ;  /* 0x00007610ff4a7816 */ /* 0x020fca0000000046 */
[----:B------:R-:W-:-:S04]  /*fc20*/  FMUL.FTZ R74, R74, c[0x0][0x1ec] ;  /* 0x00007b004a4a7a20 */ /* 0x000fc80000410000 */
[----:B------:R-:W-:Y:S02]  /*fc30*/  FMUL.FTZ R74, R74, c[0x0][0x1e8] ;  /* 0x00007a004a4a7a20 */ /* 0x000fe40000410000 */
[----:B0-----:R-:W-:-:S05]  /*fc40*/  FFMA.FTZ R72, R72, R75, 1.1641532182693481445e-10 ;  /* 0x2f00000048487423 */ /* 0x001fca000001004b */
[----:B------:R-:W-:Y:S02]  /*fc50*/  FSETP.GTU.FTZ.AND P3, PT, R72, c[0x0][0x1e4], PT ;  /* 0x0000790048007a0b */ /* 0x000fe40003f7c000 */
[----:B------:R-:W-:Y:S02]  /*fc60*/  PRMT R72, RZ, 0x7610, R26 ;  /* 0x00007610ff487816 */ /* 0x000fe4000000001a */
[----:B------:R-:W-:Y:S02]  /*fc70*/  FSEL R151, R74, RZ, !P3 ;  /* 0x000000ff4a977208 */ /* 0x000fe40005800000 */
[----:B------:R-:W-:-:S03]  /*fc80*/  @P0 PRMT R74, RZ, 0x7610, R66 ;  /* 0x00007610ff4a0816 */ /* 0x000fc60000000042 */
[----:B------:R-:W-:Y:S01]  /*fc90*/  FMUL.FTZ R151, R151, R72 ;  /* 0x0000004897977220 */ /* 0x000fe20000410000 */
[----:B------:R-:W-:-:S03]  /*fca0*/  SEL R72, RZ, 0x1, P3 ;  /* 0x00000001ff487807 */ /* 0x000fc60001800000 */
[----:B------:R-:W-:Y:S01]  /*fcb0*/  @P0 FADD.FTZ R151, R74, R151 ;  /* 0x000000974a970221 */ /* 0x000fe20000010000 */
[----:B------:R-:W-:Y:S02]  /*fcc0*/  PRMT R120, R72, 0x7610, R120 ;  /* 0x0000761048787816 */ /* 0x000fe40000000078 */
.L_x_3803:
[----:B------:R-:W-:Y:S05]  /*fcd0*/  BSYNC B1 ;  /* 0x0000000000017941 */ /* 0x000fea0003800000 */
.L_x_3801:
        /* <DEDUP_REMOVED lines=8> */
.L_x_3812:
        /* <DEDUP_REMOVED lines=12> */
.L_x_3815:
[----:B------:R-:W-:Y:S02]  /*fe20*/  IMAD.MOV.U32 R119, RZ, RZ, R104 ;  /* 0x000000ffff777224 */ /* 0x000fe400078e0068 */
.L_x_3816:
[----:B------:R-:W-:Y:S05]  /*fe30*/  BSYNC B2 ;  /* 0x0000000000027941 */ /* 0x000fea0003800000 */
.L_x_3814:
        /* <DEDUP_REMOVED lines=16> */
.L_x_3820:
[----:B------:R-:W-:Y:S05]  /*ff40*/  BSYNC B3 ;  /* 0x0000000000037941 */ /* 0x000fea0003800000 */
.L_x_3819:
        /* <DEDUP_REMOVED lines=42> */
[----:B------:R-:W-:Y:S02]  /*101f0*/  IMAD.MOV.U32 R72, RZ, RZ, RZ ;  /* 0x000000ffff487224 */ /* 0x000fe400078e00ff */
.L_x_3818:
[----:B------:R-:W-:Y:S05]  /*10200*/  BSYNC B2 ;  /* 0x0000000000027941 */ /* 0x000fea0003800000 */
.L_x_3817:
        /* <DEDUP_REMOVED lines=9> */
[----:B------:R-:W-:-:S05]  /*102a0*/  PRMT R74, RZ, 0x5410, R27 ;  /* 0x00005410ff4a7816 */ /* 0x000fca000000001b */
[----:B------:R-:W-:Y:S01]  /*102b0*/  FMUL.FTZ R147, R147, R74 ;  /* 0x0000004a93937220 */ /* 0x000fe20000410000 */
[----:B------:R-:W-:-:S05]  /*102c0*/  @P0 PRMT R74, RZ, 0x5410, R67 ;  /* 0x00005410ff4a0816 */ /* 0x000fca0000000043 */
[----:B------:R-:W-:Y:S02]  /*102d0*/  @P0 FADD.FTZ R147, R74, R147 ;  /* 0x000000934a930221 */ /* 0x000fe40000010000 */
.L_x_3813:
[----:B------:R-:W-:Y:S05]  /*102e0*/  BSYNC B1 ;  /* 0x0000000000017941 */ /* 0x000fea0003800000 */
.L_x_3811:
        /* <DEDUP_REMOVED lines=8> */
.L_x_3822:
        /* <DEDUP_REMOVED lines=12> */
.L_x_3825:
[----:B------:R-:W-:Y:S02]  /*10430*/  MOV R118, R104 ;  /* 0x0000006800767202 */ /* 0x000fe40000000f00 */
.L_x_3826:
[----:B------:R-:W-:Y:S05]  /*10440*/  BSYNC B2 ;  /* 0x0000000000027941 */ /* 0x000fea0003800000 */
.L_x_3824:
        /* <DEDUP_REMOVED lines=16> */
.L_x_3830:
[----:B------:R-:W-:Y:S05]  /*10550*/  BSYNC B3 ;  /* 0x0000000000037941 */ /* 0x000fea0003800000 */
.L_x_3829:
[----:B------:R-:W-:Y:S01]  /*10560*/  LOP3.LUT R73, R73, UR5, R102, 0x96, !PT ;  /* 0x0000000549497c12 */ /* 0x000fe2000f8e9666 */
[----:B------:R-:W-:Y:S01]  /*10570*/  IMAD.HI.U32 R72, R107, -0x326172a9, RZ ;  /* 0xcd9e8d576b487827 */ /* 0x000fe200078e00ff */
[----:B------:R-:W-:-:S03]  /*10580*/  HFMA2.MMA R127, -RZ, RZ, 0, 0 ;  /* 0x00000000ff7f7435 */ /* 0x000fc600000001ff */
        /* <DEDUP_REMOVED lines=40> */
.L_x_3828:
[----:B------:R-:W-:Y:S05]  /*10810*/  BSYNC B2 ;  /* 0x0000000000027941 */ /* 0x000fea0003800000 */
.L_x_3827:
        /* <DEDUP_REMOVED lines=13> */
.L_x_3823:
[----:B------:R-:W-:Y:S05]  /*108f0*/  BSYNC B1 ;  /* 0x0000000000017941 */ /* 0x000fea0003800000 */
.L_x_3821:
[----:B------:R-:W-:Y:S01]  /*10900*/  FADD.FTZ R159, RZ, R83 ;  /* 0x00000053ff9f7221 */ /* 0x000fe20000010000 */
[----:B------:R-:W-:Y:S01]  /*10910*/  F2FP.BF16.PACK_AB R75, R152, R147 ;  /* 0x00000093984b723e */ /* 0x000fe200000010ff */
[----:B------:R-:W-:Y:S01]  /*10920*/  IMAD.WIDE.U32 R154, R155, R154, c[0x0][0x188] ;  /* 0x000062009b9a7625 */ /* 0x000fe200078e009a */
[----:B------:R-:W-:Y:S01]  /*10930*/  F2FP.BF16.PACK_AB R74, R151, R146 ;  /* 0x00000092974a723e */ /* 0x000fe200000010ff */
[----:B------:R-:W-:Y:S01]  /*10940*/  BSSY B1, `(.L_x_3831) ;  /* 0x000003d000017945 */ /* 0x000fe20003800000 */
[----:B------:R-:W-:Y:S01]  /*10950*/  F2FP.BF16.PACK_AB R73, R150, R149 ;  /* 0x000000959649723e */ /* 0x000fe200000010ff */
[----:B------:R-:W-:Y:S01]  /*10960*/  FADD.FTZ R156, R159, R82 ;  /* 0x000000529f9c7221 */ /* 0x000fe20000010000 */
[----:B------:R-:W-:-:S03]  /*10970*/  F2FP.BF16.PACK_AB R72, R153, R148 ;  /* 0x000000949948723e */ /* 0x000fc600000010ff */
[----:B------:R-:W-:Y:S02]  /*10980*/  FADD.FTZ R159, R156, R81 ;  /* 0x000000519c9f7221 */ /* 0x000fe40000010000 */
[----:B------:R0:W-:Y:S02]  /*10990*/  STG.E.128 [R154.64], R72 ;  /* 0x000000489a007986 */ /* 0x0001e4000c101d06 */
        /* <DEDUP_REMOVED lines=34> */
[----:B------:R-:W-:Y:S05]  /*10bc0*/  @!P1 BRA `(.L_x_3832) ;  /* 0x0000014000009947 */ /* 0x000fea0003800000 */
[----:B------:R-:W-:Y:S01]  /*10bd0*/  IMAD.U32 R72, R119, 0x10000, RZ ;  /* 0x0001000077487824 */ /* 0x000fe200078e00ff */
        /* <DEDUP_REMOVED lines=19> */
.L_x_3832:
[----:B------:R-:W-:Y:S05]  /*10d10*/  BSYNC B1 ;  /* 0x0000000000017941 */ /* 0x000fea0003800000 */
.L_x_3831:
[----:B------:R-:W-:Y:S01]  /*10d20*/  FADD.FTZ R156, R156, R151 ;  /* 0x000000979c9c7221 */ /* 0x000fe20000010000 */
[----:B------:R-:W-:-:S03]  /*10d30*/  ISETP.NE.AND P1, PT, R95, RZ, PT ;  /* 0x000000ff5f00720c */ /* 0x000fc60003f25270 */
[----:B0-----:R-:W-:-:S04]  /*10d40*/  FADD.FTZ R73, R156, R147 ;  /* 0x000000939c497221 */ /* 0x001fc80000010000 */
[----:B------:R-:W-:Y:S01]  /*10d50*/  FADD.FTZ R155, R73, R152 ;  /* 0x00000098499b7221 */ /* 0x000fe20000010000 */
[----:B------:R-:W-:Y:S05]  /*10d60*/  BRA.DIV ~URZ, `(.L_x_3833) ;  /* 0x000014827f007947 */ /* 0x000fea000b800000 */
[----:B------:R0:W1:Y:S02]  /*10d70*/  SHFL.BFLY PT, R74, R155, 0x1, 0x1f ;  /* 0x0c201f009b4a7f89 */ /* 0x00006400000e0000 */
.L_x_3839:
        /* <DEDUP_REMOVED lines=100> */
.L_x_3840:
[----:B------:R-:W-:Y:S01]  /*113c0*/  ULDC.U8 UR8, c[0x0][0x1f0] ;  /* 0x00007c0000087ab9 */ /* 0x000fe20000000000 */
[----:B------:R-:W-:Y:S01]  /*113d0*/  FMUL.FTZ R73, R157, R157 ;  /* 0x0000009d9d497220 */ /* 0x000fe20000410000 */
[----:B------:R-:W-:Y:S01]  /*113e0*/  ISETP.NE.AND P0, PT, RZ, UR8, PT ;  /* 0x00000008ff007c0c */ /* 0x000fe2000bf05270 */
[----:B01----:R-:W-:Y:S01]  /*113f0*/  FADD.FTZ R155, R74, R155 ;  /* 0x0000009b4a9b7221 */ /* 0x003fe20000010000 */
[C---:B------:R-:W-:Y:S01]  /*11400*/  @!P1 LEA R154, P2, R94.reuse, c[0x0][0x1a0], 0x2 ;  /* 0x000068005e9a9a11 */ /* 0x040fe200078410ff */
[----:B------:R-:W-:Y:S01]  /*11410*/  IMAD.MOV.U32 R72, RZ, RZ, c[0x0][0x1e0] ;  /* 0x00007800ff487624 */ /* 0x000fe200078e00ff */
[----:B------:R-:W-:Y:S01]  /*11420*/  FSEL R73, R73, RZ, P0 ;  /* 0x000000ff49497208 */ /* 0x000fe20000000000 */
[----:B------:R-:W-:Y:S02]  /*11430*/  BSSY B1, `(.L_x_3835) ;  /* 0x00000d4000017945 */ /* 0x000fe40003800000 */
[----:B------:R-:W-:Y:S01]  /*11440*/  FFMA.FTZ R72, R155, R72, c[0x0][0x228] ;  /* 0x00008a009b487623 */ /* 0x000fe20000010048 */
[----:B------:R-:W-:-:S02]  /*11450*/  @!P1 LEA.HI.X R155, R94, c[0x0][0x1a4], R85, 0x2, P2 ;  /* 0x000069005e9b9a11 */ /* 0x000fc400010f1455 */
[----:B------:R-:W-:Y:S01]  /*11460*/  @!P1 LEA R74, P2, R94, c[0x0][0x1a8], 0x2 ;  /* 0x00006a005e4a9a11 */ /* 0x000fe200078410ff */
[----:B------:R-:W-:Y:S02]  /*11470*/  FADD.FTZ R72, R72, R73 ;  /* 0x0000004948487221 */ /* 0x000fe40000010000 */
[----:B------:R0:W-:Y:S01]  /*11480*/  @!P1 STG.E [R154.64], R157 ;  /* 0x0000009d9a009986 */ /* 0x0001e2000c101906 */
[----:B------:R-:W-:-:S03]  /*11490*/  @!P1 LEA.HI.X R75, R94, c[0x0][0x1ac], R85, 0x2, P2 ;  /* 0x00006b005e4b9a11 */ /* 0x000fc600010f1455 */
[----:B------:R-:W1:Y:S02]  /*114a0*/  MUFU.RSQ R72, R72 ;  /* 0x0000004800487308 */ /* 0x000e640000001400 */
        /* <DEDUP_REMOVED lines=66> */
[C---:B------:R-:W-:Y:S02]  /*118d0*/  FMUL.FTZ R165, R72.reuse, R165 ;  /* 0x000000a548a57220 */ /* 0x040fe40000410000 */
[----:B------:R-:W-:-:S02]  /*118e0*/  FMUL.FTZ R130, R72, R130 ;  /* 0x0000008248827220 */ /* 0x000fc40000410000 */
[C---:B------:R-:W-:Y:S02]  /*118f0*/  FMUL.FTZ R137, R72.reuse, R137 ;  /* 0x0000008948897220 */ /* 0x040fe40000410000 */
[C---:B------:R-:W-:Y:S01]  /*11900*/  FMUL.FTZ R128, R72.reuse, R131 ;  /* 0x0000008348807220 */ /* 0x040fe20000410000 */
[----:B------:R-:W-:Y:S01]  /*11910*/  PRMT R131, RZ, 0x7610, R51 ;  /* 0x00007610ff837816 */ /* 0x000fe20000000033 */
        /* <DEDUP_REMOVED lines=19> */
[----:B------:R-:W-:Y:S01]  /*11a50*/  FMUL.FTZ R73, R72, R73 ;  /* 0x0000004948497220 */ /* 0x000fe20000410000 */
[----:B------:R-:W-:Y:S01]  /*11a60*/  PRMT R72, RZ, 0x5410, R63 ;  /* 0x00005410ff487816 */ /* 0x000fe2000000003f */
[----:B------:R-:W-:Y:S01]  /*11a70*/  FFMA.FTZ R131, R138, R131, R111 ;  /* 0x000000838a837223 */ /* 0x000fe2000001006f */
[----:B------:R-:W-:Y:S01]  /*11a80*/  PRMT R138, RZ, 0x7610, R47 ;  /* 0x00007610ff8a7816 */ /* 0x000fe2000000002f */
[----:B------:R-:W-:-:S02]  /*11a90*/  IMAD R84, R84, c[0x0][0x168], RZ ;  /* 0x00005a0054547a24 */ /* 0x000fc400078e02ff */
        /* <DEDUP_REMOVED lines=37> */
[----:B------:R-:W-:-:S04]  /*11cf0*/  PRMT R74, RZ, 0x5410, R59 ;  /* 0x00005410ff4a7816 */ /* 0x000fc8000000003b */
[----:B------:R-:W-:Y:S01]  /*11d00*/  F2FP.BF16.PACK_AB R72, R89, R72 ;  /* 0x000000485948723e */ /* 0x000fe200000010ff */
[----:B------:R-:W-:Y:S01]  /*11d10*/  FFMA.FTZ R90, R90, R74, R11 ;  /* 0x0000004a5a5a7223 */ /* 0x000fe2000001000b */
[----:B------:R-:W-:Y:S02]  /*11d20*/  PRMT R74, RZ, 0x7610, R59 ;  /* 0x00007610ff4a7816 */ /* 0x000fe4000000003b */
[----:B------:R-:W-:-:S03]  /*11d30*/  F2FP.BF16.PACK_AB R89, R150, R149 ;  /* 0x000000959659723e */ /* 0x000fc600000010ff */
        /* <DEDUP_REMOVED lines=9> */
[----:B------:R-:W-:-:S05]  /*11dd0*/  PRMT R74, RZ, 0x7610, R57 ;  /* 0x00007610ff4a7816 */ /* 0x000fca0000000039 */
[----:B------:R-:W-:Y:S01]  /*11de0*/  FFMA.FTZ R161, R161, R74, R14 ;  /* 0x0000004aa1a17223 */ /* 0x000fe2000001000e */
[----:B------:R-:W-:-:S04]  /*11df0*/  PRMT R74, RZ, 0x5410, R56 ;  /* 0x00005410ff4a7816 */ /* 0x000fc80000000038 */
[----:B------:R-:W-:Y:S01]  /*11e00*/  F2FP.BF16.PACK_AB R77, R161, R86 ;  /* 0x00000056a14d723e */ /* 0x000fe200000010ff */
[----:B------:R-:W-:Y:S01]  /*11e10*/  FFMA.FTZ R82, R82, R74, R17 ;  /* 0x0000004a52527223 */ /* 0x000fe20000010011 */
[----:B------:R-:W-:-:S05]  /*11e20*/  PRMT R74, RZ, 0x7610, R56 ;  /* 0x00007610ff4a7816 */ /* 0x000fca0000000038 */
[----:B------:R-:W-:Y:S01]  /*11e30*/  FFMA.FTZ R159, R159, R74, R16 ;  /* 0x0000004a9f9f7223 */ /* 0x000fe20000010010 */
[----:B------:R-:W-:-:S04]  /*11e40*/  PRMT R74, RZ, 0x5410, R55 ;  /* 0x00005410ff4a7816 */ /* 0x000fc80000000037 */
[----:B------:R-:W-:Y:S01]  /*11e50*/  F2FP.BF16.PACK_AB R76, R159, R82 ;  /* 0x000000529f4c723e */ /* 0x000fe200000010ff */
[----:B------:R-:W-:Y:S01]  /*11e60*/  FFMA.FTZ R134, R134, R74, R3 ;  /* 0x0000004a86867223 */ /* 0x000fe20000010003 */
[----:B------:R-:W-:-:S04]  /*11e70*/  PRMT R74, RZ, 0x5410, R54 ;  /* 0x00005410ff4a7816 */ /* 0x000fc80000000036 */
[----:B------:R-:W-:Y:S01]  /*11e80*/  F2FP.BF16.PACK_AB R83, R91, R134 ;  /* 0x000000865b53723e */ /* 0x000fe200000010ff */
[----:B------:R-:W-:Y:S01]  /*11e90*/  FFMA.FTZ R132, R132, R74, R5 ;  /* 0x0000004a84847223 */ /* 0x000fe20000010005 */
[----:B------:R-:W-:Y:S02]  /*11ea0*/  PRMT R74, RZ, 0x7610, R54 ;  /* 0x00007610ff4a7816 */ /* 0x000fe40000000036 */
[----:B------:R-:W-:-:S03]  /*11eb0*/  IADD3 R134, R140, 0x20, RZ ;  /* 0x000000208c867810 */ /* 0x000fc60007ffe0ff */
        /* <DEDUP_REMOVED lines=9> */
[----:B------:R-:W-:Y:S01]  /*11f50*/  HFMA2.MMA R129, -RZ, RZ, 0, 9.5367431640625e-07 ;  /* 0x00000010ff817435 */ /* 0x000fe200000001ff */
[----:B------:R-:W-:-:S03]  /*11f60*/  IADD3 R128, R140, 0x80, RZ ;  /* 0x000000808c807810 */ /* 0x000fc60007ffe0ff */
[----:B------:R-:W-:Y:S01]  /*11f70*/  FFMA.FTZ R137, R137, R74, R8 ;  /* 0x0000004a89897223 */ /* 0x000fe20000010008 */
[----:B------:R-:W-:-:S04]  /*11f80*/  PRMT R74, RZ, 0x5410, R50 ;  /* 0x00005410ff4a7816 */ /* 0x000fc80000000032 */
[----:B------:R-:W-:Y:S01]  /*11f90*/  F2FP.BF16.PACK_AB R80, R137, R130 ;  /* 0x000000828950723e */ /* 0x000fe200000010ff */
[----:B------:R-:W-:Y:S01]  /*11fa0*/  FFMA.FTZ R139, R139, R74, R98 ;  /* 0x0000004a8b8b7223 */ /* 0x000fe20000010062 */
[----:B------:R-:W-:Y:S01]  /*11fb0*/  PRMT R74, RZ, 0x7610, R50 ;  /* 0x00007610ff4a7816 */ /* 0x000fe20000000032 */
[----:B------:R-:W-:Y:S01]  /*11fc0*/  IMAD.WIDE.U32 R134, R134, R129, c[0x0][0x208] ;  /* 0x0000820086867625 */ /* 0x000fe200078e0081 */
[----:B------:R-:W-:-:S03]  /*11fd0*/  IADD3 R130, R140, 0x60, RZ ;  /* 0x000000608c827810 */ /* 0x000fc60007ffe0ff */
[----:B------:R-:W-:Y:S01]  /*11fe0*/  FFMA.FTZ R142, R142, R74, R101 ;  /* 0x0000004a8e8e7223 */ /* 0x000fe20000010065 */
[----:B------:R-:W-:Y:S01]  /*11ff0*/  PRMT R74, RZ, 0x7610, R49 ;  /* 0x00007610ff4a7816 */ /* 0x000fe20000000031 */
[----:B------:R-:W-:-:S03]  /*12000*/  IMAD.WIDE.U32 R130, R130, R129, c[0x0][0x208] ;  /* 0x0000820082827625 */ /* 0x000fc600078e0081 */
[----:B------:R-:W-:Y:S01]  /*12010*/  F2FP.BF16.PACK_AB R86, R142, R139 ;  /* 0x0000008b8e56723e */ /* 0x000fe200000010ff */
[----:B------:R-:W-:Y:S01]  /*12020*/  FFMA.FTZ R136, R136, R74, R99 ;  /* 0x0000004a88887223 */ /* 0x000fe20000010063 */
[----:B------:R-:W-:-:S04]  /*12030*/  PRMT R74, RZ, 0x5410, R48 ;  /* 0x00005410ff4a7816 */ /* 0x000fc80000000030 */
[----:B------:R-:W-:Y:S01]  /*12040*/  F2FP.BF16.PACK_AB R85, R136, R133 ;  /* 0x000000858855723e */ /* 0x000fe200000010ff */
[----:B------:R-:W-:Y:S01]  /*12050*/  FFMA.FTZ R141, R141, R74, R0 ;  /* 0x0000004a8d8d7223 */ /* 0x000fe20000010000 */
[----:B------:R-:W-:Y:S01]  /*12060*/  PRMT R74, RZ, 0x7610, R48 ;  /* 0x00007610ff4a7816 */ /* 0x000fe20000000030 */
[----:B------:R-:W-:-:S04]  /*12070*/  IMAD.WIDE.U32 R136, R140, R129, c[0x0][0x208] ;  /* 0x000082008c887625 */ /* 0x000fc800078e0081 */
[----:B------:R-:W-:Y:S01]  /*12080*/  FFMA.FTZ R144, R144, R74, R97 ;  /* 0x0000004a90907223 */ /* 0x000fe20000010061 */
[----:B------:R-:W-:Y:S01]  /*12090*/  PRMT R74, RZ, 0x5410, R47 ;  /* 0x00005410ff4a7816 */ /* 0x000fe2000000002f */
[----:B------:R-:W-:-:S03]  /*120a0*/  IMAD.WIDE.U32 R132, R132, R129, c[0x0][0x208] ;  /* 0x0000820084847625 */ /* 0x000fc600078e0081 */
[----:B------:R-:W-:Y:S01]  /*120b0*/  F2FP.BF16.PACK_AB R84, R144, R141 ;  /* 0x0000008d9054723e */ /* 0x000fe200000010ff */
[----:B------:R-:W-:Y:S01]  /*120c0*/  FFMA.FTZ R147, R147, R74, R116 ;  /* 0x0000004a93937223 */ /* 0x000fe20000010074 */
[----:B------:R-:W-:Y:S01]  /*120d0*/  F2FP.BF16.PACK_AB R74, R155, R78 ;  /* 0x0000004e9b4a723e */ /* 0x000fe200000010ff */
[----:B------:R-:W-:Y:S01]  /*120e0*/  IMAD.WIDE.U32 R128, R128, R129, c[0x0][0x208] ;  /* 0x0000820080807625 */ /* 0x000fe200078e0081 */
[----:B------:R-:W-:Y:S02]  /*120f0*/  F2FP.BF16.PACK_AB R78, R163, R88 ;  /* 0x00000058a34e723e */ /* 0x000fe400000010ff */
[----:B------:R-:W-:Y:S01]  /*12100*/  F2FP.BF16.PACK_AB R91, R138, R147 ;  /* 0x000000938a5b723e */ /* 0x000fe200000010ff */
[----:B------:R0:W-:Y:S01]  /*12110*/  STG.E.128 [R136.64], R72 ;  /* 0x0000004888007986 */ /* 0x0001e2000c101d06 */
[----:B------:R-:W-:-:S03]  /*12120*/  F2FP.BF16.PACK_AB R88, R145, R148 ;  /* 0x000000949158723e */ /* 0x000fc600000010ff */
[----:B------:R0:W-:Y:S04]  /*12130*/  STG.E.128 [R134.64], R76 ;  /* 0x0000004c86007986 */ /* 0x0001e8000c101d06 */
[----:B------:R0:W-:Y:S04]  /*12140*/  STG.E.128 [R132.64], R80 ;  /* 0x0000005084007986 */ /* 0x0001e8000c101d06 */
[----:B------:R0:W-:Y:S04]  /*12150*/  STG.E.128 [R130.64], R84 ;  /* 0x0000005482007986 */ /* 0x0001e8000c101d06 */
[----:B------:R0:W-:Y:S02]  /*12160*/  STG.E.128 [R128.64], R88 ;  /* 0x0000005880007986 */ /* 0x0001e4000c101d06 */
.L_x_3836:
[----:B0-----:R-:W-:Y:S05]  /*12170*/  BSYNC B1 ;  /* 0x0000000000017941 */ /* 0x001fea0003800000 */
.L_x_3835:
[----:B------:R-:W-:-:S04]  /*12180*/  IMAD.MOV.U32 R73, RZ, RZ, c[0x0][0x160] ;  /* 0x00005800ff497624 */ /* 0x000fc800078e00ff */
[----:B------:R-:W-:-:S05]  /*12190*/  IMAD R94, R73, 0x4, R94 ;  /* 0x00000004495e7824 */ /* 0x000fca00078e025e */
[----:B------:R-:W-:-:S13]  /*121a0*/  ISETP.GE.AND P0, PT, R94, c[0x0][0x164], PT ;  /* 0x000059005e007a0c */ /* 0x000fda0003f06270 */
[----:B-----5:R-:W-:Y:S01]  /*121b0*/  @P0 CALL.REL.NOINC `(.L_x_3837) ;  /* 0x0000001000000944 */ /* 0x020fe20003c00000 */
[----:B------:R-:W-:Y:S05]  /*121c0*/  BRA `(.L_x_3838) ;  /* 0xfffee89000007947 */ /* 0x000fea000383ffff */
.L_x_3837:
[----:B------:R-:W-:Y:S05]  /*121d0*/  BSYNC B0 ;  /* 0x0000000000007941 */ /* 0x000fea0003800000 */
.L_x_3422:
[----:B------:R-:W-:Y:S05]  /*121e0*/  EXIT ;  /* 0x000000000000794d */ /* 0x000fea0003800000 */
.L_x_3833:
[----:B------:R-:W-:Y:S01]  /*121f0*/  IMAD.MOV.U32 R74, RZ, RZ, 0x1 ;  /* 0x00000001ff4a7424 */ /* 0x000fe200078e00ff */
[----:B------:R-:W-:Y:S01]  /*12200*/  MOV R154, 0xffffffff ;  /* 0xffffffff009a7802 */ /* 0x000fe20000000f00 */
[----:B------:R-:W-:Y:S01]  /*12210*/  IMAD.MOV.U32 R75, RZ, RZ, 0x1f ;  /* 0x0000001fff4b7424 */ /* 0x000fe200078e00ff */
[----:B------:R-:W-:Y:S02]  /*12220*/  MOV R72, 0x12240 ;  /* 0x0001224000487802 */ /* 0x000fe40000000f00 */
[----:B-----5:R-:W-:Y:S05]  /*12230*/  CALL.REL.NOINC `($__internal_15_$__cuda_sm70_shflsync_bfly_p) ;  /* 0x0000088000007944 */ /* 0x020fea0003c00000 */
[----:B01----:R-:W-:Y:S05]  /*12240*/  BRA `(.L_x_3839) ;  /* 0xffffeb3000007947 */ /* 0x003fea000383ffff */
.L_x_3834:
[----:B------:R-:W-:Y:S01]  /*12250*/  IMAD.MOV.U32 R74, RZ, RZ, 0x2 ;  /* 0x00000002ff4a7424 */ /* 0x000fe200078e00ff */
[----:B------:R-:W-:Y:S01]  /*12260*/  MOV R72, 0x122a0 ;  /* 0x000122a000487802 */ /* 0x000fe20000000f00 */
[----:B------:R-:W-:Y:S02]  /*12270*/  IMAD.MOV.U32 R75, RZ, RZ, 0x1f ;  /* 0x0000001fff4b7424 */ /* 0x000fe400078e00ff */
[----:B------:R-:W-:Y:S02]  /*12280*/  IMAD.MOV.U32 R154, RZ, RZ, -0x1 ;  /* 0xffffffffff9a7424 */ /* 0x000fe400078e00ff */
[----:B-----5:R-:W-:Y:S05]  /*12290*/  CALL.REL.NOINC `($__internal_15_$__cuda_sm70_shflsync_bfly_p) ;  /* 0x0000082000007944 */ /* 0x020fea0003c00000 */
[----:B0-----:R-:W-:Y:S01]  /*122a0*/  HFMA2.MMA R75, -RZ, RZ, 0, 1.847743988037109375e-06 ;  /* 0x0000001fff4b7435 */ /* 0x001fe200000001ff */
[----:B-1----:R-:W-:Y:S01]  /*122b0*/  FADD.FTZ R155, R155, R74 ;  /* 0x0000004a9b9b7221 */ /* 0x002fe20000010000 */
[----:B------:R-:W-:Y:S01]  /*122c0*/  MOV R72, 0x12300 ;  /* 0x0001230000487802 */ /* 0x000fe20000000f00 */
[----:B------:R-:W-:-:S02]  /*122d0*/  IMAD.MOV.U32 R74, RZ, RZ, 0x4 ;  /* 0x00000004ff4a7424 */ /* 0x000fc400078e00ff */
[----:B------:R-:W-:Y:S02]  /*122e0*/  IMAD.MOV.U32 R154, RZ, RZ, -0x1 ;  /* 0xffffffffff9a7424 */ /* 0x000fe400078e00ff */
[----:B------:R-:W-:Y:S05]  /*122f0*/  CALL.REL.NOINC `($__internal_15_$__cuda_sm70_shflsync_bfly_p) ;  /* 0x000007c000007944 */ /* 0x000fea0003c00000 */
[----:B01----:R-:W-:Y:S01]  /*12300*/  FADD.FTZ R155, R155, R74 ;  /* 0x0000004a9b9b7221 */ /* 0x003fe20000010000 */
[----:B------:R-:W-:Y:S01]  /*12310*/  MOV R72, 0x12360 ;  /* 0x0001236000487802 */ /* 0x000fe20000000f00 */
[----:B------:R-:W-:Y:S02]  /*12320*/  IMAD.MOV.U32 R74, RZ, RZ, 0x8 ;  /* 0x00000008ff4a7424 */ /* 0x000fe400078e00ff */
[----:B------:R-:W-:Y:S02]  /*12330*/  IMAD.MOV.U32 R75, RZ, RZ, 0x1f ;  /* 0x0000001fff4b7424 */ /* 0x000fe400078e00ff */
[----:B------:R-:W-:Y:S02]  /*12340*/  IMAD.MOV.U32 R154, RZ, RZ, -0x1 ;  /* 0xffffffffff9a7424 */ /* 0x000fe400078e00ff */
[----:B------:R-:W-:Y:S05]  /*12350*/  CALL.REL.NOINC `($__internal_15_$__cuda_sm70_shflsync_bfly_p) ;  /* 0x0000076000007944 */ /* 0x000fea0003c00000 */
[----:B01----:R-:W-:Y:S01]  /*12360*/  FADD.FTZ R155, R155, R74 ;  /* 0x0000004a9b9b7221 */ /* 0x003fe20000010000 */
[----:B------:R-:W-:Y:S01]  /*12370*/  MOV R74, 0x10 ;  /* 0x00000010004a7802 */ /* 0x000fe20000000f00 */
[----:B------:R-:W-:Y:S01]  /*12380*/  IMAD.MOV.U32 R75, RZ, RZ, 0x1f ;  /* 0x0000001fff4b7424 */ /* 0x000fe200078e00ff */
[----:B------:R-:W-:Y:S01]  /*12390*/  MOV R72, 0x123c0 ;  /* 0x000123c000487802 */ /* 0x000fe20000000f00 */
[----:B------:R-:W-:-:S02]  /*123a0*/  IMAD.MOV.U32 R154, RZ, RZ, -0x1 ;  /* 0xffffffffff9a7424 */ /* 0x000fc400078e00ff */
[----:B------:R-:W-:Y:S05]  /*123b0*/  CALL.REL.NOINC `($__internal_15_$__cuda_sm70_shflsync_bfly_p) ;  /* 0x0000070000007944 */ /* 0x000fea0003c00000 */
[----:B-1----:R-:W-:Y:S01]  /*123c0*/  FADD.FTZ R74, R155, R74 ;  /* 0x0000004a9b4a7221 */ /* 0x002fe20000010000 */
[----:B0-----:R-:W-:Y:S01]  /*123d0*/  MOV R154, 0xffffffff ;  /* 0xffffffff009a7802 */ /* 0x001fe20000000f00 */
[----:B------:R-:W-:-:S02]  /*123e0*/  IMAD.MOV.U32 R75, RZ, RZ, 0x1f ;  /* 0x0000001fff4b7424 */ /* 0x000fc400078e00ff */
[----:B------:R-:W-:Y:S02]  /*123f0*/  FMUL.FTZ R157, R74, c[0x0][0x1e0] ;  /* 0x000078004a9d7a20 */ /* 0x000fe40000410000 */
        /* <DEDUP_REMOVED lines=82> */
[----:B------:R-:W-:Y:S05]  /*12920*/  CALL.REL.NOINC `($__internal_15_$__cuda_sm70_shflsync_bfly_p) ;  /* 0x0000019000007944 */ /* 0x000fea0003c00000 */
[----:B01----:R-:W-:Y:S01]  /*12930*/  FADD.FTZ R155, R155, R74 ;  /* 0x0000004a9b9b7221 */ /* 0x003fe20000010000 */
[----:B------:R-:W-:Y:S01]  /*12940*/  MOV R72, 0x12990 ;  /* 0x0001299000487802 */ /* 0x000fe20000000f00 */
[----:B------:R-:W-:Y:S02]  /*12950*/  IMAD.MOV.U32 R74, RZ, RZ, 0x2 ;  /* 0x00000002ff4a7424 */ /* 0x000fe400078e00ff */
[----:B------:R-:W-:Y:S02]  /*12960*/  IMAD.MOV.U32 R75, RZ, RZ, 0x1f ;  /* 0x0000001fff4b7424 */ /* 0x000fe400078e00ff */
[----:B------:R-:W-:Y:S02]  /*12970*/  IMAD.MOV.U32 R154, RZ, RZ, -0x1 ;  /* 0xffffffffff9a7424 */ /* 0x000fe400078e00ff */
[----:B------:R-:W-:Y:S05]  /*12980*/  CALL.REL.NOINC `($__internal_15_$__cuda_sm70_shflsync_bfly_p) ;  /* 0x0000013000007944 */ /* 0x000fea0003c00000 */
        /* <DEDUP_REMOVED lines=18> */
[----:B01----:R-:W-:Y:S05]  /*12ab0*/  BRA `(.L_x_3840) ;  /* 0xffffe90000007947 */ /* 0x003fea000383ffff */
        .weak           $__internal_15_$__cuda_sm70_shflsync_bfly_p
        .type           $__internal_15_$__cuda_sm70_shflsync_bfly_p,@function
        .size           $__internal_15_$__cuda_sm70_shflsync_bfly_p,(.L_x_36103 - $__internal_15_$__cuda_sm70_shflsync_bfly_p)
$__internal_15_$__cuda_sm70_shflsync_bfly_p:
[----:B------:R-:W-:Y:S01]  /*12ac0*/  IMAD.MOV.U32 R73, RZ, RZ, 0x0 ;  /* 0x00000000ff497424 */ /* 0x000fe200078e00ff */
[----:B------:R-:W-:Y:S04]  /*12ad0*/  WARPSYNC R154 ;  /* 0x0000009a00007348 */ /* 0x000fe80003800000 */
[----:B------:R0:W1:Y:S01]  /*12ae0*/  SHFL.BFLY PT, R74, R155, R74, R75 ;  /* 0x0c00004a9b4a7389 */ /* 0x00006200000e004b */
[----:B------:R-:W-:Y:S05]  /*12af0*/  RET.REL.NODEC R72 `(_ZN10layer_norm13ln_fwd_kernelINS_13Kernel_traitsI13__nv_bfloat16S2_S2_S2_fjLj1280ELj1ELj4ELj1ELj16ENS_18Kernel_traits_baseILj1280ES2_S2_S2_S2_fjLj128EEEEELb1ELb1ELb1ELb1EEEvNS_9FwdParamsE) ;  /* 0xfffed50048007950 */ /* 0x000fea0003c3ffff */
.L_x_3841:
        /* <DEDUP_REMOVED lines=16> */
.L_x_36103:


//--------------------- .text._ZN10layer_norm13ln_fwd_kernelINS_13Kernel_traitsI6__halfS2_S2_S2_fjLj1280ELj1ELj4ELj1ELj16ENS_18Kernel_traits_baseILj1280ES2_S2_S2_S2_fjLj128EEEEELb0ELb0ELb0ELb0EEEvNS_9FwdParamsE --------------------------
	.section	.text._ZN10layer_norm13ln_fwd_kernelINS_13Kernel_traitsI6__halfS2_S2_S2_fjLj1280ELj1ELj4ELj1ELj16ENS_18Kernel_traits_baseILj1280ES2_S2_S2_S2_fjLj128EEEEELb0ELb0ELb0ELb0EEEvNS_9FwdParamsE,"ax",@progbits
	.sectioninfo	@"SHI_REGISTERS=151"
	.align	128
        .global         _ZN10layer_norm13ln_fwd_kernelINS_13Kernel_traitsI6__halfS2_S2_S2_fjLj1280ELj1ELj4ELj1ELj16ENS_18Kernel_traits_baseILj1280ES2_S2_S2_S2_fjLj128EEEEELb0ELb0ELb0ELb0EEEvNS_9FwdParamsE
        .type           _ZN10layer_norm13ln_fwd_kernelINS_13Kernel_traitsI6__halfS2_S2_S2_fjLj1280ELj1ELj4ELj1ELj16ENS_18Kernel_traits_baseILj1280ES2_S2_S2_S2_fjLj128EEEEELb0ELb0ELb0ELb0EEEvNS_9FwdParamsE,@function
        .size           _ZN10layer_norm13ln_fwd_kernelINS_13Kernel_traitsI6__halfS2_S2_S2_fjLj1280ELj1ELj4ELj1ELj16ENS_18Kernel_traits_baseILj1280ES2_S2_S2_S2_fjLj128EEEEELb0ELb0ELb0ELb0EEEvNS_9FwdParamsE,(.L_x_36104 - _ZN10layer_norm13ln_fwd_kernelINS_13Kernel_traitsI6__halfS2_S2_S2_fjLj1280ELj1ELj4ELj1ELj16ENS_18Kernel_traits_baseILj1280ES2_S2_S2_S2_fjLj128EEEEELb0ELb0ELb0ELb0EEEvNS_9FwdParamsE)
        .other          _ZN10layer_norm13ln_fwd_kernelINS_13Kernel_traitsI6__halfS2_S2_S2_fjLj1280ELj1ELj4ELj1ELj16ENS_18Kernel_traits_baseILj1280ES2_S2_S2_S2_fjLj128EEEEELb0ELb0ELb0ELb0EEEvNS_9FwdParamsE,@"STO_CUDA_ENTRY STV_DEFAULT"
_ZN10layer_norm13ln_fwd_kernelINS_13Kernel_traitsI6__halfS2_S2_S2_fjLj1280ELj1ELj4ELj1ELj16ENS_18Kernel_traits_baseILj1280ES2_S2_S2_S2_fjLj128EEEEELb0ELb0ELb0ELb0EEEvNS_9FwdParamsE:
.text._ZN10layer_norm13ln_fwd_kernelINS_13Kernel_traitsI6__halfS2_S2_S2_fjLj1280ELj1ELj4ELj1ELj16ENS_18Kernel_traits_baseILj1280ES2_S2_S2_S2_fjLj128EEEEELb0ELb0ELb0ELb0EEEvNS_9FwdParamsE:
        /* <DEDUP_REMOVED lines=35> */
.L_x_3843:
[----:B0-----:R-:W-:Y:S05]  /*0230*/  BSYNC B0 ;  /* 0x0000000000007941 */ /* 0x001fea0003800000 */
.L_x_3842:
        /* <DEDUP_REMOVED lines=13> */
.L_x_3845:
[----:B0-----:R-:W-:Y:S05]  /*0310*/  BSYNC B0 ;  /* 0x0000000000007941 */ /* 0x001fea0003800000 */
.L_x_3844:
        /* <DEDUP_REMOVED lines=13> */
.L_x_3847:
[----:B0-----:R-:W-:Y:S05]  /*03f0*/  BSYNC B0 ;  /* 0x0000000000007941 */ /* 0x001fea0003800000 */
.L_x_3846:
        /* <DEDUP_REMOVED lines=13> */
.L_x_3849:
[----:B0-----:R-:W-:Y:S05]  /*04d0*/  BSYNC B0 ;  /* 0x0000000000007941 */ /* 0x001fea0003800000 */
.L_x_3848:
        /* <DEDUP_REMOVED lines=12> */
.L_x_3851:
[----:B0-----:R-:W-:Y:S05]  /*05a0*/  BSYNC B0 ;  /* 0x0000000000007941 */ /* 0x001fea0003800000 */
.L_x_3850:
[----:B------:R-:W-:Y:S02]  /*05b0*/  ISETP.GE.AND P2, PT, R99, c[0x0][0x164], PT ;  /* 0x0000590063007a0c */ /* 0x000fe40003f46270 */
[----:B------:R-:W-:Y:S02]  /*05c0*/  LOP3.LUT P1, RZ, R12, c[0x0][0x1c0], RZ, 0xfc, !PT ;  /* 0x000070000cff7a12 */ /* 0x000fe4000782fcff */
[----:B------:R-:W-:-:S04]  /*05d0*/  MOV R0, c[0x0][0x184] ;  /* 0x0000610000007a02 */ /* 0x000fc80000000f00 */
[----:B------:R-:W-:-:S05]  /*05e0*/  LOP3.LUT P1, RZ, R0, c[0x0][0x1c4], RZ, 0xfc, P1 ;  /* 0x0000710000ff7a12 */ /* 0x000fca000082fcff */
[----:B------:R-:W-:Y:S08]  /*05f0*/  @P2 EXIT ;  /* 0x000000000000294d */ /* 0x000ff00003800000 */
[--C-:B-----5:R-:W-:Y:S01]  /*0600*/  HADD2.F32 R16, -RZ, R8.reuse.H0_H0 ;  /* 0x20000008ff107230 */ /* 0x120fe20000004100 */
[----:B------:R-:W-:Y:S01]  /*0610*/  ULDC.U8 UR6, c[0x0][0x1f0] ;  /* 0x00007c0000067ab9 */ /* 0x000fe20000000000 */
[----:B------:R-:W-:Y:S02]  /*0620*/  HADD2.F32 R17, -RZ, R8.H1_H1 ;  /* 0x30000008ff117230 */ /* 0x000fe40000004100 */
[--C-:B------:R-:W-:Y:S02]  /*0630*/  HADD2.F32 R14, -RZ, R9.reuse.H0_H0 ;  /* 0x20000009ff0e7230 */ /* 0x100fe40000004100 */
[----:B------:R-:W-:Y:S02]  /*0640*/  HADD2.F32 R15, -RZ, R9.H1_H1 ;  /* 0x30000009ff0f7230 */ /* 0x000fe40000004100 */
[--C-:B------:R-:W-:Y:S02]  /*0650*/  HADD2.F32 R32, -RZ, R24.reuse.H0_H0 ;  /* 0x20000018ff207230 */ /* 0x100fe40000004100 */
[----:B------:R-:W-:-:S02]  /*0660*/  HADD2.F32 R33, -RZ, R24.H1_H1 ;  /* 0x30000018ff217230 */ /* 0x000fc40000004100 */
[--C-:B------:R-:W-:Y:S02]  /*0670*/  HADD2.F32 R30, -RZ, R25.reuse.H0_H0 ;  /* 0x20000019ff1e7230 */ /* 0x100fe40000004100 */
        /* <DEDUP_REMOVED lines=33> */
[----:B------:R-:W-:Y:S02]  /*0890*/  HADD2.F32 R26, -RZ, R27.H0_H0 ;  /* 0x2000001bff1a7230 */ /* 0x000fe40000004100 */
[----:B------:R-:W-:-:S02]  /*08a0*/  HADD2.F32 R10, -RZ, R11.H0_H0 ;  /* 0x2000000bff0a7230 */ /* 0x000fc40000004100 */
[----:B------:R-:W-:Y:S02]  /*08b0*/  HADD2.F32 R0, -RZ, R52.H0_H0 ;  /* 0x20000034ff007230 */ /* 0x000fe40000004100 */
[----:B------:R-:W-:Y:S02]  /*08c0*/  HADD2.F32 R56, -RZ, R57.H0_H0 ;  /* 0x20000039ff387230 */ /* 0x000fe40000004100 */
[----:B------:R-:W-:Y:S02]  /*08d0*/  HADD2.F32 R64, -RZ, R58.H0_H0 ;  /* 0x2000003aff407230 */ /* 0x000fe40000004100 */
[--C-:B------:R-:W-:Y:S02]  /*08e0*/  HADD2.F32 R65, -RZ, R59.reuse.H0_H0 ;  /* 0x2000003bff417230 */ /* 0x100fe40000004100 */
[----:B------:R-:W-:Y:S02]  /*08f0*/  HADD2.F32 R67, -RZ, R59.H1_H1 ;  /* 0x3000003bff437230 */ /* 0x000fe40000004100 */
[----:B------:R-:W-:-:S02]  /*0900*/  HADD2.F32 R75, -RZ, R49.H0_H0 ;  /* 0x20000031ff4b7230 */ /* 0x000fc40000004100 */
[--C-:B------:R-:W-:Y:S02]  /*0910*/  HADD2.F32 R50, -RZ, R51.reuse.H0_H0 ;  /* 0x20000033ff327230 */ /* 0x100fe40000004100 */
[----:B------:R-:W-:Y:S02]  /*0920*/  HADD2.F32 R76, -RZ, R51.H1_H1 ;  /* 0x30000033ff4c7230 */ /* 0x000fe40000004100 */
[----:B------:R-:W-:Y:S02]  /*0930*/  HADD2.F32 R27, -RZ, R27.H1_H1 ;  /* 0x3000001bff1b7230 */ /* 0x000fe40000004100 */
[----:B------:R-:W-:Y:S02]  /*0940*/  HADD2.F32 R11, -RZ, R11.H1_H1 ;  /* 0x3000000bff0b7230 */ /* 0x000fe40000004100 */
[----:B------:R-:W-:Y:S02]  /*0950*/  HADD2.F32 R52, -RZ, R52.H1_H1 ;  /* 0x30000034ff347230 */ /* 0x000fe40000004100 */
[----:B------:R-:W-:-:S02]  /*0960*/  HADD2.F32 R57, -RZ, R57.H1_H1 ;  /* 0x30000039ff397230 */ /* 0x000fc40000004100 */
[----:B------:R-:W-:Y:S02]  /*0970*/  HADD2.F32 R58, -RZ, R58.H1_H1 ;  /* 0x3000003aff3a7230 */ /* 0x000fe40000004100 */
[--C-:B------:R-:W-:Y:S02]  /*0980*/  HADD2.F32 R59, -RZ, R44.reuse.H0_H0 ;  /* 0x2000002cff3b7230 */ /* 0x100fe40000004100 */
[----:B------:R-:W-:Y:S02]  /*0990*/  HADD2.F32 R68, -RZ, R44.H1_H1 ;  /* 0x3000002cff447230 */ /* 0x000fe40000004100 */
[--C-:B------:R-:W-:Y:S02]  /*09a0*/  HADD2.F32 R66, -RZ, R45.reuse.H0_H0 ;  /* 0x2000002dff427230 */ /* 0x100fe40000004100 */
[----:B------:R-:W-:Y:S02]  /*09b0*/  HADD2.F32 R70, -RZ, R45.H1_H1 ;  /* 0x3000002dff467230 */ /* 0x000fe40000004100 */
[----:B------:R-:W-:-:S02]  /*09c0*/  HADD2.F32 R69, -RZ, R46.H0_H0 ;  /* 0x2000002eff457230 */ /* 0x000fc40000004100 */
[----:B------:R-:W-:Y:S02]  /*09d0*/  HADD2.F32 R72, -RZ, R46.H1_H1 ;  /* 0x3000002eff487230 */ /* 0x000fe40000004100 */
[--C-:B------:R-:W-:Y:S02]  /*09e0*/  HADD2.F32 R71, -RZ, R47.reuse.H0_H0 ;  /* 0x2000002fff477230 */ /* 0x100fe40000004100 */
[----:B------:R-:W-:Y:S02]  /*09f0*/  HADD2.F32 R73, -RZ, R47.H1_H1 ;  /* 0x3000002fff497230 */ /* 0x000fe40000004100 */
        /* <DEDUP_REMOVED lines=17> */
.L_x_3995:
        /* <DEDUP_REMOVED lines=13> */
[----:B------:R-:W-:Y:S01]  /*0be0*/  MOV R140, R98 ;  /* 0x00000062008c7202 */ /* 0x000fe20000000f00 */
[----:B--2---:R-:W-:Y:S01]  /*0bf0*/  @P2 HADD2.F32 R139, -RZ, R44.H0_H0 ;  /* 0x2000002cff8b2230 */ /* 0x004fe20000004100 */
        /* <DEDUP_REMOVED lines=10> */
[----:B------:R-:W-:Y:S01]  /*0ca0*/  ISETP.NE.AND.EX P2, PT, RZ, c[0x0][0x184], PT, P2 ;  /* 0x00006100ff007a0c */ /* 0x000fe20003f45320 */
[----:B--2---:R-:W-:-:S05]  /*0cb0*/  HADD2.F32 R106, -RZ, R44.H0_H0 ;  /* 0x2000002cff6a7230 */ /* 0x004fca0000004100 */
[----:B------:R-:W-:-:S07]  /*0cc0*/  FMUL.FTZ R97, R106, R139 ;  /* 0x0000008b6a617220 */ /* 0x000fce0000410000 */
[----:B------:R-:W-:Y:S05]  /*0cd0*/  @P2 BRA `(.L_x_3854) ;  /* 0x0000002000002947 */ /* 0x000fea0003800000 */
[----:B0-----:R-:W-:Y:S05]  /*0ce0*/  @P1 BRA `(.L_x_3855) ;  /* 0x0000003000001947 */ /* 0x001fea0003800000 */
[----:B------:R-:W-:Y:S05]  /*0cf0*/  BRA `(.L_x_3856) ;  /* 0x0000004000007947 */ /* 0x000fea0003800000 */
.L_x_3854:
[----:B0----5:R-:W-:-:S05]  /*0d00*/  HADD2.F32 R106, -RZ, R40.H0_H0 ;  /* 0x20000028ff6a7230 */ /* 0x021fca0000004100 */
[----:B------:R-:W-:-:S05]  /*0d10*/  FADD.FTZ R97, R106, R97 ;  /* 0x000000616a617221 */ /* 0x000fca0000010000 */
.L_x_3855:
[----:B------:R-:W-:-:S04]  /*0d20*/  F2FP.PACK_AB R105, RZ, R97 ;  /* 0x00000061ff69723e */ /* 0x000fc800000000ff */
[----:B------:R-:W-:Y:S02]  /*0d30*/  PRMT R36, R105, 0x7610, R36 ;  /* 0x0000761069247816 */ /* 0x000fe40000000024 */
.L_x_3856:
[----:B------:R-:W-:-:S05]  /*0d40*/  HADD2.F32 R44, -RZ, R44.H1_H1 ;  /* 0x3000002cff2c7230 */ /* 0x000fca0000004100 */
[----:B------:R-:W-:Y:S01]  /*0d50*/  FMUL.FTZ R106, R44, R139 ;  /* 0x0000008b2c6a7220 */ /* 0x000fe20000410000 */
[----:B------:R-:W-:Y:S05]  /*0d60*/  @P2 BRA `(.L_x_3857) ;  /* 0x0000002000002947 */ /* 0x000fea0003800000 */
[----:B------:R-:W-:Y:S05]  /*0d70*/  @P1 BRA `(.L_x_3858) ;  /* 0x0000003000001947 */ /* 0x000fea0003800000 */
[----:B------:R-:W-:Y:S05]  /*0d80*/  BRA `(.L_x_3859) ;  /* 0x0000004000007947 */ /* 0x000fea0003800000 */
.L_x_3857:
[----:B-----5:R-:W-:-:S05]  /*0d90*/  HADD2.F32 R105, -RZ, R40.H1_H1 ;  /* 0x30000028ff697230 */ /* 0x020fca0000004100 */
[----:B------:R-:W-:-:S05]  /*0da0*/  FADD.FTZ R106, R105, R106 ;  /* 0x0000006a696a7221 */ /* 0x000fca0000010000 */
.L_x_3858:
[----:B------:R-:W-:-:S04]  /*0db0*/  F2FP.PACK_AB R44, RZ, R106 ;  /* 0x0000006aff2c723e */ /* 0x000fc800000000ff */
[----:B------:R-:W-:Y:S02]  /*0dc0*/  PRMT R36, R36, 0x5410, R44 ;  /* 0x0000541024247816 */ /* 0x000fe4000000002c */
.L_x_3859:
[----:B------:R-:W-:-:S05]  /*0dd0*/  HADD2.F32 R44, -RZ, R45.H0_H0 ;  /* 0x2000002dff2c7230 */ /* 0x000fca0000004100 */
[----:B------:R-:W-:Y:S01]  /*0de0*/  FMUL.FTZ R105, R44, R139 ;  /* 0x0000008b2c697220 */ /* 0x000fe20000410000 */
[----:B------:R-:W-:Y:S05]  /*0df0*/  @P2 BRA `(.L_x_3860) ;  /* 0x0000002000002947 */ /* 0x000fea0003800000 */
[----:B------:R-:W-:Y:S05]  /*0e00*/  @P1 BRA `(.L_x_3861) ;  /* 0x0000003000001947 */ /* 0x000fea0003800000 */
[----:B------:R-:W-:Y:S05]  /*0e10*/  BRA `(.L_x_3862) ;  /* 0x0000004000007947 */ /* 0x000fea0003800000 */
.L_x_3860:
[----:B-----5:R-:W-:-:S05]  /*0e20*/  HADD2.F32 R44, -RZ, R41.H0_H0 ;  /* 0x20000029ff2c7230 */ /* 0x020fca0000004100 */
[----:B------:R-:W-:-:S05]  /*0e30*/  FADD.FTZ R105, R44, R105 ;  /* 0x000000692c697221 */ /* 0x000fca0000010000 */
.L_x_3861:
[----:B------:R-:W-:-:S04]  /*0e40*/  F2FP.PACK_AB R44, RZ, R105 ;  /* 0x00000069ff2c723e */ /* 0x000fc800000000ff */
[----:B------:R-:W-:Y:S02]  /*0e50*/  PRMT R37, R44, 0x7610, R37 ;  /* 0x000076102c257816 */ /* 0x000fe40000000025 */
.L_x_3862:
[----:B------:R-:W-:-:S05]  /*0e60*/  HADD2.F32 R114, -RZ, R45.H1_H1 ;  /* 0x3000002dff727230 */ /* 0x000fca0000004100 */
[----:B------:R-:W-:Y:S01]  /*0e70*/  FMUL.FTZ R114, R114, R139 ;  /* 0x0000008b72727220 */ /* 0x000fe20000410000 */
[----:B------:R-:W-:Y:S05]  /*0e80*/  @P2 BRA `(.L_x_3863) ;  /* 0x0000002000002947 */ /* 0x000fea0003800000 */
[----:B------:R-:W-:Y:S05]  /*0e90*/  @P1 BRA `(.L_x_3864) ;  /* 0x0000003000001947 */ /* 0x000fea0003800000 */
[----:B------:R-:W-:Y:S05]  /*0ea0*/  BRA `(.L_x_3865) ;  /* 0x0000004000007947 */ /* 0x000fea0003800000 */
.L_x_3863:
[----:B-----5:R-:W-:-:S05]  /*0eb0*/  HADD2.F32 R45, -RZ, R41.H1_H1 ;  /* 0x30000029ff2d7230 */ /* 0x020fca0000004100 */
[----:B------:R-:W-:-:S05]  /*0ec0*/  FADD.FTZ R114, R45, R114 ;  /* 0x000000722d727221 */ /* 0x000fca0000010000 */
.L_x_3864:
[----:B------:R-:W-:-:S04]  /*0ed0*/  F2FP.PACK_AB R44, RZ, R114 ;  /* 0x00000072ff2c723e */ /* 0x000fc800000000ff */
[----:B------:R-:W-:Y:S02]  /*0ee0*/  PRMT R37, R37, 0x5410, R44 ;  /* 0x0000541025257816 */ /* 0x000fe4000000002c */
.L_x_3865:
[----:B------:R-:W-:-:S05]  /*0ef0*/  HADD2.F32 R44, -RZ, R46.H0_H0 ;  /* 0x2000002eff2c7230 */ /* 0x000fca0000004100 */
[----:B------:R-:W-:Y:S01]  /*0f00*/  FMUL.FTZ R113, R44, R139 ;  /* 0x0000008b2c717220 */ /* 0x000fe20000410000 */
[----:B------:R-:W-:Y:S05]  /*0f10*/  @P2 BRA `(.L_x_3866) ;  /* 0x0000002000002947 */ /* 0x000fea0003800000 */
[----:B------:R-:W-:Y:S05]  /*0f20*/  @P1 BRA `(.L_x_3867) ;  /* 0x0000003000001947 */ /* 0x000fea0003800000 */
[----:B------:R-:W-:Y:S05]  /*0f30*/  BRA `(.L_x_3868) ;  /* 0x0000004000007947 */ /* 0x000fea0003800000 */
.L_x_3866:
[----:B-----5:R-:W-:-:S05]  /*0f40*/  HADD2.F32 R44, -RZ, R42.H0_H0 ;  /* 0x2000002aff2c7230 */ /* 0x020fca0000004100 */
[----:B------:R-:W-:-:S05]  /*0f50*/  FADD.FTZ R113, R44, R113 ;  /* 0x000000712c717221 */ /* 0x000fca0000010000 */
.L_x_3867:
[----:B------:R-:W-:-:S04]  /*0f60*/  F2FP.PACK_AB R44, RZ, R113 ;  /* 0x00000071ff2c723e */ /* 0x000fc800000000ff */
[----:B------:R-:W-:Y:S02]  /*0f70*/  PRMT R38, R44, 0x7610, R38 ;  /* 0x000076102c267816 */ /* 0x000fe40000000026 */
.L_x_3868:
[----:B------:R-:W-:-:S05]  /*0f80*/  HADD2.F32 R46, -RZ, R46.H1_H1 ;  /* 0x3000002eff2e7230 */ /* 0x000fca0000004100 */
[----:B------:R-:W-:Y:S01]  /*0f90*/  FMUL.FTZ R122, R46, R139 ;  /* 0x0000008b2e7a7220 */ /* 0x000fe20000410000 */
[----:B------:R-:W-:Y:S05]  /*0fa0*/  @P2 BRA `(.L_x_3869) ;  /* 0x0000002000002947 */ /* 0x000fea0003800000 */
[----:B------:R-:W-:Y:S05]  /*0fb0*/  @P1 BRA `(.L_x_3870) ;  /* 0x0000003000001947 */ /* 0x000fea0003800000 */
[----:B------:R-:W-:Y:S05]  /*0fc0*/  BRA `(.L_x_3871) ;  /* 0x0000004000007947 */ /* 0x000fea0003800000 */
.L_x_3869:
[----:B-----5:R-:W-:-:S05]  /*0fd0*/  HADD2.F32 R45, -RZ, R42.H1_H1 ;  /* 0x3000002aff2d7230 */ /* 0x020fca0000004100 */
[----:B------:R-:W-:-:S05]  /*0fe0*/  FADD.FTZ R122, R45, R122 ;  /* 0x0000007a2d7a7221 */ /* 0x000fca0000010000 */
.L_x_3870:
[----:B------:R-:W-:-:S04]  /*0ff0*/  F2FP.PACK_AB R44, RZ, R122 ;  /* 0x0000007aff2c723e */ /* 0x000fc800000000ff */
[----:B------:R-:W-:Y:S02]  /*1000*/  PRMT R38, R38, 0x5410, R44 ;  /* 0x0000541026267816 */ /* 0x000fe4000000002c */
.L_x_3871:
[----:B------:R-:W-:-:S05]  /*1010*/  HADD2.F32 R44, -RZ, R47.H0_H0 ;  /* 0x2000002fff2c7230 */ /* 0x000fca0000004100 */
[----:B------:R-:W-:Y:S01]  /*1020*/  FMUL.FTZ R121, R44, R139 ;  /* 0x0000008b2c797220 */ /* 0x000fe20000410000 */
[----:B------:R-:W-:Y:S05]  /*1030*/  @P2 BRA `(.L_x_3872) ;  /* 0x0000002000002947 */ /* 0x000fea0003800000 */
[----:B------:R-:W-:Y:S05]  /*1040*/  @P1 BRA `(.L_x_3873) ;  /* 0x0000003000001947 */ /* 0x000fea0003800000 */
[----:B------:R-:W-:Y:S05]  /*1050*/  BRA `(.L_x_3874) ;  /* 0x0000004000007947 */ /* 0x000fea0003800000 */
.L_x_3872:
[----:B-----5:R-:W-:-:S05]  /*1060*/  HADD2.F32 R44, -RZ, R43.H0_H0 ;  /* 0x2000002bff2c7230 */ /* 0x020fca0000004100 */
[----:B------:R-:W-:-:S05]  /*1070*/  FADD.FTZ R121, R44, R121 ;  /* 0x000000792c797221 */ /* 0x000fca0000010000 */
.L_x_3873:
[----:B------:R-:W-:-:S04]  /*1080*/  F2FP.PACK_AB R44, RZ, R121 ;  /* 0x00000079ff2c723e */ /* 0x000fc800000000ff */
[----:B------:R-:W-:Y:S02]  /*1090*/  PRMT R39, R44, 0x7610, R39 ;  /* 0x000076102c277816 */ /* 0x000fe40000000027 */
.L_x_3874:
[----:B------:R-:W-:-:S05]  /*10a0*/  HADD2.F32 R44, -RZ, R47.H1_H1 ;  /* 0x3000002fff2c7230 */ /* 0x000fca0000004100 */
[----:B------:R-:W-:Y:S01]  /*10b0*/  FMUL.FTZ R133, R44, R139 ;  /* 0x0000008b2c857220 */ /* 0x000fe20000410000 */
[----:B------:R-:W-:Y:S05]  /*10c0*/  @P2 BRA `(.L_x_3875) ;  /* 0x0000002000002947 */ /* 0x000fea0003800000 */
[----:B------:R-:W-:Y:S05]  /*10d0*/  @P1 BRA `(.L_x_3876) ;  /* 0x0000003000001947 */ /* 0x000fea0003800000 */
[----:B------:R-:W-:Y:S05]  /*10e0*/  BRA `(.L_x_3877) ;  /* 0x0000004000007947 */ /* 0x000fea0003800000 */
.L_x_3875:
[----:B-----5:R-:W-:-:S05]  /*10f0*/  HADD2.F32 R44, -RZ, R43.H1_H1 ;  /* 0x3000002bff2c7230 */ /* 0x020fca0000004100 */
[----:B------:R-:W-:-:S05]  /*1100*/  FADD.FTZ R133, R44, R133 ;  /* 0x000000852c857221 */ /* 0x000fca0000010000 */
.L_x_3876:
[----:B------:R-:W-:-:S04]  /*1110*/  F2FP.PACK_AB R44, RZ, R133 ;  /* 0x00000085ff2c723e */ /* 0x000fc800000000ff */
[----:B------:R-:W-:Y:S02]  /*1120*/  PRMT R39, R39, 0x5410, R44 ;  /* 0x0000541027277816 */ /* 0x000fe4000000002c */
.L_x_3877:
[C---:B------:R-:W-:Y:S02]  /*1130*/  @P1 LEA R44, P2, R98.reuse, c[0x0][0x188], 0x4 ;  /* 0x00006200622c1a11 */ /* 0x040fe400078420ff */
[C---:B------:R-:W-:Y:S02]  /*1140*/  IADD3 R140, R98.reuse, 0x20, RZ ;  /* 0x00000020628c7810 */ /* 0x040fe40007ffe0ff */
[----:B------:R-:W-:-:S05]  /*1150*/  @P1 LEA.HI.X R45, R98, c[0x0][0x18c], RZ, 0x4, P2 ;  /* 0x00006300622d1a11 */ /* 0x000fca00010f24ff */
[----:B------:R0:W-:Y:S04]  /*1160*/  @P1 STG.E.128 [R44.64], R36 ;  /* 0x000000242c001986 */ /* 0x0001e8000c101d04 */
.L_x_3853:
[----:B------:R-:W-:Y:S05]  /*1170*/  BSYNC B0 ;  /* 0x0000000000007941 */ /* 0x000fea0003800000 */
.L_x_3852:
        /* <DEDUP_REMOVED lines=12> */
[----:B------:R-:W-:Y:S01]  /*1240*/  ISETP.NE.AND.EX P2, PT, RZ, c[0x0][0x184], PT, P2 ;  /* 0x00006100ff007a0c */ /* 0x000fe20003f45320 */
[----:B--2---:R-:W-:-:S05]  /*1250*/  HADD2.F32 R96, -RZ, R44.H0_H0 ;  /* 0x2000002cff607230 */ /* 0x004fca0000004100 */
[----:B------:R-:W-:-:S07]  /*1260*/  FMUL.FTZ R96, R96, R139 ;  /* 0x0000008b60607220 */ /* 0x000fce0000410000 */
[----:B------:R-:W-:Y:S05]  /*1270*/  @P2 BRA `(.L_x_3880) ;  /* 0x0000002000002947 */ /* 0x000fea0003800000 */
[----:B0-----:R-:W-:Y:S05]  /*1280*/  @P1 BRA `(.L_x_3881) ;  /* 0x0000003000001947 */ /* 0x001fea0003800000 */
[----:B------:R-:W-:Y:S05]  /*1290*/  BRA `(.L_x_3882) ;  /* 0x0000004000007947 */ /* 0x000fea0003800000 */
.L_x_3880:
[----:B0----5:R-:W-:-:S05]  /*12a0*/  HADD2.F32 R103, -RZ, R40.H0_H0 ;  /* 0x20000028ff677230 */ /* 0x021fca0000004100 */
[----:B------:R-:W-:-:S05]  /*12b0*/  FADD.FTZ R96, R103, R96 ;  /* 0x0000006067607221 */ /* 0x000fca0000010000 */
.L_x_3881:
[----:B------:R-:W-:-:S04]  /*12c0*/  F2FP.PACK_AB R103, RZ, R96 ;  /* 0x00000060ff67723e */ /* 0x000fc800000000ff */
[----:B------:R-:W-:Y:S02]  /*12d0*/  PRMT R36, R103, 0x7610, R36 ;  /* 0x0000761067247816 */ /* 0x000fe40000000024 */
.L_x_3882:
[----:B------:R-:W-:-:S05]  /*12e0*/  HADD2.F32 R44, -RZ, R44.H1_H1 ;  /* 0x3000002cff2c7230 */ /* 0x000fca0000004100 */
[----:B------:R-:W-:Y:S01]  /*12f0*/  FMUL.FTZ R104, R44, R139 ;  /* 0x0000008b2c687220 */ /* 0x000fe20000410000 */
[----:B------:R-:W-:Y:S05]  /*1300*/  @P2 BRA `(.L_x_3883) ;  /* 0x0000002000002947 */ /* 0x000fea0003800000 */
[----:B------:R-:W-:Y:S05]  /*1310*/  @P1 BRA `(.L_x_3884) ;  /* 0x0000003000001947 */ /* 0x000fea0003800000 */
[----:B------:R-:W-:Y:S05]  /*1320*/  BRA `(.L_x_3885) ;  /* 0x0000004000007947 */ /* 0x000fea0003800000 */
.L_x_3883:
[----:B-----5:R-:W-:-:S05]  /*1330*/  HADD2.F32 R103, -RZ, R40.H1_H1 ;  /* 0x30000028ff677230 */ /* 0x020fca0000004100 */
[----:B------:R-:W-:-:S05]  /*1340*/  FADD.FTZ R104, R103, R104 ;  /* 0x0000006867687221 */ /* 0x000fca0000010000 */
.L_x_3884:
[----:B------:R-:W-:-:S04]  /*1350*/  F2FP.PACK_AB R44, RZ, R104 ;  /* 0x00000068ff2c723e */ /* 0x000fc800000000ff */
[----:B------:R-:W-:Y:S02]  /*1360*/  PRMT R36, R36, 0x5410, R44 ;  /* 0x0000541024247816 */ /* 0x000fe4000000002c */
.L_x_3885:
[----:B------:R-:W-:-:S05]  /*1370*/  HADD2.F32 R44, -RZ, R45.H0_H0 ;  /* 0x2000002dff2c7230 */ /* 0x000fca0000004100 */
[----:B------:R-:W-:Y:S01]  /*1380*/  FMUL.FTZ R103, R44, R139 ;  /* 0x0000008b2c677220 */ /* 0x000fe20000410000 */
[----:B------:R-:W-:Y:S05]  /*1390*/  @P2 BRA `(.L_x_3886) ;  /* 0x0000002000002947 */ /* 0x000fea0003800000 */
[----:B------:R-:W-:Y:S05]  /*13a0*/  @P1 BRA `(.L_x_3887) ;  /* 0x0000003000001947 */ /* 0x000fea0003800000 */
[----:B------:R-:W-:Y:S05]  /*13b0*/  BRA `(.L_x_3888) ;  /* 0x0000004000007947 */ /* 0x000fea0003800000 */
.L_x_3886:
[----:B-----5:R-:W-:-:S05]  /*13c0*/  HADD2.F32 R44, -RZ, R41.H0_H0 ;  /* 0x20000029ff2c7230 */ /* 0x020fca0000004100 */
[----:B------:R-:W-:-:S05]  /*13d0*/  FADD.FTZ R103, R44, R103 ;  /* 0x000000672c677221 */ /* 0x000fca0000010000 */
.L_x_3887:
[----:B------:R-:W-:-:S04]  /*13e0*/  F2FP.PACK_AB R44, RZ, R103 ;  /* 0x00000067ff2c723e */ /* 0x000fc800000000ff */
[----:B------:R-:W-:Y:S02]  /*13f0*/  PRMT R37, R44, 0x7610, R37 ;  /* 0x000076102c257816 */ /* 0x000fe40000000025 */
.L_x_3888:
[----:B------:R-:W-:-:S05]  /*1400*/  HADD2.F32 R112, -RZ, R45.H1_H1 ;  /* 0x3000002dff707230 */ /* 0x000fca0000004100 */
[----:B------:R-:W-:Y:S01]  /*1410*/  FMUL.FTZ R112, R112, R139 ;  /* 0x0000008b70707220 */ /* 0x000fe20000410000 */
[----:B------:R-:W-:Y:S05]  /*1420*/  @P2 BRA `(.L_x_3889) ;  /* 0x0000002000002947 */ /* 0x000fea0003800000 */
[----:B------:R-:W-:Y:S05]  /*1430*/  @P1 BRA `(.L_x_3890) ;  /* 0x0000003000001947 */ /* 0x000fea0003800000 */
[----:B------:R-:W-:Y:S05]  /*1440*/  BRA `(.L_x_3891) ;  /* 0x0000004000007947 */ /* 0x000fea0003800000 */
.L_x_3889:
[----:B-----5:R-:W-:-:S05]  /*1450*/  HADD2.F32 R45, -RZ, R41.H1_H1 ;  /* 0x30000029ff2d7230 */ /* 0x020fca0000004100 */
[----:B------:R-:W-:-:S05]  /*1460*/  FADD.FTZ R112, R45, R112 ;  /* 0x000000702d707221 */ /* 0x000fca0000010000 */
.L_x_3890:
[----:B------:R-:W-:-:S04]  /*1470*/  F2FP.PACK_AB R44, RZ, R112 ;  /* 0x00000070ff2c723e */ /* 0x000fc800000000ff */
[----:B------:R-:W-:Y:S02]  /*1480*/  PRMT R37, R37, 0x5410, R44 ;  /* 0x0000541025257816 */ /* 0x000fe4000000002c */
.L_x_3891:
[----:B------:R-:W-:-:S05]  /*1490*/  HADD2.F32 R44, -RZ, R46.H0_H0 ;  /* 0x2000002eff2c7230 */ /* 0x000fca0000004100 */
[----:B------:R-:W-:Y:S01]  /*14a0*/  FMUL.FTZ R111, R44, R139 ;  /* 0x0000008b2c6f7220 */ /* 0x000fe20000410000 */
[----:B------:R-:W-:Y:S05]  /*14b0*/  @P2 BRA `(.L_x_3892) ;  /* 0x0000002000002947 */ /* 0x000fea0003800000 */
[----:B------:R-:W-:Y:S05]  /*14c0*/  @P1 BRA `(.L_x_3893) ;  /* 0x0000003000001947 */ /* 0x000fea0003800000 */
[----:B------:R-:W-:Y:S05]  /*14d0*/  BRA `(.L_x_3894) ;  /* 0x0000004000007947 */ /* 0x000fea0003800000 */
.L_x_3892:
[----:B-----5:R-:W-:-:S05]  /*14e0*/  HADD2.F32 R44, -RZ, R42.H0_H0 ;  /* 0x2000002aff2c7230 */ /* 0x020fca0000004100 */
[----:B------:R-:W-:-:S05]  /*14f0*/  FADD.FTZ R111, R44, R111 ;  /* 0x0000006f2c6f7221 */ /* 0x000fca0000010000 */
.L_x_3893:
[----:B------:R-:W-:-:S04]  /*1500*/  F2FP.PACK_AB R44, RZ, R111 ;  /* 0x0000006fff2c723e */ /* 0x000fc800000000ff */
[----:B------:R-:W-:Y:S02]  /*1510*/  PRMT R38, R44, 0x7610, R38 ;  /* 0x000076102c267816 */ /* 0x000fe40000000026 */
.L_x_3894:
[----:B------:R-:W-:-:S05]  /*1520*/  HADD2.F32 R46, -RZ, R46.H1_H1 ;  /* 0x3000002eff2e7230 */ /* 0x000fca0000004100 */
[----:B------:R-:W-:Y:S01]  /*1530*/  FMUL.FTZ R123, R46, R139 ;  /* 0x0000008b2e7b7220 */ /* 0x000fe20000410000 */
[----:B------:R-:W-:Y:S05]  /*1540*/  @P2 BRA `(.L_x_3895) ;  /* 0x0000002000002947 */ /* 0x000fea0003800000 */
[----:B------:R-:W-:Y:S05]  /*1550*/  @P1 BRA `(.L_x_3896) ;  /* 0x0000003000001947 */ /* 0x000fea0003800000 */
[----:B------:R-:W-:Y:S05]  /*1560*/  BRA `(.L_x_3897) ;  /* 0x0000004000007947 */ /* 0x000fea0003800000 */
.L_x_3895:
[----:B-----5:R-:W-:-:S05]  /*1570*/  HADD2.F32 R44, -RZ, R42.H1_H1 ;  /* 0x3000002aff2c7230 */ /* 0x020fca0000004100 */
[----:B------:R-:W-:-:S05]  /*1580*/  FADD.FTZ R123, R44, R123 ;  /* 0x0000007b2c7b7221 */ /* 0x000fca0000010000 */
.L_x_3896:
[----:B------:R-:W-:-:S04]  /*1590*/  F2FP.PACK_AB R44, RZ, R123 ;  /* 0x0000007bff2c723e */ /* 0x000fc800000000ff */
[----:B------:R-:W-:Y:S02]  /*15a0*/  PRMT R38, R38, 0x5410, R44 ;  /* 0x0000541026267816 */ /* 0x000fe4000000002c */
.L_x_3897:
[----:B------:R-:W-:-:S05]  /*15b0*/  HADD2.F32 R124, -RZ, R47.H0_H0 ;  /* 0x2000002fff7c7230 */ /* 0x000fca0000004100 */
[----:B------:R-:W-:Y:S01]  /*15c0*/  FMUL.FTZ R124, R124, R139 ;  /* 0x0000008b7c7c7220 */ /* 0x000fe20000410000 */
[----:B------:R-:W-:Y:S05]  /*15d0*/  @P2 BRA `(.L_x_3898) ;  /* 0x0000002000002947 */ /* 0x000fea0003800000 */
[----:B------:R-:W-:Y:S05]  /*15e0*/  @P1 BRA `(.L_x_3899) ;  /* 0x0000003000001947 */ /* 0x000fea0003800000 */
[----:B------:R-:W-:Y:S05]  /*15f0*/  BRA `(.L_x_3900) ;  /* 0x0000004000007947 */ /* 0x000fea0003800000 */
.L_x_3898:
[----:B-----5:R-:W-:-:S05]  /*1600*/  HADD2.F32 R45, -RZ, R43.H0_H0 ;  /* 0x2000002bff2d7230 */ /* 0x020fca0000004100 */
[----:B------:R-:W-:-:S05]  /*1610*/  FADD.FTZ R124, R45, R124 ;  /* 0x0000007c2d7c7221 */ /* 0x000fca0000010000 */
.L_x_3899:
[----:B------:R-:W-:-:S04]  /*1620*/  F2FP.PACK_AB R44, RZ, R124 ;  /* 0x0000007cff2c723e */ /* 0x000fc800000000ff */
[----:B------:R-:W-:Y:S02]  /*1630*/  PRMT R39, R44, 0x7610, R39 ;  /* 0x000076102c277816 */ /* 0x000fe40000000027 */
.L_x_3900:
[----:B------:R-:W-:-:S05]  /*1640*/  HADD2.F32 R132, -RZ, R47.H1_H1 ;  /* 0x3000002fff847230 */ /* 0x000fca0000004100 */
[----:B------:R-:W-:Y:S01]  /*1650*/  FMUL.FTZ R132, R132, R139 ;  /* 0x0000008b84847220 */ /* 0x000fe20000410000 */
[----:B------:R-:W-:Y:S05]  /*1660*/  @P2 BRA `(.L_x_3901) ;  /* 0x0000002000002947 */ /* 0x000fea0003800000 */
[----:B------:R-:W-:Y:S05]  /*1670*/  @P1 BRA `(.L_x_3902) ;  /* 0x0000003000001947 */ /* 0x000fea0003800000 */
[----:B------:R-:W-:Y:S05]  /*1680*/  BRA `(.L_x_3903) ;  /* 0x0000004000007947 */ /* 0x000fea0003800000 */
.L_x_3901:
[----:B-----5:R-:W-:-:S05]  /*1690*/  HADD2.F32 R45, -RZ, R43.H1_H1 ;  /* 0x3000002bff2d7230 */ /* 0x020fca0000004100 */
[----:B------:R-:W-:-:S05]  /*16a0*/  FADD.FTZ R132, R45, R132 ;  /* 0x000000842d847221 */ /* 0x000fca0000010000 */
.L_x_3902:
[----:B------:R-:W-:-:S04]  /*16b0*/  F2FP.PACK_AB R44, RZ, R132 ;  /* 0x00000084ff2c723e */ /* 0x000fc800000000ff */
[----:B------:R-:W-:Y:S02]  /*16c0*/  PRMT R39, R39, 0x5410, R44 ;  /* 0x0000541027277816 */ /* 0x000fe4000000002c */
.L_x_3903:
[----:B------:R-:W-:-:S04]  /*16d0*/  @P1 LEA R44, P2, R140, c[0x0][0x188], 0x4 ;  /* 0x000062008c2c1a11 */ /* 0x000fc800078420ff */
[C---:B------:R-:W-:Y:S02]  /*16e0*/  @P1 LEA.HI.X R45, R140.reuse, c[0x0][0x18c], RZ, 0x4, P2 ;  /* 0x000063008c2d1a11 */ /* 0x040fe400010f24ff */
[----:B------:R-:W-:-:S03]  /*16f0*/  IADD3 R140, R140, 0x20, RZ ;  /* 0x000000208c8c7810 */ /* 0x000fc60007ffe0ff */
[----:B------:R0:W-:Y:S04]  /*1700*/  @P1 STG.E.128 [R44.64], R36 ;  /* 0x000000242c001986 */ /* 0x0001e8000c101d04 */
.L_x_3879:
[----:B------:R-:W-:Y:S05]  /*1710*/  BSYNC B0 ;  /* 0x0000000000007941 */ /* 0x000fea0003800000 */
.L_x_3878:
        /* <DEDUP_REMOVED lines=18> */
.L_x_3906:
[----:B0----5:R-:W-:-:S05]  /*1840*/  HADD2.F32 R102, -RZ, R40.H0_H0 ;  /* 0x20000028ff667230 */ /* 0x021fca0000004100 */
[----:B------:R-:W-:-:S05]  /*1850*/  FADD.FTZ R95, R102, R95 ;  /* 0x0000005f665f7221 */ /* 0x000fca0000010000 */
.L_x_3907:
[----:B------:R-:W-:-:S04]  /*1860*/  F2FP.PACK_AB R101, RZ, R95 ;  /* 0x0000005fff65723e */ /* 0x000fc800000000ff */
[----:B------:R-:W-:Y:S02]  /*1870*/  PRMT R36, R101, 0x7610, R36 ;  /* 0x0000761065247816 */ /* 0x000fe40000000024 */
.L_x_3908:
[----:B------:R-:W-:-:S05]  /*1880*/  HADD2.F32 R44, -RZ, R44.H1_H1 ;  /* 0x3000002cff2c7230 */ /* 0x000fca0000004100 */
[----:B------:R-:W-:Y:S01]  /*1890*/  FMUL.FTZ R102, R44, R139 ;  /* 0x0000008b2c667220 */ /* 0x000fe20000410000 */
[----:B------:R-:W-:Y:S05]  /*18a0*/  @P2 BRA `(.L_x_3909) ;  /* 0x0000002000002947 */ /* 0x000fea0003800000 */
[----:B------:R-:W-:Y:S05]  /*18b0*/  @P1 BRA `(.L_x_3910) ;  /* 0x0000003000001947 */ /* 0x000fea0003800000 */
[----:B------:R-:W-:Y:S05]  /*18c0*/  BRA `(.L_x_3911) ;  /* 0x0000004000007947 */ /* 0x000fea0003800000 */
.L_x_3909:
[----:B-----5:R-:W-:-:S05]  /*18d0*/  HADD2.F32 R101, -RZ, R40.H1_H1 ;  /* 0x30000028ff657230 */ /* 0x020fca0000004100 */
[----:B------:R-:W-:-:S05]  /*18e0*/  FADD.FTZ R102, R101, R102 ;  /* 0x0000006665667221 */ /* 0x000fca0000010000 */
.L_x_3910:
[----:B------:R-:W-:-:S04]  /*18f0*/  F2FP.PACK_AB R44, RZ, R102 ;  /* 0x00000066ff2c723e */ /* 0x000fc800000000ff */
[----:B------:R-:W-:Y:S02]  /*1900*/  PRMT R36, R36, 0x5410, R44 ;  /* 0x0000541024247816 */ /* 0x000fe4000000002c */
.L_x_3911:
[----:B------:R-:W-:-:S05]  /*1910*/  HADD2.F32 R44, -RZ, R45.H0_H0 ;  /* 0x2000002dff2c7230 */ /* 0x000fca0000004100 */
[----:B------:R-:W-:Y:S01]  /*1920*/  FMUL.FTZ R101, R44, R139 ;  /* 0x0000008b2c657220 */ /* 0x000fe20000410000 */
[----:B------:R-:W-:Y:S05]  /*1930*/  @P2 BRA `(.L_x_3912) ;  /* 0x0000002000002947 */ /* 0x000fea0003800000 */
[----:B------:R-:W-:Y:S05]  /*1940*/  @P1 BRA `(.L_x_3913) ;  /* 0x0000003000001947 */ /* 0x000fea0003800000 */
[----:B------:R-:W-:Y:S05]  /*1950*/  BRA `(.L_x_3914) ;  /* 0x0000004000007947 */ /* 0x000fea0003800000 */
.L_x_3912:
[----:B-----5:R-:W-:-:S05]  /*1960*/  HADD2.F32 R44, -RZ, R41.H0_H0 ;  /* 0x20000029ff2c7230 */ /* 0x020fca0000004100 */
[----:B------:R-:W-:-:S05]  /*1970*/  FADD.FTZ R101, R44, R101 ;  /* 0x000000652c657221 */ /* 0x000fca0000010000 */
.L_x_3913:
[----:B------:R-:W-:-:S04]  /*1980*/  F2FP.PACK_AB R44, RZ, R101 ;  /* 0x00000065ff2c723e */ /* 0x000fc800000000ff */
[----:B------:R-:W-:Y:S02]  /*1990*/  PRMT R37, R44, 0x7610, R37 ;  /* 0x000076102c257816 */ /* 0x000fe40000000025 */
.L_x_3914:
[----:B------:R-:W-:-:S05]  /*19a0*/  HADD2.F32 R44, -RZ, R45.H1_H1 ;  /* 0x3000002dff2c7230 */ /* 0x000fca0000004100 */
[----:B------:R-:W-:Y:S01]  /*19b0*/  FMUL.FTZ R115, R44, R139 ;  /* 0x0000008b2c737220 */ /* 0x000fe20000410000 */
[----:B------:R-:W-:Y:S05]  /*19c0*/  @P2 BRA `(.L_x_3915) ;  /* 0x0000002000002947 */ /* 0x000fea0003800000 */
[----:B------:R-:W-:Y:S05]  /*19d0*/  @P1 BRA `(.L_x_3916) ;  /* 0x0000003000001947 */ /* 0x000fea0003800000 */
[----:B------:R-:W-:Y:S05]  /*19e0*/  BRA `(.L_x_3917) ;  /* 0x0000004000007947 */ /* 0x000fea0003800000 */
.L_x_3915:
[----:B-----5:R-:W-:-:S05]  /*19f0*/  HADD2.F32 R44, -RZ, R41.H1_H1 ;  /* 0x30000029ff2c7230 */ /* 0x020fca0000004100 */
[----:B------:R-:W-:-:S05]  /*1a00*/  FADD.FTZ R115, R44, R115 ;  /* 0x000000732c737221 */ /* 0x000fca0000010000 */
.L_x_3916:
[----:B------:R-:W-:-:S04]  /*1a10*/  F2FP.PACK_AB R44, RZ, R115 ;  /* 0x00000073ff2c723e */ /* 0x000fc800000000ff */
[----:B------:R-:W-:Y:S02]  /*1a20*/  PRMT R37, R37, 0x5410, R44 ;  /* 0x0000541025257816 */ /* 0x000fe4000000002c */
.L_x_3917:
[----:B------:R-:W-:-:S05]  /*1a30*/  HADD2.F32 R116, -RZ, R46.H0_H0 ;  /* 0x2000002eff747230 */ /* 0x000fca0000004100 */
[----:B------:R-:W-:Y:S01]  /*1a40*/  FMUL.FTZ R116, R116, R139 ;  /* 0x0000008b74747220 */ /* 0x000fe20000410000 */
[----:B------:R-:W-:Y:S05]  /*1a50*/  @P2 BRA `(.L_x_3918) ;  /* 0x0000002000002947 */ /* 0x000fea0003800000 */
[----:B------:R-:W-:Y:S05]  /*1a60*/  @P1 BRA `(.L_x_3919) ;  /* 0x0000003000001947 */ /* 0x000fea0003800000 */
[----:B------:R-:W-:Y:S05]  /*1a70*/  BRA `(.L_x_3920) ;  /* 0x0000004000007947 */ /* 0x000fea0003800000 */
.L_x_3918:
[----:B-----5:R-:W-:-:S05]  /*1a80*/  HADD2.F32 R45, -RZ, R42.H0_H0 ;  /* 0x2000002aff2d7230 */ /* 0x020fca0000004100 */
[----:B------:R-:W-:-:S05]  /*1a90*/  FADD.FTZ R116, R45, R116 ;  /* 0x000000742d747221 */ /* 0x000fca0000010000 */
.L_x_3919:
[----:B------:R-:W-:-:S04]  /*1aa0*/  F2FP.PACK_AB R44, RZ, R116 ;  /* 0x00000074ff2c723e */ /* 0x000fc800000000ff */
[----:B------:R-:W-:Y:S02]  /*1ab0*/  PRMT R38, R44, 0x7610, R38 ;  /* 0x000076102c267816 */ /* 0x000fe40000000026 */
.L_x_3920:
[----:B------:R-:W-:-:S05]  /*1ac0*/  HADD2.F32 R46, -RZ, R46.H1_H1 ;  /* 0x3000002eff2e7230 */ /* 0x000fca0000004100 */
[----:B------:R-:W-:Y:S01]  /*1ad0*/  FMUL.FTZ R125, R46, R139 ;  /* 0x0000008b2e7d7220 */ /* 0x000fe20000410000 */
[----:B------:R-:W-:Y:S05]  /*1ae0*/  @P2 BRA `(.L_x_3921) ;  /* 0x0000002000002947 */ /* 0x000fea0003800000 */
[----:B------:R-:W-:Y:S05]  /*1af0*/  @P1 BRA `(.L_x_3922) ;  /* 0x0000003000001947 */ /* 0x000fea0003800000 */
[----:B------:R-:W-:Y:S05]  /*1b00*/  BRA `(.L_x_3923) ;  /* 0x0000004000007947 */ /* 0x000fea0003800000 */
.L_x_3921:
[----:B-----5:R-:W-:-:S05]  /*1b10*/  HADD2.F32 R44, -RZ, R42.H1_H1 ;  /* 0x3000002aff2c7230 */ /* 0x020fca0000004100 */
[----:B------:R-:W-:-:S05]  /*1b20*/  FADD.FTZ R125, R44, R125 ;  /* 0x0000007d2c7d7221 */ /* 0x000fca0000010000 */
.L_x_3922:
[----:B------:R-:W-:-:S04]  /*1b30*/  F2FP.PACK_AB R44, RZ, R125 ;  /* 0x0000007dff2c723e */ /* 0x000fc800000000ff */
[----:B------:R-:W-:Y:S02]  /*1b40*/  PRMT R38, R38, 0x5410, R44 ;  /* 0x0000541026267816 */ /* 0x000fe4000000002c */
.L_x_3923:
[----:B------:R-:W-:-:S05]  /*1b50*/  HADD2.F32 R126, -RZ, R47.H0_H0 ;  /* 0x2000002fff7e7230 */ /* 0x000fca0000004100 */
[----:B------:R-:W-:Y:S01]  /*1b60*/  FMUL.FTZ R126, R126, R139 ;  /* 0x0000008b7e7e7220 */ /* 0x000fe20000410000 */
[----:B------:R-:W-:Y:S05]  /*1b70*/  @P2 BRA `(.L_x_3924) ;  /* 0x0000002000002947 */ /* 0x000fea0003800000 */
[----:B------:R-:W-:Y:S05]  /*1b80*/  @P1 BRA `(.L_x_3925) ;  /* 0x0000003000001947 */ /* 0x000fea0003800000 */
[----:B------:R-:W-:Y:S05]  /*1b90*/  BRA `(.L_x_3926) ;  /* 0x0000004000007947 */ /* 0x000fea0003800000 */
.L_x_3924:
[----:B-----5:R-:W-:-:S05]  /*1ba0*/  HADD2.F32 R45, -RZ, R43.H0_H0 ;  /* 0x2000002bff2d7230 */ /* 0x020fca0000004100 */
[----:B------:R-:W-:-:S05]  /*1bb0*/  FADD.FTZ R126, R45, R126 ;  /* 0x0000007e2d7e7221 */ /* 0x000fca0000010000 */
.L_x_3925:
[----:B------:R-:W-:-:S04]  /*1bc0*/  F2FP.PACK_AB R44, RZ, R126 ;  /* 0x0000007eff2c723e */ /* 0x000fc800000000ff */
[----:B------:R-:W-:Y:S02]  /*1bd0*/  PRMT R39, R44, 0x7610, R39 ;  /* 0x000076102c277816 */ /* 0x000fe40000000027 */
.L_x_3926:
[----:B------:R-:W-:-:S05]  /*1be0*/  HADD2.F32 R44, -RZ, R47.H1_H1 ;  /* 0x3000002fff2c7230 */ /* 0x000fca0000004100 */
[----:B------:R-:W-:Y:S01]  /*1bf0*/  FMUL.FTZ R131, R44, R139 ;  /* 0x0000008b2c837220 */ /* 0x000fe20000410000 */
[----:B------:R-:W-:Y:S05]  /*1c00*/  @P2 BRA `(.L_x_3927) ;  /* 0x0000002000002947 */ /* 0x000fea0003800000 */
[----:B------:R-:W-:Y:S05]  /*1c10*/  @P1 BRA `(.L_x_3928) ;  /* 0x0000003000001947 */ /* 0x000fea0003800000 */
[----:B------:R-:W-:Y:S05]  /*1c20*/  BRA `(.L_x_3929) ;  /* 0x0000004000007947 */ /* 0x000fea0003800000 */
.L_x_3927:
[----:B-----5:R-:W-:-:S05]  /*1c30*/  HADD2.F32 R44, -RZ, R43.H1_H1 ;  /* 0x3000002bff2c7230 */ /* 0x020fca0000004100 */
[----:B------:R-:W-:-:S05]  /*1c40*/  FADD.FTZ R131, R44, R131 ;  /* 0x000000832c837221 */ /* 0x000fca0000010000 */
.L_x_3928:
[----:B------:R-:W-:-:S04]  /*1c50*/  F2FP.PACK_AB R44, RZ, R131 ;  /* 0x00000083ff2c723e */ /* 0x000fc800000000ff */
[----:B------:R-:W-:Y:S02]  /*1c60*/  PRMT R39, R39, 0x5410, R44 ;  /* 0x0000541027277816 */ /* 0x000fe4000000002c */
.L_x_3929:
[----:B------:R-:W-:-:S04]  /*1c70*/  @P1 LEA R44, P2, R140, c[0x0][0x188], 0x4 ;  /* 0x000062008c2c1a11 */ /* 0x000fc800078420ff */
[C---:B------:R-:W-:Y:S02]  /*1c80*/  @P1 LEA.HI.X R45, R140.reuse, c[0x0][0x18c], RZ, 0x4, P2 ;  /* 0x000063008c2d1a11 */ /* 0x040fe400010f24ff */
[----:B------:R-:W-:-:S03]  /*1c90*/  IADD3 R140, R140, 0x20, RZ ;  /* 0x000000208c8c7810 */ /* 0x000fc60007ffe0ff */
[----:B------:R0:W-:Y:S04]  /*1ca0*/  @P1 STG.E.128 [R44.64], R36 ;  /* 0x000000242c001986 */ /* 0x0001e8000c101d04 */
.L_x_3905:
[----:B------:R-:W-:Y:S05]  /*1cb0*/  BSYNC B0 ;  /* 0x0000000000007941 */ /* 0x000fea0003800000 */
.L_x_3904:
        /* <DEDUP_REMOVED lines=18> */
.L_x_3932:
[----:B0----5:R-:W-:-:S05]  /*1de0*/  HADD2.F32 R107, -RZ, R40.H0_H0 ;  /* 0x20000028ff6b7230 */ /* 0x021fca0000004100 */
[----:B------:R-:W-:-:S05]  /*1df0*/  FADD.FTZ R94, R107, R94 ;  /* 0x0000005e6b5e7221 */ /* 0x000fca0000010000 */
.L_x_3933:
[----:B------:R-:W-:-:S04]  /*1e00*/  F2FP.PACK_AB R107, RZ, R94 ;  /* 0x0000005eff6b723e */ /* 0x000fc800000000ff */
[----:B------:R-:W-:Y:S02]  /*1e10*/  PRMT R36, R107, 0x7610, R36 ;  /* 0x000076106b247816 */ /* 0x000fe40000000024 */
.L_x_3934:
[----:B------:R-:W-:-:S05]  /*1e20*/  HADD2.F32 R44, -RZ, R44.H1_H1 ;  /* 0x3000002cff2c7230 */ /* 0x000fca0000004100 */
[----:B------:R-:W-:Y:S01]  /*1e30*/  FMUL.FTZ R107, R44, R139 ;  /* 0x0000008b2c6b7220 */ /* 0x000fe20000410000 */
[----:B------:R-:W-:Y:S05]  /*1e40*/  @P2 BRA `(.L_x_3935) ;  /* 0x0000002000002947 */ /* 0x000fea0003800000 */
[----:B------:R-:W-:Y:S05]  /*1e50*/  @P1 BRA `(.L_x_3936) ;  /* 0x0000003000001947 */ /* 0x000fea0003800000 */
[----:B------:R-:W-:Y:S05]  /*1e60*/  BRA `(.L_x_3937) ;  /* 0x0000004000007947 */ /* 0x000fea0003800000 */
.L_x_3935:
[----:B-----5:R-:W-:-:S05]  /*1e70*/  HADD2.F32 R44, -RZ, R40.H1_H1 ;  /* 0x30000028ff2c7230 */ /* 0x020fca0000004100 */
[----:B------:R-:W-:-:S05]  /*1e80*/  FADD.FTZ R107, R44, R107 ;  /* 0x0000006b2c6b7221 */ /* 0x000fca0000010000 */
.L_x_3936:
[----:B------:R-:W-:-:S04]  /*1e90*/  F2FP.PACK_AB R44, RZ, R107 ;  /* 0x0000006bff2c723e */ /* 0x000fc800000000ff */
[----:B------:R-:W-:Y:S02]  /*1ea0*/  PRMT R36, R36, 0x5410, R44 ;  /* 0x0000541024247816 */ /* 0x000fe4000000002c */
.L_x_3937:
[----:B------:R-:W-:-:S05]  /*1eb0*/  HADD2.F32 R108, -RZ, R45.H0_H0 ;  /* 0x2000002dff6c7230 */ /* 0x000fca0000004100 */
[----:B------:R-:W-:Y:S01]  /*1ec0*/  FMUL.FTZ R108, R108, R139 ;  /* 0x0000008b6c6c7220 */ /* 0x000fe20000410000 */
[----:B------:R-:W-:Y:S05]  /*1ed0*/  @P2 BRA `(.L_x_3938) ;  /* 0x0000002000002947 */ /* 0x000fea0003800000 */
[----:B------:R-:W-:Y:S05]  /*1ee0*/  @P1 BRA `(.L_x_3939) ;  /* 0x0000003000001947 */ /* 0x000fea0003800000 */
[----:B------:R-:W-:Y:S05]  /*1ef0*/  BRA `(.L_x_3940) ;  /* 0x0000004000007947 */ /* 0x000fea0003800000 */
.L_x_3938:
[----:B-----5:R-:W-:-:S05]  /*1f00*/  HADD2.F32 R117, -RZ, R41.H0_H0 ;  /* 0x20000029ff757230 */ /* 0x020fca0000004100 */
[----:B------:R-:W-:-:S05]  /*1f10*/  FADD.FTZ R108, R117, R108 ;  /* 0x0000006c756c7221 */ /* 0x000fca0000010000 */
.L_x_3939:
[----:B------:R-:W-:-:S04]  /*1f20*/  F2FP.PACK_AB R44, RZ, R108 ;  /* 0x0000006cff2c723e */ /* 0x000fc800000000ff */
[----:B------:R-:W-:Y:S02]  /*1f30*/  PRMT R37, R44, 0x7610, R37 ;  /* 0x000076102c257816 */ /* 0x000fe40000000025 */
.L_x_3940:
[----:B------:R-:W-:-:S05]  /*1f40*/  HADD2.F32 R44, -RZ, R45.H1_H1 ;  /* 0x3000002dff2c7230 */ /* 0x000fca0000004100 */
[----:B------:R-:W-:Y:S01]  /*1f50*/  FMUL.FTZ R117, R44, R139 ;  /* 0x0000008b2c757220 */ /* 0x000fe20000410000 */
[----:B------:R-:W-:Y:S05]  /*1f60*/  @P2 BRA `(.L_x_3941) ;  /* 0x0000002000002947 */ /* 0x000fea0003800000 */
[----:B------:R-:W-:Y:S05]  /*1f70*/  @P1 BRA `(.L_x_3942) ;  /* 0x0000003000001947 */ /* 0x000fea0003800000 */
[----:B------:R-:W-:Y:S05]  /*1f80*/  BRA `(.L_x_3943) ;  /* 0x0000004000007947 */ /* 0x000fea0003800000 */
.L_x_3941:
[----:B-----5:R-:W-:-:S05]  /*1f90*/  HADD2.F32 R44, -RZ, R41.H1_H1 ;  /* 0x30000029ff2c7230 */ /* 0x020fca0000004100 */
[----:B------:R-:W-:-:S05]  /*1fa0*/  FADD.FTZ R117, R44, R117 ;  /* 0x000000752c757221 */ /* 0x000fca0000010000 */
.L_x_3942:
[----:B------:R-:W-:-:S04]  /*1fb0*/  F2FP.PACK_AB R44, RZ, R117 ;  /* 0x00000075ff2c723e */ /* 0x000fc800000000ff */
[----:B------:R-:W-:Y:S02]  /*1fc0*/  PRMT R37, R37, 0x5410, R44 ;  /* 0x0000541025257816 */ /* 0x000fe4000000002c */
.L_x_3943:
[----:B------:R-:W-:-:S05]  /*1fd0*/  HADD2.F32 R118, -RZ, R46.H0_H0 ;  /* 0x2000002eff767230 */ /* 0x000fca0000004100 */
[----:B------:R-:W-:Y:S01]  /*1fe0*/  FMUL.FTZ R118, R118, R139 ;  /* 0x0000008b76767220 */ /* 0x000fe20000410000 */
[----:B------:R-:W-:Y:S05]  /*1ff0*/  @P2 BRA `(.L_x_3944) ;  /* 0x0000002000002947 */ /* 0x000fea0003800000 */
[----:B------:R-:W-:Y:S05]  /*2000*/  @P1 BRA `(.L_x_3945) ;  /* 0x0000003000001947 */ /* 0x000fea0003800000 */
[----:B------:R-:W-:Y:S05]  /*2010*/  BRA `(.L_x_3946) ;  /* 0x0000004000007947 */ /* 0x000fea0003800000 */
.L_x_3944:
[----:B-----5:R-:W-:-:S05]  /*2020*/  HADD2.F32 R45, -RZ, R42.H0_H0 ;  /* 0x2000002aff2d7230 */ /* 0x020fca0000004100 */
[----:B------:R-:W-:-:S05]  /*2030*/  FADD.FTZ R118, R45, R118 ;  /* 0x000000762d767221 */ /* 0x000fca0000010000 */
.L_x_3945:
[----:B------:R-:W-:-:S04]  /*2040*/  F2FP.PACK_AB R44, RZ, R118 ;  /* 0x00000076ff2c723e */ /* 0x000fc800000000ff */
[----:B------:R-:W-:Y:S02]  /*2050*/  PRMT R38, R44, 0x7610, R38 ;  /* 0x000076102c267816 */ /* 0x000fe40000000026 */
.L_x_3946:
[----:B------:R-:W-:-:S05]  /*2060*/  HADD2.F32 R46, -RZ, R46.H1_H1 ;  /* 0x3000002eff2e7230 */ /* 0x000fca0000004100 */
[----:B------:R-:W-:Y:S01]  /*2070*/  FMUL.FTZ R127, R46, R139 ;  /* 0x0000008b2e7f7220 */ /* 0x000fe20000410000 */
[----:B------:R-:W-:Y:S05]  /*2080*/  @P2 BRA `(.L_x_3947) ;  /* 0x0000002000002947 */ /* 0x000fea0003800000 */
[----:B------:R-:W-:Y:S05]  /*2090*/  @P1 BRA `(.L_x_3948) ;  /* 0x0000003000001947 */ /* 0x000fea0003800000 */
[----:B------:R-:W-:Y:S05]  /*20a0*/  BRA `(.L_x_3949) ;  /* 0x0000004000007947 */ /* 0x000fea0003800000 */
.L_x_3947:
[----:B-----5:R-:W-:-:S05]  /*20b0*/  HADD2.F32 R44, -RZ, R42.H1_H1 ;  /* 0x3000002aff2c7230 */ /* 0x020fca0000004100 */
[----:B------:R-:W-:-:S05]  /*20c0*/  FADD.FTZ R127, R44, R127 ;  /* 0x0000007f2c7f7221 */ /* 0x000fca0000010000 */
.L_x_3948:
[----:B------:R-:W-:-:S04]  /*20d0*/  F2FP.PACK_AB R44, RZ, R127 ;  /* 0x0000007fff2c723e */ /* 0x000fc800000000ff */
[----:B------:R-:W-:Y:S02]  /*20e0*/  PRMT R38, R38, 0x5410, R44 ;  /* 0x0000541026267816 */ /* 0x000fe4000000002c */
.L_x_3949:
[----:B------:R-:W-:-:S05]  /*20f0*/  HADD2.F32 R128, -RZ, R47.H0_H0 ;  /* 0x2000002fff807230 */ /* 0x000fca0000004100 */
[----:B------:R-:W-:Y:S01]  /*2100*/  FMUL.FTZ R128, R128, R139 ;  /* 0x0000008b80807220 */ /* 0x000fe20000410000 */
[----:B------:R-:W-:Y:S05]  /*2110*/  @P2 BRA `(.L_x_3950) ;  /* 0x0000002000002947 */ /* 0x000fea0003800000 */
[----:B------:R-:W-:Y:S05]  /*2120*/  @P1 BRA `(.L_x_3951) ;  /* 0x0000003000001947 */ /* 0x000fea0003800000 */
[----:B------:R-:W-:Y:S05]  /*2130*/  BRA `(.L_x_3952) ;  /* 0x0000004000007947 */ /* 0x000fea0003800000 */
.L_x_3950:
[----:B-----5:R-:W-:-:S05]  /*2140*/  HADD2.F32 R45, -RZ, R43.H0_H0 ;  /* 0x2000002bff2d7230 */ /* 0x020fca0000004100 */
[----:B------:R-:W-:-:S05]  /*2150*/  FADD.FTZ R128, R45, R128 ;  /* 0x000000802d807221 */ /* 0x000fca0000010000 */
.L_x_3951:
[----:B------:R-:W-:-:S04]  /*2160*/  F2FP.PACK_AB R44, RZ, R128 ;  /* 0x00000080ff2c723e */ /* 0x000fc800000000ff */
[----:B------:R-:W-:Y:S02]  /*2170*/  PRMT R39, R44, 0x7610, R39 ;  /* 0x000076102c277816 */ /* 0x000fe40000000027 */
.L_x_3952:
[----:B------:R-:W-:-:S05]  /*2180*/  HADD2.F32 R134, -RZ, R47.H1_H1 ;  /* 0x3000002fff867230 */ /* 0x000fca0000004100 */
[----:B------:R-:W-:Y:S01]  /*2190*/  FMUL.FTZ R134, R134, R139 ;  /* 0x0000008b86867220 */ /* 0x000fe20000410000 */
[----:B------:R-:W-:Y:S05]  /*21a0*/  @P2 BRA `(.L_x_3953) ;  /* 0x0000002000002947 */ /* 0x000fea0003800000 */
[----:B------:R-:W-:Y:S05]  /*21b0*/  @P1 BRA `(.L_x_3954) ;  /* 0x0000003000001947 */ /* 0x000fea0003800000 */
[----:B------:R-:W-:Y:S05]  /*21c0*/  BRA `(.L_x_3955) ;  /* 0x0000004000007947 */ /* 0x000fea0003800000 */
.L_x_3953:
[----:B-----5:R-:W-:-:S05]  /*21d0*/  HADD2.F32 R45, -RZ, R43.H1_H1 ;  /* 0x3000002bff2d7230 */ /* 0x020fca0000004100 */
[----:B------:R-:W-:-:S05]  /*21e0*/  FADD.FTZ R134, R45, R134 ;  /* 0x000000862d867221 */ /* 0x000fca0000010000 */
.L_x_3954:
[----:B------:R-:W-:-:S04]  /*21f0*/  F2FP.PACK_AB R44, RZ, R134 ;  /* 0x00000086ff2c723e */ /* 0x000fc800000000ff */
[----:B------:R-:W-:Y:S02]  /*2200*/  PRMT R39, R39, 0x5410, R44 ;  /* 0x0000541027277816 */ /* 0x000fe4000000002c */
.L_x_3955:
[----:B------:R-:W-:-:S04]  /*2210*/  @P1 LEA R44, P2, R140, c[0x0][0x188], 0x4 ;  /* 0x000062008c2c1a11 */ /* 0x000fc800078420ff */
[C---:B------:R-:W-:Y:S02]  /*2220*/  @P1 LEA.HI.X R45, R140.reuse, c[0x0][0x18c], RZ, 0x4, P2 ;  /* 0x000063008c2d1a11 */ /* 0x040fe400010f24ff */
[----:B------:R-:W-:-:S03]  /*2230*/  IADD3 R140, R140, 0x20, RZ ;  /* 0x000000208c8c7810 */ /* 0x000fc60007ffe0ff */
[----:B------:R0:W-:Y:S04]  /*2240*/  @P1 STG.E.128 [R44.64], R36 ;  /* 0x000000242c001986 */ /* 0x0001e8000c101d04 */
.L_x_3931:
[----:B------:R-:W-:Y:S05]  /*2250*/  BSYNC B0 ;  /* 0x0000000000007941 */ /* 0x000fea0003800000 */
.L_x_3930:
        /* <DEDUP_REMOVED lines=18> */
.L_x_3958:
[----:B0----5:R-:W-:-:S05]  /*2380*/  HADD2.F32 R109, -RZ, R40.H0_H0 ;  /* 0x20000028ff6d7230 */ /* 0x021fca0000004100 */
[----:B------:R-:W-:-:S05]  /*2390*/  FADD.FTZ R92, R109, R92 ;  /* 0x0000005c6d5c7221 */ /* 0x000fca0000010000 */
.L_x_3959:
[----:B------:R-:W-:-:S04]  /*23a0*/  F2FP.PACK_AB R109, RZ, R92 ;  /* 0x0000005cff6d723e */ /* 0x000fc800000000ff */
[----:B------:R-:W-:Y:S02]  /*23b0*/  PRMT R36, R109, 0x7610, R36 ;  /* 0x000076106d247816 */ /* 0x000fe40000000024 */
.L_x_3960:
[----:B------:R-:W-:-:S05]  /*23c0*/  HADD2.F32 R44, -RZ, R44.H1_H1 ;  /* 0x3000002cff2c7230 */ /* 0x000fca0000004100 */
[----:B------:R-:W-:Y:S01]  /*23d0*/  FMUL.FTZ R109, R44, R139 ;  /* 0x0000008b2c6d7220 */ /* 0x000fe20000410000 */
[----:B------:R-:W-:Y:S05]  /*23e0*/  @P2 BRA `(.L_x_3961) ;  /* 0x0000002000002947 */ /* 0x000fea0003800000 */
[----:B------:R-:W-:Y:S05]  /*23f0*/  @P1 BRA `(.L_x_3962) ;  /* 0x0000003000001947 */ /* 0x000fea0003800000 */
[----:B------:R-:W-:Y:S05]  /*2400*/  BRA `(.L_x_3963) ;  /* 0x0000004000007947 */ /* 0x000fea0003800000 */
.L_x_3961:
[----:B-----5:R-:W-:-:S05]  /*2410*/  HADD2.F32 R44, -RZ, R40.H1_H1 ;  /* 0x30000028ff2c7230 */ /* 0x020fca0000004100 */
[----:B------:R-:W-:-:S05]  /*2420*/  FADD.FTZ R109, R44, R109 ;  /* 0x0000006d2c6d7221 */ /* 0x000fca0000010000 */
.L_x_3962:
[----:B------:R-:W-:-:S04]  /*2430*/  F2FP.PACK_AB R44, RZ, R109 ;  /* 0x0000006dff2c723e */ /* 0x000fc800000000ff */
[----:B------:R-:W-:Y:S02]  /*2440*/  PRMT R36, R36, 0x5410, R44 ;  /* 0x0000541024247816 */ /* 0x000fe4000000002c */
.L_x_3963:
[----:B------:R-:W-:-:S05]  /*2450*/  HADD2.F32 R110, -RZ, R45.H0_H0 ;  /* 0x2000002dff6e7230 */ /* 0x000fca0000004100 */
[----:B------:R-:W-:Y:S01]  /*2460*/  FMUL.FTZ R110, R110, R139 ;  /* 0x0000008b6e6e7220 */ /* 0x000fe20000410000 */
[----:B------:R-:W-:Y:S05]  /*2470*/  @P2 BRA `(.L_x_3964) ;  /* 0x0000002000002947 */ /* 0x000fea0003800000 */
[----:B------:R-:W-:Y:S05]  /*2480*/  @P1 BRA `(.L_x_3965) ;  /* 0x0000003000001947 */ /* 0x000fea0003800000 */
[----:B------:R-:W-:Y:S05]  /*2490*/  BRA `(.L_x_3966) ;  /* 0x0000004000007947 */ /* 0x000fea0003800000 */
.L_x_3964:
[----:B-----5:R-:W-:-:S05]  /*24a0*/  HADD2.F32 R119, -RZ, R41.H0_H0 ;  /* 0x20000029ff777230 */ /* 0x020fca0000004100 */
[----:B------:R-:W-:-:S05]  /*24b0*/  FADD.FTZ R110, R119, R110 ;  /* 0x0000006e776e7221 */ /* 0x000fca0000010000 */
.L_x_3965:
[----:B------:R-:W-:-:S04]  /*24c0*/  F2FP.PACK_AB R44, RZ, R110 ;  /* 0x0000006eff2c723e */ /* 0x000fc800000000ff */
[----:B------:R-:W-:Y:S02]  /*24d0*/  PRMT R37, R44, 0x7610, R37 ;  /* 0x000076102c257816 */ /* 0x000fe40000000025 */
.L_x_3966:
[----:B------:R-:W-:-:S05]  /*24e0*/  HADD2.F32 R44, -RZ, R45.H1_H1 ;  /* 0x3000002dff2c7230 */ /* 0x000fca0000004100 */
[----:B------:R-:W-:Y:S01]  /*24f0*/  FMUL.FTZ R119, R44, R139 ;  /* 0x0000008b2c777220 */ /* 0x000fe20000410000 */
[----:B------:R-:W-:Y:S05]  /*2500*/  @P2 BRA `(.L_x_3967) ;  /* 0x0000002000002947 */ /* 0x000fea0003800000 */
[----:B------:R-:W-:Y:S05]  /*2510*/  @P1 BRA `(.L_x_3968) ;  /* 0x0000003000001947 */ /* 0x000fea0003800000 */
[----:B------:R-:W-:Y:S05]  /*2520*/  BRA `(.L_x_3969) ;  /* 0x0000004000007947 */ /* 0x000fea0003800000 */
.L_x_3967:
[----:B-----5:R-:W-:-:S05]  /*2530*/  HADD2.F32 R44, -RZ, R41.H1_H1 ;  /* 0x30000029ff2c7230 */ /* 0x020fca0000004100 */
[----:B------:R-:W-:-:S05]  /*2540*/  FADD.FTZ R119, R44, R119 ;  /* 0x000000772c777221 */ /* 0x000fca0000010000 */
.L_x_3968:
[----:B------:R-:W-:-:S04]  /*2550*/  F2FP.PACK_AB R44, RZ, R119 ;  /* 0x00000077ff2c723e */ /* 0x000fc800000000ff */
[----:B------:R-:W-:Y:S02]  /*2560*/  PRMT R37, R37, 0x5410, R44 ;  /* 0x0000541025257816 */ /* 0x000fe4000000002c */
.L_x_3969:
[----:B------:R-:W-:-:S05]  /*2570*/  HADD2.F32 R120, -RZ, R46.H0_H0 ;  /* 0x2000002eff787230 */ /* 0x000fca0000004100 */
[----:B------:R-:W-:Y:S01]  /*2580*/  FMUL.FTZ R120, R120, R139 ;  /* 0x0000008b78787220 */ /* 0x000fe20000410000 */
[----:B------:R-:W-:Y:S05]  /*2590*/  @P2 BRA `(.L_x_3970) ;  /* 0x0000002000002947 */ /* 0x000fea0003800000 */
[----:B------:R-:W-:Y:S05]  /*25a0*/  @P1 BRA `(.L_x_3971) ;  /* 0x0000003000001947 */ /* 0x000fea0003800000 */
[----:B------:R-:W-:Y:S05]  /*25b0*/  BRA `(.L_x_3972) ;  /* 0x0000004000007947 */ /* 0x000fea0003800000 */
.L_x_3970:
[----:B-----5:R-:W-:-:S05]  /*25c0*/  HADD2.F32 R45, -RZ, R42.H0_H0 ;  /* 0x2000002aff2d7230 */ /* 0x020fca0000004100 */
[----:B------:R-:W-:-:S05]  /*25d0*/  FADD.FTZ R120, R45, R120 ;  /* 0x000000782d787221 */ /* 0x000fca0000010000 */
.L_x_3971:
[----:B------:R-:W-:-:S04]  /*25e0*/  F2FP.PACK_AB R44, RZ, R120 ;  /* 0x00000078ff2c723e */ /* 0x000fc800000000ff */
[----:B------:R-:W-:Y:S02]  /*25f0*/  PRMT R38, R44, 0x7610, R38 ;  /* 0x000076102c267816 */ /* 0x000fe40000000026 */
.L_x_3972:
[----:B------:R-:W-:-:S05]  /*2600*/  HADD2.F32 R46, -RZ, R46.H1_H1 ;  /* 0x3000002eff2e7230 */ /* 0x000fca0000004100 */
[----:B------:R-:W-:Y:S01]  /*2610*/  FMUL.FTZ R129, R46, R139 ;  /* 0x0000008b2e817220 */ /* 0x000fe20000410000 */
[----:B------:R-:W-:Y:S05]  /*2620*/  @P2 BRA `(.L_x_3973) ;  /* 0x0000002000002947 */ /* 0x000fea0003800000 */
[----:B------:R-:W-:Y:S05]  /*2630*/  @P1 BRA `(.L_x_3974) ;  /* 0x0000003000001947 */ /* 0x000fea0003800000 */
[----:B------:R-:W-:Y:S05]  /*2640*/  BRA `(.L_x_3975) ;  /* 0x0000004000007947 */ /* 0x000fea0003800000 */
.L_x_3973:
[----:B-----5:R-:W-:-:S05]  /*2650*/  HADD2.F32 R44, -RZ, R42.H1_H1 ;  /* 0x3000002aff2c7230 */ /* 0x020fca0000004100 */
[----:B------:R-:W-:-:S05]  /*2660*/  FADD.FTZ R129, R44, R129 ;  /* 0x000000812c817221 */ /* 0x000fca0000010000 */
.L_x_3974:
[----:B------:R-:W-:-:S04]  /*2670*/  F2FP.PACK_AB R44, RZ, R129 ;  /* 0x00000081ff2c723e */ /* 0x000fc800000000ff */
[----:B------:R-:W-:Y:S02]  /*2680*/  PRMT R38, R38, 0x5410, R44 ;  /* 0x0000541026267816 */ /* 0x000fe4000000002c */
.L_x_3975:
[----:B------:R-:W-:-:S05]  /*2690*/  HADD2.F32 R130, -RZ, R47.H0_H0 ;  /* 0x2000002fff827230 */ /* 0x000fca0000004100 */
[----:B------:R-:W-:Y:S01]  /*26a0*/  FMUL.FTZ R130, R130, R139 ;  /* 0x0000008b82827220 */ /* 0x000fe20000410000 */
[----:B------:R-:W-:Y:S05]  /*26b0*/  @P2 BRA `(.L_x_3976) ;  /* 0x0000002000002947 */ /* 0x000fea0003800000 */
[----:B------:R-:W-:Y:S05]  /*26c0*/  @P1 BRA `(.L_x_3977) ;  /* 0x0000003000001947 */ /* 0x000fea0003800000 */
[----:B------:R-:W-:Y:S05]  /*26d0*/  BRA `(.L_x_3978) ;  /* 0x0000004000007947 */ /* 0x000fea0003800000 */
.L_x_3976:
[----:B-----5:R-:W-:-:S05]  /*26e0*/  HADD2.F32 R45, -RZ, R43.H0_H0 ;  /* 0x2000002bff2d7230 */ /* 0x020fca0000004100 */
[----:B------:R-:W-:-:S05]  /*26f0*/  FADD.FTZ R130, R45, R130 ;  /* 0x000000822d827221 */ /* 0x000fca0000010000 */
.L_x_3977:
[----:B------:R-:W-:-:S04]  /*2700*/  F2FP.PACK_AB R44, RZ, R130 ;  /* 0x00000082ff2c723e */ /* 0x000fc800000000ff */
[----:B------:R-:W-:Y:S02]  /*2710*/  PRMT R39, R44, 0x7610, R39 ;  /* 0x000076102c277816 */ /* 0x000fe40000000027 */
.L_x_3978:
[----:B------:R-:W-:-:S05]  /*2720*/  HADD2.F32 R44, -RZ, R47.H1_H1 ;  /* 0x3000002fff2c7230 */ /* 0x000fca0000004100 */
[----:B------:R-:W-:Y:S01]  /*2730*/  FMUL.FTZ R135, R44, R139 ;  /* 0x0000008b2c877220 */ /* 0x000fe20000410000 */
[----:B------:R-:W-:Y:S05]  /*2740*/  @P2 BRA `(.L_x_3979) ;  /* 0x0000002000002947 */ /* 0x000fea0003800000 */
[----:B------:R-:W-:Y:S05]  /*2750*/  @P1 BRA `(.L_x_3980) ;  /* 0x0000003000001947 */ /* 0x000fea0003800000 */
[----:B------:R-:W-:Y:S05]  /*2760*/  BRA `(.L_x_3981) ;  /* 0x0000004000007947 */ /* 0x000fea0003800000 */
.L_x_3979:
[----:B-----5:R-:W-:-:S05]  /*2770*/  HADD2.F32 R44, -RZ, R43.H1_H1 ;  /* 0x3000002bff2c7230 */ /* 0x020fca0000004100 */
[----:B------:R-:W-:-:S05]  /*2780*/  FADD.FTZ R135, R44, R135 ;  /* 0x000000872c877221 */ /* 0x000fca0000010000 */
.L_x_3980:
[----:B------:R-:W-:-:S04]  /*2790*/  F2FP.PACK_AB R44, RZ, R135 ;  /* 0x00000087ff2c723e */ /* 0x000fc800000000ff */
[----:B------:R-:W-:Y:S02]  /*27a0*/  PRMT R39, R39, 0x5410, R44 ;  /* 0x0000541027277816 */ /* 0x000fe4000000002c */
.L_x_3981:
[----:B------:R-:W-:-:S04]  /*27b0*/  @P1 LEA R44, P2, R140, c[0x0][0x188], 0x4 ;  /* 0x000062008c2c1a11 */ /* 0x000fc800078420ff */
[----:B------:R-:W-:-:S05]  /*27c0*/  @P1 LEA.HI.X R45, R140, c[0x0][0x18c], RZ, 0x4, P2 ;  /* 0x000063008c2d1a11 */ /* 0x000fca00010f24ff */
[----:B------:R0:W-:Y:S04]  /*27d0*/  @P1 STG.E.128 [R44.64], R36 ;  /* 0x000000242c001986 */ /* 0x0001e8000c101d04 */
.L_x_3957:
[----:B------:R-:W-:Y:S05]  /*27e0*/  BSYNC B0 ;  /* 0x0000000000007941 */ /* 0x000fea0003800000 */
.L_x_3956:
        /* <DEDUP_REMOVED lines=48> */
.L_x_3996:
        /* <DEDUP_REMOVED lines=101> */
.L_x_3997:
        /* <DEDUP_REMOVED lines=17> */
[--C-:B-1----:R-:W-:Y:S01]  /*3250*/  FADD.FTZ R44, R97, -R138.reuse ;  /* 0x8000008a612c7221 */ /* 0x102fe20000010000 */
[----:B------:R-:W-:Y:S01]  /*3260*/  HFMA2.MMA R143, -RZ, RZ, 0, 9.5367431640625e-07 ;  /* 0x00000010ff8f7435 */ /* 0x000fe200000001ff */
        /* <DEDUP_REMOVED lines=19> */
[----:B------:R-:W-:Y:S01]  /*33a0*/  F2FP.PACK_AB R44, R45, R44 ;  /* 0x0000002c2d2c723e */ /* 0x000fe200000000ff */
[----:B------:R-:W-:Y:S02]  /*33b0*/  FFMA.FTZ R46, R28, R142, R21 ;  /* 0x0000008e1c2e7223 */ /* 0x000fe40000010015 */
[----:B------:R-:W-:Y:S01]  /*33c0*/  FFMA.FTZ R137, R29, R144, R20 ;  /* 0x000000901d897223 */ /* 0x000fe20000010014 */
[----:B------:R-:W-:Y:S01]  /*33d0*/  F2FP.PACK_AB R45, R47, R136 ;  /* 0x000000882f2d723e */ /* 0x000fe200000000ff */
[----:B------:R-:W-:Y:S02]  /*33e0*/  FFMA.FTZ R146, R26, R146, R19 ;  /* 0x000000921a927223 */ /* 0x000fe40000010013 */
[----:B------:R-:W-:Y:S01]  /*33f0*/  FFMA.FTZ R141, R27, R148, R18 ;  /* 0x000000941b8d7223 */ /* 0x000fe20000010012 */
[----:B------:R-:W-:Y:S01]  /*3400*/  F2FP.PACK_AB R46, R137, R46 ;  /* 0x0000002e892e723e */ /* 0x000fe200000000ff */
[C---:B------:R-:W-:Y:S01]  /*3410*/  IMAD.WIDE.U32 R136, R98.reuse, R143, c[0x0][0x208] ;  /* 0x0000820062887625 */ /* 0x040fe200078e008f */
[----:B------:R-:W-:-:S02]  /*3420*/  IADD3 R98, R98, 0x20, RZ ;  /* 0x0000002062627810 */ /* 0x000fc40007ffe0ff */
[----:B------:R-:W-:-:S05]  /*3430*/  F2FP.PACK_AB R47, R141, R146 ;  /* 0x000000928d2f723e */ /* 0x000fca00000000ff */
[----:B------:R0:W-:Y:S02]  /*3440*/  STG.E.128 [R136.64], R44 ;  /* 0x0000002c88007986 */ /* 0x0001e4000c101d04 */
.L_x_3985:
[----:B------:R-:W-:Y:S05]  /*3450*/  BSYNC B0 ;  /* 0x0000000000007941 */ /* 0x000fea0003800000 */
.L_x_3984:
[----:B------:R-:W-:Y:S01]  /*3460*/  ISETP.GE.U32.AND P2, PT, R34, 0x40, PT ;  /* 0x000000402200780c */ /* 0x000fe20003f46070 */
[----:B------:R-:W-:-:S12]  /*3470*/  BSSY B0, `(.L_x_3986) ;  /* 0x0000022000007945 */ /* 0x000fd80003800000 */
[----:B------:R-:W-:Y:S05]  /*3480*/  @!P2 BRA `(.L_x_3987) ;  /* 0x000002000000a947 */ /* 0x000fea0003800000 */
[--C-:B01----:R-:W-:Y:S01]  /*3490*/  FADD.FTZ R44, R96, -R138.reuse ;  /* 0x8000008a602c7221 */ /* 0x103fe20000010000 */
[----:B------:R-:W-:Y:S01]  /*34a0*/  MOV R143, 0x10 ;  /* 0x00000010008f7802 */ /* 0x000fe20000000f00 */
        /* <DEDUP_REMOVED lines=30> */
.L_x_3987:
[----:B------:R-:W-:Y:S05]  /*3690*/  BSYNC B0 ;  /* 0x0000000000007941 */ /* 0x000fea0003800000 */
.L_x_3986:
[----:B------:R-:W-:Y:S01]  /*36a0*/  ISETP.GE.U32.AND P2, PT, R34, 0x60, PT ;  /* 0x000000602200780c */ /* 0x000fe20003f46070 */
        /* <DEDUP_REMOVED lines=34> */
.L_x_3989:
[----:B------:R-:W-:Y:S05]  /*38d0*/  BSYNC B0 ;  /* 0x0000000000007941 */ /* 0x000fea0003800000 */
.L_x_3988:
        /* <DEDUP_REMOVED lines=35> */
.L_x_3991:
[----:B------:R-:W-:Y:S05]  /*3b10*/  BSYNC B0 ;  /* 0x0000000000007941 */ /* 0x000fea0003800000 */
.L_x_3990:
        /* <DEDUP_REMOVED lines=26> */
[----:B------:R-:W-:Y:S02]  /*3cc0*/  FFMA.FTZ R138, R85, R138, R100 ;  /* 0x0000008a558a7223 */ /* 0x000fe40000010064 */
[----:B------:R-:W-:Y:S02]  /*3cd0*/  FFMA.FTZ R139, R84, R144, R93 ;  /* 0x00000090548b7223 */ /* 0x000fe4000001005d */
[----:B------:R-:W-:Y:S01]  /*3ce0*/  FFMA.FTZ R140, R82, R140, R91 ;  /* 0x0000008c528c7223 */ /* 0x000fe2000001005b */
[----:B------:R-:W-:Y:S01]  /*3cf0*/  F2FP.PACK_AB R47, R138, R47 ;  /* 0x0000002f8a2f723e */ /* 0x000fe200000000ff */
[----:B------:R-:W-:Y:S01]  /*3d00*/  IMAD.WIDE.U32 R136, R98, R141, c[0x0][0x208] ;  /* 0x0000820062887625 */ /* 0x000fe200078e008d */
[----:B------:R-:W-:-:S02]  /*3d10*/  F2FP.PACK_AB R46, R139, R142 ;  /* 0x0000008e8b2e723e */ /* 0x000fc400000000ff */
[----:B------:R-:W-:-:S05]  /*3d20*/  F2FP.PACK_AB R45, R140, R45 ;  /* 0x0000002d8c2d723e */ /* 0x000fca00000000ff */
[----:B------:R0:W-:Y:S02]  /*3d30*/  STG.E.128 [R136.64], R44 ;  /* 0x0000002c88007986 */ /* 0x0001e4000c101d04 */
.L_x_3993:
[----:B------:R-:W-:Y:S05]  /*3d40*/  BSYNC B0 ;  /* 0x0000000000007941 */ /* 0x000fea0003800000 */
.L_x_3992:
[----:B01----:R-:W-:-:S05]  /*3d50*/  MOV R44, 0x4 ;  /* 0x00000004002c7802 */ /* 0x003fca0000000f00 */
[----:B------:R-:W-:-:S05]  /*3d60*/  IMAD R99, R44, c[0x0][0x160], R99 ;  /* 0x000058002c637a24 */ /* 0x000fca00078e0263 */
[----:B------:R-:W-:-:S13]  /*3d70*/  ISETP.GE.AND P2, PT, R99, c[0x0][0x164], PT ;  /* 0x0000590063007a0c */ /* 0x000fda0003f46270 */
[----:B-----5:R-:W-:Y:S01]  /*3d80*/  @P2 CALL.REL.NOINC `(.L_x_3994) ;  /* 0x0000001000002944 */ /* 0x020fe20003c00000 */
[----:B------:R-:W-:Y:S05]  /*3d90*/  BRA `(.L_x_3995) ;  /* 0xffffcd7000007947 */ /* 0x000fea000383ffff */
.L_x_3994:
[----:B------:R-:W-:Y:S05]  /*3da0*/  EXIT ;  /* 0x000000000000794d */ /* 0x000fea0003800000 */
.L_x_3982:
[----:B------:R-:W-:Y:S01]  /*3db0*/  HFMA2.MMA R139, -RZ, RZ, 0, 5.9604644775390625e-08 ;  /* 0x00000001ff8b7435 */ /* 0x000fe200000001ff */
[----:B------:R-:W-:Y:S02]  /*3dc0*/  MOV R46, R47 ;  /* 0x0000002f002e7202 */ /* 0x000fe40000000f00 */
[----:B------:R-:W-:Y:S02]  /*3dd0*/  MOV R138, 0x1f ;  /* 0x0000001f008a7802 */ /* 0x000fe40000000f00 */
[----:B------:R-:W-:Y:S02]  /*3de0*/  MOV R141, 0xffffffff ;  /* 0xffffffff008d7802 */ /* 0x000fe40000000f00 */
[----:B------:R-:W-:Y:S02]  /*3df0*/  MOV R44, 0x3e10 ;  /* 0x00003e10002c7802 */ /* 0x000fe40000000f00 */
[----:B-----5:R-:W-:Y:S05]  /*3e00*/  CALL.REL.NOINC `($__internal_16_$__cuda_sm70_shflsync_bfly_p) ;  /* 0x000008c000007944 */ /* 0x020fea0003c00000 */
[----:B-1----:R-:W-:Y:S01]  /*3e10*/  MOV R44, R139 ;  /* 0x0000008b002c7202 */ /* 0x002fe20000000f00 */
[----:B0-----:R-:W-:Y:S05]  /*3e20*/  BRA `(.L_x_3996) ;  /* 0xffffecc000007947 */ /* 0x001fea000383ffff */
.L_x_3983:
[----:B------:R-:W-:Y:S01]  /*3e30*/  HFMA2.MMA R139, -RZ, RZ, 0, 1.1920928955078125e-07 ;  /* 0x00000002ff8b7435 */ /* 0x000fe200000001ff */
[----:B------:R-:W-:Y:S02]  /*3e40*/  MOV R46, R140 ;  /* 0x0000008c002e7202 */ /* 0x000fe40000000f00 */
[----:B------:R-:W-:-:S02]  /*3e50*/  MOV R138, 0x1f ;  /* 0x0000001f008a7802 */ /* 0x000fc40000000f00 */
[----:B------:R-:W-:Y:S02]  /*3e60*/  MOV R141, 0xffffffff ;  /* 0xffffffff008d7802 */ /* 0x000fe40000000f00 */
[----:B------:R-:W-:Y:S02]  /*3e70*/  MOV R44, 0x3e90 ;  /* 0x00003e90002c7802 */ /* 0x000fe40000000f00 */
[----:B0----5:R-:W-:Y:S05]  /*3e80*/  CALL.REL.NOINC `($__internal_16_$__cuda_sm70_shflsync_bfly_p) ;  /* 0x0000084000007944 */ /* 0x021fea0003c00000 */
[----:B01----:R-:W-:Y:S01]  /*3e90*/  FADD.FTZ R46, R140, R139 ;  /* 0x0000008b8c2e7221 */ /* 0x003fe20000010000 */
[----:B------:R-:W-:Y:S01]  /*3ea0*/  HFMA2.MMA R139, -RZ, RZ, 0, 2.384185791015625e-07 ;  /* 0x00000004ff8b7435 */ /* 0x000fe200000001ff */
[----:B------:R-:W-:Y:S02]  /*3eb0*/  MOV R138, 0x1f ;  /* 0x0000001f008a7802 */ /* 0x000fe40000000f00 */
[----:B------:R-:W-:Y:S02]  /*3ec0*/  MOV R141, 0xffffffff ;  /* 0xffffffff008d7802 */ /* 0x000fe40000000f00 */
[----:B------:R-:W-:Y:S02]  /*3ed0*/  MOV R44, 0x3ef0 ;  /* 0x00003ef0002c7802 */ /* 0x000fe40000000f00 */
[----:B------:R-:W-:Y:S05]  /*3ee0*/  CALL.REL.NOINC `($__internal_16_$__cuda_sm70_shflsync_bfly_p) ;  /* 0x000007e000007944 */ /* 0x000fea0003c00000 */
[----:B01----:R-:W-:Y:S01]  /*3ef0*/  FADD.FTZ R46, R46, R139 ;  /* 0x0000008b2e2e7221 */ /* 0x003fe20000010000 */
[----:B------:R-:W-:Y:S01]  /*3f00*/  HFMA2.MMA R139, -RZ, RZ, 0, 4.76837158203125e-07 ;  /* 0x00000008ff8b7435 */ /* 0x000fe200000001ff */
[----:B------:R-:W-:-:S02]  /*3f10*/  MOV R138, 0x1f ;  /* 0x0000001f008a7802 */ /* 0x000fc40000000f00 */
[----:B------:R-:W-:Y:S02]  /*3f20*/  MOV R141, 0xffffffff ;  /* 0xffffffff008d7802 */ /* 0x000fe40000000f00 */
[----:B------:R-:W-:Y:S02]  /*3f30*/  MOV R44, 0x3f50 ;  /* 0x00003f50002c7802 */ /* 0x000fe40000000f00 */
[----:B------:R-:W-:Y:S05]  /*3f40*/  CALL.REL.NOINC `($__internal_16_$__cuda_sm70_shflsync_bfly_p) ;  /* 0x0000078000007944 */ /* 0x000fea0003c00000 */
[----:B01----:R-:W-:Y:S01]  /*3f50*/  FADD.FTZ R46, R46, R139 ;  /* 0x0000008b2e2e7221 */ /* 0x003fe20000010000 */
[----:B------:R-:W-:Y:S01]  /*3f60*/  HFMA2.MMA R139, -RZ, RZ, 0, 9.5367431640625e-07 ;  /* 0x00000010ff8b7435 */ /* 0x000fe200000001ff */
[----:B------:R-:W-:Y:S02]  /*3f70*/  MOV R138, 0x1f ;  /* 0x0000001f008a7802 */ /* 0x000fe40000000f00 */
[----:B------:R-:W-:Y:S02]  /*3f80*/  MOV R141, 0xffffffff ;  /* 0xffffffff008d7802 */ /* 0x000fe40000000f00 */
[----:B------:R-:W-:Y:S02]  /*3f90*/  MOV R44, 0x3fb0 ;  /* 0x00003fb0002c7802 */ /* 0x000fe40000000f00 */
[----:B------:R-:W-:Y:S05]  /*3fa0*/  CALL.REL.NOINC `($__internal_16_$__cuda_sm70_shflsync_bfly_p) ;  /* 0x0000072000007944 */ /* 0x000fea0003c00000 */
[----:B-1----:R-:W-:Y:S01]  /*3fb0*/  FADD.FTZ R137, R46, R139 ;  /* 0x0000008b2e897221 */ /* 0x002fe20000010000 */
[----:B------:R-:W-:Y:S01]  /*3fc0*/  HFMA2.MMA R139, -RZ, RZ, 0, 5.9604644775390625e-08 ;  /* 0x00000001ff8b7435 */ /* 0x000fe200000001ff */
[----:B0-----:R-:W-:-:S02]  /*3fd0*/  MOV R138, 0x1f ;  /* 0x0000001f008a7802 */ /* 0x001fc40000000f00 */
        /* <DEDUP_REMOVED lines=84> */
[----:B------:R-:W-:Y:S05]  /*4520*/  CALL.REL.NOINC `($__internal_16_$__cuda_sm70_shflsync_bfly_p) ;  /* 0x000001a000007944 */ /* 0x000fea0003c00000 */
[----:B01----:R-:W-:Y:S01]  /*4530*/  FADD.FTZ R46, R46, R139 ;  /* 0x0000008b2e2e7221 */ /* 0x003fe20000010000 */
[----:B------:R-:W-:Y:S01]  /*4540*/  HFMA2.MMA R139, -RZ, RZ, 0, 1.1920928955078125e-07 ;  /* 0x00000002ff8b7435 */ /* 0x000fe200000001ff */
[----:B------:R-:W-:Y:S02]  /*4550*/  MOV R138, 0x1f ;  /* 0x0000001f008a7802 */ /* 0x000fe40000000f00 */
[----:B------:R-:W-:Y:S02]  /*4560*/  MOV R141, 0xffffffff ;  /* 0xffffffff008d7802 */ /* 0x000fe40000000f00 */
[----:B------:R-:W-:Y:S02]  /*4570*/  MOV R44, 0x4590 ;  /* 0x00004590002c7802 */ /* 0x000fe40000000f00 */
[----:B------:R-:W-:Y:S05]  /*4580*/  CALL.REL.NOINC `($__internal_16_$__cuda_sm70_shflsync_bfly_p) ;  /* 0x0000014000007944 */ /* 0x000fea0003c00000 */
[----:B01----:R-:W-:Y:S01]  /*4590*/  FADD.FTZ R46, R46, R139 ;  /* 0x0000008b2e2e7221 */ /* 0x003fe20000010000 */
[----:B------:R-:W-:Y:S01]  /*45a0*/  HFMA2.MMA R139, -RZ, RZ, 0, 2.384185791015625e-07 ;  /* 0x00000004ff8b7435 */ /* 0x000fe200000001ff */
[----:B------:R-:W-:Y:S02]  /*45b0*/  MOV R138, 0x1f ;  /* 0x0000001f008a7802 */ /* 0x000fe40000000f00 */
[----:B------:R-:W-:-:S02]  /*45c0*/  MOV R141, 0xffffffff ;  /* 0xffffffff008d7802 */ /* 0x000fc40000000f00 */
[----:B------:R-:W-:Y:S02]  /*45d0*/  MOV R44, 0x45f0 ;  /* 0x000045f0002c7802 */ /* 0x000fe40000000f00 */
[----:B------:R-:W-:Y:S05]  /*45e0*/  CALL.REL.NOINC `($__internal_16_$__cuda_sm70_shflsync_bfly_p) ;  /* 0x000000e000007944 */ /* 0x000fea0003c00000 */
[----:B01----:R-:W-:Y:S01]  /*45f0*/  FADD.FTZ R46, R46, R139 ;  /* 0x0000008b2e2e7221 */ /* 0x003fe20000010000 */
[----:B------:R-:W-:Y:S01]  /*4600*/  HFMA2.MMA R139, -RZ, RZ, 0, 4.76837158203125e-07 ;  /* 0x00000008ff8b7435 */ /* 0x000fe200000001ff */
[----:B------:R-:W-:Y:S02]  /*4610*/  MOV R138, 0x1f ;  /* 0x0000001f008a7802 */ /* 0x000fe40000000f00 */
[----:B------:R-:W-:Y:S02]  /*4620*/  MOV R141, 0xffffffff ;  /* 0xffffffff008d7802 */ /* 0x000fe40000000f00 */
[----:B------:R-:W-:Y:S02]  /*4630*/  MOV R44, 0x4650 ;  /* 0x00004650002c7802 */ /* 0x000fe40000000f00 */
[----:B------:R-:W-:Y:S05]  /*4640*/  CALL.REL.NOINC `($__internal_16_$__cuda_sm70_shflsync_bfly_p) ;  /* 0x0000008000007944 */ /* 0x000fea0003c00000 */
[----:B-1----:R-:W-:Y:S01]  /*4650*/  FADD.FTZ R136, R46, R139 ;  /* 0x0000008b2e887221 */ /* 0x002fe20000010000 */
[----:B------:R-:W-:Y:S01]  /*4660*/  HFMA2.MMA R139, -RZ, RZ, 0, 9.5367431640625e-07 ;  /* 0x00000010ff8b7435 */ /* 0x000fe200000001ff */
[----:B0-----:R-:W-:Y:S02]  /*4670*/  MOV R138, 0x1f ;  /* 0x0000001f008a7802 */ /* 0x001fe40000000f00 */
[----:B------:R-:W-:-:S02]  /*4680*/  MOV R141, 0xffffffff ;  /* 0xffffffff008d7802 */ /* 0x000fc40000000f00 */
[----:B------:R-:W-:Y:S02]  /*4690*/  MOV R46, R136 ;  /* 0x00000088002e7202 */ /* 0x000fe40000000f00 */
[----:B------:R-:W-:Y:S02]  /*46a0*/  MOV R44, 0x46c0 ;  /* 0x000046c0002c7802 */ /* 0x000fe40000000f00 */
[----:B------:R-:W-:Y:S05]  /*46b0*/  CALL.REL.NOINC `($__internal_16_$__cuda_sm70_shflsync_bfly_p) ;  /* 0x0000001000007944 */ /* 0x000fea0003c00000 */
[----:B01----:R-:W-:Y:S05]  /*46c0*/  BRA `(.L_x_3997) ;  /* 0xffffea7000007947 */ /* 0x003fea000383ffff */
        .weak           $__internal_16_$__cuda_sm70_shflsync_bfly_p
        .type           $__internal_16_$__cuda_sm70_shflsync_bfly_p,@function
        .size           $__internal_16_$__cuda_sm70_shflsync_bfly_p,(.L_x_36104 - $__internal_16_$__cuda_sm70_shflsync_bfly_p)
$__internal_16_$__cuda_sm70_shflsync_bfly_p:
[----:B------:R-:W-:Y:S01]  /*46d0*/  HFMA2.MMA R45, -RZ, RZ, 0, 0 ;  /* 0x00000000ff2d7435 */ /* 0x000fe200000001ff */
[----:B------:R-:W-:Y:S04]  /*46e0*/  WARPSYNC R141 ;  /* 0x0000008d00007348 */ /* 0x000fe80003800000 */
[----:B------:R0:W1:Y:S01]  /*46f0*/  SHFL.BFLY PT, R139, R46, R139, R138 ;  /* 0x0c00008b2e8b7389 */ /* 0x00006200000e008a */
[----:B------:R-:W-:Y:S05]  /*4700*/  RET.REL.NODEC R44 `(_ZN10layer_norm13ln_fwd_kernelINS_13Kernel_traitsI6__halfS2_S2_S2_fjLj1280ELj1ELj4ELj1ELj16ENS_18Kernel_traits_baseILj1280ES2_S2_S2_S2_fjLj128EEEEELb0ELb0ELb0ELb0EEEvNS_9FwdParamsE) ;  /* 0xffffb8f02c007950 */ /* 0x000fea0003c3ffff */
.L_x_3998:
        /* <DEDUP_REMOVED lines=15> */
.L_x_36104:


//--------------------- .text._ZN10layer_norm13ln_fwd_kernelINS_13Kernel_traitsI6__halfS2_S2_S2_fjLj1280ELj1ELj4ELj1ELj16ENS_18Kernel_traits_baseILj1280ES2_S2_S2_S2_fjLj128EEEEELb0ELb0ELb0ELb1EEEvNS_9FwdParamsE --------------------------
	.section	.text._ZN10layer_norm13ln_fwd_kernelINS_13Kernel_traitsI6__halfS2_S2_S2_fjLj1280ELj1ELj4ELj1ELj16ENS_18Kernel_traits_baseILj1280ES2_S2_S2_S2_fjLj128EEEEELb0ELb0ELb0ELb1EEEvNS_9FwdParamsE,"ax",@progbits
	.sectioninfo	@"SHI_REGISTERS=163"
	.align	128
        .global         _ZN10layer_norm13ln_fwd_kernelINS_13Kernel_traitsI6__halfS2_S2_S2_fjLj1280ELj1ELj4ELj1ELj16ENS_18Kernel_traits_baseILj1280ES2_S2_S2_S2_fjLj128EEEEELb0ELb0ELb0ELb1EEEvNS_9FwdParamsE
        .type           _ZN10layer_norm13ln_fwd_kernelINS_13Kernel_traitsI6__halfS2_S2_S2_fjLj1280ELj1ELj4ELj1ELj16ENS_18Kernel_traits_baseILj1280ES2_S2_S2_S2_fjLj128EEEEELb0ELb0ELb0ELb1EEEvNS_9FwdParamsE,@function
        .size           _ZN10layer_norm13ln_fwd_kernelINS_13Kernel_traitsI6__halfS2_S2_S2_fjLj1280ELj1ELj4ELj1ELj16ENS_18Kernel_traits_baseILj1280ES2_S2_S2_S2_fjLj128EEEEELb0ELb0ELb0ELb1EEEvNS_9FwdParamsE,(.L_x_36105 - _ZN10layer_norm13ln_fwd_kernelINS_13Kernel_traitsI6__halfS2_S2_S2_fjLj1280ELj1ELj4ELj1ELj16ENS_18Kernel_traits_baseILj1280ES2_S2_S2_S2_fjLj128EEEEELb0ELb0ELb0ELb1EEEvNS_9FwdParamsE)
        .other          _ZN10layer_norm13ln_fwd_kernelINS_13Kernel_traitsI6__halfS2_S2_S2_fjLj1280ELj1ELj4ELj1ELj16ENS_18Kernel_traits_baseILj1280ES2_S2_S2_S2_fjLj128EEEEELb0ELb0ELb0ELb1EEEvNS_9FwdParamsE,@"STO_CUDA_ENTRY STV_DEFAULT"
_ZN10layer_norm13ln_fwd_kernelINS_13Kernel_traitsI6__halfS2_S2_S2_fjLj1280ELj1ELj4ELj1ELj16ENS_18Kernel_traits_baseILj1280ES2_S2_S2_S2_fjLj128EEEEELb0ELb0ELb0ELb1EEEvNS_9FwdParamsE:
.text._ZN10layer_norm13ln_fwd_kernelINS_13Kernel_traitsI6__halfS2_S2_S2_fjLj1280ELj1ELj4ELj1ELj16ENS_18Kernel_traits_baseILj1280ES2_S2_S2_S2_fjLj128EEEEELb0ELb0ELb0ELb1EEEvNS_9FwdParamsE:
        /* <DEDUP_REMOVED lines=39> */
[--C-:B------:R-:W-:Y:S01]  /*0270*/  HADD2.F32 R40, -RZ, R32.reuse.H1_H1 ;  /* 0x30000020ff287230 */ /* 0x100fe20000004100 */
[----:B------:R-:W-:Y:S01]  /*0280*/  LOP3.LUT R83, R83, 0x1f, RZ, 0xc0, !PT ;  /* 0x0000001f53537812 */ /* 0x000fe200078ec0ff */
[--C-:B------:R-:W-:Y:S01]  /*0290*/  HADD2.F32 R41, -RZ, R33.reuse.H0_H0 ;  /* 0x20000021ff297230 */ /* 0x100fe20000004100 */
[----:B------:R-:W-:Y:S01]  /*02a0*/  LOP3.LUT P0, RZ, R0, c[0x0][0x1c4], RZ, 0xfc, P0 ;  /* 0x0000710000ff7a12 */ /* 0x000fe2000000fcff */
[----:B------:R-:W-:Y:S01]  /*02b0*/  HADD2.F32 R0, -RZ, R32.H0_H0 ;  /* 0x20000020ff007230 */ /* 0x000fe20000004100 */
[----:B------:R-:W-:Y:S01]  /*02c0*/  ULDC.U8 UR6, c[0x0][0x1f0] ;  /* 0x00007c0000067ab9 */ /* 0x000fe20000000000 */
        /* <DEDUP_REMOVED lines=37> */
[--C-:B--2---:R-:W-:Y:S02]  /*0520*/  HADD2.F32 R86, -RZ, R62.reuse.H0_H0 ;  /* 0x2000003eff567230 */ /* 0x104fe40000004100 */
[----:B------:R-:W-:Y:S02]  /*0530*/  HADD2.F32 R85, -RZ, R62.H1_H1 ;  /* 0x3000003eff557230 */ /* 0x000fe40000004100 */
[--C-:B---3--:R-:W-:Y:S02]  /*0540*/  HADD2.F32 R62, -RZ, R8.reuse.H0_H0 ;  /* 0x20000008ff3e7230 */ /* 0x108fe40000004100 */
[----:B------:R-:W-:Y:S02]  /*0550*/  HADD2.F32 R87, -RZ, R8.H1_H1 ;  /* 0x30000008ff577230 */ /* 0x000fe40000004100 */
[--C-:B------:R-:W-:Y:S02]  /*0560*/  HADD2.F32 R8, -RZ, R10.reuse.H0_H0 ;  /* 0x2000000aff087230 */ /* 0x100fe40000004100 */
[----:B------:R-:W-:-:S02]  /*0570*/  HADD2.F32 R89, -RZ, R10.H1_H1 ;  /* 0x3000000aff597230 */ /* 0x000fc40000004100 */
[--C-:B----4-:R-:W-:Y:S02]  /*0580*/  HADD2.F32 R90, -RZ, R14.reuse.H0_H0 ;  /* 0x2000000eff5a7230 */ /* 0x110fe40000004100 */
        /* <DEDUP_REMOVED lines=11> */
[----:B------:R-:W-:Y:S02]  /*0640*/  HADD2.F32 R103, -RZ, R61.H1_H1 ;  /* 0x3000003dff677230 */ /* 0x000fe40000004100 */
[----:B0-----:R-:W-:Y:S02]  /*0650*/  HADD2.F32 R101, -RZ, R9.H1_H1 ;  /* 0x30000009ff657230 */ /* 0x001fe40000004100 */
.L_x_4122:
        /* <DEDUP_REMOVED lines=16> */
[----:B------:R0:W5:Y:S01]  /*0760*/  @P1 LDG.E.128 R20, [R12.64] ;  /* 0x000000040c141981 */ /* 0x000162000c1e1d00 */
[----:B------:R-:W-:Y:S01]  /*0770*/  HFMA2.MMA R106, -RZ, RZ, 1.875, 0 ;  /* 0x3f800000ff6a7435 */ /* 0x000fe200000001ff */
[----:B------:R-:W-:-:S04]  /*0780*/  ISETP.NE.U32.AND P3, PT, RZ, c[0x0][0x180], PT ;  /* 0x00006000ff007a0c */ /* 0x000fc80003f65070 */
[----:B---3--:R-:W-:Y:S01]  /*0790*/  @P2 HADD2.F32 R106, -RZ, R2.H0_H0 ;  /* 0x20000002ff6a2230 */ /* 0x008fe20000004100 */
[----:B------:R-:W-:Y:S01]  /*07a0*/  ISETP.NE.AND.EX P2, PT, RZ, c[0x0][0x184], PT, P3 ;  /* 0x00006100ff007a0c */ /* 0x000fe20003f45330 */
[----:B--2---:R-:W-:-:S05]  /*07b0*/  HADD2.F32 R33, -RZ, R28.H0_H0 ;  /* 0x2000001cff217230 */ /* 0x004fca0000004100 */
[----:B------:R-:W-:-:S07]  /*07c0*/  FMUL.FTZ R33, R33, R106 ;  /* 0x0000006a21217220 */ /* 0x000fce0000410000 */
[----:B------:R-:W-:Y:S05]  /*07d0*/  @P2 BRA `(.L_x_3999) ;  /* 0x0000002000002947 */ /* 0x000fea0003800000 */
[----:B0-----:R-:W-:Y:S05]  /*07e0*/  @P0 BRA `(.L_x_4000) ;  /* 0x0000003000000947 */ /* 0x001fea0003800000 */
[----:B------:R-:W-:Y:S05]  /*07f0*/  BRA `(.L_x_4001) ;  /* 0x0000004000007947 */ /* 0x000fea0003800000 */
.L_x_3999:
[----:B0----5:R-:W-:-:S05]  /*0800*/  HADD2.F32 R2, -RZ, R20.H0_H0 ;  /* 0x20000014ff027230 */ /* 0x021fca0000004100 */
[----:B------:R-:W-:-:S05]  /*0810*/  FADD.FTZ R33, R33, R2 ;  /* 0x0000000221217221 */ /* 0x000fca0000010000 */
.L_x_4000:
[----:B------:R-:W-:-:S04]  /*0820*/  F2FP.PACK_AB R12, RZ, R33 ;  /* 0x00000021ff0c723e */ /* 0x000fc800000000ff */
[----:B------:R-:W-:Y:S02]  /*0830*/  PRMT R24, R12, 0x7610, R24 ;  /* 0x000076100c187816 */ /* 0x000fe40000000018 */
.L_x_4001:
[----:B------:R-:W-:-:S05]  /*0840*/  HADD2.F32 R35, -RZ, R28.H1_H1 ;  /* 0x3000001cff237230 */ /* 0x000fca0000004100 */
[----:B------:R-:W-:Y:S01]  /*0850*/  FMUL.FTZ R35, R35, R106 ;  /* 0x0000006a23237220 */ /* 0x000fe20000410000 */
[----:B------:R-:W-:Y:S05]  /*0860*/  @P2 BRA `(.L_x_4002) ;  /* 0x0000002000002947 */ /* 0x000fea0003800000 */
[----:B------:R-:W-:Y:S05]  /*0870*/  @P0 BRA `(.L_x_4003) ;  /* 0x0000003000000947 */ /* 0x000fea0003800000 */
[----:B------:R-:W-:Y:S05]  /*0880*/  BRA `(.L_x_4004) ;  /* 0x0000004000007947 */ /* 0x000fea0003800000 */
.L_x_4002:
[----:B-----5:R-:W-:-:S05]  /*0890*/  HADD2.F32 R2, -RZ, R20.H1_H1 ;  /* 0x30000014ff027230 */ /* 0x020fca0000004100 */
[----:B------:R-:W-:-:S05]  /*08a0*/  FADD.FTZ R35, R35, R2 ;  /* 0x0000000223237221 */ /* 0x000fca0000010000 */
.L_x_4003:
[----:B------:R-:W-:-:S04]  /*08b0*/  F2FP.PACK_AB R12, RZ, R35 ;  /* 0x00000023ff0c723e */ /* 0x000fc800000000ff */
[----:B------:R-:W-:Y:S02]  /*08c0*/  PRMT R24, R24, 0x5410, R12 ;  /* 0x0000541018187816 */ /* 0x000fe4000000000c */
.L_x_4004:
[----:B------:R-:W-:-:S05]  /*08d0*/  HADD2.F32 R3, -RZ, R29.H0_H0 ;  /* 0x2000001dff037230 */ /* 0x000fca0000004100 */
[----:B------:R-:W-:Y:S01]  /*08e0*/  FMUL.FTZ R34, R3, R106 ;  /* 0x0000006a03227220 */ /* 0x000fe20000410000 */
[----:B------:R-:W-:Y:S05]  /*08f0*/  @P2 BRA `(.L_x_4005) ;  /* 0x0000002000002947 */ /* 0x000fea0003800000 */
[----:B------:R-:W-:Y:S05]  /*0900*/  @P0 BRA `(.L_x_4006) ;  /* 0x0000003000000947 */ /* 0x000fea0003800000 */
[----:B------:R-:W-:Y:S05]  /*0910*/  BRA `(.L_x_4007) ;  /* 0x0000004000007947 */ /* 0x000fea0003800000 */
.L_x_4005:
[----:B-----5:R-:W-:-:S05]  /*0920*/  HADD2.F32 R3, -RZ, R21.H0_H0 ;  /* 0x20000015ff037230 */ /* 0x020fca0000004100 */
[----:B------:R-:W-:-:S05]  /*0930*/  FADD.FTZ R34, R34, R3 ;  /* 0x0000000322227221 */ /* 0x000fca0000010000 */
.L_x_4006:
[----:B------:R-:W-:-:S04]  /*0940*/  F2FP.PACK_AB R2, RZ, R34 ;  /* 0x00000022ff02723e */ /* 0x000fc800000000ff */
[----:B------:R-:W-:Y:S02]  /*0950*/  PRMT R25, R2, 0x7610, R25 ;  /* 0x0000761002197816 */ /* 0x000fe40000000019 */
.L_x_4007:
[----:B------:R-:W-:-:S05]  /*0960*/  HADD2.F32 R29, -RZ, R29.H1_H1 ;  /* 0x3000001dff1d7230 */ /* 0x000fca0000004100 */
[----:B------:R-:W-:Y:S01]  /*0970*/  FMUL.FTZ R37, R29, R106 ;  /* 0x0000006a1d257220 */ /* 0x000fe20000410000 */
[----:B------:R-:W-:Y:S05]  /*0980*/  @P2 BRA `(.L_x_4008) ;  /* 0x0000002000002947 */ /* 0x000fea0003800000 */
[----:B------:R-:W-:Y:S05]  /*0990*/  @P0 BRA `(.L_x_4009) ;  /* 0x0000003000000947 */ /* 0x000fea0003800000 */
[----:B------:R-:W-:Y:S05]  /*09a0*/  BRA `(.L_x_4010) ;  /* 0x0000004000007947 */ /* 0x000fea0003800000 */
.L_x_4008:
[----:B-----5:R-:W-:-:S05]  /*09b0*/  HADD2.F32 R2, -RZ, R21.H1_H1 ;  /* 0x30000015ff027230 */ /* 0x020fca0000004100 */
[----:B------:R-:W-:-:S05]  /*09c0*/  FADD.FTZ R37, R37, R2 ;  /* 0x0000000225257221 */ /* 0x000fca0000010000 */
.L_x_4009:
[----:B------:R-:W-:-:S04]  /*09d0*/  F2FP.PACK_AB R2, RZ, R37 ;  /* 0x00000025ff02723e */ /* 0x000fc800000000ff */
[----:B------:R-:W-:Y:S02]  /*09e0*/  PRMT R25, R25, 0x5410, R2 ;  /* 0x0000541019197816 */ /* 0x000fe40000000002 */
.L_x_4010:
[----:B------:R-:W-:-:S05]  /*09f0*/  HADD2.F32 R3, -RZ, R30.H0_H0 ;  /* 0x2000001eff037230 */ /* 0x000fca0000004100 */
[----:B------:R-:W-:Y:S01]  /*0a00*/  FMUL.FTZ R36, R3, R106 ;  /* 0x0000006a03247220 */ /* 0x000fe20000410000 */
[----:B------:R-:W-:Y:S05]  /*0a10*/  @P2 BRA `(.L_x_4011) ;  /* 0x0000002000002947 */ /* 0x000fea0003800000 */
[----:B------:R-:W-:Y:S05]  /*0a20*/  @P0 BRA `(.L_x_4012) ;  /* 0x0000003000000947 */ /* 0x000fea0003800000 */
[----:B------:R-:W-:Y:S05]  /*0a30*/  BRA `(.L_x_4013) ;  /* 0x0000004000007947 */ /* 0x000fea0003800000 */
.L_x_4011:
[----:B-----5:R-:W-:-:S05]  /*0a40*/  HADD2.F32 R3, -RZ, R22.H0_H0 ;  /* 0x20000016ff037230 */ /* 0x020fca0000004100 */
[----:B------:R-:W-:-:S05]  /*0a50*/  FADD.FTZ R36, R36, R3 ;  /* 0x0000000324247221 */ /* 0x000fca0000010000 */
.L_x_4012:
[----:B------:R-:W-:-:S04]  /*0a60*/  F2FP.PACK_AB R13, RZ, R36 ;  /* 0x00000024ff0d723e */ /* 0x000fc800000000ff */
[----:B------:R-:W-:Y:S02]  /*0a70*/  PRMT R26, R13, 0x7610, R26 ;  /* 0x000076100d1a7816 */ /* 0x000fe4000000001a */
.L_x_4013:
[----:B------:R-:W-:-:S05]  /*0a80*/  HADD2.F32 R39, -RZ, R30.H1_H1 ;  /* 0x3000001eff277230 */ /* 0x000fca0000004100 */
[----:B------:R-:W-:Y:S01]  /*0a90*/  FMUL.FTZ R39, R39, R106 ;  /* 0x0000006a27277220 */ /* 0x000fe20000410000 */
[----:B------:R-:W-:Y:S05]  /*0aa0*/  @P2 BRA `(.L_x_4014) ;  /* 0x0000002000002947 */ /* 0x000fea0003800000 */
[----:B------:R-:W-:Y:S05]  /*0ab0*/  @P0 BRA `(.L_x_4015) ;  /* 0x0000003000000947 */ /* 0x000fea0003800000 */
[----:B------:R-:W-:Y:S05]  /*0ac0*/  BRA `(.L_x_4016) ;  /* 0x0000004000007947 */ /* 0x000fea0003800000 */
.L_x_4014:
[----:B-----5:R-:W-:-:S05]  /*0ad0*/  HADD2.F32 R2, -RZ, R22.H1_H1 ;  /* 0x30000016ff027230 */ /* 0x020fca0000004100 */
[----:B------:R-:W-:-:S05]  /*0ae0*/  FADD.FTZ R39, R39, R2 ;  /* 0x0000000227277221 */ /* 0x000fca0000010000 */
.L_x_4015:
[----:B------:R-:W-:-:S04]  /*0af0*/  F2FP.PACK_AB R13, RZ, R39 ;  /* 0x00000027ff0d723e */ /* 0x000fc800000000ff */
[----:B------:R-:W-:Y:S02]  /*0b00*/  PRMT R26, R26, 0x5410, R13 ;  /* 0x000054101a1a7816 */ /* 0x000fe4000000000d */
.L_x_4016:
[----:B------:R-:W-:-:S05]  /*0b10*/  HADD2.F32 R3, -RZ, R31.H0_H0 ;  /* 0x2000001fff037230 */ /* 0x000fca0000004100 */
[----:B------:R-:W-:Y:S01]  /*0b20*/  FMUL.FTZ R38, R3, R106 ;  /* 0x0000006a03267220 */ /* 0x000fe20000410000 */
[----:B------:R-:W-:Y:S05]  /*0b30*/  @P2 BRA `(.L_x_4017) ;  /* 0x0000002000002947 */ /* 0x000fea0003800000 */
[----:B------:R-:W-:Y:S05]  /*0b40*/  @P0 BRA `(.L_x_4018) ;  /* 0x0000003000000947 */ /* 0x000fea0003800000 */
[----:B------:R-:W-:Y:S05]  /*0b50*/  BRA `(.L_x_4019) ;  /* 0x0000004000007947 */ /* 0x000fea0003800000 */
.L_x_4017:
[----:B-----5:R-:W-:-:S05]  /*0b60*/  HADD2.F32 R3, -RZ, R23.H0_H0 ;  /* 0x20000017ff037230 */ /* 0x020fca0000004100 */
[----:B------:R-:W-:-:S05]  /*0b70*/  FADD.FTZ R38, R38, R3 ;  /* 0x0000000326267221 */ /* 0x000fca0000010000 */
.L_x_4018:
[----:B------:R-:W-:-:S04]  /*0b80*/  F2FP.PACK_AB R2, RZ, R38 ;  /* 0x00000026ff02723e */ /* 0x000fc800000000ff */
[----:B------:R-:W-:Y:S02]  /*0b90*/  PRMT R27, R2, 0x7610, R27 ;  /* 0x00007610021b7816 */ /* 0x000fe4000000001b */
.L_x_4019:
[----:B------:R-:W-:-:S05]  /*0ba0*/  HADD2.F32 R31, -RZ, R31.H1_H1 ;  /* 0x3000001fff1f7230 */ /* 0x000fca0000004100 */
[----:B------:R-:W-:Y:S01]  /*0bb0*/  FMUL.FTZ R96, R31, R106 ;  /* 0x0000006a1f607220 */ /* 0x000fe20000410000 */
[----:B------:R-:W-:Y:S05]  /*0bc0*/  @P2 BRA `(.L_x_4020) ;  /* 0x0000002000002947 */ /* 0x000fea0003800000 */
[----:B------:R-:W-:Y:S05]  /*0bd0*/  @P0 BRA `(.L_x_4021) ;  /* 0x0000003000000947 */ /* 0x000fea0003800000 */
[----:B------:R-:W-:Y:S05]  /*0be0*/  BRA `(.L_x_4022) ;  /* 0x0000004000007947 */ /* 0x000fea0003800000 */
.L_x_4020:
[----:B-----5:R-:W-:-:S05]  /*0bf0*/  HADD2.F32 R3, -RZ, R23.H1_H1 ;  /* 0x30000017ff037230 */ /* 0x020fca0000004100 */
[----:B------:R-:W-:-:S05]  /*0c00*/  FADD.FTZ R96, R96, R3 ;  /* 0x0000000360607221 */ /* 0x000fca0000010000 */
.L_x_4021:
[----:B------:R-:W-:-:S04]  /*0c10*/  F2FP.PACK_AB R2, RZ, R96 ;  /* 0x00000060ff02723e */ /* 0x000fc800000000ff */
[----:B------:R-:W-:Y:S02]  /*0c20*/  PRMT R27, R27, 0x5410, R2 ;  /* 0x000054101b1b7816 */ /* 0x000fe40000000002 */
.L_x_4022:
        /* <DEDUP_REMOVED lines=8> */
[----:B-----5:R0:W5:Y:S01]  /*0cb0*/  @P1 LDG.E.128 R20, [R2.64] ;  /* 0x0000000402141981 */ /* 0x020162000c1e1d00 */
[----:B--2---:R-:W-:-:S05]  /*0cc0*/  HADD2.F32 R17, -RZ, R28.H0_H0 ;  /* 0x2000001cff117230 */ /* 0x004fca0000004100 */
[----:B------:R-:W-:Y:S01]  /*0cd0*/  FMUL.FTZ R100, R17, R106 ;  /* 0x0000006a11647220 */ /* 0x000fe20000410000 */
[----:B------:R-:W-:Y:S05]  /*0ce0*/  @P2 BRA `(.L_x_4023) ;  /* 0x0000002000002947 */ /* 0x000fea0003800000 */
[----:B0-----:R-:W-:Y:S05]  /*0cf0*/  @P0 BRA `(.L_x_4024) ;  /* 0x0000003000000947 */ /* 0x001fea0003800000 */
[----:B------:R-:W-:Y:S05]  /*0d00*/  BRA `(.L_x_4025) ;  /* 0x0000004000007947 */ /* 0x000fea0003800000 */
.L_x_4023:
[----:B0----5:R-:W-:-:S05]  /*0d10*/  HADD2.F32 R3, -RZ, R20.H0_H0 ;  /* 0x20000014ff037230 */ /* 0x021fca0000004100 */
[----:B------:R-:W-:-:S05]  /*0d20*/  FADD.FTZ R100, R3, R100 ;  /* 0x0000006403647221 */ /* 0x000fca0000010000 */
.L_x_4024:
[----:B------:R-:W-:-:S04]  /*0d30*/  F2FP.PACK_AB R12, RZ, R100 ;  /* 0x00000064ff0c723e */ /* 0x000fc800000000ff */
[----:B------:R-:W-:Y:S02]  /*0d40*/  PRMT R24, R12, 0x7610, R24 ;  /* 0x000076100c187816 */ /* 0x000fe40000000018 */
.L_x_4025:
[----:B------:R-:W-:-:S05]  /*0d50*/  HADD2.F32 R3, -RZ, R28.H1_H1 ;  /* 0x3000001cff037230 */ /* 0x000fca0000004100 */
[----:B------:R-:W-:Y:S01]  /*0d60*/  FMUL.FTZ R104, R3, R106 ;  /* 0x0000006a03687220 */ /* 0x000fe20000410000 */
[----:B------:R-:W-:Y:S05]  /*0d70*/  @P2 BRA `(.L_x_4026) ;  /* 0x0000002000002947 */ /* 0x000fea0003800000 */
[----:B------:R-:W-:Y:S05]  /*0d80*/  @P0 BRA `(.L_x_4027) ;  /* 0x0000003000000947 */ /* 0x000fea0003800000 */
[----:B------:R-:W-:Y:S05]  /*0d90*/  BRA `(.L_x_4028) ;  /* 0x0000004000007947 */ /* 0x000fea0003800000 */
.L_x_4026:
[----:B-----5:R-:W-:-:S05]  /*0da0*/  HADD2.F32 R3, -RZ, R20.H1_H1 ;  /* 0x30000014ff037230 */ /* 0x020fca0000004100 */
[----:B------:R-:W-:-:S05]  /*0db0*/  FADD.FTZ R104, R3, R104 ;  /* 0x0000006803687221 */ /* 0x000fca0000010000 */
.L_x_4027:
[----:B------:R-:W-:-:S04]  /*0dc0*/  F2FP.PACK_AB R12, RZ, R104 ;  /* 0x00000068ff0c723e */ /* 0x000fc800000000ff */
[----:B------:R-:W-:Y:S02]  /*0dd0*/  PRMT R24, R24, 0x5410, R12 ;  /* 0x0000541018187816 */ /* 0x000fe4000000000c */
.L_x_4028:
[----:B------:R-:W-:-:S05]  /*0de0*/  HADD2.F32 R3, -RZ, R29.H0_H0 ;  /* 0x2000001dff037230 */ /* 0x000fca0000004100 */
[----:B------:R-:W-:Y:S01]  /*0df0*/  FMUL.FTZ R102, R3, R106 ;  /* 0x0000006a03667220 */ /* 0x000fe20000410000 */
[----:B------:R-:W-:Y:S05]  /*0e00*/  @P2 BRA `(.L_x_4029) ;  /* 0x0000002000002947 */ /* 0x000fea0003800000 */
[----:B------:R-:W-:Y:S05]  /*0e10*/  @P0 BRA `(.L_x_4030) ;  /* 0x0000003000000947 */ /* 0x000fea0003800000 */
[----:B------:R-:W-:Y:S05]  /*0e20*/  BRA `(.L_x_4031) ;  /* 0x0000004000007947 */ /* 0x000fea0003800000 */
.L_x_4029:
[----:B-----5:R-:W-:-:S05]  /*0e30*/  HADD2.F32 R3, -RZ, R21.H0_H0 ;  /* 0x20000015ff037230 */ /* 0x020fca0000004100 */
[----:B------:R-:W-:-:S05]  /*0e40*/  FADD.FTZ R102, R3, R102 ;  /* 0x0000006603667221 */ /* 0x000fca0000010000 */
.L_x_4030:
[----:B------:R-:W-:-:S04]  /*0e50*/  F2FP.PACK_AB R2, RZ, R102 ;  /* 0x00000066ff02723e */ /* 0x000fc800000000ff */
[----:B------:R-:W-:Y:S02]  /*0e60*/  PRMT R25, R2, 0x7610, R25 ;  /* 0x0000761002197816 */ /* 0x000fe40000000019 */
.L_x_4031:
[----:B------:R-:W-:-:S05]  /*0e70*/  HADD2.F32 R29, -RZ, R29.H1_H1 ;  /* 0x3000001dff1d7230 */ /* 0x000fca0000004100 */
[----:B------:R-:W-:Y:S01]  /*0e80*/  FMUL.FTZ R108, R29, R106 ;  /* 0x0000006a1d6c7220 */ /* 0x000fe20000410000 */
[----:B------:R-:W-:Y:S05]  /*0e90*/  @P2 BRA `(.L_x_4032) ;  /* 0x0000002000002947 */ /* 0x000fea0003800000 */
[----:B------:R-:W-:Y:S05]  /*0ea0*/  @P0 BRA `(.L_x_4033) ;  /* 0x0000003000000947 */ /* 0x000fea0003800000 */
[----:B------:R-:W-:Y:S05]  /*0eb0*/  BRA `(.L_x_4034) ;  /* 0x0000004000007947 */ /* 0x000fea0003800000 */
.L_x_4032:
[----:B-----5:R-:W-:-:S05]  /*0ec0*/  HADD2.F32 R3, -RZ, R21.H1_H1 ;  /* 0x30000015ff037230 */ /* 0x020fca0000004100 */
[----:B------:R-:W-:-:S05]  /*0ed0*/  FADD.FTZ R108, R3, R108 ;  /* 0x0000006c036c7221 */ /* 0x000fca0000010000 */
.L_x_4033:
[----:B------:R-:W-:-:S04]  /*0ee0*/  F2FP.PACK_AB R2, RZ, R108 ;  /* 0x0000006cff02723e */ /* 0x000fc800000000ff */
[----:B------:R-:W-:Y:S02]  /*0ef0*/  PRMT R25, R25, 0x5410, R2 ;  /* 0x0000541019197816 */ /* 0x000fe40000000002 */
.L_x_4034:
[----:B------:R-:W-:-:S05]  /*0f00*/  HADD2.F32 R107, -RZ, R30.H0_H0 ;  /* 0x2000001eff6b7230 */ /* 0x000fca0000004100 */
[----:B------:R-:W-:Y:S01]  /*0f10*/  FMUL.FTZ R107, R107, R106 ;  /* 0x0000006a6b6b7220 */ /* 0x000fe20000410000 */
[----:B------:R-:W-:Y:S05]  /*0f20*/  @P2 BRA `(.L_x_4035) ;  /* 0x0000002000002947 */ /* 0x000fea0003800000 */
[----:B------:R-:W-:Y:S05]  /*0f30*/  @P0 BRA `(.L_x_4036) ;  /* 0x0000003000000947 */ /* 0x000fea0003800000 */
[----:B------:R-:W-:Y:S05]  /*0f40*/  BRA `(.L_x_4037) ;  /* 0x0000004000007947 */ /* 0x000fea0003800000 */
.L_x_4035:
[----:B-----5:R-:W-:-:S05]  /*0f50*/  HADD2.F32 R2, -RZ, R22.H0_H0 ;  /* 0x20000016ff027230 */ /* 0x020fca0000004100 */
[----:B------:R-:W-:-:S05]  /*0f60*/  FADD.FTZ R107, R2, R107 ;  /* 0x0000006b026b7221 */ /* 0x000fca0000010000 */
.L_x_4036:
[----:B------:R-:W-:-:S04]  /*0f70*/  F2FP.PACK_AB R13, RZ, R107 ;  /* 0x0000006bff0d723e */ /* 0x000fc800000000ff */
[----:B------:R-:W-:Y:S02]  /*0f80*/  PRMT R26, R13, 0x7610, R26 ;  /* 0x000076100d1a7816 */ /* 0x000fe4000000001a */
.L_x_4037:
[----:B------:R-:W-:-:S05]  /*0f90*/  HADD2.F32 R3, -RZ, R30.H1_H1 ;  /* 0x3000001eff037230 */ /* 0x000fca0000004100 */
[----:B------:R-:W-:Y:S01]  /*0fa0*/  FMUL.FTZ R110, R3, R106 ;  /* 0x0000006a036e7220 */ /* 0x000fe20000410000 */
[----:B------:R-:W-:Y:S05]  /*0fb0*/  @P2 BRA `(.L_x_4038) ;  /* 0x0000002000002947 */ /* 0x000fea0003800000 */
[----:B------:R-:W-:Y:S05]  /*0fc0*/  @P0 BRA `(.L_x_4039) ;  /* 0x0000003000000947 */ /* 0x000fea0003800000 */
[----:B------:R-:W-:Y:S05]  /*0fd0*/  BRA `(.L_x_4040) ;  /* 0x0000004000007947 */ /* 0x000fea0003800000 */
.L_x_4038:
[----:B-----5:R-:W-:-:S05]  /*0fe0*/  HADD2.F32 R3, -RZ, R22.H1_H1 ;  /* 0x30000016ff037230 */ /* 0x020fca0000004100 */
[----:B------:R-:W-:-:S05]  /*0ff0*/  FADD.FTZ R110, R3, R110 ;  /* 0x0000006e036e7221 */ /* 0x000fca0000010000 */
.L_x_4039:
[----:B------:R-:W-:-:S04]  /*1000*/  F2FP.PACK_AB R13, RZ, R110 ;  /* 0x0000006eff0d723e */ /* 0x000fc800000000ff */
[----:B------:R-:W-:Y:S02]  /*1010*/  PRMT R26, R26, 0x5410, R13 ;  /* 0x000054101a1a7816 */ /* 0x000fe4000000000d */
.L_x_4040:
[----:B------:R-:W-:-:S05]  /*1020*/  HADD2.F32 R109, -RZ, R31.H0_H0 ;  /* 0x2000001fff6d7230 */ /* 0x000fca0000004100 */
[----:B------:R-:W-:Y:S01]  /*1030*/  FMUL.FTZ R109, R109, R106 ;  /* 0x0000006a6d6d7220 */ /* 0x000fe20000410000 */
[----:B------:R-:W-:Y:S05]  /*1040*/  @P2 BRA `(.L_x_4041) ;  /* 0x0000002000002947 */ /* 0x000fea0003800000 */
[----:B------:R-:W-:Y:S05]  /*1050*/  @P0 BRA `(.L_x_4042) ;  /* 0x0000003000000947 */ /* 0x000fea0003800000 */
[----:B------:R-:W-:Y:S05]  /*1060*/  BRA `(.L_x_4043) ;  /* 0x0000004000007947 */ /* 0x000fea0003800000 */
.L_x_4041:
[----:B-----5:R-:W-:-:S05]  /*1070*/  HADD2.F32 R2, -RZ, R23.H0_H0 ;  /* 0x20000017ff027230 */ /* 0x020fca0000004100 */
[----:B------:R-:W-:-:S05]  /*1080*/  FADD.FTZ R109, R2, R109 ;  /* 0x0000006d026d7221 */ /* 0x000fca0000010000 */
.L_x_4042:
[----:B------:R-:W-:-:S04]  /*1090*/  F2FP.PACK_AB R2, RZ, R109 ;  /* 0x0000006dff02723e */ /* 0x000fc800000000ff */
[----:B------:R-:W-:Y:S02]  /*10a0*/  PRMT R27, R2, 0x7610, R27 ;  /* 0x00007610021b7816 */ /* 0x000fe4000000001b */
.L_x_4043:
[----:B------:R-:W-:-:S05]  /*10b0*/  HADD2.F32 R31, -RZ, R31.H1_H1 ;  /* 0x3000001fff1f7230 */ /* 0x000fca0000004100 */
[----:B------:R-:W-:Y:S01]  /*10c0*/  FMUL.FTZ R111, R31, R106 ;  /* 0x0000006a1f6f7220 */ /* 0x000fe20000410000 */
[----:B------:R-:W-:Y:S05]  /*10d0*/  @P2 BRA `(.L_x_4044) ;  /* 0x0000002000002947 */ /* 0x000fea0003800000 */
[----:B------:R-:W-:Y:S05]  /*10e0*/  @P0 BRA `(.L_x_4045) ;  /* 0x0000003000000947 */ /* 0x000fea0003800000 */
[----:B------:R-:W-:Y:S05]  /*10f0*/  BRA `(.L_x_4046) ;  /* 0x0000004000007947 */ /* 0x000fea0003800000 */
.L_x_4044:
[----:B-----5:R-:W-:-:S05]  /*1100*/  HADD2.F32 R2, -RZ, R23.H1_H1 ;  /* 0x30000017ff027230 */ /* 0x020fca0000004100 */
[----:B------:R-:W-:-:S05]  /*1110*/  FADD.FTZ R111, R2, R111 ;  /* 0x0000006f026f7221 */ /* 0x000fca0000010000 */
.L_x_4045:
[----:B------:R-:W-:-:S04]  /*1120*/  F2FP.PACK_AB R2, RZ, R111 ;  /* 0x0000006fff02723e */ /* 0x000fc800000000ff */
[----:B------:R-:W-:Y:S02]  /*1130*/  PRMT R27, R27, 0x5410, R2 ;  /* 0x000054101b1b7816 */ /* 0x000fe40000000002 */
.L_x_4046:
        /* <DEDUP_REMOVED lines=14> */
.L_x_4047:
[----:B0----5:R-:W-:-:S05]  /*1220*/  HADD2.F32 R3, -RZ, R20.H0_H0 ;  /* 0x20000014ff037230 */ /* 0x021fca0000004100 */
[----:B------:R-:W-:-:S05]  /*1230*/  FADD.FTZ R112, R3, R112 ;  /* 0x0000007003707221 */ /* 0x000fca0000010000 */
.L_x_4048:
[----:B------:R-:W-:-:S04]  /*1240*/  F2FP.PACK_AB R12, RZ, R112 ;  /* 0x00000070ff0c723e */ /* 0x000fc800000000ff */
[----:B------:R-:W-:Y:S02]  /*1250*/  PRMT R24, R12, 0x7610, R24 ;  /* 0x000076100c187816 */ /* 0x000fe40000000018 */
.L_x_4049:
[----:B------:R-:W-:-:S05]  /*1260*/  HADD2.F32 R115, -RZ, R28.H1_H1 ;  /* 0x3000001cff737230 */ /* 0x000fca0000004100 */
[----:B------:R-:W-:Y:S01]  /*1270*/  FMUL.FTZ R115, R115, R106 ;  /* 0x0000006a73737220 */ /* 0x000fe20000410000 */
[----:B------:R-:W-:Y:S05]  /*1280*/  @P2 BRA `(.L_x_4050) ;  /* 0x0000002000002947 */ /* 0x000fea0003800000 */
[----:B------:R-:W-:Y:S05]  /*1290*/  @P0 BRA `(.L_x_4051) ;  /* 0x0000003000000947 */ /* 0x000fea0003800000 */
[----:B------:R-:W-:Y:S05]  /*12a0*/  BRA `(.L_x_4052) ;  /* 0x0000004000007947 */ /* 0x000fea0003800000 */
.L_x_4050:
[----:B-----5:R-:W-:-:S05]  /*12b0*/  HADD2.F32 R2, -RZ, R20.H1_H1 ;  /* 0x30000014ff027230 */ /* 0x020fca0000004100 */
[----:B------:R-:W-:-:S05]  /*12c0*/  FADD.FTZ R115, R2, R115 ;  /* 0x0000007302737221 */ /* 0x000fca0000010000 */
.L_x_4051:
[----:B------:R-:W-:-:S04]  /*12d0*/  F2FP.PACK_AB R12, RZ, R115 ;  /* 0x00000073ff0c723e */ /* 0x000fc800000000ff */
[----:B------:R-:W-:Y:S02]  /*12e0*/  PRMT R24, R24, 0x5410, R12 ;  /* 0x0000541018187816 */ /* 0x000fe4000000000c */
.L_x_4052:
[----:B------:R-:W-:-:S05]  /*12f0*/  HADD2.F32 R3, -RZ, R29.H0_H0 ;  /* 0x2000001dff037230 */ /* 0x000fca0000004100 */
[----:B------:R-:W-:Y:S01]  /*1300*/  FMUL.FTZ R114, R3, R106 ;  /* 0x0000006a03727220 */ /* 0x000fe20000410000 */
[----:B------:R-:W-:Y:S05]  /*1310*/  @P2 BRA `(.L_x_4053) ;  /* 0x0000002000002947 */ /* 0x000fea0003800000 */
[----:B------:R-:W-:Y:S05]  /*1320*/  @P0 BRA `(.L_x_4054) ;  /* 0x0000003000000947 */ /* 0x000fea0003800000 */
[----:B------:R-:W-:Y:S05]  /*1330*/  BRA `(.L_x_4055) ;  /* 0x0000004000007947 */ /* 0x000fea0003800000 */
.L_x_4053:
[----:B-----5:R-:W-:-:S05]  /*1340*/  HADD2.F32 R3, -RZ, R21.H0_H0 ;  /* 0x20000015ff037230 */ /* 0x020fca0000004100 */
[----:B------:R-:W-:-:S05]  /*1350*/  FADD.FTZ R114, R3, R114 ;  /* 0x0000007203727221 */ /* 0x000fca0000010000 */
.L_x_4054:
[----:B------:R-:W-:-:S04]  /*1360*/  F2FP.PACK_AB R2, RZ, R114 ;  /* 0x00000072ff02723e */ /* 0x000fc800000000ff */
[----:B------:R-:W-:Y:S02]  /*1370*/  PRMT R25, R2, 0x7610, R25 ;  /* 0x0000761002197816 */ /* 0x000fe40000000019 */
.L_x_4055:
[----:B------:R-:W-:-:S05]  /*1380*/  HADD2.F32 R29, -RZ, R29.H1_H1 ;  /* 0x3000001dff1d7230 */ /* 0x000fca0000004100 */
[----:B------:R-:W-:Y:S01]  /*1390*/  FMUL.FTZ R116, R29, R106 ;  /* 0x0000006a1d747220 */ /* 0x000fe20000410000 */
[----:B------:R-:W-:Y:S05]  /*13a0*/  @P2 BRA `(.L_x_4056) ;  /* 0x0000002000002947 */ /* 0x000fea0003800000 */
[----:B------:R-:W-:Y:S05]  /*13b0*/  @P0 BRA `(.L_x_4057) ;  /* 0x0000003000000947 */ /* 0x000fea0003800000 */
[----:B------:R-:W-:Y:S05]  /*13c0*/  BRA `(.L_x_4058) ;  /* 0x0000004000007947 */ /* 0x000fea0003800000 */
.L_x_4056:
[----:B-----5:R-:W-:-:S05]  /*13d0*/  HADD2.F32 R3, -RZ, R21.H1_H1 ;  /* 0x30000015ff037230 */ /* 0x020fca0000004100 */
[----:B------:R-:W-:-:S05]  /*13e0*/  FADD.FTZ R116, R3, R116 ;  /* 0x0000007403747221 */ /* 0x000fca0000010000 */
.L_x_4057:
[----:B------:R-:W-:-:S04]  /*13f0*/  F2FP.PACK_AB R2, RZ, R116 ;  /* 0x00000074ff02723e */ /* 0x000fc800000000ff */
[----:B------:R-:W-:Y:S02]  /*1400*/  PRMT R25, R25, 0x5410, R2 ;  /* 0x0000541019197816 */ /* 0x000fe40000000002 */
.L_x_4058:
[----:B------:R-:W-:-:S05]  /*1410*/  HADD2.F32 R117, -RZ, R30.H0_H0 ;  /* 0x2000001eff757230 */ /* 0x000fca0000004100 */
[----:B------:R-:W-:Y:S01]  /*1420*/  FMUL.FTZ R117, R117, R106 ;  /* 0x0000006a75757220 */ /* 0x000fe20000410000 */
[----:B------:R-:W-:Y:S05]  /*1430*/  @P2 BRA `(.L_x_4059) ;  /* 0x0000002000002947 */ /* 0x000fea0003800000 */
[----:B------:R-:W-:Y:S05]  /*1440*/  @P0 BRA `(.L_x_4060) ;  /* 0x0000003000000947 */ /* 0x000fea0003800000 */
[----:B------:R-:W-:Y:S05]  /*1450*/  BRA `(.L_x_4061) ;  /* 0x0000004000007947 */ /* 0x000fea0003800000 */
.L_x_4059:
[----:B-----5:R-:W-:-:S05]  /*1460*/  HADD2.F32 R2, -RZ, R22.H0_H0 ;  /* 0x20000016ff027230 */ /* 0x020fca0000004100 */
[----:B------:R-:W-:-:S05]  /*1470*/  FADD.FTZ R117, R2, R117 ;  /* 0x0000007502757221 */ /* 0x000fca0000010000 */
.L_x_4060:
[----:B------:R-:W-:-:S04]  /*1480*/  F2FP.PACK_AB R13, RZ, R117 ;  /* 0x00000075ff0d723e */ /* 0x000fc800000000ff */
[----:B------:R-:W-:Y:S02]  /*1490*/  PRMT R26, R13, 0x7610, R26 ;  /* 0x000076100d1a7816 */ /* 0x000fe4000000001a */
.L_x_4061:
[----:B------:R-:W-:-:S05]  /*14a0*/  HADD2.F32 R3, -RZ, R30.H1_H1 ;  /* 0x3000001eff037230 */ /* 0x000fca0000004100 */
[----:B------:R-:W-:Y:S01]  /*14b0*/  FMUL.FTZ R118, R3, R106 ;  /* 0x0000006a03767220 */ /* 0x000fe20000410000 */
[----:B------:R-:W-:Y:S05]  /*14c0*/  @P2 BRA `(.L_x_4062) ;  /* 0x0000002000002947 */ /* 0x000fea0003800000 */
[----:B------:R-:W-:Y:S05]  /*14d0*/  @P0 BRA `(.L_x_4063) ;  /* 0x0000003000000947 */ /* 0x000fea0003800000 */
[----:B------:R-:W-:Y:S05]  /*14e0*/  BRA `(.L_x_4064) ;  /* 0x0000004000007947 */ /* 0x000fea0003800000 */
.L_x_4062:
[----:B-----5:R-:W-:-:S05]  /*14f0*/  HADD2.F32 R3, -RZ, R22.H1_H1 ;  /* 0x30000016ff037230 */ /* 0x020fca0000004100 */
[----:B------:R-:W-:-:S05]  /*1500*/  FADD.FTZ R118, R3, R118 ;  /* 0x0000007603767221 */ /* 0x000fca0000010000 */
.L_x_4063:
[----:B------:R-:W-:-:S04]  /*1510*/  F2FP.PACK_AB R13, RZ, R118 ;  /* 0x00000076ff0d723e */ /* 0x000fc800000000ff */
[----:B------:R-:W-:Y:S02]  /*1520*/  PRMT R26, R26, 0x5410, R13 ;  /* 0x000054101a1a7816 */ /* 0x000fe4000000000d */
.L_x_4064:
[----:B------:R-:W-:-:S05]  /*1530*/  HADD2.F32 R119, -RZ, R31.H0_H0 ;  /* 0x2000001fff777230 */ /* 0x000fca0000004100 */
[----:B------:R-:W-:Y:S01]  /*1540*/  FMUL.FTZ R119, R119, R106 ;  /* 0x0000006a77777220 */ /* 0x000fe20000410000 */
[----:B------:R-:W-:Y:S05]  /*1550*/  @P2 BRA `(.L_x_4065) ;  /* 0x0000002000002947 */ /* 0x000fea0003800000 */
[----:B------:R-:W-:Y:S05]  /*1560*/  @P0 BRA `(.L_x_4066) ;  /* 0x0000003000000947 */ /* 0x000fea0003800000 */
[----:B------:R-:W-:Y:S05]  /*1570*/  BRA `(.L_x_4067) ;  /* 0x0000004000007947 */ /* 0x000fea0003800000 */
.L_x_4065:
[----:B-----5:R-:W-:-:S05]  /*1580*/  HADD2.F32 R2, -RZ, R23.H0_H0 ;  /* 0x20000017ff027230 */ /* 0x020fca0000004100 */
[----:B------:R-:W-:-:S05]  /*1590*/  FADD.FTZ R119, R2, R119 ;  /* 0x0000007702777221 */ /* 0x000fca0000010000 */
.L_x_4066:
[----:B------:R-:W-:-:S04]  /*15a0*/  F2FP.PACK_AB R2, RZ, R119 ;  /* 0x00000077ff02723e */ /* 0x000fc800000000ff */
[----:B------:R-:W-:Y:S02]  /*15b0*/  PRMT R27, R2, 0x7610, R27 ;  /* 0x00007610021b7816 */ /* 0x000fe4000000001b */
.L_x_4067:
[----:B------:R-:W-:-:S05]  /*15c0*/  HADD2.F32 R31, -RZ, R31.H1_H1 ;  /* 0x3000001fff1f7230 */ /* 0x000fca0000004100 */
[----:B------:R-:W-:Y:S01]  /*15d0*/  FMUL.FTZ R120, R31, R106 ;  /* 0x0000006a1f787220 */ /* 0x000fe20000410000 */
[----:B------:R-:W-:Y:S05]  /*15e0*/  @P2 BRA `(.L_x_4068) ;  /* 0x0000002000002947 */ /* 0x000fea0003800000 */
[----:B------:R-:W-:Y:S05]  /*15f0*/  @P0 BRA `(.L_x_4069) ;  /* 0x0000003000000947 */ /* 0x000fea0003800000 */
[----:B------:R-:W-:Y:S05]  /*1600*/  BRA `(.L_x_4070) ;  /* 0x0000004000007947 */ /* 0x000fea0003800000 */
.L_x_4068:
[----:B-----5:R-:W-:-:S05]  /*1610*/  HADD2.F32 R3, -RZ, R23.H1_H1 ;  /* 0x30000017ff037230 */ /* 0x020fca0000004100 */
[----:B------:R-:W-:-:S05]  /*1620*/  FADD.FTZ R120, R3, R120 ;  /* 0x0000007803787221 */ /* 0x000fca0000010000 */
.L_x_4069:
[----:B------:R-:W-:-:S04]  /*1630*/  F2FP.PACK_AB R2, RZ, R120 ;  /* 0x00000078ff02723e */ /* 0x000fc800000000ff */
[----:B------:R-:W-:Y:S02]  /*1640*/  PRMT R27, R27, 0x5410, R2 ;  /* 0x000054101b1b7816 */ /* 0x000fe40000000002 */
.L_x_4070:
        /* <DEDUP_REMOVED lines=14> */
.L_x_4071:
[----:B0----5:R-:W-:-:S05]  /*1730*/  HADD2.F32 R3, -RZ, R20.H0_H0 ;  /* 0x20000014ff037230 */ /* 0x021fca0000004100 */
[----:B------:R-:W-:-:S05]  /*1740*/  FADD.FTZ R122, R3, R122 ;  /* 0x0000007a037a7221 */ /* 0x000fca0000010000 */
.L_x_4072:
[----:B------:R-:W-:-:S04]  /*1750*/  F2FP.PACK_AB R12, RZ, R122 ;  /* 0x0000007aff0c723e */ /* 0x000fc800000000ff */
[----:B------:R-:W-:Y:S02]  /*1760*/  PRMT R24, R12, 0x7610, R24 ;  /* 0x000076100c187816 */ /* 0x000fe40000000018 */
.L_x_4073:
[----:B------:R-:W-:-:S05]  /*1770*/  HADD2.F32 R123, -RZ, R28.H1_H1 ;  /* 0x3000001cff7b7230 */ /* 0x000fca0000004100 */
[----:B------:R-:W-:Y:S01]  /*1780*/  FMUL.FTZ R123, R123, R106 ;  /* 0x0000006a7b7b7220 */ /* 0x000fe20000410000 */
[----:B------:R-:W-:Y:S05]  /*1790*/  @P2 BRA `(.L_x_4074) ;  /* 0x0000002000002947 */ /* 0x000fea0003800000 */
[----:B------:R-:W-:Y:S05]  /*17a0*/  @P0 BRA `(.L_x_4075) ;  /* 0x0000003000000947 */ /* 0x000fea0003800000 */
[----:B------:R-:W-:Y:S05]  /*17b0*/  BRA `(.L_x_4076) ;  /* 0x0000004000007947 */ /* 0x000fea0003800000 */
.L_x_4074:
[----:B-----5:R-:W-:-:S05]  /*17c0*/  HADD2.F32 R2, -RZ, R20.H1_H1 ;  /* 0x30000014ff027230 */ /* 0x020fca0000004100 */
[----:B------:R-:W-:-:S05]  /*17d0*/  FADD.FTZ R123, R2, R123 ;  /* 0x0000007b027b7221 */ /* 0x000fca0000010000 */
.L_x_4075:
[----:B------:R-:W-:-:S04]  /*17e0*/  F2FP.PACK_AB R12, RZ, R123 ;  /* 0x0000007bff0c723e */ /* 0x000fc800000000ff */
[----:B------:R-:W-:Y:S02]  /*17f0*/  PRMT R24, R24, 0x5410, R12 ;  /* 0x0000541018187816 */ /* 0x000fe4000000000c */
.L_x_4076:
[----:B------:R-:W-:-:S05]  /*1800*/  HADD2.F32 R121, -RZ, R29.H0_H0 ;  /* 0x2000001dff797230 */ /* 0x000fca0000004100 */
[----:B------:R-:W-:Y:S01]  /*1810*/  FMUL.FTZ R121, R121, R106 ;  /* 0x0000006a79797220 */ /* 0x000fe20000410000 */
[----:B------:R-:W-:Y:S05]  /*1820*/  @P2 BRA `(.L_x_4077) ;  /* 0x0000002000002947 */ /* 0x000fea0003800000 */
[----:B------:R-:W-:Y:S05]  /*1830*/  @P0 BRA `(.L_x_4078) ;  /* 0x0000003000000947 */ /* 0x000fea0003800000 */
[----:B------:R-:W-:Y:S05]  /*1840*/  BRA `(.L_x_4079) ;  /* 0x0000004000007947 */ /* 0x000fea0003800000 */
.L_x_4077:
[----:B-----5:R-:W-:-:S05]  /*1850*/  HADD2.F32 R2, -RZ, R21.H0_H0 ;  /* 0x20000015ff027230 */ /* 0x020fca0000004100 */
[----:B------:R-:W-:-:S05]  /*1860*/  FADD.FTZ R121, R2, R121 ;  /* 0x0000007902797221 */ /* 0x000fca0000010000 */
.L_x_4078:
[----:B------:R-:W-:-:S04]  /*1870*/  F2FP.PACK_AB R2, RZ, R121 ;  /* 0x00000079ff02723e */ /* 0x000fc800000000ff */
[----:B------:R-:W-:Y:S02]  /*1880*/  PRMT R25, R2, 0x7610, R25 ;  /* 0x0000761002197816 */ /* 0x000fe40000000019 */
.L_x_4079:
[----:B------:R-:W-:-:S05]  /*1890*/  HADD2.F32 R29, -RZ, R29.H1_H1 ;  /* 0x3000001dff1d7230 */ /* 0x000fca0000004100 */
[----:B------:R-:W-:Y:S01]  /*18a0*/  FMUL.FTZ R124, R29, R106 ;  /* 0x0000006a1d7c7220 */ /* 0x000fe20000410000 */
[----:B------:R-:W-:Y:S05]  /*18b0*/  @P2 BRA `(.L_x_4080) ;  /* 0x0000002000002947 */ /* 0x000fea0003800000 */
[----:B------:R-:W-:Y:S05]  /*18c0*/  @P0 BRA `(.L_x_4081) ;  /* 0x0000003000000947 */ /* 0x000fea0003800000 */
[----:B------:R-:W-:Y:S05]  /*18d0*/  BRA `(.L_x_4082) ;  /* 0x0000004000007947 */ /* 0x000fea0003800000 */
.L_x_4080:
[----:B-----5:R-:W-:-:S05]  /*18e0*/  HADD2.F32 R3, -RZ, R21.H1_H1 ;  /* 0x30000015ff037230 */ /* 0x020fca0000004100 */
[----:B------:R-:W-:-:S05]  /*18f0*/  FADD.FTZ R124, R3, R124 ;  /* 0x0000007c037c7221 */ /* 0x000fca0000010000 */
.L_x_4081:
[----:B------:R-:W-:-:S04]  /*1900*/  F2FP.PACK_AB R2, RZ, R124 ;  /* 0x0000007cff02723e */ /* 0x000fc800000000ff */
[----:B------:R-:W-:Y:S02]  /*1910*/  PRMT R25, R25, 0x5410, R2 ;  /* 0x0000541019197816 */ /* 0x000fe40000000002 */
.L_x_4082:
[----:B------:R-:W-:-:S05]  /*1920*/  HADD2.F32 R125, -RZ, R30.H0_H0 ;  /* 0x2000001eff7d7230 */ /* 0x000fca0000004100 */
[----:B------:R-:W-:Y:S01]  /*1930*/  FMUL.FTZ R125, R125, R106 ;  /* 0x0000006a7d7d7220 */ /* 0x000fe20000410000 */
[----:B------:R-:W-:Y:S05]  /*1940*/  @P2 BRA `(.L_x_4083) ;  /* 0x0000002000002947 */ /* 0x000fea0003800000 */
[----:B------:R-:W-:Y:S05]  /*1950*/  @P0 BRA `(.L_x_4084) ;  /* 0x0000003000000947 */ /* 0x000fea0003800000 */
[----:B------:R-:W-:Y:S05]  /*1960*/  BRA `(.L_x_4085) ;  /* 0x0000004000007947 */ /* 0x000fea0003800000 */
.L_x_4083:
[----:B-----5:R-:W-:-:S05]  /*1970*/  HADD2.F32 R2, -RZ, R22.H0_H0 ;  /* 0x20000016ff027230 */ /* 0x020fca0000004100 */
[----:B------:R-:W-:-:S05]  /*1980*/  FADD.FTZ R125, R2, R125 ;  /* 0x0000007d027d7221 */ /* 0x000fca0000010000 */
.L_x_4084:
[----:B------:R-:W-:-:S04]  /*1990*/  F2FP.PACK_AB R13, RZ, R125 ;  /* 0x0000007dff0d723e */ /* 0x000fc800000000ff */
[----:B------:R-:W-:Y:S02]  /*19a0*/  PRMT R26, R13, 0x7610, R26 ;  /* 0x000076100d1a7816 */ /* 0x000fe4000000001a */
.L_x_4085:
[----:B------:R-:W-:-:S05]  /*19b0*/  HADD2.F32 R3, -RZ, R30.H1_H1 ;  /* 0x3000001eff037230 */ /* 0x000fca0000004100 */
[----:B------:R-:W-:Y:S01]  /*19c0*/  FMUL.FTZ R126, R3, R106 ;  /* 0x0000006a037e7220 */ /* 0x000fe20000410000 */
[----:B------:R-:W-:Y:S05]  /*19d0*/  @P2 BRA `(.L_x_4086) ;  /* 0x0000002000002947 */ /* 0x000fea0003800000 */
[----:B------:R-:W-:Y:S05]  /*19e0*/  @P0 BRA `(.L_x_4087) ;  /* 0x0000003000000947 */ /* 0x000fea0003800000 */
[----:B------:R-:W-:Y:S05]  /*19f0*/  BRA `(.L_x_4088) ;  /* 0x0000004000007947 */ /* 0x000fea0003800000 */
.L_x_4086:
[----:B-----5:R-:W-:-:S05]  /*1a00*/  HADD2.F32 R3, -RZ, R22.H1_H1 ;  /* 0x30000016ff037230 */ /* 0x020fca0000004100 */
[----:B------:R-:W-:-:S05]  /*1a10*/  FADD.FTZ R126, R3, R126 ;  /* 0x0000007e037e7221 */ /* 0x000fca0000010000 */
.L_x_4087:
[----:B------:R-:W-:-:S04]  /*1a20*/  F2FP.PACK_AB R13, RZ, R126 ;  /* 0x0000007eff0d723e */ /* 0x000fc800000000ff */
[----:B------:R-:W-:Y:S02]  /*1a30*/  PRMT R26, R26, 0x5410, R13 ;  /* 0x000054101a1a7816 */ /* 0x000fe4000000000d */
.L_x_4088:
[----:B------:R-:W-:-:S05]  /*1a40*/  HADD2.F32 R127, -RZ, R31.H0_H0 ;  /* 0x2000001fff7f7230 */ /* 0x000fca0000004100 */
[----:B------:R-:W-:Y:S01]  /*1a50*/  FMUL.FTZ R127, R127, R106 ;  /* 0x0000006a7f7f7220 */ /* 0x000fe20000410000 */
[----:B------:R-:W-:Y:S05]  /*1a60*/  @P2 BRA `(.L_x_4089) ;  /* 0x0000002000002947 */ /* 0x000fea0003800000 */
[----:B------:R-:W-:Y:S05]  /*1a70*/  @P0 BRA `(.L_x_4090) ;  /* 0x0000003000000947 */ /* 0x000fea0003800000 */
[----:B------:R-:W-:Y:S05]  /*1a80*/  BRA `(.L_x_4091) ;  /* 0x0000004000007947 */ /* 0x000fea0003800000 */
.L_x_4089:
[----:B-----5:R-:W-:-:S05]  /*1a90*/  HADD2.F32 R2, -RZ, R23.H0_H0 ;  /* 0x20000017ff027230 */ /* 0x020fca0000004100 */
[----:B------:R-:W-:-:S05]  /*1aa0*/  FADD.FTZ R127, R2, R127 ;  /* 0x0000007f027f7221 */ /* 0x000fca0000010000 */
.L_x_4090:
[----:B------:R-:W-:-:S04]  /*1ab0*/  F2FP.PACK_AB R2, RZ, R127 ;  /* 0x0000007fff02723e */ /* 0x000fc800000000ff */
[----:B------:R-:W-:Y:S02]  /*1ac0*/  PRMT R27, R2, 0x7610, R27 ;  /* 0x00007610021b7816 */ /* 0x000fe4000000001b */
.L_x_4091:
[----:B------:R-:W-:-:S05]  /*1ad0*/  HADD2.F32 R31, -RZ, R31.H1_H1 ;  /* 0x3000001fff1f7230 */ /* 0x000fca0000004100 */
[----:B------:R-:W-:Y:S01]  /*1ae0*/  FMUL.FTZ R128, R31, R106 ;  /* 0x0000006a1f807220 */ /* 0x000fe20000410000 */
[----:B------:R-:W-:Y:S05]  /*1af0*/  @P2 BRA `(.L_x_4092) ;  /* 0x0000002000002947 */ /* 0x000fea0003800000 */
[----:B------:R-:W-:Y:S05]  /*1b00*/  @P0 BRA `(.L_x_4093) ;  /* 0x0000003000000947 */ /* 0x000fea0003800000 */
[----:B------:R-:W-:Y:S05]  /*1b10*/  BRA `(.L_x_4094) ;  /* 0x0000004000007947 */ /* 0x000fea0003800000 */
.L_x_4092:
[----:B-----5:R-:W-:-:S05]  /*1b20*/  HADD2.F32 R3, -RZ, R23.H1_H1 ;  /* 0x30000017ff037230 */ /* 0x020fca0000004100 */
[----:B------:R-:W-:-:S05]  /*1b30*/  FADD.FTZ R128, R3, R128 ;  /* 0x0000008003807221 */ /* 0x000fca0000010000 */
.L_x_4093:
[----:B------:R-:W-:-:S04]  /*1b40*/  F2FP.PACK_AB R2, RZ, R128 ;  /* 0x00000080ff02723e */ /* 0x000fc800000000ff */
[----:B------:R-:W-:Y:S02]  /*1b50*/  PRMT R27, R27, 0x5410, R2 ;  /* 0x000054101b1b7816 */ /* 0x000fe40000000002 */
.L_x_4094:
        /* <DEDUP_REMOVED lines=14> */
.L_x_4095:
[----:B0----5:R-:W-:-:S05]  /*1c40*/  HADD2.F32 R2, -RZ, R20.H0_H0 ;  /* 0x20000014ff027230 */ /* 0x021fca0000004100 */
[----:B------:R-:W-:-:S05]  /*1c50*/  FADD.FTZ R129, R2, R129 ;  /* 0x0000008102817221 */ /* 0x000fca0000010000 */
.L_x_4096:
[----:B------:R-:W-:-:S04]  /*1c60*/  F2FP.PACK_AB R12, RZ, R129 ;  /* 0x00000081ff0c723e */ /* 0x000fc800000000ff */
[----:B------:R-:W-:Y:S02]  /*1c70*/  PRMT R24, R12, 0x7610, R24 ;  /* 0x000076100c187816 */ /* 0x000fe40000000018 */
.L_x_4097:
[----:B------:R-:W-:-:S05]  /*1c80*/  HADD2.F32 R3, -RZ, R28.H1_H1 ;  /* 0x3000001cff037230 */ /* 0x000fca0000004100 */
[----:B------:R-:W-:Y:S01]  /*1c90*/  FMUL.FTZ R130, R3, R106 ;  /* 0x0000006a03827220 */ /* 0x000fe20000410000 */
[----:B------:R-:W-:Y:S05]  /*1ca0*/  @P2 BRA `(.L_x_4098) ;  /* 0x0000002000002947 */ /* 0x000fea0003800000 */
[----:B------:R-:W-:Y:S05]  /*1cb0*/  @P0 BRA `(.L_x_4099) ;  /* 0x0000003000000947 */ /* 0x000fea0003800000 */
[----:B------:R-:W-:Y:S05]  /*1cc0*/  BRA `(.L_x_4100) ;  /* 0x0000004000007947 */ /* 0x000fea0003800000 */
.L_x_4098:
[----:B-----5:R-:W-:-:S05]  /*1cd0*/  HADD2.F32 R3, -RZ, R20.H1_H1 ;  /* 0x30000014ff037230 */ /* 0x020fca0000004100 */
[----:B------:R-:W-:-:S05]  /*1ce0*/  FADD.FTZ R130, R3, R130 ;  /* 0x0000008203827221 */ /* 0x000fca0000010000 */
.L_x_4099:
[----:B------:R-:W-:-:S04]  /*1cf0*/  F2FP.PACK_AB R12, RZ, R130 ;  /* 0x00000082ff0c723e */ /* 0x000fc800000000ff */
[----:B------:R-:W-:Y:S02]  /*1d00*/  PRMT R24, R24, 0x5410, R12 ;  /* 0x0000541018187816 */ /* 0x000fe4000000000c */
.L_x_4100:
[----:B------:R-:W-:-:S05]  /*1d10*/  HADD2.F32 R3, -RZ, R29.H0_H0 ;  /* 0x2000001dff037230 */ /* 0x000fca0000004100 */
[----:B------:R-:W-:Y:S01]  /*1d20*/  FMUL.FTZ R28, R3, R106 ;  /* 0x0000006a031c7220 */ /* 0x000fe20000410000 */
[----:B------:R-:W-:Y:S05]  /*1d30*/  @P2 BRA `(.L_x_4101) ;  /* 0x0000002000002947 */ /* 0x000fea0003800000 */
[----:B------:R-:W-:Y:S05]  /*1d40*/  @P0 BRA `(.L_x_4102) ;  /* 0x0000003000000947 */ /* 0x000fea0003800000 */
[----:B------:R-:W-:Y:S05]  /*1d50*/  BRA `(.L_x_4103) ;  /* 0x0000004000007947 */ /* 0x000fea0003800000 */
.L_x_4101:
[----:B-----5:R-:W-:-:S05]  /*1d60*/  HADD2.F32 R3, -RZ, R21.H0_H0 ;  /* 0x20000015ff037230 */ /* 0x020fca0000004100 */
[----:B------:R-:W-:-:S05]  /*1d70*/  FADD.FTZ R28, R3, R28 ;  /* 0x0000001c031c7221 */ /* 0x000fca0000010000 */
.L_x_4102:
[----:B------:R-:W-:-:S04]  /*1d80*/  F2FP.PACK_AB R2, RZ, R28 ;  /* 0x0000001cff02723e */ /* 0x000fc800000000ff */
[----:B------:R-:W-:Y:S02]  /*1d90*/  PRMT R25, R2, 0x7610, R25 ;  /* 0x0000761002197816 */ /* 0x000fe40000000019 */
.L_x_4103:
[----:B------:R-:W-:-:S05]  /*1da0*/  HADD2.F32 R29, -RZ, R29.H1_H1 ;  /* 0x3000001dff1d7230 */ /* 0x000fca0000004100 */
[----:B------:R-:W-:Y:S01]  /*1db0*/  FMUL.FTZ R131, R29, R106 ;  /* 0x0000006a1d837220 */ /* 0x000fe20000410000 */
[----:B------:R-:W-:Y:S05]  /*1dc0*/  @P2 BRA `(.L_x_4104) ;  /* 0x0000002000002947 */ /* 0x000fea0003800000 */
[----:B------:R-:W-:Y:S05]  /*1dd0*/  @P0 BRA `(.L_x_4105) ;  /* 0x0000003000000947 */ /* 0x000fea0003800000 */
[----:B------:R-:W-:Y:S05]  /*1de0*/  BRA `(.L_x_4106) ;  /* 0x0000004000007947 */ /* 0x000fea0003800000 */
.L_x_4104:
[----:B-----5:R-:W-:-:S05]  /*1df0*/  HADD2.F32 R2, -RZ, R21.H1_H1 ;  /* 0x30000015ff027230 */ /* 0x020fca0000004100 */
[----:B------:R-:W-:-:S05]  /*1e00*/  FADD.FTZ R131, R2, R131 ;  /* 0x0000008302837221 */ /* 0x000fca0000010000 */
.L_x_4105:
[----:B------:R-:W-:-:S04]  /*1e10*/  F2FP.PACK_AB R2, RZ, R131 ;  /* 0x00000083ff02723e */ /* 0x000fc800000000ff */
[----:B------:R-:W-:Y:S02]  /*1e20*/  PRMT R25, R25, 0x5410, R2 ;  /* 0x0000541019197816 */ /* 0x000fe40000000002 */
.L_x_4106:
[----:B------:R-:W-:-:S05]  /*1e30*/  HADD2.F32 R29, -RZ, R30.H0_H0 ;  /* 0x2000001eff1d7230 */ /* 0x000fca0000004100 */
[----:B------:R-:W-:Y:S01]  /*1e40*/  FMUL.FTZ R29, R29, R106 ;  /* 0x0000006a1d1d7220 */ /* 0x000fe20000410000 */
[----:B------:R-:W-:Y:S05]  /*1e50*/  @P2 BRA `(.L_x_4107) ;  /* 0x0000002000002947 */ /* 0x000fea0003800000 */
[----:B------:R-:W-:Y:S05]  /*1e60*/  @P0 BRA `(.L_x_4108) ;  /* 0x0000003000000947 */ /* 0x000fea0003800000 */
[----:B------:R-:W-:Y:S05]  /*1e70*/  BRA `(.L_x_4109) ;  /* 0x0000004000007947 */ /* 0x000fea0003800000 */
.L_x_4107:
[----:B-----5:R-:W-:-:S05]  /*1e80*/  HADD2.F32 R2, -RZ, R22.H0_H0 ;  /* 0x20000016ff027230 */ /* 0x020fca0000004100 */
[----:B------:R-:W-:-:S05]  /*1e90*/  FADD.FTZ R29, R2, R29 ;  /* 0x0000001d021d7221 */ /* 0x000fca0000010000 */
.L_x_4108:
[----:B------:R-:W-:-:S04]  /*1ea0*/  F2FP.PACK_AB R13, RZ, R29 ;  /* 0x0000001dff0d723e */ /* 0x000fc800000000ff */
[----:B------:R-:W-:Y:S02]  /*1eb0*/  PRMT R26, R13, 0x7610, R26 ;  /* 0x000076100d1a7816 */ /* 0x000fe4000000001a */
.L_x_4109:
[----:B------:R-:W-:-:S05]  /*1ec0*/  HADD2.F32 R3, -RZ, R30.H1_H1 ;  /* 0x3000001eff037230 */ /* 0x000fca0000004100 */
[----:B------:R-:W-:Y:S01]  /*1ed0*/  FMUL.FTZ R132, R3, R106 ;  /* 0x0000006a03847220 */ /* 0x000fe20000410000 */
[----:B------:R-:W-:Y:S05]  /*1ee0*/  @P2 BRA `(.L_x_4110) ;  /* 0x0000002000002947 */ /* 0x000fea0003800000 */
[----:B------:R-:W-:Y:S05]  /*1ef0*/  @P0 BRA `(.L_x_4111) ;  /* 0x0000003000000947 */ /* 0x000fea0003800000 */
[----:B------:R-:W-:Y:S05]  /*1f00*/  BRA `(.L_x_4112) ;  /* 0x0000004000007947 */ /* 0x000fea0003800000 */
.L_x_4110:
[----:B-----5:R-:W-:-:S05]  /*1f10*/  HADD2.F32 R3, -RZ, R22.H1_H1 ;  /* 0x30000016ff037230 */ /* 0x020fca0000004100 */
[----:B------:R-:W-:-:S05]  /*1f20*/  FADD.FTZ R132, R3, R132 ;  /* 0x0000008403847221 */ /* 0x000fca0000010000 */
.L_x_4111:
[----:B------:R-:W-:-:S04]  /*1f30*/  F2FP.PACK_AB R13, RZ, R132 ;  /* 0x00000084ff0d723e */ /* 0x000fc800000000ff */
[----:B------:R-:W-:Y:S02]  /*1f40*/  PRMT R26, R26, 0x5410, R13 ;  /* 0x000054101a1a7816 */ /* 0x000fe4000000000d */
.L_x_4112:
[----:B------:R-:W-:-:S05]  /*1f50*/  HADD2.F32 R3, -RZ, R31.H0_H0 ;  /* 0x2000001fff037230 */ /* 0x000fca0000004100 */
[----:B------:R-:W-:Y:S01]  /*1f60*/  FMUL.FTZ R30, R3, R106 ;  /* 0x0000006a031e7220 */ /* 0x000fe20000410000 */
[----:B------:R-:W-:Y:S05]  /*1f70*/  @P2 BRA `(.L_x_4113) ;  /* 0x0000002000002947 */ /* 0x000fea0003800000 */
[----:B------:R-:W-:Y:S05]  /*1f80*/  @P0 BRA `(.L_x_4114) ;  /* 0x0000003000000947 */ /* 0x000fea0003800000 */
[----:B------:R-:W-:Y:S05]  /*1f90*/  BRA `(.L_x_4115) ;  /* 0x0000004000007947 */ /* 0x000fea0003800000 */
.L_x_4113:
[----:B-----5:R-:W-:-:S05]  /*1fa0*/  HADD2.F32 R3, -RZ, R23.H0_H0 ;  /* 0x20000017ff037230 */ /* 0x020fca0000004100 */
[----:B------:R-:W-:-:S05]  /*1fb0*/  FADD.FTZ R30, R3, R30 ;  /* 0x0000001e031e7221 */ /* 0x000fca0000010000 */
.L_x_4114:
[----:B------:R-:W-:-:S04]  /*1fc0*/  F2FP.PACK_AB R2, RZ, R30 ;  /* 0x0000001eff02723e */ /* 0x000fc800000000ff */
[----:B------:R-:W-:Y:S02]  /*1fd0*/  PRMT R27, R2, 0x7610, R27 ;  /* 0x00007610021b7816 */ /* 0x000fe4000000001b */
.L_x_4115:
[----:B------:R-:W-:-:S05]  /*1fe0*/  HADD2.F32 R31, -RZ, R31.H1_H1 ;  /* 0x3000001fff1f7230 */ /* 0x000fca0000004100 */
[----:B------:R-:W-:Y:S01]  /*1ff0*/  FMUL.FTZ R106, R31, R106 ;  /* 0x0000006a1f6a7220 */ /* 0x000fe20000410000 */
[----:B------:R-:W-:Y:S05]  /*2000*/  @P2 BRA `(.L_x_4116) ;  /* 0x0000002000002947 */ /* 0x000fea0003800000 */
[----:B------:R-:W-:Y:S05]  /*2010*/  @P0 BRA `(.L_x_4117) ;  /* 0x0000003000000947 */ /* 0x000fea0003800000 */
[----:B------:R-:W-:Y:S05]  /*2020*/  BRA `(.L_x_4118) ;  /* 0x0000004000007947 */ /* 0x000fea0003800000 */
.L_x_4116:
[----:B-----5:R-:W-:-:S05]  /*2030*/  HADD2.F32 R3, -RZ, R23.H1_H1 ;  /* 0x30000017ff037230 */ /* 0x020fca0000004100 */
[----:B------:R-:W-:-:S05]  /*2040*/  FADD.FTZ R106, R3, R106 ;  /* 0x0000006a036a7221 */ /* 0x000fca0000010000 */
.L_x_4117:
[----:B------:R-:W-:-:S04]  /*2050*/  F2FP.PACK_AB R2, RZ, R106 ;  /* 0x0000006aff02723e */ /* 0x000fc800000000ff */
[----:B------:R-:W-:Y:S02]  /*2060*/  PRMT R27, R27, 0x5410, R2 ;  /* 0x000054101b1b7816 */ /* 0x000fe40000000002 */
.L_x_4118:
        /* <DEDUP_REMOVED lines=43> */
[----:B------:R-:W-:Y:S01]  /*2320*/  FADD.FTZ R31, R13, R106 ;  /* 0x0000006a0d1f7221 */ /* 0x000fe20000010000 */
[----:B------:R-:W-:Y:S05]  /*2330*/  BRA.DIV ~URZ, `(.L_x_4119) ;  /* 0x000012727f007947 */ /* 0x000fea000b800000 */
[----:B0-----:R0:W1:Y:S02]  /*2340*/  SHFL.BFLY PT, R2, R31, 0x1, 0x1f ;  /* 0x0c201f001f027f89 */ /* 0x00106400000e0000 */
.L_x_4123:
        /* <DEDUP_REMOVED lines=100> */
.L_x_4124:
[C---:B------:R-:W-:Y:S01]  /*2990*/  FMUL.FTZ R12, R133.reuse, R133 ;  /* 0x00000085850c7220 */ /* 0x040fe20000410000 */
[----:B------:R-:W-:Y:S01]  /*29a0*/  ISETP.NE.AND P1, PT, RZ, UR6, PT ;  /* 0x00000006ff007c0c */ /* 0x000fe2000bf25270 */
[----:B-1----:R-:W-:Y:S01]  /*29b0*/  FADD.FTZ R134, R134, R31 ;  /* 0x0000001f86867221 */ /* 0x002fe20000010000 */
[----:B------:R-:W-:Y:S01]  /*29c0*/  MOV R135, c[0x0][0x1e0] ;  /* 0x0000780000877a02 */ /* 0x000fe20000000f00 */
[----:B------:R-:W-:Y:S01]  /*29d0*/  HADD2.F32 R158, -RZ, R7.H0_H0 ;  /* 0x20000007ff9e7230 */ /* 0x000fe20000004100 */
[----:B------:R-:W-:Y:S02]  /*29e0*/  MOV R113, 0x4 ;  /* 0x0000000400717802 */ /* 0x000fe40000000f00 */
[----:B------:R-:W-:Y:S01]  /*29f0*/  FSEL R13, R12, RZ, P1 ;  /* 0x000000ff0c0d7208 */ /* 0x000fe20000800000 */
[----:B------:R-:W-:Y:S01]  /*2a00*/  FFMA.FTZ R12, R134, R135, c[0x0][0x228] ;  /* 0x00008a00860c7623 */ /* 0x000fe20000010087 */
[----:B0-----:R-:W-:Y:S01]  /*2a10*/  FSEL R31, R133, RZ, !P1 ;  /* 0x000000ff851f7208 */ /* 0x001fe20004800000 */
[----:B------:R-:W-:-:S04]  /*2a20*/  @!P2 IMAD.WIDE R2, R84, R113, c[0x0][0x1a0] ;  /* 0x000068005402a625 */ /* 0x000fc800078e0271 */
[----:B------:R-:W-:Y:S01]  /*2a30*/  FADD.FTZ R135, R12, R13 ;  /* 0x0000000d0c877221 */ /* 0x000fe20000010000 */
[----:B------:R0:W-:Y:S01]  /*2a40*/  @!P2 STG.E [R2.64], R133 ;  /* 0x000000850200a986 */ /* 0x0001e2000c101904 */
[C---:B------:R-:W-:Y:S02]  /*2a50*/  FADD.FTZ R96, -R31.reuse, R96 ;  /* 0x000000601f607221 */ /* 0x040fe40000010100 */
[C---:B------:R-:W-:Y:S02]  /*2a60*/  FADD.FTZ R154, -R31.reuse, R28 ;  /* 0x0000001c1f9a7221 */ /* 0x040fe40000010100 */
[C---:B------:R-:W-:Y:S02]  /*2a70*/  FADD.FTZ R28, -R31.reuse, R131 ;  /* 0x000000831f1c7221 */ /* 0x040fe40000010100 */
[C---:B------:R-:W-:Y:S02]  /*2a80*/  FADD.FTZ R138, -R31.reuse, R112 ;  /* 0x000000701f8a7221 */ /* 0x040fe40000010100 */
[----:B------:R-:W-:-:S02]  /*2a90*/  FADD.FTZ R140, -R31, R116 ;  /* 0x000000741f8c7221 */ /* 0x000fc40000010100 */
[C---:B------:R-:W-:Y:S01]  /*2aa0*/  FADD.FTZ R150, -R31.reuse, R122 ;  /* 0x0000007a1f967221 */ /* 0x040fe20000010100 */
[----:B0-----:R-:W0:Y:S01]  /*2ab0*/  MUFU.RSQ R3, R135 ;  /* 0x0000008700037308 */ /* 0x001e220000001400 */
        /* <DEDUP_REMOVED lines=33> */
[----:B------:R-:W-:Y:S02]  /*2cd0*/  FADD.FTZ R106, -R31, R106 ;  /* 0x0000006a1f6a7221 */ /* 0x000fe40000010100 */
[----:B------:R-:W-:-:S04]  /*2ce0*/  @!P2 IMAD.WIDE R12, R84, R113, c[0x0][0x1a8] ;  /* 0x00006a00540ca625 */ /* 0x000fc800078e0271 */
[C---:B0-----:R-:W-:Y:S01]  /*2cf0*/  FMUL.FTZ R31, R3.reuse, R96 ;  /* 0x00000060031f7220 */ /* 0x041fe20000410000 */
[----:B------:R0:W-:Y:S01]  /*2d00*/  @!P2 STG.E [R12.64], R3 ;  /* 0x000000030c00a986 */ /* 0x0001e2000c101904 */
[C---:B------:R-:W-:Y:S01]  /*2d10*/  FMUL.FTZ R96, R3.reuse, R28 ;  /* 0x0000001c03607220 */ /* 0x040fe20000410000 */
[----:B------:R-:W-:Y:S01]  /*2d20*/  HADD2.F32 R28, -RZ, R7.H1_H1 ;  /* 0x30000007ff1c7230 */ /* 0x000fe20000004100 */
[C---:B------:R-:W-:Y:S02]  /*2d30*/  FMUL.FTZ R38, R3.reuse, R38 ;  /* 0x0000002603267220 */ /* 0x040fe40000410000 */
[C---:B------:R-:W-:Y:S02]  /*2d40*/  FMUL.FTZ R160, R3.reuse, R36 ;  /* 0x0000002403a07220 */ /* 0x040fe40000410000 */
[----:B------:R-:W-:Y:S01]  /*2d50*/  FMUL.FTZ R36, R3, R2 ;  /* 0x0000000203247220 */ /* 0x000fe20000410000 */
[--C-:B------:R-:W-:Y:S01]  /*2d60*/  HADD2.F32 R2, -RZ, R5.reuse.H0_H0 ;  /* 0x20000005ff027230 */ /* 0x100fe20000004100 */
[----:B------:R-:W-:Y:S01]  /*2d70*/  FFMA.FTZ R31, R31, R28, R46 ;  /* 0x0000001c1f1f7223 */ /* 0x000fe2000001002e */
[----:B------:R-:W-:Y:S01]  /*2d80*/  HADD2.F32 R28, -RZ, R5.H1_H1 ;  /* 0x30000005ff1c7230 */ /* 0x000fe20000004100 */
[C---:B------:R-:W-:Y:S01]  /*2d90*/  FMUL.FTZ R34, R3.reuse, R34 ;  /* 0x0000002203227220 */ /* 0x040fe20000410000 */
[--C-:B0-----:R-:W-:Y:S01]  /*2da0*/  HADD2.F32 R12, -RZ, R6.reuse.H0_H0 ;  /* 0x20000006ff0c7230 */ /* 0x101fe20000004100 */
[----:B------:R-:W-:Y:S01]  /*2db0*/  FFMA.FTZ R158, R38, R158, R45 ;  /* 0x0000009e269e7223 */ /* 0x000fe2000001002d */
[----:B------:R-:W-:Y:S01]  /*2dc0*/  HADD2.F32 R38, -RZ, R6.H1_H1 ;  /* 0x30000006ff267230 */ /* 0x000fe20000004100 */
[----:B------:R-:W-:-:S02]  /*2dd0*/  FMUL.FTZ R37, R3, R37 ;  /* 0x0000002503257220 */ /* 0x000fc40000410000 */
[----:B------:R-:W-:Y:S01]  /*2de0*/  FMUL.FTZ R39, R3, R39 ;  /* 0x0000002703277220 */ /* 0x000fe20000410000 */
[----:B------:R-:W-:Y:S01]  /*2df0*/  F2FP.PACK_AB R31, R31, R158 ;  /* 0x0000009e1f1f723e */ /* 0x000fe200000000ff */
[----:B------:R-:W-:Y:S01]  /*2e00*/  FFMA.FTZ R160, R160, R12, R43 ;  /* 0x0000000ca0a07223 */ /* 0x000fe2000001002b */
[--C-:B------:R-:W-:Y:S01]  /*2e10*/  HADD2.F32 R12, -RZ, R4.reuse.H1_H1 ;  /* 0x30000004ff0c7230 */ /* 0x100fe20000004100 */
[----:B------:R-:W-:Y:S01]  /*2e20*/  FFMA.FTZ R34, R34, R2, R41 ;  /* 0x0000000222227223 */ /* 0x000fe20000010029 */
[----:B------:R-:W-:Y:S01]  /*2e30*/  HADD2.F32 R2, -RZ, R4.H0_H0 ;  /* 0x20000004ff027230 */ /* 0x000fe20000004100 */
[----:B------:R-:W-:Y:S02]  /*2e40*/  FMUL.FTZ R35, R3, R35 ;  /* 0x0000002303237220 */ /* 0x000fe40000410000 */
[----:B------:R-:W-:Y:S01]  /*2e50*/  FFMA.FTZ R37, R37, R28, R42 ;  /* 0x0000001c25257223 */ /* 0x000fe2000001002a */
[----:B------:R-:W-:Y:S01]  /*2e60*/  HADD2.F32 R28, -RZ, R63.H0_H0 ;  /* 0x2000003fff1c7230 */ /* 0x000fe20000004100 */
[----:B------:R-:W-:-:S02]  /*2e70*/  FMUL.FTZ R33, R3, R33 ;  /* 0x0000002103217220 */ /* 0x000fc40000410000 */
[----:B------:R-:W-:Y:S01]  /*2e80*/  FFMA.FTZ R39, R39, R38, R44 ;  /* 0x0000002627277223 */ /* 0x000fe2000001002c */
[----:B------:R-:W-:Y:S01]  /*2e90*/  HADD2.F32 R38, -RZ, R63.H1_H1 ;  /* 0x3000003fff267230 */ /* 0x000fe20000004100 */
[C---:B------:R-:W-:Y:S02]  /*2ea0*/  FMUL.FTZ R134, R3.reuse, R134 ;  /* 0x0000008603867220 */ /* 0x040fe40000410000 */
[----:B------:R-:W-:Y:S02]  /*2eb0*/  FMUL.FTZ R29, R3, R136 ;  /* 0x00000088031d7220 */ /* 0x000fe40000410000 */
[----:B------:R-:W-:Y:S01]  /*2ec0*/  FFMA.FTZ R35, R35, R12, R40 ;  /* 0x0000000c23237223 */ /* 0x000fe20000010028 */
[----:B------:R-:W-:Y:S01]  /*2ed0*/  HADD2.F32 R12, -RZ, R60.H0_H0 ;  /* 0x2000003cff0c7230 */ /* 0x000fe20000004100 */
[----:B------:R-:W-:Y:S01]  /*2ee0*/  FFMA.FTZ R2, R33, R2, R0 ;  /* 0x0000000221027223 */ /* 0x000fe20000010000 */
[----:B------:R-:W-:Y:S01]  /*2ef0*/  HADD2.F32 R33, -RZ, R61.H0_H0 ;  /* 0x2000003dff217230 */ /* 0x000fe20000004100 */
[----:B------:R-:W-:-:S02]  /*2f00*/  FMUL.FTZ R100, R3, R100 ;  /* 0x0000006403647220 */ /* 0x000fc40000410000 */
[----:B------:R-:W-:Y:S01]  /*2f10*/  FFMA.FTZ R134, R134, R28, R53 ;  /* 0x0000001c86867223 */ /* 0x000fe20000010035 */
[----:B------:R-:W-:Y:S01]  /*2f20*/  HADD2.F32 R28, -RZ, R60.H1_H1 ;  /* 0x3000003cff1c7230 */ /* 0x000fe20000004100 */
[----:B------:R-:W-:Y:S02]  /*2f30*/  FMUL.FTZ R102, R3, R102 ;  /* 0x0000006603667220 */ /* 0x000fe40000410000 */
[----:B------:R-:W-:Y:S01]  /*2f40*/  FFMA.FTZ R111, R29, R38, R54 ;  /* 0x000000261d6f7223 */ /* 0x000fe20000010036 */
[--C-:B------:R-:W-:Y:S01]  /*2f50*/  HADD2.F32 R29, -RZ, R11.reuse.H0_H0 ;  /* 0x2000000bff1d7230 */ /* 0x100fe20000004100 */
[C---:B------:R-:W-:Y:S01]  /*2f60*/  FMUL.FTZ R13, R3.reuse, R104 ;  /* 0x00000068030d7220 */ /* 0x040fe20000410000 */
[----:B------:R-:W-:Y:S01]  /*2f70*/  HADD2.F32 R38, -RZ, R11.H1_H1 ;  /* 0x3000000bff267230 */ /* 0x000fe20000004100 */
[----:B------:R-:W-:Y:S02]  /*2f80*/  FMUL.FTZ R142, R3, R142 ;  /* 0x0000008e038e7220 */ /* 0x000fe40000410000 */
[----:B------:R-:W-:Y:S01]  /*2f90*/  FFMA.FTZ R100, R100, R12, R47 ;  /* 0x0000000c64647223 */ /* 0x000fe2000001002f */
[----:B------:R-:W-:Y:S01]  /*2fa0*/  HADD2.F32 R12, -RZ, R9.H0_H0 ;  /* 0x20000009ff0c7230 */ /* 0x000fe20000004100 */
[----:B------:R-:W-:-:S02]  /*2fb0*/  FFMA.FTZ R102, R102, R33, R49 ;  /* 0x0000002166667223 */ /* 0x000fc40000010031 */
[----:B------:R-:W-:Y:S02]  /*2fc0*/  FMUL.FTZ R114, R3, R114 ;  /* 0x0000007203727220 */ /* 0x000fe40000410000 */
[----:B------:R-:W-:Y:S01]  /*2fd0*/  FFMA.FTZ R33, R13, R28, R48 ;  /* 0x0000001c0d217223 */ /* 0x000fe20000010030 */
[----:B------:R-:W-:Y:S01]  /*2fe0*/  HADD2.F32 R28, -RZ, R15.H1_H1 ;  /* 0x3000000fff1c7230 */ /* 0x000fe20000004100 */
[----:B------:R-:W-:Y:S01]  /*2ff0*/  FFMA.FTZ R142, R142, R29, R65 ;  /* 0x0000001d8e8e7223 */ /* 0x000fe20000010041 */
[----:B------:R-:W-:Y:S01]  /*3000*/  HADD2.F32 R29, -RZ, R19.H0_H0 ;  /* 0x20000013ff1d7230 */ /* 0x000fe20000004100 */
[C---:B------:R-:W-:Y:S01]  /*3010*/  FMUL.FTZ R107, R3.reuse, R120 ;  /* 0x00000078036b7220 */ /* 0x040fe20000410000 */
[----:B------:R-:W-:Y:S01]  /*3020*/  HADD2.F32 R13, -RZ, R15.H0_H0 ;  /* 0x2000000fff0d7230 */ /* 0x000fe20000004100 */
[C---:B------:R-:W-:Y:S02]  /*3030*/  FMUL.FTZ R109, R3.reuse, R128 ;  /* 0x00000080036d7220 */ /* 0x040fe40000410000 */
[----:B------:R-:W-:-:S02]  /*3040*/  FMUL.FTZ R30, R3, R30 ;  /* 0x0000001e031e7220 */ /* 0x000fc40000410000 */
[C---:B------:R-:W-:Y:S02]  /*3050*/  FMUL.FTZ R110, R3.reuse, R110 ;  /* 0x0000006e036e7220 */ /* 0x040fe40000410000 */
[C---:B------:R-:W-:Y:S02]  /*3060*/  FMUL.FTZ R148, R3.reuse, R148 ;  /* 0x0000009403947220 */ /* 0x040fe40000410000 */
[----:B------:R-:W-:Y:S01]  /*3070*/  FFMA.FTZ R114, R114, R12, R57 ;  /* 0x0000000c72727223 */ /* 0x000fe20000010039 */
[----:B------:R-:W-:Y:S01]  /*3080*/  LEA R12, P1, R32, c[0x0][0x208], 0x4 ;  /* 0x00008200200c7a11 */ /* 0x000fe200078220ff */
[----:B------:R-:W-:Y:S02]  /*3090*/  FMUL.FTZ R108, R3, R108 ;  /* 0x0000006c036c7220 */ /* 0x000fe40000410000 */
[----:B------:R-:W-:Y:S01]  /*30a0*/  FFMA.FTZ R115, R107, R38, R66 ;  /* 0x000000266b737223 */ /* 0x000fe20000010042 */
[----:B------:R-:W-:Y:S01]  /*30b0*/  HADD2.F32 R38, -RZ, R19.H1_H1 ;  /* 0x30000013ff267230 */ /* 0x000fe20000004100 */
[----:B------:R-:W-:Y:S01]  /*30c0*/  FFMA.FTZ R109, R109, R28, R74 ;  /* 0x0000001c6d6d7223 */ /* 0x000fe2000001004a */
[----:B------:R-:W-:Y:S01]  /*30d0*/  F2FP.PACK_AB R28, R35, R2 ;  /* 0x00000002231c723e */ /* 0x000fe200000000ff */
        /* <DEDUP_REMOVED lines=15> */
[----:B------:R-:W-:Y:S02]  /*31d0*/  FMUL.FTZ R132, R3, R132 ;  /* 0x0000008403847220 */ /* 0x000fe40000410000 */
[----:B------:R-:W-:Y:S01]  /*31e0*/  FFMA.FTZ R104, R30, R29, R81 ;  /* 0x0000001d1e687223 */ /* 0x000fe20000010051 */
[----:B------:R-:W-:Y:S01]  /*31f0*/  F2FP.PACK_AB R29, R37, R34 ;  /* 0x00000022251d723e */ /* 0x000fe200000000ff */
[----:B------:R-:W-:Y:S01]  /*3200*/  FMUL.FTZ R3, R3, R106 ;  /* 0x0000006a03037220 */ /* 0x000fe20000410000 */
[----:B------:R-:W-:Y:S01]  /*3210*/  F2FP.PACK_AB R30, R39, R160 ;  /* 0x000000a0271e723e */ /* 0x000fe200000000ff */
[----:B------:R-:W-:Y:S01]  /*3220*/  FFMA.FTZ R148, R148, R13, R73 ;  /* 0x0000000d94947223 */ /* 0x000fe20000010049 */
[----:B------:R-:W-:Y:S01]  /*3230*/  LEA.HI.X R13, R32, c[0x0][0x20c], RZ, 0x4, P1 ;  /* 0x00008300200d7a11 */ /* 0x000fe200008f24ff */
[----:B------:R-:W-:Y:S01]  /*3240*/  FFMA.FTZ R36, R86, R36, R51 ;  /* 0x0000002456247223 */ /* 0x000fe20000010033 */
[----:B------:R-:W-:Y:S01]  /*3250*/  LEA R2, P1, R16, c[0x0][0x208], 0x4 ;  /* 0x0000820010027a11 */ /* 0x000fe200078220ff */
[----:B------:R-:W-:Y:S01]  /*3260*/  FFMA.FTZ R35, R85, R110, R52 ;  /* 0x0000006e55237223 */ /* 0x000fe20000010034 */
[----:B------:R-:W-:Y:S01]  /*3270*/  F2FP.PACK_AB R39, R111, R134 ;  /* 0x000000866f27723e */ /* 0x000fe200000000ff */
[----:B------:R-:W-:Y:S01]  /*3280*/  FFMA.FTZ R37, R103, R108, R50 ;  /* 0x0000006c67257223 */ /* 0x000fe20000010032 */
[----:B------:R0:W-:Y:S01]  /*3290*/  STG.E.128 [R12.64], R28 ;  /* 0x0000001c0c007986 */ /* 0x0001e2000c101d04 */
[----:B------:R-:W-:Y:S01]  /*32a0*/  FFMA.FTZ R117, R3, R38, R82 ;  /* 0x0000002603757223 */ /* 0x000fe20000010052 */
[----:B------:R-:W-:Y:S01]  /*32b0*/  F2FP.PACK_AB R38, R35, R36 ;  /* 0x000000242326723e */ /* 0x000fe200000000ff */
[----:B------:R-:W-:Y:S01]  /*32c0*/  FFMA.FTZ R138, R62, R138, R55 ;  /* 0x0000008a3e8a7223 */ /* 0x000fe20000010037 */
[----:B------:R-:W-:Y:S01]  /*32d0*/  LEA.HI.X R3, R16, c[0x0][0x20c], RZ, 0x4, P1 ;  /* 0x0000830010037a11 */ /* 0x000fe200008f24ff */
[----:B------:R-:W-:Y:S01]  /*32e0*/  FFMA.FTZ R116, R8, R116, R59 ;  /* 0x0000007408747223 */ /* 0x000fe2000001003b */
[----:B------:R-:W-:Y:S01]  /*32f0*/  F2FP.PACK_AB R37, R37, R102 ;  /* 0x000000662525723e */ /* 0x000fe200000000ff */
[----:B------:R-:W-:Y:S01]  /*3300*/  FFMA.FTZ R107, R89, R118, R64 ;  /* 0x00000076596b7223 */ /* 0x000fe20000010040 */
[----:B------:R-:W-:Y:S01]  /*3310*/  F2FP.PACK_AB R36, R33, R100 ;  /* 0x000000642124723e */ /* 0x000fe200000000ff */
[----:B------:R-:W-:Y:S01]  /*3320*/  FFMA.FTZ R33, R87, R112, R56 ;  /* 0x0000007057217223 */ /* 0x000fe20000010038 */
[----:B------:R-:W-:Y:S01]  /*3330*/  LEA R16, P3, R98, c[0x0][0x208], 0x4 ;  /* 0x0000820062107a11 */ /* 0x000fe200078620ff */
[----:B------:R-:W-:-:S02]  /*3340*/  FFMA.FTZ R32, R10, R150, R67 ;  /* 0x000000960a207223 */ /* 0x000fc40000010043 */
[----:B------:R1:W-:Y:S01]  /*3350*/  STG.E.128 [R2.64], R36 ;  /* 0x0000002402007986 */ /* 0x0003e2000c101d04 */
[----:B------:R-:W-:Y:S02]  /*3360*/  FFMA.FTZ R35, R101, R140, R58 ;  /* 0x0000008c65237223 */ /* 0x000fe4000001003a */
[----:B------:R-:W-:Y:S01]  /*3370*/  FFMA.FTZ R34, R90, R122, R71 ;  /* 0x0000007a5a227223 */ /* 0x000fe20000010047 */
[----:B0-----:R-:W-:Y:S01]  /*3380*/  F2FP.PACK_AB R28, R33, R138 ;  /* 0x0000008a211c723e */ /* 0x001fe200000000ff */
[----:B------:R-:W-:Y:S01]  /*3390*/  FFMA.FTZ R13, R95, R126, R72 ;  /* 0x0000007e5f0d7223 */ /* 0x000fe20000010048 */
[----:B------:R-:W-:Y:S01]  /*33a0*/  F2FP.PACK_AB R30, R107, R116 ;  /* 0x000000746b1e723e */ /* 0x000fe200000000ff */
[----:B------:R-:W-:Y:S01]  /*33b0*/  FFMA.FTZ R33, R88, R144, R69 ;  /* 0x0000009058217223 */ /* 0x000fe20000010045 */
[----:B------:R-:W-:Y:S01]  /*33c0*/  LEA R12, P2, R18, c[0x0][0x208], 0x4 ;  /* 0x00008200120c7a11 */ /* 0x000fe200078420ff */
[----:B------:R-:W-:Y:S01]  /*33d0*/  FFMA.FTZ R124, R93, R124, R70 ;  /* 0x0000007c5d7c7223 */ /* 0x000fe20000010046 */
[----:B------:R-:W-:Y:S01]  /*33e0*/  F2FP.PACK_AB R31, R115, R142 ;  /* 0x0000008e731f723e */ /* 0x000fe200000000ff */
[----:B------:R-:W-:Y:S01]  /*33f0*/  FFMA.FTZ R96, R99, R96, R78 ;  /* 0x0000006063607223 */ /* 0x000fe2000001004e */
[----:B------:R-:W-:Y:S01]  /*3400*/  F2FP.PACK_AB R29, R35, R114 ;  /* 0x00000072231d723e */ /* 0x000fe200000000ff */
[----:B------:R-:W-:Y:S01]  /*3410*/  FFMA.FTZ R107, R97, R130, R76 ;  /* 0x00000082616b7223 */ /* 0x000fe2000001004c */
[----:B------:R-:W-:Y:S01]  /*3420*/  F2FP.PACK_AB R34, R13, R34 ;  /* 0x000000220d22723e */ /* 0x000fe200000000ff */
[----:B------:R-:W-:Y:S01]  /*3430*/  IMAD R84, R113, c[0x0][0x160], R84 ;  /* 0x0000580071547a24 */ /* 0x000fe200078e0254 */
[----:B------:R-:W-:Y:S01]  /*3440*/  F2FP.PACK_AB R35, R109, R148 ;  /* 0x000000946d23723e */ /* 0x000fe200000000ff */
[----:B-1----:R-:W-:Y:S01]  /*3450*/  FFMA.FTZ R38, R94, R152, R79 ;  /* 0x000000985e267223 */ /* 0x002fe2000001004f */
[----:B------:R-:W-:Y:S01]  /*3460*/  LEA R2, P1, R17, c[0x0][0x208], 0x4 ;  /* 0x0000820011027a11 */ /* 0x000fe200078220ff */
[----:B------:R-:W-:Y:S01]  /*3470*/  FFMA.FTZ R37, R105, R132, R80 ;  /* 0x0000008469257223 */ /* 0x000fe20000010050 */
[----:B------:R-:W-:Y:S01]  /*3480*/  F2FP.PACK_AB R33, R124, R33 ;  /* 0x000000217c21723e */ /* 0x000fe200000000ff */
[----:B------:R-:W-:Y:S01]  /*3490*/  FFMA.FTZ R3, R91, R146, R68 ;  /* 0x000000925b037223 */ /* 0x000fe20000010044 */
[----:B------:R-:W-:Y:S01]  /*34a0*/  LEA.HI.X R13, R18, c[0x0][0x20c], RZ, 0x4, P2 ;  /* 0x00008300120d7a11 */ /* 0x000fe200010f24ff */
[----:B------:R-:W-:Y:S01]  /*34b0*/  FFMA.FTZ R36, R14, R156, R75 ;  /* 0x0000009c0e247223 */ /* 0x000fe2000001004b */
[----:B------:R-:W-:Y:S01]  /*34c0*/  F2FP.PACK_AB R38, R37, R38 ;  /* 0x000000262526723e */ /* 0x000fe200000000ff */
[----:B------:R-:W-:Y:S01]  /*34d0*/  FFMA.FTZ R37, R92, R154, R77 ;  /* 0x0000009a5c257223 */ /* 0x000fe2000001004d */
[----:B------:R-:W-:-:S02]  /*34e0*/  F2FP.PACK_AB R32, R3, R32 ;  /* 0x000000200320723e */ /* 0x000fc400000000ff */
[----:B------:R-:W-:Y:S02]  /*34f0*/  LEA.HI.X R3, R17, c[0x0][0x20c], RZ, 0x4, P1 ;  /* 0x0000830011037a11 */ /* 0x000fe400008f24ff */
[----:B------:R-:W-:Y:S02]  /*3500*/  F2FP.PACK_AB R39, R117, R104 ;  /* 0x000000687527723e */ /* 0x000fe400000000ff */
[----:B------:R-:W-:Y:S01]  /*3510*/  F2FP.PACK_AB R37, R96, R37 ;  /* 0x000000256025723e */ /* 0x000fe200000000ff */
[----:B------:R0:W-:Y:S01]  /*3520*/  STG.E.128 [R2.64], R28 ;  /* 0x0000001c02007986 */ /* 0x0001e2000c101d04 */
[----:B------:R-:W-:Y:S02]  /*3530*/  F2FP.PACK_AB R36, R107, R36 ;  /* 0x000000246b24723e */ /* 0x000fe400000000ff */
[----:B------:R-:W-:Y:S01]  /*3540*/  LEA.HI.X R17, R98, c[0x0][0x20c], RZ, 0x4, P3 ;  /* 0x0000830062117a11 */ /* 0x000fe200018f24ff */
[----:B------:R0:W-:Y:S01]  /*3550*/  STG.E.128 [R12.64], R32 ;  /* 0x000000200c007986 */ /* 0x0001e2000c101d04 */
[----:B------:R-:W-:-:S03]  /*3560*/  ISETP.GE.AND P1, PT, R84, c[0x0][0x164], PT ;  /* 0x0000590054007a0c */ /* 0x000fc60003f26270 */
[----:B------:R0:W-:Y:S10]  /*3570*/  STG.E.128 [R16.64], R36 ;  /* 0x0000002410007986 */ /* 0x0001f4000c101d04 */
[----:B0----5:R-:W-:Y:S01]  /*3580*/  @P1 CALL.REL.NOINC `(.L_x_4121) ;  /* 0x0000001000001944 */ /* 0x021fe20003c00000 */
[----:B------:R-:W-:Y:S05]  /*3590*/  BRA `(.L_x_4122) ;  /* 0xffffd0c000007947 */ /* 0x000fea000383ffff */
.L_x_4121:
[----:B------:R-:W-:Y:S05]  /*35a0*/  EXIT ;  /* 0x000000000000794d */ /* 0x000fea0003800000 */
.L_x_4119:
[----:B0-----:R-:W-:Y:S01]  /*35b0*/  HFMA2.MMA R134, -RZ, RZ, 0, 5.9604644775390625e-08 ;  /* 0x00000001ff867435 */ /* 0x001fe200000001ff */
[----:B------:R-:W-:-:S02]  /*35c0*/  MOV R12, 0x1f ;  /* 0x0000001f000c7802 */ /* 0x000fc40000000f00 */
[----:B------:R-:W-:Y:S02]  /*35d0*/  MOV R13, 0xffffffff ;  /* 0xffffffff000d7802 */ /* 0x000fe40000000f00 */
[----:B------:R-:W-:Y:S02]  /*35e0*/  MOV R2, 0x3600 ;  /* 0x0000360000027802 */ /* 0x000fe40000000f00 */
[----:B-----5:R-:W-:Y:S05]  /*35f0*/  CALL.REL.NOINC `($__internal_17_$__cuda_sm70_shflsync_bfly_p) ;  /* 0x0000089000007944 */ /* 0x020fea0003c00000 */
[----:B-1----:R-:W-:Y:S01]  /*3600*/  MOV R2, R134 ;  /* 0x0000008600027202 */ /* 0x002fe20000000f00 */
[----:B0-----:R-:W-:Y:S05]  /*3610*/  BRA `(.L_x_4123) ;  /* 0xffffed3000007947 */ /* 0x001fea000383ffff */
.L_x_4120:
[----:B------:R-:W-:Y:S01]  /*3620*/  HFMA2.MMA R134, -RZ, RZ, 0, 1.1920928955078125e-07 ;  /* 0x00000002ff867435 */ /* 0x000fe200000001ff */
[----:B------:R-:W-:Y:S02]  /*3630*/  MOV R12, 0x1f ;  /* 0x0000001f000c7802 */ /* 0x000fe40000000f00 */
[----:B------:R-:W-:Y:S02]  /*3640*/  MOV R13, 0xffffffff ;  /* 0xffffffff000d7802 */ /* 0x000fe40000000f00 */
[----:B------:R-:W-:Y:S02]  /*3650*/  MOV R2, 0x3670 ;  /* 0x0000367000027802 */ /* 0x000fe40000000f00 */
[----:B-----5:R-:W-:Y:S05]  /*3660*/  CALL.REL.NOINC `($__internal_17_$__cuda_sm70_shflsync_bfly_p) ;  /* 0x0000082000007944 */ /* 0x020fea0003c00000 */
[----:B01----:R-:W-:Y:S01]  /*3670*/  FADD.FTZ R31, R31, R134 ;  /* 0x000000861f1f7221 */ /* 0x003fe20000010000 */
[----:B------:R-:W-:Y:S01]  /*3680*/  HFMA2.MMA R134, -RZ, RZ, 0, 2.384185791015625e-07 ;  /* 0x00000004ff867435 */ /* 0x000fe200000001ff */
[----:B------:R-:W-:-:S02]  /*3690*/  MOV R12, 0x1f ;  /* 0x0000001f000c7802 */ /* 0x000fc40000000f00 */
[----:B------:R-:W-:Y:S02]  /*36a0*/  MOV R13, 0xffffffff ;  /* 0xffffffff000d7802 */ /* 0x000fe40000000f00 */
[----:B------:R-:W-:Y:S02]  /*36b0*/  MOV R2, 0x36d0 ;  /* 0x000036d000027802 */ /* 0x000fe40000000f00 */
[----:B------:R-:W-:Y:S05]  /*36c0*/  CALL.REL.NOINC `($__internal_17_$__cuda_sm70_shflsync_bfly_p) ;  /* 0x000007c000007944 */ /* 0x000fea0003c00000 */
[----:B01----:R-:W-:Y:S01]  /*36d0*/  FADD.FTZ R31, R31, R134 ;  /* 0x000000861f1f7221 */ /* 0x003fe20000010000 */
[----:B------:R-:W-:Y:S01]  /*36e0*/  HFMA2.MMA R134, -RZ, RZ, 0, 4.76837158203125e-07 ;  /* 0x00000008ff867435 */ /* 0x000fe200000001ff */
[----:B------:R-:W-:Y:S02]  /*36f0*/  MOV R12, 0x1f ;  /* 0x0000001f000c7802 */ /* 0x000fe40000000f00 */
[----:B------:R-:W-:Y:S02]  /*3700*/  MOV R13, 0xffffffff ;  /* 0xffffffff000d7802 */ /* 0x000fe40000000f00 */
[----:B------:R-:W-:Y:S02]  /*3710*/  MOV R2, 0x3730 ;  /* 0x0000373000027802 */ /* 0x000fe40000000f00 */
[----:B------:R-:W-:Y:S05]  /*3720*/  CALL.REL.NOINC `($__internal_17_$__cuda_sm70_shflsync_bfly_p) ;  /* 0x0000076000007944 */ /* 0x000fea0003c00000 */
[----:B01----:R-:W-:Y:S01]  /*3730*/  FADD.FTZ R31, R31, R134 ;  /* 0x000000861f1f7221 */ /* 0x003fe20000010000 */
[----:B------:R-:W-:Y:S01]  /*3740*/  HFMA2.MMA R134, -RZ, RZ, 0, 9.5367431640625e-07 ;  /* 0x00000010ff867435 */ /* 0x000fe200000001ff */
[----:B------:R-:W-:-:S02]  /*3750*/  MOV R12, 0x1f ;  /* 0x0000001f000c7802 */ /* 0x000fc40000000f00 */
[----:B------:R-:W-:Y:S02]  /*3760*/  MOV R13, 0xffffffff ;  /* 0xffffffff000d7802 */ /* 0x000fe40000000f00 */
[----:B------:R-:W-:Y:S02]  /*3770*/  MOV R2, 0x3790 ;  /* 0x0000379000027802 */ /* 0x000fe40000000f00 */
[----:B------:R-:W-:Y:S05]  /*3780*/  CALL.REL.NOINC `($__internal_17_$__cuda_sm70_shflsync_bfly_p) ;  /* 0x0000070000007944 */ /* 0x000fea0003c00000 */
[----:B-1----:R-:W-:Y:S01]  /*3790*/  FADD.FTZ R133, R31, R134 ;  /* 0x000000861f857221 */ /* 0x002fe20000010000 */
[----:B------:R-:W-:Y:S01]  /*37a0*/  HFMA2.MMA R134, -RZ, RZ, 0, 5.9604644775390625e-08 ;  /* 0x00000001ff867435 */ /* 0x000fe200000001ff */
[----:B0-----:R-:W-:Y:S02]  /*37b0*/  MOV R12, 0x1f ;  /* 0x0000001f000c7802 */ /* 0x001fe40000000f00 */
[----:B------:R-:W-:-:S04]  /*37c0*/  FMUL.FTZ R133, R133, c[0x0][0x1e0] ;  /* 0x0000780085857a20 */ /* 0x000fc80000410000 */
        /* <DEDUP_REMOVED lines=82> */
[----:B------:R-:W-:Y:S05]  /*3cf0*/  CALL.REL.NOINC `($__internal_17_$__cuda_sm70_shflsync_bfly_p) ;  /* 0x0000019000007944 */ /* 0x000fea0003c00000 */
[----:B01----:R-:W-:Y:S01]  /*3d00*/  FADD.FTZ R31, R31, R134 ;  /* 0x000000861f1f7221 */ /* 0x003fe20000010000 */
[----:B------:R-:W-:Y:S01]  /*3d10*/  HFMA2.MMA R134, -RZ, RZ, 0, 1.1920928955078125e-07 ;  /* 0x00000002ff867435 */ /* 0x000fe200000001ff */
[----:B------:R-:W-:Y:S02]  /*3d20*/  MOV R12, 0x1f ;  /* 0x0000001f000c7802 */ /* 0x000fe40000000f00 */
[----:B------:R-:W-:Y:S02]  /*3d30*/  MOV R13, 0xffffffff ;  /* 0xffffffff000d7802 */ /* 0x000fe40000000f00 */
[----:B------:R-:W-:Y:S02]  /*3d40*/  MOV R2, 0x3d60 ;  /* 0x00003d6000027802 */ /* 0x000fe40000000f00 */
[----:B------:R-:W-:Y:S05]  /*3d50*/  CALL.REL.NOINC `($__internal_17_$__cuda_sm70_shflsync_bfly_p) ;  /* 0x0000013000007944 */ /* 0x000fea0003c00000 */
[----:B01----:R-:W-:Y:S01]  /*3d60*/  FADD.FTZ R31, R31, R134 ;  /* 0x000000861f1f7221 */ /* 0x003fe20000010000 */
[----:B------:R-:W-:Y:S01]  /*3d70*/  HFMA2.MMA R134, -RZ, RZ, 0, 2.384185791015625e-07 ;  /* 0x00000004ff867435 */ /* 0x000fe200000001ff */
[----:B------:R-:W-:Y:S02]  /*3d80*/  MOV R12, 0x1f ;  /* 0x0000001f000c7802 */ /* 0x000fe40000000f00 */
[----:B------:R-:W-:-:S02]  /*3d90*/  MOV R13, 0xffffffff ;  /* 0xffffffff000d7802 */ /* 0x000fc40000000f00 */
        /* <DEDUP_REMOVED lines=10> */
[----:B------:R-:W-:Y:S02]  /*3e40*/  MOV R12, 0x1f ;  /* 0x0000001f000c7802 */ /* 0x000fe40000000f00 */
[----:B------:R-:W-:-:S02]  /*3e50*/  MOV R13, 0xffffffff ;  /* 0xffffffff000d7802 */ /* 0x000fc40000000f00 */
[----:B------:R-:W-:Y:S02]  /*3e60*/  MOV R2, 0x3e80 ;  /* 0x00003e8000027802 */ /* 0x000fe40000000f00 */
[----:B------:R-:W-:Y:S05]  /*3e70*/  CALL.REL.NOINC `($__internal_17_$__cuda_sm70_shflsync_bfly_p) ;  /* 0x0000001000007944 */ /* 0x000fea0003c00000 */
[----:B01----:R-:W-:Y:S05]  /*3e80*/  BRA `(.L_x_4124) ;  /* 0xffffeb0000007947 */ /* 0x003fea000383ffff */
        .weak           $__internal_17_$__cuda_sm70_shflsync_bfly_p
        .type           $__internal_17_$__cuda_sm70_shflsync_bfly_p,@function
        .size           $__internal_17_$__cuda_sm70_shflsync_bfly_p,(.L_x_36105 - $__internal_17_$__cuda_sm70_shflsync_bfly_p)
$__internal_17_$__cuda_sm70_shflsync_bfly_p:
[----:B------:R-:W-:Y:S01]  /*3e90*/  HFMA2.MMA R3, -RZ, RZ, 0, 0 ;  /* 0x00000000ff037435 */ /* 0x000fe200000001ff */
[----:B------:R-:W-:Y:S04]  /*3ea0*/  WARPSYNC R13 ;  /* 0x0000000d00007348 */ /* 0x000fe80003800000 */
[----:B------:R0:W1:Y:S01]  /*3eb0*/  SHFL.BFLY PT, R134, R31, R134, R12 ;  /* 0x0c0000861f867389 */ /* 0x00006200000e000c */
[----:B------:R-:W-:Y:S05]  /*3ec0*/  RET.REL.NODEC R2 `(_ZN10layer_norm13ln_fwd_kernelINS_13Kernel_traitsI6__halfS2_S2_S2_fjLj1280ELj1ELj4ELj1ELj16ENS_18Kernel_traits_baseILj1280ES2_S2_S2_S2_fjLj128EEEEELb0ELb0ELb0ELb1EEEvNS_9FwdParamsE) ;  /* 0xffffc13002007950 */ /* 0x000fea0003c3ffff */
.L_x_4125:
        /* <DEDUP_REMOVED lines=11> */
.L_x_36105:


//--------------------- .text._ZN10layer_norm13ln_fwd_kernelINS_13Kernel_traitsI6__halfS2_S2_S2_fjLj1280ELj1ELj4ELj1ELj16ENS_18Kernel_traits_baseILj1280ES2_S2_S2_S2_fjLj128EEEEELb0ELb0ELb1ELb0EEEvNS_9FwdParamsE --------------------------
	.section	.text._ZN10layer_norm13ln_fwd_kernelINS_13Kernel_traitsI6__halfS2_S2_S2_fjLj1280ELj1ELj4ELj1ELj16ENS_18Kernel_traits_baseILj1280ES2_S2_S2_S2_fjLj128EEEEELb0ELb0ELb1ELb0EEEvNS_9FwdParamsE,"ax",@progbits
	.sectioninfo	@"SHI_REGISTERS=151"
	.align	128
        .global         _ZN10layer_norm13ln_fwd_kernelINS_13Kernel_traitsI6__halfS2_S2_S2_fjLj1280ELj1ELj4ELj1ELj16ENS_18Kernel_traits_baseILj1280ES2_S2_S2_S2_fjLj128EEEEELb0ELb0ELb1ELb0EEEvNS_9FwdParamsE
        .type           _ZN10layer_norm13ln_fwd_kernelINS_13Kernel_traitsI6__halfS2_S2_S2_fjLj1280ELj1ELj4ELj1ELj16ENS_18Kernel_traits_baseILj1280ES2_S2_S2_S2_fjLj128EEEEELb0ELb0ELb1ELb0EEEvNS_9FwdParamsE,@function
        .size           _ZN10layer_norm13ln_fwd_kernelINS_13Kernel_traitsI6__halfS2_S2_S2_fjLj1280ELj1ELj4ELj1ELj16ENS_18Kernel_traits_baseILj1280ES2_S2_S2_S2_fjLj128EEEEELb0ELb0ELb1ELb0EEEvNS_9FwdParamsE,(.L_x_36106 - _ZN10layer_norm13ln_fwd_kernelINS_13Kernel_traitsI6__halfS2_S2_S2_fjLj1280ELj1ELj4ELj1ELj16ENS_18Kernel_traits_baseILj1280ES2_S2_S2_S2_fjLj128EEEEELb0ELb0ELb1ELb0EEEvNS_9FwdParamsE)
        .other          _ZN10layer_norm13ln_fwd_kernelINS_13Kernel_traitsI6__halfS2_S2_S2_fjLj1280ELj1ELj4ELj1ELj16ENS_18Kernel_traits_baseILj1280ES2_S2_S2_S2_fjLj128EEEEELb0ELb0ELb1ELb0EEEvNS_9FwdParamsE,@"STO_CUDA_ENTRY STV_DEFAULT"
_ZN10layer_norm13ln_fwd_kernelINS_13Kernel_traitsI6__halfS2_S2_S2_fjLj1280ELj1ELj4ELj1ELj16ENS_18Kernel_traits_baseILj1280ES2_S2_S2_S2_fjLj128EEEEELb0ELb0ELb1ELb0EEEvNS_9FwdParamsE:
.text._ZN10layer_norm13ln_fwd_kernelINS_13Kernel_traitsI6__halfS2_S2_S2_fjLj1280ELj1ELj4ELj1ELj16ENS_18Kernel_traits_baseILj1280ES2_S2_S2_S2_fjLj128EEEEELb0ELb0ELb1ELb0EEEvNS_9FwdParamsE:
        /* <DEDUP_REMOVED lines=32> */
.L_x_4127:
[----:B0-----:R-:W-:Y:S05]  /*0200*/  BSYNC B0 ;  /* 0x0000000000007941 */ /* 0x001fea0003800000 */
.L_x_4126:
        /* <DEDUP_REMOVED lines=13> */
.L_x_4129:
[----:B0-----:R-:W-:Y:S05]  /*02e0*/  BSYNC B0 ;  /* 0x0000000000007941 */ /* 0x001fea0003800000 */
.L_x_4128:
        /* <DEDUP_REMOVED lines=13> */
.L_x_4131:
[----:B0-----:R-:W-:Y:S05]  /*03c0*/  BSYNC B0 ;  /* 0x0000000000007941 */ /* 0x001fea0003800000 */
.L_x_4130:
        /* <DEDUP_REMOVED lines=13> */
.L_x_4133:
[----:B0-----:R-:W-:Y:S05]  /*04a0*/  BSYNC B0 ;  /* 0x0000000000007941 */ /* 0x001fea0003800000 */
.L_x_4132:
        /* <DEDUP_REMOVED lines=12> */
.L_x_4135:
[----:B0-----:R-:W-:Y:S05]  /*0570*/  BSYNC B0 ;  /* 0x0000000000007941 */ /* 0x001fea0003800000 */
.L_x_4134:
[----:B------:R-:W-:-:S13]  /*0580*/  ISETP.GE.AND P0, PT, R134, c[0x0][0x164], PT ;  /* 0x0000590086007a0c */ /* 0x000fda0003f06270 */
[----:B------:R-:W-:Y:S05]  /*0590*/  @P0 EXIT ;  /* 0x000000000000094d */ /* 0x000fea0003800000 */
        /* <DEDUP_REMOVED lines=81> */
.L_x_4279:
        /* <DEDUP_REMOVED lines=34> */
[----:B-----5:R-:W-:Y:S01]  /*0cd0*/  HADD2.F32 R129, -RZ, R40.H0_H0 ;  /* 0x20000028ff817230 */ /* 0x020fe20000004100 */
[----:B------:R-:W-:Y:S05]  /*0ce0*/  BRA `(.L_x_4140) ;  /* 0x0000004000007947 */ /* 0x000fea0003800000 */
.L_x_4139:
[----:B0----5:R-:W-:Y:S02]  /*0cf0*/  HADD2.F32 R129, -RZ, R36.H0_H0 ;  /* 0x20000024ff817230 */ /* 0x021fe40000004100 */
[----:B------:R-:W-:-:S03]  /*0d00*/  @P1 HADD2.F32 R44, -RZ, R40.H0_H0 ;  /* 0x20000028ff2c1230 */ /* 0x000fc60000004100 */
[----:B------:R-:W-:-:S04]  /*0d10*/  FMUL.FTZ R129, R129, c[0x0][0x1ec] ;  /* 0x00007b0081817a20 */ /* 0x000fc80000410000 */
[----:B------:R-:W-:Y:S02]  /*0d20*/  @P1 FADD.FTZ R129, R44, R129 ;  /* 0x000000812c811221 */ /* 0x000fe40000010000 */
.L_x_4140:
[----:B------:R-:W-:Y:S05]  /*0d30*/  BSYNC B1 ;  /* 0x0000000000017941 */ /* 0x000fea0003800000 */
.L_x_4138:
[----:B------:R-:W-:Y:S01]  /*0d40*/  BSSY B1, `(.L_x_4141) ;  /* 0x000000a000017945 */ /* 0x000fe20003800000 */
[----:B------:R-:W-:Y:S05]  /*0d50*/  @P2 BRA `(.L_x_4142) ;  /* 0x0000004000002947 */ /* 0x000fea0003800000 */
[----:B------:R-:W-:Y:S01]  /*0d60*/  MOV R126, RZ ;  /* 0x000000ff007e7202 */ /* 0x000fe20000000f00 */
[----:B------:R-:W-:Y:S05]  /*0d70*/  @!P1 BRA `(.L_x_4143) ;  /* 0x0000006000009947 */ /* 0x000fea0003800000 */
[----:B-----5:R-:W-:Y:S01]  /*0d80*/  HADD2.F32 R126, -RZ, R40.H1_H1 ;  /* 0x30000028ff7e7230 */ /* 0x020fe20000004100 */
[----:B------:R-:W-:Y:S05]  /*0d90*/  BRA `(.L_x_4143) ;  /* 0x0000004000007947 */ /* 0x000fea0003800000 */
.L_x_4142:
[----:B-----5:R-:W-:Y:S02]  /*0da0*/  HADD2.F32 R126, -RZ, R36.H1_H1 ;  /* 0x30000024ff7e7230 */ /* 0x020fe40000004100 */
[----:B------:R-:W-:-:S03]  /*0db0*/  @P1 HADD2.F32 R45, -RZ, R40.H1_H1 ;  /* 0x30000028ff2d1230 */ /* 0x000fc60000004100 */
[----:B------:R-:W-:-:S04]  /*0dc0*/  FMUL.FTZ R126, R126, c[0x0][0x1ec] ;  /* 0x00007b007e7e7a20 */ /* 0x000fc80000410000 */
[----:B------:R-:W-:Y:S02]  /*0dd0*/  @P1 FADD.FTZ R126, R45, R126 ;  /* 0x0000007e2d7e1221 */ /* 0x000fe40000010000 */
.L_x_4143:
[----:B------:R-:W-:Y:S05]  /*0de0*/  BSYNC B1 ;  /* 0x0000000000017941 */ /* 0x000fea0003800000 */
.L_x_4141:
[----:B------:R-:W-:Y:S01]  /*0df0*/  BSSY B1, `(.L_x_4144) ;  /* 0x000000a000017945 */ /* 0x000fe20003800000 */
[----:B------:R-:W-:Y:S05]  /*0e00*/  @P2 BRA `(.L_x_4145) ;  /* 0x0000004000002947 */ /* 0x000fea0003800000 */
[----:B------:R-:W-:Y:S01]  /*0e10*/  HFMA2.MMA R127, -RZ, RZ, 0, 0 ;  /* 0x00000000ff7f7435 */ /* 0x000fe200000001ff */
[----:B------:R-:W-:Y:S05]  /*0e20*/  @!P1 BRA `(.L_x_4146) ;  /* 0x0000006000009947 */ /* 0x000fea0003800000 */
[----:B-----5:R-:W-:Y:S01]  /*0e30*/  HADD2.F32 R127, -RZ, R41.H0_H0 ;  /* 0x20000029ff7f7230 */ /* 0x020fe20000004100 */
[----:B------:R-:W-:Y:S05]  /*0e40*/  BRA `(.L_x_4146) ;  /* 0x0000004000007947 */ /* 0x000fea0003800000 */
.L_x_4145:
[----:B-----5:R-:W-:Y:S02]  /*0e50*/  HADD2.F32 R127, -RZ, R37.H0_H0 ;  /* 0x20000025ff7f7230 */ /* 0x020fe40000004100 */
[----:B------:R-:W-:-:S03]  /*0e60*/  @P1 HADD2.F32 R44, -RZ, R41.H0_H0 ;  /* 0x20000029ff2c1230 */ /* 0x000fc60000004100 */
[----:B------:R-:W-:-:S04]  /*0e70*/  FMUL.FTZ R127, R127, c[0x0][0x1ec] ;  /* 0x00007b007f7f7a20 */ /* 0x000fc80000410000 */
[----:B------:R-:W-:Y:S02]  /*0e80*/  @P1 FADD.FTZ R127, R44, R127 ;  /* 0x0000007f2c7f1221 */ /* 0x000fe40000010000 */
.L_x_4146:
[----:B------:R-:W-:Y:S05]  /*0e90*/  BSYNC B1 ;  /* 0x0000000000017941 */ /* 0x000fea0003800000 */
.L_x_4144:
[----:B------:R-:W-:Y:S01]  /*0ea0*/  BSSY B1, `(.L_x_4147) ;  /* 0x000000a000017945 */ /* 0x000fe20003800000 */
[----:B------:R-:W-:Y:S05]  /*0eb0*/  @P2 BRA `(.L_x_4148) ;  /* 0x0000004000002947 */ /* 0x000fea0003800000 */
[----:B------:R-:W-:Y:S01]  /*0ec0*/  MOV R124, RZ ;  /* 0x000000ff007c7202 */ /* 0x000fe20000000f00 */
[----:B------:R-:W-:Y:S05]  /*0ed0*/  @!P1 BRA `(.L_x_4149) ;  /* 0x0000006000009947 */ /* 0x000fea0003800000 */
[----:B-----5:R-:W-:Y:S01]  /*0ee0*/  HADD2.F32 R124, -RZ, R41.H1_H1 ;  /* 0x30000029ff7c7230 */ /* 0x020fe20000004100 */
[----:B------:R-:W-:Y:S05]  /*0ef0*/  BRA `(.L_x_4149) ;  /* 0x0000004000007947 */ /* 0x000fea0003800000 */
.L_x_4148:
[----:B-----5:R-:W-:Y:S02]  /*0f00*/  HADD2.F32 R124, -RZ, R37.H1_H1 ;  /* 0x30000025ff7c7230 */ /* 0x020fe40000004100 */
[----:B------:R-:W-:-:S03]  /*0f10*/  @P1 HADD2.F32 R45, -RZ, R41.H1_H1 ;  /* 0x30000029ff2d1230 */ /* 0x000fc60000004100 */
[----:B------:R-:W-:-:S04]  /*0f20*/  FMUL.FTZ R124, R124, c[0x0][0x1ec] ;  /* 0x00007b007c7c7a20 */ /* 0x000fc80000410000 */
[----:B------:R-:W-:Y:S02]  /*0f30*/  @P1 FADD.FTZ R124, R45, R124 ;  /* 0x0000007c2d7c1221 */ /* 0x000fe40000010000 */
.L_x_4149:
[----:B------:R-:W-:Y:S05]  /*0f40*/  BSYNC B1 ;  /* 0x0000000000017941 */ /* 0x000fea0003800000 */
.L_x_4147:
[----:B------:R-:W-:Y:S01]  /*0f50*/  BSSY B1, `(.L_x_4150) ;  /* 0x000000a000017945 */ /* 0x000fe20003800000 */
[----:B------:R-:W-:Y:S05]  /*0f60*/  @P2 BRA `(.L_x_4151) ;  /* 0x0000004000002947 */ /* 0x000fea0003800000 */
[----:B------:R-:W-:Y:S01]  /*0f70*/  HFMA2.MMA R125, -RZ, RZ, 0, 0 ;  /* 0x00000000ff7d7435 */ /* 0x000fe200000001ff */
[----:B------:R-:W-:Y:S05]  /*0f80*/  @!P1 BRA `(.L_x_4152) ;  /* 0x0000006000009947 */ /* 0x000fea0003800000 */
[----:B-----5:R-:W-:Y:S01]  /*0f90*/  HADD2.F32 R125, -RZ, R42.H0_H0 ;  /* 0x2000002aff7d7230 */ /* 0x020fe20000004100 */
[----:B------:R-:W-:Y:S05]  /*0fa0*/  BRA `(.L_x_4152) ;  /* 0x0000004000007947 */ /* 0x000fea0003800000 */
.L_x_4151:
[----:B-----5:R-:W-:Y:S02]  /*0fb0*/  HADD2.F32 R125, -RZ, R38.H0_H0 ;  /* 0x20000026ff7d7230 */ /* 0x020fe40000004100 */
[----:B------:R-:W-:-:S03]  /*0fc0*/  @P1 HADD2.F32 R44, -RZ, R42.H0_H0 ;  /* 0x2000002aff2c1230 */ /* 0x000fc60000004100 */
[----:B------:R-:W-:-:S04]  /*0fd0*/  FMUL.FTZ R125, R125, c[0x0][0x1ec] ;  /* 0x00007b007d7d7a20 */ /* 0x000fc80000410000 */
[----:B------:R-:W-:Y:S02]  /*0fe0*/  @P1 FADD.FTZ R125, R44, R125 ;  /* 0x0000007d2c7d1221 */ /* 0x000fe40000010000 */
.L_x_4152:
[----:B------:R-:W-:Y:S05]  /*0ff0*/  BSYNC B1 ;  /* 0x0000000000017941 */ /* 0x000fea0003800000 */
.L_x_4150:
[----:B------:R-:W-:Y:S01]  /*1000*/  BSSY B1, `(.L_x_4153) ;  /* 0x000000a000017945 */ /* 0x000fe20003800000 */
[----:B------:R-:W-:Y:S05]  /*1010*/  @P2 BRA `(.L_x_4154) ;  /* 0x0000004000002947 */ /* 0x000fea0003800000 */
[----:B------:R-:W-:Y:S01]  /*1020*/  MOV R122, RZ ;  /* 0x000000ff007a7202 */ /* 0x000fe20000000f00 */
[----:B------:R-:W-:Y:S05]  /*1030*/  @!P1 BRA `(.L_x_4155) ;  /* 0x0000006000009947 */ /* 0x000fea0003800000 */
[----:B-----5:R-:W-:Y:S01]  /*1040*/  HADD2.F32 R122, -RZ, R42.H1_H1 ;  /* 0x3000002aff7a7230 */ /* 0x020fe20000004100 */
[----:B------:R-:W-:Y:S05]  /*1050*/  BRA `(.L_x_4155) ;  /* 0x0000004000007947 */ /* 0x000fea0003800000 */
.L_x_4154:
[----:B-----5:R-:W-:Y:S02]  /*1060*/  HADD2.F32 R122, -RZ, R38.H1_H1 ;  /* 0x30000026ff7a7230 */ /* 0x020fe40000004100 */
[----:B------:R-:W-:-:S03]  /*1070*/  @P1 HADD2.F32 R45, -RZ, R42.H1_H1 ;  /* 0x3000002aff2d1230 */ /* 0x000fc60000004100 */
[----:B------:R-:W-:-:S04]  /*1080*/  FMUL.FTZ R122, R122, c[0x0][0x1ec] ;  /* 0x00007b007a7a7a20 */ /* 0x000fc80000410000 */
[----:B------:R-:W-:Y:S02]  /*1090*/  @P1 FADD.FTZ R122, R45, R122 ;  /* 0x0000007a2d7a1221 */ /* 0x000fe40000010000 */
.L_x_4155:
[----:B------:R-:W-:Y:S05]  /*10a0*/  BSYNC B1 ;  /* 0x0000000000017941 */ /* 0x000fea0003800000 */
.L_x_4153:
[----:B------:R-:W-:Y:S01]  /*10b0*/  BSSY B1, `(.L_x_4156) ;  /* 0x000000a000017945 */ /* 0x000fe20003800000 */
[----:B------:R-:W-:Y:S05]  /*10c0*/  @P2 BRA `(.L_x_4157) ;  /* 0x0000004000002947 */ /* 0x000fea0003800000 */
[----:B------:R-:W-:Y:S01]  /*10d0*/  HFMA2.MMA R123, -RZ, RZ, 0, 0 ;  /* 0x00000000ff7b7435 */ /* 0x000fe200000001ff */
[----:B------:R-:W-:Y:S05]  /*10e0*/  @!P1 BRA `(.L_x_4158) ;  /* 0x0000006000009947 */ /* 0x000fea0003800000 */
[----:B-----5:R-:W-:Y:S01]  /*10f0*/  HADD2.F32 R123, -RZ, R43.H0_H0 ;  /* 0x2000002bff7b7230 */ /* 0x020fe20000004100 */
[----:B------:R-:W-:Y:S05]  /*1100*/  BRA `(.L_x_4158) ;  /* 0x0000004000007947 */ /* 0x000fea0003800000 */
.L_x_4157:
[----:B-----5:R-:W-:Y:S02]  /*1110*/  HADD2.F32 R123, -RZ, R39.H0_H0 ;  /* 0x20000027ff7b7230 */ /* 0x020fe40000004100 */
[----:B------:R-:W-:-:S03]  /*1120*/  @P1 HADD2.F32 R44, -RZ, R43.H0_H0 ;  /* 0x2000002bff2c1230 */ /* 0x000fc60000004100 */
[----:B------:R-:W-:-:S04]  /*1130*/  FMUL.FTZ R123, R123, c[0x0][0x1ec] ;  /* 0x00007b007b7b7a20 */ /* 0x000fc80000410000 */
[----:B------:R-:W-:Y:S02]  /*1140*/  @P1 FADD.FTZ R123, R44, R123 ;  /* 0x0000007b2c7b1221 */ /* 0x000fe40000010000 */
.L_x_4158:
[----:B------:R-:W-:Y:S05]  /*1150*/  BSYNC B1 ;  /* 0x0000000000017941 */ /* 0x000fea0003800000 */
.L_x_4156:
[----:B------:R-:W-:Y:S01]  /*1160*/  BSSY B1, `(.L_x_4159) ;  /* 0x000000a000017945 */ /* 0x000fe20003800000 */
[----:B------:R-:W-:Y:S05]  /*1170*/  @P2 BRA `(.L_x_4160) ;  /* 0x0000004000002947 */ /* 0x000fea0003800000 */
[----:B------:R-:W-:Y:S01]  /*1180*/  MOV R120, RZ ;  /* 0x000000ff00787202 */ /* 0x000fe20000000f00 */
[----:B------:R-:W-:Y:S05]  /*1190*/  @!P1 BRA `(.L_x_4161) ;  /* 0x0000006000009947 */ /* 0x000fea0003800000 */
[----:B-----5:R-:W-:Y:S01]  /*11a0*/  HADD2.F32 R120, -RZ, R43.H1_H1 ;  /* 0x3000002bff787230 */ /* 0x020fe20000004100 */
[----:B------:R-:W-:Y:S05]  /*11b0*/  BRA `(.L_x_4161) ;  /* 0x0000004000007947 */ /* 0x000fea0003800000 */
.L_x_4160:
[----:B-----5:R-:W-:Y:S02]  /*11c0*/  HADD2.F32 R120, -RZ, R39.H1_H1 ;  /* 0x30000027ff787230 */ /* 0x020fe40000004100 */
[----:B------:R-:W-:-:S03]  /*11d0*/  @P1 HADD2.F32 R45, -RZ, R43.H1_H1 ;  /* 0x3000002bff2d1230 */ /* 0x000fc60000004100 */
[----:B------:R-:W-:-:S04]  /*11e0*/  FMUL.FTZ R120, R120, c[0x0][0x1ec] ;  /* 0x00007b0078787a20 */ /* 0x000fc80000410000 */
[----:B------:R-:W-:Y:S02]  /*11f0*/  @P1 FADD.FTZ R120, R45, R120 ;  /* 0x000000782d781221 */ /* 0x000fe40000010000 */
.L_x_4161:
[----:B------:R-:W-:Y:S05]  /*1200*/  BSYNC B1 ;  /* 0x0000000000017941 */ /* 0x000fea0003800000 */
.L_x_4159:
[----:B------:R-:W-:Y:S01]  /*1210*/  HFMA2.MMA R137, -RZ, RZ, 0, 9.5367431640625e-07 ;  /* 0x00000010ff897435 */ /* 0x000fe200000001ff */
[----:B------:R-:W-:Y:S02]  /*1220*/  F2FP.PACK_AB R47, R120, R123 ;  /* 0x0000007b782f723e */ /* 0x000fe400000000ff */
[----:B------:R-:W-:Y:S02]  /*1230*/  F2FP.PACK_AB R46, R122, R125 ;  /* 0x0000007d7a2e723e */ /* 0x000fe400000000ff */
[----:B------:R-:W-:Y:S02]  /*1240*/  F2FP.PACK_AB R45, R124, R127 ;  /* 0x0000007f7c2d723e */ /* 0x000fe400000000ff */
[----:B------:R-:W-:Y:S02]  /*1250*/  F2FP.PACK_AB R44, R126, R129 ;  /* 0x000000817e2c723e */ /* 0x000fe400000000ff */
[----:B------:R-:W-:Y:S01]  /*1260*/  IADD3 R142, R142, 0x20, RZ ;  /* 0x000000208e8e7810 */ /* 0x000fe20007ffe0ff */
[C---:B------:R-:W-:Y:S01]  /*1270*/  IMAD.WIDE.U32 R136, R140.reuse, R137, c[0x0][0x188] ;  /* 0x000062008c887625 */ /* 0x040fe200078e0089 */
[----:B------:R-:W-:-:S04]  /*1280*/  IADD3 R140, R140, 0x20, RZ ;  /* 0x000000208c8c7810 */ /* 0x000fc80007ffe0ff */
[----:B------:R0:W-:Y:S03]  /*1290*/  STG.E.128 [R136.64], R44 ;  /* 0x0000002c88007986 */ /* 0x0001e6000c101d04 */
.L_x_4137:
[----:B-1----:R-:W-:Y:S05]  /*12a0*/  BSYNC B0 ;  /* 0x0000000000007941 */ /* 0x002fea0003800000 */
.L_x_4136:
        /* <DEDUP_REMOVED lines=18> */
.L_x_4165:
[----:B0----5:R-:W-:Y:S02]  /*13d0*/  HADD2.F32 R121, -RZ, R36.H0_H0 ;  /* 0x20000024ff797230 */ /* 0x021fe40000004100 */
[----:B------:R-:W-:-:S03]  /*13e0*/  @P1 HADD2.F32 R44, -RZ, R40.H0_H0 ;  /* 0x20000028ff2c1230 */ /* 0x000fc60000004100 */
[----:B------:R-:W-:-:S04]  /*13f0*/  FMUL.FTZ R121, R121, c[0x0][0x1ec] ;  /* 0x00007b0079797a20 */ /* 0x000fc80000410000 */
[----:B------:R-:W-:Y:S02]  /*1400*/  @P1 FADD.FTZ R121, R44, R121 ;  /* 0x000000792c791221 */ /* 0x000fe40000010000 */
.L_x_4166:
[----:B------:R-:W-:Y:S05]  /*1410*/  BSYNC B1 ;  /* 0x0000000000017941 */ /* 0x000fea0003800000 */
.L_x_4164:
[----:B------:R-:W-:Y:S01]  /*1420*/  BSSY B1, `(.L_x_4167) ;  /* 0x000000a000017945 */ /* 0x000fe20003800000 */
[----:B------:R-:W-:Y:S05]  /*1430*/  @P2 BRA `(.L_x_4168) ;  /* 0x0000004000002947 */ /* 0x000fea0003800000 */
[----:B------:R-:W-:Y:S01]  /*1440*/  MOV R118, RZ ;  /* 0x000000ff00767202 */ /* 0x000fe20000000f00 */
[----:B------:R-:W-:Y:S05]  /*1450*/  @!P1 BRA `(.L_x_4169) ;  /* 0x0000006000009947 */ /* 0x000fea0003800000 */
[----:B-----5:R-:W-:Y:S01]  /*1460*/  HADD2.F32 R118, -RZ, R40.H1_H1 ;  /* 0x30000028ff767230 */ /* 0x020fe20000004100 */
[----:B------:R-:W-:Y:S05]  /*1470*/  BRA `(.L_x_4169) ;  /* 0x0000004000007947 */ /* 0x000fea0003800000 */
.L_x_4168:
[----:B-----5:R-:W-:Y:S02]  /*1480*/  HADD2.F32 R118, -RZ, R36.H1_H1 ;  /* 0x30000024ff767230 */ /* 0x020fe40000004100 */
[----:B------:R-:W-:-:S03]  /*1490*/  @P1 HADD2.F32 R45, -RZ, R40.H1_H1 ;  /* 0x30000028ff2d1230 */ /* 0x000fc60000004100 */
[----:B------:R-:W-:-:S04]  /*14a0*/  FMUL.FTZ R118, R118, c[0x0][0x1ec] ;  /* 0x00007b0076767a20 */ /* 0x000fc80000410000 */
[----:B------:R-:W-:Y:S02]  /*14b0*/  @P1 FADD.FTZ R118, R45, R118 ;  /* 0x000000762d761221 */ /* 0x000fe40000010000 */
.L_x_4169:
[----:B------:R-:W-:Y:S05]  /*14c0*/  BSYNC B1 ;  /* 0x0000000000017941 */ /* 0x000fea0003800000 */
.L_x_4167:
[----:B------:R-:W-:Y:S01]  /*14d0*/  BSSY B1, `(.L_x_4170) ;  /* 0x000000a000017945 */ /* 0x000fe20003800000 */
[----:B------:R-:W-:Y:S05]  /*14e0*/  @P2 BRA `(.L_x_4171) ;  /* 0x0000004000002947 */ /* 0x000fea0003800000 */
[----:B------:R-:W-:Y:S01]  /*14f0*/  HFMA2.MMA R119, -RZ, RZ, 0, 0 ;  /* 0x00000000ff777435 */ /* 0x000fe200000001ff */
[----:B------:R-:W-:Y:S05]  /*1500*/  @!P1 BRA `(.L_x_4172) ;  /* 0x0000006000009947 */ /* 0x000fea0003800000 */
[----:B-----5:R-:W-:Y:S01]  /*1510*/  HADD2.F32 R119, -RZ, R41.H0_H0 ;  /* 0x20000029ff777230 */ /* 0x020fe20000004100 */
[----:B------:R-:W-:Y:S05]  /*1520*/  BRA `(.L_x_4172) ;  /* 0x0000004000007947 */ /* 0x000fea0003800000 */
.L_x_4171:
[----:B-----5:R-:W-:Y:S02]  /*1530*/  HADD2.F32 R119, -RZ, R37.H0_H0 ;  /* 0x20000025ff777230 */ /* 0x020fe40000004100 */
[----:B------:R-:W-:-:S03]  /*1540*/  @P1 HADD2.F32 R44, -RZ, R41.H0_H0 ;  /* 0x20000029ff2c1230 */ /* 0x000fc60000004100 */
[----:B------:R-:W-:-:S04]  /*1550*/  FMUL.FTZ R119, R119, c[0x0][0x1ec] ;  /* 0x00007b0077777a20 */ /* 0x000fc80000410000 */
[----:B------:R-:W-:Y:S02]  /*1560*/  @P1 FADD.FTZ R119, R44, R119 ;  /* 0x000000772c771221 */ /* 0x000fe40000010000 */
.L_x_4172:
[----:B------:R-:W-:Y:S05]  /*1570*/  BSYNC B1 ;  /* 0x0000000000017941 */ /* 0x000fea0003800000 */
.L_x_4170:
[----:B------:R-:W-:Y:S01]  /*1580*/  BSSY B1, `(.L_x_4173) ;  /* 0x000000a000017945 */ /* 0x000fe20003800000 */
[----:B------:R-:W-:Y:S05]  /*1590*/  @P2 BRA `(.L_x_4174) ;  /* 0x0000004000002947 */ /* 0x000fea0003800000 */
[----:B------:R-:W-:Y:S01]  /*15a0*/  MOV R116, RZ ;  /* 0x000000ff00747202 */ /* 0x000fe20000000f00 */
[----:B------:R-:W-:Y:S05]  /*15b0*/  @!P1 BRA `(.L_x_4175) ;  /* 0x0000006000009947 */ /* 0x000fea0003800000 */
[----:B-----5:R-:W-:Y:S01]  /*15c0*/  HADD2.F32 R116, -RZ, R41.H1_H1 ;  /* 0x30000029ff747230 */ /* 0x020fe20000004100 */
[----:B------:R-:W-:Y:S05]  /*15d0*/  BRA `(.L_x_4175) ;  /* 0x0000004000007947 */ /* 0x000fea0003800000 */
.L_x_4174:
[----:B-----5:R-:W-:Y:S02]  /*15e0*/  HADD2.F32 R116, -RZ, R37.H1_H1 ;  /* 0x30000025ff747230 */ /* 0x020fe40000004100 */
[----:B------:R-:W-:-:S03]  /*15f0*/  @P1 HADD2.F32 R45, -RZ, R41.H1_H1 ;  /* 0x30000029ff2d1230 */ /* 0x000fc60000004100 */
[----:B------:R-:W-:-:S04]  /*1600*/  FMUL.FTZ R116, R116, c[0x0][0x1ec] ;  /* 0x00007b0074747a20 */ /* 0x000fc80000410000 */
[----:B------:R-:W-:Y:S02]  /*1610*/  @P1 FADD.FTZ R116, R45, R116 ;  /* 0x000000742d741221 */ /* 0x000fe40000010000 */
.L_x_4175:
[----:B------:R-:W-:Y:S05]  /*1620*/  BSYNC B1 ;  /* 0x0000000000017941 */ /* 0x000fea0003800000 */
.L_x_4173:
[----:B------:R-:W-:Y:S01]  /*1630*/  BSSY B1, `(.L_x_4176) ;  /* 0x000000a000017945 */ /* 0x000fe20003800000 */
[----:B------:R-:W-:Y:S05]  /*1640*/  @P2 BRA `(.L_x_4177) ;  /* 0x0000004000002947 */ /* 0x000fea0003800000 */
[----:B------:R-:W-:Y:S01]  /*1650*/  HFMA2.MMA R117, -RZ, RZ, 0, 0 ;  /* 0x00000000ff757435 */ /* 0x000fe200000001ff */
[----:B------:R-:W-:Y:S05]  /*1660*/  @!P1 BRA `(.L_x_4178) ;  /* 0x0000006000009947 */ /* 0x000fea0003800000 */
[----:B-----5:R-:W-:Y:S01]  /*1670*/  HADD2.F32 R117, -RZ, R42.H0_H0 ;  /* 0x2000002aff757230 */ /* 0x020fe20000004100 */
[----:B------:R-:W-:Y:S05]  /*1680*/  BRA `(.L_x_4178) ;  /* 0x0000004000007947 */ /* 0x000fea0003800000 */
.L_x_4177:
[----:B-----5:R-:W-:Y:S02]  /*1690*/  HADD2.F32 R117, -RZ, R38.H0_H0 ;  /* 0x20000026ff757230 */ /* 0x020fe40000004100 */
[----:B------:R-:W-:-:S03]  /*16a0*/  @P1 HADD2.F32 R44, -RZ, R42.H0_H0 ;  /* 0x2000002aff2c1230 */ /* 0x000fc60000004100 */
[----:B------:R-:W-:-:S04]  /*16b0*/  FMUL.FTZ R117, R117, c[0x0][0x1ec] ;  /* 0x00007b0075757a20 */ /* 0x000fc80000410000 */
[----:B------:R-:W-:Y:S02]  /*16c0*/  @P1 FADD.FTZ R117, R44, R117 ;  /* 0x000000752c751221 */ /* 0x000fe40000010000 */
.L_x_4178:
[----:B------:R-:W-:Y:S05]  /*16d0*/  BSYNC B1 ;  /* 0x0000000000017941 */ /* 0x000fea0003800000 */
.L_x_4176:
[----:B------:R-:W-:Y:S01]  /*16e0*/  BSSY B1, `(.L_x_4179) ;  /* 0x000000a000017945 */ /* 0x000fe20003800000 */
[----:B------:R-:W-:Y:S05]  /*16f0*/  @P2 BRA `(.L_x_4180) ;  /* 0x0000004000002947 */ /* 0x000fea0003800000 */
[----:B------:R-:W-:Y:S01]  /*1700*/  MOV R114, RZ ;  /* 0x000000ff00727202 */ /* 0x000fe20000000f00 */
[----:B------:R-:W-:Y:S05]  /*1710*/  @!P1 BRA `(.L_x_4181) ;  /* 0x0000006000009947 */ /* 0x000fea0003800000 */
[----:B-----5:R-:W-:Y:S01]  /*1720*/  HADD2.F32 R114, -RZ, R42.H1_H1 ;  /* 0x3000002aff727230 */ /* 0x020fe20000004100 */
[----:B------:R-:W-:Y:S05]  /*1730*/  BRA `(.L_x_4181) ;  /* 0x0000004000007947 */ /* 0x000fea0003800000 */
.L_x_4180:
[----:B-----5:R-:W-:Y:S02]  /*1740*/  HADD2.F32 R114, -RZ, R38.H1_H1 ;  /* 0x30000026ff727230 */ /* 0x020fe40000004100 */
[----:B------:R-:W-:-:S03]  /*1750*/  @P1 HADD2.F32 R45, -RZ, R42.H1_H1 ;  /* 0x3000002aff2d1230 */ /* 0x000fc60000004100 */
[----:B------:R-:W-:-:S04]  /*1760*/  FMUL.FTZ R114, R114, c[0x0][0x1ec] ;  /* 0x00007b0072727a20 */ /* 0x000fc80000410000 */
[----:B------:R-:W-:Y:S02]  /*1770*/  @P1 FADD.FTZ R114, R45, R114 ;  /* 0x000000722d721221 */ /* 0x000fe40000010000 */
.L_x_4181:
[----:B------:R-:W-:Y:S05]  /*1780*/  BSYNC B1 ;  /* 0x0000000000017941 */ /* 0x000fea0003800000 */
.L_x_4179:
[----:B------:R-:W-:Y:S01]  /*1790*/  BSSY B1, `(.L_x_4182) ;  /* 0x000000a000017945 */ /* 0x000fe20003800000 */
[----:B------:R-:W-:Y:S05]  /*17a0*/  @P2 BRA `(.L_x_4183) ;  /* 0x0000004000002947 */ /* 0x000fea0003800000 */
[----:B------:R-:W-:Y:S01]  /*17b0*/  HFMA2.MMA R115, -RZ, RZ, 0, 0 ;  /* 0x00000000ff737435 */ /* 0x000fe200000001ff */
[----:B------:R-:W-:Y:S05]  /*17c0*/  @!P1 BRA `(.L_x_4184) ;  /* 0x0000006000009947 */ /* 0x000fea0003800000 */
[----:B-----5:R-:W-:Y:S01]  /*17d0*/  HADD2.F32 R115, -RZ, R43.H0_H0 ;  /* 0x2000002bff737230 */ /* 0x020fe20000004100 */
[----:B------:R-:W-:Y:S05]  /*17e0*/  BRA `(.L_x_4184) ;  /* 0x0000004000007947 */ /* 0x000fea0003800000 */
.L_x_4183:
[----:B-----5:R-:W-:Y:S02]  /*17f0*/  HADD2.F32 R115, -RZ, R39.H0_H0 ;  /* 0x20000027ff737230 */ /* 0x020fe40000004100 */
[----:B------:R-:W-:-:S03]  /*1800*/  @P1 HADD2.F32 R44, -RZ, R43.H0_H0 ;  /* 0x2000002bff2c1230 */ /* 0x000fc60000004100 */
[----:B------:R-:W-:-:S04]  /*1810*/  FMUL.FTZ R115, R115, c[0x0][0x1ec] ;  /* 0x00007b0073737a20 */ /* 0x000fc80000410000 */
[----:B------:R-:W-:Y:S02]  /*1820*/  @P1 FADD.FTZ R115, R44, R115 ;  /* 0x000000732c731221 */ /* 0x000fe40000010000 */
.L_x_4184:
[----:B------:R-:W-:Y:S05]  /*1830*/  BSYNC B1 ;  /* 0x0000000000017941 */ /* 0x000fea0003800000 */
.L_x_4182:
[----:B------:R-:W-:Y:S01]  /*1840*/  BSSY B1, `(.L_x_4185) ;  /* 0x000000a000017945 */ /* 0x000fe20003800000 */
[----:B------:R-:W-:Y:S05]  /*1850*/  @P2 BRA `(.L_x_4186) ;  /* 0x0000004000002947 */ /* 0x000fea0003800000 */
[----:B------:R-:W-:Y:S01]  /*1860*/  MOV R112, RZ ;  /* 0x000000ff00707202 */ /* 0x000fe20000000f00 */
[----:B------:R-:W-:Y:S05]  /*1870*/  @!P1 BRA `(.L_x_4187) ;  /* 0x0000006000009947 */ /* 0x000fea0003800000 */
[----:B-----5:R-:W-:Y:S01]  /*1880*/  HADD2.F32 R112, -RZ, R43.H1_H1 ;  /* 0x3000002bff707230 */ /* 0x020fe20000004100 */
[----:B------:R-:W-:Y:S05]  /*1890*/  BRA `(.L_x_4187) ;  /* 0x0000004000007947 */ /* 0x000fea0003800000 */
.L_x_4186:
[----:B-----5:R-:W-:Y:S02]  /*18a0*/  HADD2.F32 R112, -RZ, R39.H1_H1 ;  /* 0x30000027ff707230 */ /* 0x020fe40000004100 */
[----:B------:R-:W-:-:S03]  /*18b0*/  @P1 HADD2.F32 R45, -RZ, R43.H1_H1 ;  /* 0x3000002bff2d1230 */ /* 0x000fc60000004100 */
[----:B------:R-:W-:-:S04]  /*18c0*/  FMUL.FTZ R112, R112, c[0x0][0x1ec] ;  /* 0x00007b0070707a20 */ /* 0x000fc80000410000 */
[----:B------:R-:W-:Y:S02]  /*18d0*/  @P1 FADD.FTZ R112, R45, R112 ;  /* 0x000000702d701221 */ /* 0x000fe40000010000 */
.L_x_4187:
[----:B------:R-:W-:Y:S05]  /*18e0*/  BSYNC B1 ;  /* 0x0000000000017941 */ /* 0x000fea0003800000 */
.L_x_4185:
        /* <DEDUP_REMOVED lines=9> */
.L_x_4163:
[----:B------:R-:W-:Y:S05]  /*1980*/  BSYNC B0 ;  /* 0x0000000000007941 */ /* 0x000fea0003800000 */
.L_x_4162:
        /* <DEDUP_REMOVED lines=18> */
.L_x_4191:
[----:B0----5:R-:W-:Y:S02]  /*1ab0*/  HADD2.F32 R113, -RZ, R36.H0_H0 ;  /* 0x20000024ff717230 */ /* 0x021fe40000004100 */
[----:B------:R-:W-:-:S03]  /*1ac0*/  @P1 HADD2.F32 R44, -RZ, R40.H0_H0 ;  /* 0x20000028ff2c1230 */ /* 0x000fc60000004100 */
[----:B------:R-:W-:-:S04]  /*1ad0*/  FMUL.FTZ R113, R113, c[0x0][0x1ec] ;  /* 0x00007b0071717a20 */ /* 0x000fc80000410000 */
[----:B------:R-:W-:Y:S02]  /*1ae0*/  @P1 FADD.FTZ R113, R44, R113 ;  /* 0x000000712c711221 */ /* 0x000fe40000010000 */
.L_x_4192:
[----:B------:R-:W-:Y:S05]  /*1af0*/  BSYNC B1 ;  /* 0x0000000000017941 */ /* 0x000fea0003800000 */
.L_x_4190:
[----:B------:R-:W-:Y:S01]  /*1b00*/  BSSY B1, `(.L_x_4193) ;  /* 0x000000a000017945 */ /* 0x000fe20003800000 */
[----:B------:R-:W-:Y:S05]  /*1b10*/  @P2 BRA `(.L_x_4194) ;  /* 0x0000004000002947 */ /* 0x000fea0003800000 */
[----:B------:R-:W-:Y:S01]  /*1b20*/  MOV R110, RZ ;  /* 0x000000ff006e7202 */ /* 0x000fe20000000f00 */
[----:B------:R-:W-:Y:S05]  /*1b30*/  @!P1 BRA `(.L_x_4195) ;  /* 0x0000006000009947 */ /* 0x000fea0003800000 */
[----:B-----5:R-:W-:Y:S01]  /*1b40*/  HADD2.F32 R110, -RZ, R40.H1_H1 ;  /* 0x30000028ff6e7230 */ /* 0x020fe20000004100 */
[----:B------:R-:W-:Y:S05]  /*1b50*/  BRA `(.L_x_4195) ;  /* 0x0000004000007947 */ /* 0x000fea0003800000 */
.L_x_4194:
[----:B-----5:R-:W-:Y:S02]  /*1b60*/  HADD2.F32 R110, -RZ, R36.H1_H1 ;  /* 0x30000024ff6e7230 */ /* 0x020fe40000004100 */
[----:B------:R-:W-:-:S03]  /*1b70*/  @P1 HADD2.F32 R45, -RZ, R40.H1_H1 ;  /* 0x30000028ff2d1230 */ /* 0x000fc60000004100 */
[----:B------:R-:W-:-:S04]  /*1b80*/  FMUL.FTZ R110, R110, c[0x0][0x1ec] ;  /* 0x00007b006e6e7a20 */ /* 0x000fc80000410000 */
[----:B------:R-:W-:Y:S02]  /*1b90*/  @P1 FADD.FTZ R110, R45, R110 ;  /* 0x0000006e2d6e1221 */ /* 0x000fe40000010000 */
.L_x_4195:
[----:B------:R-:W-:Y:S05]  /*1ba0*/  BSYNC B1 ;  /* 0x0000000000017941 */ /* 0x000fea0003800000 */
.L_x_4193:
[----:B------:R-:W-:Y:S01]  /*1bb0*/  BSSY B1, `(.L_x_4196) ;  /* 0x000000a000017945 */ /* 0x000fe20003800000 */
[----:B------:R-:W-:Y:S05]  /*1bc0*/  @P2 BRA `(.L_x_4197) ;  /* 0x0000004000002947 */ /* 0x000fea0003800000 */
[----:B------:R-:W-:Y:S01]  /*1bd0*/  HFMA2.MMA R111, -RZ, RZ, 0, 0 ;  /* 0x00000000ff6f7435 */ /* 0x000fe200000001ff */
[----:B------:R-:W-:Y:S05]  /*1be0*/  @!P1 BRA `(.L_x_4198) ;  /* 0x0000006000009947 */ /* 0x000fea0003800000 */
[----:B-----5:R-:W-:Y:S01]  /*1bf0*/  HADD2.F32 R111, -RZ, R41.H0_H0 ;  /* 0x20000029ff6f7230 */ /* 0x020fe20000004100 */
[----:B------:R-:W-:Y:S05]  /*1c00*/  BRA `(.L_x_4198) ;  /* 0x0000004000007947 */ /* 0x000fea0003800000 */
.L_x_4197:
[----:B-----5:R-:W-:Y:S02]  /*1c10*/  HADD2.F32 R111, -RZ, R37.H0_H0 ;  /* 0x20000025ff6f7230 */ /* 0x020fe40000004100 */
[----:B------:R-:W-:-:S03]  /*1c20*/  @P1 HADD2.F32 R44, -RZ, R41.H0_H0 ;  /* 0x20000029ff2c1230 */ /* 0x000fc60000004100 */
[----:B------:R-:W-:-:S04]  /*1c30*/  FMUL.FTZ R111, R111, c[0x0][0x1ec] ;  /* 0x00007b006f6f7a20 */ /* 0x000fc80000410000 */
[----:B------:R-:W-:Y:S02]  /*1c40*/  @P1 FADD.FTZ R111, R44, R111 ;  /* 0x0000006f2c6f1221 */ /* 0x000fe40000010000 */
.L_x_4198:
[----:B------:R-:W-:Y:S05]  /*1c50*/  BSYNC B1 ;  /* 0x0000000000017941 */ /* 0x000fea0003800000 */
.L_x_4196:
[----:B------:R-:W-:Y:S01]  /*1c60*/  BSSY B1, `(.L_x_4199) ;  /* 0x000000a000017945 */ /* 0x000fe20003800000 */
[----:B------:R-:W-:Y:S05]  /*1c70*/  @P2 BRA `(.L_x_4200) ;  /* 0x0000004000002947 */ /* 0x000fea0003800000 */
[----:B------:R-:W-:Y:S01]  /*1c80*/  MOV R108, RZ ;  /* 0x000000ff006c7202 */ /* 0x000fe20000000f00 */
[----:B------:R-:W-:Y:S05]  /*1c90*/  @!P1 BRA `(.L_x_4201) ;  /* 0x0000006000009947 */ /* 0x000fea0003800000 */
[----:B-----5:R-:W-:Y:S01]  /*1ca0*/  HADD2.F32 R108, -RZ, R41.H1_H1 ;  /* 0x30000029ff6c7230 */ /* 0x020fe20000004100 */
[----:B------:R-:W-:Y:S05]  /*1cb0*/  BRA `(.L_x_4201) ;  /* 0x0000004000007947 */ /* 0x000fea0003800000 */
.L_x_4200:
[----:B-----5:R-:W-:Y:S02]  /*1cc0*/  HADD2.F32 R108, -RZ, R37.H1_H1 ;  /* 0x30000025ff6c7230 */ /* 0x020fe40000004100 */
[----:B------:R-:W-:-:S03]  /*1cd0*/  @P1 HADD2.F32 R45, -RZ, R41.H1_H1 ;  /* 0x30000029ff2d1230 */ /* 0x000fc60000004100 */
[----:B------:R-:W-:-:S04]  /*1ce0*/  FMUL.FTZ R108, R108, c[0x0][0x1ec] ;  /* 0x00007b006c6c7a20 */ /* 0x000fc80000410000 */
[----:B------:R-:W-:Y:S02]  /*1cf0*/  @P1 FADD.FTZ R108, R45, R108 ;  /* 0x0000006c2d6c1221 */ /* 0x000fe40000010000 */
.L_x_4201:
[----:B------:R-:W-:Y:S05]  /*1d00*/  BSYNC B1 ;  /* 0x0000000000017941 */ /* 0x000fea0003800000 */
.L_x_4199:
[----:B------:R-:W-:Y:S01]  /*1d10*/  BSSY B1, `(.L_x_4202) ;  /* 0x000000a000017945 */ /* 0x000fe20003800000 */
[----:B------:R-:W-:Y:S05]  /*1d20*/  @P2 BRA `(.L_x_4203) ;  /* 0x0000004000002947 */ /* 0x000fea0003800000 */
[----:B------:R-:W-:Y:S01]  /*1d30*/  HFMA2.MMA R109, -RZ, RZ, 0, 0 ;  /* 0x00000000ff6d7435 */ /* 0x000fe200000001ff */
[----:B------:R-:W-:Y:S05]  /*1d40*/  @!P1 BRA `(.L_x_4204) ;  /* 0x0000006000009947 */ /* 0x000fea0003800000 */
[----:B-----5:R-:W-:Y:S01]  /*1d50*/  HADD2.F32 R109, -RZ, R42.H0_H0 ;  /* 0x2000002aff6d7230 */ /* 0x020fe20000004100 */
[----:B------:R-:W-:Y:S05]  /*1d60*/  BRA `(.L_x_4204) ;  /* 0x0000004000007947 */ /* 0x000fea0003800000 */
.L_x_4203:
[----:B-----5:R-:W-:Y:S02]  /*1d70*/  HADD2.F32 R109, -RZ, R38.H0_H0 ;  /* 0x20000026ff6d7230 */ /* 0x020fe40000004100 */
[----:B------:R-:W-:-:S03]  /*1d80*/  @P1 HADD2.F32 R44, -RZ, R42.H0_H0 ;  /* 0x2000002aff2c1230 */ /* 0x000fc60000004100 */
[----:B------:R-:W-:-:S04]  /*1d90*/  FMUL.FTZ R109, R109, c[0x0][0x1ec] ;  /* 0x00007b006d6d7a20 */ /* 0x000fc80000410000 */
[----:B------:R-:W-:Y:S02]  /*1da0*/  @P1 FADD.FTZ R109, R44, R109 ;  /* 0x0000006d2c6d1221 */ /* 0x000fe40000010000 */
.L_x_4204:
[----:B------:R-:W-:Y:S05]  /*1db0*/  BSYNC B1 ;  /* 0x0000000000017941 */ /* 0x000fea0003800000 */
.L_x_4202:
[----:B------:R-:W-:Y:S01]  /*1dc0*/  BSSY B1, `(.L_x_4205) ;  /* 0x000000a000017945 */ /* 0x000fe20003800000 */
[----:B------:R-:W-:Y:S05]  /*1dd0*/  @P2 BRA `(.L_x_4206) ;  /* 0x0000004000002947 */ /* 0x000fea0003800000 */
[----:B------:R-:W-:Y:S01]  /*1de0*/  MOV R106, RZ ;  /* 0x000000ff006a7202 */ /* 0x000fe20000000f00 */
[----:B------:R-:W-:Y:S05]  /*1df0*/  @!P1 BRA `(.L_x_4207) ;  /* 0x0000006000009947 */ /* 0x000fea0003800000 */
[----:B-----5:R-:W-:Y:S01]  /*1e00*/  HADD2.F32 R106, -RZ, R42.H1_H1 ;  /* 0x3000002aff6a7230 */ /* 0x020fe20000004100 */
[----:B------:R-:W-:Y:S05]  /*1e10*/  BRA `(.L_x_4207) ;  /* 0x0000004000007947 */ /* 0x000fea0003800000 */
.L_x_4206:
[----:B-----5:R-:W-:Y:S02]  /*1e20*/  HADD2.F32 R106, -RZ, R38.H1_H1 ;  /* 0x30000026ff6a7230 */ /* 0x020fe40000004100 */
[----:B------:R-:W-:-:S03]  /*1e30*/  @P1 HADD2.F32 R45, -RZ, R42.H1_H1 ;  /* 0x3000002aff2d1230 */ /* 0x000fc60000004100 */
[----:B------:R-:W-:-:S04]  /*1e40*/  FMUL.FTZ R106, R106, c[0x0][0x1ec] ;  /* 0x00007b006a6a7a20 */ /* 0x000fc80000410000 */
[----:B------:R-:W-:Y:S02]  /*1e50*/  @P1 FADD.FTZ R106, R45, R106 ;  /* 0x0000006a2d6a1221 */ /* 0x000fe40000010000 */
.L_x_4207:
[----:B------:R-:W-:Y:S05]  /*1e60*/  BSYNC B1 ;  /* 0x0000000000017941 */ /* 0x000fea0003800000 */
.L_x_4205:
[----:B------:R-:W-:Y:S01]  /*1e70*/  BSSY B1, `(.L_x_4208) ;  /* 0x000000a000017945 */ /* 0x000fe20003800000 */
[----:B------:R-:W-:Y:S05]  /*1e80*/  @P2 BRA `(.L_x_4209) ;  /* 0x0000004000002947 */ /* 0x000fea0003800000 */
[----:B------:R-:W-:Y:S01]  /*1e90*/  HFMA2.MMA R107, -RZ, RZ, 0, 0 ;  /* 0x00000000ff6b7435 */ /* 0x000fe200000001ff */
[----:B------:R-:W-:Y:S05]  /*1ea0*/  @!P1 BRA `(.L_x_4210) ;  /* 0x0000006000009947 */ /* 0x000fea0003800000 */
[----:B-----5:R-:W-:Y:S01]  /*1eb0*/  HADD2.F32 R107, -RZ, R43.H0_H0 ;  /* 0x2000002bff6b7230 */ /* 0x020fe20000004100 */
[----:B------:R-:W-:Y:S05]  /*1ec0*/  BRA `(.L_x_4210) ;  /* 0x0000004000007947 */ /* 0x000fea0003800000 */
.L_x_4209:
[----:B-----5:R-:W-:Y:S02]  /*1ed0*/  HADD2.F32 R107, -RZ, R39.H0_H0 ;  /* 0x20000027ff6b7230 */ /* 0x020fe40000004100 */
[----:B------:R-:W-:-:S03]  /*1ee0*/  @P1 HADD2.F32 R44, -RZ, R43.H0_H0 ;  /* 0x2000002bff2c1230 */ /* 0x000fc60000004100 */
[----:B------:R-:W-:-:S04]  /*1ef0*/  FMUL.FTZ R107, R107, c[0x0][0x1ec] ;  /* 0x00007b006b6b7a20 */ /* 0x000fc80000410000 */
[----:B------:R-:W-:Y:S02]  /*1f00*/  @P1 FADD.FTZ R107, R44, R107 ;  /* 0x0000006b2c6b1221 */ /* 0x000fe40000010000 */
.L_x_4210:
[----:B------:R-:W-:Y:S05]  /*1f10*/  BSYNC B1 ;  /* 0x0000000000017941 */ /* 0x000fea0003800000 */
.L_x_4208:
[----:B------:R-:W-:Y:S01]  /*1f20*/  BSSY B1, `(.L_x_4211) ;  /* 0x000000a000017945 */ /* 0x000fe20003800000 */
[----:B------:R-:W-:Y:S05]  /*1f30*/  @P2 BRA `(.L_x_4212) ;  /* 0x0000004000002947 */ /* 0x000fea0003800000 */
[----:B------:R-:W-:Y:S01]  /*1f40*/  MOV R104, RZ ;  /* 0x000000ff00687202 */ /* 0x000fe20000000f00 */
[----:B------:R-:W-:Y:S05]  /*1f50*/  @!P1 BRA `(.L_x_4213) ;  /* 0x0000006000009947 */ /* 0x000fea0003800000 */
[----:B-----5:R-:W-:Y:S01]  /*1f60*/  HADD2.F32 R104, -RZ, R43.H1_H1 ;  /* 0x3000002bff687230 */ /* 0x020fe20000004100 */
[----:B------:R-:W-:Y:S05]  /*1f70*/  BRA `(.L_x_4213) ;  /* 0x0000004000007947 */ /* 0x000fea0003800000 */
.L_x_4212:
[----:B-----5:R-:W-:Y:S02]  /*1f80*/  HADD2.F32 R104, -RZ, R39.H1_H1 ;  /* 0x30000027ff687230 */ /* 0x020fe40000004100 */
[----:B------:R-:W-:-:S03]  /*1f90*/  @P1 HADD2.F32 R45, -RZ, R43.H1_H1 ;  /* 0x3000002bff2d1230 */ /* 0x000fc60000004100 */
[----:B------:R-:W-:-:S04]  /*1fa0*/  FMUL.FTZ R104, R104, c[0x0][0x1ec] ;  /* 0x00007b0068687a20 */ /* 0x000fc80000410000 */
[----:B------:R-:W-:Y:S02]  /*1fb0*/  @P1 FADD.FTZ R104, R45, R104 ;  /* 0x000000682d681221 */ /* 0x000fe40000010000 */
.L_x_4213:
[----:B------:R-:W-:Y:S05]  /*1fc0*/  BSYNC B1 ;  /* 0x0000000000017941 */ /* 0x000fea0003800000 */
.L_x_4211:
        /* <DEDUP_REMOVED lines=9> */
.L_x_4189:
[----:B------:R-:W-:Y:S05]  /*2060*/  BSYNC B0 ;  /* 0x0000000000007941 */ /* 0x000fea0003800000 */
.L_x_4188:
        /* <DEDUP_REMOVED lines=17> */
.L_x_4217:
[----:B0----5:R-:W-:Y:S02]  /*2180*/  HADD2.F32 R105, -RZ, R36.H0_H0 ;  /* 0x20000024ff697230 */ /* 0x021fe40000004100 */
[----:B------:R-:W-:-:S03]  /*2190*/  @P1 HADD2.F32 R44, -RZ, R40.H0_H0 ;  /* 0x20000028ff2c1230 */ /* 0x000fc60000004100 */
[----:B------:R-:W-:-:S04]  /*21a0*/  FMUL.FTZ R105, R105, c[0x0][0x1ec] ;  /* 0x00007b0069697a20 */ /* 0x000fc80000410000 */
[----:B------:R-:W-:Y:S02]  /*21b0*/  @P1 FADD.FTZ R105, R44, R105 ;  /* 0x000000692c691221 */ /* 0x000fe40000010000 */
.L_x_4218:
[----:B------:R-:W-:Y:S05]  /*21c0*/  BSYNC B1 ;  /* 0x0000000000017941 */ /* 0x000fea0003800000 */
.L_x_4216:
[----:B------:R-:W-:Y:S01]  /*21d0*/  BSSY B1, `(.L_x_4219) ;  /* 0x000000a000017945 */ /* 0x000fe20003800000 */
[----:B------:R-:W-:Y:S05]  /*21e0*/  @P2 BRA `(.L_x_4220) ;  /* 0x0000004000002947 */ /* 0x000fea0003800000 */
[----:B------:R-:W-:Y:S01]  /*21f0*/  MOV R102, RZ ;  /* 0x000000ff00667202 */ /* 0x000fe20000000f00 */
[----:B------:R-:W-:Y:S05]  /*2200*/  @!P1 BRA `(.L_x_4221) ;  /* 0x0000006000009947 */ /* 0x000fea0003800000 */
[----:B-----5:R-:W-:Y:S01]  /*2210*/  HADD2.F32 R102, -RZ, R40.H1_H1 ;  /* 0x30000028ff667230 */ /* 0x020fe20000004100 */
[----:B------:R-:W-:Y:S05]  /*2220*/  BRA `(.L_x_4221) ;  /* 0x0000004000007947 */ /* 0x000fea0003800000 */
.L_x_4220:
[----:B-----5:R-:W-:Y:S02]  /*2230*/  HADD2.F32 R102, -RZ, R36.H1_H1 ;  /* 0x30000024ff667230 */ /* 0x020fe40000004100 */
[----:B------:R-:W-:-:S03]  /*2240*/  @P1 HADD2.F32 R45, -RZ, R40.H1_H1 ;  /* 0x30000028ff2d1230 */ /* 0x000fc60000004100 */
[----:B------:R-:W-:-:S04]  /*2250*/  FMUL.FTZ R102, R102, c[0x0][0x1ec] ;  /* 0x00007b0066667a20 */ /* 0x000fc80000410000 */
[----:B------:R-:W-:Y:S02]  /*2260*/  @P1 FADD.FTZ R102, R45, R102 ;  /* 0x000000662d661221 */ /* 0x000fe40000010000 */
.L_x_4221:
[----:B------:R-:W-:Y:S05]  /*2270*/  BSYNC B1 ;  /* 0x0000000000017941 */ /* 0x000fea0003800000 */
.L_x_4219:
[----:B------:R-:W-:Y:S01]  /*2280*/  BSSY B1, `(.L_x_4222) ;  /* 0x000000a000017945 */ /* 0x000fe20003800000 */
[----:B------:R-:W-:Y:S05]  /*2290*/  @P2 BRA `(.L_x_4223) ;  /* 0x0000004000002947 */ /* 0x000fea0003800000 */
[----:B------:R-:W-:Y:S01]  /*22a0*/  HFMA2.MMA R103, -RZ, RZ, 0, 0 ;  /* 0x00000000ff677435 */ /* 0x000fe200000001ff */
[----:B------:R-:W-:Y:S05]  /*22b0*/  @!P1 BRA `(.L_x_4224) ;  /* 0x0000006000009947 */ /* 0x000fea0003800000 */
[----:B-----5:R-:W-:Y:S01]  /*22c0*/  HADD2.F32 R103, -RZ, R41.H0_H0 ;  /* 0x20000029ff677230 */ /* 0x020fe20000004100 */
[----:B------:R-:W-:Y:S05]  /*22d0*/  BRA `(.L_x_4224) ;  /* 0x0000004000007947 */ /* 0x000fea0003800000 */
.L_x_4223:
[----:B-----5:R-:W-:Y:S02]  /*22e0*/  HADD2.F32 R103, -RZ, R37.H0_H0 ;  /* 0x20000025ff677230 */ /* 0x020fe40000004100 */
[----:B------:R-:W-:-:S03]  /*22f0*/  @P1 HADD2.F32 R44, -RZ, R41.H0_H0 ;  /* 0x20000029ff2c1230 */ /* 0x000fc60000004100 */
[----:B------:R-:W-:-:S04]  /*2300*/  FMUL.FTZ R103, R103, c[0x0][0x1ec] ;  /* 0x00007b0067677a20 */ /* 0x000fc80000410000 */
[----:B------:R-:W-:Y:S02]  /*2310*/  @P1 FADD.FTZ R103, R44, R103 ;  /* 0x000000672c671221 */ /* 0x000fe40000010000 */
.L_x_4224:
[----:B------:R-:W-:Y:S05]  /*2320*/  BSYNC B1 ;  /* 0x0000000000017941 */ /* 0x000fea0003800000 */
.L_x_4222:
[----:B------:R-:W-:Y:S01]  /*2330*/  BSSY B1, `(.L_x_4225) ;  /* 0x000000a000017945 */ /* 0x000fe20003800000 */
[----:B------:R-:W-:Y:S05]  /*2340*/  @P2 BRA `(.L_x_4226) ;  /* 0x0000004000002947 */ /* 0x000fea0003800000 */
[----:B------:R-:W-:Y:S01]  /*2350*/  MOV R100, RZ ;  /* 0x000000ff00647202 */ /* 0x000fe20000000f00 */
[----:B------:R-:W-:Y:S05]  /*2360*/  @!P1 BRA `(.L_x_4227) ;  /* 0x0000006000009947 */ /* 0x000fea0003800000 */
[----:B-----5:R-:W-:Y:S01]  /*2370*/  HADD2.F32 R100, -RZ, R41.H1_H1 ;  /* 0x30000029ff647230 */ /* 0x020fe20000004100 */
[----:B------:R-:W-:Y:S05]  /*2380*/  BRA `(.L_x_4227) ;  /* 0x0000004000007947 */ /* 0x000fea0003800000 */
.L_x_4226:
[----:B-----5:R-:W-:Y:S02]  /*2390*/  HADD2.F32 R100, -RZ, R37.H1_H1 ;  /* 0x30000025ff647230 */ /* 0x020fe40000004100 */
[----:B------:R-:W-:-:S03]  /*23a0*/  @P1 HADD2.F32 R45, -RZ, R41.H1_H1 ;  /* 0x30000029ff2d1230 */ /* 0x000fc60000004100 */
[----:B------:R-:W-:-:S04]  /*23b0*/  FMUL.FTZ R100, R100, c[0x0][0x1ec] ;  /* 0x00007b0064647a20 */ /* 0x000fc80000410000 */
[----:B------:R-:W-:Y:S02]  /*23c0*/  @P1 FADD.FTZ R100, R45, R100 ;  /* 0x000000642d641221 */ /* 0x000fe40000010000 */
.L_x_4227:
[----:B------:R-:W-:Y:S05]  /*23d0*/  BSYNC B1 ;  /* 0x0000000000017941 */ /* 0x000fea0003800000 */
.L_x_4225:
[----:B------:R-:W-:Y:S01]  /*23e0*/  BSSY B1, `(.L_x_4228) ;  /* 0x000000a000017945 */ /* 0x000fe20003800000 */
[----:B------:R-:W-:Y:S05]  /*23f0*/  @P2 BRA `(.L_x_4229) ;  /* 0x0000004000002947 */ /* 0x000fea0003800000 */
[----:B------:R-:W-:Y:S01]  /*2400*/  HFMA2.MMA R101, -RZ, RZ, 0, 0 ;  /* 0x00000000ff657435 */ /* 0x000fe200000001ff */
[----:B------:R-:W-:Y:S05]  /*2410*/  @!P1 BRA `(.L_x_4230) ;  /* 0x0000006000009947 */ /* 0x000fea0003800000 */
[----:B-----5:R-:W-:Y:S01]  /*2420*/  HADD2.F32 R101, -RZ, R42.H0_H0 ;  /* 0x2000002aff657230 */ /* 0x020fe20000004100 */
[----:B------:R-:W-:Y:S05]  /*2430*/  BRA `(.L_x_4230) ;  /* 0x0000004000007947 */ /* 0x000fea0003800000 */
.L_x_4229:
[----:B-----5:R-:W-:Y:S02]  /*2440*/  HADD2.F32 R101, -RZ, R38.H0_H0 ;  /* 0x20000026ff657230 */ /* 0x020fe40000004100 */
[----:B------:R-:W-:-:S03]  /*2450*/  @P1 HADD2.F32 R44, -RZ, R42.H0_H0 ;  /* 0x2000002aff2c1230 */ /* 0x000fc60000004100 */
[----:B------:R-:W-:-:S04]  /*2460*/  FMUL.FTZ R101, R101, c[0x0][0x1ec] ;  /* 0x00007b0065657a20 */ /* 0x000fc80000410000 */
[----:B------:R-:W-:Y:S02]  /*2470*/  @P1 FADD.FTZ R101, R44, R101 ;  /* 0x000000652c651221 */ /* 0x000fe40000010000 */
.L_x_4230:
[----:B------:R-:W-:Y:S05]  /*2480*/  BSYNC B1 ;  /* 0x0000000000017941 */ /* 0x000fea0003800000 */
.L_x_4228:
[----:B------:R-:W-:Y:S01]  /*2490*/  BSSY B1, `(.L_x_4231) ;  /* 0x000000a000017945 */ /* 0x000fe20003800000 */
[----:B------:R-:W-:Y:S05]  /*24a0*/  @P2 BRA `(.L_x_4232) ;  /* 0x0000004000002947 */ /* 0x000fea0003800000 */
[----:B------:R-:W-:Y:S01]  /*24b0*/  MOV R98, RZ ;  /* 0x000000ff00627202 */ /* 0x000fe20000000f00 */
[----:B------:R-:W-:Y:S05]  /*24c0*/  @!P1 BRA `(.L_x_4233) ;  /* 0x0000006000009947 */ /* 0x000fea0003800000 */
[----:B-----5:R-:W-:Y:S01]  /*24d0*/  HADD2.F32 R98, -RZ, R42.H1_H1 ;  /* 0x3000002aff627230 */ /* 0x020fe20000004100 */
[----:B------:R-:W-:Y:S05]  /*24e0*/  BRA `(.L_x_4233) ;  /* 0x0000004000007947 */ /* 0x000fea0003800000 */
.L_x_4232:
[----:B-----5:R-:W-:Y:S02]  /*24f0*/  HADD2.F32 R98, -RZ, R38.H1_H1 ;  /* 0x30000026ff627230 */ /* 0x020fe40000004100 */
[----:B------:R-:W-:-:S03]  /*2500*/  @P1 HADD2.F32 R45, -RZ, R42.H1_H1 ;  /* 0x3000002aff2d1230 */ /* 0x000fc60000004100 */
[----:B------:R-:W-:-:S04]  /*2510*/  FMUL.FTZ R98, R98, c[0x0][0x1ec] ;  /* 0x00007b0062627a20 */ /* 0x000fc80000410000 */
[----:B------:R-:W-:Y:S02]  /*2520*/  @P1 FADD.FTZ R98, R45, R98 ;  /* 0x000000622d621221 */ /* 0x000fe40000010000 */
.L_x_4233:
[----:B------:R-:W-:Y:S05]  /*2530*/  BSYNC B1 ;  /* 0x0000000000017941 */ /* 0x000fea0003800000 */
.L_x_4231:
[----:B------:R-:W-:Y:S01]  /*2540*/  BSSY B1, `(.L_x_4234) ;  /* 0x000000a000017945 */ /* 0x000fe20003800000 */
[----:B------:R-:W-:Y:S05]  /*2550*/  @P2 BRA `(.L_x_4235) ;  /* 0x0000004000002947 */ /* 0x000fea0003800000 */
[----:B------:R-:W-:Y:S01]  /*2560*/  HFMA2.MMA R99, -RZ, RZ, 0, 0 ;  /* 0x00000000ff637435 */ /* 0x000fe200000001ff */
[----:B------:R-:W-:Y:S05]  /*2570*/  @!P1 BRA `(.L_x_4236) ;  /* 0x0000006000009947 */ /* 0x000fea0003800000 */
[----:B-----5:R-:W-:Y:S01]  /*2580*/  HADD2.F32 R99, -RZ, R43.H0_H0 ;  /* 0x2000002bff637230 */ /* 0x020fe20000004100 */
[----:B------:R-:W-:Y:S05]  /*2590*/  BRA `(.L_x_4236) ;  /* 0x0000004000007947 */ /* 0x000fea0003800000 */
.L_x_4235:
[----:B-----5:R-:W-:Y:S02]  /*25a0*/  HADD2.F32 R99, -RZ, R39.H0_H0 ;  /* 0x20000027ff637230 */ /* 0x020fe40000004100 */
[----:B------:R-:W-:-:S03]  /*25b0*/  @P1 HADD2.F32 R44, -RZ, R43.H0_H0 ;  /* 0x2000002bff2c1230 */ /* 0x000fc60000004100 */
[----:B------:R-:W-:-:S04]  /*25c0*/  FMUL.FTZ R99, R99, c[0x0][0x1ec] ;  /* 0x00007b0063637a20 */ /* 0x000fc80000410000 */
[----:B------:R-:W-:Y:S02]  /*25d0*/  @P1 FADD.FTZ R99, R44, R99 ;  /* 0x000000632c631221 */ /* 0x000fe40000010000 */
.L_x_4236:
[----:B------:R-:W-:Y:S05]  /*25e0*/  BSYNC B1 ;  /* 0x0000000000017941 */ /* 0x000fea0003800000 */
.L_x_4234:
[----:B------:R-:W-:Y:S01]  /*25f0*/  BSSY B1, `(.L_x_4237) ;  /* 0x000000a000017945 */ /* 0x000fe20003800000 */
[----:B------:R-:W-:Y:S05]  /*2600*/  @P2 BRA `(.L_x_4238) ;  /* 0x0000004000002947 */ /* 0x000fea0003800000 */
[----:B------:R-:W-:Y:S01]  /*2610*/  MOV R96, RZ ;  /* 0x000000ff00607202 */ /* 0x000fe20000000f00 */
[----:B------:R-:W-:Y:S05]  /*2620*/  @!P1 BRA `(.L_x_4239) ;  /* 0x0000006000009947 */ /* 0x000fea0003800000 */
[----:B-----5:R-:W-:Y:S01]  /*2630*/  HADD2.F32 R96, -RZ, R43.H1_H1 ;  /* 0x3000002bff607230 */ /* 0x020fe20000004100 */
[----:B------:R-:W-:Y:S05]  /*2640*/  BRA `(.L_x_4239) ;  /* 0x0000004000007947 */ /* 0x000fea0003800000 */
.L_x_4238:
[----:B-----5:R-:W-:Y:S02]  /*2650*/  HADD2.F32 R96, -RZ, R39.H1_H1 ;  /* 0x30000027ff607230 */ /* 0x020fe40000004100 */
[----:B------:R-:W-:-:S03]  /*2660*/  @P1 HADD2.F32 R45, -RZ, R43.H1_H1 ;  /* 0x3000002bff2d1230 */ /* 0x000fc60000004100 */
[----:B------:R-:W-:-:S04]  /*2670*/  FMUL.FTZ R96, R96, c[0x0][0x1ec] ;  /* 0x00007b0060607a20 */ /* 0x000fc80000410000 */
[----:B------:R-:W-:Y:S02]  /*2680*/  @P1 FADD.FTZ R96, R45, R96 ;  /* 0x000000602d601221 */ /* 0x000fe40000010000 */
.L_x_4239:
[----:B------:R-:W-:Y:S05]  /*2690*/  BSYNC B1 ;  /* 0x0000000000017941 */ /* 0x000fea0003800000 */
.L_x_4237:
        /* <DEDUP_REMOVED lines=9> */
.L_x_4215:
[----:B------:R-:W-:Y:S05]  /*2730*/  BSYNC B0 ;  /* 0x0000000000007941 */ /* 0x000fea0003800000 */
.L_x_4214:
[----:B------:R-:W-:Y:S01]  /*2740*/  BSSY B0, `(.L_x_4240) ;  /* 0x000006a000007945 */ /* 0x000fe20003800000 */
[----:B------:R-:W-:Y:S05]  /*2750*/  @!P4 BRA `(.L_x_4241) ;  /* 0x000006800000c947 */ /* 0x000fea0003800000 */
[----:B------:R-:W-:Y:S02]  /*2760*/  ISETP.NE.U32.AND P1, PT, RZ, c[0x0][0x180], PT ;  /* 0x00006000ff007a0c */ /* 0x000fe40003f25070 */
[----:B------:R-:W-:Y:S02]  /*2770*/  @P0 MOV R143, 0x10 ;  /* 0x00000010008f0802 */ /* 0x000fe40000000f00 */
[----:B------:R-:W-:-:S03]  /*2780*/  ISETP.NE.AND.EX P1, PT, RZ, c[0x0][0x184], PT, P1 ;  /* 0x00006100ff007a0c */ /* 0x000fc60003f25310 */
[----:B------:R-:W-:-:S05]  /*2790*/  @P0 IMAD.WIDE.U32 R142, R142, R143, c[0x0][0x170] ;  /* 0x00005c008e8e0625 */ /* 0x000fca00078e008f */
[----:B-----5:R1:W5:Y:S05]  /*27a0*/  @P0 LDG.E.128 R36, [R142.64] ;  /* 0x000000048e240981 */ /* 0x02036a000c1e1d00 */
        /* <DEDUP_REMOVED lines=8> */
[----:B-----5:R-:W-:Y:S01]  /*2830*/  HADD2.F32 R97, -RZ, R40.H0_H0 ;  /* 0x20000028ff617230 */ /* 0x020fe20000004100 */
[----:B------:R-:W-:Y:S05]  /*2840*/  BRA `(.L_x_4244) ;  /* 0x0000004000007947 */ /* 0x000fea0003800000 */
.L_x_4243:
[----:B-1---5:R-:W-:Y:S02]  /*2850*/  HADD2.F32 R97, -RZ, R36.H0_H0 ;  /* 0x20000024ff617230 */ /* 0x022fe40000004100 */
[----:B------:R-:W-:-:S03]  /*2860*/  @P1 HADD2.F32 R44, -RZ, R40.H0_H0 ;  /* 0x20000028ff2c1230 */ /* 0x000fc60000004100 */
[----:B------:R-:W-:-:S04]  /*2870*/  FMUL.FTZ R97, R97, c[0x0][0x1ec] ;  /* 0x00007b0061617a20 */ /* 0x000fc80000410000 */
[----:B------:R-:W-:Y:S02]  /*2880*/  @P1 FADD.FTZ R97, R44, R97 ;  /* 0x000000612c611221 */ /* 0x000fe40000010000 */
.L_x_4244:
[----:B------:R-:W-:Y:S05]  /*2890*/  BSYNC B1 ;  /* 0x0000000000017941 */ /* 0x000fea0003800000 */
.L_x_4242:
[----:B------:R-:W-:Y:S01]  /*28a0*/  BSSY B1, `(.L_x_4245) ;  /* 0x000000a000017945 */ /* 0x000fe20003800000 */
[----:B------:R-:W-:Y:S05]  /*28b0*/  @P0 BRA `(.L_x_4246) ;  /* 0x0000004000000947 */ /* 0x000fea0003800000 */
[----:B------:R-:W-:Y:S01]  /*28c0*/  MOV R94, RZ ;  /* 0x000000ff005e7202 */ /* 0x000fe20000000f00 */
[----:B------:R-:W-:Y:S05]  /*28d0*/  @!P1 BRA `(.L_x_4247) ;  /* 0x0000006000009947 */ /* 0x000fea0003800000 */
[----:B-----5:R-:W-:Y:S01]  /*28e0*/  HADD2.F32 R94, -RZ, R40.H1_H1 ;  /* 0x30000028ff5e7230 */ /* 0x020fe20000004100 */
[----:B------:R-:W-:Y:S05]  /*28f0*/  BRA `(.L_x_4247) ;  /* 0x0000004000007947 */ /* 0x000fea0003800000 */
.L_x_4246:
[----:B-----5:R-:W-:Y:S02]  /*2900*/  HADD2.F32 R94, -RZ, R36.H1_H1 ;  /* 0x30000024ff5e7230 */ /* 0x020fe40000004100 */
[----:B------:R-:W-:-:S03]  /*2910*/  @P1 HADD2.F32 R45, -RZ, R40.H1_H1 ;  /* 0x30000028ff2d1230 */ /* 0x000fc60000004100 */
[----:B------:R-:W-:-:S04]  /*2920*/  FMUL.FTZ R94, R94, c[0x0][0x1ec] ;  /* 0x00007b005e5e7a20 */ /* 0x000fc80000410000 */
[----:B------:R-:W-:Y:S02]  /*2930*/  @P1 FADD.FTZ R94, R45, R94 ;  /* 0x0000005e2d5e1221 */ /* 0x000fe40000010000 */
.L_x_4247:
[----:B------:R-:W-:Y:S05]  /*2940*/  BSYNC B1 ;  /* 0x0000000000017941 */ /* 0x000fea0003800000 */
.L_x_4245:
[----:B------:R-:W-:Y:S01]  /*2950*/  BSSY B1, `(.L_x_4248) ;  /* 0x000000a000017945 */ /* 0x000fe20003800000 */
[----:B------:R-:W-:Y:S05]  /*2960*/  @P0 BRA `(.L_x_4249) ;  /* 0x0000004000000947 */ /* 0x000fea0003800000 */
[----:B------:R-:W-:Y:S01]  /*2970*/  HFMA2.MMA R95, -RZ, RZ, 0, 0 ;  /* 0x00000000ff5f7435 */ /* 0x000fe200000001ff */
[----:B------:R-:W-:Y:S05]  /*2980*/  @!P1 BRA `(.L_x_4250) ;  /* 0x0000006000009947 */ /* 0x000fea0003800000 */
[----:B-----5:R-:W-:Y:S01]  /*2990*/  HADD2.F32 R95, -RZ, R41.H0_H0 ;  /* 0x20000029ff5f7230 */ /* 0x020fe20000004100 */
[----:B------:R-:W-:Y:S05]  /*29a0*/  BRA `(.L_x_4250) ;  /* 0x0000004000007947 */ /* 0x000fea0003800000 */
.L_x_4249:
[----:B-----5:R-:W-:Y:S02]  /*29b0*/  HADD2.F32 R95, -RZ, R37.H0_H0 ;  /* 0x20000025ff5f7230 */ /* 0x020fe40000004100 */
[----:B------:R-:W-:-:S03]  /*29c0*/  @P1 HADD2.F32 R44, -RZ, R41.H0_H0 ;  /* 0x20000029ff2c1230 */ /* 0x000fc60000004100 */
[----:B------:R-:W-:-:S04]  /*29d0*/  FMUL.FTZ R95, R95, c[0x0][0x1ec] ;  /* 0x00007b005f5f7a20 */ /* 0x000fc80000410000 */
[----:B------:R-:W-:Y:S02]  /*29e0*/  @P1 FADD.FTZ R95, R44, R95 ;  /* 0x0000005f2c5f1221 */ /* 0x000fe40000010000 */
.L_x_4250:
[----:B------:R-:W-:Y:S05]  /*29f0*/  BSYNC B1 ;  /* 0x0000000000017941 */ /* 0x000fea0003800000 */
.L_x_4248:
[----:B------:R-:W-:Y:S01]  /*2a00*/  BSSY B1, `(.L_x_4251) ;  /* 0x000000a000017945 */ /* 0x000fe20003800000 */
[----:B------:R-:W-:Y:S05]  /*2a10*/  @P0 BRA `(.L_x_4252) ;  /* 0x0000004000000947 */ /* 0x000fea0003800000 */
[----:B------:R-:W-:Y:S01]  /*2a20*/  MOV R92, RZ ;  /* 0x000000ff005c7202 */ /* 0x000fe20000000f00 */
[----:B------:R-:W-:Y:S05]  /*2a30*/  @!P1 BRA `(.L_x_4253) ;  /* 0x0000006000009947 */ /* 0x000fea0003800000 */
[----:B-----5:R-:W-:Y:S01]  /*2a40*/  HADD2.F32 R92, -RZ, R41.H1_H1 ;  /* 0x30000029ff5c7230 */ /* 0x020fe20000004100 */
[----:B------:R-:W-:Y:S05]  /*2a50*/  BRA `(.L_x_4253) ;  /* 0x0000004000007947 */ /* 0x000fea0003800000 */
.L_x_4252:
[----:B-----5:R-:W-:Y:S02]  /*2a60*/  HADD2.F32 R92, -RZ, R37.H1_H1 ;  /* 0x30000025ff5c7230 */ /* 0x020fe40000004100 */
[----:B------:R-:W-:-:S03]  /*2a70*/  @P1 HADD2.F32 R45, -RZ, R41.H1_H1 ;  /* 0x30000029ff2d1230 */ /* 0x000fc60000004100 */
[----:B------:R-:W-:-:S04]  /*2a80*/  FMUL.FTZ R92, R92, c[0x0][0x1ec] ;  /* 0x00007b005c5c7a20 */ /* 0x000fc80000410000 */
[----:B------:R-:W-:Y:S02]  /*2a90*/  @P1 FADD.FTZ R92, R45, R92 ;  /* 0x0000005c2d5c1221 */ /* 0x000fe40000010000 */
.L_x_4253:
[----:B------:R-:W-:Y:S05]  /*2aa0*/  BSYNC B1 ;  /* 0x0000000000017941 */ /* 0x000fea0003800000 */
.L_x_4251:
[----:B------:R-:W-:Y:S01]  /*2ab0*/  BSSY B1, `(.L_x_4254) ;  /* 0x000000a000017945 */ /* 0x000fe20003800000 */
[----:B------:R-:W-:Y:S05]  /*2ac0*/  @P0 BRA `(.L_x_4255) ;  /* 0x0000004000000947 */ /* 0x000fea0003800000 */
[----:B------:R-:W-:Y:S01]  /*2ad0*/  HFMA2.MMA R130, -RZ, RZ, 0, 0 ;  /* 0x00000000ff827435 */ /* 0x000fe200000001ff */
[----:B------:R-:W-:Y:S05]  /*2ae0*/  @!P1 BRA `(.L_x_4256) ;  /* 0x0000006000009947 */ /* 0x000fea0003800000 */
[----:B-----5:R-:W-:Y:S01]  /*2af0*/  HADD2.F32 R130, -RZ, R42.H0_H0 ;  /* 0x2000002aff827230 */ /* 0x020fe20000004100 */
[----:B------:R-:W-:Y:S05]  /*2b00*/  BRA `(.L_x_4256) ;  /* 0x0000004000007947 */ /* 0x000fea0003800000 */
.L_x_4255:
[----:B-----5:R-:W-:Y:S02]  /*2b10*/  HADD2.F32 R130, -RZ, R38.H0_H0 ;  /* 0x20000026ff827230 */ /* 0x020fe40000004100 */
[----:B------:R-:W-:-:S03]  /*2b20*/  @P1 HADD2.F32 R45, -RZ, R42.H0_H0 ;  /* 0x2000002aff2d1230 */ /* 0x000fc60000004100 */
[----:B------:R-:W-:-:S04]  /*2b30*/  FMUL.FTZ R130, R130, c[0x0][0x1ec] ;  /* 0x00007b0082827a20 */ /* 0x000fc80000410000 */
[----:B------:R-:W-:Y:S02]  /*2b40*/  @P1 FADD.FTZ R130, R45, R130 ;  /* 0x000000822d821221 */ /* 0x000fe40000010000 */
.L_x_4256:
[----:B------:R-:W-:Y:S05]  /*2b50*/  BSYNC B1 ;  /* 0x0000000000017941 */ /* 0x000fea0003800000 */
.L_x_4254:
[----:B------:R-:W-:Y:S01]  /*2b60*/  BSSY B1, `(.L_x_4257) ;  /* 0x000000a000017945 */ /* 0x000fe20003800000 */
[----:B------:R-:W-:Y:S05]  /*2b70*/  @P0 BRA `(.L_x_4258) ;  /* 0x0000004000000947 */ /* 0x000fea0003800000 */
[----:B------:R-:W-:Y:S01]  /*2b80*/  MOV R131, RZ ;  /* 0x000000ff00837202 */ /* 0x000fe20000000f00 */
[----:B------:R-:W-:Y:S05]  /*2b90*/  @!P1 BRA `(.L_x_4259) ;  /* 0x0000006000009947 */ /* 0x000fea0003800000 */
[----:B-----5:R-:W-:Y:S01]  /*2ba0*/  HADD2.F32 R131, -RZ, R42.H1_H1 ;  /* 0x3000002aff837230 */ /* 0x020fe20000004100 */
[----:B------:R-:W-:Y:S05]  /*2bb0*/  BRA `(.L_x_4259) ;  /* 0x0000004000007947 */ /* 0x000fea0003800000 */
.L_x_4258:
[----:B-----5:R-:W-:Y:S02]  /*2bc0*/  HADD2.F32 R131, -RZ, R38.H1_H1 ;  /* 0x30000026ff837230 */ /* 0x020fe40000004100 */
[----:B------:R-:W-:-:S03]  /*2bd0*/  @P1 HADD2.F32 R44, -RZ, R42.H1_H1 ;  /* 0x3000002aff2c1230 */ /* 0x000fc60000004100 */
[----:B------:R-:W-:-:S04]  /*2be0*/  FMUL.FTZ R131, R131, c[0x0][0x1ec] ;  /* 0x00007b0083837a20 */ /* 0x000fc80000410000 */
[----:B------:R-:W-:Y:S02]  /*2bf0*/  @P1 FADD.FTZ R131, R44, R131 ;  /* 0x000000832c831221 */ /* 0x000fe40000010000 */
.L_x_4259:
[----:B------:R-:W-:Y:S05]  /*2c00*/  BSYNC B1 ;  /* 0x0000000000017941 */ /* 0x000fea0003800000 */
.L_x_4257:
[----:B------:R-:W-:Y:S01]  /*2c10*/  BSSY B1, `(.L_x_4260) ;  /* 0x000000a000017945 */ /* 0x000fe20003800000 */
[----:B------:R-:W-:Y:S05]  /*2c20*/  @P0 BRA `(.L_x_4261) ;  /* 0x0000004000000947 */ /* 0x000fea0003800000 */
[----:B------:R-:W-:Y:S01]  /*2c30*/  HFMA2.MMA R132, -RZ, RZ, 0, 0 ;  /* 0x00000000ff847435 */ /* 0x000fe200000001ff */
[----:B------:R-:W-:Y:S05]  /*2c40*/  @!P1 BRA `(.L_x_4262) ;  /* 0x0000006000009947 */ /* 0x000fea0003800000 */
[----:B-----5:R-:W-:Y:S01]  /*2c50*/  HADD2.F32 R132, -RZ, R43.H0_H0 ;  /* 0x2000002bff847230 */ /* 0x020fe20000004100 */
[----:B------:R-:W-:Y:S05]  /*2c60*/  BRA `(.L_x_4262) ;  /* 0x0000004000007947 */ /* 0x000fea0003800000 */
.L_x_4261:
[----:B-----5:R-:W-:Y:S02]  /*2c70*/  HADD2.F32 R132, -RZ, R39.H0_H0 ;  /* 0x20000027ff847230 */ /* 0x020fe40000004100 */
[----:B------:R-:W-:-:S03]  /*2c80*/  @P1 HADD2.F32 R45, -RZ, R43.H0_H0 ;  /* 0x2000002bff2d1230 */ /* 0x000fc60000004100 */
[----:B------:R-:W-:-:S04]  /*2c90*/  FMUL.FTZ R132, R132, c[0x0][0x1ec] ;  /* 0x00007b0084847a20 */ /* 0x000fc80000410000 */
[----:B------:R-:W-:Y:S02]  /*2ca0*/  @P1 FADD.FTZ R132, R45, R132 ;  /* 0x000000842d841221 */ /* 0x000fe40000010000 */
.L_x_4262:
[----:B------:R-:W-:Y:S05]  /*2cb0*/  BSYNC B1 ;  /* 0x0000000000017941 */ /* 0x000fea0003800000 */
.L_x_4260:
[----:B------:R-:W-:Y:S01]  /*2cc0*/  BSSY B1, `(.L_x_4263) ;  /* 0x000000a000017945 */ /* 0x000fe20003800000 */
[----:B------:R-:W-:Y:S05]  /*2cd0*/  @P0 BRA `(.L_x_4264) ;  /* 0x0000004000000947 */ /* 0x000fea0003800000 */
[----:B------:R-:W-:Y:S01]  /*2ce0*/  MOV R133, RZ ;  /* 0x000000ff00857202 */ /* 0x000fe20000000f00 */
[----:B------:R-:W-:Y:S05]  /*2cf0*/  @!P1 BRA `(.L_x_4265) ;  /* 0x0000006000009947 */ /* 0x000fea0003800000 */
[----:B-----5:R-:W-:Y:S01]  /*2d00*/  HADD2.F32 R133, -RZ, R43.H1_H1 ;  /* 0x3000002bff857230 */ /* 0x020fe20000004100 */
[----:B------:R-:W-:Y:S05]  /*2d10*/  BRA `(.L_x_4265) ;  /* 0x0000004000007947 */ /* 0x000fea0003800000 */
.L_x_4264:
[----:B-----5:R-:W-:Y:S02]  /*2d20*/  HADD2.F32 R133, -RZ, R39.H1_H1 ;  /* 0x30000027ff857230 */ /* 0x020fe40000004100 */
[----:B------:R-:W-:-:S03]  /*2d30*/  @P1 HADD2.F32 R44, -RZ, R43.H1_H1 ;  /* 0x3000002bff2c1230 */ /* 0x000fc60000004100 */
[----:B------:R-:W-:-:S04]  /*2d40*/  FMUL.FTZ R133, R133, c[0x0][0x1ec] ;  /* 0x00007b0085857a20 */ /* 0x000fc80000410000 */
[----:B------:R-:W-:Y:S02]  /*2d50*/  @P1 FADD.FTZ R133, R44, R133 ;  /* 0x000000852c851221 */ /* 0x000fe40000010000 */
.L_x_4265:
[----:B------:R-:W-:Y:S05]  /*2d60*/  BSYNC B1 ;  /* 0x0000000000017941 */ /* 0x000fea0003800000 */
.L_x_4263:
[----:B------:R-:W-:Y:S01]  /*2d70*/  HFMA2.MMA R137, -RZ, RZ, 0, 9.5367431640625e-07 ;  /* 0x00000010ff897435 */ /* 0x000fe200000001ff */
[----:B------:R-:W-:Y:S02]  /*2d80*/  F2FP.PACK_AB R47, R133, R132 ;  /* 0x00000084852f723e */ /* 0x000fe400000000ff */
[----:B------:R-:W-:Y:S02]  /*2d90*/  F2FP.PACK_AB R46, R131, R130 ;  /* 0x00000082832e723e */ /* 0x000fe400000000ff */
[----:B------:R-:W-:Y:S02]  /*2da0*/  F2FP.PACK_AB R45, R92, R95 ;  /* 0x0000005f5c2d723e */ /* 0x000fe400000000ff */
[----:B------:R-:W-:-:S03]  /*2db0*/  F2FP.PACK_AB R44, R94, R97 ;  /* 0x000000615e2c723e */ /* 0x000fc600000000ff */
[----:B------:R-:W-:-:S05]  /*2dc0*/  IMAD.WIDE.U32 R136, R140, R137, c[0x0][0x188] ;  /* 0x000062008c887625 */ /* 0x000fca00078e0089 */
[----:B------:R0:W-:Y:S02]  /*2dd0*/  STG.E.128 [R136.64], R44 ;  /* 0x0000002c88007986 */ /* 0x0001e4000c101d04 */
.L_x_4241:
[----:B------:R-:W-:Y:S05]  /*2de0*/  BSYNC B0 ;  /* 0x0000000000007941 */ /* 0x000fea0003800000 */
.L_x_4240:
        /* <DEDUP_REMOVED lines=47> */
[----:B------:R-:W-:Y:S02]  /*30e0*/  P2R R44, PR, RZ, 0x10 ;  /* 0x00000010ff2c7803 */ /* 0x000fe40000000000 */
[----:B------:R-:W-:Y:S01]  /*30f0*/  ISETP.NE.AND P4, PT, R47, RZ, PT ;  /* 0x000000ff2f00720c */ /* 0x000fe20003f85270 */
[----:B------:R-:W-:Y:S10]  /*3100*/  BRA.DIV ~URZ, `(.L_x_4266) ;  /* 0x000013427f007947 */ /* 0x000ff4000b800000 */
[----:B------:R0:W1:Y:S02]  /*3110*/  SHFL.BFLY PT, R45, R46, 0x1, 0x1f ;  /* 0x0c201f002e2d7f89 */ /* 0x00006400000e0000 */
.L_x_4280:
        /* <DEDUP_REMOVED lines=101> */
.L_x_4281:
        /* <DEDUP_REMOVED lines=59> */
.L_x_4271:
[----:B------:R-:W-:Y:S05]  /*3b20*/  BSYNC B1 ;  /* 0x0000000000017941 */ /* 0x000fea0003800000 */
.L_x_4270:
        /* <DEDUP_REMOVED lines=35> */
.L_x_4273:
[----:B------:R-:W-:Y:S05]  /*3d60*/  BSYNC B1 ;  /* 0x0000000000017941 */ /* 0x000fea0003800000 */
.L_x_4272:
        /* <DEDUP_REMOVED lines=35> */
.L_x_4275:
[----:B------:R-:W-:Y:S05]  /*3fa0*/  BSYNC B1 ;  /* 0x0000000000017941 */ /* 0x000fea0003800000 */
.L_x_4274:
        /* <DEDUP_REMOVED lines=34> */
.L_x_4277:
[----:B------:R-:W-:Y:S05]  /*41d0*/  BSYNC B1 ;  /* 0x0000000000017941 */ /* 0x000fea0003800000 */
.L_x_4276:
        /* <DEDUP_REMOVED lines=23> */
[----:B------:R-:W-:Y:S01]  /*4350*/  F2FP.PACK_AB R44, R137, R44 ;  /* 0x0000002c892c723e */ /* 0x000fe200000000ff */
        /* <DEDUP_REMOVED lines=8> */
.L_x_4269:
[----:B0-----:R-:W-:Y:S05]  /*43e0*/  BSYNC B0 ;  /* 0x0000000000007941 */ /* 0x001fea0003800000 */
.L_x_4268:
[----:B------:R-:W-:-:S04]  /*43f0*/  MOV R45, c[0x0][0x160] ;  /* 0x00005800002d7a02 */ /* 0x000fc80000000f00 */
[----:B------:R-:W-:-:S04]  /*4400*/  LEA R134, R45, R134, 0x2 ;  /* 0x000000862d867211 */ /* 0x000fc800078e10ff */
[----:B------:R-:W-:-:S13]  /*4410*/  ISETP.GE.AND P0, PT, R134, c[0x0][0x164], PT ;  /* 0x0000590086007a0c */ /* 0x000fda0003f06270 */
[----:B------:R-:W-:Y:S01]  /*4420*/  @P0 CALL.REL.NOINC `(.L_x_4278) ;  /* 0x0000001000000944 */ /* 0x000fe20003c00000 */
[----:B------:R-:W-:Y:S05]  /*4430*/  BRA `(.L_x_4279) ;  /* 0xffffc67000007947 */ /* 0x000fea000383ffff */
.L_x_4278:
[----:B------:R-:W-:Y:S05]  /*4440*/  EXIT ;  /* 0x000000000000794d */ /* 0x000fea0003800000 */
.L_x_4266:
[----:B------:R-:W-:Y:S01]  /*4450*/  HFMA2.MMA R141, -RZ, RZ, 0, 5.9604644775390625e-08 ;  /* 0x00000001ff8d7435 */ /* 0x000fe200000001ff */
[----:B------:R-:W-:Y:S02]  /*4460*/  MOV R47, 0x1f ;  /* 0x0000001f002f7802 */ /* 0x000fe40000000f00 */
[----:B------:R-:W-:Y:S02]  /*4470*/  MOV R140, 0xffffffff ;  /* 0xffffffff008c7802 */ /* 0x000fe40000000f00 */
[----:B------:R-:W-:Y:S02]  /*4480*/  MOV R44, 0x44a0 ;  /* 0x000044a0002c7802 */ /* 0x000fe40000000f00 */
[----:B-----5:R-:W-:Y:S05]  /*4490*/  CALL.REL.NOINC `($__internal_18_$__cuda_sm70_shflsync_bfly_p) ;  /* 0x000008c000007944 */ /* 0x020fea0003c00000 */
[----:B-1----:R-:W-:Y:S01]  /*44a0*/  MOV R45, R141 ;  /* 0x0000008d002d7202 */ /* 0x002fe20000000f00 */
[----:B0-----:R-:W-:Y:S05]  /*44b0*/  BRA `(.L_x_4280) ;  /* 0xffffec6000007947 */ /* 0x001fea000383ffff */
.L_x_4267:
[----:B------:R-:W-:Y:S01]  /*44c0*/  HFMA2.MMA R141, -RZ, RZ, 0, 1.1920928955078125e-07 ;  /* 0x00000002ff8d7435 */ /* 0x000fe200000001ff */
[----:B0-----:R-:W-:Y:S02]  /*44d0*/  MOV R46, R142 ;  /* 0x0000008e002e7202 */ /* 0x001fe40000000f00 */
[----:B------:R-:W-:Y:S02]  /*44e0*/  MOV R47, 0x1f ;  /* 0x0000001f002f7802 */ /* 0x000fe40000000f00 */
[----:B------:R-:W-:-:S02]  /*44f0*/  MOV R140, 0xffffffff ;  /* 0xffffffff008c7802 */ /* 0x000fc40000000f00 */
[----:B------:R-:W-:Y:S02]  /*4500*/  MOV R44, 0x4520 ;  /* 0x00004520002c7802 */ /* 0x000fe40000000f00 */
[----:B-----5:R-:W-:Y:S05]  /*4510*/  CALL.REL.NOINC `($__internal_18_$__cuda_sm70_shflsync_bfly_p) ;  /* 0x0000084000007944 */ /* 0x020fea0003c00000 */
[----:B01----:R-:W-:Y:S01]  /*4520*/  FADD.FTZ R46, R142, R141 ;  /* 0x0000008d8e2e7221 */ /* 0x003fe20000010000 */
[----:B------:R-:W-:Y:S01]  /*4530*/  HFMA2.MMA R141, -RZ, RZ, 0, 2.384185791015625e-07 ;  /* 0x00000004ff8d7435 */ /* 0x000fe200000001ff */
[----:B------:R-:W-:Y:S02]  /*4540*/  MOV R47, 0x1f ;  /* 0x0000001f002f7802 */ /* 0x000fe40000000f00 */
[----:B------:R-:W-:Y:S02]  /*4550*/  MOV R140, 0xffffffff ;  /* 0xffffffff008c7802 */ /* 0x000fe40000000f00 */
[----:B------:R-:W-:Y:S02]  /*4560*/  MOV R44, 0x4580 ;  /* 0x00004580002c7802 */ /* 0x000fe40000000f00 */
[----:B------:R-:W-:Y:S05]  /*4570*/  CALL.REL.NOINC `($__internal_18_$__cuda_sm70_shflsync_bfly_p) ;  /* 0x000007e000007944 */ /* 0x000fea0003c00000 */
[----:B01----:R-:W-:Y:S01]  /*4580*/  FADD.FTZ R46, R46, R141 ;  /* 0x0000008d2e2e7221 */ /* 0x003fe20000010000 */
[----:B------:R-:W-:Y:S01]  /*4590*/  HFMA2.MMA R141, -RZ, RZ, 0, 4.76837158203125e-07 ;  /* 0x00000008ff8d7435 */ /* 0x000fe200000001ff */
[----:B------:R-:W-:Y:S02]  /*45a0*/  MOV R47, 0x1f ;  /* 0x0000001f002f7802 */ /* 0x000fe40000000f00 */
[----:B------:R-:W-:-:S02]  /*45b0*/  MOV R140, 0xffffffff ;  /* 0xffffffff008c7802 */ /* 0x000fc40000000f00 */
[----:B------:R-:W-:Y:S02]  /*45c0*/  MOV R44, 0x45e0 ;  /* 0x000045e0002c7802 */ /* 0x000fe40000000f00 */
[----:B------:R-:W-:Y:S05]  /*45d0*/  CALL.REL.NOINC `($__internal_18_$__cuda_sm70_shflsync_bfly_p) ;  /* 0x0000078000007944 */ /* 0x000fea0003c00000 */
[----:B01----:R-:W-:Y:S01]  /*45e0*/  FADD.FTZ R46, R46, R141 ;  /* 0x0000008d2e2e7221 */ /* 0x003fe20000010000 */
[----:B------:R-:W-:Y:S01]  /*45f0*/  HFMA2.MMA R141, -RZ, RZ, 0, 9.5367431640625e-07 ;  /* 0x00000010ff8d7435 */ /* 0x000fe200000001ff */
[----:B------:R-:W-:Y:S02]  /*4600*/  MOV R47, 0x1f ;  /* 0x0000001f002f7802 */ /* 0x000fe40000000f00 */
[----:B------:R-:W-:Y:S02]  /*4610*/  MOV R140, 0xffffffff ;  /* 0xffffffff008c7802 */ /* 0x000fe40000000f00 */
[----:B------:R-:W-:Y:S02]  /*4620*/  MOV R44, 0x4640 ;  /* 0x00004640002c7802 */ /* 0x000fe40000000f00 */
[----:B------:R-:W-:Y:S05]  /*4630*/  CALL.REL.NOINC `($__internal_18_$__cuda_sm70_shflsync_bfly_p) ;  /* 0x0000072000007944 */ /* 0x000fea0003c00000 */
        /* <DEDUP_REMOVED lines=18> */
[----:B------:R-:W-:Y:S01]  /*4760*/  FFMA.FTZ R44, R47, R47, R44 ;  /* 0x0000002f2f2c7223 */ /* 0x000fe2000001002c */
[----:B------:R-:W-:Y:S01]  /*4770*/  MOV R47, 0x1f ;  /* 0x0000001f002f7802 */ /* 0x000fe20000000f00 */
        /* <DEDUP_REMOVED lines=67> */
[----:B------:R-:W-:Y:S05]  /*4bb0*/  CALL.REL.NOINC `($__internal_18_$__cuda_sm70_shflsync_bfly_p) ;  /* 0x000001a000007944 */ /* 0x000fea0003c00000 */
[----:B01----:R-:W-:Y:S01]  /*4bc0*/  FADD.FTZ R46, R46, R141 ;  /* 0x0000008d2e2e7221 */ /* 0x003fe20000010000 */
[----:B------:R-:W-:Y:S01]  /*4bd0*/  HFMA2.MMA R141, -RZ, RZ, 0, 1.1920928955078125e-07 ;  /* 0x00000002ff8d7435 */ /* 0x000fe200000001ff */
[----:B------:R-:W-:Y:S02]  /*4be0*/  MOV R47, 0x1f ;  /* 0x0000001f002f7802 */ /* 0x000fe40000000f00 */
[----:B------:R-:W-:Y:S02]  /*4bf0*/  MOV R140, 0xffffffff ;  /* 0xffffffff008c7802 */ /* 0x000fe40000000f00 */
[----:B------:R-:W-:Y:S02]  /*4c00*/  MOV R44, 0x4c20 ;  /* 0x00004c20002c7802 */ /* 0x000fe40000000f00 */
[----:B------:R-:W-:Y:S05]  /*4c10*/  CALL.REL.NOINC `($__internal_18_$__cuda_sm70_shflsync_bfly_p) ;  /* 0x0000014000007944 */ /* 0x000fea0003c00000 */
[----:B01----:R-:W-:Y:S01]  /*4c20*/  FADD.FTZ R46, R46, R141 ;  /* 0x0000008d2e2e7221 */ /* 0x003fe20000010000 */
[----:B------:R-:W-:Y:S01]  /*4c30*/  HFMA2.MMA R141, -RZ, RZ, 0, 2.384185791015625e-07 ;  /* 0x00000004ff8d7435 */ /* 0x000fe200000001ff */
[----:B------:R-:W-:Y:S02]  /*4c40*/  MOV R47, 0x1f ;  /* 0x0000001f002f7802 */ /* 0x000fe40000000f00 */
[----:B------:R-:W-:-:S02]  /*4c50*/  MOV R140, 0xffffffff ;  /* 0xffffffff008c7802 */ /* 0x000fc40000000f00 */
[----:B------:R-:W-:Y:S02]  /*4c60*/  MOV R44, 0x4c80 ;  /* 0x00004c80002c7802 */ /* 0x000fe40000000f00 */
[----:B------:R-:W-:Y:S05]  /*4c70*/  CALL.REL.NOINC `($__internal_18_$__cuda_sm70_shflsync_bfly_p) ;  /* 0x000000e000007944 */ /* 0x000fea0003c00000 */
[----:B01----:R-:W-:Y:S01]  /*4c80*/  FADD.FTZ R46, R46, R141 ;  /* 0x0000008d2e2e7221 */ /* 0x003fe20000010000 */
[----:B------:R-:W-:Y:S01]  /*4c90*/  HFMA2.MMA R141, -RZ, RZ, 0, 4.76837158203125e-07 ;  /* 0x00000008ff8d7435 */ /* 0x000fe200000001ff */
[----:B------:R-:W-:Y:S02]  /*4ca0*/  MOV R47, 0x1f ;  /* 0x0000001f002f7802 */ /* 0x000fe40000000f00 */
[----:B------:R-:W-:Y:S02]  /*4cb0*/  MOV R140, 0xffffffff ;  /* 0xffffffff008c7802 */ /* 0x000fe40000000f00 */
[----:B------:R-:W-:Y:S02]  /*4cc0*/  MOV R44, 0x4ce0 ;  /* 0x00004ce0002c7802 */ /* 0x000fe40000000f00 */
[----:B------:R-:W-:Y:S05]  /*4cd0*/  CALL.REL.NOINC `($__internal_18_$__cuda_sm70_shflsync_bfly_p) ;  /* 0x0000008000007944 */ /* 0x000fea0003c00000 */
[----:B-1----:R-:W-:Y:S01]  /*4ce0*/  FADD.FTZ R136, R46, R141 ;  /* 0x0000008d2e887221 */ /* 0x002fe20000010000 */
[----:B------:R-:W-:Y:S01]  /*4cf0*/  HFMA2.MMA R141, -RZ, RZ, 0, 9.5367431640625e-07 ;  /* 0x00000010ff8d7435 */ /* 0x000fe200000001ff */
[----:B0-----:R-:W-:Y:S02]  /*4d00*/  MOV R47, 0x1f ;  /* 0x0000001f002f7802 */ /* 0x001fe40000000f00 */
[----:B------:R-:W-:-:S02]  /*4d10*/  MOV R140, 0xffffffff ;  /* 0xffffffff008c7802 */ /* 0x000fc40000000f00 */
[----:B------:R-:W-:Y:S02]  /*4d20*/  MOV R46, R136 ;  /* 0x00000088002e7202 */ /* 0x000fe40000000f00 */
[----:B------:R-:W-:Y:S02]  /*4d30*/  MOV R44, 0x4d50 ;  /* 0x00004d50002c7802 */ /* 0x000fe40000000f00 */
[----:B------:R-:W-:Y:S05]  /*4d40*/  CALL.REL.NOINC `($__internal_18_$__cuda_sm70_shflsync_bfly_p) ;  /* 0x0000001000007944 */ /* 0x000fea0003c00000 */
[----:B01----:R-:W-:Y:S05]  /*4d50*/  BRA `(.L_x_4281) ;  /* 0xffffea1000007947 */ /* 0x003fea000383ffff */
        .weak           $__internal_18_$__cuda_sm70_shflsync_bfly_p
        .type           $__internal_18_$__cuda_sm70_shflsync_bfly_p,@function
        .size           $__internal_18_$__cuda_sm70_shflsync_bfly_p,(.L_x_36106 - $__internal_18_$__cuda_sm70_shflsync_bfly_p)
$__internal_18_$__cuda_sm70_shflsync_bfly_p:
[----:B------:R-:W-:Y:S01]  /*4d60*/  HFMA2.MMA R45, -RZ, RZ, 0, 0 ;  /* 0x00000000ff2d7435 */ /* 0x000fe200000001ff */
[----:B------:R-:W-:Y:S04]  /*4d70*/  WARPSYNC R140 ;  /* 0x0000008c00007348 */ /* 0x000fe80003800000 */
[----:B------:R0:W1:Y:S01]  /*4d80*/  SHFL.BFLY PT, R141, R46, R141, R47 ;  /* 0x0c00008d2e8d7389 */ /* 0x00006200000e002f */
[----:B------:R-:W-:Y:S05]  /*4d90*/  RET.REL.NODEC R44 `(_ZN10layer_norm13ln_fwd_kernelINS_13Kernel_traitsI6__halfS2_S2_S2_fjLj1280ELj1ELj4ELj1ELj16ENS_18Kernel_traits_baseILj1280ES2_S2_S2_S2_fjLj128EEEEELb0ELb0ELb1ELb0EEEvNS_9FwdParamsE) ;  /* 0xffffb2602c007950 */ /* 0x000fea0003c3ffff */
.L_x_4282:
        /* <DEDUP_REMOVED lines=14> */
.L_x_36106:


//--------------------- .text._ZN10layer_norm13ln_fwd_kernelINS_13Kernel_traitsI6__halfS2_S2_S2_fjLj1280ELj1ELj4ELj1ELj16ENS_18Kernel_traits_baseILj1280ES2_S2_S2_S2_fjLj128EEEEELb0ELb0ELb1ELb1EEEvNS_9FwdParamsE --------------------------
	.section	.text._ZN10layer_norm13ln_fwd_kernelINS_13Kernel_traitsI6__halfS2_S2_S2_fjLj1280ELj1ELj4ELj1ELj16ENS_18Kernel_traits_baseILj1280ES2_S2_S2_S2_fjLj128EEEEELb0ELb0ELb1ELb1EEEvNS_9FwdParamsE,"ax",@progbits
	.sectioninfo	@"SHI_REGISTERS=128"
	.align	128
        .global         _ZN10layer_norm13ln_fwd_kernelINS_13Kernel_traitsI6__halfS2_S2_S2_fjLj1280ELj1ELj4ELj1ELj16ENS_18Kernel_traits_baseILj1280ES2_S2_S2_S2_fjLj128EEEEELb0ELb0ELb1ELb1EEEvNS_9FwdParamsE
        .type           _ZN10layer_norm13ln_fwd_kernelINS_13Kernel_traitsI6__halfS2_S2_S2_fjLj1280ELj1ELj4ELj1ELj16ENS_18Kernel_traits_baseILj1280ES2_S2_S2_S2_fjLj128EEEEELb0ELb0ELb1ELb1EEEvNS_9FwdParamsE,@function
        .size           _ZN10layer_norm13ln_fwd_kernelINS_13Kernel_traitsI6__halfS2_S2_S2_fjLj1280ELj1ELj4ELj1ELj16ENS_18Kernel_traits_baseILj1280ES2_S2_S2_S2_fjLj128EEEEELb0ELb0ELb1ELb1EEEvNS_9FwdParamsE,(.L_x_36107 - _ZN10layer_norm13ln_fwd_kernelINS_13Kernel_traitsI6__halfS2_S2_S2_fjLj1280ELj1ELj4ELj1ELj16ENS_18Kernel_traits_baseILj1280ES2_S2_S2_S2_fjLj128EEEEELb0ELb0ELb1ELb1EEEvNS_9FwdParamsE)
        .other          _ZN10layer_norm13ln_fwd_kernelINS_13Kernel_traitsI6__halfS2_S2_S2_fjLj1280ELj1ELj4ELj1ELj16ENS_18Kernel_traits_baseILj1280ES2_S2_S2_S2_fjLj128EEEEELb0ELb0ELb1ELb1EEEvNS_9FwdParamsE,@"STO_CUDA_ENTRY STV_DEFAULT"
_ZN10layer_norm13ln_fwd_kernelINS_13Kernel_traitsI6__halfS2_S2_S2_fjLj1280ELj1ELj4ELj1ELj16ENS_18Kernel_traits_baseILj1280ES2_S2_S2_S2_fjLj128EEEEELb0ELb0ELb1ELb1EEEvNS_9FwdParamsE:
.text._ZN10layer_norm13ln_fwd_kernelINS_13Kernel_traitsI6__halfS2_S2_S2_fjLj1280ELj1ELj4ELj1ELj16ENS_18Kernel_traits_baseILj1280ES2_S2_S2_S2_fjLj128EEEEELb0ELb0ELb1ELb1EEEvNS_9FwdParamsE:
        /* <DEDUP_REMOVED lines=32> */
[--C-:B------:R-:W-:Y:S01]  /*0200*/  HADD2.F32 R0, -RZ, R68.reuse.H0_H0 ;  /* 0x20000044ff007230 */ /* 0x100fe20000004100 */
[----:B------:R0:W5:Y:S01]  /*0210*/  LDG.E.128 R32, [R2.64] ;  /* 0x0000000402207981 */ /* 0x000162000c1e1d00 */
[----:B------:R-:W-:-:S02]  /*0220*/  HADD2.F32 R19, -RZ, R68.H1_H1 ;  /* 0x30000044ff137230 */ /* 0x000fc40000004100 */
[--C-:B------:R-:W-:Y:S01]  /*0230*/  HADD2.F32 R68, -RZ, R70.reuse.H0_H0 ;  /* 0x20000046ff447230 */ /* 0x100fe20000004100 */
[----:B------:R0:W5:Y:S01]  /*0240*/  LDG.E.128 R28, [R2.64+0x200] ;  /* 0x00020004021c7981 */ /* 0x000162000c1e1d00 */
[----:B------:R-:W-:Y:S01]  /*0250*/  HADD2.F32 R72, -RZ, R70.H1_H1 ;  /* 0x30000046ff487230 */ /* 0x000fe20000004100 */
[----:B------:R-:W-:Y:S01]  /*0260*/  LOP3.LUT R90, R90, 0x1f, RZ, 0xc0, !PT ;  /* 0x0000001f5a5a7812 */ /* 0x000fe200078ec0ff */
[----:B------:R-:W-:Y:S01]  /*0270*/  HADD2.F32 R18, -RZ, R69.H0_H0 ;  /* 0x20000045ff127230 */ /* 0x000fe20000004100 */
[----:B------:R0:W5:Y:S01]  /*0280*/  LDG.E.128 R24, [R2.64+0x400] ;  /* 0x0004000402187981 */ /* 0x000162000c1e1d00 */
[--C-:B------:R-:W-:Y:S02]  /*0290*/  HADD2.F32 R70, -RZ, R71.reuse.H0_H0 ;  /* 0x20000047ff467230 */ /* 0x100fe40000004100 */
[----:B------:R-:W-:Y:S01]  /*02a0*/  HADD2.F32 R73, -RZ, R71.H1_H1 ;  /* 0x30000047ff497230 */ /* 0x000fe20000004100 */
[----:B------:R0:W5:Y:S01]  /*02b0*/  LDG.E.128 R20, [R2.64+0x600] ;  /* 0x0006000402147981 */ /* 0x000162000c1e1d00 */
[--C-:B------:R-:W-:Y:S01]  /*02c0*/  HADD2.F32 R17, -RZ, R52.reuse.H0_H0 ;  /* 0x20000034ff117230 */ /* 0x100fe20000004100 */
        /* <DEDUP_REMOVED lines=14> */
[--C-:B0-----:R-:W-:Y:S02]  /*03b0*/  HADD2.F32 R3, -RZ, R51.reuse.H0_H0 ;  /* 0x20000033ff037230 */ /* 0x101fe40000004100 */
[----:B------:R-:W-:Y:S02]  /*03c0*/  HADD2.F32 R2, -RZ, R51.H1_H1 ;  /* 0x30000033ff027230 */ /* 0x000fe40000004100 */
[----:B------:R-:W-:Y:S02]  /*03d0*/  HADD2.F32 R69, -RZ, R69.H1_H1 ;  /* 0x30000045ff457230 */ /* 0x000fe40000004100 */
[--C-:B------:R-:W-:Y:S02]  /*03e0*/  HADD2.F32 R71, -RZ, R40.reuse.H0_H0 ;  /* 0x20000028ff477230 */ /* 0x100fe40000004100 */
[----:B------:R-:W-:Y:S02]  /*03f0*/  HADD2.F32 R75, -RZ, R40.H1_H1 ;  /* 0x30000028ff4b7230 */ /* 0x000fe40000004100 */
[----:B------:R-:W-:-:S02]  /*0400*/  HADD2.F32 R74, -RZ, R41.H0_H0 ;  /* 0x20000029ff4a7230 */ /* 0x000fc40000004100 */
        /* <DEDUP_REMOVED lines=13> */
[--C-:B--2---:R-:W-:Y:S02]  /*04e0*/  HADD2.F32 R89, -RZ, R45.reuse.H0_H0 ;  /* 0x2000002dff597230 */ /* 0x104fe40000004100 */
[----:B------:R-:W-:Y:S02]  /*04f0*/  HADD2.F32 R92, -RZ, R45.H1_H1 ;  /* 0x3000002dff5c7230 */ /* 0x000fe40000004100 */
[--C-:B------:R-:W-:Y:S02]  /*0500*/  HADD2.F32 R45, -RZ, R46.reuse.H0_H0 ;  /* 0x2000002eff2d7230 */ /* 0x100fe40000004100 */
[----:B------:R-:W-:Y:S02]  /*0510*/  HADD2.F32 R46, -RZ, R46.H1_H1 ;  /* 0x3000002eff2e7230 */ /* 0x000fe40000004100 */
.L_x_4408:
        /* <DEDUP_REMOVED lines=30> */
[----:B-----5:R-:W-:Y:S01]  /*0700*/  HADD2.F32 R59, -RZ, R36.H0_H0 ;  /* 0x20000024ff3b7230 */ /* 0x020fe20000004100 */
[----:B------:R-:W-:Y:S05]  /*0710*/  BRA `(.L_x_4285) ;  /* 0x0000004000007947 */ /* 0x000fea0003800000 */
.L_x_4284:
[----:B0----5:R-:W-:Y:S02]  /*0720*/  HADD2.F32 R59, -RZ, R40.H0_H0 ;  /* 0x20000028ff3b7230 */ /* 0x021fe40000004100 */
[----:B------:R-:W-:-:S03]  /*0730*/  @P0 HADD2.F32 R48, -RZ, R36.H0_H0 ;  /* 0x20000024ff300230 */ /* 0x000fc60000004100 */
[----:B------:R-:W-:-:S04]  /*0740*/  FMUL.FTZ R59, R59, c[0x0][0x1ec] ;  /* 0x00007b003b3b7a20 */ /* 0x000fc80000410000 */
[----:B------:R-:W-:Y:S02]  /*0750*/  @P0 FADD.FTZ R59, R59, R48 ;  /* 0x000000303b3b0221 */ /* 0x000fe40000010000 */
.L_x_4285:
[----:B------:R-:W-:Y:S05]  /*0760*/  BSYNC B0 ;  /* 0x0000000000007941 */ /* 0x000fea0003800000 */
.L_x_4283:
[----:B------:R-:W-:Y:S01]  /*0770*/  BSSY B0, `(.L_x_4286) ;  /* 0x000000a000007945 */ /* 0x000fe20003800000 */
[----:B------:R-:W-:Y:S05]  /*0780*/  @P2 BRA `(.L_x_4287) ;  /* 0x0000004000002947 */ /* 0x000fea0003800000 */
[----:B------:R-:W-:Y:S01]  /*0790*/  HFMA2.MMA R58, -RZ, RZ, 0, 0 ;  /* 0x00000000ff3a7435 */ /* 0x000fe200000001ff */
[----:B------:R-:W-:Y:S05]  /*07a0*/  @!P0 BRA `(.L_x_4288) ;  /* 0x0000006000008947 */ /* 0x000fea0003800000 */
[----:B-----5:R-:W-:Y:S01]  /*07b0*/  HADD2.F32 R58, -RZ, R36.H1_H1 ;  /* 0x30000024ff3a7230 */ /* 0x020fe20000004100 */
[----:B------:R-:W-:Y:S05]  /*07c0*/  BRA `(.L_x_4288) ;  /* 0x0000004000007947 */ /* 0x000fea0003800000 */
.L_x_4287:
[----:B-----5:R-:W-:Y:S02]  /*07d0*/  HADD2.F32 R58, -RZ, R40.H1_H1 ;  /* 0x30000028ff3a7230 */ /* 0x020fe40000004100 */
[----:B------:R-:W-:-:S03]  /*07e0*/  @P0 HADD2.F32 R49, -RZ, R36.H1_H1 ;  /* 0x30000024ff310230 */ /* 0x000fc60000004100 */
[----:B------:R-:W-:-:S04]  /*07f0*/  FMUL.FTZ R58, R58, c[0x0][0x1ec] ;  /* 0x00007b003a3a7a20 */ /* 0x000fc80000410000 */
[----:B------:R-:W-:Y:S02]  /*0800*/  @P0 FADD.FTZ R58, R58, R49 ;  /* 0x000000313a3a0221 */ /* 0x000fe40000010000 */
.L_x_4288:
[----:B------:R-:W-:Y:S05]  /*0810*/  BSYNC B0 ;  /* 0x0000000000007941 */ /* 0x000fea0003800000 */
.L_x_4286:
[----:B------:R-:W-:Y:S01]  /*0820*/  BSSY B0, `(.L_x_4289) ;  /* 0x000000a000007945 */ /* 0x000fe20003800000 */
[----:B------:R-:W-:Y:S05]  /*0830*/  @P2 BRA `(.L_x_4290) ;  /* 0x0000004000002947 */ /* 0x000fea0003800000 */
[----:B------:R-:W-:Y:S01]  /*0840*/  MOV R57, RZ ;  /* 0x000000ff00397202 */ /* 0x000fe20000000f00 */
[----:B------:R-:W-:Y:S05]  /*0850*/  @!P0 BRA `(.L_x_4291) ;  /* 0x0000006000008947 */ /* 0x000fea0003800000 */
[----:B-----5:R-:W-:Y:S01]  /*0860*/  HADD2.F32 R57, -RZ, R37.H0_H0 ;  /* 0x20000025ff397230 */ /* 0x020fe20000004100 */
[----:B------:R-:W-:Y:S05]  /*0870*/  BRA `(.L_x_4291) ;  /* 0x0000004000007947 */ /* 0x000fea0003800000 */
.L_x_4290:
[----:B-----5:R-:W-:Y:S02]  /*0880*/  HADD2.F32 R57, -RZ, R41.H0_H0 ;  /* 0x20000029ff397230 */ /* 0x020fe40000004100 */
[----:B------:R-:W-:-:S03]  /*0890*/  @P0 HADD2.F32 R48, -RZ, R37.H0_H0 ;  /* 0x20000025ff300230 */ /* 0x000fc60000004100 */
[----:B------:R-:W-:-:S04]  /*08a0*/  FMUL.FTZ R57, R57, c[0x0][0x1ec] ;  /* 0x00007b0039397a20 */ /* 0x000fc80000410000 */
[----:B------:R-:W-:Y:S02]  /*08b0*/  @P0 FADD.FTZ R57, R57, R48 ;  /* 0x0000003039390221 */ /* 0x000fe40000010000 */
.L_x_4291:
[----:B------:R-:W-:Y:S05]  /*08c0*/  BSYNC B0 ;  /* 0x0000000000007941 */ /* 0x000fea0003800000 */
.L_x_4289:
[----:B------:R-:W-:Y:S01]  /*08d0*/  BSSY B0, `(.L_x_4292) ;  /* 0x000000a000007945 */ /* 0x000fe20003800000 */
[----:B------:R-:W-:Y:S05]  /*08e0*/  @P2 BRA `(.L_x_4293) ;  /* 0x0000004000002947 */ /* 0x000fea0003800000 */
[----:B------:R-:W-:Y:S01]  /*08f0*/  HFMA2.MMA R56, -RZ, RZ, 0, 0 ;  /* 0x00000000ff387435 */ /* 0x000fe200000001ff */
[----:B------:R-:W-:Y:S05]  /*0900*/  @!P0 BRA `(.L_x_4294) ;  /* 0x0000006000008947 */ /* 0x000fea0003800000 */
[----:B-----5:R-:W-:Y:S01]  /*0910*/  HADD2.F32 R56, -RZ, R37.H1_H1 ;  /* 0x30000025ff387230 */ /* 0x020fe20000004100 */
[----:B------:R-:W-:Y:S05]  /*0920*/  BRA `(.L_x_4294) ;  /* 0x0000004000007947 */ /* 0x000fea0003800000 */
.L_x_4293:
[----:B-----5:R-:W-:Y:S02]  /*0930*/  HADD2.F32 R56, -RZ, R41.H1_H1 ;  /* 0x30000029ff387230 */ /* 0x020fe40000004100 */
[----:B------:R-:W-:-:S03]  /*0940*/  @P0 HADD2.F32 R49, -RZ, R37.H1_H1 ;  /* 0x30000025ff310230 */ /* 0x000fc60000004100 */
[----:B------:R-:W-:-:S04]  /*0950*/  FMUL.FTZ R56, R56, c[0x0][0x1ec] ;  /* 0x00007b0038387a20 */ /* 0x000fc80000410000 */
[----:B------:R-:W-:Y:S02]  /*0960*/  @P0 FADD.FTZ R56, R56, R49 ;  /* 0x0000003138380221 */ /* 0x000fe40000010000 */
.L_x_4294:
[----:B------:R-:W-:Y:S05]  /*0970*/  BSYNC B0 ;  /* 0x0000000000007941 */ /* 0x000fea0003800000 */
.L_x_4292:
[----:B------:R-:W-:Y:S01]  /*0980*/  BSSY B0, `(.L_x_4295) ;  /* 0x000000a000007945 */ /* 0x000fe20003800000 */
[----:B------:R-:W-:Y:S05]  /*0990*/  @P2 BRA `(.L_x_4296) ;  /* 0x0000004000002947 */ /* 0x000fea0003800000 */
[----:B------:R-:W-:Y:S01]  /*09a0*/  MOV R55, RZ ;  /* 0x000000ff00377202 */ /* 0x000fe20000000f00 */
[----:B------:R-:W-:Y:S05]  /*09b0*/  @!P0 BRA `(.L_x_4297) ;  /* 0x0000006000008947 */ /* 0x000fea0003800000 */
[----:B-----5:R-:W-:Y:S01]  /*09c0*/  HADD2.F32 R55, -RZ, R38.H0_H0 ;  /* 0x20000026ff377230 */ /* 0x020fe20000004100 */
[----:B------:R-:W-:Y:S05]  /*09d0*/  BRA `(.L_x_4297) ;  /* 0x0000004000007947 */ /* 0x000fea0003800000 */
.L_x_4296:
[----:B-----5:R-:W-:Y:S02]  /*09e0*/  HADD2.F32 R55, -RZ, R42.H0_H0 ;  /* 0x2000002aff377230 */ /* 0x020fe40000004100 */
[----:B------:R-:W-:-:S03]  /*09f0*/  @P0 HADD2.F32 R48, -RZ, R38.H0_H0 ;  /* 0x20000026ff300230 */ /* 0x000fc60000004100 */
[----:B------:R-:W-:-:S04]  /*0a00*/  FMUL.FTZ R55, R55, c[0x0][0x1ec] ;  /* 0x00007b0037377a20 */ /* 0x000fc80000410000 */
[----:B------:R-:W-:Y:S02]  /*0a10*/  @P0 FADD.FTZ R55, R55, R48 ;  /* 0x0000003037370221 */ /* 0x000fe40000010000 */
.L_x_4297:
[----:B------:R-:W-:Y:S05]  /*0a20*/  BSYNC B0 ;  /* 0x0000000000007941 */ /* 0x000fea0003800000 */
.L_x_4295:
[----:B------:R-:W-:Y:S01]  /*0a30*/  BSSY B0, `(.L_x_4298) ;  /* 0x000000a000007945 */ /* 0x000fe20003800000 */
[----:B------:R-:W-:Y:S05]  /*0a40*/  @P2 BRA `(.L_x_4299) ;  /* 0x0000004000002947 */ /* 0x000fea0003800000 */
[----:B------:R-:W-:Y:S01]  /*0a50*/  HFMA2.MMA R54, -RZ, RZ, 0, 0 ;  /* 0x00000000ff367435 */ /* 0x000fe200000001ff */
[----:B------:R-:W-:Y:S05]  /*0a60*/  @!P0 BRA `(.L_x_4300) ;  /* 0x0000006000008947 */ /* 0x000fea0003800000 */
[----:B-----5:R-:W-:Y:S01]  /*0a70*/  HADD2.F32 R54, -RZ, R38.H1_H1 ;  /* 0x30000026ff367230 */ /* 0x020fe20000004100 */
[----:B------:R-:W-:Y:S05]  /*0a80*/  BRA `(.L_x_4300) ;  /* 0x0000004000007947 */ /* 0x000fea0003800000 */
.L_x_4299:
[----:B-----5:R-:W-:Y:S02]  /*0a90*/  HADD2.F32 R54, -RZ, R42.H1_H1 ;  /* 0x3000002aff367230 */ /* 0x020fe40000004100 */
[----:B------:R-:W-:-:S03]  /*0aa0*/  @P0 HADD2.F32 R49, -RZ, R38.H1_H1 ;  /* 0x30000026ff310230 */ /* 0x000fc60000004100 */
[----:B------:R-:W-:-:S04]  /*0ab0*/  FMUL.FTZ R54, R54, c[0x0][0x1ec] ;  /* 0x00007b0036367a20 */ /* 0x000fc80000410000 */
[----:B------:R-:W-:Y:S02]  /*0ac0*/  @P0 FADD.FTZ R54, R54, R49 ;  /* 0x0000003136360221 */ /* 0x000fe40000010000 */
.L_x_4300:
[----:B------:R-:W-:Y:S05]  /*0ad0*/  BSYNC B0 ;  /* 0x0000000000007941 */ /* 0x000fea0003800000 */
.L_x_4298:
[----:B------:R-:W-:Y:S01]  /*0ae0*/  BSSY B0, `(.L_x_4301) ;  /* 0x000000a000007945 */ /* 0x000fe20003800000 */
[----:B------:R-:W-:Y:S05]  /*0af0*/  @P2 BRA `(.L_x_4302) ;  /* 0x0000004000002947 */ /* 0x000fea0003800000 */
[----:B------:R-:W-:Y:S01]  /*0b00*/  MOV R53, RZ ;  /* 0x000000ff00357202 */ /* 0x000fe20000000f00 */
[----:B------:R-:W-:Y:S05]  /*0b10*/  @!P0 BRA `(.L_x_4303) ;  /* 0x0000006000008947 */ /* 0x000fea0003800000 */
[----:B-----5:R-:W-:Y:S01]  /*0b20*/  HADD2.F32 R53, -RZ, R39.H0_H0 ;  /* 0x20000027ff357230 */ /* 0x020fe20000004100 */
[----:B------:R-:W-:Y:S05]  /*0b30*/  BRA `(.L_x_4303) ;  /* 0x0000004000007947 */ /* 0x000fea0003800000 */
.L_x_4302:
[----:B-----5:R-:W-:Y:S02]  /*0b40*/  HADD2.F32 R53, -RZ, R43.H0_H0 ;  /* 0x2000002bff357230 */ /* 0x020fe40000004100 */
[----:B------:R-:W-:-:S03]  /*0b50*/  @P0 HADD2.F32 R48, -RZ, R39.H0_H0 ;  /* 0x20000027ff300230 */ /* 0x000fc60000004100 */
[----:B------:R-:W-:-:S04]  /*0b60*/  FMUL.FTZ R53, R53, c[0x0][0x1ec] ;  /* 0x00007b0035357a20 */ /* 0x000fc80000410000 */
[----:B------:R-:W-:Y:S02]  /*0b70*/  @P0 FADD.FTZ R53, R53, R48 ;  /* 0x0000003035350221 */ /* 0x000fe40000010000 */
.L_x_4303:
[----:B------:R-:W-:Y:S05]  /*0b80*/  BSYNC B0 ;  /* 0x0000000000007941 */ /* 0x000fea0003800000 */
.L_x_4301:
[----:B------:R-:W-:Y:S01]  /*0b90*/  BSSY B0, `(.L_x_4304) ;  /* 0x000000a000007945 */ /* 0x000fe20003800000 */
[----:B------:R-:W-:Y:S05]  /*0ba0*/  @P2 BRA `(.L_x_4305) ;  /* 0x0000004000002947 */ /* 0x000fea0003800000 */
[----:B------:R-:W-:Y:S01]  /*0bb0*/  HFMA2.MMA R52, -RZ, RZ, 0, 0 ;  /* 0x00000000ff347435 */ /* 0x000fe200000001ff */
[----:B------:R-:W-:Y:S05]  /*0bc0*/  @!P0 BRA `(.L_x_4306) ;  /* 0x0000006000008947 */ /* 0x000fea0003800000 */
[----:B-----5:R-:W-:Y:S01]  /*0bd0*/  HADD2.F32 R52, -RZ, R39.H1_H1 ;  /* 0x30000027ff347230 */ /* 0x020fe20000004100 */
[----:B------:R-:W-:Y:S05]  /*0be0*/  BRA `(.L_x_4306) ;  /* 0x0000004000007947 */ /* 0x000fea0003800000 */
.L_x_4305:
[----:B-----5:R-:W-:Y:S02]  /*0bf0*/  HADD2.F32 R52, -RZ, R43.H1_H1 ;  /* 0x3000002bff347230 */ /* 0x020fe40000004100 */
[----:B------:R-:W-:-:S03]  /*0c00*/  @P0 HADD2.F32 R49, -RZ, R39.H1_H1 ;  /* 0x30000027ff310230 */ /* 0x000fc60000004100 */
[----:B------:R-:W-:-:S04]  /*0c10*/  FMUL.FTZ R52, R52, c[0x0][0x1ec] ;  /* 0x00007b0034347a20 */ /* 0x000fc80000410000 */
[----:B------:R-:W-:Y:S02]  /*0c20*/  @P0 FADD.FTZ R52, R52, R49 ;  /* 0x0000003134340221 */ /* 0x000fe40000010000 */
.L_x_4306:
[----:B------:R-:W-:Y:S05]  /*0c30*/  BSYNC B0 ;  /* 0x0000000000007941 */ /* 0x000fea0003800000 */
.L_x_4304:
[----:B------:R-:W-:Y:S02]  /*0c40*/  MOV R95, 0x10 ;  /* 0x00000010005f7802 */ /* 0x000fe40000000f00 */
[----:B------:R-:W-:Y:S02]  /*0c50*/  @P1 IADD3 R64, R113, 0x20, RZ ;  /* 0x0000002071401810 */ /* 0x000fe40007ffe0ff */
[C---:B------:R-:W-:Y:S01]  /*0c60*/  IADD3 R100, R112.reuse, 0x20, RZ ;  /* 0x0000002070647810 */ /* 0x040fe20007ffe0ff */
[----:B------:R-:W-:Y:S01]  /*0c70*/  IMAD.WIDE.U32 R66, R112, R95, c[0x0][0x188] ;  /* 0x0000620070427625 */ /* 0x000fe200078e005f */
[----:B------:R-:W-:Y:S02]  /*0c80*/  F2FP.PACK_AB R51, R52, R53 ;  /* 0x000000353433723e */ /* 0x000fe400000000ff */
[----:B------:R-:W-:Y:S01]  /*0c90*/  F2FP.PACK_AB R50, R54, R55 ;  /* 0x000000373632723e */ /* 0x000fe200000000ff */
[----:B------:R-:W-:Y:S01]  /*0ca0*/  @P1 IMAD.WIDE.U32 R64, R64, R95, c[0x0][0x170] ;  /* 0x00005c0040401625 */ /* 0x000fe200078e005f */
[----:B------:R-:W-:-:S02]  /*0cb0*/  F2FP.PACK_AB R49, R56, R57 ;  /* 0x000000393831723e */ /* 0x000fc400000000ff */
[----:B------:R-:W-:Y:S01]  /*0cc0*/  F2FP.PACK_AB R48, R58, R59 ;  /* 0x0000003b3a30723e */ /* 0x000fe200000000ff */
        /* <DEDUP_REMOVED lines=8> */
[----:B-----5:R-:W-:Y:S01]  /*0d50*/  HADD2.F32 R94, -RZ, R36.H0_H0 ;  /* 0x20000024ff5e7230 */ /* 0x020fe20000004100 */
[----:B------:R-:W-:Y:S05]  /*0d60*/  BRA `(.L_x_4309) ;  /* 0x0000004000007947 */ /* 0x000fea0003800000 */
.L_x_4308:
[----:B-----5:R-:W-:Y:S02]  /*0d70*/  HADD2.F32 R94, -RZ, R40.H0_H0 ;  /* 0x20000028ff5e7230 */ /* 0x020fe40000004100 */
[----:B0-----:R-:W-:-:S03]  /*0d80*/  @P0 HADD2.F32 R49, -RZ, R36.H0_H0 ;  /* 0x20000024ff310230 */ /* 0x001fc60000004100 */
[----:B------:R-:W-:-:S04]  /*0d90*/  FMUL.FTZ R94, R94, c[0x0][0x1ec] ;  /* 0x00007b005e5e7a20 */ /* 0x000fc80000410000 */
[----:B------:R-:W-:Y:S02]  /*0da0*/  @P0 FADD.FTZ R94, R49, R94 ;  /* 0x0000005e315e0221 */ /* 0x000fe40000010000 */
.L_x_4309:
[----:B------:R-:W-:Y:S05]  /*0db0*/  BSYNC B0 ;  /* 0x0000000000007941 */ /* 0x000fea0003800000 */
.L_x_4307:
[----:B------:R-:W-:Y:S01]  /*0dc0*/  BSSY B0, `(.L_x_4310) ;  /* 0x000000a000007945 */ /* 0x000fe20003800000 */
[----:B------:R-:W-:Y:S05]  /*0dd0*/  @P2 BRA `(.L_x_4311) ;  /* 0x0000004000002947 */ /* 0x000fea0003800000 */
[----:B------:R-:W-:Y:S01]  /*0de0*/  MOV R93, RZ ;  /* 0x000000ff005d7202 */ /* 0x000fe20000000f00 */
[----:B------:R-:W-:Y:S05]  /*0df0*/  @!P0 BRA `(.L_x_4312) ;  /* 0x0000006000008947 */ /* 0x000fea0003800000 */
[----:B-----5:R-:W-:Y:S01]  /*0e00*/  HADD2.F32 R93, -RZ, R36.H1_H1 ;  /* 0x30000024ff5d7230 */ /* 0x020fe20000004100 */
[----:B------:R-:W-:Y:S05]  /*0e10*/  BRA `(.L_x_4312) ;  /* 0x0000004000007947 */ /* 0x000fea0003800000 */
.L_x_4311:
[----:B-----5:R-:W-:Y:S02]  /*0e20*/  HADD2.F32 R93, -RZ, R40.H1_H1 ;  /* 0x30000028ff5d7230 */ /* 0x020fe40000004100 */
[----:B0-----:R-:W-:-:S03]  /*0e30*/  @P0 HADD2.F32 R48, -RZ, R36.H1_H1 ;  /* 0x30000024ff300230 */ /* 0x001fc60000004100 */
[----:B------:R-:W-:-:S04]  /*0e40*/  FMUL.FTZ R93, R93, c[0x0][0x1ec] ;  /* 0x00007b005d5d7a20 */ /* 0x000fc80000410000 */
[----:B------:R-:W-:Y:S02]  /*0e50*/  @P0 FADD.FTZ R93, R48, R93 ;  /* 0x0000005d305d0221 */ /* 0x000fe40000010000 */
.L_x_4312:
[----:B------:R-:W-:Y:S05]  /*0e60*/  BSYNC B0 ;  /* 0x0000000000007941 */ /* 0x000fea0003800000 */
.L_x_4310:
[----:B------:R-:W-:Y:S01]  /*0e70*/  BSSY B0, `(.L_x_4313) ;  /* 0x000000a000007945 */ /* 0x000fe20003800000 */
[----:B------:R-:W-:Y:S05]  /*0e80*/  @P2 BRA `(.L_x_4314) ;  /* 0x0000004000002947 */ /* 0x000fea0003800000 */
[----:B0-----:R-:W-:Y:S01]  /*0e90*/  HFMA2.MMA R67, -RZ, RZ, 0, 0 ;  /* 0x00000000ff437435 */ /* 0x001fe200000001ff */
[----:B------:R-:W-:Y:S05]  /*0ea0*/  @!P0 BRA `(.L_x_4315) ;  /* 0x0000006000008947 */ /* 0x000fea0003800000 */
[----:B-----5:R-:W-:Y:S01]  /*0eb0*/  HADD2.F32 R67, -RZ, R37.H0_H0 ;  /* 0x20000025ff437230 */ /* 0x020fe20000004100 */
[----:B------:R-:W-:Y:S05]  /*0ec0*/  BRA `(.L_x_4315) ;  /* 0x0000004000007947 */ /* 0x000fea0003800000 */
.L_x_4314:
[----:B0----5:R-:W-:Y:S02]  /*0ed0*/  HADD2.F32 R67, -RZ, R41.H0_H0 ;  /* 0x20000029ff437230 */ /* 0x021fe40000004100 */
[----:B------:R-:W-:-:S03]  /*0ee0*/  @P0 HADD2.F32 R48, -RZ, R37.H0_H0 ;  /* 0x20000025ff300230 */ /* 0x000fc60000004100 */
[----:B------:R-:W-:-:S04]  /*0ef0*/  FMUL.FTZ R67, R67, c[0x0][0x1ec] ;  /* 0x00007b0043437a20 */ /* 0x000fc80000410000 */
[----:B------:R-:W-:Y:S02]  /*0f00*/  @P0 FADD.FTZ R67, R48, R67 ;  /* 0x0000004330430221 */ /* 0x000fe40000010000 */
.L_x_4315:
[----:B------:R-:W-:Y:S05]  /*0f10*/  BSYNC B0 ;  /* 0x0000000000007941 */ /* 0x000fea0003800000 */
.L_x_4313:
[----:B------:R-:W-:Y:S01]  /*0f20*/  BSSY B0, `(.L_x_4316) ;  /* 0x000000a000007945 */ /* 0x000fe20003800000 */
[----:B------:R-:W-:Y:S05]  /*0f30*/  @P2 BRA `(.L_x_4317) ;  /* 0x0000004000002947 */ /* 0x000fea0003800000 */
[----:B------:R-:W-:Y:S01]  /*0f40*/  MOV R66, RZ ;  /* 0x000000ff00427202 */ /* 0x000fe20000000f00 */
[----:B------:R-:W-:Y:S05]  /*0f50*/  @!P0 BRA `(.L_x_4318) ;  /* 0x0000006000008947 */ /* 0x000fea0003800000 */
[----:B-----5:R-:W-:Y:S01]  /*0f60*/  HADD2.F32 R66, -RZ, R37.H1_H1 ;  /* 0x30000025ff427230 */ /* 0x020fe20000004100 */
[----:B------:R-:W-:Y:S05]  /*0f70*/  BRA `(.L_x_4318) ;  /* 0x0000004000007947 */ /* 0x000fea0003800000 */
.L_x_4317:
[----:B-----5:R-:W-:Y:S02]  /*0f80*/  HADD2.F32 R66, -RZ, R41.H1_H1 ;  /* 0x30000029ff427230 */ /* 0x020fe40000004100 */
[----:B------:R-:W-:-:S03]  /*0f90*/  @P0 HADD2.F32 R49, -RZ, R37.H1_H1 ;  /* 0x30000025ff310230 */ /* 0x000fc60000004100 */
[----:B------:R-:W-:-:S04]  /*0fa0*/  FMUL.FTZ R66, R66, c[0x0][0x1ec] ;  /* 0x00007b0042427a20 */ /* 0x000fc80000410000 */
[----:B------:R-:W-:Y:S02]  /*0fb0*/  @P0 FADD.FTZ R66, R49, R66 ;  /* 0x0000004231420221 */ /* 0x000fe40000010000 */
.L_x_4318:
[----:B------:R-:W-:Y:S05]  /*0fc0*/  BSYNC B0 ;  /* 0x0000000000007941 */ /* 0x000fea0003800000 */
.L_x_4316:
[----:B------:R-:W-:Y:S01]  /*0fd0*/  BSSY B0, `(.L_x_4319) ;  /* 0x000000a000007945 */ /* 0x000fe20003800000 */
[----:B------:R-:W-:Y:S05]  /*0fe0*/  @P2 BRA `(.L_x_4320) ;  /* 0x0000004000002947 */ /* 0x000fea0003800000 */
[----:B------:R-:W-:Y:S01]  /*0ff0*/  HFMA2.MMA R65, -RZ, RZ, 0, 0 ;  /* 0x00000000ff417435 */ /* 0x000fe200000001ff */
[----:B------:R-:W-:Y:S05]  /*1000*/  @!P0 BRA `(.L_x_4321) ;  /* 0x0000006000008947 */ /* 0x000fea0003800000 */
[----:B-----5:R-:W-:Y:S01]  /*1010*/  HADD2.F32 R65, -RZ, R38.H0_H0 ;  /* 0x20000026ff417230 */ /* 0x020fe20000004100 */
[----:B------:R-:W-:Y:S05]  /*1020*/  BRA `(.L_x_4321) ;  /* 0x0000004000007947 */ /* 0x000fea0003800000 */
.L_x_4320:
[----:B-----5:R-:W-:Y:S02]  /*1030*/  HADD2.F32 R65, -RZ, R42.H0_H0 ;  /* 0x2000002aff417230 */ /* 0x020fe40000004100 */
[----:B------:R-:W-:-:S03]  /*1040*/  @P0 HADD2.F32 R48, -RZ, R38.H0_H0 ;  /* 0x20000026ff300230 */ /* 0x000fc60000004100 */
[----:B------:R-:W-:-:S04]  /*1050*/  FMUL.FTZ R65, R65, c[0x0][0x1ec] ;  /* 0x00007b0041417a20 */ /* 0x000fc80000410000 */
[----:B------:R-:W-:Y:S02]  /*1060*/  @P0 FADD.FTZ R65, R48, R65 ;  /* 0x0000004130410221 */ /* 0x000fe40000010000 */
.L_x_4321:
[----:B------:R-:W-:Y:S05]  /*1070*/  BSYNC B0 ;  /* 0x0000000000007941 */ /* 0x000fea0003800000 */
.L_x_4319:
[----:B------:R-:W-:Y:S01]  /*1080*/  BSSY B0, `(.L_x_4322) ;  /* 0x000000a000007945 */ /* 0x000fe20003800000 */
[----:B------:R-:W-:Y:S05]  /*1090*/  @P2 BRA `(.L_x_4323) ;  /* 0x0000004000002947 */ /* 0x000fea0003800000 */
[----:B------:R-:W-:Y:S01]  /*10a0*/  MOV R64, RZ ;  /* 0x000000ff00407202 */ /* 0x000fe20000000f00 */
[----:B------:R-:W-:Y:S05]  /*10b0*/  @!P0 BRA `(.L_x_4324) ;  /* 0x0000006000008947 */ /* 0x000fea0003800000 */
[----:B-----5:R-:W-:Y:S01]  /*10c0*/  HADD2.F32 R64, -RZ, R38.H1_H1 ;  /* 0x30000026ff407230 */ /* 0x020fe20000004100 */
[----:B------:R-:W-:Y:S05]  /*10d0*/  BRA `(.L_x_4324) ;  /* 0x0000004000007947 */ /* 0x000fea0003800000 */
.L_x_4323:
[----:B-----5:R-:W-:Y:S02]  /*10e0*/  HADD2.F32 R64, -RZ, R42.H1_H1 ;  /* 0x3000002aff407230 */ /* 0x020fe40000004100 */
[----:B------:R-:W-:-:S03]  /*10f0*/  @P0 HADD2.F32 R49, -RZ, R38.H1_H1 ;  /* 0x30000026ff310230 */ /* 0x000fc60000004100 */
[----:B------:R-:W-:-:S04]  /*1100*/  FMUL.FTZ R64, R64, c[0x0][0x1ec] ;  /* 0x00007b0040407a20 */ /* 0x000fc80000410000 */
[----:B------:R-:W-:Y:S02]  /*1110*/  @P0 FADD.FTZ R64, R49, R64 ;  /* 0x0000004031400221 */ /* 0x000fe40000010000 */
.L_x_4324:
[----:B------:R-:W-:Y:S05]  /*1120*/  BSYNC B0 ;  /* 0x0000000000007941 */ /* 0x000fea0003800000 */
.L_x_4322:
[----:B------:R-:W-:Y:S01]  /*1130*/  BSSY B0, `(.L_x_4325) ;  /* 0x000000a000007945 */ /* 0x000fe20003800000 */
[----:B------:R-:W-:Y:S05]  /*1140*/  @P2 BRA `(.L_x_4326) ;  /* 0x0000004000002947 */ /* 0x000fea0003800000 */
[----:B------:R-:W-:Y:S01]  /*1150*/  HFMA2.MMA R63, -RZ, RZ, 0, 0 ;  /* 0x00000000ff3f7435 */ /* 0x000fe200000001ff */
[----:B------:R-:W-:Y:S05]  /*1160*/  @!P0 BRA `(.L_x_4327) ;  /* 0x0000006000008947 */ /* 0x000fea0003800000 */
[----:B-----5:R-:W-:Y:S01]  /*1170*/  HADD2.F32 R63, -RZ, R39.H0_H0 ;  /* 0x20000027ff3f7230 */ /* 0x020fe20000004100 */
[----:B------:R-:W-:Y:S05]  /*1180*/  BRA `(.L_x_4327) ;  /* 0x0000004000007947 */ /* 0x000fea0003800000 */
.L_x_4326:
[----:B-----5:R-:W-:Y:S02]  /*1190*/  HADD2.F32 R63, -RZ, R43.H0_H0 ;  /* 0x2000002bff3f7230 */ /* 0x020fe40000004100 */
[----:B------:R-:W-:-:S03]  /*11a0*/  @P0 HADD2.F32 R48, -RZ, R39.H0_H0 ;  /* 0x20000027ff300230 */ /* 0x000fc60000004100 */
[----:B------:R-:W-:-:S04]  /*11b0*/  FMUL.FTZ R63, R63, c[0x0][0x1ec] ;  /* 0x00007b003f3f7a20 */ /* 0x000fc80000410000 */
[----:B------:R-:W-:Y:S02]  /*11c0*/  @P0 FADD.FTZ R63, R48, R63 ;  /* 0x0000003f303f0221 */ /* 0x000fe40000010000 */
.L_x_4327:
[----:B------:R-:W-:Y:S05]  /*11d0*/  BSYNC B0 ;  /* 0x0000000000007941 */ /* 0x000fea0003800000 */
.L_x_4325:
[----:B------:R-:W-:Y:S01]  /*11e0*/  BSSY B0, `(.L_x_4328) ;  /* 0x000000a000007945 */ /* 0x000fe20003800000 */
[----:B------:R-:W-:Y:S05]  /*11f0*/  @P2 BRA `(.L_x_4329) ;  /* 0x0000004000002947 */ /* 0x000fea0003800000 */
[----:B------:R-:W-:Y:S01]  /*1200*/  MOV R62, RZ ;  /* 0x000000ff003e7202 */ /* 0x000fe20000000f00 */
[----:B------:R-:W-:Y:S05]  /*1210*/  @!P0 BRA `(.L_x_4330) ;  /* 0x0000006000008947 */ /* 0x000fea0003800000 */
[----:B-----5:R-:W-:Y:S01]  /*1220*/  HADD2.F32 R62, -RZ, R39.H1_H1 ;  /* 0x30000027ff3e7230 */ /* 0x020fe20000004100 */
[----:B------:R-:W-:Y:S05]  /*1230*/  BRA `(.L_x_4330) ;  /* 0x0000004000007947 */ /* 0x000fea0003800000 */
.L_x_4329:
[----:B-----5:R-:W-:Y:S02]  /*1240*/  HADD2.F32 R62, -RZ, R43.H1_H1 ;  /* 0x3000002bff3e7230 */ /* 0x020fe40000004100 */
[----:B------:R-:W-:-:S03]  /*1250*/  @P0 HADD2.F32 R49, -RZ, R39.H1_H1 ;  /* 0x30000027ff310230 */ /* 0x000fc60000004100 */
[----:B------:R-:W-:-:S04]  /*1260*/  FMUL.FTZ R62, R62, c[0x0][0x1ec] ;  /* 0x00007b003e3e7a20 */ /* 0x000fc80000410000 */
[----:B------:R-:W-:Y:S02]  /*1270*/  @P0 FADD.FTZ R62, R49, R62 ;  /* 0x0000003e313e0221 */ /* 0x000fe40000010000 */
.L_x_4330:
[----:B------:R-:W-:Y:S05]  /*1280*/  BSYNC B0 ;  /* 0x0000000000007941 */ /* 0x000fea0003800000 */
.L_x_4328:
[----:B------:R-:W-:Y:S01]  /*1290*/  @P1 IADD3 R98, R113, 0x40, RZ ;  /* 0x0000004071621810 */ /* 0x000fe20007ffe0ff */
[----:B------:R-:W-:Y:S01]  /*12a0*/  IMAD.WIDE.U32 R100, R100, R95, c[0x0][0x188] ;  /* 0x0000620064647625 */ /* 0x000fe200078e005f */
[----:B------:R-:W-:Y:S02]  /*12b0*/  IADD3 R108, R112, 0x40, RZ ;  /* 0x00000040706c7810 */ /* 0x000fe40007ffe0ff */
[----:B------:R-:W-:Y:S01]  /*12c0*/  F2FP.PACK_AB R51, R62, R63 ;  /* 0x0000003f3e33723e */ /* 0x000fe200000000ff */
[----:B------:R-:W-:Y:S01]  /*12d0*/  @P1 IMAD.WIDE.U32 R98, R98, R95, c[0x0][0x170] ;  /* 0x00005c0062621625 */ /* 0x000fe200078e005f */
[----:B------:R-:W-:Y:S02]  /*12e0*/  F2FP.PACK_AB R50, R64, R65 ;  /* 0x000000414032723e */ /* 0x000fe400000000ff */
[----:B------:R-:W-:Y:S01]  /*12f0*/  F2FP.PACK_AB R49, R66, R67 ;  /* 0x000000434231723e */ /* 0x000fe200000000ff */
[----:B------:R-:W-:Y:S01]  /*1300*/  @P0 IMAD.WIDE.U32 R96, R108, R95, c[0x0][0x180] ;  /* 0x000060006c600625 */ /* 0x000fe200078e005f */
[----:B------:R-:W-:-:S05]  /*1310*/  F2FP.PACK_AB R48, R93, R94 ;  /* 0x0000005e5d30723e */ /* 0x000fca00000000ff */
        /* <DEDUP_REMOVED lines=9> */
.L_x_4332:
[----:B-----5:R-:W-:Y:S02]  /*13b0*/  HADD2.F32 R103, -RZ, R40.H0_H0 ;  /* 0x20000028ff677230 */ /* 0x020fe40000004100 */
[----:B0-----:R-:W-:-:S03]  /*13c0*/  @P0 HADD2.F32 R48, -RZ, R36.H0_H0 ;  /* 0x20000024ff300230 */ /* 0x001fc60000004100 */
[----:B------:R-:W-:-:S04]  /*13d0*/  FMUL.FTZ R103, R103, c[0x0][0x1ec] ;  /* 0x00007b0067677a20 */ /* 0x000fc80000410000 */
[----:B------:R-:W-:Y:S02]  /*13e0*/  @P0 FADD.FTZ R103, R48, R103 ;  /* 0x0000006730670221 */ /* 0x000fe40000010000 */
.L_x_4333:
[----:B------:R-:W-:Y:S05]  /*13f0*/  BSYNC B0 ;  /* 0x0000000000007941 */ /* 0x000fea0003800000 */
.L_x_4331:
[----:B------:R-:W-:Y:S01]  /*1400*/  BSSY B0, `(.L_x_4334) ;  /* 0x000000a000007945 */ /* 0x000fe20003800000 */
[----:B------:R-:W-:Y:S05]  /*1410*/  @P2 BRA `(.L_x_4335) ;  /* 0x0000004000002947 */ /* 0x000fea0003800000 */
[----:B------:R-:W-:Y:S01]  /*1420*/  MOV R102, RZ ;  /* 0x000000ff00667202 */ /* 0x000fe20000000f00 */
[----:B------:R-:W-:Y:S05]  /*1430*/  @!P0 BRA `(.L_x_4336) ;  /* 0x0000006000008947 */ /* 0x000fea0003800000 */
[----:B-----5:R-:W-:Y:S01]  /*1440*/  HADD2.F32 R102, -RZ, R36.H1_H1 ;  /* 0x30000024ff667230 */ /* 0x020fe20000004100 */
[----:B------:R-:W-:Y:S05]  /*1450*/  BRA `(.L_x_4336) ;  /* 0x0000004000007947 */ /* 0x000fea0003800000 */
.L_x_4335:
[----:B-----5:R-:W-:Y:S02]  /*1460*/  HADD2.F32 R102, -RZ, R40.H1_H1 ;  /* 0x30000028ff667230 */ /* 0x020fe40000004100 */
[----:B0-----:R-:W-:-:S03]  /*1470*/  @P0 HADD2.F32 R49, -RZ, R36.H1_H1 ;  /* 0x30000024ff310230 */ /* 0x001fc60000004100 */
[----:B------:R-:W-:-:S04]  /*1480*/  FMUL.FTZ R102, R102, c[0x0][0x1ec] ;  /* 0x00007b0066667a20 */ /* 0x000fc80000410000 */
[----:B------:R-:W-:Y:S02]  /*1490*/  @P0 FADD.FTZ R102, R49, R102 ;  /* 0x0000006631660221 */ /* 0x000fe40000010000 */
.L_x_4336:
[----:B------:R-:W-:Y:S05]  /*14a0*/  BSYNC B0 ;  /* 0x0000000000007941 */ /* 0x000fea0003800000 */
.L_x_4334:
[----:B------:R-:W-:Y:S01]  /*14b0*/  BSSY B0, `(.L_x_4337) ;  /* 0x000000a000007945 */ /* 0x000fe20003800000 */
[----:B------:R-:W-:Y:S05]  /*14c0*/  @P2 BRA `(.L_x_4338) ;  /* 0x0000004000002947 */ /* 0x000fea0003800000 */
[----:B0-----:R-:W-:Y:S01]  /*14d0*/  HFMA2.MMA R101, -RZ, RZ, 0, 0 ;  /* 0x00000000ff657435 */ /* 0x001fe200000001ff */
[----:B------:R-:W-:Y:S05]  /*14e0*/  @!P0 BRA `(.L_x_4339) ;  /* 0x0000006000008947 */ /* 0x000fea0003800000 */
[----:B-----5:R-:W-:Y:S01]  /*14f0*/  HADD2.F32 R101, -RZ, R37.H0_H0 ;  /* 0x20000025ff657230 */ /* 0x020fe20000004100 */
[----:B------:R-:W-:Y:S05]  /*1500*/  BRA `(.L_x_4339) ;  /* 0x0000004000007947 */ /* 0x000fea0003800000 */
.L_x_4338:
[----:B0----5:R-:W-:Y:S02]  /*1510*/  HADD2.F32 R101, -RZ, R41.H0_H0 ;  /* 0x20000029ff657230 */ /* 0x021fe40000004100 */
[----:B------:R-:W-:-:S03]  /*1520*/  @P0 HADD2.F32 R48, -RZ, R37.H0_H0 ;  /* 0x20000025ff300230 */ /* 0x000fc60000004100 */
[----:B------:R-:W-:-:S04]  /*1530*/  FMUL.FTZ R101, R101, c[0x0][0x1ec] ;  /* 0x00007b0065657a20 */ /* 0x000fc80000410000 */
[----:B------:R-:W-:Y:S02]  /*1540*/  @P0 FADD.FTZ R101, R48, R101 ;  /* 0x0000006530650221 */ /* 0x000fe40000010000 */
.L_x_4339:
[----:B------:R-:W-:Y:S05]  /*1550*/  BSYNC B0 ;  /* 0x0000000000007941 */ /* 0x000fea0003800000 */
.L_x_4337:
[----:B------:R-:W-:Y:S01]  /*1560*/  BSSY B0, `(.L_x_4340) ;  /* 0x000000a000007945 */ /* 0x000fe20003800000 */
[----:B------:R-:W-:Y:S05]  /*1570*/  @P2 BRA `(.L_x_4341) ;  /* 0x0000004000002947 */ /* 0x000fea0003800000 */
[----:B------:R-:W-:Y:S01]  /*1580*/  MOV R100, RZ ;  /* 0x000000ff00647202 */ /* 0x000fe20000000f00 */
[----:B------:R-:W-:Y:S05]  /*1590*/  @!P0 BRA `(.L_x_4342) ;  /* 0x0000006000008947 */ /* 0x000fea0003800000 */
[----:B-----5:R-:W-:Y:S01]  /*15a0*/  HADD2.F32 R100, -RZ, R37.H1_H1 ;  /* 0x30000025ff647230 */ /* 0x020fe20000004100 */
[----:B------:R-:W-:Y:S05]  /*15b0*/  BRA `(.L_x_4342) ;  /* 0x0000004000007947 */ /* 0x000fea0003800000 */
.L_x_4341:
[----:B-----5:R-:W-:Y:S02]  /*15c0*/  HADD2.F32 R100, -RZ, R41.H1_H1 ;  /* 0x30000029ff647230 */ /* 0x020fe40000004100 */
[----:B------:R-:W-:-:S03]  /*15d0*/  @P0 HADD2.F32 R49, -RZ, R37.H1_H1 ;  /* 0x30000025ff310230 */ /* 0x000fc60000004100 */
[----:B------:R-:W-:-:S04]  /*15e0*/  FMUL.FTZ R100, R100, c[0x0][0x1ec] ;  /* 0x00007b0064647a20 */ /* 0x000fc80000410000 */
[----:B------:R-:W-:Y:S02]  /*15f0*/  @P0 FADD.FTZ R100, R49, R100 ;  /* 0x0000006431640221 */ /* 0x000fe40000010000 */
.L_x_4342:
[----:B------:R-:W-:Y:S05]  /*1600*/  BSYNC B0 ;  /* 0x0000000000007941 */ /* 0x000fea0003800000 */
.L_x_4340:
[----:B------:R-:W-:Y:S01]  /*1610*/  BSSY B0, `(.L_x_4343) ;  /* 0x000000a000007945 */ /* 0x000fe20003800000 */
[----:B------:R-:W-:Y:S05]  /*1620*/  @P2 BRA `(.L_x_4344) ;  /* 0x0000004000002947 */ /* 0x000fea0003800000 */
[----:B------:R-:W-:Y:S01]  /*1630*/  HFMA2.MMA R99, -RZ, RZ, 0, 0 ;  /* 0x00000000ff637435 */ /* 0x000fe200000001ff */
[----:B------:R-:W-:Y:S05]  /*1640*/  @!P0 BRA `(.L_x_4345) ;  /* 0x0000006000008947 */ /* 0x000fea0003800000 */
[----:B-----5:R-:W-:Y:S01]  /*1650*/  HADD2.F32 R99, -RZ, R38.H0_H0 ;  /* 0x20000026ff637230 */ /* 0x020fe20000004100 */
[----:B------:R-:W-:Y:S05]  /*1660*/  BRA `(.L_x_4345) ;  /* 0x0000004000007947 */ /* 0x000fea0003800000 */
.L_x_4344:
[----:B-----5:R-:W-:Y:S02]  /*1670*/  HADD2.F32 R99, -RZ, R42.H0_H0 ;  /* 0x2000002aff637230 */ /* 0x020fe40000004100 */
[----:B------:R-:W-:-:S03]  /*1680*/  @P0 HADD2.F32 R48, -RZ, R38.H0_H0 ;  /* 0x20000026ff300230 */ /* 0x000fc60000004100 */
[----:B------:R-:W-:-:S04]  /*1690*/  FMUL.FTZ R99, R99, c[0x0][0x1ec] ;  /* 0x00007b0063637a20 */ /* 0x000fc80000410000 */
[----:B------:R-:W-:Y:S02]  /*16a0*/  @P0 FADD.FTZ R99, R48, R99 ;  /* 0x0000006330630221 */ /* 0x000fe40000010000 */
.L_x_4345:
[----:B------:R-:W-:Y:S05]  /*16b0*/  BSYNC B0 ;  /* 0x0000000000007941 */ /* 0x000fea0003800000 */
.L_x_4343:
[----:B------:R-:W-:Y:S01]  /*16c0*/  BSSY B0, `(.L_x_4346) ;  /* 0x000000a000007945 */ /* 0x000fe20003800000 */
[----:B------:R-:W-:Y:S05]  /*16d0*/  @P2 BRA `(.L_x_4347) ;  /* 0x0000004000002947 */ /* 0x000fea0003800000 */
[----:B------:R-:W-:Y:S01]  /*16e0*/  MOV R98, RZ ;  /* 0x000000ff00627202 */ /* 0x000fe20000000f00 */
[----:B------:R-:W-:Y:S05]  /*16f0*/  @!P0 BRA `(.L_x_4348) ;  /* 0x0000006000008947 */ /* 0x000fea0003800000 */
[----:B-----5:R-:W-:Y:S01]  /*1700*/  HADD2.F32 R98, -RZ, R38.H1_H1 ;  /* 0x30000026ff627230 */ /* 0x020fe20000004100 */
[----:B------:R-:W-:Y:S05]  /*1710*/  BRA `(.L_x_4348) ;  /* 0x0000004000007947 */ /* 0x000fea0003800000 */
.L_x_4347:
[----:B-----5:R-:W-:Y:S02]  /*1720*/  HADD2.F32 R98, -RZ, R42.H1_H1 ;  /* 0x3000002aff627230 */ /* 0x020fe40000004100 */
[----:B------:R-:W-:-:S03]  /*1730*/  @P0 HADD2.F32 R49, -RZ, R38.H1_H1 ;  /* 0x30000026ff310230 */ /* 0x000fc60000004100 */
[----:B------:R-:W-:-:S04]  /*1740*/  FMUL.FTZ R98, R98, c[0x0][0x1ec] ;  /* 0x00007b0062627a20 */ /* 0x000fc80000410000 */
[----:B------:R-:W-:Y:S02]  /*1750*/  @P0 FADD.FTZ R98, R49, R98 ;  /* 0x0000006231620221 */ /* 0x000fe40000010000 */
.L_x_4348:
[----:B------:R-:W-:Y:S05]  /*1760*/  BSYNC B0 ;  /* 0x0000000000007941 */ /* 0x000fea0003800000 */
.L_x_4346:
[----:B------:R-:W-:Y:S01]  /*1770*/  BSSY B0, `(.L_x_4349) ;  /* 0x000000a000007945 */ /* 0x000fe20003800000 */
[----:B------:R-:W-:Y:S05]  /*1780*/  @P2 BRA `(.L_x_4350) ;  /* 0x0000004000002947 */ /* 0x000fea0003800000 */
[----:B------:R-:W-:Y:S01]  /*1790*/  HFMA2.MMA R97, -RZ, RZ, 0, 0 ;  /* 0x00000000ff617435 */ /* 0x000fe200000001ff */
[----:B------:R-:W-:Y:S05]  /*17a0*/  @!P0 BRA `(.L_x_4351) ;  /* 0x0000006000008947 */ /* 0x000fea0003800000 */
[----:B-----5:R-:W-:Y:S01]  /*17b0*/  HADD2.F32 R97, -RZ, R39.H0_H0 ;  /* 0x20000027ff617230 */ /* 0x020fe20000004100 */
[----:B------:R-:W-:Y:S05]  /*17c0*/  BRA `(.L_x_4351) ;  /* 0x0000004000007947 */ /* 0x000fea0003800000 */
.L_x_4350:
[----:B-----5:R-:W-:Y:S02]  /*17d0*/  HADD2.F32 R97, -RZ, R43.H0_H0 ;  /* 0x2000002bff617230 */ /* 0x020fe40000004100 */
[----:B------:R-:W-:-:S03]  /*17e0*/  @P0 HADD2.F32 R48, -RZ, R39.H0_H0 ;  /* 0x20000027ff300230 */ /* 0x000fc60000004100 */
[----:B------:R-:W-:-:S04]  /*17f0*/  FMUL.FTZ R97, R97, c[0x0][0x1ec] ;  /* 0x00007b0061617a20 */ /* 0x000fc80000410000 */
[----:B------:R-:W-:Y:S02]  /*1800*/  @P0 FADD.FTZ R97, R48, R97 ;  /* 0x0000006130610221 */ /* 0x000fe40000010000 */
.L_x_4351:
[----:B------:R-:W-:Y:S05]  /*1810*/  BSYNC B0 ;  /* 0x0000000000007941 */ /* 0x000fea0003800000 */
.L_x_4349:
[----:B------:R-:W-:Y:S01]  /*1820*/  BSSY B0, `(.L_x_4352) ;  /* 0x000000a000007945 */ /* 0x000fe20003800000 */
[----:B------:R-:W-:Y:S05]  /*1830*/  @P2 BRA `(.L_x_4353) ;  /* 0x0000004000002947 */ /* 0x000fea0003800000 */
[----:B------:R-:W-:Y:S01]  /*1840*/  MOV R96, RZ ;  /* 0x000000ff00607202 */ /* 0x000fe20000000f00 */
[----:B------:R-:W-:Y:S05]  /*1850*/  @!P0 BRA `(.L_x_4354) ;  /* 0x0000006000008947 */ /* 0x000fea0003800000 */
[----:B-----5:R-:W-:Y:S01]  /*1860*/  HADD2.F32 R96, -RZ, R39.H1_H1 ;  /* 0x30000027ff607230 */ /* 0x020fe20000004100 */
[----:B------:R-:W-:Y:S05]  /*1870*/  BRA `(.L_x_4354) ;  /* 0x0000004000007947 */ /* 0x000fea0003800000 */
.L_x_4353:
[----:B-----5:R-:W-:Y:S02]  /*1880*/  HADD2.F32 R96, -RZ, R43.H1_H1 ;  /* 0x3000002bff607230 */ /* 0x020fe40000004100 */
[----:B------:R-:W-:-:S03]  /*1890*/  @P0 HADD2.F32 R49, -RZ, R39.H1_H1 ;  /* 0x30000027ff310230 */ /* 0x000fc60000004100 */
[----:B------:R-:W-:-:S04]  /*18a0*/  FMUL.FTZ R96, R96, c[0x0][0x1ec] ;  /* 0x00007b0060607a20 */ /* 0x000fc80000410000 */
[----:B------:R-:W-:Y:S02]  /*18b0*/  @P0 FADD.FTZ R96, R49, R96 ;  /* 0x0000006031600221 */ /* 0x000fe40000010000 */
.L_x_4354:
[----:B------:R-:W-:Y:S05]  /*18c0*/  BSYNC B0 ;  /* 0x0000000000007941 */ /* 0x000fea0003800000 */
.L_x_4352:
        /* <DEDUP_REMOVED lines=18> */
.L_x_4356:
[----:B-----5:R-:W-:Y:S02]  /*19f0*/  HADD2.F32 R110, -RZ, R40.H0_H0 ;  /* 0x20000028ff6e7230 */ /* 0x020fe40000004100 */
[----:B0-----:R-:W-:-:S03]  /*1a00*/  @P0 HADD2.F32 R49, -RZ, R36.H0_H0 ;  /* 0x20000024ff310230 */ /* 0x001fc60000004100 */
[----:B------:R-:W-:-:S04]  /*1a10*/  FMUL.FTZ R110, R110, c[0x0][0x1ec] ;  /* 0x00007b006e6e7a20 */ /* 0x000fc80000410000 */
[----:B------:R-:W-:Y:S02]  /*1a20*/  @P0 FADD.FTZ R110, R49, R110 ;  /* 0x0000006e316e0221 */ /* 0x000fe40000010000 */
.L_x_4357:
[----:B------:R-:W-:Y:S05]  /*1a30*/  BSYNC B0 ;  /* 0x0000000000007941 */ /* 0x000fea0003800000 */
.L_x_4355:
[----:B------:R-:W-:Y:S01]  /*1a40*/  BSSY B0, `(.L_x_4358) ;  /* 0x000000a000007945 */ /* 0x000fe20003800000 */
[----:B------:R-:W-:Y:S05]  /*1a50*/  @P2 BRA `(.L_x_4359) ;  /* 0x0000004000002947 */ /* 0x000fea0003800000 */
[----:B0-----:R-:W-:Y:S01]  /*1a60*/  MOV R107, RZ ;  /* 0x000000ff006b7202 */ /* 0x001fe20000000f00 */
[----:B------:R-:W-:Y:S05]  /*1a70*/  @!P0 BRA `(.L_x_4360) ;  /* 0x0000006000008947 */ /* 0x000fea0003800000 */
[----:B-----5:R-:W-:Y:S01]  /*1a80*/  HADD2.F32 R107, -RZ, R36.H1_H1 ;  /* 0x30000024ff6b7230 */ /* 0x020fe20000004100 */
[----:B------:R-:W-:Y:S05]  /*1a90*/  BRA `(.L_x_4360) ;  /* 0x0000004000007947 */ /* 0x000fea0003800000 */
.L_x_4359:
[----:B0----5:R-:W-:Y:S02]  /*1aa0*/  HADD2.F32 R107, -RZ, R40.H1_H1 ;  /* 0x30000028ff6b7230 */ /* 0x021fe40000004100 */
[----:B------:R-:W-:-:S03]  /*1ab0*/  @P0 HADD2.F32 R48, -RZ, R36.H1_H1 ;  /* 0x30000024ff300230 */ /* 0x000fc60000004100 */
[----:B------:R-:W-:-:S04]  /*1ac0*/  FMUL.FTZ R107, R107, c[0x0][0x1ec] ;  /* 0x00007b006b6b7a20 */ /* 0x000fc80000410000 */
[----:B------:R-:W-:Y:S02]  /*1ad0*/  @P0 FADD.FTZ R107, R48, R107 ;  /* 0x0000006b306b0221 */ /* 0x000fe40000010000 */
.L_x_4360:
[----:B------:R-:W-:Y:S05]  /*1ae0*/  BSYNC B0 ;  /* 0x0000000000007941 */ /* 0x000fea0003800000 */
.L_x_4358:
[----:B------:R-:W-:Y:S01]  /*1af0*/  BSSY B0, `(.L_x_4361) ;  /* 0x000000a000007945 */ /* 0x000fe20003800000 */
[----:B------:R-:W-:Y:S05]  /*1b00*/  @P2 BRA `(.L_x_4362) ;  /* 0x0000004000002947 */ /* 0x000fea0003800000 */
[----:B------:R-:W-:Y:S01]  /*1b10*/  HFMA2.MMA R109, -RZ, RZ, 0, 0 ;  /* 0x00000000ff6d7435 */ /* 0x000fe200000001ff */
[----:B------:R-:W-:Y:S05]  /*1b20*/  @!P0 BRA `(.L_x_4363) ;  /* 0x0000006000008947 */ /* 0x000fea0003800000 */
[----:B-----5:R-:W-:Y:S01]  /*1b30*/  HADD2.F32 R109, -RZ, R37.H0_H0 ;  /* 0x20000025ff6d7230 */ /* 0x020fe20000004100 */
[----:B------:R-:W-:Y:S05]  /*1b40*/  BRA `(.L_x_4363) ;  /* 0x0000004000007947 */ /* 0x000fea0003800000 */
.L_x_4362:
[----:B-----5:R-:W-:Y:S02]  /*1b50*/  HADD2.F32 R109, -RZ, R41.H0_H0 ;  /* 0x20000029ff6d7230 */ /* 0x020fe40000004100 */
[----:B------:R-:W-:-:S03]  /*1b60*/  @P0 HADD2.F32 R48, -RZ, R37.H0_H0 ;  /* 0x20000025ff300230 */ /* 0x000fc60000004100 */
[----:B------:R-:W-:-:S04]  /*1b70*/  FMUL.FTZ R109, R109, c[0x0][0x1ec] ;  /* 0x00007b006d6d7a20 */ /* 0x000fc80000410000 */
[----:B------:R-:W-:Y:S02]  /*1b80*/  @P0 FADD.FTZ R109, R48, R109 ;  /* 0x0000006d306d0221 */ /* 0x000fe40000010000 */
.L_x_4363:
[----:B------:R-:W-:Y:S05]  /*1b90*/  BSYNC B0 ;  /* 0x0000000000007941 */ /* 0x000fea0003800000 */
.L_x_4361:
[----:B------:R-:W-:Y:S01]  /*1ba0*/  BSSY B0, `(.L_x_4364) ;  /* 0x000000a000007945 */ /* 0x000fe20003800000 */
[----:B------:R-:W-:Y:S05]  /*1bb0*/  @P2 BRA `(.L_x_4365) ;  /* 0x0000004000002947 */ /* 0x000fea0003800000 */
[----:B------:R-:W-:Y:S01]  /*1bc0*/  MOV R104, RZ ;  /* 0x000000ff00687202 */ /* 0x000fe20000000f00 */
[----:B------:R-:W-:Y:S05]  /*1bd0*/  @!P0 BRA `(.L_x_4366) ;  /* 0x0000006000008947 */ /* 0x000fea0003800000 */
[----:B-----5:R-:W-:Y:S01]  /*1be0*/  HADD2.F32 R104, -RZ, R37.H1_H1 ;  /* 0x30000025ff687230 */ /* 0x020fe20000004100 */
[----:B------:R-:W-:Y:S05]  /*1bf0*/  BRA `(.L_x_4366) ;  /* 0x0000004000007947 */ /* 0x000fea0003800000 */
.L_x_4365:
[----:B-----5:R-:W-:Y:S02]  /*1c00*/  HADD2.F32 R104, -RZ, R41.H1_H1 ;  /* 0x30000029ff687230 */ /* 0x020fe40000004100 */
[----:B------:R-:W-:-:S03]  /*1c10*/  @P0 HADD2.F32 R49, -RZ, R37.H1_H1 ;  /* 0x30000025ff310230 */ /* 0x000fc60000004100 */
[----:B------:R-:W-:-:S04]  /*1c20*/  FMUL.FTZ R104, R104, c[0x0][0x1ec] ;  /* 0x00007b0068687a20 */ /* 0x000fc80000410000 */
[----:B------:R-:W-:Y:S02]  /*1c30*/  @P0 FADD.FTZ R104, R49, R104 ;  /* 0x0000006831680221 */ /* 0x000fe40000010000 */
.L_x_4366:
[----:B------:R-:W-:Y:S05]  /*1c40*/  BSYNC B0 ;  /* 0x0000000000007941 */ /* 0x000fea0003800000 */
.L_x_4364:
[----:B------:R-:W-:Y:S01]  /*1c50*/  BSSY B0, `(.L_x_4367) ;  /* 0x000000a000007945 */ /* 0x000fe20003800000 */
[----:B------:R-:W-:Y:S05]  /*1c60*/  @P2 BRA `(.L_x_4368) ;  /* 0x0000004000002947 */ /* 0x000fea0003800000 */
[----:B------:R-:W-:Y:S01]  /*1c70*/  HFMA2.MMA R108, -RZ, RZ, 0, 0 ;  /* 0x00000000ff6c7435 */ /* 0x000fe200000001ff */
[----:B------:R-:W-:Y:S05]  /*1c80*/  @!P0 BRA `(.L_x_4369) ;  /* 0x0000006000008947 */ /* 0x000fea0003800000 */
[----:B-----5:R-:W-:Y:S01]  /*1c90*/  HADD2.F32 R108, -RZ, R38.H0_H0 ;  /* 0x20000026ff6c7230 */ /* 0x020fe20000004100 */
[----:B------:R-:W-:Y:S05]  /*1ca0*/  BRA `(.L_x_4369) ;  /* 0x0000004000007947 */ /* 0x000fea0003800000 */
.L_x_4368:
[----:B-----5:R-:W-:Y:S02]  /*1cb0*/  HADD2.F32 R108, -RZ, R42.H0_H0 ;  /* 0x2000002aff6c7230 */ /* 0x020fe40000004100 */
[----:B------:R-:W-:-:S03]  /*1cc0*/  @P0 HADD2.F32 R49, -RZ, R38.H0_H0 ;  /* 0x20000026ff310230 */ /* 0x000fc60000004100 */
[----:B------:R-:W-:-:S04]  /*1cd0*/  FMUL.FTZ R108, R108, c[0x0][0x1ec] ;  /* 0x00007b006c6c7a20 */ /* 0x000fc80000410000 */
[----:B------:R-:W-:Y:S02]  /*1ce0*/  @P0 FADD.FTZ R108, R49, R108 ;  /* 0x0000006c316c0221 */ /* 0x000fe40000010000 */
.L_x_4369:
[----:B------:R-:W-:Y:S05]  /*1cf0*/  BSYNC B0 ;  /* 0x0000000000007941 */ /* 0x000fea0003800000 */
.L_x_4367:
[----:B------:R-:W-:Y:S01]  /*1d00*/  BSSY B0, `(.L_x_4370) ;  /* 0x000000a000007945 */ /* 0x000fe20003800000 */
[----:B------:R-:W-:Y:S05]  /*1d10*/  @P2 BRA `(.L_x_4371) ;  /* 0x0000004000002947 */ /* 0x000fea0003800000 */
[----:B------:R-:W-:Y:S01]  /*1d20*/  MOV R105, RZ ;  /* 0x000000ff00697202 */ /* 0x000fe20000000f00 */
[----:B------:R-:W-:Y:S05]  /*1d30*/  @!P0 BRA `(.L_x_4372) ;  /* 0x0000006000008947 */ /* 0x000fea0003800000 */
[----:B-----5:R-:W-:Y:S01]  /*1d40*/  HADD2.F32 R105, -RZ, R38.H1_H1 ;  /* 0x30000026ff697230 */ /* 0x020fe20000004100 */
[----:B------:R-:W-:Y:S05]  /*1d50*/  BRA `(.L_x_4372) ;  /* 0x0000004000007947 */ /* 0x000fea0003800000 */
.L_x_4371:
[----:B-----5:R-:W-:Y:S02]  /*1d60*/  HADD2.F32 R105, -RZ, R42.H1_H1 ;  /* 0x3000002aff697230 */ /* 0x020fe40000004100 */
[----:B------:R-:W-:-:S03]  /*1d70*/  @P0 HADD2.F32 R48, -RZ, R38.H1_H1 ;  /* 0x30000026ff300230 */ /* 0x000fc60000004100 */
[----:B------:R-:W-:-:S04]  /*1d80*/  FMUL.FTZ R105, R105, c[0x0][0x1ec] ;  /* 0x00007b0069697a20 */ /* 0x000fc80000410000 */
[----:B------:R-:W-:Y:S02]  /*1d90*/  @P0 FADD.FTZ R105, R48, R105 ;  /* 0x0000006930690221 */ /* 0x000fe40000010000 */
.L_x_4372:
[----:B------:R-:W-:Y:S05]  /*1da0*/  BSYNC B0 ;  /* 0x0000000000007941 */ /* 0x000fea0003800000 */
.L_x_4370:
[----:B------:R-:W-:Y:S01]  /*1db0*/  BSSY B0, `(.L_x_4373) ;  /* 0x000000a000007945 */ /* 0x000fe20003800000 */
[----:B------:R-:W-:Y:S05]  /*1dc0*/  @P2 BRA `(.L_x_4374) ;  /* 0x0000004000002947 */ /* 0x000fea0003800000 */
[----:B------:R-:W-:Y:S01]  /*1dd0*/  HFMA2.MMA R111, -RZ, RZ, 0, 0 ;  /* 0x00000000ff6f7435 */ /* 0x000fe200000001ff */
[----:B------:R-:W-:Y:S05]  /*1de0*/  @!P0 BRA `(.L_x_4375) ;  /* 0x0000006000008947 */ /* 0x000fea0003800000 */
[----:B-----5:R-:W-:Y:S01]  /*1df0*/  HADD2.F32 R111, -RZ, R39.H0_H0 ;  /* 0x20000027ff6f7230 */ /* 0x020fe20000004100 */
[----:B------:R-:W-:Y:S05]  /*1e00*/  BRA `(.L_x_4375) ;  /* 0x0000004000007947 */ /* 0x000fea0003800000 */
.L_x_4374:
[----:B-----5:R-:W-:Y:S02]  /*1e10*/  HADD2.F32 R111, -RZ, R43.H0_H0 ;  /* 0x2000002bff6f7230 */ /* 0x020fe40000004100 */
[----:B------:R-:W-:-:S03]  /*1e20*/  @P0 HADD2.F32 R48, -RZ, R39.H0_H0 ;  /* 0x20000027ff300230 */ /* 0x000fc60000004100 */
[----:B------:R-:W-:-:S04]  /*1e30*/  FMUL.FTZ R111, R111, c[0x0][0x1ec] ;  /* 0x00007b006f6f7a20 */ /* 0x000fc80000410000 */
[----:B------:R-:W-:Y:S02]  /*1e40*/  @P0 FADD.FTZ R111, R48, R111 ;  /* 0x0000006f306f0221 */ /* 0x000fe40000010000 */
.L_x_4375:
[----:B------:R-:W-:Y:S05]  /*1e50*/  BSYNC B0 ;  /* 0x0000000000007941 */ /* 0x000fea0003800000 */
.L_x_4373:
[----:B------:R-:W-:Y:S01]  /*1e60*/  BSSY B0, `(.L_x_4376) ;  /* 0x000000a000007945 */ /* 0x000fe20003800000 */
[----:B------:R-:W-:Y:S05]  /*1e70*/  @P2 BRA `(.L_x_4377) ;  /* 0x0000004000002947 */ /* 0x000fea0003800000 */
[----:B------:R-:W-:Y:S01]  /*1e80*/  MOV R106, RZ ;  /* 0x000000ff006a7202 */ /* 0x000fe20000000f00 */
[----:B------:R-:W-:Y:S05]  /*1e90*/  @!P0 BRA `(.L_x_4378) ;  /* 0x0000006000008947 */ /* 0x000fea0003800000 */
[----:B-----5:R-:W-:Y:S01]  /*1ea0*/  HADD2.F32 R106, -RZ, R39.H1_H1 ;  /* 0x30000027ff6a7230 */ /* 0x020fe20000004100 */
[----:B------:R-:W-:Y:S05]  /*1eb0*/  BRA `(.L_x_4378) ;  /* 0x0000004000007947 */ /* 0x000fea0003800000 */
.L_x_4377:
[----:B-----5:R-:W-:Y:S02]  /*1ec0*/  HADD2.F32 R106, -RZ, R43.H1_H1 ;  /* 0x3000002bff6a7230 */ /* 0x020fe40000004100 */
[----:B------:R-:W-:-:S03]  /*1ed0*/  @P0 HADD2.F32 R49, -RZ, R39.H1_H1 ;  /* 0x30000027ff310230 */ /* 0x000fc60000004100 */
[----:B------:R-:W-:-:S04]  /*1ee0*/  FMUL.FTZ R106, R106, c[0x0][0x1ec] ;  /* 0x00007b006a6a7a20 */ /* 0x000fc80000410000 */
[----:B------:R-:W-:Y:S02]  /*1ef0*/  @P0 FADD.FTZ R106, R49, R106 ;  /* 0x0000006a316a0221 */ /* 0x000fe40000010000 */
.L_x_4378:
[----:B------:R-:W-:Y:S05]  /*1f00*/  BSYNC B0 ;  /* 0x0000000000007941 */ /* 0x000fea0003800000 */
.L_x_4376:
        /* <DEDUP_REMOVED lines=18> */
.L_x_4380:
[----:B-----5:R-:W-:Y:S02]  /*2030*/  HADD2.F32 R118, -RZ, R40.H0_H0 ;  /* 0x20000028ff767230 */ /* 0x020fe40000004100 */
[----:B0-----:R-:W-:-:S03]  /*2040*/  @P0 HADD2.F32 R49, -RZ, R36.H0_H0 ;  /* 0x20000024ff310230 */ /* 0x001fc60000004100 */
[----:B------:R-:W-:-:S04]  /*2050*/  FMUL.FTZ R118, R118, c[0x0][0x1ec] ;  /* 0x00007b0076767a20 */ /* 0x000fc80000410000 */
[----:B------:R-:W-:Y:S02]  /*2060*/  @P0 FADD.FTZ R118, R49, R118 ;  /* 0x0000007631760221 */ /* 0x000fe40000010000 */
.L_x_4381:
[----:B------:R-:W-:Y:S05]  /*2070*/  BSYNC B0 ;  /* 0x0000000000007941 */ /* 0x000fea0003800000 */
.L_x_4379:
[----:B------:R-:W-:Y:S01]  /*2080*/  BSSY B0, `(.L_x_4382) ;  /* 0x000000a000007945 */ /* 0x000fe20003800000 */
[----:B------:R-:W-:Y:S05]  /*2090*/  @P2 BRA `(.L_x_4383) ;  /* 0x0000004000002947 */ /* 0x000fea0003800000 */
[----:B0-----:R-:W-:Y:S01]  /*20a0*/  MOV R115, RZ ;  /* 0x000000ff00737202 */ /* 0x001fe20000000f00 */
[----:B------:R-:W-:Y:S05]  /*20b0*/  @!P0 BRA `(.L_x_4384) ;  /* 0x0000006000008947 */ /* 0x000fea0003800000 */
[----:B-----5:R-:W-:Y:S01]  /*20c0*/  HADD2.F32 R115, -RZ, R36.H1_H1 ;  /* 0x30000024ff737230 */ /* 0x020fe20000004100 */
[----:B------:R-:W-:Y:S05]  /*20d0*/  BRA `(.L_x_4384) ;  /* 0x0000004000007947 */ /* 0x000fea0003800000 */
.L_x_4383:
[----:B0----5:R-:W-:Y:S02]  /*20e0*/  HADD2.F32 R115, -RZ, R40.H1_H1 ;  /* 0x30000028ff737230 */ /* 0x021fe40000004100 */
[----:B------:R-:W-:-:S03]  /*20f0*/  @P0 HADD2.F32 R48, -RZ, R36.H1_H1 ;  /* 0x30000024ff300230 */ /* 0x000fc60000004100 */
[----:B------:R-:W-:-:S04]  /*2100*/  FMUL.FTZ R115, R115, c[0x0][0x1ec] ;  /* 0x00007b0073737a20 */ /* 0x000fc80000410000 */
[----:B------:R-:W-:Y:S02]  /*2110*/  @P0 FADD.FTZ R115, R48, R115 ;  /* 0x0000007330730221 */ /* 0x000fe40000010000 */
.L_x_4384:
[----:B------:R-:W-:Y:S05]  /*2120*/  BSYNC B0 ;  /* 0x0000000000007941 */ /* 0x000fea0003800000 */
.L_x_4382:
[----:B------:R-:W-:Y:S01]  /*2130*/  BSSY B0, `(.L_x_4385) ;  /* 0x000000a000007945 */ /* 0x000fe20003800000 */
[----:B------:R-:W-:Y:S05]  /*2140*/  @P2 BRA `(.L_x_4386) ;  /* 0x0000004000002947 */ /* 0x000fea0003800000 */
[----:B------:R-:W-:Y:S01]  /*2150*/  HFMA2.MMA R116, -RZ, RZ, 0, 0 ;  /* 0x00000000ff747435 */ /* 0x000fe200000001ff */
[----:B------:R-:W-:Y:S05]  /*2160*/  @!P0 BRA `(.L_x_4387) ;  /* 0x0000006000008947 */ /* 0x000fea0003800000 */
[----:B-----5:R-:W-:Y:S01]  /*2170*/  HADD2.F32 R116, -RZ, R37.H0_H0 ;  /* 0x20000025ff747230 */ /* 0x020fe20000004100 */
[----:B------:R-:W-:Y:S05]  /*2180*/  BRA `(.L_x_4387) ;  /* 0x0000004000007947 */ /* 0x000fea0003800000 */
.L_x_4386:
[----:B-----5:R-:W-:Y:S02]  /*2190*/  HADD2.F32 R116, -RZ, R41.H0_H0 ;  /* 0x20000029ff747230 */ /* 0x020fe40000004100 */
[----:B------:R-:W-:-:S03]  /*21a0*/  @P0 HADD2.F32 R49, -RZ, R37.H0_H0 ;  /* 0x20000025ff310230 */ /* 0x000fc60000004100 */
[----:B------:R-:W-:-:S04]  /*21b0*/  FMUL.FTZ R116, R116, c[0x0][0x1ec] ;  /* 0x00007b0074747a20 */ /* 0x000fc80000410000 */
[----:B------:R-:W-:Y:S02]  /*21c0*/  @P0 FADD.FTZ R116, R49, R116 ;  /* 0x0000007431740221 */ /* 0x000fe40000010000 */
.L_x_4387:
[----:B------:R-:W-:Y:S05]  /*21d0*/  BSYNC B0 ;  /* 0x0000000000007941 */ /* 0x000fea0003800000 */
.L_x_4385:
[----:B------:R-:W-:Y:S01]  /*21e0*/  BSSY B0, `(.L_x_4388) ;  /* 0x000000a000007945 */ /* 0x000fe20003800000 */
[----:B------:R-:W-:Y:S05]  /*21f0*/  @P2 BRA `(.L_x_4389) ;  /* 0x0000004000002947 */ /* 0x000fea0003800000 */
[----:B------:R-:W-:Y:S01]  /*2200*/  MOV R113, RZ ;  /* 0x000000ff00717202 */ /* 0x000fe20000000f00 */
[----:B------:R-:W-:Y:S05]  /*2210*/  @!P0 BRA `(.L_x_4390) ;  /* 0x0000006000008947 */ /* 0x000fea0003800000 */
[----:B-----5:R-:W-:Y:S01]  /*2220*/  HADD2.F32 R113, -RZ, R37.H1_H1 ;  /* 0x30000025ff717230 */ /* 0x020fe20000004100 */
[----:B------:R-:W-:Y:S05]  /*2230*/  BRA `(.L_x_4390) ;  /* 0x0000004000007947 */ /* 0x000fea0003800000 */
.L_x_4389:
[----:B-----5:R-:W-:Y:S02]  /*2240*/  HADD2.F32 R113, -RZ, R41.H1_H1 ;  /* 0x30000029ff717230 */ /* 0x020fe40000004100 */
[----:B------:R-:W-:-:S03]  /*2250*/  @P0 HADD2.F32 R48, -RZ, R37.H1_H1 ;  /* 0x30000025ff300230 */ /* 0x000fc60000004100 */
[----:B------:R-:W-:-:S04]  /*2260*/  FMUL.FTZ R113, R113, c[0x0][0x1ec] ;  /* 0x00007b0071717a20 */ /* 0x000fc80000410000 */
[----:B------:R-:W-:Y:S02]  /*2270*/  @P0 FADD.FTZ R113, R48, R113 ;  /* 0x0000007130710221 */ /* 0x000fe40000010000 */
.L_x_4390:
[----:B------:R-:W-:Y:S05]  /*2280*/  BSYNC B0 ;  /* 0x0000000000007941 */ /* 0x000fea0003800000 */
.L_x_4388:
[----:B------:R-:W-:Y:S01]  /*2290*/  BSSY B0, `(.L_x_4391) ;  /* 0x000000a000007945 */ /* 0x000fe20003800000 */
[----:B------:R-:W-:Y:S05]  /*22a0*/  @P2 BRA `(.L_x_4392) ;  /* 0x0000004000002947 */ /* 0x000fea0003800000 */
[----:B------:R-:W-:Y:S01]  /*22b0*/  HFMA2.MMA R112, -RZ, RZ, 0, 0 ;  /* 0x00000000ff707435 */ /* 0x000fe200000001ff */
[----:B------:R-:W-:Y:S05]  /*22c0*/  @!P0 BRA `(.L_x_4393) ;  /* 0x0000006000008947 */ /* 0x000fea0003800000 */
[----:B-----5:R-:W-:Y:S01]  /*22d0*/  HADD2.F32 R112, -RZ, R38.H0_H0 ;  /* 0x20000026ff707230 */ /* 0x020fe20000004100 */
[----:B------:R-:W-:Y:S05]  /*22e0*/  BRA `(.L_x_4393) ;  /* 0x0000004000007947 */ /* 0x000fea0003800000 */
.L_x_4392:
[----:B-----5:R-:W-:Y:S02]  /*22f0*/  HADD2.F32 R112, -RZ, R42.H0_H0 ;  /* 0x2000002aff707230 */ /* 0x020fe40000004100 */
[----:B------:R-:W-:-:S03]  /*2300*/  @P0 HADD2.F32 R49, -RZ, R38.H0_H0 ;  /* 0x20000026ff310230 */ /* 0x000fc60000004100 */
[----:B------:R-:W-:-:S04]  /*2310*/  FMUL.FTZ R112, R112, c[0x0][0x1ec] ;  /* 0x00007b0070707a20 */ /* 0x000fc80000410000 */
[----:B------:R-:W-:Y:S02]  /*2320*/  @P0 FADD.FTZ R112, R49, R112 ;  /* 0x0000007031700221 */ /* 0x000fe40000010000 */
.L_x_4393:
[----:B------:R-:W-:Y:S05]  /*2330*/  BSYNC B0 ;  /* 0x0000000000007941 */ /* 0x000fea0003800000 */
.L_x_4391:
[----:B------:R-:W-:Y:S01]  /*2340*/  BSSY B0, `(.L_x_4394) ;  /* 0x000000a000007945 */ /* 0x000fe20003800000 */
[----:B------:R-:W-:Y:S05]  /*2350*/  @P2 BRA `(.L_x_4395) ;  /* 0x0000004000002947 */ /* 0x000fea0003800000 */
[----:B------:R-:W-:Y:S01]  /*2360*/  MOV R117, RZ ;  /* 0x000000ff00757202 */ /* 0x000fe20000000f00 */
[----:B------:R-:W-:Y:S05]  /*2370*/  @!P0 BRA `(.L_x_4396) ;  /* 0x0000006000008947 */ /* 0x000fea0003800000 */
[----:B-----5:R-:W-:Y:S01]  /*2380*/  HADD2.F32 R117, -RZ, R38.H1_H1 ;  /* 0x30000026ff757230 */ /* 0x020fe20000004100 */
[----:B------:R-:W-:Y:S05]  /*2390*/  BRA `(.L_x_4396) ;  /* 0x0000004000007947 */ /* 0x000fea0003800000 */
.L_x_4395:
[----:B-----5:R-:W-:Y:S02]  /*23a0*/  HADD2.F32 R117, -RZ, R42.H1_H1 ;  /* 0x3000002aff757230 */ /* 0x020fe40000004100 */
[----:B------:R-:W-:-:S03]  /*23b0*/  @P0 HADD2.F32 R48, -RZ, R38.H1_H1 ;  /* 0x30000026ff300230 */ /* 0x000fc60000004100 */
[----:B------:R-:W-:-:S04]  /*23c0*/  FMUL.FTZ R117, R117, c[0x0][0x1ec] ;  /* 0x00007b0075757a20 */ /* 0x000fc80000410000 */
[----:B------:R-:W-:Y:S02]  /*23d0*/  @P0 FADD.FTZ R117, R48, R117 ;  /* 0x0000007530750221 */ /* 0x000fe40000010000 */
.L_x_4396:
[----:B------:R-:W-:Y:S05]  /*23e0*/  BSYNC B0 ;  /* 0x0000000000007941 */ /* 0x000fea0003800000 */
.L_x_4394:
[----:B------:R-:W-:Y:S01]  /*23f0*/  BSSY B0, `(.L_x_4397) ;  /* 0x000000a000007945 */ /* 0x000fe20003800000 */
[----:B------:R-:W-:Y:S05]  /*2400*/  @P2 BRA `(.L_x_4398) ;  /* 0x0000004000002947 */ /* 0x000fea0003800000 */
[----:B------:R-:W-:Y:S01]  /*2410*/  HFMA2.MMA R114, -RZ, RZ, 0, 0 ;  /* 0x00000000ff727435 */ /* 0x000fe200000001ff */
[----:B------:R-:W-:Y:S05]  /*2420*/  @!P0 BRA `(.L_x_4399) ;  /* 0x0000006000008947 */ /* 0x000fea0003800000 */
[----:B-----5:R-:W-:Y:S01]  /*2430*/  HADD2.F32 R114, -RZ, R39.H0_H0 ;  /* 0x20000027ff727230 */ /* 0x020fe20000004100 */
[----:B------:R-:W-:Y:S05]  /*2440*/  BRA `(.L_x_4399) ;  /* 0x0000004000007947 */ /* 0x000fea0003800000 */
.L_x_4398:
[----:B-----5:R-:W-:Y:S02]  /*2450*/  HADD2.F32 R114, -RZ, R43.H0_H0 ;  /* 0x2000002bff727230 */ /* 0x020fe40000004100 */
[----:B------:R-:W-:-:S03]  /*2460*/  @P0 HADD2.F32 R49, -RZ, R39.H0_H0 ;  /* 0x20000027ff310230 */ /* 0x000fc60000004100 */
[----:B------:R-:W-:-:S04]  /*2470*/  FMUL.FTZ R114, R114, c[0x0][0x1ec] ;  /* 0x00007b0072727a20 */ /* 0x000fc80000410000 */
[----:B------:R-:W-:Y:S02]  /*2480*/  @P0 FADD.FTZ R114, R49, R114 ;  /* 0x0000007231720221 */ /* 0x000fe40000010000 */
.L_x_4399:
[----:B------:R-:W-:Y:S05]  /*2490*/  BSYNC B0 ;  /* 0x0000000000007941 */ /* 0x000fea0003800000 */
.L_x_4397:
[----:B------:R-:W-:Y:S01]  /*24a0*/  BSSY B0, `(.L_x_4400) ;  /* 0x000000a000007945 */ /* 0x000fe20003800000 */
[----:B------:R-:W-:Y:S05]  /*24b0*/  @P2 BRA `(.L_x_4401) ;  /* 0x0000004000002947 */ /* 0x000fea0003800000 */
[----:B------:R-:W-:Y:S01]  /*24c0*/  MOV R119, RZ ;  /* 0x000000ff00777202 */ /* 0x000fe20000000f00 */
[----:B------:R-:W-:Y:S05]  /*24d0*/  @!P0 BRA `(.L_x_4402) ;  /* 0x0000006000008947 */ /* 0x000fea0003800000 */
[----:B-----5:R-:W-:Y:S01]  /*24e0*/  HADD2.F32 R119, -RZ, R39.H1_H1 ;  /* 0x30000027ff777230 */ /* 0x020fe20000004100 */
[----:B------:R-:W-:Y:S05]  /*24f0*/  BRA `(.L_x_4402) ;  /* 0x0000004000007947 */ /* 0x000fea0003800000 */
.L_x_4401:
[----:B-----5:R-:W-:Y:S02]  /*2500*/  HADD2.F32 R119, -RZ, R43.H1_H1 ;  /* 0x3000002bff777230 */ /* 0x020fe40000004100 */
[----:B------:R-:W-:-:S03]  /*2510*/  @P0 HADD2.F32 R48, -RZ, R39.H1_H1 ;  /* 0x30000027ff300230 */ /* 0x000fc60000004100 */
[----:B------:R-:W-:-:S04]  /*2520*/  FMUL.FTZ R119, R119, c[0x0][0x1ec] ;  /* 0x00007b0077777a20 */ /* 0x000fc80000410000 */
[----:B------:R-:W-:Y:S02]  /*2530*/  @P0 FADD.FTZ R119, R48, R119 ;  /* 0x0000007730770221 */ /* 0x000fe40000010000 */
.L_x_4402:
[----:B------:R-:W-:Y:S05]  /*2540*/  BSYNC B0 ;  /* 0x0000000000007941 */ /* 0x000fea0003800000 */
.L_x_4400:
[----:B------:R-:W-:Y:S01]  /*2550*/  IMAD.WIDE.U32 R120, R120, R95, c[0x0][0x188] ;  /* 0x0000620078787625 */ /* 0x000fe200078e005f */
[----:B------:R-:W-:Y:S02]  /*2560*/  F2FP.PACK_AB R51, R119, R114 ;  /* 0x000000727733723e */ /* 0x000fe400000000ff */
[----:B------:R-:W-:Y:S01]  /*2570*/  F2FP.PACK_AB R50, R117, R112 ;  /* 0x000000707532723e */ /* 0x000fe200000000ff */
[----:B------:R-:W-:Y:S01]  /*2580*/  FADD.FTZ R95, RZ, R59 ;  /* 0x0000003bff5f7221 */ /* 0x000fe20000010000 */
[----:B------:R-:W-:Y:S02]  /*2590*/  F2FP.PACK_AB R49, R113, R116 ;  /* 0x000000747131723e */ /* 0x000fe400000000ff */
[----:B------:R-:W-:Y:S01]  /*25a0*/  F2FP.PACK_AB R48, R115, R118 ;  /* 0x000000767330723e */ /* 0x000fe200000000ff */
        /* <DEDUP_REMOVED lines=43> */
.L_x_4409:
        /* <DEDUP_REMOVED lines=100> */
.L_x_4410:
        /* <DEDUP_REMOVED lines=8> */
[----:B------:R-:W-:Y:S01]  /*2f20*/  @!P1 LEA.HI.X R121, R88, c[0x0][0x1a4], R61, 0x2, P2 ;  /* 0x0000690058799a11 */ /* 0x000fe200010f143d */
        /* <DEDUP_REMOVED lines=8> */
[----:B0-----:R-:W-:Y:S01]  /*2fb0*/  FSEL R49, R95, RZ, !P0 ;  /* 0x000000ff5f317208 */ /* 0x001fe20004000000 */
[----:B------:R-:W-:Y:S01]  /*2fc0*/  HADD2.F32 R120, -RZ, R47.H1_H1 ;  /* 0x3000002fff787230 */ /* 0x000fe20000004100 */
        /* <DEDUP_REMOVED lines=59> */
[----:B------:R-:W-:Y:S01]  /*3380*/  HADD2.F32 R65, -RZ, R35.H1_H1 ;  /* 0x30000023ff417230 */ /* 0x000fe20000004100 */
        /* <DEDUP_REMOVED lines=9> */
[----:B------:R-:W-:Y:S01]  /*3420*/  HADD2.F32 R107, -RZ, R20.H1_H1 ;  /* 0x30000014ff6b7230 */ /* 0x000fe20000004100 */
[C---:B------:R-:W-:Y:S02]  /*3430*/  FMUL.FTZ R109, R48.reuse, R109 ;  /* 0x0000006d306d7220 */ /* 0x040fe40000410000 */
[C---:B------:R-:W-:Y:S02]  /*3440*/  FMUL.FTZ R104, R48.reuse, R104 ;  /* 0x0000006830687220 */ /* 0x040fe40000410000 */
[C---:B------:R-:W-:Y:S01]  /*3450*/  FMUL.FTZ R98, R48.reuse, R105 ;  /* 0x0000006930627220 */ /* 0x040fe20000410000 */
[----:B------:R-:W-:Y:S01]  /*3460*/  HADD2.F32 R105, -RZ, R44.H1_H1 ;  /* 0x3000002cff697230 */ /* 0x000fe20000004100 */
[C---:B------:R-:W-:Y:S02]  /*3470*/  FMUL.FTZ R111, R48.reuse, R111 ;  /* 0x0000006f306f7220 */ /* 0x040fe40000410000 */
[----:B------:R-:W-:-:S02]  /*3480*/  FMUL.FTZ R106, R48, R106 ;  /* 0x0000006a306a7220 */ /* 0x000fc40000410000 */
[C---:B------:R-:W-:Y:S01]  /*3490*/  FMUL.FTZ R63, R48.reuse, R118 ;  /* 0x00000076303f7220 */ /* 0x040fe20000410000 */
[----:B------:R-:W-:Y:S01]  /*34a0*/  HADD2.F32 R118, -RZ, R21.H1_H1 ;  /* 0x30000015ff767230 */ /* 0x000fe20000004100 */
[C---:B------:R-:W-:Y:S02]  /*34b0*/  FMUL.FTZ R108, R48.reuse, R115 ;  /* 0x00000073306c7220 */ /* 0x040fe40000410000 */
[C---:B------:R-:W-:Y:S02]  /*34c0*/  FMUL.FTZ R116, R48.reuse, R116 ;  /* 0x0000007430747220 */ /* 0x040fe40000410000 */
[C---:B------:R-:W-:Y:S02]  /*34d0*/  FMUL.FTZ R113, R48.reuse, R113 ;  /* 0x0000007130717220 */ /* 0x040fe40000410000 */
[C---:B------:R-:W-:Y:S02]  /*34e0*/  FMUL.FTZ R112, R48.reuse, R112 ;  /* 0x0000007030707220 */ /* 0x040fe40000410000 */
[----:B------:R-:W-:-:S02]  /*34f0*/  FMUL.FTZ R117, R48, R117 ;  /* 0x0000007530757220 */ /* 0x000fc40000410000 */
[C---:B------:R-:W-:Y:S01]  /*3500*/  FMUL.FTZ R67, R48.reuse, R114 ;  /* 0x0000007230437220 */ /* 0x040fe20000410000 */
[----:B------:R-:W-:Y:S01]  /*3510*/  HADD2.F32 R114, -RZ, R26.H1_H1 ;  /* 0x3000001aff727230 */ /* 0x000fe20000004100 */
[----:B------:R-:W-:Y:S01]  /*3520*/  FMUL.FTZ R48, R48, R49 ;  /* 0x0000003130307220 */ /* 0x000fe20000410000 */
[----:B------:R-:W-:Y:S01]  /*3530*/  HADD2.F32 R49, -RZ, R35.H0_H0 ;  /* 0x20000023ff317230 */ /* 0x000fe20000004100 */
[----:B------:R-:W-:Y:S01]  /*3540*/  FFMA.FTZ R121, R121, R65, R10 ;  /* 0x0000004179797223 */ /* 0x000fe2000001000a */
[--C-:B------:R-:W-:Y:S01]  /*3550*/  HADD2.F32 R65, -RZ, R34.reuse.H1_H1 ;  /* 0x30000022ff417230 */ /* 0x100fe20000004100 */
[----:B------:R-:W-:Y:S01]  /*3560*/  FFMA.FTZ R114, R57, R114, R72 ;  /* 0x0000007239727223 */ /* 0x000fe20000010048 */
[----:B------:R-:W-:Y:S01]  /*3570*/  HADD2.F32 R57, -RZ, R25.H0_H0 ;  /* 0x20000019ff397230 */ /* 0x000fe20000004100 */
[----:B------:R-:W-:Y:S01]  /*3580*/  FFMA.FTZ R56, R56, R49, R11 ;  /* 0x0000003138387223 */ /* 0x000fe2000001000b */
        /* <DEDUP_REMOVED lines=8> */
[----:B------:R-:W-:Y:S01]  /*3610*/  HADD2.F32 R104, -RZ, R44.H0_H0 ;  /* 0x2000002cff687230 */ /* 0x000fe20000004100 */
[----:B------:R-:W-:-:S02]  /*3620*/  FFMA.FTZ R101, R59, R101, R76 ;  /* 0x000000653b657223 */ /* 0x000fc4000001004c */
[----:B------:R-:W-:Y:S02]  /*3630*/  FFMA.FTZ R49, R52, R49, R15 ;  /* 0x0000003134317223 */ /* 0x000fe4000001000f */
[----:B------:R-:W-:Y:S01]  /*3640*/  FFMA.FTZ R52, R61, R65, R14 ;  /* 0x000000413d347223 */ /* 0x000fe2000001000e */
[--C-:B------:R-:W-:Y:S01]  /*3650*/  HADD2.F32 R61, -RZ, R32.reuse.H0_H0 ;  /* 0x20000020ff3d7230 */ /* 0x100fe20000004100 */
[----:B------:R-:W-:Y:S02]  /*3660*/  IMAD R65, R60, c[0x0][0x168], RZ ;  /* 0x00005a003c417a24 */ /* 0x000fe400078e02ff */
[----:B------:R-:W-:Y:S01]  /*3670*/  FFMA.FTZ R107, R62, R107, R75 ;  /* 0x0000006b3e6b7223 */ /* 0x000fe2000001004b */
[----:B------:R-:W-:Y:S01]  /*3680*/  F2FP.PACK_AB R49, R52, R49 ;  /* 0x000000313431723e */ /* 0x000fe200000000ff */
[----:B------:R-:W-:Y:S01]  /*3690*/  FFMA.FTZ R60, R50, R61, R17 ;  /* 0x0000003d323c7223 */ /* 0x000fe20000010011 */
[----:B------:R-:W-:Y:S01]  /*36a0*/  SHF.R.S32.HI R50, RZ, 0x1f, R65 ;  /* 0x0000001fff327819 */ /* 0x000fe20000011441 */
[----:B------:R-:W-:Y:S01]  /*36b0*/  HADD2.F32 R61, -RZ, R32.H1_H1 ;  /* 0x30000020ff3d7230 */ /* 0x000fe20000004100 */
[----:B------:R-:W-:-:S02]  /*36c0*/  FFMA.FTZ R120, R48, R120, R91 ;  /* 0x0000007830787223 */ /* 0x000fc4000001005b */
[----:B------:R-:W-:Y:S01]  /*36d0*/  LEA.HI R65, R50, R65, RZ, 0x3 ;  /* 0x0000004132417211 */ /* 0x000fe200078f18ff */
[--C-:B------:R-:W-:Y:S01]  /*36e0*/  HADD2.F32 R50, -RZ, R31.reuse.H0_H0 ;  /* 0x2000001fff327230 */ /* 0x100fe20000004100 */
[----:B------:R-:W-:Y:S01]  /*36f0*/  FFMA.FTZ R61, R51, R61, R16 ;  /* 0x0000003d333d7223 */ /* 0x000fe20000010010 */
[----:B------:R-:W-:Y:S01]  /*3700*/  HADD2.F32 R51, -RZ, R31.H1_H1 ;  /* 0x3000001fff337230 */ /* 0x000fe20000004100 */
[----:B------:R-:W-:Y:S02]  /*3710*/  FFMA.FTZ R104, R63, R104, R80 ;  /* 0x000000683f687223 */ /* 0x000fe40000010050 */
[----:B------:R-:W-:Y:S01]  /*3720*/  FFMA.FTZ R64, R64, R50, R3 ;  /* 0x0000003240407223 */ /* 0x000fe20000010003 */
[--C-:B------:R-:W-:Y:S01]  /*3730*/  HADD2.F32 R50, -RZ, R30.reuse.H0_H0 ;  /* 0x2000001eff327230 */ /* 0x100fe20000004100 */
[----:B------:R-:W-:Y:S01]  /*3740*/  FFMA.FTZ R55, R55, R51, R2 ;  /* 0x0000003337377223 */ /* 0x000fe20000010002 */
[----:B------:R-:W-:Y:S01]  /*3750*/  HADD2.F32 R51, -RZ, R30.H1_H1 ;  /* 0x3000001eff337230 */ /* 0x000fe20000004100 */
[----:B------:R-:W-:Y:S01]  /*3760*/  FFMA.FTZ R105, R108, R105, R83 ;  /* 0x000000696c697223 */ /* 0x000fe20000010053 */
[----:B------:R-:W-:Y:S01]  /*3770*/  F2FP.PACK_AB R48, R61, R60 ;  /* 0x0000003c3d30723e */ /* 0x000fe200000000ff */
        /* <DEDUP_REMOVED lines=16> */
[----:B------:R-:W-:-:S02]  /*3880*/  FFMA.FTZ R113, R92, R113, R85 ;  /* 0x000000715c717223 */ /* 0x000fc40000010055 */
[----:B------:R-:W-:Y:S01]  /*3890*/  FFMA.FTZ R97, R97, R50, R70 ;  /* 0x0000003261617223 */ /* 0x000fe20000010046 */
[----:B------:R-:W-:Y:S01]  /*38a0*/  HADD2.F32 R50, -RZ, R26.H0_H0 ;  /* 0x2000001aff327230 */ /* 0x000fe20000004100 */
[----:B------:R-:W-:Y:S01]  /*38b0*/  FFMA.FTZ R96, R96, R51, R73 ;  /* 0x0000003360607223 */ /* 0x000fe20000010049 */
[----:B------:R-:W-:Y:S01]  /*38c0*/  HADD2.F32 R51, -RZ, R24.H1_H1 ;  /* 0x30000018ff337230 */ /* 0x000fe20000004100 */
[----:B------:R-:W-:Y:S02]  /*38d0*/  F2FP.PACK_AB R52, R93, R58 ;  /* 0x0000003a5d34723e */ /* 0x000fe400000000ff */
[----:B------:R-:W-:Y:S01]  /*38e0*/  FFMA.FTZ R99, R99, R50, R68 ;  /* 0x0000003263637223 */ /* 0x000fe20000010044 */
[----:B------:R-:W-:Y:S01]  /*38f0*/  HADD2.F32 R50, -RZ, R25.H1_H1 ;  /* 0x30000019ff327230 */ /* 0x000fe20000004100 */
[----:B------:R-:W-:Y:S01]  /*3900*/  FFMA.FTZ R102, R102, R51, R19 ;  /* 0x0000003366667223 */ /* 0x000fe20000010013 */
[----:B------:R-:W-:Y:S01]  /*3910*/  HADD2.F32 R51, -RZ, R23.H1_H1 ;  /* 0x30000017ff337230 */ /* 0x000fe20000004100 */
[----:B------:R-:W-:-:S02]  /*3920*/  F2FP.PACK_AB R59, R96, R97 ;  /* 0x00000061603b723e */ /* 0x000fc400000000ff */
[----:B------:R-:W-:Y:S01]  /*3930*/  FFMA.FTZ R100, R100, R50, R69 ;  /* 0x0000003264647223 */ /* 0x000fe20000010045 */
[----:B------:R-:W-:Y:S01]  /*3940*/  HADD2.F32 R50, -RZ, R24.H0_H0 ;  /* 0x20000018ff327230 */ /* 0x000fe20000004100 */
[----:B------:R-:W-:Y:S01]  /*3950*/  FFMA.FTZ R106, R106, R51, R81 ;  /* 0x000000336a6a7223 */ /* 0x000fe20000010051 */
[----:B------:R-:W-:Y:S02]  /*3960*/  F2FP.PACK_AB R51, R121, R56 ;  /* 0x000000387933723e */ /* 0x000fe400000000ff */
[----:B------:R-:W-:Y:S01]  /*3970*/  F2FP.PACK_AB R57, R100, R57 ;  /* 0x000000396439723e */ /* 0x000fe200000000ff */
[----:B------:R-:W-:Y:S01]  /*3980*/  FFMA.FTZ R103, R103, R50, R0 ;  /* 0x0000003267677223 */ /* 0x000fe20000010000 */
[----:B------:R-:W-:Y:S01]  /*3990*/  HADD2.F32 R50, -RZ, R23.H0_H0 ;  /* 0x20000017ff327230 */ /* 0x000fe20000004100 */
[----:B------:R-:W-:-:S03]  /*39a0*/  F2FP.PACK_AB R58, R114, R99 ;  /* 0x00000063723a723e */ /* 0x000fc600000000ff */
[----:B------:R-:W-:Y:S01]  /*39b0*/  F2FP.PACK_AB R56, R102, R103 ;  /* 0x000000676638723e */ /* 0x000fe200000000ff */
[----:B------:R-:W-:Y:S01]  /*39c0*/  FFMA.FTZ R111, R111, R50, R78 ;  /* 0x000000326f6f7223 */ /* 0x000fe2000001004e */
[----:B------:R-:W-:Y:S01]  /*39d0*/  HADD2.F32 R50, -RZ, R22.H1_H1 ;  /* 0x30000016ff327230 */ /* 0x000fe20000004100 */
[----:B------:R-:W-:Y:S02]  /*39e0*/  LEA.HI.SX32 R102, R65, R90, 0x1d ;  /* 0x0000005a41667211 */ /* 0x000fe400078feaff */
[----:B------:R-:W-:Y:S02]  /*39f0*/  F2FP.PACK_AB R65, R113, R116 ;  /* 0x000000747141723e */ /* 0x000fe400000000ff */
[----:B------:R-:W-:Y:S01]  /*3a00*/  FFMA.FTZ R98, R98, R50, R79 ;  /* 0x0000003262627223 */ /* 0x000fe2000001004f */
[----:B------:R-:W-:Y:S01]  /*3a10*/  HADD2.F32 R50, -RZ, R21.H0_H0 ;  /* 0x20000015ff327230 */ /* 0x000fe20000004100 */
[C---:B------:R-:W-:Y:S02]  /*3a20*/  IADD3 R100, R102.reuse, 0x20, RZ ;  /* 0x0000002066647810 */ /* 0x040fe40007ffe0ff */
[----:B------:R-:W-:-:S02]  /*3a30*/  IADD3 R96, R102, 0x60, RZ ;  /* 0x0000006066607810 */ /* 0x000fc40007ffe0ff */
[----:B------:R-:W-:Y:S01]  /*3a40*/  FFMA.FTZ R109, R109, R50, R74 ;  /* 0x000000326d6d7223 */ /* 0x000fe2000001004a */
[----:B------:R-:W-:Y:S01]  /*3a50*/  HADD2.F32 R50, -RZ, R20.H0_H0 ;  /* 0x20000014ff327230 */ /* 0x000fe20000004100 */
[----:B------:R-:W-:Y:S02]  /*3a60*/  F2FP.PACK_AB R62, R98, R101 ;  /* 0x00000065623e723e */ /* 0x000fe400000000ff */
[----:B------:R-:W-:Y:S02]  /*3a70*/  IADD3 R98, R102, 0x40, RZ ;  /* 0x0000004066627810 */ /* 0x000fe40007ffe0ff */
[----:B------:R-:W-:Y:S01]  /*3a80*/  FFMA.FTZ R110, R110, R50, R71 ;  /* 0x000000326e6e7223 */ /* 0x000fe20000010047 */
[----:B------:R-:W-:Y:S01]  /*3a90*/  HADD2.F32 R50, -RZ, R47.H0_H0 ;  /* 0x2000002fff327230 */ /* 0x000fe20000004100 */
[----:B------:R-:W-:Y:S02]  /*3aa0*/  F2FP.PACK_AB R63, R106, R111 ;  /* 0x0000006f6a3f723e */ /* 0x000fe400000000ff */
[----:B------:R-:W-:-:S02]  /*3ab0*/  F2FP.PACK_AB R61, R118, R109 ;  /* 0x0000006d763d723e */ /* 0x000fc400000000ff */
[----:B------:R-:W-:Y:S01]  /*3ac0*/  FFMA.FTZ R67, R67, R50, R86 ;  /* 0x0000003243437223 */ /* 0x000fe20000010056 */
[----:B------:R-:W-:Y:S01]  /*3ad0*/  F2FP.PACK_AB R50, R95, R54 ;  /* 0x000000365f32723e */ /* 0x000fe200000000ff */
[----:B------:R-:W-:Y:S01]  /*3ae0*/  HFMA2.MMA R95, -RZ, RZ, 0, 9.5367431640625e-07 ;  /* 0x00000010ff5f7435 */ /* 0x000fe200000001ff */
[----:B------:R-:W-:Y:S02]  /*3af0*/  F2FP.PACK_AB R54, R53, R94 ;  /* 0x0000005e3536723e */ /* 0x000fe400000000ff */
[----:B------:R-:W-:Y:S01]  /*3b00*/  F2FP.PACK_AB R53, R125, R66 ;  /* 0x000000427d35723e */ /* 0x000fe200000000ff */
[----:B------:R-:W-:Y:S01]  /*3b10*/  FFMA.FTZ R66, R45, R112, R84 ;  /* 0x000000702d427223 */ /* 0x000fe20000010054 */
[----:B------:R-:W-:Y:S02]  /*3b20*/  IADD3 R94, R102, 0x80, RZ ;  /* 0x00000080665e7810 */ /* 0x000fe40007ffe0ff */
[----:B------:R-:W-:Y:S02]  /*3b30*/  F2FP.PACK_AB R60, R107, R110 ;  /* 0x0000006e6b3c723e */ /* 0x000fe400000000ff */
[----:B------:R-:W-:Y:S01]  /*3b40*/  F2FP.PACK_AB R67, R120, R67 ;  /* 0x000000437843723e */ /* 0x000fe200000000ff */
[----:B------:R-:W-:Y:S01]  /*3b50*/  IMAD.WIDE.U32 R102, R102, R95, c[0x0][0x208] ;  /* 0x0000820066667625 */ /* 0x000fe200078e005f */
[----:B------:R-:W-:-:S03]  /*3b60*/  F2FP.PACK_AB R66, R117, R66 ;  /* 0x000000427542723e */ /* 0x000fc600000000ff */
        /* <DEDUP_REMOVED lines=9> */
.L_x_4406:
[----:B0-----:R-:W-:Y:S05]  /*3c00*/  BSYNC B0 ;  /* 0x0000000000007941 */ /* 0x001fea0003800000 */
.L_x_4405:
[----:B------:R-:W-:-:S04]  /*3c10*/  MOV R49, c[0x0][0x160] ;  /* 0x0000580000317a02 */ /* 0x000fc80000000f00 */
[----:B------:R-:W-:-:S04]  /*3c20*/  LEA R88, R49, R88, 0x2 ;  /* 0x0000005831587211 */ /* 0x000fc800078e10ff */
[----:B------:R-:W-:-:S13]  /*3c30*/  ISETP.GE.AND P0, PT, R88, c[0x0][0x164], PT ;  /* 0x0000590058007a0c */ /* 0x000fda0003f06270 */
[----:B-----5:R-:W-:Y:S01]  /*3c40*/  @P0 CALL.REL.NOINC `(.L_x_4407) ;  /* 0x0000001000000944 */ /* 0x020fe20003c00000 */
[----:B------:R-:W-:Y:S05]  /*3c50*/  BRA `(.L_x_4408) ;  /* 0xffffc8c000007947 */ /* 0x000fea000383ffff */
.L_x_4407:
[----:B------:R-:W-:Y:S05]  /*3c60*/  EXIT ;  /* 0x000000000000794d */ /* 0x000fea0003800000 */
.L_x_4403:
[----:B------:R-:W-:Y:S01]  /*3c70*/  HFMA2.MMA R121, -RZ, RZ, 0, 5.9604644775390625e-08 ;  /* 0x00000001ff797435 */ /* 0x000fe200000001ff */
[----:B------:R-:W-:Y:S02]  /*3c80*/  MOV R120, 0x1f ;  /* 0x0000001f00787802 */ /* 0x000fe40000000f00 */
[----:B------:R-:W-:Y:S02]  /*3c90*/  MOV R51, 0xffffffff ;  /* 0xffffffff00337802 */ /* 0x000fe40000000f00 */
[----:B------:R-:W-:Y:S02]  /*3ca0*/  MOV R48, 0x3cc0 ;  /* 0x00003cc000307802 */ /* 0x000fe40000000f00 */
[----:B-----5:R-:W-:Y:S05]  /*3cb0*/  CALL.REL.NOINC `($__internal_19_$__cuda_sm70_shflsync_bfly_p) ;  /* 0x0000089000007944 */ /* 0x020fea0003c00000 */
[----:B01----:R-:W-:Y:S05]  /*3cc0*/  BRA `(.L_x_4409) ;  /* 0xffffeb9000007947 */ /* 0x003fea000383ffff */
.L_x_4404:
[----:B------:R-:W-:Y:S01]  /*3cd0*/  HFMA2.MMA R121, -RZ, RZ, 0, 1.1920928955078125e-07 ;  /* 0x00000002ff797435 */ /* 0x000fe200000001ff */
[----:B0-----:R-:W-:Y:S02]  /*3ce0*/  MOV R50, R122 ;  /* 0x0000007a00327202 */ /* 0x001fe40000000f00 */
[----:B------:R-:W-:Y:S02]  /*3cf0*/  MOV R120, 0x1f ;  /* 0x0000001f00787802 */ /* 0x000fe40000000f00 */
[----:B------:R-:W-:-:S02]  /*3d00*/  MOV R51, 0xffffffff ;  /* 0xffffffff00337802 */ /* 0x000fc40000000f00 */
[----:B------:R-:W-:Y:S02]  /*3d10*/  MOV R48, 0x3d30 ;  /* 0x00003d3000307802 */ /* 0x000fe40000000f00 */
[----:B-----5:R-:W-:Y:S05]  /*3d20*/  CALL.REL.NOINC `($__internal_19_$__cuda_sm70_shflsync_bfly_p) ;  /* 0x0000082000007944 */ /* 0x020fea0003c00000 */
[----:B0-----:R-:W-:Y:S01]  /*3d30*/  HFMA2.MMA R121, -RZ, RZ, 0, 2.384185791015625e-07 ;  /* 0x00000004ff797435 */ /* 0x001fe200000001ff */
[----:B-1----:R-:W-:Y:S01]  /*3d40*/  FADD.FTZ R50, R122, R51 ;  /* 0x000000337a327221 */ /* 0x002fe20000010000 */
[----:B------:R-:W-:Y:S02]  /*3d50*/  MOV R120, 0x1f ;  /* 0x0000001f00787802 */ /* 0x000fe40000000f00 */
[----:B------:R-:W-:Y:S02]  /*3d60*/  MOV R51, 0xffffffff ;  /* 0xffffffff00337802 */ /* 0x000fe40000000f00 */
[----:B------:R-:W-:Y:S02]  /*3d70*/  MOV R48, 0x3d90 ;  /* 0x00003d9000307802 */ /* 0x000fe40000000f00 */
[----:B------:R-:W-:Y:S05]  /*3d80*/  CALL.REL.NOINC `($__internal_19_$__cuda_sm70_shflsync_bfly_p) ;  /* 0x000007c000007944 */ /* 0x000fea0003c00000 */
[----:B0-----:R-:W-:Y:S01]  /*3d90*/  HFMA2.MMA R121, -RZ, RZ, 0, 4.76837158203125e-07 ;  /* 0x00000008ff797435 */ /* 0x001fe200000001ff */
[----:B-1----:R-:W-:Y:S01]  /*3da0*/  FADD.FTZ R50, R50, R51 ;  /* 0x0000003332327221 */ /* 0x002fe20000010000 */
[----:B------:R-:W-:Y:S02]  /*3db0*/  MOV R120, 0x1f ;  /* 0x0000001f00787802 */ /* 0x000fe40000000f00 */
[----:B------:R-:W-:-:S02]  /*3dc0*/  MOV R51, 0xffffffff ;  /* 0xffffffff00337802 */ /* 0x000fc40000000f00 */
[----:B------:R-:W-:Y:S02]  /*3dd0*/  MOV R48, 0x3df0 ;  /* 0x00003df000307802 */ /* 0x000fe40000000f00 */
[----:B------:R-:W-:Y:S05]  /*3de0*/  CALL.REL.NOINC `($__internal_19_$__cuda_sm70_shflsync_bfly_p) ;  /* 0x0000076000007944 */ /* 0x000fea0003c00000 */
[----:B0-----:R-:W-:Y:S01]  /*3df0*/  HFMA2.MMA R121, -RZ, RZ, 0, 9.5367431640625e-07 ;  /* 0x00000010ff797435 */ /* 0x001fe200000001ff */
[----:B-1----:R-:W-:Y:S01]  /*3e00*/  FADD.FTZ R50, R50, R51 ;  /* 0x0000003332327221 */ /* 0x002fe20000010000 */
[----:B------:R-:W-:Y:S02]  /*3e10*/  MOV R120, 0x1f ;  /* 0x0000001f00787802 */ /* 0x000fe40000000f00 */
[----:B------:R-:W-:Y:S02]  /*3e20*/  MOV R51, 0xffffffff ;  /* 0xffffffff00337802 */ /* 0x000fe40000000f00 */
[----:B------:R-:W-:Y:S02]  /*3e30*/  MOV R48, 0x3e50 ;  /* 0x00003e5000307802 */ /* 0x000fe40000000f00 */
[----:B------:R-:W-:Y:S05]  /*3e40*/  CALL.REL.NOINC `($__internal_19_$__cuda_sm70_shflsync_bfly_p) ;  /* 0x0000070000007944 */ /* 0x000fea0003c00000 */
        /* <DEDUP_REMOVED lines=86> */
[----:B------:R-:W-:Y:S05]  /*43b0*/  CALL.REL.NOINC `($__internal_19_$__cuda_sm70_shflsync_bfly_p) ;  /* 0x0000019000007944 */ /* 0x000fea0003c00000 */
[----:B0-----:R-:W-:Y:S01]  /*43c0*/  HFMA2.MMA R121, -RZ, RZ, 0, 1.1920928955078125e-07 ;  /* 0x00000002ff797435 */ /* 0x001fe200000001ff */
[----:B-1----:R-:W-:Y:S01]  /*43d0*/  FADD.FTZ R50, R50, R51 ;  /* 0x0000003332327221 */ /* 0x002fe20000010000 */
[----:B------:R-:W-:Y:S02]  /*43e0*/  MOV R120, 0x1f ;  /* 0x0000001f00787802 */ /* 0x000fe40000000f00 */
[----:B------:R-:W-:Y:S02]  /*43f0*/  MOV R51, 0xffffffff ;  /* 0xffffffff00337802 */ /* 0x000fe40000000f00 */
[----:B------:R-:W-:Y:S02]  /*4400*/  MOV R48, 0x4420 ;  /* 0x0000442000307802 */ /* 0x000fe40000000f00 */
[----:B------:R-:W-:Y:S05]  /*4410*/  CALL.REL.NOINC `($__internal_19_$__cuda_sm70_shflsync_bfly_p) ;  /* 0x0000013000007944 */ /* 0x000fea0003c00000 */
[----:B0-----:R-:W-:Y:S01]  /*4420*/  HFMA2.MMA R121, -RZ, RZ, 0, 2.384185791015625e-07 ;  /* 0x00000004ff797435 */ /* 0x001fe200000001ff */
[----:B-1----:R-:W-:Y:S01]  /*4430*/  FADD.FTZ R50, R50, R51 ;  /* 0x0000003332327221 */ /* 0x002fe20000010000 */
[----:B------:R-:W-:Y:S02]  /*4440*/  MOV R120, 0x1f ;  /* 0x0000001f00787802 */ /* 0x000fe40000000f00 */
[----:B------:R-:W-:-:S02]  /*4450*/  MOV R51, 0xffffffff ;  /* 0xffffffff00337802 */ /* 0x000fc40000000f00 */
[----:B------:R-:W-:Y:S02]  /*4460*/  MOV R48, 0x4480 ;  /* 0x0000448000307802 */ /* 0x000fe40000000f00 */
[----:B------:R-:W-:Y:S05]  /*4470*/  CALL.REL.NOINC `($__internal_19_$__cuda_sm70_shflsync_bfly_p) ;  /* 0x000000d000007944 */ /* 0x000fea0003c00000 */
[----:B0-----:R-:W-:Y:S01]  /*4480*/  HFMA2.MMA R121, -RZ, RZ, 0, 4.76837158203125e-07 ;  /* 0x00000008ff797435 */ /* 0x001fe200000001ff */
[----:B-1----:R-:W-:Y:S01]  /*4490*/  FADD.FTZ R50, R50, R51 ;  /* 0x0000003332327221 */ /* 0x002fe20000010000 */
[----:B------:R-:W-:Y:S02]  /*44a0*/  MOV R120, 0x1f ;  /* 0x0000001f00787802 */ /* 0x000fe40000000f00 */
[----:B------:R-:W-:Y:S02]  /*44b0*/  MOV R51, 0xffffffff ;  /* 0xffffffff00337802 */ /* 0x000fe40000000f00 */
[----:B------:R-:W-:Y:S02]  /*44c0*/  MOV R48, 0x44e0 ;  /* 0x000044e000307802 */ /* 0x000fe40000000f00 */
[----:B------:R-:W-:Y:S05]  /*44d0*/  CALL.REL.NOINC `($__internal_19_$__cuda_sm70_shflsync_bfly_p) ;  /* 0x0000007000007944 */ /* 0x000fea0003c00000 */
[----:B0-----:R-:W-:Y:S01]  /*44e0*/  HFMA2.MMA R121, -RZ, RZ, 0, 9.5367431640625e-07 ;  /* 0x00000010ff797435 */ /* 0x001fe200000001ff */
[----:B-1----:R-:W-:Y:S01]  /*44f0*/  FADD.FTZ R50, R50, R51 ;  /* 0x0000003332327221 */ /* 0x002fe20000010000 */
[----:B------:R-:W-:Y:S02]  /*4500*/  MOV R120, 0x1f ;  /* 0x0000001f00787802 */ /* 0x000fe40000000f00 */
[----:B------:R-:W-:-:S02]  /*4510*/  MOV R51, 0xffffffff ;  /* 0xffffffff00337802 */ /* 0x000fc40000000f00 */
[----:B------:R-:W-:Y:S02]  /*4520*/  MOV R48, 0x4540 ;  /* 0x0000454000307802 */ /* 0x000fe40000000f00 */
[----:B------:R-:W-:Y:S05]  /*4530*/  CALL.REL.NOINC `($__internal_19_$__cuda_sm70_shflsync_bfly_p) ;  /* 0x0000001000007944 */ /* 0x000fea0003c00000 */
[----:B01----:R-:W-:Y:S05]  /*4540*/  BRA `(.L_x_4410) ;  /* 0xffffe95000007947 */ /* 0x003fea000383ffff */
        .weak           $__internal_19_$__cuda_sm70_shflsync_bfly_p
        .type           $__internal_19_$__cuda_sm70_shflsync_bfly_p,@function
        .size           $__internal_19_$__cuda_sm70_shflsync_bfly_p,(.L_x_36107 - $__internal_19_$__cuda_sm70_shflsync_bfly_p)
$__internal_19_$__cuda_sm70_shflsync_bfly_p:
[----:B------:R-:W-:Y:S01]  /*4550*/  HFMA2.MMA R49, -RZ, RZ, 0, 0 ;  /* 0x00000000ff317435 */ /* 0x000fe200000001ff */
[----:B------:R-:W-:Y:S04]  /*4560*/  WARPSYNC R51 ;  /* 0x0000003300007348 */ /* 0x000fe80003800000 */
[----:B------:R0:W1:Y:S01]  /*4570*/  SHFL.BFLY PT, R51, R50, R121, R120 ;  /* 0x0c00007932337389 */ /* 0x00006200000e0078 */
[----:B------:R-:W-:Y:S05]  /*4580*/  RET.REL.NODEC R48 `(_ZN10layer_norm13ln_fwd_kernelINS_13Kernel_traitsI6__halfS2_S2_S2_fjLj1280ELj1ELj4ELj1ELj16ENS_18Kernel_traits_baseILj1280ES2_S2_S2_S2_fjLj128EEEEELb0ELb0ELb1ELb1EEEvNS_9FwdParamsE) ;  /* 0xffffba7030007950 */ /* 0x000fea0003c3ffff */
.L_x_4411:
        /* <DEDUP_REMOVED lines=15> */
.L_x_36107:


//--------------------- .text._ZN10layer_norm13ln_fwd_kernelINS_13Kernel_traitsI6__halfS2_S2_S2_fjLj1280ELj1ELj4ELj1ELj16ENS_18Kernel_traits_baseILj1280ES2_S2_S2_S2_fjLj128EEEEELb0ELb1ELb0ELb0EEEvNS_9FwdParamsE --------------------------
	.section	.text._ZN10layer_norm13ln_fwd_kernelINS_13Kernel_traitsI6__halfS2_S2_S2_fjLj1280ELj1ELj4ELj1ELj16ENS_18Kernel_traits_baseILj1280ES2_S2_S2_S2_fjLj128EEEEELb0ELb1ELb0ELb0EEEvNS_9FwdParamsE,"ax",@progbits
	.sectioninfo	@"SHI_REGISTERS=187"
	.align	128
        .global         _ZN10layer_norm13ln_fwd_kernelINS_13Kernel_traitsI6__halfS2_S2_S2_fjLj1280ELj1ELj4ELj1ELj16ENS_18Kernel_traits_baseILj1280ES2_S2_S2_S2_fjLj128EEEEELb0ELb1ELb0ELb0EEEvNS_9FwdParamsE
        .type           _ZN10layer_norm13ln_fwd_kernelINS_13Kernel_traitsI6__halfS2_S2_S2_fjLj1280ELj1ELj4ELj1ELj16ENS_18Kernel_traits_baseILj1280ES2_S2_S2_S2_fjLj128EEEEELb0ELb1ELb0ELb0EEEvNS_9FwdParamsE,@function
        .size           _ZN10layer_norm13ln_fwd_kernelINS_13Kernel_traitsI6__halfS2_S2_S2_fjLj1280ELj1ELj4ELj1ELj16ENS_18Kernel_traits_baseILj1280ES2_S2_S2_S2_fjLj128EEEEELb0ELb1ELb0ELb0EEEvNS_9FwdParamsE,(.L_x_36108 - _ZN10layer_norm13ln_fwd_kernelINS_13Kernel_traitsI6__halfS2_S2_S2_fjLj1280ELj1ELj4ELj1ELj16ENS_18Kernel_traits_baseILj1280ES2_S2_S2_S2_fjLj128EEEEELb0ELb1ELb0ELb0EEEvNS_9FwdParamsE)
        .other          _ZN10layer_norm13ln_fwd_kernelINS_13Kernel_traitsI6__halfS2_S2_S2_fjLj1280ELj1ELj4ELj1ELj16ENS_18Kernel_traits_baseILj1280ES2_S2_S2_S2_fjLj128EEEEELb0ELb1ELb0ELb0EEEvNS_9FwdParamsE,@"STO_CUDA_ENTRY STV_DEFAULT"
_ZN10layer_norm13ln_fwd_kernelINS_13Kernel_traitsI6__halfS2_S2_S2_fjLj1280ELj1ELj4ELj1ELj16ENS_18Kernel_traits_baseILj1280ES2_S2_S2_S2_fjLj128EEEEELb0ELb1ELb0ELb0EEEvNS_9FwdParamsE:
.text._ZN10layer_norm13ln_fwd_kernelINS_13Kernel_traitsI6__halfS2_S2_S2_fjLj1280ELj1ELj4ELj1ELj16ENS_18Kernel_traits_baseILj1280ES2_S2_S2_S2_fjLj128EEEEELb0ELb1ELb0ELb0EEEvNS_9FwdParamsE:
        /* <DEDUP_REMOVED lines=36> */
.L_x_4413:
[----:B0-----:R-:W-:Y:S05]  /*0240*/  BSYNC B0 ;  /* 0x0000000000007941 */ /* 0x001fea0003800000 */
.L_x_4412:
        /* <DEDUP_REMOVED lines=16> */
.L_x_4415:
[----:B0-----:R-:W-:Y:S05]  /*0350*/  BSYNC B0 ;  /* 0x0000000000007941 */ /* 0x001fea0003800000 */
.L_x_4414:
        /* <DEDUP_REMOVED lines=16> */
.L_x_4417:
[----:B0-----:R-:W-:Y:S05]  /*0460*/  BSYNC B0 ;  /* 0x0000000000007941 */ /* 0x001fea0003800000 */
.L_x_4416:
        /* <DEDUP_REMOVED lines=16> */
.L_x_4419:
[----:B0-----:R-:W-:Y:S05]  /*0570*/  BSYNC B0 ;  /* 0x0000000000007941 */ /* 0x001fea0003800000 */
.L_x_4418:
        /* <DEDUP_REMOVED lines=15> */
.L_x_4421:
[----:B0-----:R-:W-:Y:S05]  /*0670*/  BSYNC B0 ;  /* 0x0000000000007941 */ /* 0x001fea0003800000 */
.L_x_4420:
        /* <DEDUP_REMOVED lines=83> */
[----:B------:R-:W-:Y:S02]  /*0bb0*/  HADD2.F32 R52, -RZ, R89.H0_H0 ;  /* 0x20000059ff347230 */ /* 0x000fe40000004100 */
[----:B------:R-:W-:Y:S02]  /*0bc0*/  HADD2.F32 R88, -RZ, R91.H0_H0 ;  /* 0x2000005bff587230 */ /* 0x000fe40000004100 */
[----:B------:R-:W-:Y:S02]  /*0bd0*/  HADD2.F32 R82, -RZ, R83.H0_H0 ;  /* 0x20000053ff527230 */ /* 0x000fe40000004100 */
[----:B------:R-:W-:-:S02]  /*0be0*/  HADD2.F32 R95, -RZ, R85.H0_H0 ;  /* 0x20000055ff5f7230 */ /* 0x000fc40000004100 */
[----:B------:R-:W-:Y:S02]  /*0bf0*/  HADD2.F32 R84, -RZ, R86.H0_H0 ;  /* 0x20000056ff547230 */ /* 0x000fe40000004100 */
[----:B------:R-:W-:Y:S02]  /*0c00*/  HADD2.F32 R74, -RZ, R75.H0_H0 ;  /* 0x2000004bff4a7230 */ /* 0x000fe40000004100 */
[----:B------:R-:W-:Y:S02]  /*0c10*/  HADD2.F32 R103, -RZ, R77.H0_H0 ;  /* 0x2000004dff677230 */ /* 0x000fe40000004100 */
[----:B------:R-:W-:Y:S02]  /*0c20*/  HADD2.F32 R76, -RZ, R78.H0_H0 ;  /* 0x2000004eff4c7230 */ /* 0x000fe40000004100 */
[----:B------:R-:W-:Y:S02]  /*0c30*/  HADD2.F32 R66, -RZ, R67.H0_H0 ;  /* 0x20000043ff427230 */ /* 0x000fe40000004100 */
[----:B------:R-:W-:-:S02]  /*0c40*/  HADD2.F32 R111, -RZ, R69.H0_H0 ;  /* 0x20000045ff6f7230 */ /* 0x000fc40000004100 */
[----:B------:R-:W-:Y:S02]  /*0c50*/  HADD2.F32 R68, -RZ, R70.H0_H0 ;  /* 0x20000046ff447230 */ /* 0x000fe40000004100 */
[--C-:B------:R-:W-:Y:S02]  /*0c60*/  HADD2.F32 R115, -RZ, R71.reuse.H0_H0 ;  /* 0x20000047ff737230 */ /* 0x100fe40000004100 */
[----:B------:R-:W-:Y:S02]  /*0c70*/  HADD2.F32 R112, -RZ, R71.H1_H1 ;  /* 0x30000047ff707230 */ /* 0x000fe40000004100 */
[----:B------:R-:W-:Y:S02]  /*0c80*/  HADD2.F32 R89, -RZ, R89.H1_H1 ;  /* 0x30000059ff597230 */ /* 0x000fe40000004100 */
[----:B------:R-:W-:Y:S02]  /*0c90*/  HADD2.F32 R91, -RZ, R91.H1_H1 ;  /* 0x3000005bff5b7230 */ /* 0x000fe40000004100 */
[----:B------:R-:W-:-:S02]  /*0ca0*/  HADD2.F32 R83, -RZ, R83.H1_H1 ;  /* 0x30000053ff537230 */ /* 0x000fc40000004100 */
[----:B------:R-:W-:Y:S02]  /*0cb0*/  HADD2.F32 R85, -RZ, R85.H1_H1 ;  /* 0x30000055ff557230 */ /* 0x000fe40000004100 */
[----:B------:R-:W-:Y:S02]  /*0cc0*/  HADD2.F32 R86, -RZ, R86.H1_H1 ;  /* 0x30000056ff567230 */ /* 0x000fe40000004100 */
[----:B------:R-:W-:Y:S02]  /*0cd0*/  HADD2.F32 R75, -RZ, R75.H1_H1 ;  /* 0x3000004bff4b7230 */ /* 0x000fe40000004100 */
[----:B------:R-:W-:Y:S02]  /*0ce0*/  HADD2.F32 R77, -RZ, R77.H1_H1 ;  /* 0x3000004dff4d7230 */ /* 0x000fe40000004100 */
[----:B------:R-:W-:Y:S02]  /*0cf0*/  HADD2.F32 R78, -RZ, R78.H1_H1 ;  /* 0x3000004eff4e7230 */ /* 0x000fe40000004100 */
[----:B------:R-:W-:-:S02]  /*0d00*/  HADD2.F32 R67, -RZ, R67.H1_H1 ;  /* 0x30000043ff437230 */ /* 0x000fc40000004100 */
[----:B------:R-:W-:Y:S02]  /*0d10*/  HADD2.F32 R69, -RZ, R69.H1_H1 ;  /* 0x30000045ff457230 */ /* 0x000fe40000004100 */
        /* <DEDUP_REMOVED lines=17> */
.L_x_4445:
        /* <DEDUP_REMOVED lines=23> */
[----:B------:R-:W3:Y:S01]  /*0fa0*/  @P2 LDG.E.128 R56, [R130.64] ;  /* 0x0000000482382981 */ /* 0x000ee2000c1e1d00 */
[--C-:B--2---:R-:W-:Y:S02]  /*0fb0*/  HADD2.F32 R134, -RZ, R60.reuse.H0_H0 ;  /* 0x2000003cff867230 */ /* 0x104fe40000004100 */
[----:B------:R-:W-:Y:S02]  /*0fc0*/  HADD2.F32 R146, -RZ, R60.H1_H1 ;  /* 0x3000003cff927230 */ /* 0x000fe40000004100 */
[--C-:B------:R-:W-:Y:S01]  /*0fd0*/  HADD2.F32 R148, -RZ, R61.reuse.H0_H0 ;  /* 0x2000003dff947230 */ /* 0x100fe20000004100 */
[-C--:B------:R-:W-:Y:S01]  /*0fe0*/  FMUL.FTZ R134, R134, R175.reuse ;  /* 0x000000af86867220 */ /* 0x080fe20000410000 */
[----:B------:R-:W-:Y:S01]  /*0ff0*/  HADD2.F32 R150, -RZ, R61.H1_H1 ;  /* 0x3000003dff967230 */ /* 0x000fe20000004100 */
[----:B------:R-:W-:Y:S02]  /*1000*/  FMUL.FTZ R135, R146, R175 ;  /* 0x000000af92877220 */ /* 0x000fe40000410000 */
[----:B------:R-:W-:Y:S01]  /*1010*/  FMUL.FTZ R134, R49, R134 ;  /* 0x0000008631867220 */ /* 0x000fe20000410000 */
[----:B------:R-:W-:-:S02]  /*1020*/  HADD2.F32 R176, -RZ, R62.H0_H0 ;  /* 0x2000003effb07230 */ /* 0x000fc40000004100 */
[----:B---3--:R-:W-:Y:S01]  /*1030*/  @P2 HADD2.F32 R61, -RZ, R56.H0_H0 ;  /* 0x20000038ff3d2230 */ /* 0x008fe20000004100 */
[----:B------:R-:W-:Y:S01]  /*1040*/  FMUL.FTZ R148, R148, R175 ;  /* 0x000000af94947220 */ /* 0x000fe20000410000 */
[----:B------:R-:W-:Y:S01]  /*1050*/  HADD2.F32 R62, -RZ, R62.H1_H1 ;  /* 0x3000003eff3e7230 */ /* 0x000fe20000004100 */
[----:B------:R-:W-:Y:S01]  /*1060*/  FMUL.FTZ R135, R48, R135 ;  /* 0x0000008730877220 */ /* 0x000fe20000410000 */
[----:B------:R-:W-:Y:S01]  /*1070*/  @P2 HADD2.F32 R60, -RZ, R56.H1_H1 ;  /* 0x30000038ff3c2230 */ /* 0x000fe20000004100 */
[----:B------:R-:W-:Y:S01]  /*1080*/  @P2 FADD.FTZ R134, R61, R134 ;  /* 0x000000863d862221 */ /* 0x000fe20000010000 */
[----:B------:R-:W-:Y:S01]  /*1090*/  @P2 HADD2.F32 R61, -RZ, R57.H0_H0 ;  /* 0x20000039ff3d2230 */ /* 0x000fe20000004100 */
[----:B------:R-:W-:Y:S01]  /*10a0*/  FMUL.FTZ R146, R47, R148 ;  /* 0x000000942f927220 */ /* 0x000fe20000410000 */
[--C-:B------:R-:W-:Y:S01]  /*10b0*/  HADD2.F32 R178, -RZ, R63.reuse.H0_H0 ;  /* 0x2000003fffb27230 */ /* 0x100fe20000004100 */
[-C--:B------:R-:W-:Y:S01]  /*10c0*/  FMUL.FTZ R176, R176, R175.reuse ;  /* 0x000000afb0b07220 */ /* 0x080fe20000410000 */
[----:B------:R-:W-:Y:S01]  /*10d0*/  HADD2.F32 R130, -RZ, R63.H1_H1 ;  /* 0x3000003fff827230 */ /* 0x000fe20000004100 */
[----:B------:R-:W-:-:S02]  /*10e0*/  FMUL.FTZ R63, R62, R175 ;  /* 0x000000af3e3f7220 */ /* 0x000fc40000410000 */
[----:B------:R-:W-:Y:S01]  /*10f0*/  @P2 FADD.FTZ R135, R60, R135 ;  /* 0x000000873c872221 */ /* 0x000fe20000010000 */
[--C-:B------:R-:W-:Y:S01]  /*1100*/  @P2 HADD2.F32 R60, -RZ, R58.reuse.H0_H0 ;  /* 0x2000003aff3c2230 */ /* 0x100fe20000004100 */
[----:B------:R-:W-:Y:S01]  /*1110*/  @P2 FADD.FTZ R146, R61, R146 ;  /* 0x000000923d922221 */ /* 0x000fe20000010000 */
[----:B------:R-:W-:Y:S01]  /*1120*/  @P2 HADD2.F32 R61, -RZ, R58.H1_H1 ;  /* 0x3000003aff3d2230 */ /* 0x000fe20000004100 */
[----:B------:R-:W-:Y:S02]  /*1130*/  FMUL.FTZ R147, R45, R176 ;  /* 0x000000b02d937220 */ /* 0x000fe40000410000 */
[----:B------:R-:W-:Y:S02]  /*1140*/  FMUL.FTZ R148, R44, R63 ;  /* 0x0000003f2c947220 */ /* 0x000fe40000410000 */
[-C--:B------:R-:W-:Y:S02]  /*1150*/  FMUL.FTZ R149, R150, R175.reuse ;  /* 0x000000af96957220 */ /* 0x080fe40000410000 */
[----:B------:R-:W-:-:S02]  /*1160*/  FMUL.FTZ R178, R178, R175 ;  /* 0x000000afb2b27220 */ /* 0x000fc40000410000 */
[----:B------:R-:W-:Y:S01]  /*1170*/  FMUL.FTZ R151, R130, R175 ;  /* 0x000000af82977220 */ /* 0x000fe20000410000 */
[----:B------:R-:W-:Y:S01]  /*1180*/  @P2 HADD2.F32 R62, -RZ, R59.H1_H1 ;  /* 0x3000003bff3e2230 */ /* 0x000fe20000004100 */
[----:B------:R-:W-:Y:S01]  /*1190*/  @P2 FADD.FTZ R147, R60, R147 ;  /* 0x000000933c932221 */ /* 0x000fe20000010000 */
[----:B------:R-:W-:Y:S01]  /*11a0*/  @P2 HADD2.F32 R60, -RZ, R57.H1_H1 ;  /* 0x30000039ff3c2230 */ /* 0x000fe20000004100 */
[----:B------:R-:W-:Y:S01]  /*11b0*/  @P2 FADD.FTZ R148, R61, R148 ;  /* 0x000000943d942221 */ /* 0x000fe20000010000 */
[----:B------:R-:W-:Y:S01]  /*11c0*/  @P2 HADD2.F32 R61, -RZ, R59.H0_H0 ;  /* 0x2000003bff3d2230 */ /* 0x000fe20000004100 */
[----:B------:R-:W-:Y:S02]  /*11d0*/  FMUL.FTZ R149, R46, R149 ;  /* 0x000000952e957220 */ /* 0x000fe40000410000 */
[----:B------:R-:W-:Y:S02]  /*11e0*/  FMUL.FTZ R150, R43, R178 ;  /* 0x000000b22b967220 */ /* 0x000fe40000410000 */
[----:B------:R-:W-:Y:S01]  /*11f0*/  FMUL.FTZ R151, R42, R151 ;  /* 0x000000972a977220 */ /* 0x000fe20000410000 */
[----:B------:R-:W-:Y:S01]  /*1200*/  LEA R130, P3, R133, c[0x0][0x188], 0x4 ;  /* 0x0000620085827a11 */ /* 0x000fe200078620ff */
[----:B------:R-:W-:-:S02]  /*1210*/  @P2 FADD.FTZ R149, R60, R149 ;  /* 0x000000953c952221 */ /* 0x000fc40000010000 */
[----:B------:R-:W-:Y:S02]  /*1220*/  @P2 FADD.FTZ R150, R61, R150 ;  /* 0x000000963d962221 */ /* 0x000fe40000010000 */
[----:B------:R-:W-:Y:S01]  /*1230*/  @P2 FADD.FTZ R151, R62, R151 ;  /* 0x000000973e972221 */ /* 0x000fe20000010000 */
[----:B------:R-:W-:Y:S02]  /*1240*/  LEA.HI.X R131, R133, c[0x0][0x18c], RZ, 0x4, P3 ;  /* 0x0000630085837a11 */ /* 0x000fe400018f24ff */
[----:B------:R-:W-:Y:S02]  /*1250*/  F2FP.PACK_AB R62, R148, R147 ;  /* 0x00000093943e723e */ /* 0x000fe400000000ff */
[----:B------:R-:W-:Y:S02]  /*1260*/  F2FP.PACK_AB R61, R149, R146 ;  /* 0x00000092953d723e */ /* 0x000fe400000000ff */
[----:B------:R-:W-:Y:S02]  /*1270*/  F2FP.PACK_AB R60, R135, R134 ;  /* 0x00000086873c723e */ /* 0x000fe400000000ff */
[----:B------:R-:W-:-:S05]  /*1280*/  F2FP.PACK_AB R63, R151, R150 ;  /* 0x00000096973f723e */ /* 0x000fca00000000ff */
[----:B------:R0:W-:Y:S01]  /*1290*/  STG.E.128 [R130.64], R60 ;  /* 0x0000003c82007986 */ /* 0x0001e2000c101d04 */
[----:B------:R-:W-:-:S03]  /*12a0*/  IADD3 R176, R133, 0x20, RZ ;  /* 0x0000002085b07810 */ /* 0x000fc60007ffe0ff */
.L_x_4423:
[----:B------:R-:W-:Y:S05]  /*12b0*/  BSYNC B0 ;  /* 0x0000000000007941 */ /* 0x000fea0003800000 */
.L_x_4422:
        /* <DEDUP_REMOVED lines=10> */
[----:B------:R-:W3:Y:S01]  /*1360*/  @P2 LDG.E.128 R56, [R130.64] ;  /* 0x0000000482382981 */ /* 0x000ee2000c1e1d00 */
[----:B--2---:R-:W-:Y:S02]  /*1370*/  HADD2.F32 R136, -RZ, R60.H0_H0 ;  /* 0x2000003cff887230 */ /* 0x004fe40000004100 */
[--C-:B------:R-:W-:Y:S02]  /*1380*/  HADD2.F32 R154, -RZ, R61.reuse.H0_H0 ;  /* 0x2000003dff9a7230 */ /* 0x100fe40000004100 */
[----:B------:R-:W-:Y:S01]  /*1390*/  HADD2.F32 R156, -RZ, R61.H1_H1 ;  /* 0x3000003dff9c7230 */ /* 0x000fe20000004100 */
[-C--:B------:R-:W-:Y:S01]  /*13a0*/  FMUL.FTZ R136, R136, R175.reuse ;  /* 0x000000af88887220 */ /* 0x080fe20000410000 */
[----:B------:R-:W-:Y:S01]  /*13b0*/  HADD2.F32 R178, -RZ, R62.H0_H0 ;  /* 0x2000003effb27230 */ /* 0x000fe20000004100 */
[-C--:B------:R-:W-:Y:S01]  /*13c0*/  FMUL.FTZ R154, R154, R175.reuse ;  /* 0x000000af9a9a7220 */ /* 0x080fe20000410000 */
[----:B---3--:R-:W-:Y:S01]  /*13d0*/  @P2 HADD2.F32 R61, -RZ, R56.H0_H0 ;  /* 0x20000038ff3d2230 */ /* 0x008fe20000004100 */
[----:B------:R-:W-:Y:S01]  /*13e0*/  FMUL.FTZ R136, R41, R136 ;  /* 0x0000008829887220 */ /* 0x000fe20000410000 */
[----:B------:R-:W-:Y:S01]  /*13f0*/  HADD2.F32 R62, -RZ, R62.H1_H1 ;  /* 0x3000003eff3e7230 */ /* 0x000fe20000004100 */
[-C--:B------:R-:W-:Y:S01]  /*1400*/  FMUL.FTZ R178, R178, R175.reuse ;  /* 0x000000afb2b27220 */ /* 0x080fe20000410000 */
[----:B------:R-:W-:Y:S01]  /*1410*/  HADD2.F32 R152, -RZ, R60.H1_H1 ;  /* 0x3000003cff987230 */ /* 0x000fe20000004100 */
[----:B------:R-:W-:Y:S01]  /*1420*/  @P2 FADD.FTZ R136, R61, R136 ;  /* 0x000000883d882221 */ /* 0x000fe20000010000 */
[--C-:B------:R-:W-:Y:S01]  /*1430*/  HADD2.F32 R180, -RZ, R63.reuse.H0_H0 ;  /* 0x2000003fffb47230 */ /* 0x100fe20000004100 */
[-C--:B------:R-:W-:Y:S01]  /*1440*/  FMUL.FTZ R61, R62, R175.reuse ;  /* 0x000000af3e3d7220 */ /* 0x080fe20000410000 */
[----:B------:R-:W-:Y:S01]  /*1450*/  HADD2.F32 R60, -RZ, R63.H1_H1 ;  /* 0x3000003fff3c7230 */ /* 0x000fe20000004100 */
[-C--:B------:R-:W-:Y:S01]  /*1460*/  FMUL.FTZ R137, R152, R175.reuse ;  /* 0x000000af98897220 */ /* 0x080fe20000410000 */
[----:B------:R-:W-:Y:S01]  /*1470*/  @P2 HADD2.F32 R63, -RZ, R57.H0_H0 ;  /* 0x20000039ff3f2230 */ /* 0x000fe20000004100 */
[----:B------:R-:W-:Y:S01]  /*1480*/  FMUL.FTZ R152, R39, R154 ;  /* 0x0000009a27987220 */ /* 0x000fe20000410000 */
[----:B------:R-:W-:Y:S01]  /*1490*/  @P2 HADD2.F32 R62, -RZ, R58.H0_H0 ;  /* 0x2000003aff3e2230 */ /* 0x000fe20000004100 */
[----:B------:R-:W-:Y:S01]  /*14a0*/  FMUL.FTZ R153, R37, R178 ;  /* 0x000000b225997220 */ /* 0x000fe20000410000 */
[----:B------:R-:W-:Y:S01]  /*14b0*/  @P2 HADD2.F32 R130, -RZ, R56.H1_H1 ;  /* 0x30000038ff822230 */ /* 0x000fe20000004100 */
[----:B------:R-:W-:-:S02]  /*14c0*/  FMUL.FTZ R155, R156, R175 ;  /* 0x000000af9c9b7220 */ /* 0x000fc40000410000 */
[-C--:B------:R-:W-:Y:S02]  /*14d0*/  FMUL.FTZ R180, R180, R175.reuse ;  /* 0x000000afb4b47220 */ /* 0x080fe40000410000 */
[----:B------:R-:W-:Y:S01]  /*14e0*/  FMUL.FTZ R157, R60, R175 ;  /* 0x000000af3c9d7220 */ /* 0x000fe20000410000 */
[----:B------:R-:W-:Y:S01]  /*14f0*/  @P2 HADD2.F32 R60, -RZ, R57.H1_H1 ;  /* 0x30000039ff3c2230 */ /* 0x000fe20000004100 */
[----:B------:R-:W-:Y:S01]  /*1500*/  @P2 FADD.FTZ R152, R63, R152 ;  /* 0x000000983f982221 */ /* 0x000fe20000010000 */
[----:B------:R-:W-:Y:S01]  /*1510*/  @P2 HADD2.F32 R63, -RZ, R58.H1_H1 ;  /* 0x3000003aff3f2230 */ /* 0x000fe20000004100 */
[----:B------:R-:W-:Y:S01]  /*1520*/  FMUL.FTZ R154, R36, R61 ;  /* 0x0000003d249a7220 */ /* 0x000fe20000410000 */
[--C-:B------:R-:W-:Y:S01]  /*1530*/  @P2 HADD2.F32 R61, -RZ, R59.reuse.H0_H0 ;  /* 0x2000003bff3d2230 */ /* 0x100fe20000004100 */
[----:B------:R-:W-:Y:S01]  /*1540*/  @P2 FADD.FTZ R153, R62, R153 ;  /* 0x000000993e992221 */ /* 0x000fe20000010000 */
[----:B------:R-:W-:Y:S01]  /*1550*/  @P2 HADD2.F32 R62, -RZ, R59.H1_H1 ;  /* 0x3000003bff3e2230 */ /* 0x000fe20000004100 */
[----:B------:R-:W-:-:S02]  /*1560*/  FMUL.FTZ R137, R40, R137 ;  /* 0x0000008928897220 */ /* 0x000fc40000410000 */
[----:B------:R-:W-:Y:S02]  /*1570*/  FMUL.FTZ R155, R38, R155 ;  /* 0x0000009b269b7220 */ /* 0x000fe40000410000 */
[----:B------:R-:W-:Y:S02]  /*1580*/  FMUL.FTZ R156, R35, R180 ;  /* 0x000000b4239c7220 */ /* 0x000fe40000410000 */
[----:B------:R-:W-:Y:S02]  /*1590*/  FMUL.FTZ R157, R34, R157 ;  /* 0x0000009d229d7220 */ /* 0x000fe40000410000 */
[----:B------:R-:W-:Y:S01]  /*15a0*/  @P2 FADD.FTZ R137, R130, R137 ;  /* 0x0000008982892221 */ /* 0x000fe20000010000 */
[----:B------:R-:W-:Y:S01]  /*15b0*/  LEA R130, P3, R176, c[0x0][0x188], 0x4 ;  /* 0x00006200b0827a11 */ /* 0x000fe200078620ff */
[----:B------:R-:W-:Y:S02]  /*15c0*/  @P2 FADD.FTZ R154, R63, R154 ;  /* 0x0000009a3f9a2221 */ /* 0x000fe40000010000 */
[----:B------:R-:W-:Y:S01]  /*15d0*/  @P2 FADD.FTZ R155, R60, R155 ;  /* 0x0000009b3c9b2221 */ /* 0x000fe20000010000 */
[----:B------:R-:W-:Y:S01]  /*15e0*/  LEA.HI.X R131, R176, c[0x0][0x18c], RZ, 0x4, P3 ;  /* 0x00006300b0837a11 */ /* 0x000fe200018f24ff */
[----:B------:R-:W-:Y:S01]  /*15f0*/  @P2 FADD.FTZ R156, R61, R156 ;  /* 0x0000009c3d9c2221 */ /* 0x000fe20000010000 */
[----:B------:R-:W-:Y:S01]  /*1600*/  F2FP.PACK_AB R60, R137, R136 ;  /* 0x00000088893c723e */ /* 0x000fe200000000ff */
[----:B------:R-:W-:Y:S01]  /*1610*/  @P2 FADD.FTZ R157, R62, R157 ;  /* 0x0000009d3e9d2221 */ /* 0x000fe20000010000 */
[----:B------:R-:W-:-:S02]  /*1620*/  F2FP.PACK_AB R62, R154, R153 ;  /* 0x000000999a3e723e */ /* 0x000fc400000000ff */
[----:B------:R-:W-:Y:S02]  /*1630*/  F2FP.PACK_AB R61, R155, R152 ;  /* 0x000000989b3d723e */ /* 0x000fe400000000ff */
[----:B------:R-:W-:Y:S02]  /*1640*/  F2FP.PACK_AB R63, R157, R156 ;  /* 0x0000009c9d3f723e */ /* 0x000fe400000000ff */
[----:B------:R-:W-:-:S03]  /*1650*/  IADD3 R176, R176, 0x20, RZ ;  /* 0x00000020b0b07810 */ /* 0x000fc60007ffe0ff */
[----:B------:R0:W-:Y:S04]  /*1660*/  STG.E.128 [R130.64], R60 ;  /* 0x0000003c82007986 */ /* 0x0001e8000c101d04 */
.L_x_4425:
[----:B------:R-:W-:Y:S05]  /*1670*/  BSYNC B0 ;  /* 0x0000000000007941 */ /* 0x000fea0003800000 */
.L_x_4424:
        /* <DEDUP_REMOVED lines=10> */
[----:B------:R-:W3:Y:S01]  /*1720*/  @P2 LDG.E.128 R56, [R130.64] ;  /* 0x0000000482382981 */ /* 0x000ee2000c1e1d00 */
[----:B--2---:R-:W-:Y:S02]  /*1730*/  HADD2.F32 R138, -RZ, R60.H0_H0 ;  /* 0x2000003cff8a7230 */ /* 0x004fe40000004100 */
[----:B------:R-:W-:-:S03]  /*1740*/  HADD2.F32 R160, -RZ, R61.H0_H0 ;  /* 0x2000003dffa07230 */ /* 0x000fc60000004100 */
[-C--:B------:R-:W-:Y:S01]  /*1750*/  FMUL.FTZ R138, R138, R175.reuse ;  /* 0x000000af8a8a7220 */ /* 0x080fe20000410000 */
[----:B------:R-:W-:Y:S02]  /*1760*/  HADD2.F32 R162, -RZ, R61.H1_H1 ;  /* 0x3000003dffa27230 */ /* 0x000fe40000004100 */
[--C-:B------:R-:W-:Y:S01]  /*1770*/  HADD2.F32 R178, -RZ, R62.reuse.H0_H0 ;  /* 0x2000003effb27230 */ /* 0x100fe20000004100 */
[----:B------:R-:W-:Y:S01]  /*1780*/  FMUL.FTZ R138, R33, R138 ;  /* 0x0000008a218a7220 */ /* 0x000fe20000410000 */
[----:B------:R-:W-:Y:S02]  /*1790*/  HADD2.F32 R62, -RZ, R62.H1_H1 ;  /* 0x3000003eff3e7230 */ /* 0x000fe40000004100 */
[----:B---3--:R-:W-:Y:S02]  /*17a0*/  @P2 HADD2.F32 R61, -RZ, R56.H0_H0 ;  /* 0x20000038ff3d2230 */ /* 0x008fe40000004100 */
[----:B------:R-:W-:Y:S01]  /*17b0*/  HADD2.F32 R158, -RZ, R60.H1_H1 ;  /* 0x3000003cff9e7230 */ /* 0x000fe20000004100 */
[-C--:B------:R-:W-:Y:S01]  /*17c0*/  FMUL.FTZ R160, R160, R175.reuse ;  /* 0x000000afa0a07220 */ /* 0x080fe20000410000 */
[--C-:B------:R-:W-:Y:S01]  /*17d0*/  HADD2.F32 R180, -RZ, R63.reuse.H0_H0 ;  /* 0x2000003fffb47230 */ /* 0x100fe20000004100 */
[-C--:B------:R-:W-:Y:S01]  /*17e0*/  FMUL.FTZ R178, R178, R175.reuse ;  /* 0x000000afb2b27220 */ /* 0x080fe20000410000 */
[----:B------:R-:W-:Y:S01]  /*17f0*/  HADD2.F32 R60, -RZ, R63.H1_H1 ;  /* 0x3000003fff3c7230 */ /* 0x000fe20000004100 */
[----:B------:R-:W-:Y:S01]  /*1800*/  @P2 FADD.FTZ R138, R61, R138 ;  /* 0x0000008a3d8a2221 */ /* 0x000fe20000010000 */
[----:B------:R-:W-:Y:S01]  /*1810*/  @P2 HADD2.F32 R63, -RZ, R57.H0_H0 ;  /* 0x20000039ff3f2230 */ /* 0x000fe20000004100 */
[-C--:B------:R-:W-:Y:S01]  /*1820*/  FMUL.FTZ R61, R62, R175.reuse ;  /* 0x000000af3e3d7220 */ /* 0x080fe20000410000 */
[----:B------:R-:W-:Y:S01]  /*1830*/  @P2 HADD2.F32 R62, -RZ, R58.H0_H0 ;  /* 0x2000003aff3e2230 */ /* 0x000fe20000004100 */
[----:B------:R-:W-:-:S02]  /*1840*/  FMUL.FTZ R139, R158, R175 ;  /* 0x000000af9e8b7220 */ /* 0x000fc40000410000 */
[----:B------:R-:W-:Y:S02]  /*1850*/  FMUL.FTZ R158, R31, R160 ;  /* 0x000000a01f9e7220 */ /* 0x000fe40000410000 */
[----:B------:R-:W-:Y:S02]  /*1860*/  FMUL.FTZ R159, R29, R178 ;  /* 0x000000b21d9f7220 */ /* 0x000fe40000410000 */
[-C--:B------:R-:W-:Y:S02]  /*1870*/  FMUL.FTZ R161, R162, R175.reuse ;  /* 0x000000afa2a17220 */ /* 0x080fe40000410000 */
[-C--:B------:R-:W-:Y:S02]  /*1880*/  FMUL.FTZ R180, R180, R175.reuse ;  /* 0x000000afb4b47220 */ /* 0x080fe40000410000 */
[----:B------:R-:W-:Y:S01]  /*1890*/  FMUL.FTZ R163, R60, R175 ;  /* 0x000000af3ca37220 */ /* 0x000fe20000410000 */
[----:B------:R-:W-:Y:S01]  /*18a0*/  @P2 HADD2.F32 R130, -RZ, R56.H1_H1 ;  /* 0x30000038ff822230 */ /* 0x000fe20000004100 */
[----:B------:R-:W-:Y:S01]  /*18b0*/  @P2 FADD.FTZ R158, R63, R158 ;  /* 0x0000009e3f9e2221 */ /* 0x000fe20000010000 */
[----:B------:R-:W-:Y:S01]  /*18c0*/  @P2 HADD2.F32 R63, -RZ, R58.H1_H1 ;  /* 0x3000003aff3f2230 */ /* 0x000fe20000004100 */
[----:B------:R-:W-:Y:S01]  /*18d0*/  FMUL.FTZ R160, R28, R61 ;  /* 0x0000003d1ca07220 */ /* 0x000fe20000410000 */
[----:B------:R-:W-:Y:S01]  /*18e0*/  @P2 HADD2.F32 R60, -RZ, R57.H1_H1 ;  /* 0x30000039ff3c2230 */ /* 0x000fe20000004100 */
[----:B------:R-:W-:Y:S01]  /*18f0*/  @P2 FADD.FTZ R159, R62, R159 ;  /* 0x0000009f3e9f2221 */ /* 0x000fe20000010000 */
[--C-:B------:R-:W-:Y:S01]  /*1900*/  @P2 HADD2.F32 R61, -RZ, R59.reuse.H0_H0 ;  /* 0x2000003bff3d2230 */ /* 0x100fe20000004100 */
[----:B------:R-:W-:Y:S01]  /*1910*/  FMUL.FTZ R139, R32, R139 ;  /* 0x0000008b208b7220 */ /* 0x000fe20000410000 */
[----:B------:R-:W-:Y:S01]  /*1920*/  @P2 HADD2.F32 R62, -RZ, R59.H1_H1 ;  /* 0x3000003bff3e2230 */ /* 0x000fe20000004100 */
[----:B------:R-:W-:-:S02]  /*1930*/  FMUL.FTZ R161, R30, R161 ;  /* 0x000000a11ea17220 */ /* 0x000fc40000410000 */
[----:B------:R-:W-:Y:S02]  /*1940*/  FMUL.FTZ R162, R27, R180 ;  /* 0x000000b41ba27220 */ /* 0x000fe40000410000 */
[----:B------:R-:W-:Y:S02]  /*1950*/  FMUL.FTZ R163, R26, R163 ;  /* 0x000000a31aa37220 */ /* 0x000fe40000410000 */
[----:B------:R-:W-:Y:S01]  /*1960*/  @P2 FADD.FTZ R139, R130, R139 ;  /* 0x0000008b828b2221 */ /* 0x000fe20000010000 */
[----:B------:R-:W-:Y:S01]  /*1970*/  LEA R130, P3, R176, c[0x0][0x188], 0x4 ;  /* 0x00006200b0827a11 */ /* 0x000fe200078620ff */
[----:B------:R-:W-:Y:S02]  /*1980*/  @P2 FADD.FTZ R160, R63, R160 ;  /* 0x000000a03fa02221 */ /* 0x000fe40000010000 */
[----:B------:R-:W-:Y:S02]  /*1990*/  @P2 FADD.FTZ R161, R60, R161 ;  /* 0x000000a13ca12221 */ /* 0x000fe40000010000 */
[----:B------:R-:W-:-:S02]  /*19a0*/  @P2 FADD.FTZ R162, R61, R162 ;  /* 0x000000a23da22221 */ /* 0x000fc40000010000 */
        /* <DEDUP_REMOVED lines=8> */
.L_x_4427:
[----:B------:R-:W-:Y:S05]  /*1a30*/  BSYNC B0 ;  /* 0x0000000000007941 */ /* 0x000fea0003800000 */
.L_x_4426:
        /* <DEDUP_REMOVED lines=59> */
.L_x_4429:
[----:B------:R-:W-:Y:S05]  /*1df0*/  BSYNC B0 ;  /* 0x0000000000007941 */ /* 0x000fea0003800000 */
.L_x_4428:
        /* <DEDUP_REMOVED lines=10> */
[--C-:B--2---:R-:W-:Y:S02]  /*1ea0*/  HADD2.F32 R142, -RZ, R60.reuse.H0_H0 ;  /* 0x2000003cff8e7230 */ /* 0x104fe40000004100 */
[----:B------:R-:W-:Y:S02]  /*1eb0*/  HADD2.F32 R170, -RZ, R61.H0_H0 ;  /* 0x2000003dffaa7230 */ /* 0x000fe40000004100 */
[----:B------:R-:W-:Y:S01]  /*1ec0*/  HADD2.F32 R144, -RZ, R60.H1_H1 ;  /* 0x3000003cff907230 */ /* 0x000fe20000004100 */
[-C--:B------:R-:W-:Y:S01]  /*1ed0*/  FMUL.FTZ R142, R142, R175.reuse ;  /* 0x000000af8e8e7220 */ /* 0x080fe20000410000 */
[----:B------:R-:W-:Y:S01]  /*1ee0*/  HADD2.F32 R178, -RZ, R62.H0_H0 ;  /* 0x2000003effb27230 */ /* 0x000fe20000004100 */
[-C--:B------:R-:W-:Y:S01]  /*1ef0*/  FMUL.FTZ R60, R170, R175.reuse ;  /* 0x000000afaa3c7220 */ /* 0x080fe20000410000 */
[--C-:B------:R-:W-:Y:S01]  /*1f00*/  HADD2.F32 R180, -RZ, R63.reuse.H0_H0 ;  /* 0x2000003fffb47230 */ /* 0x100fe20000004100 */
[----:B------:R-:W-:Y:S01]  /*1f10*/  FMUL.FTZ R170, R17, R142 ;  /* 0x0000008e11aa7220 */ /* 0x000fe20000410000 */
[----:B------:R-:W-:Y:S01]  /*1f20*/  HADD2.F32 R182, -RZ, R63.H1_H1 ;  /* 0x3000003fffb67230 */ /* 0x000fe20000004100 */
[-C--:B------:R-:W-:Y:S01]  /*1f30*/  FMUL.FTZ R171, R144, R175.reuse ;  /* 0x000000af90ab7220 */ /* 0x080fe20000410000 */
[----:B------:R-:W-:Y:S01]  /*1f40*/  HADD2.F32 R172, -RZ, R61.H1_H1 ;  /* 0x3000003dffac7230 */ /* 0x000fe20000004100 */
[-C--:B------:R-:W-:Y:S01]  /*1f50*/  FMUL.FTZ R178, R178, R175.reuse ;  /* 0x000000afb2b27220 */ /* 0x080fe20000410000 */
[----:B---3--:R-:W-:Y:S01]  /*1f60*/  @P2 HADD2.F32 R63, -RZ, R56.H0_H0 ;  /* 0x20000038ff3f2230 */ /* 0x008fe20000004100 */
[----:B------:R-:W-:Y:S01]  /*1f70*/  FMUL.FTZ R173, R15, R60 ;  /* 0x0000003c0fad7220 */ /* 0x000fe20000410000 */
[----:B------:R-:W-:Y:S01]  /*1f80*/  HADD2.F32 R62, -RZ, R62.H1_H1 ;  /* 0x3000003eff3e7230 */ /* 0x000fe20000004100 */
[----:B------:R-:W-:Y:S01]  /*1f90*/  FMUL.FTZ R61, R172, R175 ;  /* 0x000000afac3d7220 */ /* 0x000fe20000410000 */
[----:B------:R-:W-:Y:S01]  /*1fa0*/  @P2 HADD2.F32 R60, -RZ, R56.H1_H1 ;  /* 0x30000038ff3c2230 */ /* 0x000fe20000004100 */
[----:B------:R-:W-:Y:S01]  /*1fb0*/  @P2 FADD.FTZ R170, R63, R170 ;  /* 0x000000aa3faa2221 */ /* 0x000fe20000010000 */
[--C-:B------:R-:W-:Y:S01]  /*1fc0*/  @P2 HADD2.F32 R63, -RZ, R58.reuse.H0_H0 ;  /* 0x2000003aff3f2230 */ /* 0x100fe20000004100 */
[----:B------:R-:W-:Y:S01]  /*1fd0*/  FMUL.FTZ R171, R16, R171 ;  /* 0x000000ab10ab7220 */ /* 0x000fe20000410000 */
[----:B------:R-:W-:Y:S01]  /*1fe0*/  @P2 HADD2.F32 R130, -RZ, R58.H1_H1 ;  /* 0x3000003aff822230 */ /* 0x000fe20000004100 */
[----:B------:R-:W-:-:S02]  /*1ff0*/  FMUL.FTZ R172, R13, R178 ;  /* 0x000000b20dac7220 */ /* 0x000fc40000410000 */
[-C--:B------:R-:W-:Y:S01]  /*2000*/  FMUL.FTZ R145, R62, R175.reuse ;  /* 0x000000af3e917220 */ /* 0x080fe20000410000 */
[----:B------:R-:W-:Y:S01]  /*2010*/  @P2 HADD2.F32 R62, -RZ, R57.H0_H0 ;  /* 0x20000039ff3e2230 */ /* 0x000fe20000004100 */
[-C--:B------:R-:W-:Y:S02]  /*2020*/  FMUL.FTZ R180, R180, R175.reuse ;  /* 0x000000afb4b47220 */ /* 0x080fe40000410000 */
[----:B------:R-:W-:Y:S02]  /*2030*/  FMUL.FTZ R175, R182, R175 ;  /* 0x000000afb6af7220 */ /* 0x000fe40000410000 */
[----:B------:R-:W-:Y:S01]  /*2040*/  @P2 FADD.FTZ R171, R60, R171 ;  /* 0x000000ab3cab2221 */ /* 0x000fe20000010000 */
[--C-:B------:R-:W-:Y:S01]  /*2050*/  @P2 HADD2.F32 R60, -RZ, R59.reuse.H0_H0 ;  /* 0x2000003bff3c2230 */ /* 0x100fe20000004100 */
[----:B------:R-:W-:Y:S01]  /*2060*/  @P2 FADD.FTZ R172, R63, R172 ;  /* 0x000000ac3fac2221 */ /* 0x000fe20000010000 */
[----:B------:R-:W-:Y:S01]  /*2070*/  @P2 HADD2.F32 R63, -RZ, R59.H1_H1 ;  /* 0x3000003bff3f2230 */ /* 0x000fe20000004100 */
[----:B------:R-:W-:Y:S01]  /*2080*/  FMUL.FTZ R142, R14, R61 ;  /* 0x0000003d0e8e7220 */ /* 0x000fe20000410000 */
[----:B------:R-:W-:Y:S01]  /*2090*/  @P2 HADD2.F32 R61, -RZ, R57.H1_H1 ;  /* 0x30000039ff3d2230 */ /* 0x000fe20000004100 */
[----:B------:R-:W-:-:S02]  /*20a0*/  FMUL.FTZ R145, R12, R145 ;  /* 0x000000910c917220 */ /* 0x000fc40000410000 */
[----:B------:R-:W-:Y:S02]  /*20b0*/  FMUL.FTZ R143, R11, R180 ;  /* 0x000000b40b8f7220 */ /* 0x000fe40000410000 */
[----:B------:R-:W-:Y:S02]  /*20c0*/  FMUL.FTZ R144, R10, R175 ;  /* 0x000000af0a907220 */ /* 0x000fe40000410000 */
[----:B------:R-:W-:Y:S02]  /*20d0*/  @P2 FADD.FTZ R173, R62, R173 ;  /* 0x000000ad3ead2221 */ /* 0x000fe40000010000 */
[----:B------:R-:W-:Y:S01]  /*20e0*/  @P2 FADD.FTZ R145, R130, R145 ;  /* 0x0000009182912221 */ /* 0x000fe20000010000 */
[----:B------:R-:W-:Y:S01]  /*20f0*/  LEA R130, P3, R176, c[0x0][0x188], 0x4 ;  /* 0x00006200b0827a11 */ /* 0x000fe200078620ff */
[----:B------:R-:W-:Y:S02]  /*2100*/  @P2 FADD.FTZ R142, R61, R142 ;  /* 0x0000008e3d8e2221 */ /* 0x000fe40000010000 */
[----:B------:R-:W-:Y:S01]  /*2110*/  @P2 FADD.FTZ R143, R60, R143 ;  /* 0x0000008f3c8f2221 */ /* 0x000fe20000010000 */
[----:B------:R-:W-:Y:S01]  /*2120*/  LEA.HI.X R131, R176, c[0x0][0x18c], RZ, 0x4, P3 ;  /* 0x00006300b0837a11 */ /* 0x000fe200018f24ff */
[----:B------:R-:W-:Y:S01]  /*2130*/  @P2 FADD.FTZ R144, R63, R144 ;  /* 0x000000903f902221 */ /* 0x000fe20000010000 */
[----:B------:R-:W-:-:S02]  /*2140*/  F2FP.PACK_AB R62, R145, R172 ;  /* 0x000000ac913e723e */ /* 0x000fc400000000ff */
[----:B------:R-:W-:Y:S02]  /*2150*/  F2FP.PACK_AB R61, R142, R173 ;  /* 0x000000ad8e3d723e */ /* 0x000fe400000000ff */
[----:B------:R-:W-:Y:S02]  /*2160*/  F2FP.PACK_AB R60, R171, R170 ;  /* 0x000000aaab3c723e */ /* 0x000fe400000000ff */
[----:B------:R-:W-:-:S05]  /*2170*/  F2FP.PACK_AB R63, R144, R143 ;  /* 0x0000008f903f723e */ /* 0x000fca00000000ff */
[----:B------:R0:W-:Y:S02]  /*2180*/  STG.E.128 [R130.64], R60 ;  /* 0x0000003c82007986 */ /* 0x0001e4000c101d04 */
.L_x_4431:
[----:B------:R-:W-:Y:S05]  /*2190*/  BSYNC B0 ;  /* 0x0000000000007941 */ /* 0x000fea0003800000 */
.L_x_4430:
        /* <DEDUP_REMOVED lines=48> */
.L_x_4446:
        /* <DEDUP_REMOVED lines=101> */
.L_x_4447:
        /* <DEDUP_REMOVED lines=39> */
[----:B------:R-:W-:Y:S01]  /*2d60*/  F2FP.PACK_AB R60, R61, R60 ;  /* 0x0000003c3d3c723e */ /* 0x000fe200000000ff */
[----:B------:R-:W-:Y:S01]  /*2d70*/  FFMA.FTZ R131, R4, R180, R53 ;  /* 0x000000b404837223 */ /* 0x000fe20000010035 */
[----:B------:R-:W-:Y:S01]  /*2d80*/  F2FP.PACK_AB R61, R63, R130 ;  /* 0x000000823f3d723e */ /* 0x000fe200000000ff */
[----:B------:R-:W-:-:S02]  /*2d90*/  FFMA.FTZ R182, R3, R182, R88 ;  /* 0x000000b603b67223 */ /* 0x000fc40000010058 */
[----:B------:R-:W-:Y:S01]  /*2da0*/  FFMA.FTZ R177, R2, R184, R91 ;  /* 0x000000b802b17223 */ /* 0x000fe2000001005b */
[----:B------:R-:W-:Y:S01]  /*2db0*/  F2FP.PACK_AB R62, R131, R62 ;  /* 0x0000003e833e723e */ /* 0x000fe200000000ff */
[C---:B------:R-:W-:Y:S01]  /*2dc0*/  IMAD.WIDE.U32 R130, R133.reuse, R176, c[0x0][0x208] ;  /* 0x0000820085827625 */ /* 0x040fe200078e00b0 */
[----:B------:R-:W-:Y:S02]  /*2dd0*/  IADD3 R133, R133, 0x20, RZ ;  /* 0x0000002085857810 */ /* 0x000fe40007ffe0ff */
[----:B------:R-:W-:-:S05]  /*2de0*/  F2FP.PACK_AB R63, R177, R182 ;  /* 0x000000b6b13f723e */ /* 0x000fca00000000ff */
[----:B------:R0:W-:Y:S02]  /*2df0*/  STG.E.128 [R130.64], R60 ;  /* 0x0000003c82007986 */ /* 0x0001e4000c101d04 */
.L_x_4435:
[----:B------:R-:W-:Y:S05]  /*2e00*/  BSYNC B0 ;  /* 0x0000000000007941 */ /* 0x000fea0003800000 */
.L_x_4434:
        /* <DEDUP_REMOVED lines=35> */
.L_x_4437:
[----:B------:R-:W-:Y:S05]  /*3040*/  BSYNC B0 ;  /* 0x0000000000007941 */ /* 0x000fea0003800000 */
.L_x_4436:
        /* <DEDUP_REMOVED lines=35> */
.L_x_4439:
[----:B------:R-:W-:Y:S05]  /*3280*/  BSYNC B0 ;  /* 0x0000000000007941 */ /* 0x000fea0003800000 */
.L_x_4438:
        /* <DEDUP_REMOVED lines=35> */
.L_x_4441:
[----:B------:R-:W-:Y:S05]  /*34c0*/  BSYNC B0 ;  /* 0x0000000000007941 */ /* 0x000fea0003800000 */
.L_x_4440:
        /* <DEDUP_REMOVED lines=33> */
.L_x_4443:
[----:B------:R-:W-:Y:S05]  /*36e0*/  BSYNC B0 ;  /* 0x0000000000007941 */ /* 0x000fea0003800000 */
.L_x_4442:
[----:B01----:R-:W-:-:S05]  /*36f0*/  MOV R61, 0x4 ;  /* 0x00000004003d7802 */ /* 0x003fca0000000f00 */
[----:B------:R-:W-:-:S05]  /*3700*/  IMAD R128, R61, c[0x0][0x160], R128 ;  /* 0x000058003d807a24 */ /* 0x000fca00078e0280 */
[----:B------:R-:W-:-:S13]  /*3710*/  ISETP.GE.AND P2, PT, R128, c[0x0][0x164], PT ;  /* 0x0000590080007a0c */ /* 0x000fda0003f46270 */
[----:B------:R-:W-:Y:S01]  /*3720*/  @P2 CALL.REL.NOINC `(.L_x_4444) ;  /* 0x0000001000002944 */ /* 0x000fe20003c00000 */
[----:B------:R-:W-:Y:S05]  /*3730*/  BRA `(.L_x_4445) ;  /* 0xffffd6f000007947 */ /* 0x000fea000383ffff */
.L_x_4444:
[----:B------:R-:W-:Y:S05]  /*3740*/  EXIT ;  /* 0x000000000000794d */ /* 0x000fea0003800000 */
.L_x_4432:
[----:B------:R-:W-:Y:S01]  /*3750*/  HFMA2.MMA R130, -RZ, RZ, 0, 5.9604644775390625e-08 ;  /* 0x00000001ff827435 */ /* 0x000fe200000001ff */
[----:B------:R-:W-:Y:S02]  /*3760*/  MOV R62, 0x1f ;  /* 0x0000001f003e7802 */ /* 0x000fe40000000f00 */
[----:B------:R-:W-:Y:S02]  /*3770*/  MOV R177, 0xffffffff ;  /* 0xffffffff00b17802 */ /* 0x000fe40000000f00 */
[----:B------:R-:W-:Y:S02]  /*3780*/  MOV R60, 0x37a0 ;  /* 0x000037a0003c7802 */ /* 0x000fe40000000f00 */
[----:B------:R-:W-:Y:S05]  /*3790*/  CALL.REL.NOINC `($__internal_20_$__cuda_sm70_shflsync_bfly_p) ;  /* 0x000008c000007944 */ /* 0x000fea0003c00000 */
[----:B-1----:R-:W-:Y:S01]  /*37a0*/  MOV R60, R130 ;  /* 0x00000082003c7202 */ /* 0x002fe20000000f00 */
[----:B0-----:R-:W-:Y:S05]  /*37b0*/  BRA `(.L_x_4446) ;  /* 0xffffece000007947 */ /* 0x001fea000383ffff */
.L_x_4433:
[----:B------:R-:W-:Y:S01]  /*37c0*/  HFMA2.MMA R130, -RZ, RZ, 0, 1.1920928955078125e-07 ;  /* 0x00000002ff827435 */ /* 0x000fe200000001ff */
[----:B0-----:R-:W-:Y:S02]  /*37d0*/  MOV R63, R175 ;  /* 0x000000af003f7202 */ /* 0x001fe40000000f00 */
[----:B------:R-:W-:Y:S02]  /*37e0*/  MOV R62, 0x1f ;  /* 0x0000001f003e7802 */ /* 0x000fe40000000f00 */
[----:B------:R-:W-:-:S02]  /*37f0*/  MOV R177, 0xffffffff ;  /* 0xffffffff00b17802 */ /* 0x000fc40000000f00 */
[----:B------:R-:W-:Y:S02]  /*3800*/  MOV R60, 0x3820 ;  /* 0x00003820003c7802 */ /* 0x000fe40000000f00 */
[----:B------:R-:W-:Y:S05]  /*3810*/  CALL.REL.NOINC `($__internal_20_$__cuda_sm70_shflsync_bfly_p) ;  /* 0x0000084000007944 */ /* 0x000fea0003c00000 */
[----:B01----:R-:W-:Y:S01]  /*3820*/  FADD.FTZ R63, R175, R130 ;  /* 0x00000082af3f7221 */ /* 0x003fe20000010000 */
[----:B------:R-:W-:Y:S01]  /*3830*/  HFMA2.MMA R130, -RZ, RZ, 0, 2.384185791015625e-07 ;  /* 0x00000004ff827435 */ /* 0x000fe200000001ff */
[----:B------:R-:W-:Y:S02]  /*3840*/  MOV R62, 0x1f ;  /* 0x0000001f003e7802 */ /* 0x000fe40000000f00 */
[----:B------:R-:W-:Y:S02]  /*3850*/  MOV R177, 0xffffffff ;  /* 0xffffffff00b17802 */ /* 0x000fe40000000f00 */
[----:B------:R-:W-:Y:S02]  /*3860*/  MOV R60, 0x3880 ;  /* 0x00003880003c7802 */ /* 0x000fe40000000f00 */
[----:B------:R-:W-:Y:S05]  /*3870*/  CALL.REL.NOINC `($__internal_20_$__cuda_sm70_shflsync_bfly_p) ;  /* 0x000007e000007944 */ /* 0x000fea0003c00000 */
[----:B01----:R-:W-:Y:S01]  /*3880*/  FADD.FTZ R63, R63, R130 ;  /* 0x000000823f3f7221 */ /* 0x003fe20000010000 */
[----:B------:R-:W-:Y:S01]  /*3890*/  HFMA2.MMA R130, -RZ, RZ, 0, 4.76837158203125e-07 ;  /* 0x00000008ff827435 */ /* 0x000fe200000001ff */
[----:B------:R-:W-:Y:S02]  /*38a0*/  MOV R62, 0x1f ;  /* 0x0000001f003e7802 */ /* 0x000fe40000000f00 */
[----:B------:R-:W-:-:S02]  /*38b0*/  MOV R177, 0xffffffff ;  /* 0xffffffff00b17802 */ /* 0x000fc40000000f00 */
[----:B------:R-:W-:Y:S02]  /*38c0*/  MOV R60, 0x38e0 ;  /* 0x000038e0003c7802 */ /* 0x000fe40000000f00 */
[----:B------:R-:W-:Y:S05]  /*38d0*/  CALL.REL.NOINC `($__internal_20_$__cuda_sm70_shflsync_bfly_p) ;  /* 0x0000078000007944 */ /* 0x000fea0003c00000 */
[----:B01----:R-:W-:Y:S01]  /*38e0*/  FADD.FTZ R63, R63, R130 ;  /* 0x000000823f3f7221 */ /* 0x003fe20000010000 */
[----:B------:R-:W-:Y:S01]  /*38f0*/  HFMA2.MMA R130, -RZ, RZ, 0, 9.5367431640625e-07 ;  /* 0x00000010ff827435 */ /* 0x000fe200000001ff */
[----:B------:R-:W-:Y:S02]  /*3900*/  MOV R62, 0x1f ;  /* 0x0000001f003e7802 */ /* 0x000fe40000000f00 */
[----:B------:R-:W-:Y:S02]  /*3910*/  MOV R177, 0xffffffff ;  /* 0xffffffff00b17802 */ /* 0x000fe40000000f00 */
[----:B------:R-:W-:Y:S02]  /*3920*/  MOV R60, 0x3940 ;  /* 0x00003940003c7802 */ /* 0x000fe40000000f00 */
[----:B------:R-:W-:Y:S05]  /*3930*/  CALL.REL.NOINC `($__internal_20_$__cuda_sm70_shflsync_bfly_p) ;  /* 0x0000072000007944 */ /* 0x000fea0003c00000 */
        /* <DEDUP_REMOVED lines=87> */
[----:B------:R-:W-:Y:S05]  /*3eb0*/  CALL.REL.NOINC `($__internal_20_$__cuda_sm70_shflsync_bfly_p) ;  /* 0x000001a000007944 */ /* 0x000fea0003c00000 */
[----:B01----:R-:W-:Y:S01]  /*3ec0*/  FADD.FTZ R63, R63, R130 ;  /* 0x000000823f3f7221 */ /* 0x003fe20000010000 */
[----:B------:R-:W-:Y:S01]  /*3ed0*/  HFMA2.MMA R130, -RZ, RZ, 0, 1.1920928955078125e-07 ;  /* 0x00000002ff827435 */ /* 0x000fe200000001ff */
[----:B------:R-:W-:Y:S02]  /*3ee0*/  MOV R62, 0x1f ;  /* 0x0000001f003e7802 */ /* 0x000fe40000000f00 */
[----:B------:R-:W-:Y:S02]  /*3ef0*/  MOV R177, 0xffffffff ;  /* 0xffffffff00b17802 */ /* 0x000fe40000000f00 */
[----:B------:R-:W-:Y:S02]  /*3f00*/  MOV R60, 0x3f20 ;  /* 0x00003f20003c7802 */ /* 0x000fe40000000f00 */
[----:B------:R-:W-:Y:S05]  /*3f10*/  CALL.REL.NOINC `($__internal_20_$__cuda_sm70_shflsync_bfly_p) ;  /* 0x0000014000007944 */ /* 0x000fea0003c00000 */
[----:B01----:R-:W-:Y:S01]  /*3f20*/  FADD.FTZ R63, R63, R130 ;  /* 0x000000823f3f7221 */ /* 0x003fe20000010000 */
[----:B------:R-:W-:Y:S01]  /*3f30*/  HFMA2.MMA R130, -RZ, RZ, 0, 2.384185791015625e-07 ;  /* 0x00000004ff827435 */ /* 0x000fe200000001ff */
[----:B------:R-:W-:Y:S02]  /*3f40*/  MOV R62, 0x1f ;  /* 0x0000001f003e7802 */ /* 0x000fe40000000f00 */
[----:B------:R-:W-:-:S02]  /*3f50*/  MOV R177, 0xffffffff ;  /* 0xffffffff00b17802 */ /* 0x000fc40000000f00 */
[----:B------:R-:W-:Y:S02]  /*3f60*/  MOV R60, 0x3f80 ;  /* 0x00003f80003c7802 */ /* 0x000fe40000000f00 */
[----:B------:R-:W-:Y:S05]  /*3f70*/  CALL.REL.NOINC `($__internal_20_$__cuda_sm70_shflsync_bfly_p) ;  /* 0x000000e000007944 */ /* 0x000fea0003c00000 */
[----:B01----:R-:W-:Y:S01]  /*3f80*/  FADD.FTZ R63, R63, R130 ;  /* 0x000000823f3f7221 */ /* 0x003fe20000010000 */
[----:B------:R-:W-:Y:S01]  /*3f90*/  HFMA2.MMA R130, -RZ, RZ, 0, 4.76837158203125e-07 ;  /* 0x00000008ff827435 */ /* 0x000fe200000001ff */
[----:B------:R-:W-:Y:S02]  /*3fa0*/  MOV R62, 0x1f ;  /* 0x0000001f003e7802 */ /* 0x000fe40000000f00 */
[----:B------:R-:W-:Y:S02]  /*3fb0*/  MOV R177, 0xffffffff ;  /* 0xffffffff00b17802 */ /* 0x000fe40000000f00 */
[----:B------:R-:W-:Y:S02]  /*3fc0*/  MOV R60, 0x3fe0 ;  /* 0x00003fe0003c7802 */ /* 0x000fe40000000f00 */
[----:B------:R-:W-:Y:S05]  /*3fd0*/  CALL.REL.NOINC `($__internal_20_$__cuda_sm70_shflsync_bfly_p) ;  /* 0x0000008000007944 */ /* 0x000fea0003c00000 */
[----:B-1----:R-:W-:Y:S01]  /*3fe0*/  FADD.FTZ R175, R63, R130 ;  /* 0x000000823faf7221 */ /* 0x002fe20000010000 */
[----:B------:R-:W-:Y:S01]  /*3ff0*/  HFMA2.MMA R130, -RZ, RZ, 0, 9.5367431640625e-07 ;  /* 0x00000010ff827435 */ /* 0x000fe200000001ff */
[----:B0-----:R-:W-:Y:S02]  /*4000*/  MOV R62, 0x1f ;  /* 0x0000001f003e7802 */ /* 0x001fe40000000f00 */
[----:B------:R-:W-:-:S02]  /*4010*/  MOV R177, 0xffffffff ;  /* 0xffffffff00b17802 */ /* 0x000fc40000000f00 */
[----:B------:R-:W-:Y:S02]  /*4020*/  MOV R63, R175 ;  /* 0x000000af003f7202 */ /* 0x000fe40000000f00 */
[----:B------:R-:W-:Y:S02]  /*4030*/  MOV R60, 0x4050 ;  /* 0x00004050003c7802 */ /* 0x000fe40000000f00 */
[----:B------:R-:W-:Y:S05]  /*4040*/  CALL.REL.NOINC `($__internal_20_$__cuda_sm70_shflsync_bfly_p) ;  /* 0x0000001000007944 */ /* 0x000fea0003c00000 */
[----:B01----:R-:W-:Y:S05]  /*4050*/  BRA `(.L_x_4447) ;  /* 0xffffea9000007947 */ /* 0x003fea000383ffff */
        .weak           $__internal_20_$__cuda_sm70_shflsync_bfly_p
        .type           $__internal_20_$__cuda_sm70_shflsync_bfly_p,@function
        .size           $__internal_20_$__cuda_sm70_shflsync_bfly_p,(.L_x_36108 - $__internal_20_$__cuda_sm70_shflsync_bfly_p)
$__internal_20_$__cuda_sm70_shflsync_bfly_p:
[----:B------:R-:W-:Y:S01]  /*4060*/  HFMA2.MMA R61, -RZ, RZ, 0, 0 ;  /* 0x00000000ff3d7435 */ /* 0x000fe200000001ff */
[----:B------:R-:W-:Y:S04]  /*4070*/  WARPSYNC R177 ;  /* 0x000000b100007348 */ /* 0x000fe80003800000 */
[----:B------:R0:W1:Y:S01]  /*4080*/  SHFL.BFLY PT, R130, R63, R130, R62 ;  /* 0x0c0000823f827389 */ /* 0x00006200000e003e */
[----:B------:R-:W-:Y:S05]  /*4090*/  RET.REL.NODEC R60 `(_ZN10layer_norm13ln_fwd_kernelINS_13Kernel_traitsI6__halfS2_S2_S2_fjLj1280ELj1ELj4ELj1ELj16ENS_18Kernel_traits_baseILj1280ES2_S2_S2_S2_fjLj128EEEEELb0ELb1ELb0ELb0EEEvNS_9FwdParamsE) ;  /* 0xffffbf603c007950 */ /* 0x000fea0003c3ffff */
.L_x_4448:
        /* <DEDUP_REMOVED lines=14> */
.L_x_36108:


//--------------------- .text._ZN10layer_norm13ln_fwd_kernelINS_13Kernel_traitsI6__halfS2_S2_S2_fjLj1280ELj1ELj4ELj1ELj16ENS_18Kernel_traits_baseILj1280ES2_S2_S2_S2_fjLj128EEEEELb0ELb1ELb0ELb1EEEvNS_9FwdParamsE --------------------------
	.section	.text._ZN10layer_norm13ln_fwd_kernelINS_13Kernel_traitsI6__halfS2_S2_S2_fjLj1280ELj1ELj4ELj1ELj16ENS_18Kernel_traits_baseILj1280ES2_S2_S2_S2_fjLj128EEEEELb0ELb1ELb0ELb1EEEvNS_9FwdParamsE,"ax",@progbits
	.sectioninfo	@"SHI_REGISTERS=190"
	.align	128
        .global         _ZN10layer_norm13ln_fwd_kernelINS_13Kernel_traitsI6__halfS2_S2_S2_fjLj1280ELj1ELj4ELj1ELj16ENS_18Kernel_traits_baseILj1280ES2_S2_S2_S2_fjLj128EEEEELb0ELb1ELb0ELb1EEEvNS_9FwdParamsE
        .type           _ZN10layer_norm13ln_fwd_kernelINS_13Kernel_traitsI6__halfS2_S2_S2_fjLj1280ELj1ELj4ELj1ELj16ENS_18Kernel_traits_baseILj1280ES2_S2_S2_S2_fjLj128EEEEELb0ELb1ELb0ELb1EEEvNS_9FwdParamsE,@function
        .size           _ZN10layer_norm13ln_fwd_kernelINS_13Kernel_traitsI6__halfS2_S2_S2_fjLj1280ELj1ELj4ELj1ELj16ENS_18Kernel_traits_baseILj1280ES2_S2_S2_S2_fjLj128EEEEELb0ELb1ELb0ELb1EEEvNS_9FwdParamsE,(.L_x_36109 - _ZN10layer_norm13ln_fwd_kernelINS_13Kernel_traitsI6__halfS2_S2_S2_fjLj1280ELj1ELj4ELj1ELj16ENS_18Kernel_traits_baseILj1280ES2_S2_S2_S2_fjLj128EEEEELb0ELb1ELb0ELb1EEEvNS_9FwdParamsE)
        .other          _ZN10layer_norm13ln_fwd_kernelINS_13Kernel_traitsI6__halfS2_S2_S2_fjLj1280ELj1ELj4ELj1ELj16ENS_18Kernel_traits_baseILj1280ES2_S2_S2_S2_fjLj128EEEEELb0ELb1ELb0ELb1EEEvNS_9FwdParamsE,@"STO_CUDA_ENTRY STV_DEFAULT"
_ZN10layer_norm13ln_fwd_kernelINS_13Kernel_traitsI6__halfS2_S2_S2_fjLj1280ELj1ELj4ELj1ELj16ENS_18Kernel_traits_baseILj1280ES2_S2_S2_S2_fjLj128EEEEELb0ELb1ELb0ELb1EEEvNS_9FwdParamsE:
.text._ZN10layer_norm13ln_fwd_kernelINS_13Kernel_traitsI6__halfS2_S2_S2_fjLj1280ELj1ELj4ELj1ELj16ENS_18Kernel_traits_baseILj1280ES2_S2_S2_S2_fjLj128EEEEELb0ELb1ELb0ELb1EEEvNS_9FwdParamsE:
        /* <DEDUP_REMOVED lines=83> */
[----:B------:R-:W-:Y:S01]  /*0530*/  HADD2.F32 R46, -RZ, R99.H1_H1 ;  /* 0x30000063ff2e7230 */ /* 0x000fe20000004100 */
[----:B------:R-:W-:Y:S01]  /*0540*/  ULDC.U8 UR6, c[0x0][0x1f0] ;  /* 0x00007c0000067ab9 */ /* 0x000fe20000000000 */
[--C-:B--2---:R-:W-:Y:S02]  /*0550*/  HADD2.F32 R45, -RZ, R88.reuse.H0_H0 ;  /* 0x20000058ff2d7230 */ /* 0x104fe40000004100 */
[----:B------:R-:W-:Y:S02]  /*0560*/  HADD2.F32 R44, -RZ, R88.H1_H1 ;  /* 0x30000058ff2c7230 */ /* 0x000fe40000004100 */
[----:B------:R-:W-:-:S02]  /*0570*/  HADD2.F32 R43, -RZ, R89.H0_H0 ;  /* 0x20000059ff2b7230 */ /* 0x000fc40000004100 */
[----:B------:R-:W-:Y:S02]  /*0580*/  HADD2.F32 R42, -RZ, R89.H1_H1 ;  /* 0x30000059ff2a7230 */ /* 0x000fe40000004100 */
[--C-:B----4-:R-:W-:Y:S02]  /*0590*/  HADD2.F32 R130, -RZ, R38.reuse.H0_H0 ;  /* 0x20000026ff827230 */ /* 0x110fe40000004100 */
[----:B------:R-:W-:Y:S02]  /*05a0*/  HADD2.F32 R131, -RZ, R38.H1_H1 ;  /* 0x30000026ff837230 */ /* 0x000fe40000004100 */
[--C-:B---3--:R-:W-:Y:S02]  /*05b0*/  HADD2.F32 R122, -RZ, R30.reuse.H0_H0 ;  /* 0x2000001eff7a7230 */ /* 0x108fe40000004100 */
        /* <DEDUP_REMOVED lines=8> */
[----:B------:R-:W-:Y:S01]  /*0640*/  HADD2.F32 R133, -RZ, R39.H1_H1 ;  /* 0x30000027ff857230 */ /* 0x000fe20000004100 */
[----:B------:R-:W-:Y:S01]  /*0650*/  MOV R39, R132 ;  /* 0x0000008400277202 */ /* 0x000fe20000000f00 */
[--C-:B0-----:R-:W-:Y:S02]  /*0660*/  HADD2.F32 R41, -RZ, R90.reuse.H0_H0 ;  /* 0x2000005aff297230 */ /* 0x101fe40000004100 */
[----:B------:R-:W-:Y:S02]  /*0670*/  HADD2.F32 R40, -RZ, R90.H1_H1 ;  /* 0x3000005aff287230 */ /* 0x000fe40000004100 */
[--C-:B-1----:R-:W-:Y:S02]  /*0680*/  HADD2.F32 R3, -RZ, R91.reuse.H0_H0 ;  /* 0x2000005bff037230 */ /* 0x102fe40000004100 */
[----:B------:R-:W-:Y:S02]  /*0690*/  HADD2.F32 R2, -RZ, R91.H1_H1 ;  /* 0x3000005bff027230 */ /* 0x000fe40000004100 */
[----:B------:R-:W-:-:S02]  /*06a0*/  HADD2.F32 R30, -RZ, R31.H0_H0 ;  /* 0x2000001fff1e7230 */ /* 0x000fc40000004100 */
[----:B------:R-:W-:Y:S02]  /*06b0*/  HADD2.F32 R32, -RZ, R33.H0_H0 ;  /* 0x20000021ff207230 */ /* 0x000fe40000004100 */
[----:B------:R-:W-:Y:S02]  /*06c0*/  HADD2.F32 R34, -RZ, R35.H0_H0 ;  /* 0x20000023ff227230 */ /* 0x000fe40000004100 */
[----:B------:R-:W-:Y:S02]  /*06d0*/  HADD2.F32 R36, -RZ, R37.H0_H0 ;  /* 0x20000025ff247230 */ /* 0x000fe40000004100 */
        /* <DEDUP_REMOVED lines=38> */
[----:B------:R-:W-:-:S02]  /*0940*/  HADD2.F32 R31, -RZ, R31.H1_H1 ;  /* 0x3000001fff1f7230 */ /* 0x000fc40000004100 */
[----:B------:R-:W-:Y:S02]  /*0950*/  HADD2.F32 R33, -RZ, R33.H1_H1 ;  /* 0x30000021ff217230 */ /* 0x000fe40000004100 */
        /* <DEDUP_REMOVED lines=12> */
.L_x_4452:
        /* <DEDUP_REMOVED lines=11> */
[----:B------:R-:W-:Y:S02]  /*0ad0*/  @P1 LEA R4, P2, R149, c[0x0][0x180], 0x4 ;  /* 0x0000600095041a11 */ /* 0x000fe400078420ff */
[----:B------:R-:W-:Y:S02]  /*0ae0*/  @P0 IMAD.WIDE R8, R39, R8, c[0x0][0x1c0] ;  /* 0x0000700027080625 */ /* 0x000fe400078e0208 */
[----:B------:R-:W2:Y:S01]  /*0af0*/  LDG.E.128 R16, [R16.64] ;  /* 0x0000000410107981 */ /* 0x000ea2000c1e1d00 */
[----:B------:R-:W-:-:S03]  /*0b00*/  @P1 LEA.HI.X R5, R149, c[0x0][0x184], RZ, 0x4, P2 ;  /* 0x0000610095051a11 */ /* 0x000fc600010f24ff */
[----:B------:R-:W3:Y:S04]  /*0b10*/  @P0 LDG.E.U16 R8, [R8.64] ;  /* 0x0000000408080981 */ /* 0x000ee8000c1e1500 */
[----:B------:R-:W4:Y:S01]  /*0b20*/  @P1 LDG.E.128 R12, [R4.64] ;  /* 0x00000004040c1981 */ /* 0x000f22000c1e1d00 */
[----:B------:R-:W-:Y:S01]  /*0b30*/  HFMA2.MMA R144, -RZ, RZ, 1.875, 0 ;  /* 0x3f800000ff907435 */ /* 0x000fe200000001ff */
[----:B------:R-:W-:Y:S02]  /*0b40*/  IADD3 R163, R149, 0x20, RZ ;  /* 0x0000002095a37810 */ /* 0x000fe40007ffe0ff */
[----:B------:R-:W-:Y:S01]  /*0b50*/  SHF.R.U32.HI R179, RZ, 0x1c, R149 ;  /* 0x0000001cffb37819 */ /* 0x000fe20000011695 */
[--C-:B--2---:R-:W-:Y:S02]  /*0b60*/  HADD2.F32 R21, -RZ, R16.reuse.H0_H0 ;  /* 0x20000010ff157230 */ /* 0x104fe40000004100 */
[----:B------:R-:W-:-:S02]  /*0b70*/  HADD2.F32 R23, -RZ, R16.H1_H1 ;  /* 0x30000010ff177230 */ /* 0x000fc40000004100 */
[----:B---3--:R-:W-:Y:S02]  /*0b80*/  @P0 HADD2.F32 R144, -RZ, R8.H0_H0 ;  /* 0x20000008ff900230 */ /* 0x008fe40000004100 */
[--C-:B------:R-:W-:Y:S02]  /*0b90*/  HADD2.F32 R27, -RZ, R17.reuse.H0_H0 ;  /* 0x20000011ff1b7230 */ /* 0x100fe40000004100 */
[----:B------:R-:W-:Y:S01]  /*0ba0*/  HADD2.F32 R147, -RZ, R17.H1_H1 ;  /* 0x30000011ff937230 */ /* 0x000fe20000004100 */
[-C--:B------:R-:W-:Y:S01]  /*0bb0*/  FMUL.FTZ R24, R21, R144.reuse ;  /* 0x0000009015187220 */ /* 0x080fe20000410000 */
[--C-:B------:R-:W-:Y:S01]  /*0bc0*/  HADD2.F32 R17, -RZ, R19.reuse.H0_H0 ;  /* 0x20000013ff117230 */ /* 0x100fe20000004100 */
[----:B------:R-:W-:Y:S01]  /*0bd0*/  FMUL.FTZ R23, R23, R144 ;  /* 0x0000009017177220 */ /* 0x000fe20000410000 */
[--C-:B----4-:R-:W-:Y:S01]  /*0be0*/  @P1 HADD2.F32 R5, -RZ, R12.reuse.H0_H0 ;  /* 0x2000000cff051230 */ /* 0x110fe20000004100 */
[----:B------:R-:W-:Y:S01]  /*0bf0*/  FMUL.FTZ R24, R45, R24 ;  /* 0x000000182d187220 */ /* 0x000fe20000410000 */
[----:B------:R-:W-:Y:S01]  /*0c00*/  HADD2.F32 R19, -RZ, R19.H1_H1 ;  /* 0x30000013ff137230 */ /* 0x000fe20000004100 */
[----:B------:R-:W-:Y:S01]  /*0c10*/  FMUL.FTZ R25, R44, R23 ;  /* 0x000000172c197220 */ /* 0x000fe20000410000 */
[----:B------:R-:W-:Y:S01]  /*0c20*/  @P1 HADD2.F32 R4, -RZ, R12.H1_H1 ;  /* 0x3000000cff041230 */ /* 0x000fe20000004100 */
[-C--:B------:R-:W-:Y:S01]  /*0c30*/  FMUL.FTZ R26, R27, R144.reuse ;  /* 0x000000901b1a7220 */ /* 0x080fe20000410000 */
[--C-:B------:R-:W-:Y:S01]  /*0c40*/  HADD2.F32 R29, -RZ, R18.reuse.H0_H0 ;  /* 0x20000012ff1d7230 */ /* 0x100fe20000004100 */
[----:B------:R-:W-:Y:S01]  /*0c50*/  @P1 FADD.FTZ R24, R24, R5 ;  /* 0x0000000518181221 */ /* 0x000fe20000010000 */
[----:B------:R-:W-:Y:S01]  /*0c60*/  HADD2.F32 R9, -RZ, R18.H1_H1 ;  /* 0x30000012ff097230 */ /* 0x000fe20000004100 */
[-C--:B------:R-:W-:Y:S01]  /*0c70*/  FMUL.FTZ R19, R19, R144.reuse ;  /* 0x0000009013137220 */ /* 0x080fe20000410000 */
[----:B------:R-:W-:Y:S01]  /*0c80*/  @P1 HADD2.F32 R5, -RZ, R13.H0_H0 ;  /* 0x2000000dff051230 */ /* 0x000fe20000004100 */
[----:B------:R-:W-:Y:S01]  /*0c90*/  @P1 FADD.FTZ R25, R25, R4 ;  /* 0x0000000419191221 */ /* 0x000fe20000010000 */
[----:B------:R-:W-:Y:S01]  /*0ca0*/  @P1 HADD2.F32 R10, -RZ, R15.H1_H1 ;  /* 0x3000000fff0a1230 */ /* 0x000fe20000004100 */
[----:B------:R-:W-:-:S02]  /*0cb0*/  FMUL.FTZ R4, R29, R144 ;  /* 0x000000901d047220 */ /* 0x000fc40000410000 */
[----:B------:R-:W-:Y:S02]  /*0cc0*/  FMUL.FTZ R26, R43, R26 ;  /* 0x0000001a2b1a7220 */ /* 0x000fe40000410000 */
[-C--:B------:R-:W-:Y:S02]  /*0cd0*/  FMUL.FTZ R28, R17, R144.reuse ;  /* 0x00000090111c7220 */ /* 0x080fe40000410000 */
[----:B------:R-:W-:Y:S02]  /*0ce0*/  FMUL.FTZ R29, R2, R19 ;  /* 0x00000013021d7220 */ /* 0x000fe40000410000 */
[-C--:B------:R-:W-:Y:S02]  /*0cf0*/  FMUL.FTZ R9, R9, R144.reuse ;  /* 0x0000009009097220 */ /* 0x080fe40000410000 */
[----:B------:R-:W-:Y:S01]  /*0d00*/  FMUL.FTZ R147, R147, R144 ;  /* 0x0000009093937220 */ /* 0x000fe20000410000 */
[--C-:B------:R-:W-:Y:S01]  /*0d10*/  @P1 HADD2.F32 R8, -RZ, R14.reuse.H0_H0 ;  /* 0x2000000eff081230 */ /* 0x100fe20000004100 */
[----:B------:R-:W-:Y:S01]  /*0d20*/  FMUL.FTZ R27, R41, R4 ;  /* 0x00000004291b7220 */ /* 0x000fe20000410000 */
[----:B------:R-:W-:Y:S01]  /*0d30*/  @P1 HADD2.F32 R17, -RZ, R15.H0_H0 ;  /* 0x2000000fff111230 */ /* 0x000fe20000004100 */
[----:B------:R-:W-:Y:S01]  /*0d40*/  @P1 FADD.FTZ R26, R26, R5 ;  /* 0x000000051a1a1221 */ /* 0x000fe20000010000 */
[----:B------:R-:W-:Y:S01]  /*0d50*/  @P1 HADD2.F32 R4, -RZ, R13.H1_H1 ;  /* 0x3000000dff041230 */ /* 0x000fe20000004100 */
[----:B------:R-:W-:Y:S01]  /*0d60*/  FMUL.FTZ R28, R3, R28 ;  /* 0x0000001c031c7220 */ /* 0x000fe20000410000 */
[----:B------:R-:W-:Y:S01]  /*0d70*/  @P1 HADD2.F32 R5, -RZ, R14.H1_H1 ;  /* 0x3000000eff051230 */ /* 0x000fe20000004100 */
[----:B------:R-:W-:Y:S01]  /*0d80*/  @P1 FADD.FTZ R29, R29, R10 ;  /* 0x0000000a1d1d1221 */ /* 0x000fe20000010000 */
[----:B------:R-:W-:Y:S01]  /*0d90*/  SHF.L.U32 R10, R149, 0x4, RZ ;  /* 0x00000004950a7819 */ /* 0x000fe200000006ff */
[----:B------:R-:W-:-:S02]  /*0da0*/  FMUL.FTZ R142, R40, R9 ;  /* 0x00000009288e7220 */ /* 0x000fc40000410000 */
[----:B------:R-:W-:Y:S02]  /*0db0*/  FMUL.FTZ R147, R42, R147 ;  /* 0x000000932a937220 */ /* 0x000fe40000410000 */
[----:B------:R-:W-:Y:S01]  /*0dc0*/  @P1 FADD.FTZ R27, R27, R8 ;  /* 0x000000081b1b1221 */ /* 0x000fe20000010000 */
[----:B------:R-:W-:Y:S01]  /*0dd0*/  IADD3 R8, P0, R10, c[0x0][0x188], RZ ;  /* 0x000062000a087a10 */ /* 0x000fe20007f1e0ff */
[----:B------:R-:W-:Y:S02]  /*0de0*/  @P1 FADD.FTZ R28, R28, R17 ;  /* 0x000000111c1c1221 */ /* 0x000fe40000010000 */
[----:B------:R-:W-:Y:S02]  /*0df0*/  @P1 FADD.FTZ R142, R142, R5 ;  /* 0x000000058e8e1221 */ /* 0x000fe40000010000 */
[----:B------:R-:W-:Y:S01]  /*0e00*/  @P1 FADD.FTZ R147, R147, R4 ;  /* 0x0000000493931221 */ /* 0x000fe20000010000 */
[----:B------:R-:W-:Y:S01]  /*0e10*/  IADD3.X R9, R179, c[0x0][0x18c], RZ, P0, !PT ;  /* 0x00006300b3097a10 */ /* 0x000fe200007fe4ff */
[----:B------:R-:W-:Y:S01]  /*0e20*/  IMAD.WIDE.U32 R20, R163, R146, c[0x0][0x170] ;  /* 0x00005c00a3147625 */ /* 0x000fe200078e0092 */
[----:B------:R-:W-:-:S02]  /*0e30*/  F2FP.PACK_AB R19, R29, R28 ;  /* 0x0000001c1d13723e */ /* 0x000fc400000000ff */
[----:B------:R-:W-:Y:S02]  /*0e40*/  F2FP.PACK_AB R18, R142, R27 ;  /* 0x0000001b8e12723e */ /* 0x000fe400000000ff */
[----:B------:R-:W-:Y:S02]  /*0e50*/  F2FP.PACK_AB R17, R147, R26 ;  /* 0x0000001a9311723e */ /* 0x000fe400000000ff */
[----:B------:R-:W-:Y:S02]  /*0e60*/  F2FP.PACK_AB R16, R25, R24 ;  /* 0x000000181910723e */ /* 0x000fe400000000ff */
[----:B------:R-:W-:-:S03]  /*0e70*/  @P1 LEA R4, P0, R163, c[0x0][0x180], 0x4 ;  /* 0x00006000a3041a11 */ /* 0x000fc600078020ff */
[----:B------:R0:W-:Y:S01]  /*0e80*/  STG.E.128 [R8.64], R16 ;  /* 0x0000001008007986 */ /* 0x0001e2000c101d04 */
[----:B------:R-:W-:-:S03]  /*0e90*/  @P1 LEA.HI.X R5, R163, c[0x0][0x184], RZ, 0x4, P0 ;  /* 0x00006100a3051a11 */ /* 0x000fc600000f24ff */
[----:B------:R-:W2:Y:S04]  /*0ea0*/  LDG.E.128 R20, [R20.64] ;  /* 0x0000000414147981 */ /* 0x000ea8000c1e1d00 */
[----:B------:R-:W0:Y:S01]  /*0eb0*/  @P1 LDG.E.128 R12, [R4.64] ;  /* 0x00000004040c1981 */ /* 0x000e22000c1e1d00 */
[----:B------:R-:W-:Y:S02]  /*0ec0*/  SHF.L.U32 R150, R163, 0x4, RZ ;  /* 0x00000004a3967819 */ /* 0x000fe400000006ff */
[----:B------:R-:W-:Y:S02]  /*0ed0*/  IADD3 R171, R149, 0x40, RZ ;  /* 0x0000004095ab7810 */ /* 0x000fe40007ffe0ff */
[----:B------:R-:W-:Y:S01]  /*0ee0*/  SHF.R.U32.HI R152, RZ, 0x1c, R163 ;  /* 0x0000001cff987819 */ /* 0x000fe200000116a3 */
[----:B--2---:R-:W-:-:S02]  /*0ef0*/  HADD2.F32 R151, -RZ, R20.H0_H0 ;  /* 0x20000014ff977230 */ /* 0x004fc40000004100 */
[----:B------:R-:W-:Y:S02]  /*0f00*/  HADD2.F32 R153, -RZ, R20.H1_H1 ;  /* 0x30000014ff997230 */ /* 0x000fe40000004100 */
[----:B------:R-:W-:Y:S01]  /*0f10*/  HADD2.F32 R159, -RZ, R22.H0_H0 ;  /* 0x20000016ff9f7230 */ /* 0x000fe20000004100 */
[-C--:B------:R-:W-:Y:S01]  /*0f20*/  FMUL.FTZ R151, R151, R144.reuse ;  /* 0x0000009097977220 */ /* 0x080fe20000410000 */
[--C-:B0-----:R-:W-:Y:S01]  /*0f30*/  @P1 HADD2.F32 R9, -RZ, R12.reuse.H0_H0 ;  /* 0x2000000cff091230 */ /* 0x101fe20000004100 */
[-C--:B------:R-:W-:Y:S01]  /*0f40*/  FMUL.FTZ R153, R153, R144.reuse ;  /* 0x0000009099997220 */ /* 0x080fe20000410000 */
[----:B------:R-:W-:Y:S01]  /*0f50*/  HADD2.F32 R155, -RZ, R21.H0_H0 ;  /* 0x20000015ff9b7230 */ /* 0x000fe20000004100 */
[----:B------:R-:W-:Y:S01]  /*0f60*/  FMUL.FTZ R148, R0, R151 ;  /* 0x0000009700947220 */ /* 0x000fe20000410000 */
[----:B------:R-:W-:Y:S01]  /*0f70*/  @P1 HADD2.F32 R8, -RZ, R12.H1_H1 ;  /* 0x3000000cff081230 */ /* 0x000fe20000004100 */
[----:B------:R-:W-:Y:S01]  /*0f80*/  FMUL.FTZ R151, R88, R153 ;  /* 0x0000009958977220 */ /* 0x000fe20000410000 */
[----:B------:R-:W-:Y:S01]  /*0f90*/  HADD2.F32 R5, -RZ, R23.H0_H0 ;  /* 0x20000017ff057230 */ /* 0x000fe20000004100 */
[----:B------:R-:W-:Y:S01]  /*0fa0*/  FMUL.FTZ R154, R159, R144 ;  /* 0x000000909f9a7220 */ /* 0x000fe20000410000 */
[----:B------:R-:W-:Y:S01]  /*0fb0*/  HADD2.F32 R157, -RZ, R21.H1_H1 ;  /* 0x30000015ff9d7230 */ /* 0x000fe20000004100 */
[----:B------:R-:W-:Y:S01]  /*0fc0*/  @P1 FADD.FTZ R148, R9, R148 ;  /* 0x0000009409941221 */ /* 0x000fe20000010000 */
[----:B------:R-:W-:-:S02]  /*0fd0*/  HADD2.F32 R161, -RZ, R22.H1_H1 ;  /* 0x30000016ffa17230 */ /* 0x000fc40000004100 */
[----:B------:R-:W-:Y:S01]  /*0fe0*/  HADD2.F32 R23, -RZ, R23.H1_H1 ;  /* 0x30000017ff177230 */ /* 0x000fe20000004100 */
[----:B------:R-:W-:Y:S01]  /*0ff0*/  @P1 FADD.FTZ R151, R8, R151 ;  /* 0x0000009708971221 */ /* 0x000fe20000010000 */
[----:B------:R-:W-:Y:S01]  /*1000*/  @P1 HADD2.F32 R9, -RZ, R14.H0_H0 ;  /* 0x2000000eff091230 */ /* 0x000fe20000004100 */
[----:B------:R-:W-:Y:S02]  /*1010*/  FMUL.FTZ R4, R155, R144 ;  /* 0x000000909b047220 */ /* 0x000fe40000410000 */
[----:B------:R-:W-:Y:S02]  /*1020*/  FMUL.FTZ R154, R89, R154 ;  /* 0x0000009a599a7220 */ /* 0x000fe40000410000 */
[-C--:B------:R-:W-:Y:S02]  /*1030*/  FMUL.FTZ R8, R5, R144.reuse ;  /* 0x0000009005087220 */ /* 0x080fe40000410000 */
[-C--:B------:R-:W-:Y:S02]  /*1040*/  FMUL.FTZ R23, R23, R144.reuse ;  /* 0x0000009017177220 */ /* 0x080fe40000410000 */
[----:B------:R-:W-:-:S02]  /*1050*/  FMUL.FTZ R161, R161, R144 ;  /* 0x00000090a1a17220 */ /* 0x000fc40000410000 */
[----:B------:R-:W-:Y:S01]  /*1060*/  FMUL.FTZ R5, R157, R144 ;  /* 0x000000909d057220 */ /* 0x000fe20000410000 */
[----:B------:R-:W-:Y:S01]  /*1070*/  @P1 HADD2.F32 R16, -RZ, R13.H0_H0 ;  /* 0x2000000dff101230 */ /* 0x000fe20000004100 */
[----:B------:R-:W-:Y:S01]  /*1080*/  FMUL.FTZ R153, R87, R4 ;  /* 0x0000000457997220 */ /* 0x000fe20000410000 */
[--C-:B------:R-:W-:Y:S01]  /*1090*/  @P1 HADD2.F32 R18, -RZ, R15.reuse.H0_H0 ;  /* 0x2000000fff121230 */ /* 0x100fe20000004100 */
[----:B------:R-:W-:Y:S01]  /*10a0*/  @P1 FADD.FTZ R154, R9, R154 ;  /* 0x0000009a099a1221 */ /* 0x000fe20000010000 */
[----:B------:R-:W-:Y:S01]  /*10b0*/  @P1 HADD2.F32 R17, -RZ, R15.H1_H1 ;  /* 0x3000000fff111230 */ /* 0x000fe20000004100 */
[----:B------:R-:W-:Y:S01]  /*10c0*/  FMUL.FTZ R155, R91, R8 ;  /* 0x000000085b9b7220 */ /* 0x000fe20000410000 */
[----:B------:R-:W-:Y:S01]  /*10d0*/  @P1 HADD2.F32 R9, -RZ, R13.H1_H1 ;  /* 0x3000000dff091230 */ /* 0x000fe20000004100 */
[----:B------:R-:W-:Y:S01]  /*10e0*/  FMUL.FTZ R156, R94, R23 ;  /* 0x000000175e9c7220 */ /* 0x000fe20000410000 */
[----:B------:R-:W-:Y:S01]  /*10f0*/  @P1 HADD2.F32 R4, -RZ, R14.H1_H1 ;  /* 0x3000000eff041230 */ /* 0x000fe20000004100 */
[----:B------:R-:W-:-:S02]  /*1100*/  FMUL.FTZ R157, R92, R161 ;  /* 0x000000a15c9d7220 */ /* 0x000fc40000410000 */
[----:B------:R-:W-:Y:S01]  /*1110*/  FMUL.FTZ R158, R90, R5 ;  /* 0x000000055a9e7220 */ /* 0x000fe20000410000 */
[----:B------:R-:W-:Y:S01]  /*1120*/  IADD3 R8, P0, R150, c[0x0][0x188], RZ ;  /* 0x0000620096087a10 */ /* 0x000fe20007f1e0ff */
[----:B------:R-:W-:Y:S02]  /*1130*/  @P1 FADD.FTZ R153, R16, R153 ;  /* 0x0000009910991221 */ /* 0x000fe40000010000 */
[----:B------:R-:W-:Y:S02]  /*1140*/  @P1 FADD.FTZ R155, R18, R155 ;  /* 0x0000009b129b1221 */ /* 0x000fe40000010000 */
        /* <DEDUP_REMOVED lines=13> */
[----:B------:R-:W3:Y:S01]  /*1220*/  @P1 LDG.E.128 R12, [R4.64] ;  /* 0x00000004040c1981 */ /* 0x000ee2000c1e1d00 */
[----:B------:R-:W-:Y:S02]  /*1230*/  SHF.L.U32 R160, R171, 0x4, RZ ;  /* 0x00000004aba07819 */ /* 0x000fe400000006ff */
[----:B------:R-:W-:Y:S01]  /*1240*/  IADD3 R183, R149, 0x60, RZ ;  /* 0x0000006095b77810 */ /* 0x000fe20007ffe0ff */
[--C-:B--2---:R-:W-:Y:S02]  /*1250*/  HADD2.F32 R159, -RZ, R20.reuse.H0_H0 ;  /* 0x20000014ff9f7230 */ /* 0x104fe40000004100 */
[----:B------:R-:W-:-:S02]  /*1260*/  HADD2.F32 R161, -RZ, R20.H1_H1 ;  /* 0x30000014ffa17230 */ /* 0x000fc40000004100 */
[--C-:B------:R-:W-:Y:S02]  /*1270*/  HADD2.F32 R165, -RZ, R22.reuse.H0_H0 ;  /* 0x20000016ffa57230 */ /* 0x100fe40000004100 */
[----:B------:R-:W-:Y:S01]  /*1280*/  HADD2.F32 R169, -RZ, R22.H1_H1 ;  /* 0x30000016ffa97230 */ /* 0x000fe20000004100 */
[-C--:B------:R-:W-:Y:S01]  /*1290*/  FMUL.FTZ R22, R159, R144.reuse ;  /* 0x000000909f167220 */ /* 0x080fe20000410000 */
[----:B------:R-:W-:Y:S01]  /*12a0*/  HADD2.F32 R163, -RZ, R21.H0_H0 ;  /* 0x20000015ffa37230 */ /* 0x000fe20000004100 */
[----:B0-----:R-:W-:Y:S01]  /*12b0*/  FMUL.FTZ R9, R161, R144 ;  /* 0x00000090a1097220 */ /* 0x001fe20000410000 */
[--C-:B---3--:R-:W-:Y:S01]  /*12c0*/  @P1 HADD2.F32 R8, -RZ, R12.reuse.H0_H0 ;  /* 0x2000000cff081230 */ /* 0x108fe20000004100 */
[----:B------:R-:W-:Y:S01]  /*12d0*/  FMUL.FTZ R161, R93, R22 ;  /* 0x000000165da17220 */ /* 0x000fe20000410000 */
[----:B------:R-:W-:Y:S01]  /*12e0*/  HADD2.F32 R5, -RZ, R23.H0_H0 ;  /* 0x20000017ff057230 */ /* 0x000fe20000004100 */
[-C--:B------:R-:W-:Y:S01]  /*12f0*/  FMUL.FTZ R164, R165, R144.reuse ;  /* 0x00000090a5a47220 */ /* 0x080fe20000410000 */
[----:B------:R-:W-:Y:S01]  /*1300*/  HADD2.F32 R167, -RZ, R21.H1_H1 ;  /* 0x30000015ffa77230 */ /* 0x000fe20000004100 */
[----:B------:R-:W-:Y:S01]  /*1310*/  FMUL.FTZ R162, R96, R9 ;  /* 0x0000000960a27220 */ /* 0x000fe20000410000 */
[----:B------:R-:W-:Y:S01]  /*1320*/  HADD2.F32 R23, -RZ, R23.H1_H1 ;  /* 0x30000017ff177230 */ /* 0x000fe20000004100 */
[----:B------:R-:W-:Y:S01]  /*1330*/  @P1 FADD.FTZ R161, R8, R161 ;  /* 0x000000a108a11221 */ /* 0x000fe20000010000 */
[----:B------:R-:W-:Y:S01]  /*1340*/  @P1 HADD2.F32 R17, -RZ, R12.H1_H1 ;  /* 0x3000000cff111230 */ /* 0x000fe20000004100 */
[----:B------:R-:W-:Y:S01]  /*1350*/  FMUL.FTZ R4, R163, R144 ;  /* 0x00000090a3047220 */ /* 0x000fe20000410000 */
[----:B------:R-:W-:Y:S01]  /*1360*/  @P1 HADD2.F32 R9, -RZ, R14.H0_H0 ;  /* 0x2000000eff091230 */ /* 0x000fe20000004100 */
[----:B------:R-:W-:-:S02]  /*1370*/  FMUL.FTZ R164, R97, R164 ;  /* 0x000000a461a47220 */ /* 0x000fc40000410000 */
[-C--:B------:R-:W-:Y:S02]  /*1380*/  FMUL.FTZ R8, R5, R144.reuse ;  /* 0x0000009005087220 */ /* 0x080fe40000410000 */
[-C--:B------:R-:W-:Y:S02]  /*1390*/  FMUL.FTZ R23, R23, R144.reuse ;  /* 0x0000009017177220 */ /* 0x080fe40000410000 */
[-C--:B------:R-:W-:Y:S02]  /*13a0*/  FMUL.FTZ R169, R169, R144.reuse ;  /* 0x00000090a9a97220 */ /* 0x080fe40000410000 */
[----:B------:R-:W-:Y:S01]  /*13b0*/  FMUL.FTZ R5, R167, R144 ;  /* 0x00000090a7057220 */ /* 0x000fe20000410000 */
[----:B------:R-:W-:Y:S01]  /*13c0*/  @P1 HADD2.F32 R16, -RZ, R13.H0_H0 ;  /* 0x2000000dff101230 */ /* 0x000fe20000004100 */
[----:B------:R-:W-:Y:S01]  /*13d0*/  @P1 FADD.FTZ R162, R17, R162 ;  /* 0x000000a211a21221 */ /* 0x000fe20000010000 */
[--C-:B------:R-:W-:Y:S01]  /*13e0*/  @P1 HADD2.F32 R18, -RZ, R15.reuse.H0_H0 ;  /* 0x2000000fff121230 */ /* 0x100fe20000004100 */
[----:B------:R-:W-:Y:S01]  /*13f0*/  FMUL.FTZ R163, R95, R4 ;  /* 0x000000045fa37220 */ /* 0x000fe20000410000 */
[----:B------:R-:W-:Y:S01]  /*1400*/  @P1 HADD2.F32 R17, -RZ, R15.H1_H1 ;  /* 0x3000000fff111230 */ /* 0x000fe20000004100 */
[----:B------:R-:W-:Y:S01]  /*1410*/  @P1 FADD.FTZ R164, R9, R164 ;  /* 0x000000a409a41221 */ /* 0x000fe20000010000 */
[----:B------:R-:W-:Y:S01]  /*1420*/  @P1 HADD2.F32 R9, -RZ, R13.H1_H1 ;  /* 0x3000000dff091230 */ /* 0x000fe20000004100 */
[----:B------:R-:W-:Y:S01]  /*1430*/  FMUL.FTZ R165, R99, R8 ;  /* 0x0000000863a57220 */ /* 0x000fe20000410000 */
[----:B------:R-:W-:Y:S01]  /*1440*/  @P1 HADD2.F32 R4, -RZ, R14.H1_H1 ;  /* 0x3000000eff041230 */ /* 0x000fe20000004100 */
[----:B------:R-:W-:-:S02]  /*1450*/  FMUL.FTZ R166, R102, R23 ;  /* 0x0000001766a67220 */ /* 0x000fc40000410000 */
[----:B------:R-:W-:Y:S02]  /*1460*/  FMUL.FTZ R167, R100, R169 ;  /* 0x000000a964a77220 */ /* 0x000fe40000410000 */
[----:B------:R-:W-:Y:S01]  /*1470*/  FMUL.FTZ R168, R98, R5 ;  /* 0x0000000562a87220 */ /* 0x000fe20000410000 */
[----:B------:R-:W-:Y:S01]  /*1480*/  SHF.R.U32.HI R159, RZ, 0x1c, R171 ;  /* 0x0000001cff9f7819 */ /* 0x000fe200000116ab */
[----:B------:R-:W-:Y:S01]  /*1490*/  @P1 FADD.FTZ R163, R16, R163 ;  /* 0x000000a310a31221 */ /* 0x000fe20000010000 */
[----:B------:R-:W-:Y:S01]  /*14a0*/  IADD3 R8, P0, R160, c[0x0][0x188], RZ ;  /* 0x00006200a0087a10 */ /* 0x000fe20007f1e0ff */
[----:B------:R-:W-:Y:S02]  /*14b0*/  @P1 FADD.FTZ R165, R18, R165 ;  /* 0x000000a512a51221 */ /* 0x000fe40000010000 */
[----:B------:R-:W-:Y:S02]  /*14c0*/  @P1 FADD.FTZ R166, R17, R166 ;  /* 0x000000a611a61221 */ /* 0x000fe40000010000 */
[----:B------:R-:W-:-:S02]  /*14d0*/  @P1 FADD.FTZ R167, R4, R167 ;  /* 0x000000a704a71221 */ /* 0x000fc40000010000 */
[----:B------:R-:W-:Y:S01]  /*14e0*/  @P1 FADD.FTZ R168, R9, R168 ;  /* 0x000000a809a81221 */ /* 0x000fe20000010000 */
[----:B------:R-:W-:Y:S01]  /*14f0*/  IADD3.X R9, R159, c[0x0][0x18c], RZ, P0, !PT ;  /* 0x000063009f097a10 */ /* 0x000fe200007fe4ff */
[----:B------:R-:W-:Y:S01]  /*1500*/  IMAD.WIDE.U32 R20, R183, R146, c[0x0][0x170] ;  /* 0x00005c00b7147625 */ /* 0x000fe200078e0092 */
[----:B------:R-:W-:Y:S02]  /*1510*/  F2FP.PACK_AB R19, R166, R165 ;  /* 0x000000a5a613723e */ /* 0x000fe400000000ff */
        /* <DEDUP_REMOVED lines=9> */
[----:B------:R-:W-:Y:S01]  /*15b0*/  IADD3 R185, R149, 0x80, RZ ;  /* 0x0000008095b97810 */ /* 0x000fe20007ffe0ff */
[--C-:B--2---:R-:W-:Y:S02]  /*15c0*/  HADD2.F32 R169, -RZ, R20.reuse.H0_H0 ;  /* 0x20000014ffa97230 */ /* 0x104fe40000004100 */
[----:B------:R-:W-:-:S02]  /*15d0*/  HADD2.F32 R171, -RZ, R20.H1_H1 ;  /* 0x30000014ffab7230 */ /* 0x000fc40000004100 */
[--C-:B------:R-:W-:Y:S02]  /*15e0*/  HADD2.F32 R175, -RZ, R22.reuse.H0_H0 ;  /* 0x20000016ffaf7230 */ /* 0x100fe40000004100 */
[----:B------:R-:W-:Y:S01]  /*15f0*/  HADD2.F32 R181, -RZ, R22.H1_H1 ;  /* 0x30000016ffb57230 */ /* 0x000fe20000004100 */
[-C--:B------:R-:W-:Y:S01]  /*1600*/  FMUL.FTZ R22, R169, R144.reuse ;  /* 0x00000090a9167220 */ /* 0x080fe20000410000 */
[--C-:B0-----:R-:W-:Y:S01]  /*1610*/  @P1 HADD2.F32 R8, -RZ, R12.reuse.H0_H0 ;  /* 0x2000000cff081230 */ /* 0x101fe20000004100 */
[----:B------:R-:W-:Y:S01]  /*1620*/  FMUL.FTZ R9, R171, R144 ;  /* 0x00000090ab097220 */ /* 0x000fe20000410000 */
[----:B------:R-:W-:Y:S01]  /*1630*/  HADD2.F32 R5, -RZ, R23.H0_H0 ;  /* 0x20000017ff057230 */ /* 0x000fe20000004100 */
[----:B------:R-:W-:Y:S01]  /*1640*/  FMUL.FTZ R171, R101, R22 ;  /* 0x0000001665ab7220 */ /* 0x000fe20000410000 */
[--C-:B------:R-:W-:Y:S01]  /*1650*/  HADD2.F32 R173, -RZ, R21.reuse.H0_H0 ;  /* 0x20000015ffad7230 */ /* 0x100fe20000004100 */
        /* <DEDUP_REMOVED lines=37> */
[----:B------:R-:W-:-:S05]  /*18b0*/  F2FP.PACK_AB R16, R172, R171 ;  /* 0x000000abac10723e */ /* 0x000fca00000000ff */
[----:B------:R0:W-:Y:S04]  /*18c0*/  STG.E.128 [R4.64], R16 ;  /* 0x0000001004007986 */ /* 0x0001e8000c101d04 */
[----:B------:R-:W2:Y:S01]  /*18d0*/  LDG.E.128 R20, [R20.64] ;  /* 0x0000000414147981 */ /* 0x000ea2000c1e1d00 */
[----:B------:R-:W-:-:S04]  /*18e0*/  @P1 LEA R8, P0, R185, c[0x0][0x180], 0x4 ;  /* 0x00006000b9081a11 */ /* 0x000fc800078020ff */
        /* <DEDUP_REMOVED lines=25> */
[----:B--2---:R-:W-:Y:S02]  /*1a80*/  HADD2.F32 R5, -RZ, R20.H0_H0 ;  /* 0x20000014ff057230 */ /* 0x004fe40000004100 */
[--C-:B------:R-:W-:Y:S02]  /*1a90*/  HADD2.F32 R19, -RZ, R22.reuse.H0_H0 ;  /* 0x20000016ff137230 */ /* 0x100fe40000004100 */
[----:B------:R-:W-:Y:S01]  /*1aa0*/  HADD2.F32 R149, -RZ, R22.H1_H1 ;  /* 0x30000016ff957230 */ /* 0x000fe20000004100 */
[----:B------:R-:W-:Y:S01]  /*1ab0*/  FADD.FTZ R22, R183, R166 ;  /* 0x000000a6b7167221 */ /* 0x000fe20000010000 */
[--C-:B------:R-:W-:Y:S02]  /*1ac0*/  HADD2.F32 R17, -RZ, R21.reuse.H0_H0 ;  /* 0x20000015ff117230 */ /* 0x100fe40000004100 */
[----:B------:R-:W-:Y:S01]  /*1ad0*/  HADD2.F32 R21, -RZ, R21.H1_H1 ;  /* 0x30000015ff157230 */ /* 0x000fe20000004100 */
[-C--:B------:R-:W-:Y:S01]  /*1ae0*/  FMUL.FTZ R4, R5, R144.reuse ;  /* 0x0000009005047220 */ /* 0x080fe20000410000 */
[----:B-1----:R-:W-:Y:S01]  /*1af0*/  HADD2.F32 R9, -RZ, R20.H1_H1 ;  /* 0x30000014ff097230 */ /* 0x002fe20000004100 */
[----:B------:R-:W-:-:S02]  /*1b00*/  FMUL.FTZ R16, R19, R144 ;  /* 0x0000009013107220 */ /* 0x000fc40000410000 */
[----:B------:R-:W-:Y:S02]  /*1b10*/  FADD.FTZ R19, R22, R171 ;  /* 0x000000ab16137221 */ /* 0x000fe40000010000 */
[-C--:B------:R-:W-:Y:S02]  /*1b20*/  FMUL.FTZ R5, R21, R144.reuse ;  /* 0x0000009015057220 */ /* 0x080fe40000410000 */
[----:B------:R-:W-:Y:S02]  /*1b30*/  FMUL.FTZ R9, R9, R144 ;  /* 0x0000009009097220 */ /* 0x000fe40000410000 */
[----:B------:R-:W-:Y:S02]  /*1b40*/  FMUL.FTZ R21, R109, R4 ;  /* 0x000000046d157220 */ /* 0x000fe40000410000 */
[----:B------:R-:W-:Y:S01]  /*1b50*/  FADD.FTZ R4, R19, R172 ;  /* 0x000000ac13047221 */ /* 0x000fe20000010000 */
[--C-:B------:R-:W-:Y:S01]  /*1b60*/  HADD2.F32 R181, -RZ, R23.reuse.H0_H0 ;  /* 0x20000017ffb57230 */ /* 0x100fe20000004100 */
[----:B------:R-:W-:Y:S01]  /*1b70*/  FMUL.FTZ R22, R112, R9 ;  /* 0x0000000970167220 */ /* 0x000fe20000410000 */
[----:B------:R-:W-:Y:S01]  /*1b80*/  HADD2.F32 R23, -RZ, R23.H1_H1 ;  /* 0x30000017ff177230 */ /* 0x000fe20000004100 */
[----:B------:R-:W-:-:S02]  /*1b90*/  FADD.FTZ R9, R4, R173 ;  /* 0x000000ad04097221 */ /* 0x000fc40000010000 */
[-C--:B------:R-:W-:Y:S02]  /*1ba0*/  FMUL.FTZ R8, R17, R144.reuse ;  /* 0x0000009011087220 */ /* 0x080fe40000410000 */
[----:B------:R-:W-:Y:S02]  /*1bb0*/  FADD.FTZ R9, R9, R178 ;  /* 0x000000b209097221 */ /* 0x000fe40000010000 */
[-C--:B------:R-:W-:Y:S02]  /*1bc0*/  FMUL.FTZ R20, R23, R144.reuse ;  /* 0x0000009017147220 */ /* 0x080fe40000410000 */
[-C--:B------:R-:W-:Y:S01]  /*1bd0*/  FMUL.FTZ R17, R149, R144.reuse ;  /* 0x0000009095117220 */ /* 0x080fe20000410000 */
[----:B---3--:R-:W-:Y:S01]  /*1be0*/  @P1 HADD2.F32 R149, -RZ, R15.H1_H1 ;  /* 0x3000000fff951230 */ /* 0x008fe20000004100 */
[----:B------:R-:W-:Y:S02]  /*1bf0*/  FADD.FTZ R4, R9, R174 ;  /* 0x000000ae09047221 */ /* 0x000fe40000010000 */
[----:B------:R-:W-:-:S02]  /*1c00*/  FMUL.FTZ R18, R181, R144 ;  /* 0x00000090b5127220 */ /* 0x000fc40000410000 */
[----:B------:R-:W-:Y:S01]  /*1c10*/  FMUL.FTZ R20, R117, R20 ;  /* 0x0000001475147220 */ /* 0x000fe20000410000 */
[--C-:B------:R-:W-:Y:S01]  /*1c20*/  @P1 HADD2.F32 R144, -RZ, R12.reuse.H0_H0 ;  /* 0x2000000cff901230 */ /* 0x100fe20000004100 */
[----:B------:R-:W-:Y:S01]  /*1c30*/  FADD.FTZ R4, R4, R177 ;  /* 0x000000b104047221 */ /* 0x000fe20000010000 */
[----:B------:R-:W-:Y:S01]  /*1c40*/  @P1 HADD2.F32 R23, -RZ, R12.H1_H1 ;  /* 0x3000000cff171230 */ /* 0x000fe20000004100 */
[----:B------:R-:W-:Y:S01]  /*1c50*/  @P1 FADD.FTZ R20, R149, R20 ;  /* 0x0000001495141221 */ /* 0x000fe20000010000 */
[----:B------:R-:W-:Y:S01]  /*1c60*/  @P1 HADD2.F32 R180, -RZ, R15.H0_H0 ;  /* 0x2000000fffb41230 */ /* 0x000fe20000004100 */
[----:B------:R-:W-:Y:S01]  /*1c70*/  FMUL.FTZ R181, R115, R18 ;  /* 0x0000001273b57220 */ /* 0x000fe20000410000 */
[--C-:B------:R-:W-:Y:S01]  /*1c80*/  @P1 HADD2.F32 R146, -RZ, R14.reuse.H0_H0 ;  /* 0x2000000eff921230 */ /* 0x100fe20000004100 */
[----:B------:R-:W-:Y:S01]  /*1c90*/  FMUL.FTZ R149, R113, R16 ;  /* 0x0000001071957220 */ /* 0x000fe20000410000 */
[--C-:B------:R-:W-:Y:S01]  /*1ca0*/  @P1 HADD2.F32 R19, -RZ, R13.reuse.H1_H1 ;  /* 0x3000000dff131230 */ /* 0x100fe20000004100 */
[----:B------:R-:W-:Y:S01]  /*1cb0*/  @P1 FADD.FTZ R21, R144, R21 ;  /* 0x0000001590151221 */ /* 0x000fe20000010000 */
[----:B------:R-:W-:Y:S01]  /*1cc0*/  @P1 HADD2.F32 R144, -RZ, R13.H0_H0 ;  /* 0x2000000dff901230 */ /* 0x000fe20000004100 */
[----:B------:R-:W-:Y:S01]  /*1cd0*/  FADD.FTZ R9, R4, R175 ;  /* 0x000000af04097221 */ /* 0x000fe20000010000 */
[----:B------:R-:W-:Y:S01]  /*1ce0*/  @P1 HADD2.F32 R183, -RZ, R14.H1_H1 ;  /* 0x3000000effb71230 */ /* 0x000fe20000004100 */
[----:B------:R-:W-:-:S02]  /*1cf0*/  @P1 FADD.FTZ R22, R23, R22 ;  /* 0x0000001617161221 */ /* 0x000fc40000010000 */
[----:B------:R-:W-:Y:S02]  /*1d00*/  @P1 FADD.FTZ R181, R180, R181 ;  /* 0x000000b5b4b51221 */ /* 0x000fe40000010000 */
[----:B------:R-:W-:Y:S02]  /*1d10*/  FMUL.FTZ R23, R111, R8 ;  /* 0x000000086f177220 */ /* 0x000fe40000410000 */
[----:B------:R-:W-:Y:S01]  /*1d20*/  @P1 FADD.FTZ R149, R146, R149 ;  /* 0x0000009592951221 */ /* 0x000fe20000010000 */
[----:B------:R-:W-:Y:S01]  /*1d30*/  SHF.L.U32 R146, R185, 0x4, RZ ;  /* 0x00000004b9927819 */ /* 0x000fe200000006ff */
[----:B------:R-:W-:Y:S02]  /*1d40*/  FMUL.FTZ R180, R116, R17 ;  /* 0x0000001174b47220 */ /* 0x000fe40000410000 */
[----:B------:R-:W-:Y:S02]  /*1d50*/  FMUL.FTZ R182, R114, R5 ;  /* 0x0000000572b67220 */ /* 0x000fe40000410000 */
[----:B------:R-:W-:Y:S01]  /*1d60*/  FADD.FTZ R8, R9, R176 ;  /* 0x000000b009087221 */ /* 0x000fe20000010000 */
[----:B------:R-:W-:Y:S01]  /*1d70*/  IADD3 R4, P0, R146, c[0x0][0x188], RZ ;  /* 0x0000620092047a10 */ /* 0x000fe20007f1e0ff */
[----:B------:R-:W-:Y:S01]  /*1d80*/  @P1 FADD.FTZ R23, R144, R23 ;  /* 0x0000001790171221 */ /* 0x000fe20000010000 */
[----:B------:R-:W-:Y:S01]  /*1d90*/  SHF.R.U32.HI R144, RZ, 0x1c, R185 ;  /* 0x0000001cff907819 */ /* 0x000fe200000116b9 */
[----:B------:R-:W-:-:S02]  /*1da0*/  @P1 FADD.FTZ R180, R183, R180 ;  /* 0x000000b4b7b41221 */ /* 0x000fc40000010000 */
[----:B------:R-:W-:Y:S02]  /*1db0*/  @P1 FADD.FTZ R182, R19, R182 ;  /* 0x000000b613b61221 */ /* 0x000fe40000010000 */
[----:B------:R-:W-:Y:S01]  /*1dc0*/  FADD.FTZ R9, R8, R21 ;  /* 0x0000001508097221 */ /* 0x000fe20000010000 */
[----:B------:R-:W-:Y:S02]  /*1dd0*/  IADD3.X R5, R144, c[0x0][0x18c], RZ, P0, !PT ;  /* 0x0000630090057a10 */ /* 0x000fe400007fe4ff */
[----:B------:R-:W-:Y:S01]  /*1de0*/  F2FP.PACK_AB R19, R20, R181 ;  /* 0x000000b51413723e */ /* 0x000fe200000000ff */
[----:B------:R-:W-:Y:S01]  /*1df0*/  FADD.FTZ R8, R9, R22 ;  /* 0x0000001609087221 */ /* 0x000fe20000010000 */
[----:B------:R-:W-:Y:S02]  /*1e00*/  F2FP.PACK_AB R18, R180, R149 ;  /* 0x00000095b412723e */ /* 0x000fe400000000ff */
[----:B------:R-:W-:Y:S02]  /*1e10*/  F2FP.PACK_AB R17, R182, R23 ;  /* 0x00000017b611723e */ /* 0x000fe400000000ff */
[----:B------:R-:W-:Y:S01]  /*1e20*/  F2FP.PACK_AB R16, R22, R21 ;  /* 0x000000151610723e */ /* 0x000fe200000000ff */
        /* <DEDUP_REMOVED lines=10> */
.L_x_4453:
        /* <DEDUP_REMOVED lines=100> */
.L_x_4454:
[----:B------:R-:W-:Y:S01]  /*2510*/  FMUL.FTZ R8, R17, R17 ;  /* 0x0000001111087220 */ /* 0x000fe20000410000 */
[----:B------:R-:W-:Y:S01]  /*2520*/  ISETP.NE.AND P0, PT, RZ, UR6, PT ;  /* 0x00000006ff007c0c */ /* 0x000fe2000bf05270 */
[----:B-12---:R-:W-:Y:S01]  /*2530*/  FADD.FTZ R19, R16, R19 ;  /* 0x0000001310137221 */ /* 0x006fe20000010000 */
[----:B------:R-:W-:Y:S01]  /*2540*/  MOV R18, c[0x0][0x1e0] ;  /* 0x0000780000127a02 */ /* 0x000fe20000000f00 */
[--C-:B0-----:R-:W-:Y:S01]  /*2550*/  HADD2.F32 R183, -RZ, R7.reuse.H1_H1 ;  /* 0x30000007ffb77230 */ /* 0x101fe20000004100 */
[----:B------:R-:W-:Y:S02]  /*2560*/  FSEL R9, R8, RZ, P0 ;  /* 0x000000ff08097208 */ /* 0x000fe40000000000 */
[----:B------:R-:W-:Y:S01]  /*2570*/  MOV R184, 0x4 ;  /* 0x0000000400b87802 */ /* 0x000fe20000000f00 */
[----:B------:R-:W-:Y:S01]  /*2580*/  FFMA.FTZ R8, R19, R18, c[0x0][0x228] ;  /* 0x00008a0013087623 */ /* 0x000fe20000010012 */
[----:B------:R-:W-:Y:S01]  /*2590*/  FSEL R18, R17, RZ, !P0 ;  /* 0x000000ff11127208 */ /* 0x000fe20004000000 */
[----:B------:R-:W-:-:S02]  /*25a0*/  HADD2.F32 R19, -RZ, R7.H0_H0 ;  /* 0x20000007ff137230 */ /* 0x000fc40000004100 */
[----:B------:R-:W-:Y:S02]  /*25b0*/  FADD.FTZ R16, R8, R9 ;  /* 0x0000000908107221 */ /* 0x000fe40000010000 */
[C---:B------:R-:W-:Y:S02]  /*25c0*/  FADD.FTZ R28, -R18.reuse, R28 ;  /* 0x0000001c121c7221 */ /* 0x040fe40000010100 */
[----:B------:R-:W0:Y:S01]  /*25d0*/  MUFU.RSQ R187, R16 ;  /* 0x0000001000bb7308 */ /* 0x000e220000001400 */
[----:B------:R-:W-:Y:S02]  /*25e0*/  FADD.FTZ R29, -R18, R29 ;  /* 0x0000001d121d7221 */ /* 0x000fe40000010100 */
[----:B------:R-:W-:-:S04]  /*25f0*/  @!P1 IMAD.WIDE R4, R39, R184, c[0x0][0x1a0] ;  /* 0x0000680027049625 */ /* 0x000fc800078e02b8 */
[C---:B------:R-:W-:Y:S01]  /*2600*/  FADD.FTZ R24, -R18.reuse, R24 ;  /* 0x0000001812187221 */ /* 0x040fe20000010100 */
[----:B------:R1:W-:Y:S01]  /*2610*/  @!P1 STG.E [R4.64], R17 ;  /* 0x0000001104009986 */ /* 0x0003e2000c101904 */
[C---:B------:R-:W-:Y:S02]  /*2620*/  FADD.FTZ R25, -R18.reuse, R25 ;  /* 0x0000001912197221 */ /* 0x040fe40000010100 */
[C---:B------:R-:W-:Y:S02]  /*2630*/  FADD.FTZ R26, -R18.reuse, R26 ;  /* 0x0000001a121a7221 */ /* 0x040fe40000010100 */
[----:B------:R-:W-:Y:S02]  /*2640*/  FADD.FTZ R147, -R18, R147 ;  /* 0x0000009312937221 */ /* 0x000fe40000010100 */
[----:B------:R-:W-:-:S04]  /*2650*/  @!P1 IMAD.WIDE R8, R39, R184, c[0x0][0x1a8] ;  /* 0x00006a0027089625 */ /* 0x000fc800078e02b8 */
[C---:B0-----:R-:W-:Y:S01]  /*2660*/  FMUL.FTZ R28, R187.reuse, R28 ;  /* 0x0000001cbb1c7220 */ /* 0x041fe20000410000 */
[----:B------:R0:W-:Y:S01]  /*2670*/  @!P1 STG.E [R8.64], R187 ;  /* 0x000000bb08009986 */ /* 0x0001e2000c101904 */
[----:B------:R-:W-:Y:S01]  /*2680*/  FMUL.FTZ R29, R187, R29 ;  /* 0x0000001dbb1d7220 */ /* 0x000fe20000410000 */
[----:B-1----:R-:W-:Y:S01]  /*2690*/  HADD2.F32 R5, -RZ, R11.H0_H0 ;  /* 0x2000000bff057230 */ /* 0x002fe20000004100 */
[C---:B------:R-:W-:Y:S02]  /*26a0*/  FADD.FTZ R166, -R18.reuse, R166 ;  /* 0x000000a612a67221 */ /* 0x040fe40000010100 */
[----:B------:R-:W-:Y:S02]  /*26b0*/  FADD.FTZ R23, -R18, R23 ;  /* 0x0000001712177221 */ /* 0x000fe40000010100 */
[----:B------:R-:W-:Y:S02]  /*26c0*/  FFMA.FTZ R19, R28, R19, R79 ;  /* 0x000000131c137223 */ /* 0x000fe4000001004f */
[----:B------:R-:W-:-:S02]  /*26d0*/  FFMA.FTZ R4, R29, R183, R78 ;  /* 0x000000b71d047223 */ /* 0x000fc4000001004e */
        /* <DEDUP_REMOVED lines=8> */
[----:B------:R-:W-:Y:S02]  /*2760*/  FMUL.FTZ R17, R187, R166 ;  /* 0x000000a6bb117220 */ /* 0x000fe40000410000 */
        /* <DEDUP_REMOVED lines=27> */
[C---:B------:R-:W-:Y:S01]  /*2920*/  FMUL.FTZ R166, R187.reuse, R23 ;  /* 0x00000017bba67220 */ /* 0x040fe20000410000 */
[----:B------:R-:W-:Y:S01]  /*2930*/  F2FP.PACK_AB R23, R4, R19 ;  /* 0x000000130417723e */ /* 0x000fe200000000ff */
[----:B------:R-:W-:Y:S02]  /*2940*/  FADD.FTZ R18, -R18, R20 ;  /* 0x0000001412127221 */ /* 0x000fe40000010100 */
[C---:B0-----:R-:W-:Y:S02]  /*2950*/  FMUL.FTZ R8, R187.reuse, R165 ;  /* 0x000000a5bb087220 */ /* 0x041fe40000410000 */
[C---:B------:R-:W-:Y:S02]  /*2960*/  FMUL.FTZ R149, R187.reuse, R21 ;  /* 0x00000015bb957220 */ /* 0x040fe40000410000 */
[C---:B------:R-:W-:Y:S02]  /*2970*/  FMUL.FTZ R27, R187.reuse, R27 ;  /* 0x0000001bbb1b7220 */ /* 0x040fe40000410000 */
[----:B------:R-:W-:-:S02]  /*2980*/  FMUL.FTZ R142, R187, R142 ;  /* 0x0000008ebb8e7220 */ /* 0x000fc40000410000 */
[----:B------:R-:W-:Y:S02]  /*2990*/  FFMA.FTZ R20, R132, R24, R85 ;  /* 0x0000001884147223 */ /* 0x000fe40000010055 */
[----:B------:R-:W-:Y:S02]  /*29a0*/  FFMA.FTZ R25, R135, R25, R84 ;  /* 0x0000001987197223 */ /* 0x000fe40000010054 */
[----:B------:R-:W-:Y:S02]  /*29b0*/  FFMA.FTZ R21, R134, R26, R83 ;  /* 0x0000001a86157223 */ /* 0x000fe40000010053 */
[----:B------:R-:W-:Y:S01]  /*29c0*/  FFMA.FTZ R4, R137, R147, R82 ;  /* 0x0000009389047223 */ /* 0x000fe20000010052 */
[----:B------:R-:W-:Y:S01]  /*29d0*/  F2FP.PACK_AB R20, R25, R20 ;  /* 0x000000141914723e */ /* 0x000fe200000000ff */
[C---:B------:R-:W-:Y:S02]  /*29e0*/  FMUL.FTZ R148, R187.reuse, R148 ;  /* 0x00000094bb947220 */ /* 0x040fe40000410000 */
[C---:B------:R-:W-:Y:S01]  /*29f0*/  FMUL.FTZ R151, R187.reuse, R151 ;  /* 0x00000097bb977220 */ /* 0x040fe20000410000 */
[----:B------:R-:W-:Y:S01]  /*2a00*/  F2FP.PACK_AB R21, R4, R21 ;  /* 0x000000150415723e */ /* 0x000fe200000000ff */
[C---:B------:R-:W-:Y:S01]  /*2a10*/  FMUL.FTZ R153, R187.reuse, R153 ;  /* 0x00000099bb997220 */ /* 0x040fe20000410000 */
[----:B------:R-:W-:Y:S01]  /*2a20*/  IADD3 R4, P0, R10, c[0x0][0x208], RZ ;  /* 0x000082000a047a10 */ /* 0x000fe20007f1e0ff */
[C---:B------:R-:W-:Y:S01]  /*2a30*/  FMUL.FTZ R158, R187.reuse, R158 ;  /* 0x0000009ebb9e7220 */ /* 0x040fe20000410000 */
[----:B------:R-:W-:Y:S01]  /*2a40*/  HADD2.F32 R10, -RZ, R11.H1_H1 ;  /* 0x3000000bff0a7230 */ /* 0x000fe20000004100 */
[----:B------:R-:W-:-:S02]  /*2a50*/  FMUL.FTZ R154, R187, R154 ;  /* 0x0000009abb9a7220 */ /* 0x000fc40000410000 */
[C---:B------:R-:W-:Y:S02]  /*2a60*/  FMUL.FTZ R157, R187.reuse, R157 ;  /* 0x0000009dbb9d7220 */ /* 0x040fe40000410000 */
[C---:B------:R-:W-:Y:S02]  /*2a70*/  FMUL.FTZ R155, R187.reuse, R155 ;  /* 0x0000009bbb9b7220 */ /* 0x040fe40000410000 */
[C---:B------:R-:W-:Y:S02]  /*2a80*/  FMUL.FTZ R156, R187.reuse, R156 ;  /* 0x0000009cbb9c7220 */ /* 0x040fe40000410000 */
[----:B------:R-:W-:Y:S02]  /*2a90*/  FMUL.FTZ R165, R187, R22 ;  /* 0x00000016bba57220 */ /* 0x000fe40000410000 */
[----:B------:R-:W-:Y:S01]  /*2aa0*/  FFMA.FTZ R28, R8, R5, R63 ;  /* 0x00000005081c7223 */ /* 0x000fe2000001003f */
[----:B------:R-:W-:Y:S01]  /*2ab0*/  IADD3 R8, P1, R150, c[0x0][0x208], RZ ;  /* 0x0000820096087a10 */ /* 0x000fe20007f3e0ff */
[----:B------:R-:W-:-:S02]  /*2ac0*/  FFMA.FTZ R22, R136, R27, R81 ;  /* 0x0000001b88167223 */ /* 0x000fc40000010051 */
[----:B------:R-:W-:Y:S01]  /*2ad0*/  FFMA.FTZ R5, R139, R142, R80 ;  /* 0x0000008e8b057223 */ /* 0x000fe20000010050 */
[----:B------:R-:W-:Y:S01]  /*2ae0*/  IADD3.X R9, R152, c[0x0][0x20c], RZ, P1, !PT ;  /* 0x0000830098097a10 */ /* 0x000fe20000ffe4ff */
[----:B------:R-:W-:Y:S02]  /*2af0*/  FFMA.FTZ R26, R122, R154, R73 ;  /* 0x0000009a7a1a7223 */ /* 0x000fe40000010049 */
[----:B------:R-:W-:Y:S01]  /*2b00*/  FFMA.FTZ R27, R30, R155, R71 ;  /* 0x0000009b1e1b7223 */ /* 0x000fe20000010047 */
[----:B------:R-:W-:Y:S01]  /*2b10*/  F2FP.PACK_AB R22, R5, R22 ;  /* 0x000000160516723e */ /* 0x000fe200000000ff */
[----:B------:R-:W-:Y:S01]  /*2b20*/  FFMA.FTZ R156, R31, R156, R70 ;  /* 0x0000009c1f9c7223 */ /* 0x000fe20000010046 */
[----:B------:R-:W-:Y:S01]  /*2b30*/  IADD3.X R5, R179, c[0x0][0x20c], RZ, P0, !PT ;  /* 0x00008300b3057a10 */ /* 0x000fe200007fe4ff */
[----:B------:R-:W-:Y:S02]  /*2b40*/  FFMA.FTZ R157, R123, R157, R72 ;  /* 0x0000009d7b9d7223 */ /* 0x000fe40000010048 */
[----:B------:R-:W-:Y:S01]  /*2b50*/  FFMA.FTZ R25, R120, R153, R75 ;  /* 0x0000009978197223 */ /* 0x000fe2000001004b */
[----:B------:R-:W-:Y:S01]  /*2b60*/  F2FP.PACK_AB R27, R156, R27 ;  /* 0x0000001b9c1b723e */ /* 0x000fe200000000ff */
[----:B------:R-:W-:Y:S01]  /*2b70*/  FFMA.FTZ R158, R121, R158, R74 ;  /* 0x0000009e799e7223 */ /* 0x000fe2000001004a */
[----:B------:R-:W-:Y:S01]  /*2b80*/  F2FP.PACK_AB R26, R157, R26 ;  /* 0x0000001a9d1a723e */ /* 0x000fe200000000ff */
[----:B------:R-:W-:Y:S01]  /*2b90*/  FFMA.FTZ R24, R118, R148, R77 ;  /* 0x0000009476187223 */ /* 0x000fe2000001004d */
[----:B------:R0:W-:Y:S01]  /*2ba0*/  STG.E.128 [R4.64], R20 ;  /* 0x0000001404007986 */ /* 0x0001e2000c101d04 */
[----:B------:R-:W-:Y:S01]  /*2bb0*/  FFMA.FTZ R151, R119, R151, R76 ;  /* 0x0000009777977223 */ /* 0x000fe2000001004c */
[----:B------:R-:W-:Y:S01]  /*2bc0*/  F2FP.PACK_AB R25, R158, R25 ;  /* 0x000000199e19723e */ /* 0x000fe200000000ff */
[----:B------:R-:W-:-:S02]  /*2bd0*/  FMUL.FTZ R181, R187, R181 ;  /* 0x000000b5bbb57220 */ /* 0x000fc40000410000 */
[----:B------:R-:W-:Y:S01]  /*2be0*/  FMUL.FTZ R183, R187, R18 ;  /* 0x00000012bbb77220 */ /* 0x000fe20000410000 */
[----:B------:R-:W-:Y:S01]  /*2bf0*/  F2FP.PACK_AB R24, R151, R24 ;  /* 0x000000189718723e */ /* 0x000fe200000000ff */
[C---:B------:R-:W-:Y:S02]  /*2c00*/  FMUL.FTZ R171, R187.reuse, R171 ;  /* 0x000000abbbab7220 */ /* 0x040fe40000410000 */
[C---:B------:R-:W-:Y:S02]  /*2c10*/  FMUL.FTZ R172, R187.reuse, R172 ;  /* 0x000000acbbac7220 */ /* 0x040fe40000410000 */
[----:B------:R1:W-:Y:S01]  /*2c20*/  STG.E.128 [R8.64], R24 ;  /* 0x0000001808007986 */ /* 0x0003e2000c101d04 */
[C---:B------:R-:W-:Y:S02]  /*2c30*/  FMUL.FTZ R161, R187.reuse, R161 ;  /* 0x000000a1bba17220 */ /* 0x040fe40000410000 */
[C---:B------:R-:W-:Y:S02]  /*2c40*/  FMUL.FTZ R162, R187.reuse, R162 ;  /* 0x000000a2bba27220 */ /* 0x040fe40000410000 */
[----:B------:R-:W-:-:S02]  /*2c50*/  FMUL.FTZ R163, R187, R163 ;  /* 0x000000a3bba37220 */ /* 0x000fc40000410000 */
[----:B0-----:R-:W-:Y:S02]  /*2c60*/  FFMA.FTZ R4, R133, R183, R46 ;  /* 0x000000b785047223 */ /* 0x001fe4000001002e */
[C---:B------:R-:W-:Y:S02]  /*2c70*/  FMUL.FTZ R168, R187.reuse, R168 ;  /* 0x000000a8bba87220 */ /* 0x040fe40000410000 */
[C---:B------:R-:W-:Y:S02]  /*2c80*/  FMUL.FTZ R164, R187.reuse, R164 ;  /* 0x000000a4bba47220 */ /* 0x040fe40000410000 */
[C---:B------:R-:W-:Y:S02]  /*2c90*/  FMUL.FTZ R167, R187.reuse, R167 ;  /* 0x000000a7bba77220 */ /* 0x040fe40000410000 */
[C---:B------:R-:W-:Y:S02]  /*2ca0*/  FMUL.FTZ R173, R187.reuse, R173 ;  /* 0x000000adbbad7220 */ /* 0x040fe40000410000 */
[----:B------:R-:W-:Y:S01]  /*2cb0*/  FMUL.FTZ R178, R187, R178 ;  /* 0x000000b2bbb27220 */ /* 0x000fe20000410000 */
[----:B-1----:R-:W-:Y:S01]  /*2cc0*/  IADD3 R8, P1, R170, c[0x0][0x208], RZ ;  /* 0x00008200aa087a10 */ /* 0x002fe20007f3e0ff */
[----:B------:R-:W-:-:S02]  /*2cd0*/  FFMA.FTZ R27, R38, R181, R47 ;  /* 0x000000b5261b7223 */ /* 0x000fc4000001002f */
[----:B------:R-:W-:Y:S01]  /*2ce0*/  FMUL.FTZ R174, R187, R174 ;  /* 0x000000aebbae7220 */ /* 0x000fe20000410000 */
[----:B------:R-:W-:Y:S01]  /*2cf0*/  IADD3.X R9, R169, c[0x0][0x20c], RZ, P1, !PT ;  /* 0x00008300a9097a10 */ /* 0x000fe20000ffe4ff */
[C---:B------:R-:W-:Y:S01]  /*2d00*/  FMUL.FTZ R177, R187.reuse, R177 ;  /* 0x000000b1bbb17220 */ /* 0x040fe20000410000 */
[----:B------:R-:W-:Y:S01]  /*2d10*/  F2FP.PACK_AB R27, R4, R27 ;  /* 0x0000001b041b723e */ /* 0x000fe200000000ff */
[C---:B------:R-:W-:Y:S01]  /*2d20*/  FMUL.FTZ R175, R187.reuse, R175 ;  /* 0x000000afbbaf7220 */ /* 0x040fe20000410000 */
[----:B------:R-:W-:Y:S01]  /*2d30*/  IADD3 R4, P0, R160, c[0x0][0x208], RZ ;  /* 0x00008200a0047a10 */ /* 0x000fe20007f1e0ff */
[----:B------:R-:W-:Y:S02]  /*2d40*/  FMUL.FTZ R176, R187, R176 ;  /* 0x000000b0bbb07220 */ /* 0x000fe40000410000 */
[----:B------:R-:W-:Y:S02]  /*2d50*/  FFMA.FTZ R19, R17, R10, R62 ;  /* 0x0000000a11137223 */ /* 0x000fe4000001003e */
[----:B------:R-:W-:-:S02]  /*2d60*/  FMUL.FTZ R182, R187, R182 ;  /* 0x000000b6bbb67220 */ /* 0x000fc40000410000 */
[----:B------:R-:W-:Y:S01]  /*2d70*/  FMUL.FTZ R180, R187, R16 ;  /* 0x00000010bbb47220 */ /* 0x000fe20000410000 */
[----:B------:R-:W-:Y:S01]  /*2d80*/  F2FP.PACK_AB R19, R19, R28 ;  /* 0x0000001c1313723e */ /* 0x000fe200000000ff */
[----:B------:R-:W-:Y:S01]  /*2d90*/  FMUL.FTZ R185, R187, R185 ;  /* 0x000000b9bbb97220 */ /* 0x000fe20000410000 */
[----:B------:R-:W-:Y:S01]  /*2da0*/  IADD3 R28, P2, R146, c[0x0][0x208], RZ ;  /* 0x00008200921c7a10 */ /* 0x000fe20007f5e0ff */
[----:B------:R-:W-:Y:S02]  /*2db0*/  FFMA.FTZ R20, R124, R171, R61 ;  /* 0x000000ab7c147223 */ /* 0x000fe4000001003d */
[----:B------:R-:W-:Y:S02]  /*2dc0*/  FFMA.FTZ R5, R125, R172, R60 ;  /* 0x000000ac7d057223 */ /* 0x000fe4000001003c */
[----:B------:R-:W-:Y:S02]  /*2dd0*/  FFMA.FTZ R16, R6, R161, R69 ;  /* 0x000000a106107223 */ /* 0x000fe40000010045 */
[----:B------:R-:W-:Y:S01]  /*2de0*/  FFMA.FTZ R29, R141, R162, R68 ;  /* 0x000000a28d1d7223 */ /* 0x000fe20000010044 */
[----:B------:R-:W-:Y:S01]  /*2df0*/  F2FP.PACK_AB R20, R5, R20 ;  /* 0x000000140514723e */ /* 0x000fe200000000ff */
[----:B------:R-:W-:Y:S01]  /*2e00*/  FFMA.FTZ R17, R138, R163, R67 ;  /* 0x000000a38a117223 */ /* 0x000fe20000010043 */
[----:B------:R-:W-:Y:S01]  /*2e10*/  IADD3.X R5, R159, c[0x0][0x20c], RZ, P0, !PT ;  /* 0x000083009f057a10 */ /* 0x000fe200007fe4ff */
[----:B------:R-:W-:Y:S01]  /*2e20*/  FFMA.FTZ R18, R140, R164, R65 ;  /* 0x000000a48c127223 */ /* 0x000fe20000010041 */
[----:B------:R-:W-:Y:S01]  /*2e30*/  F2FP.PACK_AB R16, R29, R16 ;  /* 0x000000101d10723e */ /* 0x000fe200000000ff */
[----:B------:R-:W-:Y:S01]  /*2e40*/  FFMA.FTZ R167, R145, R167, R64 ;  /* 0x000000a791a77223 */ /* 0x000fe20000010040 */
[----:B------:R-:W-:Y:S01]  /*2e50*/  IADD3.X R29, R144, c[0x0][0x20c], RZ, P2, !PT ;  /* 0x00008300901d7a10 */ /* 0x000fe200017fe4ff */
[----:B------:R-:W-:-:S02]  /*2e60*/  FFMA.FTZ R168, R143, R168, R66 ;  /* 0x000000a88fa87223 */ /* 0x000fc40000010042 */
[----:B------:R-:W-:Y:S01]  /*2e70*/  FFMA.FTZ R175, R34, R175, R55 ;  /* 0x000000af22af7223 */ /* 0x000fe20000010037 */
[----:B------:R-:W-:Y:S01]  /*2e80*/  F2FP.PACK_AB R18, R167, R18 ;  /* 0x00000012a712723e */ /* 0x000fe200000000ff */
[----:B------:R-:W-:Y:S01]  /*2e90*/  FFMA.FTZ R176, R35, R176, R54 ;  /* 0x000000b023b07223 */ /* 0x000fe20000010036 */
[----:B------:R-:W-:Y:S01]  /*2ea0*/  F2FP.PACK_AB R17, R168, R17 ;  /* 0x00000011a811723e */ /* 0x000fe200000000ff */
[----:B------:R-:W-:Y:S02]  /*2eb0*/  FFMA.FTZ R21, R32, R173, R59 ;  /* 0x000000ad20157223 */ /* 0x000fe4000001003b */
[----:B------:R-:W-:Y:S01]  /*2ec0*/  FFMA.FTZ R178, R33, R178, R58 ;  /* 0x000000b221b27223 */ /* 0x000fe2000001003a */
[----:B------:R-:W-:Y:S01]  /*2ed0*/  F2FP.PACK_AB R23, R176, R175 ;  /* 0x000000afb017723e */ /* 0x000fe200000000ff */
[----:B------:R-:W-:Y:S01]  /*2ee0*/  FFMA.FTZ R22, R126, R174, R57 ;  /* 0x000000ae7e167223 */ /* 0x000fe20000010039 */
[----:B------:R0:W-:Y:S01]  /*2ef0*/  STG.E.128 [R4.64], R16 ;  /* 0x0000001004007986 */ /* 0x0001e2000c101d04 */
[----:B------:R-:W-:Y:S01]  /*2f00*/  FFMA.FTZ R177, R127, R177, R56 ;  /* 0x000000b17fb17223 */ /* 0x000fe20000010038 */
[----:B------:R-:W-:Y:S01]  /*2f10*/  F2FP.PACK_AB R21, R178, R21 ;  /* 0x00000015b215723e */ /* 0x000fe200000000ff */
[----:B------:R-:W-:-:S02]  /*2f20*/  FFMA.FTZ R26, R130, R180, R49 ;  /* 0x000000b4821a7223 */ /* 0x000fc40000010031 */
        /* <DEDUP_REMOVED lines=9> */
[----:B------:R-:W-:-:S03]  /*2fc0*/  IMAD R39, R184, c[0x0][0x160], R39 ;  /* 0x00005800b8277a24 */ /* 0x000fc600078e0227 */
[----:B------:R-:W-:Y:S02]  /*2fd0*/  F2FP.PACK_AB R24, R165, R24 ;  /* 0x00000018a518723e */ /* 0x000fe400000000ff */
[----:B------:R-:W-:-:S03]  /*2fe0*/  ISETP.GE.AND P0, PT, R39, c[0x0][0x164], PT ;  /* 0x0000590027007a0c */ /* 0x000fc60003f06270 */
[----:B------:R0:W-:Y:S10]  /*2ff0*/  STG.E.128 [R28.64], R24 ;  /* 0x000000181c007986 */ /* 0x0001f4000c101d04 */
[----:B0-----:R-:W-:Y:S01]  /*3000*/  @P0 CALL.REL.NOINC `(.L_x_4451) ;  /* 0x0000001000000944 */ /* 0x001fe20003c00000 */
[----:B------:R-:W-:Y:S05]  /*3010*/  BRA `(.L_x_4452) ;  /* 0xffffda0000007947 */ /* 0x000fea000383ffff */
.L_x_4451:
[----:B------:R-:W-:Y:S05]  /*3020*/  EXIT ;  /* 0x000000000000794d */ /* 0x000fea0003800000 */
.L_x_4449:
[----:B0-----:R-:W-:Y:S02]  /*3030*/  MOV R19, R183 ;  /* 0x000000b700137202 */ /* 0x001fe40000000f00 */
[----:B------:R-:W-:-:S02]  /*3040*/  MOV R16, 0x1 ;  /* 0x0000000100107802 */ /* 0x000fc40000000f00 */
[----:B------:R-:W-:Y:S02]  /*3050*/  MOV R8, 0x1f ;  /* 0x0000001f00087802 */ /* 0x000fe40000000f00 */
[----:B------:R-:W-:Y:S02]  /*3060*/  MOV R9, 0xffffffff ;  /* 0xffffffff00097802 */ /* 0x000fe40000000f00 */
[----:B------:R-:W-:Y:S02]  /*3070*/  MOV R4, 0x3090 ;  /* 0x0000309000047802 */ /* 0x000fe40000000f00 */
[----:B------:R-:W-:Y:S05]  /*3080*/  CALL.REL.NOINC `($__internal_21_$__cuda_sm70_shflsync_bfly_p) ;  /* 0x0000089000007944 */ /* 0x000fea0003c00000 */
[----:B-1----:R-:W-:Y:S01]  /*3090*/  MOV R4, R16 ;  /* 0x0000001000047202 */ /* 0x002fe20000000f00 */
[----:B0-----:R-:W-:Y:S05]  /*30a0*/  BRA `(.L_x_4453) ;  /* 0xffffee2000007947 */ /* 0x001fea000383ffff */
.L_x_4450:
[----:B------:R-:W-:Y:S01]  /*30b0*/  HFMA2.MMA R16, -RZ, RZ, 0, 1.1920928955078125e-07 ;  /* 0x00000002ff107435 */ /* 0x000fe200000001ff */
[----:B------:R-:W-:Y:S02]  /*30c0*/  MOV R8, 0x1f ;  /* 0x0000001f00087802 */ /* 0x000fe40000000f00 */
[----:B------:R-:W-:Y:S02]  /*30d0*/  MOV R9, 0xffffffff ;  /* 0xffffffff00097802 */ /* 0x000fe40000000f00 */
[----:B------:R-:W-:-:S02]  /*30e0*/  MOV R4, 0x3100 ;  /* 0x0000310000047802 */ /* 0x000fc40000000f00 */
[----:B0-----:R-:W-:Y:S05]  /*30f0*/  CALL.REL.NOINC `($__internal_21_$__cuda_sm70_shflsync_bfly_p) ;  /* 0x0000082000007944 */ /* 0x001fea0003c00000 */
[----:B01----:R-:W-:Y:S01]  /*3100*/  FADD.FTZ R19, R19, R16 ;  /* 0x0000001013137221 */ /* 0x003fe20000010000 */
[----:B------:R-:W-:Y:S01]  /*3110*/  HFMA2.MMA R16, -RZ, RZ, 0, 2.384185791015625e-07 ;  /* 0x00000004ff107435 */ /* 0x000fe200000001ff */
[----:B------:R-:W-:-:S02]  /*3120*/  MOV R8, 0x1f ;  /* 0x0000001f00087802 */ /* 0x000fc40000000f00 */
[----:B------:R-:W-:Y:S02]  /*3130*/  MOV R9, 0xffffffff ;  /* 0xffffffff00097802 */ /* 0x000fe40000000f00 */
[----:B------:R-:W-:Y:S02]  /*3140*/  MOV R4, 0x3160 ;  /* 0x0000316000047802 */ /* 0x000fe40000000f00 */
[----:B------:R-:W-:Y:S05]  /*3150*/  CALL.REL.NOINC `($__internal_21_$__cuda_sm70_shflsync_bfly_p) ;  /* 0x000007c000007944 */ /* 0x000fea0003c00000 */
[----:B01----:R-:W-:Y:S01]  /*3160*/  FADD.FTZ R19, R19, R16 ;  /* 0x0000001013137221 */ /* 0x003fe20000010000 */
[----:B------:R-:W-:Y:S01]  /*3170*/  HFMA2.MMA R16, -RZ, RZ, 0, 4.76837158203125e-07 ;  /* 0x00000008ff107435 */ /* 0x000fe200000001ff */
[----:B------:R-:W-:Y:S02]  /*3180*/  MOV R8, 0x1f ;  /* 0x0000001f00087802 */ /* 0x000fe40000000f00 */
[----:B------:R-:W-:Y:S02]  /*3190*/  MOV R9, 0xffffffff ;  /* 0xffffffff00097802 */ /* 0x000fe40000000f00 */
[----:B------:R-:W-:Y:S02]  /*31a0*/  MOV R4, 0x31c0 ;  /* 0x000031c000047802 */ /* 0x000fe40000000f00 */
[----:B------:R-:W-:Y:S05]  /*31b0*/  CALL.REL.NOINC `($__internal_21_$__cuda_sm70_shflsync_bfly_p) ;  /* 0x0000076000007944 */ /* 0x000fea0003c00000 */
[----:B01----:R-:W-:Y:S01]  /*31c0*/  FADD.FTZ R19, R19, R16 ;  /* 0x0000001013137221 */ /* 0x003fe20000010000 */
[----:B------:R-:W-:Y:S01]  /*31d0*/  HFMA2.MMA R16, -RZ, RZ, 0, 9.5367431640625e-07 ;  /* 0x00000010ff107435 */ /* 0x000fe200000001ff */
[----:B------:R-:W-:-:S02]  /*31e0*/  MOV R8, 0x1f ;  /* 0x0000001f00087802 */ /* 0x000fc40000000f00 */
[----:B------:R-:W-:Y:S02]  /*31f0*/  MOV R9, 0xffffffff ;  /* 0xffffffff00097802 */ /* 0x000fe40000000f00 */
[----:B------:R-:W-:Y:S02]  /*3200*/  MOV R4, 0x3220 ;  /* 0x0000322000047802 */ /* 0x000fe40000000f00 */
[----:B------:R-:W-:Y:S05]  /*3210*/  CALL.REL.NOINC `($__internal_21_$__cuda_sm70_shflsync_bfly_p) ;  /* 0x0000070000007944 */ /* 0x000fea0003c00000 */
        /* <DEDUP_REMOVED lines=86> */
[----:B------:R-:W-:Y:S05]  /*3780*/  CALL.REL.NOINC `($__internal_21_$__cuda_sm70_shflsync_bfly_p) ;  /* 0x0000019000007944 */ /* 0x000fea0003c00000 */
[----:B01----:R-:W-:Y:S01]  /*3790*/  FADD.FTZ R19, R19, R16 ;  /* 0x0000001013137221 */ /* 0x003fe20000010000 */
[----:B------:R-:W-:Y:S01]  /*37a0*/  HFMA2.MMA R16, -RZ, RZ, 0, 1.1920928955078125e-07 ;  /* 0x00000002ff107435 */ /* 0x000fe200000001ff */
[----:B------:R-:W-:Y:S02]  /*37b0*/  MOV R8, 0x1f ;  /* 0x0000001f00087802 */ /* 0x000fe40000000f00 */
[----:B------:R-:W-:Y:S02]  /*37c0*/  MOV R9, 0xffffffff ;  /* 0xffffffff00097802 */ /* 0x000fe40000000f00 */
[----:B------:R-:W-:Y:S02]  /*37d0*/  MOV R4, 0x37f0 ;  /* 0x000037f000047802 */ /* 0x000fe40000000f00 */
[----:B------:R-:W-:Y:S05]  /*37e0*/  CALL.REL.NOINC `($__internal_21_$__cuda_sm70_shflsync_bfly_p) ;  /* 0x0000013000007944 */ /* 0x000fea0003c00000 */
[----:B01----:R-:W-:Y:S01]  /*37f0*/  FADD.FTZ R19, R19, R16 ;  /* 0x0000001013137221 */ /* 0x003fe20000010000 */
[----:B------:R-:W-:Y:S01]  /*3800*/  HFMA2.MMA R16, -RZ, RZ, 0, 2.384185791015625e-07 ;  /* 0x00000004ff107435 */ /* 0x000fe200000001ff */
[----:B------:R-:W-:Y:S02]  /*3810*/  MOV R8, 0x1f ;  /* 0x0000001f00087802 */ /* 0x000fe40000000f00 */
[----:B------:R-:W-:-:S02]  /*3820*/  MOV R9, 0xffffffff ;  /* 0xffffffff00097802 */ /* 0x000fc40000000f00 */
        /* <DEDUP_REMOVED lines=10> */
[----:B------:R-:W-:Y:S02]  /*38d0*/  MOV R8, 0x1f ;  /* 0x0000001f00087802 */ /* 0x000fe40000000f00 */
[----:B------:R-:W-:-:S02]  /*38e0*/  MOV R9, 0xffffffff ;  /* 0xffffffff00097802 */ /* 0x000fc40000000f00 */
[----:B------:R-:W-:Y:S02]  /*38f0*/  MOV R4, 0x3910 ;  /* 0x0000391000047802 */ /* 0x000fe40000000f00 */
[----:B------:R-:W-:Y:S05]  /*3900*/  CALL.REL.NOINC `($__internal_21_$__cuda_sm70_shflsync_bfly_p) ;  /* 0x0000001000007944 */ /* 0x000fea0003c00000 */
[----:B01----:R-:W-:Y:S05]  /*3910*/  BRA `(.L_x_4454) ;  /* 0xffffebf000007947 */ /* 0x003fea000383ffff */
        .weak           $__internal_21_$__cuda_sm70_shflsync_bfly_p
        .type           $__internal_21_$__cuda_sm70_shflsync_bfly_p,@function
        .size           $__internal_21_$__cuda_sm70_shflsync_bfly_p,(.L_x_36109 - $__internal_21_$__cuda_sm70_shflsync_bfly_p)
$__internal_21_$__cuda_sm70_shflsync_bfly_p:
[----:B------:R-:W-:Y:S01]  /*3920*/  HFMA2.MMA R5, -RZ, RZ, 0, 0 ;  /* 0x00000000ff057435 */ /* 0x000fe200000001ff */
[----:B------:R-:W-:Y:S04]  /*3930*/  WARPSYNC R9 ;  /* 0x0000000900007348 */ /* 0x000fe80003800000 */
[----:B------:R0:W1:Y:S01]  /*3940*/  SHFL.BFLY PT, R16, R19, R16, R8 ;  /* 0x0c00001013107389 */ /* 0x00006200000e0008 */
[----:B------:R-:W-:Y:S05]  /*3950*/  RET.REL.NODEC R4 `(_ZN10layer_norm13ln_fwd_kernelINS_13Kernel_traitsI6__halfS2_S2_S2_fjLj1280ELj1ELj4ELj1ELj16ENS_18Kernel_traits_baseILj1280ES2_S2_S2_S2_fjLj128EEEEELb0ELb1ELb0ELb1EEEvNS_9FwdParamsE) ;  /* 0xffffc6a004007950 */ /* 0x000fea0003c3ffff */
.L_x_4455:
        /* <DEDUP_REMOVED lines=10> */
.L_x_36109:


//--------------------- .text._ZN10layer_norm13ln_fwd_kernelINS_13Kernel_traitsI6__halfS2_S2_S2_fjLj1280ELj1ELj4ELj1ELj16ENS_18Kernel_traits_baseILj1280ES2_S2_S2_S2_fjLj128EEEEELb0ELb1ELb1ELb0EEEvNS_9FwdParamsE --------------------------
	.section	.text._ZN10layer_norm13ln_fwd_kernelINS_13Kernel_traitsI6__halfS2_S2_S2_fjLj1280ELj1ELj4ELj1ELj16ENS_18Kernel_traits_baseILj1280ES2_S2_S2_S2_fjLj128EEEEELb0ELb1ELb1ELb0EEEvNS_9FwdParamsE,"ax",@progbits
	.sectioninfo	@"SHI_REGISTERS=191"
	.align	128
        .global         _ZN10layer_norm13ln_fwd_kernelINS_13Kernel_traitsI6__halfS2_S2_S2_fjLj1280ELj1ELj4ELj1ELj16ENS_18Kernel_traits_baseILj1280ES2_S2_S2_S2_fjLj128EEEEELb0ELb1ELb1ELb0EEEvNS_9FwdParamsE
        .type           _ZN10layer_norm13ln_fwd_kernelINS_13Kernel_traitsI6__halfS2_S2_S2_fjLj1280ELj1ELj4ELj1ELj16ENS_18Kernel_traits_baseILj1280ES2_S2_S2_S2_fjLj128EEEEELb0ELb1ELb1ELb0EEEvNS_9FwdParamsE,@function
        .size           _ZN10layer_norm13ln_fwd_kernelINS_13Kernel_traitsI6__halfS2_S2_S2_fjLj1280ELj1ELj4ELj1ELj16ENS_18Kernel_traits_baseILj1280ES2_S2_S2_S2_fjLj128EEEEELb0ELb1ELb1ELb0EEEvNS_9FwdParamsE,(.L_x_36110 - _ZN10layer_norm13ln_fwd_kernelINS_13Kernel_traitsI6__halfS2_S2_S2_fjLj1280ELj1ELj4ELj1ELj16ENS_18Kernel_traits_baseILj1280ES2_S2_S2_S2_fjLj128EEEEELb0ELb1ELb1ELb0EEEvNS_9FwdParamsE)
        .other          _ZN10layer_norm13ln_fwd_kernelINS_13Kernel_traitsI6__halfS2_S2_S2_fjLj1280ELj1ELj4ELj1ELj16ENS_18Kernel_traits_baseILj1280ES2_S2_S2_S2_fjLj128EEEEELb0ELb1ELb1ELb0EEEvNS_9FwdParamsE,@"STO_CUDA_ENTRY STV_DEFAULT"
_ZN10layer_norm13ln_fwd_kernelINS_13Kernel_traitsI6__halfS2_S2_S2_fjLj1280ELj1ELj4ELj1ELj16ENS_18Kernel_traits_baseILj1280ES2_S2_S2_S2_fjLj128EEEEELb0ELb1ELb1ELb0EEEvNS_9FwdParamsE:
.text._ZN10layer_norm13ln_fwd_kernelINS_13Kernel_traitsI6__halfS2_S2_S2_fjLj1280ELj1ELj4ELj1ELj16ENS_18Kernel_traits_baseILj1280ES2_S2_S2_S2_fjLj128EEEEELb0ELb1ELb1ELb0EEEvNS_9FwdParamsE:
        /* <DEDUP_REMOVED lines=35> */
.L_x_4457:
[----:B0-----:R-:W-:Y:S05]  /*0230*/  BSYNC B0 ;  /* 0x0000000000007941 */ /* 0x001fea0003800000 */
.L_x_4456:
        /* <DEDUP_REMOVED lines=16> */
.L_x_4459:
[----:B0-----:R-:W-:Y:S05]  /*0340*/  BSYNC B0 ;  /* 0x0000000000007941 */ /* 0x001fea0003800000 */
.L_x_4458:
        /* <DEDUP_REMOVED lines=16> */
.L_x_4461:
[----:B0-----:R-:W-:Y:S05]  /*0450*/  BSYNC B0 ;  /* 0x0000000000007941 */ /* 0x001fea0003800000 */
.L_x_4460:
        /* <DEDUP_REMOVED lines=16> */
.L_x_4463:
[----:B0-----:R-:W-:Y:S05]  /*0560*/  BSYNC B0 ;  /* 0x0000000000007941 */ /* 0x001fea0003800000 */
.L_x_4462:
        /* <DEDUP_REMOVED lines=15> */
.L_x_4465:
[----:B0-----:R-:W-:Y:S05]  /*0660*/  BSYNC B0 ;  /* 0x0000000000007941 */ /* 0x001fea0003800000 */
.L_x_4464:
        /* <DEDUP_REMOVED lines=85> */
[--C-:B------:R-:W-:Y:S02]  /*0bc0*/  HADD2.F32 R107, -RZ, R79.reuse.H0_H0 ;  /* 0x2000004fff6b7230 */ /* 0x100fe40000004100 */
[----:B------:R-:W-:-:S02]  /*0bd0*/  HADD2.F32 R104, -RZ, R79.H1_H1 ;  /* 0x3000004fff687230 */ /* 0x000fc40000004100 */
        /* <DEDUP_REMOVED lines=36> */
.L_x_4609:
        /* <DEDUP_REMOVED lines=16> */
[----:B------:R-:W-:Y:S02]  /*0f20*/  MOV R182, RZ ;  /* 0x000000ff00b67202 */ /* 0x000fe40000000f00 */
[-C--:B------:R-:W-:Y:S02]  /*0f30*/  @P0 LEA.HI.SX32 R182, R179, R64.reuse, 0x1d ;  /* 0x00000040b3b60211 */ /* 0x080fe400078feaff */
[----:B------:R-:W-:-:S02]  /*0f40*/  LEA.HI.SX32 R181, R133, R64, 0x1d ;  /* 0x0000004085b57211 */ /* 0x000fc400078feaff */
[----:B------:R-:W-:Y:S01]  /*0f50*/  SHF.R.S32.HI R179, RZ, 0x1f, R142 ;  /* 0x0000001fffb37819 */ /* 0x000fe2000001148e */
[----:B------:R-:W-:Y:S05]  /*0f60*/  @!P6 BRA `(.L_x_4467) ;  /* 0x000007200000e947 */ /* 0x000fea0003800000 */
[----:B-1----:R-:W-:Y:S02]  /*0f70*/  ISETP.NE.U32.AND P1, PT, RZ, c[0x0][0x180], PT ;  /* 0x00006000ff007a0c */ /* 0x002fe40003f25070 */
[----:B------:R-:W-:Y:S02]  /*0f80*/  @P0 MOV R67, 0x10 ;  /* 0x0000001000430802 */ /* 0x000fe40000000f00 */
        /* <DEDUP_REMOVED lines=13> */
.L_x_4469:
[----:B0----5:R-:W-:Y:S02]  /*1060*/  HADD2.F32 R64, -RZ, R56.H0_H0 ;  /* 0x20000038ff407230 */ /* 0x021fe40000004100 */
[----:B------:R-:W-:-:S03]  /*1070*/  @P1 HADD2.F32 R66, -RZ, R60.H0_H0 ;  /* 0x2000003cff421230 */ /* 0x000fc60000004100 */
[----:B------:R-:W-:-:S04]  /*1080*/  FMUL.FTZ R64, R64, c[0x0][0x1ec] ;  /* 0x00007b0040407a20 */ /* 0x000fc80000410000 */
[----:B------:R-:W-:-:S04]  /*1090*/  FMUL.FTZ R143, R49, R64 ;  /* 0x00000040318f7220 */ /* 0x000fc80000410000 */
[----:B------:R-:W-:Y:S02]  /*10a0*/  @P1 FADD.FTZ R143, R66, R143 ;  /* 0x0000008f428f1221 */ /* 0x000fe40000010000 */
.L_x_4470:
[----:B------:R-:W-:Y:S05]  /*10b0*/  BSYNC B1 ;  /* 0x0000000000017941 */ /* 0x000fea0003800000 */
.L_x_4468:
[----:B------:R-:W-:Y:S01]  /*10c0*/  BSSY B1, `(.L_x_4471) ;  /* 0x000000b000017945 */ /* 0x000fe20003800000 */
[----:B------:R-:W-:Y:S05]  /*10d0*/  @P2 BRA `(.L_x_4472) ;  /* 0x0000004000002947 */ /* 0x000fea0003800000 */
[----:B------:R-:W-:Y:S01]  /*10e0*/  MOV R140, RZ ;  /* 0x000000ff008c7202 */ /* 0x000fe20000000f00 */
[----:B------:R-:W-:Y:S05]  /*10f0*/  @!P1 BRA `(.L_x_4473) ;  /* 0x0000007000009947 */ /* 0x000fea0003800000 */
[----:B-----5:R-:W-:Y:S01]  /*1100*/  HADD2.F32 R140, -RZ, R60.H1_H1 ;  /* 0x3000003cff8c7230 */ /* 0x020fe20000004100 */
[----:B------:R-:W-:Y:S05]  /*1110*/  BRA `(.L_x_4473) ;  /* 0x0000005000007947 */ /* 0x000fea0003800000 */
.L_x_4472:
[----:B-----5:R-:W-:Y:S02]  /*1120*/  HADD2.F32 R64, -RZ, R56.H1_H1 ;  /* 0x30000038ff407230 */ /* 0x020fe40000004100 */
[----:B------:R-:W-:-:S03]  /*1130*/  @P1 HADD2.F32 R67, -RZ, R60.H1_H1 ;  /* 0x3000003cff431230 */ /* 0x000fc60000004100 */
[----:B------:R-:W-:-:S04]  /*1140*/  FMUL.FTZ R65, R64, c[0x0][0x1ec] ;  /* 0x00007b0040417a20 */ /* 0x000fc80000410000 */
[----:B------:R-:W-:-:S04]  /*1150*/  FMUL.FTZ R140, R48, R65 ;  /* 0x00000041308c7220 */ /* 0x000fc80000410000 */
[----:B------:R-:W-:Y:S02]  /*1160*/  @P1 FADD.FTZ R140, R67, R140 ;  /* 0x0000008c438c1221 */ /* 0x000fe40000010000 */
.L_x_4473:
[----:B------:R-:W-:Y:S05]  /*1170*/  BSYNC B1 ;  /* 0x0000000000017941 */ /* 0x000fea0003800000 */
.L_x_4471:
[----:B------:R-:W-:Y:S01]  /*1180*/  BSSY B1, `(.L_x_4474) ;  /* 0x000000b000017945 */ /* 0x000fe20003800000 */
[----:B------:R-:W-:Y:S05]  /*1190*/  @P2 BRA `(.L_x_4475) ;  /* 0x0000004000002947 */ /* 0x000fea0003800000 */
[----:B------:R-:W-:Y:S01]  /*11a0*/  HFMA2.MMA R141, -RZ, RZ, 0, 0 ;  /* 0x00000000ff8d7435 */ /* 0x000fe200000001ff */
[----:B------:R-:W-:Y:S05]  /*11b0*/  @!P1 BRA `(.L_x_4476) ;  /* 0x0000007000009947 */ /* 0x000fea0003800000 */
[----:B-----5:R-:W-:Y:S01]  /*11c0*/  HADD2.F32 R141, -RZ, R61.H0_H0 ;  /* 0x2000003dff8d7230 */ /* 0x020fe20000004100 */
[----:B------:R-:W-:Y:S05]  /*11d0*/  BRA `(.L_x_4476) ;  /* 0x0000005000007947 */ /* 0x000fea0003800000 */
.L_x_4475:
[----:B-----5:R-:W-:Y:S02]  /*11e0*/  HADD2.F32 R64, -RZ, R57.H0_H0 ;  /* 0x20000039ff407230 */ /* 0x020fe40000004100 */
[----:B------:R-:W-:-:S03]  /*11f0*/  @P1 HADD2.F32 R66, -RZ, R61.H0_H0 ;  /* 0x2000003dff421230 */ /* 0x000fc60000004100 */
[----:B------:R-:W-:-:S04]  /*1200*/  FMUL.FTZ R64, R64, c[0x0][0x1ec] ;  /* 0x00007b0040407a20 */ /* 0x000fc80000410000 */
[----:B------:R-:W-:-:S04]  /*1210*/  FMUL.FTZ R141, R47, R64 ;  /* 0x000000402f8d7220 */ /* 0x000fc80000410000 */
[----:B------:R-:W-:Y:S02]  /*1220*/  @P1 FADD.FTZ R141, R66, R141 ;  /* 0x0000008d428d1221 */ /* 0x000fe40000010000 */
.L_x_4476:
[----:B------:R-:W-:Y:S05]  /*1230*/  BSYNC B1 ;  /* 0x0000000000017941 */ /* 0x000fea0003800000 */
.L_x_4474:
[----:B------:R-:W-:Y:S01]  /*1240*/  BSSY B1, `(.L_x_4477) ;  /* 0x000000b000017945 */ /* 0x000fe20003800000 */
[----:B------:R-:W-:Y:S05]  /*1250*/  @P2 BRA `(.L_x_4478) ;  /* 0x0000004000002947 */ /* 0x000fea0003800000 */
[----:B------:R-:W-:Y:S01]  /*1260*/  MOV R138, RZ ;  /* 0x000000ff008a7202 */ /* 0x000fe20000000f00 */
[----:B------:R-:W-:Y:S05]  /*1270*/  @!P1 BRA `(.L_x_4479) ;  /* 0x0000007000009947 */ /* 0x000fea0003800000 */
[----:B-----5:R-:W-:Y:S01]  /*1280*/  HADD2.F32 R138, -RZ, R61.H1_H1 ;  /* 0x3000003dff8a7230 */ /* 0x020fe20000004100 */
[----:B------:R-:W-:Y:S05]  /*1290*/  BRA `(.L_x_4479) ;  /* 0x0000005000007947 */ /* 0x000fea0003800000 */
.L_x_4478:
[----:B-----5:R-:W-:Y:S02]  /*12a0*/  HADD2.F32 R64, -RZ, R57.H1_H1 ;  /* 0x30000039ff407230 */ /* 0x020fe40000004100 */
[----:B------:R-:W-:-:S03]  /*12b0*/  @P1 HADD2.F32 R67, -RZ, R61.H1_H1 ;  /* 0x3000003dff431230 */ /* 0x000fc60000004100 */
[----:B------:R-:W-:-:S04]  /*12c0*/  FMUL.FTZ R65, R64, c[0x0][0x1ec] ;  /* 0x00007b0040417a20 */ /* 0x000fc80000410000 */
[----:B------:R-:W-:-:S04]  /*12d0*/  FMUL.FTZ R138, R46, R65 ;  /* 0x000000412e8a7220 */ /* 0x000fc80000410000 */
[----:B------:R-:W-:Y:S02]  /*12e0*/  @P1 FADD.FTZ R138, R67, R138 ;  /* 0x0000008a438a1221 */ /* 0x000fe40000010000 */
.L_x_4479:
[----:B------:R-:W-:Y:S05]  /*12f0*/  BSYNC B1 ;  /* 0x0000000000017941 */ /* 0x000fea0003800000 */
.L_x_4477:
[----:B------:R-:W-:Y:S01]  /*1300*/  BSSY B1, `(.L_x_4480) ;  /* 0x000000b000017945 */ /* 0x000fe20003800000 */
[----:B------:R-:W-:Y:S05]  /*1310*/  @P2 BRA `(.L_x_4481) ;  /* 0x0000004000002947 */ /* 0x000fea0003800000 */
[----:B------:R-:W-:Y:S01]  /*1320*/  HFMA2.MMA R139, -RZ, RZ, 0, 0 ;  /* 0x00000000ff8b7435 */ /* 0x000fe200000001ff */
[----:B------:R-:W-:Y:S05]  /*1330*/  @!P1 BRA `(.L_x_4482) ;  /* 0x0000007000009947 */ /* 0x000fea0003800000 */
[----:B-----5:R-:W-:Y:S01]  /*1340*/  HADD2.F32 R139, -RZ, R62.H0_H0 ;  /* 0x2000003eff8b7230 */ /* 0x020fe20000004100 */
[----:B------:R-:W-:Y:S05]  /*1350*/  BRA `(.L_x_4482) ;  /* 0x0000005000007947 */ /* 0x000fea0003800000 */
.L_x_4481:
[----:B-----5:R-:W-:Y:S02]  /*1360*/  HADD2.F32 R64, -RZ, R58.H0_H0 ;  /* 0x2000003aff407230 */ /* 0x020fe40000004100 */
[----:B------:R-:W-:-:S03]  /*1370*/  @P1 HADD2.F32 R66, -RZ, R62.H0_H0 ;  /* 0x2000003eff421230 */ /* 0x000fc60000004100 */
[----:B------:R-:W-:-:S04]  /*1380*/  FMUL.FTZ R64, R64, c[0x0][0x1ec] ;  /* 0x00007b0040407a20 */ /* 0x000fc80000410000 */
[----:B------:R-:W-:-:S04]  /*1390*/  FMUL.FTZ R139, R45, R64 ;  /* 0x000000402d8b7220 */ /* 0x000fc80000410000 */
[----:B------:R-:W-:Y:S02]  /*13a0*/  @P1 FADD.FTZ R139, R66, R139 ;  /* 0x0000008b428b1221 */ /* 0x000fe40000010000 */
.L_x_4482:
[----:B------:R-:W-:Y:S05]  /*13b0*/  BSYNC B1 ;  /* 0x0000000000017941 */ /* 0x000fea0003800000 */
.L_x_4480:
[----:B------:R-:W-:Y:S01]  /*13c0*/  BSSY B1, `(.L_x_4483) ;  /* 0x000000b000017945 */ /* 0x000fe20003800000 */
[----:B------:R-:W-:Y:S05]  /*13d0*/  @P2 BRA `(.L_x_4484) ;  /* 0x0000004000002947 */ /* 0x000fea0003800000 */
[----:B------:R-:W-:Y:S01]  /*13e0*/  MOV R136, RZ ;  /* 0x000000ff00887202 */ /* 0x000fe20000000f00 */
[----:B------:R-:W-:Y:S05]  /*13f0*/  @!P1 BRA `(.L_x_4485) ;  /* 0x0000007000009947 */ /* 0x000fea0003800000 */
[----:B-----5:R-:W-:Y:S01]  /*1400*/  HADD2.F32 R136, -RZ, R62.H1_H1 ;  /* 0x3000003eff887230 */ /* 0x020fe20000004100 */
[----:B------:R-:W-:Y:S05]  /*1410*/  BRA `(.L_x_4485) ;  /* 0x0000005000007947 */ /* 0x000fea0003800000 */
.L_x_4484:
[----:B-----5:R-:W-:Y:S02]  /*1420*/  HADD2.F32 R64, -RZ, R58.H1_H1 ;  /* 0x3000003aff407230 */ /* 0x020fe40000004100 */
[----:B------:R-:W-:-:S03]  /*1430*/  @P1 HADD2.F32 R67, -RZ, R62.H1_H1 ;  /* 0x3000003eff431230 */ /* 0x000fc60000004100 */
[----:B------:R-:W-:-:S04]  /*1440*/  FMUL.FTZ R65, R64, c[0x0][0x1ec] ;  /* 0x00007b0040417a20 */ /* 0x000fc80000410000 */
[----:B------:R-:W-:-:S04]  /*1450*/  FMUL.FTZ R136, R44, R65 ;  /* 0x000000412c887220 */ /* 0x000fc80000410000 */
[----:B------:R-:W-:Y:S02]  /*1460*/  @P1 FADD.FTZ R136, R67, R136 ;  /* 0x0000008843881221 */ /* 0x000fe40000010000 */
.L_x_4485:
[----:B------:R-:W-:Y:S05]  /*1470*/  BSYNC B1 ;  /* 0x0000000000017941 */ /* 0x000fea0003800000 */
.L_x_4483:
[----:B------:R-:W-:Y:S01]  /*1480*/  BSSY B1, `(.L_x_4486) ;  /* 0x000000b000017945 */ /* 0x000fe20003800000 */
[----:B------:R-:W-:Y:S05]  /*1490*/  @P2 BRA `(.L_x_4487) ;  /* 0x0000004000002947 */ /* 0x000fea0003800000 */
[----:B------:R-:W-:Y:S01]  /*14a0*/  HFMA2.MMA R137, -RZ, RZ, 0, 0 ;  /* 0x00000000ff897435 */ /* 0x000fe200000001ff */
[----:B------:R-:W-:Y:S05]  /*14b0*/  @!P1 BRA `(.L_x_4488) ;  /* 0x0000007000009947 */ /* 0x000fea0003800000 */
[----:B-----5:R-:W-:Y:S01]  /*14c0*/  HADD2.F32 R137, -RZ, R63.H0_H0 ;  /* 0x2000003fff897230 */ /* 0x020fe20000004100 */
[----:B------:R-:W-:Y:S05]  /*14d0*/  BRA `(.L_x_4488) ;  /* 0x0000005000007947 */ /* 0x000fea0003800000 */
.L_x_4487:
[----:B-----5:R-:W-:Y:S02]  /*14e0*/  HADD2.F32 R64, -RZ, R59.H0_H0 ;  /* 0x2000003bff407230 */ /* 0x020fe40000004100 */
[----:B------:R-:W-:-:S03]  /*14f0*/  @P1 HADD2.F32 R66, -RZ, R63.H0_H0 ;  /* 0x2000003fff421230 */ /* 0x000fc60000004100 */
[----:B------:R-:W-:-:S04]  /*1500*/  FMUL.FTZ R64, R64, c[0x0][0x1ec] ;  /* 0x00007b0040407a20 */ /* 0x000fc80000410000 */
[----:B------:R-:W-:-:S04]  /*1510*/  FMUL.FTZ R137, R43, R64 ;  /* 0x000000402b897220 */ /* 0x000fc80000410000 */
[----:B------:R-:W-:Y:S02]  /*1520*/  @P1 FADD.FTZ R137, R66, R137 ;  /* 0x0000008942891221 */ /* 0x000fe40000010000 */
.L_x_4488:
[----:B------:R-:W-:Y:S05]  /*1530*/  BSYNC B1 ;  /* 0x0000000000017941 */ /* 0x000fea0003800000 */
.L_x_4486:
[----:B------:R-:W-:Y:S01]  /*1540*/  BSSY B1, `(.L_x_4489) ;  /* 0x000000b000017945 */ /* 0x000fe20003800000 */
[----:B------:R-:W-:Y:S05]  /*1550*/  @P2 BRA `(.L_x_4490) ;  /* 0x0000004000002947 */ /* 0x000fea0003800000 */
[----:B------:R-:W-:Y:S01]  /*1560*/  MOV R134, RZ ;  /* 0x000000ff00867202 */ /* 0x000fe20000000f00 */
[----:B------:R-:W-:Y:S05]  /*1570*/  @!P1 BRA `(.L_x_4491) ;  /* 0x0000007000009947 */ /* 0x000fea0003800000 */
[----:B-----5:R-:W-:Y:S01]  /*1580*/  HADD2.F32 R134, -RZ, R63.H1_H1 ;  /* 0x3000003fff867230 */ /* 0x020fe20000004100 */
[----:B------:R-:W-:Y:S05]  /*1590*/  BRA `(.L_x_4491) ;  /* 0x0000005000007947 */ /* 0x000fea0003800000 */
.L_x_4490:
[----:B-----5:R-:W-:Y:S02]  /*15a0*/  HADD2.F32 R64, -RZ, R59.H1_H1 ;  /* 0x3000003bff407230 */ /* 0x020fe40000004100 */
[----:B------:R-:W-:-:S03]  /*15b0*/  @P1 HADD2.F32 R67, -RZ, R63.H1_H1 ;  /* 0x3000003fff431230 */ /* 0x000fc60000004100 */
[----:B------:R-:W-:-:S04]  /*15c0*/  FMUL.FTZ R65, R64, c[0x0][0x1ec] ;  /* 0x00007b0040417a20 */ /* 0x000fc80000410000 */
[----:B------:R-:W-:-:S04]  /*15d0*/  FMUL.FTZ R134, R42, R65 ;  /* 0x000000412a867220 */ /* 0x000fc80000410000 */
[----:B------:R-:W-:Y:S02]  /*15e0*/  @P1 FADD.FTZ R134, R67, R134 ;  /* 0x0000008643861221 */ /* 0x000fe40000010000 */
.L_x_4491:
[----:B------:R-:W-:Y:S05]  /*15f0*/  BSYNC B1 ;  /* 0x0000000000017941 */ /* 0x000fea0003800000 */
.L_x_4489:
        /* <DEDUP_REMOVED lines=9> */
.L_x_4467:
[----:B-1----:R-:W-:Y:S05]  /*1690*/  BSYNC B0 ;  /* 0x0000000000007941 */ /* 0x002fea0003800000 */
.L_x_4466:
        /* <DEDUP_REMOVED lines=18> */
.L_x_4495:
[----:B0----5:R-:W-:Y:S02]  /*17c0*/  HADD2.F32 R64, -RZ, R56.H0_H0 ;  /* 0x20000038ff407230 */ /* 0x021fe40000004100 */
[----:B------:R-:W-:-:S03]  /*17d0*/  @P1 HADD2.F32 R66, -RZ, R60.H0_H0 ;  /* 0x2000003cff421230 */ /* 0x000fc60000004100 */
[----:B------:R-:W-:-:S04]  /*17e0*/  FMUL.FTZ R64, R64, c[0x0][0x1ec] ;  /* 0x00007b0040407a20 */ /* 0x000fc80000410000 */
[----:B------:R-:W-:-:S04]  /*17f0*/  FMUL.FTZ R153, R41, R64 ;  /* 0x0000004029997220 */ /* 0x000fc80000410000 */
[----:B------:R-:W-:Y:S02]  /*1800*/  @P1 FADD.FTZ R153, R66, R153 ;  /* 0x0000009942991221 */ /* 0x000fe40000010000 */
.L_x_4496:
[----:B------:R-:W-:Y:S05]  /*1810*/  BSYNC B1 ;  /* 0x0000000000017941 */ /* 0x000fea0003800000 */
.L_x_4494:
[----:B------:R-:W-:Y:S01]  /*1820*/  BSSY B1, `(.L_x_4497) ;  /* 0x000000b000017945 */ /* 0x000fe20003800000 */
[----:B------:R-:W-:Y:S05]  /*1830*/  @P2 BRA `(.L_x_4498) ;  /* 0x0000004000002947 */ /* 0x000fea0003800000 */
[----:B------:R-:W-:Y:S01]  /*1840*/  MOV R154, RZ ;  /* 0x000000ff009a7202 */ /* 0x000fe20000000f00 */
[----:B------:R-:W-:Y:S05]  /*1850*/  @!P1 BRA `(.L_x_4499) ;  /* 0x0000007000009947 */ /* 0x000fea0003800000 */
[----:B-----5:R-:W-:Y:S01]  /*1860*/  HADD2.F32 R154, -RZ, R60.H1_H1 ;  /* 0x3000003cff9a7230 */ /* 0x020fe20000004100 */
[----:B------:R-:W-:Y:S05]  /*1870*/  BRA `(.L_x_4499) ;  /* 0x0000005000007947 */ /* 0x000fea0003800000 */
.L_x_4498:
[----:B-----5:R-:W-:Y:S02]  /*1880*/  HADD2.F32 R64, -RZ, R56.H1_H1 ;  /* 0x30000038ff407230 */ /* 0x020fe40000004100 */
[----:B------:R-:W-:-:S03]  /*1890*/  @P1 HADD2.F32 R67, -RZ, R60.H1_H1 ;  /* 0x3000003cff431230 */ /* 0x000fc60000004100 */
[----:B------:R-:W-:-:S04]  /*18a0*/  FMUL.FTZ R65, R64, c[0x0][0x1ec] ;  /* 0x00007b0040417a20 */ /* 0x000fc80000410000 */
[----:B------:R-:W-:-:S04]  /*18b0*/  FMUL.FTZ R154, R40, R65 ;  /* 0x00000041289a7220 */ /* 0x000fc80000410000 */
[----:B------:R-:W-:Y:S02]  /*18c0*/  @P1 FADD.FTZ R154, R67, R154 ;  /* 0x0000009a439a1221 */ /* 0x000fe40000010000 */
.L_x_4499:
[----:B------:R-:W-:Y:S05]  /*18d0*/  BSYNC B1 ;  /* 0x0000000000017941 */ /* 0x000fea0003800000 */
.L_x_4497:
[----:B------:R-:W-:Y:S01]  /*18e0*/  BSSY B1, `(.L_x_4500) ;  /* 0x000000b000017945 */ /* 0x000fe20003800000 */
[----:B------:R-:W-:Y:S05]  /*18f0*/  @P2 BRA `(.L_x_4501) ;  /* 0x0000004000002947 */ /* 0x000fea0003800000 */
[----:B------:R-:W-:Y:S01]  /*1900*/  HFMA2.MMA R155, -RZ, RZ, 0, 0 ;  /* 0x00000000ff9b7435 */ /* 0x000fe200000001ff */
[----:B------:R-:W-:Y:S05]  /*1910*/  @!P1 BRA `(.L_x_4502) ;  /* 0x0000007000009947 */ /* 0x000fea0003800000 */
[----:B-----5:R-:W-:Y:S01]  /*1920*/  HADD2.F32 R155, -RZ, R61.H0_H0 ;  /* 0x2000003dff9b7230 */ /* 0x020fe20000004100 */
[----:B------:R-:W-:Y:S05]  /*1930*/  BRA `(.L_x_4502) ;  /* 0x0000005000007947 */ /* 0x000fea0003800000 */
.L_x_4501:
[----:B-----5:R-:W-:Y:S02]  /*1940*/  HADD2.F32 R64, -RZ, R57.H0_H0 ;  /* 0x20000039ff407230 */ /* 0x020fe40000004100 */
[----:B------:R-:W-:-:S03]  /*1950*/  @P1 HADD2.F32 R66, -RZ, R61.H0_H0 ;  /* 0x2000003dff421230 */ /* 0x000fc60000004100 */
[----:B------:R-:W-:-:S04]  /*1960*/  FMUL.FTZ R64, R64, c[0x0][0x1ec] ;  /* 0x00007b0040407a20 */ /* 0x000fc80000410000 */
[----:B------:R-:W-:-:S04]  /*1970*/  FMUL.FTZ R155, R39, R64 ;  /* 0x00000040279b7220 */ /* 0x000fc80000410000 */
[----:B------:R-:W-:Y:S02]  /*1980*/  @P1 FADD.FTZ R155, R66, R155 ;  /* 0x0000009b429b1221 */ /* 0x000fe40000010000 */
.L_x_4502:
[----:B------:R-:W-:Y:S05]  /*1990*/  BSYNC B1 ;  /* 0x0000000000017941 */ /* 0x000fea0003800000 */
.L_x_4500:
[----:B------:R-:W-:Y:S01]  /*19a0*/  BSSY B1, `(.L_x_4503) ;  /* 0x000000b000017945 */ /* 0x000fe20003800000 */
[----:B------:R-:W-:Y:S05]  /*19b0*/  @P2 BRA `(.L_x_4504) ;  /* 0x0000004000002947 */ /* 0x000fea0003800000 */
[----:B------:R-:W-:Y:S01]  /*19c0*/  MOV R156, RZ ;  /* 0x000000ff009c7202 */ /* 0x000fe20000000f00 */
[----:B------:R-:W-:Y:S05]  /*19d0*/  @!P1 BRA `(.L_x_4505) ;  /* 0x0000007000009947 */ /* 0x000fea0003800000 */
[----:B-----5:R-:W-:Y:S01]  /*19e0*/  HADD2.F32 R156, -RZ, R61.H1_H1 ;  /* 0x3000003dff9c7230 */ /* 0x020fe20000004100 */
[----:B------:R-:W-:Y:S05]  /*19f0*/  BRA `(.L_x_4505) ;  /* 0x0000005000007947 */ /* 0x000fea0003800000 */
.L_x_4504:
[----:B-----5:R-:W-:Y:S02]  /*1a00*/  HADD2.F32 R64, -RZ, R57.H1_H1 ;  /* 0x30000039ff407230 */ /* 0x020fe40000004100 */
[----:B------:R-:W-:-:S03]  /*1a10*/  @P1 HADD2.F32 R67, -RZ, R61.H1_H1 ;  /* 0x3000003dff431230 */ /* 0x000fc60000004100 */
[----:B------:R-:W-:-:S04]  /*1a20*/  FMUL.FTZ R65, R64, c[0x0][0x1ec] ;  /* 0x00007b0040417a20 */ /* 0x000fc80000410000 */
[----:B------:R-:W-:-:S04]  /*1a30*/  FMUL.FTZ R156, R38, R65 ;  /* 0x00000041269c7220 */ /* 0x000fc80000410000 */
[----:B------:R-:W-:Y:S02]  /*1a40*/  @P1 FADD.FTZ R156, R67, R156 ;  /* 0x0000009c439c1221 */ /* 0x000fe40000010000 */
.L_x_4505:
[----:B------:R-:W-:Y:S05]  /*1a50*/  BSYNC B1 ;  /* 0x0000000000017941 */ /* 0x000fea0003800000 */
.L_x_4503:
[----:B------:R-:W-:Y:S01]  /*1a60*/  BSSY B1, `(.L_x_4506) ;  /* 0x000000b000017945 */ /* 0x000fe20003800000 */
[----:B------:R-:W-:Y:S05]  /*1a70*/  @P2 BRA `(.L_x_4507) ;  /* 0x0000004000002947 */ /* 0x000fea0003800000 */
[----:B------:R-:W-:Y:S01]  /*1a80*/  HFMA2.MMA R157, -RZ, RZ, 0, 0 ;  /* 0x00000000ff9d7435 */ /* 0x000fe200000001ff */
[----:B------:R-:W-:Y:S05]  /*1a90*/  @!P1 BRA `(.L_x_4508) ;  /* 0x0000007000009947 */ /* 0x000fea0003800000 */
[----:B-----5:R-:W-:Y:S01]  /*1aa0*/  HADD2.F32 R157, -RZ, R62.H0_H0 ;  /* 0x2000003eff9d7230 */ /* 0x020fe20000004100 */
[----:B------:R-:W-:Y:S05]  /*1ab0*/  BRA `(.L_x_4508) ;  /* 0x0000005000007947 */ /* 0x000fea0003800000 */
.L_x_4507:
[----:B-----5:R-:W-:Y:S02]  /*1ac0*/  HADD2.F32 R64, -RZ, R58.H0_H0 ;  /* 0x2000003aff407230 */ /* 0x020fe40000004100 */
[----:B------:R-:W-:-:S03]  /*1ad0*/  @P1 HADD2.F32 R66, -RZ, R62.H0_H0 ;  /* 0x2000003eff421230 */ /* 0x000fc60000004100 */
[----:B------:R-:W-:-:S04]  /*1ae0*/  FMUL.FTZ R64, R64, c[0x0][0x1ec] ;  /* 0x00007b0040407a20 */ /* 0x000fc80000410000 */
[----:B------:R-:W-:-:S04]  /*1af0*/  FMUL.FTZ R157, R37, R64 ;  /* 0x00000040259d7220 */ /* 0x000fc80000410000 */
[----:B------:R-:W-:Y:S02]  /*1b00*/  @P1 FADD.FTZ R157, R66, R157 ;  /* 0x0000009d429d1221 */ /* 0x000fe40000010000 */
.L_x_4508:
[----:B------:R-:W-:Y:S05]  /*1b10*/  BSYNC B1 ;  /* 0x0000000000017941 */ /* 0x000fea0003800000 */
.L_x_4506:
[----:B------:R-:W-:Y:S01]  /*1b20*/  BSSY B1, `(.L_x_4509) ;  /* 0x000000b000017945 */ /* 0x000fe20003800000 */
[----:B------:R-:W-:Y:S05]  /*1b30*/  @P2 BRA `(.L_x_4510) ;  /* 0x0000004000002947 */ /* 0x000fea0003800000 */
[----:B------:R-:W-:Y:S01]  /*1b40*/  MOV R158, RZ ;  /* 0x000000ff009e7202 */ /* 0x000fe20000000f00 */
[----:B------:R-:W-:Y:S05]  /*1b50*/  @!P1 BRA `(.L_x_4511) ;  /* 0x0000007000009947 */ /* 0x000fea0003800000 */
[----:B-----5:R-:W-:Y:S01]  /*1b60*/  HADD2.F32 R158, -RZ, R62.H1_H1 ;  /* 0x3000003eff9e7230 */ /* 0x020fe20000004100 */
[----:B------:R-:W-:Y:S05]  /*1b70*/  BRA `(.L_x_4511) ;  /* 0x0000005000007947 */ /* 0x000fea0003800000 */
.L_x_4510:
[----:B-----5:R-:W-:Y:S02]  /*1b80*/  HADD2.F32 R64, -RZ, R58.H1_H1 ;  /* 0x3000003aff407230 */ /* 0x020fe40000004100 */
[----:B------:R-:W-:-:S03]  /*1b90*/  @P1 HADD2.F32 R67, -RZ, R62.H1_H1 ;  /* 0x3000003eff431230 */ /* 0x000fc60000004100 */
[----:B------:R-:W-:-:S04]  /*1ba0*/  FMUL.FTZ R65, R64, c[0x0][0x1ec] ;  /* 0x00007b0040417a20 */ /* 0x000fc80000410000 */
[----:B------:R-:W-:-:S04]  /*1bb0*/  FMUL.FTZ R158, R36, R65 ;  /* 0x00000041249e7220 */ /* 0x000fc80000410000 */
[----:B------:R-:W-:Y:S02]  /*1bc0*/  @P1 FADD.FTZ R158, R67, R158 ;  /* 0x0000009e439e1221 */ /* 0x000fe40000010000 */
.L_x_4511:
[----:B------:R-:W-:Y:S05]  /*1bd0*/  BSYNC B1 ;  /* 0x0000000000017941 */ /* 0x000fea0003800000 */
.L_x_4509:
[----:B------:R-:W-:Y:S01]  /*1be0*/  BSSY B1, `(.L_x_4512) ;  /* 0x000000b000017945 */ /* 0x000fe20003800000 */
[----:B------:R-:W-:Y:S05]  /*1bf0*/  @P2 BRA `(.L_x_4513) ;  /* 0x0000004000002947 */ /* 0x000fea0003800000 */
[----:B------:R-:W-:Y:S01]  /*1c00*/  HFMA2.MMA R159, -RZ, RZ, 0, 0 ;  /* 0x00000000ff9f7435 */ /* 0x000fe200000001ff */
[----:B------:R-:W-:Y:S05]  /*1c10*/  @!P1 BRA `(.L_x_4514) ;  /* 0x0000007000009947 */ /* 0x000fea0003800000 */
[----:B-----5:R-:W-:Y:S01]  /*1c20*/  HADD2.F32 R159, -RZ, R63.H0_H0 ;  /* 0x2000003fff9f7230 */ /* 0x020fe20000004100 */
[----:B------:R-:W-:Y:S05]  /*1c30*/  BRA `(.L_x_4514) ;  /* 0x0000005000007947 */ /* 0x000fea0003800000 */
.L_x_4513:
[----:B-----5:R-:W-:Y:S02]  /*1c40*/  HADD2.F32 R64, -RZ, R59.H0_H0 ;  /* 0x2000003bff407230 */ /* 0x020fe40000004100 */
[----:B------:R-:W-:-:S03]  /*1c50*/  @P1 HADD2.F32 R66, -RZ, R63.H0_H0 ;  /* 0x2000003fff421230 */ /* 0x000fc60000004100 */
[----:B------:R-:W-:-:S04]  /*1c60*/  FMUL.FTZ R64, R64, c[0x0][0x1ec] ;  /* 0x00007b0040407a20 */ /* 0x000fc80000410000 */
[----:B------:R-:W-:-:S04]  /*1c70*/  FMUL.FTZ R159, R35, R64 ;  /* 0x00000040239f7220 */ /* 0x000fc80000410000 */
[----:B------:R-:W-:Y:S02]  /*1c80*/  @P1 FADD.FTZ R159, R66, R159 ;  /* 0x0000009f429f1221 */ /* 0x000fe40000010000 */
.L_x_4514:
[----:B------:R-:W-:Y:S05]  /*1c90*/  BSYNC B1 ;  /* 0x0000000000017941 */ /* 0x000fea0003800000 */
.L_x_4512:
[----:B------:R-:W-:Y:S01]  /*1ca0*/  BSSY B1, `(.L_x_4515) ;  /* 0x000000b000017945 */ /* 0x000fe20003800000 */
[----:B------:R-:W-:Y:S05]  /*1cb0*/  @P2 BRA `(.L_x_4516) ;  /* 0x0000004000002947 */ /* 0x000fea0003800000 */
[----:B------:R-:W-:Y:S01]  /*1cc0*/  MOV R160, RZ ;  /* 0x000000ff00a07202 */ /* 0x000fe20000000f00 */
[----:B------:R-:W-:Y:S05]  /*1cd0*/  @!P1 BRA `(.L_x_4517) ;  /* 0x0000007000009947 */ /* 0x000fea0003800000 */
[----:B-----5:R-:W-:Y:S01]  /*1ce0*/  HADD2.F32 R160, -RZ, R63.H1_H1 ;  /* 0x3000003fffa07230 */ /* 0x020fe20000004100 */
[----:B------:R-:W-:Y:S05]  /*1cf0*/  BRA `(.L_x_4517) ;  /* 0x0000005000007947 */ /* 0x000fea0003800000 */
.L_x_4516:
[----:B-----5:R-:W-:Y:S02]  /*1d00*/  HADD2.F32 R64, -RZ, R59.H1_H1 ;  /* 0x3000003bff407230 */ /* 0x020fe40000004100 */
[----:B------:R-:W-:-:S03]  /*1d10*/  @P1 HADD2.F32 R67, -RZ, R63.H1_H1 ;  /* 0x3000003fff431230 */ /* 0x000fc60000004100 */
[----:B------:R-:W-:-:S04]  /*1d20*/  FMUL.FTZ R65, R64, c[0x0][0x1ec] ;  /* 0x00007b0040417a20 */ /* 0x000fc80000410000 */
[----:B------:R-:W-:-:S04]  /*1d30*/  FMUL.FTZ R160, R34, R65 ;  /* 0x0000004122a07220 */ /* 0x000fc80000410000 */
[----:B------:R-:W-:Y:S02]  /*1d40*/  @P1 FADD.FTZ R160, R67, R160 ;  /* 0x000000a043a01221 */ /* 0x000fe40000010000 */
.L_x_4517:
[----:B------:R-:W-:Y:S05]  /*1d50*/  BSYNC B1 ;  /* 0x0000000000017941 */ /* 0x000fea0003800000 */
.L_x_4515:
        /* <DEDUP_REMOVED lines=9> */
.L_x_4493:
[----:B------:R-:W-:Y:S05]  /*1df0*/  BSYNC B0 ;  /* 0x0000000000007941 */ /* 0x000fea0003800000 */
.L_x_4492:
        /* <DEDUP_REMOVED lines=18> */
.L_x_4521:
[----:B0----5:R-:W-:Y:S02]  /*1f20*/  HADD2.F32 R64, -RZ, R56.H0_H0 ;  /* 0x20000038ff407230 */ /* 0x021fe40000004100 */
[----:B------:R-:W-:-:S03]  /*1f30*/  @P1 HADD2.F32 R66, -RZ, R60.H0_H0 ;  /* 0x2000003cff421230 */ /* 0x000fc60000004100 */
[----:B------:R-:W-:-:S04]  /*1f40*/  FMUL.FTZ R64, R64, c[0x0][0x1ec] ;  /* 0x00007b0040407a20 */ /* 0x000fc80000410000 */
[----:B------:R-:W-:-:S04]  /*1f50*/  FMUL.FTZ R161, R33, R64 ;  /* 0x0000004021a17220 */ /* 0x000fc80000410000 */
[----:B------:R-:W-:Y:S02]  /*1f60*/  @P1 FADD.FTZ R161, R66, R161 ;  /* 0x000000a142a11221 */ /* 0x000fe40000010000 */
.L_x_4522:
[----:B------:R-:W-:Y:S05]  /*1f70*/  BSYNC B1 ;  /* 0x0000000000017941 */ /* 0x000fea0003800000 */
.L_x_4520:
[----:B------:R-:W-:Y:S01]  /*1f80*/  BSSY B1, `(.L_x_4523) ;  /* 0x000000b000017945 */ /* 0x000fe20003800000 */
[----:B------:R-:W-:Y:S05]  /*1f90*/  @P2 BRA `(.L_x_4524) ;  /* 0x0000004000002947 */ /* 0x000fea0003800000 */
[----:B------:R-:W-:Y:S01]  /*1fa0*/  MOV R162, RZ ;  /* 0x000000ff00a27202 */ /* 0x000fe20000000f00 */
[----:B------:R-:W-:Y:S05]  /*1fb0*/  @!P1 BRA `(.L_x_4525) ;  /* 0x0000007000009947 */ /* 0x000fea0003800000 */
[----:B-----5:R-:W-:Y:S01]  /*1fc0*/  HADD2.F32 R162, -RZ, R60.H1_H1 ;  /* 0x3000003cffa27230 */ /* 0x020fe20000004100 */
[----:B------:R-:W-:Y:S05]  /*1fd0*/  BRA `(.L_x_4525) ;  /* 0x0000005000007947 */ /* 0x000fea0003800000 */
.L_x_4524:
[----:B-----5:R-:W-:Y:S02]  /*1fe0*/  HADD2.F32 R64, -RZ, R56.H1_H1 ;  /* 0x30000038ff407230 */ /* 0x020fe40000004100 */
[----:B------:R-:W-:-:S03]  /*1ff0*/  @P1 HADD2.F32 R67, -RZ, R60.H1_H1 ;  /* 0x3000003cff431230 */ /* 0x000fc60000004100 */
[----:B------:R-:W-:-:S04]  /*2000*/  FMUL.FTZ R65, R64, c[0x0][0x1ec] ;  /* 0x00007b0040417a20 */ /* 0x000fc80000410000 */
[----:B------:R-:W-:-:S04]  /*2010*/  FMUL.FTZ R162, R32, R65 ;  /* 0x0000004120a27220 */ /* 0x000fc80000410000 */
[----:B------:R-:W-:Y:S02]  /*2020*/  @P1 FADD.FTZ R162, R67, R162 ;  /* 0x000000a243a21221 */ /* 0x000fe40000010000 */
.L_x_4525:
[----:B------:R-:W-:Y:S05]  /*2030*/  BSYNC B1 ;  /* 0x0000000000017941 */ /* 0x000fea0003800000 */
.L_x_4523:
[----:B------:R-:W-:Y:S01]  /*2040*/  BSSY B1, `(.L_x_4526) ;  /* 0x000000b000017945 */ /* 0x000fe20003800000 */
[----:B------:R-:W-:Y:S05]  /*2050*/  @P2 BRA `(.L_x_4527) ;  /* 0x0000004000002947 */ /* 0x000fea0003800000 */
[----:B------:R-:W-:Y:S01]  /*2060*/  HFMA2.MMA R163, -RZ, RZ, 0, 0 ;  /* 0x00000000ffa37435 */ /* 0x000fe200000001ff */
[----:B------:R-:W-:Y:S05]  /*2070*/  @!P1 BRA `(.L_x_4528) ;  /* 0x0000007000009947 */ /* 0x000fea0003800000 */
[----:B-----5:R-:W-:Y:S01]  /*2080*/  HADD2.F32 R163, -RZ, R61.H0_H0 ;  /* 0x2000003dffa37230 */ /* 0x020fe20000004100 */
[----:B------:R-:W-:Y:S05]  /*2090*/  BRA `(.L_x_4528) ;  /* 0x0000005000007947 */ /* 0x000fea0003800000 */
.L_x_4527:
[----:B-----5:R-:W-:Y:S02]  /*20a0*/  HADD2.F32 R64, -RZ, R57.H0_H0 ;  /* 0x20000039ff407230 */ /* 0x020fe40000004100 */
[----:B------:R-:W-:-:S03]  /*20b0*/  @P1 HADD2.F32 R66, -RZ, R61.H0_H0 ;  /* 0x2000003dff421230 */ /* 0x000fc60000004100 */
[----:B------:R-:W-:-:S04]  /*20c0*/  FMUL.FTZ R64, R64, c[0x0][0x1ec] ;  /* 0x00007b0040407a20 */ /* 0x000fc80000410000 */
[----:B------:R-:W-:-:S04]  /*20d0*/  FMUL.FTZ R163, R31, R64 ;  /* 0x000000401fa37220 */ /* 0x000fc80000410000 */
[----:B------:R-:W-:Y:S02]  /*20e0*/  @P1 FADD.FTZ R163, R66, R163 ;  /* 0x000000a342a31221 */ /* 0x000fe40000010000 */
.L_x_4528:
[----:B------:R-:W-:Y:S05]  /*20f0*/  BSYNC B1 ;  /* 0x0000000000017941 */ /* 0x000fea0003800000 */
.L_x_4526:
[----:B------:R-:W-:Y:S01]  /*2100*/  BSSY B1, `(.L_x_4529) ;  /* 0x000000b000017945 */ /* 0x000fe20003800000 */
[----:B------:R-:W-:Y:S05]  /*2110*/  @P2 BRA `(.L_x_4530) ;  /* 0x0000004000002947 */ /* 0x000fea0003800000 */
[----:B------:R-:W-:Y:S01]  /*2120*/  MOV R164, RZ ;  /* 0x000000ff00a47202 */ /* 0x000fe20000000f00 */
[----:B------:R-:W-:Y:S05]  /*2130*/  @!P1 BRA `(.L_x_4531) ;  /* 0x0000007000009947 */ /* 0x000fea0003800000 */
[----:B-----5:R-:W-:Y:S01]  /*2140*/  HADD2.F32 R164, -RZ, R61.H1_H1 ;  /* 0x3000003dffa47230 */ /* 0x020fe20000004100 */
[----:B------:R-:W-:Y:S05]  /*2150*/  BRA `(.L_x_4531) ;  /* 0x0000005000007947 */ /* 0x000fea0003800000 */
.L_x_4530:
[----:B-----5:R-:W-:Y:S02]  /*2160*/  HADD2.F32 R64, -RZ, R57.H1_H1 ;  /* 0x30000039ff407230 */ /* 0x020fe40000004100 */
[----:B------:R-:W-:-:S03]  /*2170*/  @P1 HADD2.F32 R67, -RZ, R61.H1_H1 ;  /* 0x3000003dff431230 */ /* 0x000fc60000004100 */
[----:B------:R-:W-:-:S04]  /*2180*/  FMUL.FTZ R65, R64, c[0x0][0x1ec] ;  /* 0x00007b0040417a20 */ /* 0x000fc80000410000 */
[----:B------:R-:W-:-:S04]  /*2190*/  FMUL.FTZ R164, R30, R65 ;  /* 0x000000411ea47220 */ /* 0x000fc80000410000 */
[----:B------:R-:W-:Y:S02]  /*21a0*/  @P1 FADD.FTZ R164, R67, R164 ;  /* 0x000000a443a41221 */ /* 0x000fe40000010000 */
.L_x_4531:
[----:B------:R-:W-:Y:S05]  /*21b0*/  BSYNC B1 ;  /* 0x0000000000017941 */ /* 0x000fea0003800000 */
.L_x_4529:
[----:B------:R-:W-:Y:S01]  /*21c0*/  BSSY B1, `(.L_x_4532) ;  /* 0x000000b000017945 */ /* 0x000fe20003800000 */
[----:B------:R-:W-:Y:S05]  /*21d0*/  @P2 BRA `(.L_x_4533) ;  /* 0x0000004000002947 */ /* 0x000fea0003800000 */
[----:B------:R-:W-:Y:S01]  /*21e0*/  HFMA2.MMA R165, -RZ, RZ, 0, 0 ;  /* 0x00000000ffa57435 */ /* 0x000fe200000001ff */
[----:B------:R-:W-:Y:S05]  /*21f0*/  @!P1 BRA `(.L_x_4534) ;  /* 0x0000007000009947 */ /* 0x000fea0003800000 */
[----:B-----5:R-:W-:Y:S01]  /*2200*/  HADD2.F32 R165, -RZ, R62.H0_H0 ;  /* 0x2000003effa57230 */ /* 0x020fe20000004100 */
[----:B------:R-:W-:Y:S05]  /*2210*/  BRA `(.L_x_4534) ;  /* 0x0000005000007947 */ /* 0x000fea0003800000 */
.L_x_4533:
[----:B-----5:R-:W-:Y:S02]  /*2220*/  HADD2.F32 R64, -RZ, R58.H0_H0 ;  /* 0x2000003aff407230 */ /* 0x020fe40000004100 */
[----:B------:R-:W-:-:S03]  /*2230*/  @P1 HADD2.F32 R66, -RZ, R62.H0_H0 ;  /* 0x2000003eff421230 */ /* 0x000fc60000004100 */
[----:B------:R-:W-:-:S04]  /*2240*/  FMUL.FTZ R64, R64, c[0x0][0x1ec] ;  /* 0x00007b0040407a20 */ /* 0x000fc80000410000 */
[----:B------:R-:W-:-:S04]  /*2250*/  FMUL.FTZ R165, R29, R64 ;  /* 0x000000401da57220 */ /* 0x000fc80000410000 */
[----:B------:R-:W-:Y:S02]  /*2260*/  @P1 FADD.FTZ R165, R66, R165 ;  /* 0x000000a542a51221 */ /* 0x000fe40000010000 */
.L_x_4534:
[----:B------:R-:W-:Y:S05]  /*2270*/  BSYNC B1 ;  /* 0x0000000000017941 */ /* 0x000fea0003800000 */
.L_x_4532:
[----:B------:R-:W-:Y:S01]  /*2280*/  BSSY B1, `(.L_x_4535) ;  /* 0x000000b000017945 */ /* 0x000fe20003800000 */
[----:B------:R-:W-:Y:S05]  /*2290*/  @P2 BRA `(.L_x_4536) ;  /* 0x0000004000002947 */ /* 0x000fea0003800000 */
[----:B------:R-:W-:Y:S01]  /*22a0*/  MOV R166, RZ ;  /* 0x000000ff00a67202 */ /* 0x000fe20000000f00 */
[----:B------:R-:W-:Y:S05]  /*22b0*/  @!P1 BRA `(.L_x_4537) ;  /* 0x0000007000009947 */ /* 0x000fea0003800000 */
[----:B-----5:R-:W-:Y:S01]  /*22c0*/  HADD2.F32 R166, -RZ, R62.H1_H1 ;  /* 0x3000003effa67230 */ /* 0x020fe20000004100 */
[----:B------:R-:W-:Y:S05]  /*22d0*/  BRA `(.L_x_4537) ;  /* 0x0000005000007947 */ /* 0x000fea0003800000 */
.L_x_4536:
[----:B-----5:R-:W-:Y:S02]  /*22e0*/  HADD2.F32 R64, -RZ, R58.H1_H1 ;  /* 0x3000003aff407230 */ /* 0x020fe40000004100 */
[----:B------:R-:W-:-:S03]  /*22f0*/  @P1 HADD2.F32 R67, -RZ, R62.H1_H1 ;  /* 0x3000003eff431230 */ /* 0x000fc60000004100 */
[----:B------:R-:W-:-:S04]  /*2300*/  FMUL.FTZ R65, R64, c[0x0][0x1ec] ;  /* 0x00007b0040417a20 */ /* 0x000fc80000410000 */
[----:B------:R-:W-:-:S04]  /*2310*/  FMUL.FTZ R166, R28, R65 ;  /* 0x000000411ca67220 */ /* 0x000fc80000410000 */
[----:B------:R-:W-:Y:S02]  /*2320*/  @P1 FADD.FTZ R166, R67, R166 ;  /* 0x000000a643a61221 */ /* 0x000fe40000010000 */
.L_x_4537:
[----:B------:R-:W-:Y:S05]  /*2330*/  BSYNC B1 ;  /* 0x0000000000017941 */ /* 0x000fea0003800000 */
.L_x_4535:
[----:B------:R-:W-:Y:S01]  /*2340*/  BSSY B1, `(.L_x_4538) ;  /* 0x000000b000017945 */ /* 0x000fe20003800000 */
[----:B------:R-:W-:Y:S05]  /*2350*/  @P2 BRA `(.L_x_4539) ;  /* 0x0000004000002947 */ /* 0x000fea0003800000 */
[----:B------:R-:W-:Y:S01]  /*2360*/  HFMA2.MMA R167, -RZ, RZ, 0, 0 ;  /* 0x00000000ffa77435 */ /* 0x000fe200000001ff */
[----:B------:R-:W-:Y:S05]  /*2370*/  @!P1 BRA `(.L_x_4540) ;  /* 0x0000007000009947 */ /* 0x000fea0003800000 */
[----:B-----5:R-:W-:Y:S01]  /*2380*/  HADD2.F32 R167, -RZ, R63.H0_H0 ;  /* 0x2000003fffa77230 */ /* 0x020fe20000004100 */
[----:B------:R-:W-:Y:S05]  /*2390*/  BRA `(.L_x_4540) ;  /* 0x0000005000007947 */ /* 0x000fea0003800000 */
.L_x_4539:
[----:B-----5:R-:W-:Y:S02]  /*23a0*/  HADD2.F32 R64, -RZ, R59.H0_H0 ;  /* 0x2000003bff407230 */ /* 0x020fe40000004100 */
[----:B------:R-:W-:-:S03]  /*23b0*/  @P1 HADD2.F32 R66, -RZ, R63.H0_H0 ;  /* 0x2000003fff421230 */ /* 0x000fc60000004100 */
[----:B------:R-:W-:-:S04]  /*23c0*/  FMUL.FTZ R64, R64, c[0x0][0x1ec] ;  /* 0x00007b0040407a20 */ /* 0x000fc80000410000 */
[----:B------:R-:W-:-:S04]  /*23d0*/  FMUL.FTZ R167, R27, R64 ;  /* 0x000000401ba77220 */ /* 0x000fc80000410000 */
[----:B------:R-:W-:Y:S02]  /*23e0*/  @P1 FADD.FTZ R167, R66, R167 ;  /* 0x000000a742a71221 */ /* 0x000fe40000010000 */
.L_x_4540:
[----:B------:R-:W-:Y:S05]  /*23f0*/  BSYNC B1 ;  /* 0x0000000000017941 */ /* 0x000fea0003800000 */
.L_x_4538:
[----:B------:R-:W-:Y:S01]  /*2400*/  BSSY B1, `(.L_x_4541) ;  /* 0x000000b000017945 */ /* 0x000fe20003800000 */
[----:B------:R-:W-:Y:S05]  /*2410*/  @P2 BRA `(.L_x_4542) ;  /* 0x0000004000002947 */ /* 0x000fea0003800000 */
[----:B------:R-:W-:Y:S01]  /*2420*/  MOV R168, RZ ;  /* 0x000000ff00a87202 */ /* 0x000fe20000000f00 */
[----:B------:R-:W-:Y:S05]  /*2430*/  @!P1 BRA `(.L_x_4543) ;  /* 0x0000007000009947 */ /* 0x000fea0003800000 */
[----:B-----5:R-:W-:Y:S01]  /*2440*/  HADD2.F32 R168, -RZ, R63.H1_H1 ;  /* 0x3000003fffa87230 */ /* 0x020fe20000004100 */
[----:B------:R-:W-:Y:S05]  /*2450*/  BRA `(.L_x_4543) ;  /* 0x0000005000007947 */ /* 0x000fea0003800000 */
.L_x_4542:
[----:B-----5:R-:W-:Y:S02]  /*2460*/  HADD2.F32 R64, -RZ, R59.H1_H1 ;  /* 0x3000003bff407230 */ /* 0x020fe40000004100 */
[----:B------:R-:W-:-:S03]  /*2470*/  @P1 HADD2.F32 R67, -RZ, R63.H1_H1 ;  /* 0x3000003fff431230 */ /* 0x000fc60000004100 */
[----:B------:R-:W-:-:S04]  /*2480*/  FMUL.FTZ R65, R64, c[0x0][0x1ec] ;  /* 0x00007b0040417a20 */ /* 0x000fc80000410000 */
[----:B------:R-:W-:-:S04]  /*2490*/  FMUL.FTZ R168, R26, R65 ;  /* 0x000000411aa87220 */ /* 0x000fc80000410000 */
[----:B------:R-:W-:Y:S02]  /*24a0*/  @P1 FADD.FTZ R168, R67, R168 ;  /* 0x000000a843a81221 */ /* 0x000fe40000010000 */
.L_x_4543:
[----:B------:R-:W-:Y:S05]  /*24b0*/  BSYNC B1 ;  /* 0x0000000000017941 */ /* 0x000fea0003800000 */
.L_x_4541:
        /* <DEDUP_REMOVED lines=9> */
.L_x_4519:
[----:B------:R-:W-:Y:S05]  /*2550*/  BSYNC B0 ;  /* 0x0000000000007941 */ /* 0x000fea0003800000 */
.L_x_4518:
        /* <DEDUP_REMOVED lines=17> */
.L_x_4547:
[----:B0----5:R-:W-:Y:S02]  /*2670*/  HADD2.F32 R64, -RZ, R56.H0_H0 ;  /* 0x20000038ff407230 */ /* 0x021fe40000004100 */
[----:B------:R-:W-:-:S03]  /*2680*/  @P1 HADD2.F32 R66, -RZ, R60.H0_H0 ;  /* 0x2000003cff421230 */ /* 0x000fc60000004100 */
[----:B------:R-:W-:-:S04]  /*2690*/  FMUL.FTZ R64, R64, c[0x0][0x1ec] ;  /* 0x00007b0040407a20 */ /* 0x000fc80000410000 */
[----:B------:R-:W-:-:S04]  /*26a0*/  FMUL.FTZ R169, R25, R64 ;  /* 0x0000004019a97220 */ /* 0x000fc80000410000 */
[----:B------:R-:W-:Y:S02]  /*26b0*/  @P1 FADD.FTZ R169, R66, R169 ;  /* 0x000000a942a91221 */ /* 0x000fe40000010000 */
.L_x_4548:
[----:B------:R-:W-:Y:S05]  /*26c0*/  BSYNC B1 ;  /* 0x0000000000017941 */ /* 0x000fea0003800000 */
.L_x_4546:
[----:B------:R-:W-:Y:S01]  /*26d0*/  BSSY B1, `(.L_x_4549) ;  /* 0x000000b000017945 */ /* 0x000fe20003800000 */
[----:B------:R-:W-:Y:S05]  /*26e0*/  @P2 BRA `(.L_x_4550) ;  /* 0x0000004000002947 */ /* 0x000fea0003800000 */
[----:B------:R-:W-:Y:S01]  /*26f0*/  MOV R170, RZ ;  /* 0x000000ff00aa7202 */ /* 0x000fe20000000f00 */
[----:B------:R-:W-:Y:S05]  /*2700*/  @!P1 BRA `(.L_x_4551) ;  /* 0x0000007000009947 */ /* 0x000fea0003800000 */
[----:B-----5:R-:W-:Y:S01]  /*2710*/  HADD2.F32 R170, -RZ, R60.H1_H1 ;  /* 0x3000003cffaa7230 */ /* 0x020fe20000004100 */
[----:B------:R-:W-:Y:S05]  /*2720*/  BRA `(.L_x_4551) ;  /* 0x0000005000007947 */ /* 0x000fea0003800000 */
.L_x_4550:
[----:B-----5:R-:W-:Y:S02]  /*2730*/  HADD2.F32 R64, -RZ, R56.H1_H1 ;  /* 0x30000038ff407230 */ /* 0x020fe40000004100 */
[----:B------:R-:W-:-:S03]  /*2740*/  @P1 HADD2.F32 R67, -RZ, R60.H1_H1 ;  /* 0x3000003cff431230 */ /* 0x000fc60000004100 */
[----:B------:R-:W-:-:S04]  /*2750*/  FMUL.FTZ R65, R64, c[0x0][0x1ec] ;  /* 0x00007b0040417a20 */ /* 0x000fc80000410000 */
[----:B------:R-:W-:-:S04]  /*2760*/  FMUL.FTZ R170, R24, R65 ;  /* 0x0000004118aa7220 */ /* 0x000fc80000410000 */
[----:B------:R-:W-:Y:S02]  /*2770*/  @P1 FADD.FTZ R170, R67, R170 ;  /* 0x000000aa43aa1221 */ /* 0x000fe40000010000 */
.L_x_4551:
[----:B------:R-:W-:Y:S05]  /*2780*/  BSYNC B1 ;  /* 0x0000000000017941 */ /* 0x000fea0003800000 */
.L_x_4549:
[----:B------:R-:W-:Y:S01]  /*2790*/  BSSY B1, `(.L_x_4552) ;  /* 0x000000b000017945 */ /* 0x000fe20003800000 */
[----:B------:R-:W-:Y:S05]  /*27a0*/  @P2 BRA `(.L_x_4553) ;  /* 0x0000004000002947 */ /* 0x000fea0003800000 */
[----:B------:R-:W-:Y:S01]  /*27b0*/  HFMA2.MMA R171, -RZ, RZ, 0, 0 ;  /* 0x00000000ffab7435 */ /* 0x000fe200000001ff */
[----:B------:R-:W-:Y:S05]  /*27c0*/  @!P1 BRA `(.L_x_4554) ;  /* 0x0000007000009947 */ /* 0x000fea0003800000 */
[----:B-----5:R-:W-:Y:S01]  /*27d0*/  HADD2.F32 R171, -RZ, R61.H0_H0 ;  /* 0x2000003dffab7230 */ /* 0x020fe20000004100 */
[----:B------:R-:W-:Y:S05]  /*27e0*/  BRA `(.L_x_4554) ;  /* 0x0000005000007947 */ /* 0x000fea0003800000 */
.L_x_4553:
[----:B-----5:R-:W-:Y:S02]  /*27f0*/  HADD2.F32 R64, -RZ, R57.H0_H0 ;  /* 0x20000039ff407230 */ /* 0x020fe40000004100 */
[----:B------:R-:W-:-:S03]  /*2800*/  @P1 HADD2.F32 R66, -RZ, R61.H0_H0 ;  /* 0x2000003dff421230 */ /* 0x000fc60000004100 */
[----:B------:R-:W-:-:S04]  /*2810*/  FMUL.FTZ R64, R64, c[0x0][0x1ec] ;  /* 0x00007b0040407a20 */ /* 0x000fc80000410000 */
[----:B------:R-:W-:-:S04]  /*2820*/  FMUL.FTZ R171, R23, R64 ;  /* 0x0000004017ab7220 */ /* 0x000fc80000410000 */
[----:B------:R-:W-:Y:S02]  /*2830*/  @P1 FADD.FTZ R171, R66, R171 ;  /* 0x000000ab42ab1221 */ /* 0x000fe40000010000 */
.L_x_4554:
[----:B------:R-:W-:Y:S05]  /*2840*/  BSYNC B1 ;  /* 0x0000000000017941 */ /* 0x000fea0003800000 */
.L_x_4552:
[----:B------:R-:W-:Y:S01]  /*2850*/  BSSY B1, `(.L_x_4555) ;  /* 0x000000b000017945 */ /* 0x000fe20003800000 */
[----:B------:R-:W-:Y:S05]  /*2860*/  @P2 BRA `(.L_x_4556) ;  /* 0x0000004000002947 */ /* 0x000fea0003800000 */
[----:B------:R-:W-:Y:S01]  /*2870*/  MOV R172, RZ ;  /* 0x000000ff00ac7202 */ /* 0x000fe20000000f00 */
[----:B------:R-:W-:Y:S05]  /*2880*/  @!P1 BRA `(.L_x_4557) ;  /* 0x0000007000009947 */ /* 0x000fea0003800000 */
[----:B-----5:R-:W-:Y:S01]  /*2890*/  HADD2.F32 R172, -RZ, R61.H1_H1 ;  /* 0x3000003dffac7230 */ /* 0x020fe20000004100 */
[----:B------:R-:W-:Y:S05]  /*28a0*/  BRA `(.L_x_4557) ;  /* 0x0000005000007947 */ /* 0x000fea0003800000 */
.L_x_4556:
[----:B-----5:R-:W-:Y:S02]  /*28b0*/  HADD2.F32 R64, -RZ, R57.H1_H1 ;  /* 0x30000039ff407230 */ /* 0x020fe40000004100 */
[----:B------:R-:W-:-:S03]  /*28c0*/  @P1 HADD2.F32 R67, -RZ, R61.H1_H1 ;  /* 0x3000003dff431230 */ /* 0x000fc60000004100 */
[----:B------:R-:W-:-:S04]  /*28d0*/  FMUL.FTZ R65, R64, c[0x0][0x1ec] ;  /* 0x00007b0040417a20 */ /* 0x000fc80000410000 */
[----:B------:R-:W-:-:S04]  /*28e0*/  FMUL.FTZ R172, R22, R65 ;  /* 0x0000004116ac7220 */ /* 0x000fc80000410000 */
[----:B------:R-:W-:Y:S02]  /*28f0*/  @P1 FADD.FTZ R172, R67, R172 ;  /* 0x000000ac43ac1221 */ /* 0x000fe40000010000 */
.L_x_4557:
[----:B------:R-:W-:Y:S05]  /*2900*/  BSYNC B1 ;  /* 0x0000000000017941 */ /* 0x000fea0003800000 */
.L_x_4555:
[----:B------:R-:W-:Y:S01]  /*2910*/  BSSY B1, `(.L_x_4558) ;  /* 0x000000b000017945 */ /* 0x000fe20003800000 */
[----:B------:R-:W-:Y:S05]  /*2920*/  @P2 BRA `(.L_x_4559) ;  /* 0x0000004000002947 */ /* 0x000fea0003800000 */
[----:B------:R-:W-:Y:S01]  /*2930*/  HFMA2.MMA R173, -RZ, RZ, 0, 0 ;  /* 0x00000000ffad7435 */ /* 0x000fe200000001ff */
[----:B------:R-:W-:Y:S05]  /*2940*/  @!P1 BRA `(.L_x_4560) ;  /* 0x0000007000009947 */ /* 0x000fea0003800000 */
[----:B-----5:R-:W-:Y:S01]  /*2950*/  HADD2.F32 R173, -RZ, R62.H0_H0 ;  /* 0x2000003effad7230 */ /* 0x020fe20000004100 */
[----:B------:R-:W-:Y:S05]  /*2960*/  BRA `(.L_x_4560) ;  /* 0x0000005000007947 */ /* 0x000fea0003800000 */
.L_x_4559:
[----:B-----5:R-:W-:Y:S02]  /*2970*/  HADD2.F32 R64, -RZ, R58.H0_H0 ;  /* 0x2000003aff407230 */ /* 0x020fe40000004100 */
[----:B------:R-:W-:-:S03]  /*2980*/  @P1 HADD2.F32 R66, -RZ, R62.H0_H0 ;  /* 0x2000003eff421230 */ /* 0x000fc60000004100 */
[----:B------:R-:W-:-:S04]  /*2990*/  FMUL.FTZ R64, R64, c[0x0][0x1ec] ;  /* 0x00007b0040407a20 */ /* 0x000fc80000410000 */
[----:B------:R-:W-:-:S04]  /*29a0*/  FMUL.FTZ R173, R21, R64 ;  /* 0x0000004015ad7220 */ /* 0x000fc80000410000 */
[----:B------:R-:W-:Y:S02]  /*29b0*/  @P1 FADD.FTZ R173, R66, R173 ;  /* 0x000000ad42ad1221 */ /* 0x000fe40000010000 */
.L_x_4560:
[----:B------:R-:W-:Y:S05]  /*29c0*/  BSYNC B1 ;  /* 0x0000000000017941 */ /* 0x000fea0003800000 */
.L_x_4558:
[----:B------:R-:W-:Y:S01]  /*29d0*/  BSSY B1, `(.L_x_4561) ;  /* 0x000000b000017945 */ /* 0x000fe20003800000 */
[----:B------:R-:W-:Y:S05]  /*29e0*/  @P2 BRA `(.L_x_4562) ;  /* 0x0000004000002947 */ /* 0x000fea0003800000 */
[----:B------:R-:W-:Y:S01]  /*29f0*/  MOV R174, RZ ;  /* 0x000000ff00ae7202 */ /* 0x000fe20000000f00 */
[----:B------:R-:W-:Y:S05]  /*2a00*/  @!P1 BRA `(.L_x_4563) ;  /* 0x0000007000009947 */ /* 0x000fea0003800000 */
[----:B-----5:R-:W-:Y:S01]  /*2a10*/  HADD2.F32 R174, -RZ, R62.H1_H1 ;  /* 0x3000003effae7230 */ /* 0x020fe20000004100 */
[----:B------:R-:W-:Y:S05]  /*2a20*/  BRA `(.L_x_4563) ;  /* 0x0000005000007947 */ /* 0x000fea0003800000 */
.L_x_4562:
[----:B-----5:R-:W-:Y:S02]  /*2a30*/  HADD2.F32 R64, -RZ, R58.H1_H1 ;  /* 0x3000003aff407230 */ /* 0x020fe40000004100 */
[----:B------:R-:W-:-:S03]  /*2a40*/  @P1 HADD2.F32 R67, -RZ, R62.H1_H1 ;  /* 0x3000003eff431230 */ /* 0x000fc60000004100 */
[----:B------:R-:W-:-:S04]  /*2a50*/  FMUL.FTZ R65, R64, c[0x0][0x1ec] ;  /* 0x00007b0040417a20 */ /* 0x000fc80000410000 */
[----:B------:R-:W-:-:S04]  /*2a60*/  FMUL.FTZ R174, R20, R65 ;  /* 0x0000004114ae7220 */ /* 0x000fc80000410000 */
[----:B------:R-:W-:Y:S02]  /*2a70*/  @P1 FADD.FTZ R174, R67, R174 ;  /* 0x000000ae43ae1221 */ /* 0x000fe40000010000 */
.L_x_4563:
[----:B------:R-:W-:Y:S05]  /*2a80*/  BSYNC B1 ;  /* 0x0000000000017941 */ /* 0x000fea0003800000 */
.L_x_4561:
[----:B------:R-:W-:Y:S01]  /*2a90*/  BSSY B1, `(.L_x_4564) ;  /* 0x000000b000017945 */ /* 0x000fe20003800000 */
[----:B------:R-:W-:Y:S05]  /*2aa0*/  @P2 BRA `(.L_x_4565) ;  /* 0x0000004000002947 */ /* 0x000fea0003800000 */
[----:B------:R-:W-:Y:S01]  /*2ab0*/  HFMA2.MMA R175, -RZ, RZ, 0, 0 ;  /* 0x00000000ffaf7435 */ /* 0x000fe200000001ff */
[----:B------:R-:W-:Y:S05]  /*2ac0*/  @!P1 BRA `(.L_x_4566) ;  /* 0x0000007000009947 */ /* 0x000fea0003800000 */
[----:B-----5:R-:W-:Y:S01]  /*2ad0*/  HADD2.F32 R175, -RZ, R63.H0_H0 ;  /* 0x2000003fffaf7230 */ /* 0x020fe20000004100 */
[----:B------:R-:W-:Y:S05]  /*2ae0*/  BRA `(.L_x_4566) ;  /* 0x0000005000007947 */ /* 0x000fea0003800000 */
.L_x_4565:
[----:B-----5:R-:W-:Y:S02]  /*2af0*/  HADD2.F32 R64, -RZ, R59.H0_H0 ;  /* 0x2000003bff407230 */ /* 0x020fe40000004100 */
[----:B------:R-:W-:-:S03]  /*2b00*/  @P1 HADD2.F32 R66, -RZ, R63.H0_H0 ;  /* 0x2000003fff421230 */ /* 0x000fc60000004100 */
[----:B------:R-:W-:-:S04]  /*2b10*/  FMUL.FTZ R64, R64, c[0x0][0x1ec] ;  /* 0x00007b0040407a20 */ /* 0x000fc80000410000 */
[----:B------:R-:W-:-:S04]  /*2b20*/  FMUL.FTZ R175, R19, R64 ;  /* 0x0000004013af7220 */ /* 0x000fc80000410000 */
[----:B------:R-:W-:Y:S02]  /*2b30*/  @P1 FADD.FTZ R175, R66, R175 ;  /* 0x000000af42af1221 */ /* 0x000fe40000010000 */
.L_x_4566:
[----:B------:R-:W-:Y:S05]  /*2b40*/  BSYNC B1 ;  /* 0x0000000000017941 */ /* 0x000fea0003800000 */
.L_x_4564:
[----:B------:R-:W-:Y:S01]  /*2b50*/  BSSY B1, `(.L_x_4567) ;  /* 0x000000b000017945 */ /* 0x000fe20003800000 */
[----:B------:R-:W-:Y:S05]  /*2b60*/  @P2 BRA `(.L_x_4568) ;  /* 0x0000004000002947 */ /* 0x000fea0003800000 */
[----:B------:R-:W-:Y:S01]  /*2b70*/  MOV R176, RZ ;  /* 0x000000ff00b07202 */ /* 0x000fe20000000f00 */
[----:B------:R-:W-:Y:S05]  /*2b80*/  @!P1 BRA `(.L_x_4569) ;  /* 0x0000007000009947 */ /* 0x000fea0003800000 */
[----:B-----5:R-:W-:Y:S01]  /*2b90*/  HADD2.F32 R176, -RZ, R63.H1_H1 ;  /* 0x3000003fffb07230 */ /* 0x020fe20000004100 */
[----:B------:R-:W-:Y:S05]  /*2ba0*/  BRA `(.L_x_4569) ;  /* 0x0000005000007947 */ /* 0x000fea0003800000 */
.L_x_4568:
[----:B-----5:R-:W-:Y:S02]  /*2bb0*/  HADD2.F32 R64, -RZ, R59.H1_H1 ;  /* 0x3000003bff407230 */ /* 0x020fe40000004100 */
[----:B------:R-:W-:-:S03]  /*2bc0*/  @P1 HADD2.F32 R67, -RZ, R63.H1_H1 ;  /* 0x3000003fff431230 */ /* 0x000fc60000004100 */
[----:B------:R-:W-:-:S04]  /*2bd0*/  FMUL.FTZ R65, R64, c[0x0][0x1ec] ;  /* 0x00007b0040417a20 */ /* 0x000fc80000410000 */
[----:B------:R-:W-:-:S04]  /*2be0*/  FMUL.FTZ R176, R18, R65 ;  /* 0x0000004112b07220 */ /* 0x000fc80000410000 */
[----:B------:R-:W-:Y:S02]  /*2bf0*/  @P1 FADD.FTZ R176, R67, R176 ;  /* 0x000000b043b01221 */ /* 0x000fe40000010000 */
.L_x_4569:
[----:B------:R-:W-:Y:S05]  /*2c00*/  BSYNC B1 ;  /* 0x0000000000017941 */ /* 0x000fea0003800000 */
.L_x_4567:
        /* <DEDUP_REMOVED lines=9> */
.L_x_4545:
[----:B------:R-:W-:Y:S05]  /*2ca0*/  BSYNC B0 ;  /* 0x0000000000007941 */ /* 0x000fea0003800000 */
.L_x_4544:
        /* <DEDUP_REMOVED lines=17> */
.L_x_4573:
[----:B0----5:R-:W-:Y:S02]  /*2dc0*/  HADD2.F32 R64, -RZ, R56.H0_H0 ;  /* 0x20000038ff407230 */ /* 0x021fe40000004100 */
[----:B------:R-:W-:-:S03]  /*2dd0*/  @P1 HADD2.F32 R66, -RZ, R60.H0_H0 ;  /* 0x2000003cff421230 */ /* 0x000fc60000004100 */
[----:B------:R-:W-:-:S04]  /*2de0*/  FMUL.FTZ R64, R64, c[0x0][0x1ec] ;  /* 0x00007b0040407a20 */ /* 0x000fc80000410000 */
[----:B------:R-:W-:-:S04]  /*2df0*/  FMUL.FTZ R145, R17, R64 ;  /* 0x0000004011917220 */ /* 0x000fc80000410000 */
[----:B------:R-:W-:Y:S02]  /*2e00*/  @P1 FADD.FTZ R145, R66, R145 ;  /* 0x0000009142911221 */ /* 0x000fe40000010000 */
.L_x_4574:
[----:B------:R-:W-:Y:S05]  /*2e10*/  BSYNC B1 ;  /* 0x0000000000017941 */ /* 0x000fea0003800000 */
.L_x_4572:
[----:B------:R-:W-:Y:S01]  /*2e20*/  BSSY B1, `(.L_x_4575) ;  /* 0x000000b000017945 */ /* 0x000fe20003800000 */
[----:B------:R-:W-:Y:S05]  /*2e30*/  @P0 BRA `(.L_x_4576) ;  /* 0x0000004000000947 */ /* 0x000fea0003800000 */
[----:B------:R-:W-:Y:S01]  /*2e40*/  MOV R146, RZ ;  /* 0x000000ff00927202 */ /* 0x000fe20000000f00 */
[----:B------:R-:W-:Y:S05]  /*2e50*/  @!P1 BRA `(.L_x_4577) ;  /* 0x0000007000009947 */ /* 0x000fea0003800000 */
[----:B-----5:R-:W-:Y:S01]  /*2e60*/  HADD2.F32 R146, -RZ, R60.H1_H1 ;  /* 0x3000003cff927230 */ /* 0x020fe20000004100 */
[----:B------:R-:W-:Y:S05]  /*2e70*/  BRA `(.L_x_4577) ;  /* 0x0000005000007947 */ /* 0x000fea0003800000 */
.L_x_4576:
[----:B-----5:R-:W-:Y:S02]  /*2e80*/  HADD2.F32 R64, -RZ, R56.H1_H1 ;  /* 0x30000038ff407230 */ /* 0x020fe40000004100 */
[----:B------:R-:W-:-:S03]  /*2e90*/  @P1 HADD2.F32 R67, -RZ, R60.H1_H1 ;  /* 0x3000003cff431230 */ /* 0x000fc60000004100 */
[----:B------:R-:W-:-:S04]  /*2ea0*/  FMUL.FTZ R65, R64, c[0x0][0x1ec] ;  /* 0x00007b0040417a20 */ /* 0x000fc80000410000 */
[----:B------:R-:W-:-:S04]  /*2eb0*/  FMUL.FTZ R146, R16, R65 ;  /* 0x0000004110927220 */ /* 0x000fc80000410000 */
[----:B------:R-:W-:Y:S02]  /*2ec0*/  @P1 FADD.FTZ R146, R67, R146 ;  /* 0x0000009243921221 */ /* 0x000fe40000010000 */
.L_x_4577:
[----:B------:R-:W-:Y:S05]  /*2ed0*/  BSYNC B1 ;  /* 0x0000000000017941 */ /* 0x000fea0003800000 */
.L_x_4575:
[----:B------:R-:W-:Y:S01]  /*2ee0*/  BSSY B1, `(.L_x_4578) ;  /* 0x000000b000017945 */ /* 0x000fe20003800000 */
[----:B------:R-:W-:Y:S05]  /*2ef0*/  @P0 BRA `(.L_x_4579) ;  /* 0x0000004000000947 */ /* 0x000fea0003800000 */
[----:B------:R-:W-:Y:S01]  /*2f00*/  HFMA2.MMA R147, -RZ, RZ, 0, 0 ;  /* 0x00000000ff937435 */ /* 0x000fe200000001ff */
[----:B------:R-:W-:Y:S05]  /*2f10*/  @!P1 BRA `(.L_x_4580) ;  /* 0x0000007000009947 */ /* 0x000fea0003800000 */
[----:B-----5:R-:W-:Y:S01]  /*2f20*/  HADD2.F32 R147, -RZ, R61.H0_H0 ;  /* 0x2000003dff937230 */ /* 0x020fe20000004100 */
[----:B------:R-:W-:Y:S05]  /*2f30*/  BRA `(.L_x_4580) ;  /* 0x0000005000007947 */ /* 0x000fea0003800000 */
.L_x_4579:
[----:B-----5:R-:W-:Y:S02]  /*2f40*/  HADD2.F32 R64, -RZ, R57.H0_H0 ;  /* 0x20000039ff407230 */ /* 0x020fe40000004100 */
[----:B------:R-:W-:-:S03]  /*2f50*/  @P1 HADD2.F32 R66, -RZ, R61.H0_H0 ;  /* 0x2000003dff421230 */ /* 0x000fc60000004100 */
[----:B------:R-:W-:-:S04]  /*2f60*/  FMUL.FTZ R64, R64, c[0x0][0x1ec] ;  /* 0x00007b0040407a20 */ /* 0x000fc80000410000 */
[----:B------:R-:W-:-:S04]  /*2f70*/  FMUL.FTZ R147, R15, R64 ;  /* 0x000000400f937220 */ /* 0x000fc80000410000 */
[----:B------:R-:W-:Y:S02]  /*2f80*/  @P1 FADD.FTZ R147, R66, R147 ;  /* 0x0000009342931221 */ /* 0x000fe40000010000 */
.L_x_4580:
[----:B------:R-:W-:Y:S05]  /*2f90*/  BSYNC B1 ;  /* 0x0000000000017941 */ /* 0x000fea0003800000 */
.L_x_4578:
[----:B------:R-:W-:Y:S01]  /*2fa0*/  BSSY B1, `(.L_x_4581) ;  /* 0x000000b000017945 */ /* 0x000fe20003800000 */
[----:B------:R-:W-:Y:S05]  /*2fb0*/  @P0 BRA `(.L_x_4582) ;  /* 0x0000004000000947 */ /* 0x000fea0003800000 */
[----:B------:R-:W-:Y:S01]  /*2fc0*/  MOV R148, RZ ;  /* 0x000000ff00947202 */ /* 0x000fe20000000f00 */
[----:B------:R-:W-:Y:S05]  /*2fd0*/  @!P1 BRA `(.L_x_4583) ;  /* 0x0000007000009947 */ /* 0x000fea0003800000 */
[----:B-----5:R-:W-:Y:S01]  /*2fe0*/  HADD2.F32 R148, -RZ, R61.H1_H1 ;  /* 0x3000003dff947230 */ /* 0x020fe20000004100 */
[----:B------:R-:W-:Y:S05]  /*2ff0*/  BRA `(.L_x_4583) ;  /* 0x0000005000007947 */ /* 0x000fea0003800000 */
.L_x_4582:
[----:B-----5:R-:W-:Y:S02]  /*3000*/  HADD2.F32 R64, -RZ, R57.H1_H1 ;  /* 0x30000039ff407230 */ /* 0x020fe40000004100 */
[----:B------:R-:W-:-:S03]  /*3010*/  @P1 HADD2.F32 R67, -RZ, R61.H1_H1 ;  /* 0x3000003dff431230 */ /* 0x000fc60000004100 */
[----:B------:R-:W-:-:S04]  /*3020*/  FMUL.FTZ R65, R64, c[0x0][0x1ec] ;  /* 0x00007b0040417a20 */ /* 0x000fc80000410000 */
[----:B------:R-:W-:-:S04]  /*3030*/  FMUL.FTZ R148, R14, R65 ;  /* 0x000000410e947220 */ /* 0x000fc80000410000 */
[----:B------:R-:W-:Y:S02]  /*3040*/  @P1 FADD.FTZ R148, R67, R148 ;  /* 0x0000009443941221 */ /* 0x000fe40000010000 */
.L_x_4583:
[----:B------:R-:W-:Y:S05]  /*3050*/  BSYNC B1 ;  /* 0x0000000000017941 */ /* 0x000fea0003800000 */
.L_x_4581:
[----:B------:R-:W-:Y:S01]  /*3060*/  BSSY B1, `(.L_x_4584) ;  /* 0x000000b000017945 */ /* 0x000fe20003800000 */
[----:B------:R-:W-:Y:S05]  /*3070*/  @P0 BRA `(.L_x_4585) ;  /* 0x0000004000000947 */ /* 0x000fea0003800000 */
[----:B------:R-:W-:Y:S01]  /*3080*/  HFMA2.MMA R149, -RZ, RZ, 0, 0 ;  /* 0x00000000ff957435 */ /* 0x000fe200000001ff */
[----:B------:R-:W-:Y:S05]  /*3090*/  @!P1 BRA `(.L_x_4586) ;  /* 0x0000007000009947 */ /* 0x000fea0003800000 */
[----:B-----5:R-:W-:Y:S01]  /*30a0*/  HADD2.F32 R149, -RZ, R62.H0_H0 ;  /* 0x2000003eff957230 */ /* 0x020fe20000004100 */
[----:B------:R-:W-:Y:S05]  /*30b0*/  BRA `(.L_x_4586) ;  /* 0x0000005000007947 */ /* 0x000fea0003800000 */
.L_x_4585:
[----:B-----5:R-:W-:Y:S02]  /*30c0*/  HADD2.F32 R64, -RZ, R58.H0_H0 ;  /* 0x2000003aff407230 */ /* 0x020fe40000004100 */
[----:B------:R-:W-:-:S03]  /*30d0*/  @P1 HADD2.F32 R66, -RZ, R62.H0_H0 ;  /* 0x2000003eff421230 */ /* 0x000fc60000004100 */
[----:B------:R-:W-:-:S04]  /*30e0*/  FMUL.FTZ R64, R64, c[0x0][0x1ec] ;  /* 0x00007b0040407a20 */ /* 0x000fc80000410000 */
[----:B------:R-:W-:-:S04]  /*30f0*/  FMUL.FTZ R149, R13, R64 ;  /* 0x000000400d957220 */ /* 0x000fc80000410000 */
[----:B------:R-:W-:Y:S02]  /*3100*/  @P1 FADD.FTZ R149, R66, R149 ;  /* 0x0000009542951221 */ /* 0x000fe40000010000 */
.L_x_4586:
[----:B------:R-:W-:Y:S05]  /*3110*/  BSYNC B1 ;  /* 0x0000000000017941 */ /* 0x000fea0003800000 */
.L_x_4584:
[----:B------:R-:W-:Y:S01]  /*3120*/  BSSY B1, `(.L_x_4587) ;  /* 0x000000b000017945 */ /* 0x000fe20003800000 */
[----:B------:R-:W-:Y:S05]  /*3130*/  @P0 BRA `(.L_x_4588) ;  /* 0x0000004000000947 */ /* 0x000fea0003800000 */
[----:B------:R-:W-:Y:S01]  /*3140*/  MOV R150, RZ ;  /* 0x000000ff00967202 */ /* 0x000fe20000000f00 */
[----:B------:R-:W-:Y:S05]  /*3150*/  @!P1 BRA `(.L_x_4589) ;  /* 0x0000007000009947 */ /* 0x000fea0003800000 */
[----:B-----5:R-:W-:Y:S01]  /*3160*/  HADD2.F32 R150, -RZ, R62.H1_H1 ;  /* 0x3000003eff967230 */ /* 0x020fe20000004100 */
[----:B------:R-:W-:Y:S05]  /*3170*/  BRA `(.L_x_4589) ;  /* 0x0000005000007947 */ /* 0x000fea0003800000 */
.L_x_4588:
[----:B-----5:R-:W-:Y:S02]  /*3180*/  HADD2.F32 R64, -RZ, R58.H1_H1 ;  /* 0x3000003aff407230 */ /* 0x020fe40000004100 */
[----:B------:R-:W-:-:S03]  /*3190*/  @P1 HADD2.F32 R67, -RZ, R62.H1_H1 ;  /* 0x3000003eff431230 */ /* 0x000fc60000004100 */
[----:B------:R-:W-:-:S04]  /*31a0*/  FMUL.FTZ R65, R64, c[0x0][0x1ec] ;  /* 0x00007b0040417a20 */ /* 0x000fc80000410000 */
[----:B------:R-:W-:-:S04]  /*31b0*/  FMUL.FTZ R150, R12, R65 ;  /* 0x000000410c967220 */ /* 0x000fc80000410000 */
[----:B------:R-:W-:Y:S02]  /*31c0*/  @P1 FADD.FTZ R150, R67, R150 ;  /* 0x0000009643961221 */ /* 0x000fe40000010000 */
.L_x_4589:
[----:B------:R-:W-:Y:S05]  /*31d0*/  BSYNC B1 ;  /* 0x0000000000017941 */ /* 0x000fea0003800000 */
.L_x_4587:
[----:B------:R-:W-:Y:S01]  /*31e0*/  BSSY B1, `(.L_x_4590) ;  /* 0x000000b000017945 */ /* 0x000fe20003800000 */
[----:B------:R-:W-:Y:S05]  /*31f0*/  @P0 BRA `(.L_x_4591) ;  /* 0x0000004000000947 */ /* 0x000fea0003800000 */
[----:B------:R-:W-:Y:S01]  /*3200*/  HFMA2.MMA R151, -RZ, RZ, 0, 0 ;  /* 0x00000000ff977435 */ /* 0x000fe200000001ff */
[----:B------:R-:W-:Y:S05]  /*3210*/  @!P1 BRA `(.L_x_4592) ;  /* 0x0000007000009947 */ /* 0x000fea0003800000 */
[----:B-----5:R-:W-:Y:S01]  /*3220*/  HADD2.F32 R151, -RZ, R63.H0_H0 ;  /* 0x2000003fff977230 */ /* 0x020fe20000004100 */
[----:B------:R-:W-:Y:S05]  /*3230*/  BRA `(.L_x_4592) ;  /* 0x0000005000007947 */ /* 0x000fea0003800000 */
.L_x_4591:
[----:B-----5:R-:W-:Y:S02]  /*3240*/  HADD2.F32 R64, -RZ, R59.H0_H0 ;  /* 0x2000003bff407230 */ /* 0x020fe40000004100 */
[----:B------:R-:W-:-:S03]  /*3250*/  @P1 HADD2.F32 R66, -RZ, R63.H0_H0 ;  /* 0x2000003fff421230 */ /* 0x000fc60000004100 */
[----:B------:R-:W-:-:S04]  /*3260*/  FMUL.FTZ R64, R64, c[0x0][0x1ec] ;  /* 0x00007b0040407a20 */ /* 0x000fc80000410000 */
[----:B------:R-:W-:-:S04]  /*3270*/  FMUL.FTZ R151, R11, R64 ;  /* 0x000000400b977220 */ /* 0x000fc80000410000 */
[----:B------:R-:W-:Y:S02]  /*3280*/  @P1 FADD.FTZ R151, R66, R151 ;  /* 0x0000009742971221 */ /* 0x000fe40000010000 */
.L_x_4592:
[----:B------:R-:W-:Y:S05]  /*3290*/  BSYNC B1 ;  /* 0x0000000000017941 */ /* 0x000fea0003800000 */
.L_x_4590:
[----:B------:R-:W-:Y:S01]  /*32a0*/  BSSY B1, `(.L_x_4593) ;  /* 0x000000b000017945 */ /* 0x000fe20003800000 */
[----:B------:R-:W-:Y:S05]  /*32b0*/  @P0 BRA `(.L_x_4594) ;  /* 0x0000004000000947 */ /* 0x000fea0003800000 */
[----:B------:R-:W-:Y:S01]  /*32c0*/  MOV R152, RZ ;  /* 0x000000ff00987202 */ /* 0x000fe20000000f00 */
[----:B------:R-:W-:Y:S05]  /*32d0*/  @!P1 BRA `(.L_x_4595) ;  /* 0x0000007000009947 */ /* 0x000fea0003800000 */
[----:B-----5:R-:W-:Y:S01]  /*32e0*/  HADD2.F32 R152, -RZ, R63.H1_H1 ;  /* 0x3000003fff987230 */ /* 0x020fe20000004100 */
[----:B------:R-:W-:Y:S05]  /*32f0*/  BRA `(.L_x_4595) ;  /* 0x0000005000007947 */ /* 0x000fea0003800000 */
.L_x_4594:
[----:B-----5:R-:W-:Y:S02]  /*3300*/  HADD2.F32 R64, -RZ, R59.H1_H1 ;  /* 0x3000003bff407230 */ /* 0x020fe40000004100 */
[----:B------:R-:W-:-:S03]  /*3310*/  @P1 HADD2.F32 R67, -RZ, R63.H1_H1 ;  /* 0x3000003fff431230 */ /* 0x000fc60000004100 */
[----:B------:R-:W-:-:S04]  /*3320*/  FMUL.FTZ R65, R64, c[0x0][0x1ec] ;  /* 0x00007b0040417a20 */ /* 0x000fc80000410000 */
[----:B------:R-:W-:-:S04]  /*3330*/  FMUL.FTZ R152, R10, R65 ;  /* 0x000000410a987220 */ /* 0x000fc80000410000 */
[----:B------:R-:W-:Y:S02]  /*3340*/  @P1 FADD.FTZ R152, R67, R152 ;  /* 0x0000009843981221 */ /* 0x000fe40000010000 */
.L_x_4595:
[----:B------:R-:W-:Y:S05]  /*3350*/  BSYNC B1 ;  /* 0x0000000000017941 */ /* 0x000fea0003800000 */
.L_x_4593:
[----:B------:R-:W-:Y:S01]  /*3360*/  HFMA2.MMA R132, -RZ, RZ, 0, 9.5367431640625e-07 ;  /* 0x00000010ff847435 */ /* 0x000fe200000001ff */
[----:B------:R-:W-:Y:S02]  /*3370*/  F2FP.PACK_AB R67, R152, R151 ;  /* 0x000000979843723e */ /* 0x000fe400000000ff */
[----:B------:R-:W-:Y:S02]  /*3380*/  F2FP.PACK_AB R66, R150, R149 ;  /* 0x000000959642723e */ /* 0x000fe400000000ff */
[----:B------:R-:W-:Y:S02]  /*3390*/  F2FP.PACK_AB R65, R148, R147 ;  /* 0x000000939441723e */ /* 0x000fe400000000ff */
[----:B------:R-:W-:-:S03]  /*33a0*/  F2FP.PACK_AB R64, R146, R145 ;  /* 0x000000919240723e */ /* 0x000fc600000000ff */
[----:B------:R-:W-:-:S05]  /*33b0*/  IMAD.WIDE.U32 R132, R181, R132, c[0x0][0x188] ;  /* 0x00006200b5847625 */ /* 0x000fca00078e0084 */
[----:B------:R0:W-:Y:S02]  /*33c0*/  STG.E.128 [R132.64], R64 ;  /* 0x0000004084007986 */ /* 0x0001e4000c101d04 */
.L_x_4571:
[----:B------:R-:W-:Y:S05]  /*33d0*/  BSYNC B0 ;  /* 0x0000000000007941 */ /* 0x000fea0003800000 */
.L_x_4570:
        /* <DEDUP_REMOVED lines=51> */
.L_x_4610:
        /* <DEDUP_REMOVED lines=101> */
.L_x_4611:
        /* <DEDUP_REMOVED lines=59> */
.L_x_4601:
[----:B------:R-:W-:Y:S05]  /*4110*/  BSYNC B1 ;  /* 0x0000000000017941 */ /* 0x000fea0003800000 */
.L_x_4600:
        /* <DEDUP_REMOVED lines=35> */
.L_x_4603:
[----:B------:R-:W-:Y:S05]  /*4350*/  BSYNC B1 ;  /* 0x0000000000017941 */ /* 0x000fea0003800000 */
.L_x_4602:
        /* <DEDUP_REMOVED lines=35> */
.L_x_4605:
[----:B------:R-:W-:Y:S05]  /*4590*/  BSYNC B1 ;  /* 0x0000000000017941 */ /* 0x000fea0003800000 */
.L_x_4604:
        /* <DEDUP_REMOVED lines=34> */
.L_x_4607:
[----:B------:R-:W-:Y:S05]  /*47c0*/  BSYNC B1 ;  /* 0x0000000000017941 */ /* 0x000fea0003800000 */
.L_x_4606:
        /* <DEDUP_REMOVED lines=32> */
.L_x_4599:
[----:B0-----:R-:W-:Y:S05]  /*49d0*/  BSYNC B0 ;  /* 0x0000000000007941 */ /* 0x001fea0003800000 */
.L_x_4598:
[----:B------:R-:W-:-:S04]  /*49e0*/  MOV R65, c[0x0][0x160] ;  /* 0x0000580000417a02 */ /* 0x000fc80000000f00 */
[----:B------:R-:W-:-:S04]  /*49f0*/  LEA R142, R65, R142, 0x2 ;  /* 0x0000008e418e7211 */ /* 0x000fc800078e10ff */
[----:B------:R-:W-:-:S13]  /*4a00*/  ISETP.GE.AND P0, PT, R142, c[0x0][0x164], PT ;  /* 0x000059008e007a0c */ /* 0x000fda0003f06270 */
[----:B------:R-:W-:Y:S01]  /*4a10*/  @P0 CALL.REL.NOINC `(.L_x_4608) ;  /* 0x0000001000000944 */ /* 0x000fe20003c00000 */
[----:B------:R-:W-:Y:S05]  /*4a20*/  BRA `(.L_x_4609) ;  /* 0xffffc3f000007947 */ /* 0x000fea000383ffff */
.L_x_4608:
[----:B------:R-:W-:Y:S05]  /*4a30*/  EXIT ;  /* 0x000000000000794d */ /* 0x000fea0003800000 */
.L_x_4596:
[----:B------:R-:W-:Y:S01]  /*4a40*/  HFMA2.MMA R183, -RZ, RZ, 0, 5.9604644775390625e-08 ;  /* 0x00000001ffb77435 */ /* 0x000fe200000001ff */
[----:B------:R-:W-:Y:S02]  /*4a50*/  MOV R132, 0x1f ;  /* 0x0000001f00847802 */ /* 0x000fe40000000f00 */
[----:B------:R-:W-:Y:S02]  /*4a60*/  MOV R185, 0xffffffff ;  /* 0xffffffff00b97802 */ /* 0x000fe40000000f00 */
[----:B------:R-:W-:Y:S02]  /*4a70*/  MOV R64, 0x4a90 ;  /* 0x00004a9000407802 */ /* 0x000fe40000000f00 */
[----:B-----5:R-:W-:Y:S05]  /*4a80*/  CALL.REL.NOINC `($__internal_22_$__cuda_sm70_shflsync_bfly_p) ;  /* 0x000008d000007944 */ /* 0x020fea0003c00000 */
[----:B-1----:R-:W-:Y:S01]  /*4a90*/  MOV R65, R132 ;  /* 0x0000008400417202 */ /* 0x002fe20000000f00 */
[----:B0-----:R-:W-:Y:S05]  /*4aa0*/  BRA `(.L_x_4610) ;  /* 0xffffec6000007947 */ /* 0x001fea000383ffff */
.L_x_4597:
[----:B------:R-:W-:Y:S01]  /*4ab0*/  HFMA2.MMA R183, -RZ, RZ, 0, 1.1920928955078125e-07 ;  /* 0x00000002ffb77435 */ /* 0x000fe200000001ff */
[----:B0-----:R-:W-:Y:S02]  /*4ac0*/  MOV R66, R181 ;  /* 0x000000b500427202 */ /* 0x001fe40000000f00 */
[----:B------:R-:W-:Y:S02]  /*4ad0*/  MOV R132, 0x1f ;  /* 0x0000001f00847802 */ /* 0x000fe40000000f00 */
[----:B------:R-:W-:-:S02]  /*4ae0*/  MOV R185, 0xffffffff ;  /* 0xffffffff00b97802 */ /* 0x000fc40000000f00 */
[----:B------:R-:W-:Y:S02]  /*4af0*/  MOV R64, 0x4b10 ;  /* 0x00004b1000407802 */ /* 0x000fe40000000f00 */
[----:B-----5:R-:W-:Y:S05]  /*4b00*/  CALL.REL.NOINC `($__internal_22_$__cuda_sm70_shflsync_bfly_p) ;  /* 0x0000085000007944 */ /* 0x020fea0003c00000 */
[----:B0-----:R-:W-:Y:S01]  /*4b10*/  HFMA2.MMA R183, -RZ, RZ, 0, 2.384185791015625e-07 ;  /* 0x00000004ffb77435 */ /* 0x001fe200000001ff */
[----:B-1----:R-:W-:Y:S01]  /*4b20*/  FADD.FTZ R66, R181, R132 ;  /* 0x00000084b5427221 */ /* 0x002fe20000010000 */
[----:B------:R-:W-:Y:S02]  /*4b30*/  MOV R132, 0x1f ;  /* 0x0000001f00847802 */ /* 0x000fe40000000f00 */
[----:B------:R-:W-:Y:S02]  /*4b40*/  MOV R185, 0xffffffff ;  /* 0xffffffff00b97802 */ /* 0x000fe40000000f00 */
[----:B------:R-:W-:Y:S02]  /*4b50*/  MOV R64, 0x4b70 ;  /* 0x00004b7000407802 */ /* 0x000fe40000000f00 */
[----:B------:R-:W-:Y:S05]  /*4b60*/  CALL.REL.NOINC `($__internal_22_$__cuda_sm70_shflsync_bfly_p) ;  /* 0x000007f000007944 */ /* 0x000fea0003c00000 */
[----:B0-----:R-:W-:Y:S01]  /*4b70*/  HFMA2.MMA R183, -RZ, RZ, 0, 4.76837158203125e-07 ;  /* 0x00000008ffb77435 */ /* 0x001fe200000001ff */
[----:B-1----:R-:W-:Y:S01]  /*4b80*/  FADD.FTZ R66, R66, R132 ;  /* 0x0000008442427221 */ /* 0x002fe20000010000 */
[----:B------:R-:W-:Y:S02]  /*4b90*/  MOV R132, 0x1f ;  /* 0x0000001f00847802 */ /* 0x000fe40000000f00 */
[----:B------:R-:W-:-:S02]  /*4ba0*/  MOV R185, 0xffffffff ;  /* 0xffffffff00b97802 */ /* 0x000fc40000000f00 */
[----:B------:R-:W-:Y:S02]  /*4bb0*/  MOV R64, 0x4bd0 ;  /* 0x00004bd000407802 */ /* 0x000fe40000000f00 */
[----:B------:R-:W-:Y:S05]  /*4bc0*/  CALL.REL.NOINC `($__internal_22_$__cuda_sm70_shflsync_bfly_p) ;  /* 0x0000079000007944 */ /* 0x000fea0003c00000 */
[----:B0-----:R-:W-:Y:S01]  /*4bd0*/  HFMA2.MMA R183, -RZ, RZ, 0, 9.5367431640625e-07 ;  /* 0x00000010ffb77435 */ /* 0x001fe200000001ff */
[----:B-1----:R-:W-:Y:S01]  /*4be0*/  FADD.FTZ R66, R66, R132 ;  /* 0x0000008442427221 */ /* 0x002fe20000010000 */
[----:B------:R-:W-:Y:S02]  /*4bf0*/  MOV R132, 0x1f ;  /* 0x0000001f00847802 */ /* 0x000fe40000000f00 */
[----:B------:R-:W-:Y:S02]  /*4c00*/  MOV R185, 0xffffffff ;  /* 0xffffffff00b97802 */ /* 0x000fe40000000f00 */
[----:B------:R-:W-:Y:S02]  /*4c10*/  MOV R64, 0x4c30 ;  /* 0x00004c3000407802 */ /* 0x000fe40000000f00 */
[----:B------:R-:W-:Y:S05]  /*4c20*/  CALL.REL.NOINC `($__internal_22_$__cuda_sm70_shflsync_bfly_p) ;  /* 0x0000073000007944 */ /* 0x000fea0003c00000 */
[----:B-1----:R-:W-:Y:S01]  /*4c30*/  FADD.FTZ R132, R66, R132 ;  /* 0x0000008442847221 */ /* 0x002fe20000010000 */
[----:B0-----:R-:W-:Y:S01]  /*4c40*/  HFMA2.MMA R183, -RZ, RZ, 0, 5.9604644775390625e-08 ;  /* 0x00000001ffb77435 */ /* 0x001fe200000001ff */
[----:B------:R-:W-:Y:S02]  /*4c50*/  MOV R185, 0xffffffff ;  /* 0xffffffff00b97802 */ /* 0x000fe40000000f00 */
        /* <DEDUP_REMOVED lines=85> */
[----:B------:R-:W-:Y:S05]  /*51b0*/  CALL.REL.NOINC `($__internal_22_$__cuda_sm70_shflsync_bfly_p) ;  /* 0x000001a000007944 */ /* 0x000fea0003c00000 */
[----:B0-----:R-:W-:Y:S01]  /*51c0*/  HFMA2.MMA R183, -RZ, RZ, 0, 1.1920928955078125e-07 ;  /* 0x00000002ffb77435 */ /* 0x001fe200000001ff */
[----:B-1----:R-:W-:Y:S01]  /*51d0*/  FADD.FTZ R66, R67, R132 ;  /* 0x0000008443427221 */ /* 0x002fe20000010000 */
[----:B------:R-:W-:Y:S02]  /*51e0*/  MOV R132, 0x1f ;  /* 0x0000001f00847802 */ /* 0x000fe40000000f00 */
[----:B------:R-:W-:Y:S02]  /*51f0*/  MOV R185, 0xffffffff ;  /* 0xffffffff00b97802 */ /* 0x000fe40000000f00 */
[----:B------:R-:W-:Y:S02]  /*5200*/  MOV R64, 0x5220 ;  /* 0x0000522000407802 */ /* 0x000fe40000000f00 */
[----:B------:R-:W-:Y:S05]  /*5210*/  CALL.REL.NOINC `($__internal_22_$__cuda_sm70_shflsync_bfly_p) ;  /* 0x0000014000007944 */ /* 0x000fea0003c00000 */
[----:B0-----:R-:W-:Y:S01]  /*5220*/  HFMA2.MMA R183, -RZ, RZ, 0, 2.384185791015625e-07 ;  /* 0x00000004ffb77435 */ /* 0x001fe200000001ff */
[----:B-1----:R-:W-:Y:S01]  /*5230*/  FADD.FTZ R66, R66, R132 ;  /* 0x0000008442427221 */ /* 0x002fe20000010000 */
[----:B------:R-:W-:Y:S02]  /*5240*/  MOV R132, 0x1f ;  /* 0x0000001f00847802 */ /* 0x000fe40000000f00 */
[----:B------:R-:W-:-:S02]  /*5250*/  MOV R185, 0xffffffff ;  /* 0xffffffff00b97802 */ /* 0x000fc40000000f00 */
[----:B------:R-:W-:Y:S02]  /*5260*/  MOV R64, 0x5280 ;  /* 0x0000528000407802 */ /* 0x000fe40000000f00 */
[----:B------:R-:W-:Y:S05]  /*5270*/  CALL.REL.NOINC `($__internal_22_$__cuda_sm70_shflsync_bfly_p) ;  /* 0x000000e000007944 */ /* 0x000fea0003c00000 */
[----:B0-----:R-:W-:Y:S01]  /*5280*/  HFMA2.MMA R183, -RZ, RZ, 0, 4.76837158203125e-07 ;  /* 0x00000008ffb77435 */ /* 0x001fe200000001ff */
[----:B-1----:R-:W-:Y:S01]  /*5290*/  FADD.FTZ R66, R66, R132 ;  /* 0x0000008442427221 */ /* 0x002fe20000010000 */
[----:B------:R-:W-:Y:S02]  /*52a0*/  MOV R132, 0x1f ;  /* 0x0000001f00847802 */ /* 0x000fe40000000f00 */
[----:B------:R-:W-:Y:S02]  /*52b0*/  MOV R185, 0xffffffff ;  /* 0xffffffff00b97802 */ /* 0x000fe40000000f00 */
[----:B------:R-:W-:Y:S02]  /*52c0*/  MOV R64, 0x52e0 ;  /* 0x000052e000407802 */ /* 0x000fe40000000f00 */
[----:B------:R-:W-:Y:S05]  /*52d0*/  CALL.REL.NOINC `($__internal_22_$__cuda_sm70_shflsync_bfly_p) ;  /* 0x0000008000007944 */ /* 0x000fea0003c00000 */
[----:B-1----:R-:W-:Y:S01]  /*52e0*/  FADD.FTZ R181, R66, R132 ;  /* 0x0000008442b57221 */ /* 0x002fe20000010000 */
[----:B0-----:R-:W-:Y:S01]  /*52f0*/  HFMA2.MMA R183, -RZ, RZ, 0, 9.5367431640625e-07 ;  /* 0x00000010ffb77435 */ /* 0x001fe200000001ff */
[----:B------:R-:W-:Y:S02]  /*5300*/  MOV R132, 0x1f ;  /* 0x0000001f00847802 */ /* 0x000fe40000000f00 */
[----:B------:R-:W-:-:S02]  /*5310*/  MOV R185, 0xffffffff ;  /* 0xffffffff00b97802 */ /* 0x000fc40000000f00 */
[----:B------:R-:W-:Y:S02]  /*5320*/  MOV R66, R181 ;  /* 0x000000b500427202 */ /* 0x000fe40000000f00 */
[----:B------:R-:W-:Y:S02]  /*5330*/  MOV R64, 0x5350 ;  /* 0x0000535000407802 */ /* 0x000fe40000000f00 */
[----:B------:R-:W-:Y:S05]  /*5340*/  CALL.REL.NOINC `($__internal_22_$__cuda_sm70_shflsync_bfly_p) ;  /* 0x0000001000007944 */ /* 0x000fea0003c00000 */
[----:B01----:R-:W-:Y:S05]  /*5350*/  BRA `(.L_x_4611) ;  /* 0xffffea0000007947 */ /* 0x003fea000383ffff */
        .weak           $__internal_22_$__cuda_sm70_shflsync_bfly_p
        .type           $__internal_22_$__cuda_sm70_shflsync_bfly_p,@function
        .size           $__internal_22_$__cuda_sm70_shflsync_bfly_p,(.L_x_36110 - $__internal_22_$__cuda_sm70_shflsync_bfly_p)
$__internal_22_$__cuda_sm70_shflsync_bfly_p:
[----:B------:R-:W-:Y:S01]  /*5360*/  HFMA2.MMA R65, -RZ, RZ, 0, 0 ;  /* 0x00000000ff417435 */ /* 0x000fe200000001ff */
[----:B------:R-:W-:Y:S04]  /*5370*/  WARPSYNC R185 ;  /* 0x000000b900007348 */ /* 0x000fe80003800000 */
[----:B------:R0:W1:Y:S01]  /*5380*/  SHFL.BFLY PT, R132, R66, R183, R132 ;  /* 0x0c0000b742847389 */ /* 0x00006200000e0084 */
[----:B------:R-:W-:Y:S05]  /*5390*/  RET.REL.NODEC R64 `(_ZN10layer_norm13ln_fwd_kernelINS_13Kernel_traitsI6__halfS2_S2_S2_fjLj1280ELj1ELj4ELj1ELj16ENS_18Kernel_traits_baseILj1280ES2_S2_S2_S2_fjLj128EEEEELb0ELb1ELb1ELb0EEEvNS_9FwdParamsE) ;  /* 0xffffac6040007950 */ /* 0x000fea0003c3ffff */
.L_x_4612:
        /* <DEDUP_REMOVED lines=14> */
.L_x_36110:


//--------------------- .text._ZN10layer_norm13ln_fwd_kernelINS_13Kernel_traitsI6__halfS2_S2_S2_fjLj1280ELj1ELj4ELj1ELj16ENS_18Kernel_traits_baseILj1280ES2_S2_S2_S2_fjLj128EEEEELb0ELb1ELb1ELb1EEEvNS_9FwdParamsE --------------------------
	.section	.text._ZN10layer_norm13ln_fwd_kernelINS_13Kernel_traitsI6__halfS2_S2_S2_fjLj1280ELj1ELj4ELj1ELj16ENS_18Kernel_traits_baseILj1280ES2_S2_S2_S2_fjLj128EEEEELb0ELb1ELb1ELb1EEEvNS_9FwdParamsE,"ax",@progbits
	.sectioninfo	@"SHI_REGISTERS=182"
	.align	128
        .global         _ZN10layer_norm13ln_fwd_kernelINS_13Kernel_traitsI6__halfS2_S2_S2_fjLj1280ELj1ELj4ELj1ELj16ENS_18Kernel_traits_baseILj1280ES2_S2_S2_S2_fjLj128EEEEELb0ELb1ELb1ELb1EEEvNS_9FwdParamsE
        .type           _ZN10layer_norm13ln_fwd_kernelINS_13Kernel_traitsI6__halfS2_S2_S2_fjLj1280ELj1ELj4ELj1ELj16ENS_18Kernel_traits_baseILj1280ES2_S2_S2_S2_fjLj128EEEEELb0ELb1ELb1ELb1EEEvNS_9FwdParamsE,@function
        .size           _ZN10layer_norm13ln_fwd_kernelINS_13Kernel_traitsI6__halfS2_S2_S2_fjLj1280ELj1ELj4ELj1ELj16ENS_18Kernel_traits_baseILj1280ES2_S2_S2_S2_fjLj128EEEEELb0ELb1ELb1ELb1EEEvNS_9FwdParamsE,(.L_x_36111 - _ZN10layer_norm13ln_fwd_kernelINS_13Kernel_traitsI6__halfS2_S2_S2_fjLj1280ELj1ELj4ELj1ELj16ENS_18Kernel_traits_baseILj1280ES2_S2_S2_S2_fjLj128EEEEELb0ELb1ELb1ELb1EEEvNS_9FwdParamsE)
        .other          _ZN10layer_norm13ln_fwd_kernelINS_13Kernel_traitsI6__halfS2_S2_S2_fjLj1280ELj1ELj4ELj1ELj16ENS_18Kernel_traits_baseILj1280ES2_S2_S2_S2_fjLj128EEEEELb0ELb1ELb1ELb1EEEvNS_9FwdParamsE,@"STO_CUDA_ENTRY STV_DEFAULT"
_ZN10layer_norm13ln_fwd_kernelINS_13Kernel_traitsI6__halfS2_S2_S2_fjLj1280ELj1ELj4ELj1ELj16ENS_18Kernel_traits_baseILj1280ES2_S2_S2_S2_fjLj128EEEEELb0ELb1ELb1ELb1EEEvNS_9FwdParamsE:
.text._ZN10layer_norm13ln_fwd_kernelINS_13Kernel_traitsI6__halfS2_S2_S2_fjLj1280ELj1ELj4ELj1ELj16ENS_18Kernel_traits_baseILj1280ES2_S2_S2_S2_fjLj128EEEEELb0ELb1ELb1ELb1EEEvNS_9FwdParamsE:
        /* <DEDUP_REMOVED lines=89> */
[----:B------:R-:W-:Y:S02]  /*0590*/  HADD2.F32 R95, -RZ, R98.H0_H0 ;  /* 0x20000062ff5f7230 */ /* 0x000fe40000004100 */
[--C-:B------:R-:W-:Y:S02]  /*05a0*/  HADD2.F32 R97, -RZ, R99.reuse.H0_H0 ;  /* 0x20000063ff617230 */ /* 0x100fe40000004100 */
[----:B------:R-:W-:Y:S02]  /*05b0*/  HADD2.F32 R100, -RZ, R99.H1_H1 ;  /* 0x30000063ff647230 */ /* 0x000fe40000004100 */
[--C-:B----4-:R-:W-:Y:S02]  /*05c0*/  HADD2.F32 R132, -RZ, R6.reuse.H0_H0 ;  /* 0x20000006ff847230 */ /* 0x110fe40000004100 */
[----:B------:R-:W-:-:S02]  /*05d0*/  HADD2.F32 R135, -RZ, R6.H1_H1 ;  /* 0x30000006ff877230 */ /* 0x000fc40000004100 */
[--C-:B---3--:R-:W-:Y:S02]  /*05e0*/  HADD2.F32 R136, -RZ, R10.reuse.H0_H0 ;  /* 0x2000000aff887230 */ /* 0x108fe40000004100 */
[----:B------:R-:W-:Y:S02]  /*05f0*/  HADD2.F32 R141, -RZ, R10.H1_H1 ;  /* 0x3000000aff8d7230 */ /* 0x000fe40000004100 */
[--C-:B------:R-:W-:Y:S02]  /*0600*/  HADD2.F32 R140, -RZ, R14.reuse.H0_H0 ;  /* 0x2000000eff8c7230 */ /* 0x100fe40000004100 */
[----:B------:R-:W-:Y:S02]  /*0610*/  HADD2.F32 R147, -RZ, R14.H1_H1 ;  /* 0x3000000eff937230 */ /* 0x000fe40000004100 */
[--C-:B------:R-:W-:Y:S02]  /*0620*/  HADD2.F32 R144, -RZ, R18.reuse.H0_H0 ;  /* 0x20000012ff907230 */ /* 0x100fe40000004100 */
        /* <DEDUP_REMOVED lines=52> */
.L_x_4738:
        /* <DEDUP_REMOVED lines=32> */
.L_x_4614:
[----:B0----5:R-:W-:-:S05]  /*0b70*/  HADD2.F32 R2, -RZ, R28.H0_H0 ;  /* 0x2000001cff027230 */ /* 0x021fca0000004100 */
[----:B------:R-:W-:Y:S01]  /*0b80*/  FMUL.FTZ R13, R2, c[0x0][0x1ec] ;  /* 0x00007b00020d7a20 */ /* 0x000fe20000410000 */
[----:B------:R-:W-:-:S03]  /*0b90*/  @P0 HADD2.F32 R2, -RZ, R24.H0_H0 ;  /* 0x20000018ff020230 */ /* 0x000fc60000004100 */
[----:B------:R-:W-:-:S04]  /*0ba0*/  FMUL.FTZ R13, R0, R13 ;  /* 0x0000000d000d7220 */ /* 0x000fc80000410000 */
[----:B------:R-:W-:Y:S02]  /*0bb0*/  @P0 FADD.FTZ R13, R13, R2 ;  /* 0x000000020d0d0221 */ /* 0x000fe40000010000 */
.L_x_4615:
[----:B------:R-:W-:Y:S05]  /*0bc0*/  BSYNC B0 ;  /* 0x0000000000007941 */ /* 0x000fea0003800000 */
.L_x_4613:
[----:B------:R-:W-:Y:S01]  /*0bd0*/  BSSY B0, `(.L_x_4616) ;  /* 0x000000b000007945 */ /* 0x000fe20003800000 */
[----:B------:R-:W-:Y:S05]  /*0be0*/  @P2 BRA `(.L_x_4617) ;  /* 0x0000004000002947 */ /* 0x000fea0003800000 */
[----:B------:R-:W-:Y:S01]  /*0bf0*/  HFMA2.MMA R22, -RZ, RZ, 0, 0 ;  /* 0x00000000ff167435 */ /* 0x000fe200000001ff */
[----:B------:R-:W-:Y:S05]  /*0c00*/  @!P0 BRA `(.L_x_4618) ;  /* 0x0000007000008947 */ /* 0x000fea0003800000 */
[----:B-----5:R-:W-:Y:S01]  /*0c10*/  HADD2.F32 R22, -RZ, R24.H1_H1 ;  /* 0x30000018ff167230 */ /* 0x020fe20000004100 */
[----:B------:R-:W-:Y:S05]  /*0c20*/  BRA `(.L_x_4618) ;  /* 0x0000005000007947 */ /* 0x000fea0003800000 */
.L_x_4617:
[----:B-----5:R-:W-:Y:S02]  /*0c30*/  HADD2.F32 R2, -RZ, R28.H1_H1 ;  /* 0x3000001cff027230 */ /* 0x020fe40000004100 */
[----:B------:R-:W-:-:S03]  /*0c40*/  @P0 HADD2.F32 R9, -RZ, R24.H1_H1 ;  /* 0x30000018ff090230 */ /* 0x000fc60000004100 */
[----:B------:R-:W-:-:S04]  /*0c50*/  FMUL.FTZ R3, R2, c[0x0][0x1ec] ;  /* 0x00007b0002037a20 */ /* 0x000fc80000410000 */
[----:B------:R-:W-:-:S04]  /*0c60*/  FMUL.FTZ R22, R94, R3 ;  /* 0x000000035e167220 */ /* 0x000fc80000410000 */
[----:B------:R-:W-:Y:S02]  /*0c70*/  @P0 FADD.FTZ R22, R22, R9 ;  /* 0x0000000916160221 */ /* 0x000fe40000010000 */
.L_x_4618:
[----:B------:R-:W-:Y:S05]  /*0c80*/  BSYNC B0 ;  /* 0x0000000000007941 */ /* 0x000fea0003800000 */
.L_x_4616:
[----:B------:R-:W-:Y:S01]  /*0c90*/  BSSY B0, `(.L_x_4619) ;  /* 0x000000b000007945 */ /* 0x000fe20003800000 */
[----:B------:R-:W-:Y:S05]  /*0ca0*/  @P2 BRA `(.L_x_4620) ;  /* 0x0000004000002947 */ /* 0x000fea0003800000 */
[----:B------:R-:W-:Y:S01]  /*0cb0*/  MOV R17, RZ ;  /* 0x000000ff00117202 */ /* 0x000fe20000000f00 */
[----:B------:R-:W-:Y:S05]  /*0cc0*/  @!P0 BRA `(.L_x_4621) ;  /* 0x0000007000008947 */ /* 0x000fea0003800000 */
[----:B-----5:R-:W-:Y:S01]  /*0cd0*/  HADD2.F32 R17, -RZ, R25.H0_H0 ;  /* 0x20000019ff117230 */ /* 0x020fe20000004100 */
[----:B------:R-:W-:Y:S05]  /*0ce0*/  BRA `(.L_x_4621) ;  /* 0x0000005000007947 */ /* 0x000fea0003800000 */
.L_x_4620:
[----:B-----5:R-:W-:Y:S02]  /*0cf0*/  HADD2.F32 R2, -RZ, R29.H0_H0 ;  /* 0x2000001dff027230 */ /* 0x020fe40000004100 */
[----:B------:R-:W-:-:S03]  /*0d00*/  @P0 HADD2.F32 R8, -RZ, R25.H0_H0 ;  /* 0x20000019ff080230 */ /* 0x000fc60000004100 */
[----:B------:R-:W-:-:S04]  /*0d10*/  FMUL.FTZ R2, R2, c[0x0][0x1ec] ;  /* 0x00007b0002027a20 */ /* 0x000fc80000410000 */
[----:B------:R-:W-:-:S04]  /*0d20*/  FMUL.FTZ R17, R93, R2 ;  /* 0x000000025d117220 */ /* 0x000fc80000410000 */
[----:B------:R-:W-:Y:S02]  /*0d30*/  @P0 FADD.FTZ R17, R17, R8 ;  /* 0x0000000811110221 */ /* 0x000fe40000010000 */
.L_x_4621:
[----:B------:R-:W-:Y:S05]  /*0d40*/  BSYNC B0 ;  /* 0x0000000000007941 */ /* 0x000fea0003800000 */
.L_x_4619:
[----:B------:R-:W-:Y:S01]  /*0d50*/  BSSY B0, `(.L_x_4622) ;  /* 0x000000b000007945 */ /* 0x000fe20003800000 */
[----:B------:R-:W-:Y:S05]  /*0d60*/  @P2 BRA `(.L_x_4623) ;  /* 0x0000004000002947 */ /* 0x000fea0003800000 */
[----:B------:R-:W-:Y:S01]  /*0d70*/  HFMA2.MMA R36, -RZ, RZ, 0, 0 ;  /* 0x00000000ff247435 */ /* 0x000fe200000001ff */
[----:B------:R-:W-:Y:S05]  /*0d80*/  @!P0 BRA `(.L_x_4624) ;  /* 0x0000007000008947 */ /* 0x000fea0003800000 */
[----:B-----5:R-:W-:Y:S01]  /*0d90*/  HADD2.F32 R36, -RZ, R25.H1_H1 ;  /* 0x30000019ff247230 */ /* 0x020fe20000004100 */
[----:B------:R-:W-:Y:S05]  /*0da0*/  BRA `(.L_x_4624) ;  /* 0x0000005000007947 */ /* 0x000fea0003800000 */
.L_x_4623:
[----:B-----5:R-:W-:Y:S02]  /*0db0*/  HADD2.F32 R2, -RZ, R29.H1_H1 ;  /* 0x3000001dff027230 */ /* 0x020fe40000004100 */
[----:B------:R-:W-:-:S03]  /*0dc0*/  @P0 HADD2.F32 R9, -RZ, R25.H1_H1 ;  /* 0x30000019ff090230 */ /* 0x000fc60000004100 */
[----:B------:R-:W-:-:S04]  /*0dd0*/  FMUL.FTZ R3, R2, c[0x0][0x1ec] ;  /* 0x00007b0002037a20 */ /* 0x000fc80000410000 */
[----:B------:R-:W-:-:S04]  /*0de0*/  FMUL.FTZ R36, R96, R3 ;  /* 0x0000000360247220 */ /* 0x000fc80000410000 */
[----:B------:R-:W-:Y:S02]  /*0df0*/  @P0 FADD.FTZ R36, R36, R9 ;  /* 0x0000000924240221 */ /* 0x000fe40000010000 */
.L_x_4624:
[----:B------:R-:W-:Y:S05]  /*0e00*/  BSYNC B0 ;  /* 0x0000000000007941 */ /* 0x000fea0003800000 */
.L_x_4622:
[----:B------:R-:W-:Y:S01]  /*0e10*/  BSSY B0, `(.L_x_4625) ;  /* 0x000000b000007945 */ /* 0x000fe20003800000 */
[----:B------:R-:W-:Y:S05]  /*0e20*/  @P2 BRA `(.L_x_4626) ;  /* 0x0000004000002947 */ /* 0x000fea0003800000 */
[----:B------:R-:W-:Y:S01]  /*0e30*/  MOV R37, RZ ;  /* 0x000000ff00257202 */ /* 0x000fe20000000f00 */
[----:B------:R-:W-:Y:S05]  /*0e40*/  @!P0 BRA `(.L_x_4627) ;  /* 0x0000007000008947 */ /* 0x000fea0003800000 */
[----:B-----5:R-:W-:Y:S01]  /*0e50*/  HADD2.F32 R37, -RZ, R26.H0_H0 ;  /* 0x2000001aff257230 */ /* 0x020fe20000004100 */
[----:B------:R-:W-:Y:S05]  /*0e60*/  BRA `(.L_x_4627) ;  /* 0x0000005000007947 */ /* 0x000fea0003800000 */
.L_x_4626:
[----:B-----5:R-:W-:Y:S02]  /*0e70*/  HADD2.F32 R2, -RZ, R30.H0_H0 ;  /* 0x2000001eff027230 */ /* 0x020fe40000004100 */
[----:B------:R-:W-:-:S03]  /*0e80*/  @P0 HADD2.F32 R8, -RZ, R26.H0_H0 ;  /* 0x2000001aff080230 */ /* 0x000fc60000004100 */
[----:B------:R-:W-:-:S04]  /*0e90*/  FMUL.FTZ R2, R2, c[0x0][0x1ec] ;  /* 0x00007b0002027a20 */ /* 0x000fc80000410000 */
[----:B------:R-:W-:-:S04]  /*0ea0*/  FMUL.FTZ R37, R95, R2 ;  /* 0x000000025f257220 */ /* 0x000fc80000410000 */
[----:B------:R-:W-:Y:S02]  /*0eb0*/  @P0 FADD.FTZ R37, R37, R8 ;  /* 0x0000000825250221 */ /* 0x000fe40000010000 */
.L_x_4627:
[----:B------:R-:W-:Y:S05]  /*0ec0*/  BSYNC B0 ;  /* 0x0000000000007941 */ /* 0x000fea0003800000 */
.L_x_4625:
[----:B------:R-:W-:Y:S01]  /*0ed0*/  BSSY B0, `(.L_x_4628) ;  /* 0x000000b000007945 */ /* 0x000fe20003800000 */
[----:B------:R-:W-:Y:S05]  /*0ee0*/  @P2 BRA `(.L_x_4629) ;  /* 0x0000004000002947 */ /* 0x000fea0003800000 */
[----:B------:R-:W-:Y:S01]  /*0ef0*/  HFMA2.MMA R38, -RZ, RZ, 0, 0 ;  /* 0x00000000ff267435 */ /* 0x000fe200000001ff */
[----:B------:R-:W-:Y:S05]  /*0f00*/  @!P0 BRA `(.L_x_4630) ;  /* 0x0000007000008947 */ /* 0x000fea0003800000 */
[----:B-----5:R-:W-:Y:S01]  /*0f10*/  HADD2.F32 R38, -RZ, R26.H1_H1 ;  /* 0x3000001aff267230 */ /* 0x020fe20000004100 */
[----:B------:R-:W-:Y:S05]  /*0f20*/  BRA `(.L_x_4630) ;  /* 0x0000005000007947 */ /* 0x000fea0003800000 */
.L_x_4629:
[----:B-----5:R-:W-:Y:S02]  /*0f30*/  HADD2.F32 R2, -RZ, R30.H1_H1 ;  /* 0x3000001eff027230 */ /* 0x020fe40000004100 */
[----:B------:R-:W-:-:S03]  /*0f40*/  @P0 HADD2.F32 R9, -RZ, R26.H1_H1 ;  /* 0x3000001aff090230 */ /* 0x000fc60000004100 */
[----:B------:R-:W-:-:S04]  /*0f50*/  FMUL.FTZ R3, R2, c[0x0][0x1ec] ;  /* 0x00007b0002037a20 */ /* 0x000fc80000410000 */
[----:B------:R-:W-:-:S04]  /*0f60*/  FMUL.FTZ R38, R98, R3 ;  /* 0x0000000362267220 */ /* 0x000fc80000410000 */
[----:B------:R-:W-:Y:S02]  /*0f70*/  @P0 FADD.FTZ R38, R38, R9 ;  /* 0x0000000926260221 */ /* 0x000fe40000010000 */
.L_x_4630:
[----:B------:R-:W-:Y:S05]  /*0f80*/  BSYNC B0 ;  /* 0x0000000000007941 */ /* 0x000fea0003800000 */
.L_x_4628:
[----:B------:R-:W-:Y:S01]  /*0f90*/  BSSY B0, `(.L_x_4631) ;  /* 0x000000b000007945 */ /* 0x000fe20003800000 */
[----:B------:R-:W-:Y:S05]  /*0fa0*/  @P2 BRA `(.L_x_4632) ;  /* 0x0000004000002947 */ /* 0x000fea0003800000 */
[----:B------:R-:W-:Y:S01]  /*0fb0*/  MOV R39, RZ ;  /* 0x000000ff00277202 */ /* 0x000fe20000000f00 */
[----:B------:R-:W-:Y:S05]  /*0fc0*/  @!P0 BRA `(.L_x_4633) ;  /* 0x0000007000008947 */ /* 0x000fea0003800000 */
[----:B-----5:R-:W-:Y:S01]  /*0fd0*/  HADD2.F32 R39, -RZ, R27.H0_H0 ;  /* 0x2000001bff277230 */ /* 0x020fe20000004100 */
[----:B------:R-:W-:Y:S05]  /*0fe0*/  BRA `(.L_x_4633) ;  /* 0x0000005000007947 */ /* 0x000fea0003800000 */
.L_x_4632:
[----:B-----5:R-:W-:Y:S02]  /*0ff0*/  HADD2.F32 R2, -RZ, R31.H0_H0 ;  /* 0x2000001fff027230 */ /* 0x020fe40000004100 */
[----:B------:R-:W-:-:S03]  /*1000*/  @P0 HADD2.F32 R8, -RZ, R27.H0_H0 ;  /* 0x2000001bff080230 */ /* 0x000fc60000004100 */
[----:B------:R-:W-:-:S04]  /*1010*/  FMUL.FTZ R2, R2, c[0x0][0x1ec] ;  /* 0x00007b0002027a20 */ /* 0x000fc80000410000 */
[----:B------:R-:W-:-:S04]  /*1020*/  FMUL.FTZ R39, R97, R2 ;  /* 0x0000000261277220 */ /* 0x000fc80000410000 */
[----:B------:R-:W-:Y:S02]  /*1030*/  @P0 FADD.FTZ R39, R39, R8 ;  /* 0x0000000827270221 */ /* 0x000fe40000010000 */
.L_x_4633:
[----:B------:R-:W-:Y:S05]  /*1040*/  BSYNC B0 ;  /* 0x0000000000007941 */ /* 0x000fea0003800000 */
.L_x_4631:
[----:B------:R-:W-:Y:S01]  /*1050*/  BSSY B0, `(.L_x_4634) ;  /* 0x000000b000007945 */ /* 0x000fe20003800000 */
[----:B------:R-:W-:Y:S05]  /*1060*/  @P2 BRA `(.L_x_4635) ;  /* 0x0000004000002947 */ /* 0x000fea0003800000 */
[----:B------:R-:W-:Y:S01]  /*1070*/  HFMA2.MMA R40, -RZ, RZ, 0, 0 ;  /* 0x00000000ff287435 */ /* 0x000fe200000001ff */
[----:B------:R-:W-:Y:S05]  /*1080*/  @!P0 BRA `(.L_x_4636) ;  /* 0x0000007000008947 */ /* 0x000fea0003800000 */
[----:B-----5:R-:W-:Y:S01]  /*1090*/  HADD2.F32 R40, -RZ, R27.H1_H1 ;  /* 0x3000001bff287230 */ /* 0x020fe20000004100 */
[----:B------:R-:W-:Y:S05]  /*10a0*/  BRA `(.L_x_4636) ;  /* 0x0000005000007947 */ /* 0x000fea0003800000 */
.L_x_4635:
[----:B-----5:R-:W-:Y:S02]  /*10b0*/  HADD2.F32 R2, -RZ, R31.H1_H1 ;  /* 0x3000001fff027230 */ /* 0x020fe40000004100 */
[----:B------:R-:W-:-:S03]  /*10c0*/  @P0 HADD2.F32 R9, -RZ, R27.H1_H1 ;  /* 0x3000001bff090230 */ /* 0x000fc60000004100 */
[----:B------:R-:W-:-:S04]  /*10d0*/  FMUL.FTZ R3, R2, c[0x0][0x1ec] ;  /* 0x00007b0002037a20 */ /* 0x000fc80000410000 */
[----:B------:R-:W-:-:S04]  /*10e0*/  FMUL.FTZ R40, R100, R3 ;  /* 0x0000000364287220 */ /* 0x000fc80000410000 */
[----:B------:R-:W-:Y:S02]  /*10f0*/  @P0 FADD.FTZ R40, R40, R9 ;  /* 0x0000000928280221 */ /* 0x000fe40000010000 */
.L_x_4636:
[----:B------:R-:W-:Y:S05]  /*1100*/  BSYNC B0 ;  /* 0x0000000000007941 */ /* 0x000fea0003800000 */
.L_x_4634:
[----:B------:R-:W-:Y:S02]  /*1110*/  MOV R170, 0x10 ;  /* 0x0000001000aa7802 */ /* 0x000fe40000000f00 */
[----:B------:R-:W-:Y:S02]  /*1120*/  @P1 IADD3 R9, R164, 0x20, RZ ;  /* 0x00000020a4091810 */ /* 0x000fe40007ffe0ff */
[C---:B------:R-:W-:Y:S01]  /*1130*/  IADD3 R49, R173.reuse, 0x20, RZ ;  /* 0x00000020ad317810 */ /* 0x040fe20007ffe0ff */
[-C--:B------:R-:W-:Y:S01]  /*1140*/  IMAD.WIDE.U32 R2, R173, R170.reuse, c[0x0][0x188] ;  /* 0x00006200ad027625 */ /* 0x080fe200078e00aa */
        /* <DEDUP_REMOVED lines=15> */
.L_x_4638:
[----:B0----5:R-:W-:Y:S02]  /*1240*/  HADD2.F32 R2, -RZ, R28.H0_H0 ;  /* 0x2000001cff027230 */ /* 0x021fe40000004100 */
[----:B------:R-:W-:-:S03]  /*1250*/  @P0 HADD2.F32 R8, -RZ, R24.H0_H0 ;  /* 0x20000018ff080230 */ /* 0x000fc60000004100 */
[----:B------:R-:W-:-:S04]  /*1260*/  FMUL.FTZ R2, R2, c[0x0][0x1ec] ;  /* 0x00007b0002027a20 */ /* 0x000fc80000410000 */
[----:B------:R-:W-:-:S04]  /*1270*/  FMUL.FTZ R41, R99, R2 ;  /* 0x0000000263297220 */ /* 0x000fc80000410000 */
[----:B------:R-:W-:Y:S02]  /*1280*/  @P0 FADD.FTZ R41, R8, R41 ;  /* 0x0000002908290221 */ /* 0x000fe40000010000 */
.L_x_4639:
[----:B------:R-:W-:Y:S05]  /*1290*/  BSYNC B0 ;  /* 0x0000000000007941 */ /* 0x000fea0003800000 */
.L_x_4637:
[----:B------:R-:W-:Y:S01]  /*12a0*/  BSSY B0, `(.L_x_4640) ;  /* 0x000000b000007945 */ /* 0x000fe20003800000 */
[----:B------:R-:W-:Y:S05]  /*12b0*/  @P2 BRA `(.L_x_4641) ;  /* 0x0000004000002947 */ /* 0x000fea0003800000 */
[----:B------:R-:W-:Y:S01]  /*12c0*/  MOV R42, RZ ;  /* 0x000000ff002a7202 */ /* 0x000fe20000000f00 */
[----:B------:R-:W-:Y:S05]  /*12d0*/  @!P0 BRA `(.L_x_4642) ;  /* 0x0000007000008947 */ /* 0x000fea0003800000 */
[----:B-----5:R-:W-:Y:S01]  /*12e0*/  HADD2.F32 R42, -RZ, R24.H1_H1 ;  /* 0x30000018ff2a7230 */ /* 0x020fe20000004100 */
[----:B------:R-:W-:Y:S05]  /*12f0*/  BRA `(.L_x_4642) ;  /* 0x0000005000007947 */ /* 0x000fea0003800000 */
.L_x_4641:
[----:B0----5:R-:W-:Y:S02]  /*1300*/  HADD2.F32 R2, -RZ, R28.H1_H1 ;  /* 0x3000001cff027230 */ /* 0x021fe40000004100 */
[----:B------:R-:W-:-:S03]  /*1310*/  @P0 HADD2.F32 R9, -RZ, R24.H1_H1 ;  /* 0x30000018ff090230 */ /* 0x000fc60000004100 */
[----:B------:R-:W-:-:S04]  /*1320*/  FMUL.FTZ R3, R2, c[0x0][0x1ec] ;  /* 0x00007b0002037a20 */ /* 0x000fc80000410000 */
[----:B------:R-:W-:-:S04]  /*1330*/  FMUL.FTZ R42, R102, R3 ;  /* 0x00000003662a7220 */ /* 0x000fc80000410000 */
[----:B------:R-:W-:Y:S02]  /*1340*/  @P0 FADD.FTZ R42, R9, R42 ;  /* 0x0000002a092a0221 */ /* 0x000fe40000010000 */
.L_x_4642:
[----:B------:R-:W-:Y:S05]  /*1350*/  BSYNC B0 ;  /* 0x0000000000007941 */ /* 0x000fea0003800000 */
.L_x_4640:
[----:B------:R-:W-:Y:S01]  /*1360*/  BSSY B0, `(.L_x_4643) ;  /* 0x000000b000007945 */ /* 0x000fe20003800000 */
[----:B------:R-:W-:Y:S05]  /*1370*/  @P2 BRA `(.L_x_4644) ;  /* 0x0000004000002947 */ /* 0x000fea0003800000 */
[----:B------:R-:W-:Y:S01]  /*1380*/  HFMA2.MMA R43, -RZ, RZ, 0, 0 ;  /* 0x00000000ff2b7435 */ /* 0x000fe200000001ff */
[----:B------:R-:W-:Y:S05]  /*1390*/  @!P0 BRA `(.L_x_4645) ;  /* 0x0000007000008947 */ /* 0x000fea0003800000 */
[----:B-----5:R-:W-:Y:S01]  /*13a0*/  HADD2.F32 R43, -RZ, R25.H0_H0 ;  /* 0x20000019ff2b7230 */ /* 0x020fe20000004100 */
[----:B------:R-:W-:Y:S05]  /*13b0*/  BRA `(.L_x_4645) ;  /* 0x0000005000007947 */ /* 0x000fea0003800000 */
.L_x_4644:
[----:B0----5:R-:W-:Y:S02]  /*13c0*/  HADD2.F32 R2, -RZ, R29.H0_H0 ;  /* 0x2000001dff027230 */ /* 0x021fe40000004100 */
[----:B------:R-:W-:-:S03]  /*13d0*/  @P0 HADD2.F32 R8, -RZ, R25.H0_H0 ;  /* 0x20000019ff080230 */ /* 0x000fc60000004100 */
[----:B------:R-:W-:-:S04]  /*13e0*/  FMUL.FTZ R2, R2, c[0x0][0x1ec] ;  /* 0x00007b0002027a20 */ /* 0x000fc80000410000 */
[----:B------:R-:W-:-:S04]  /*13f0*/  FMUL.FTZ R43, R101, R2 ;  /* 0x00000002652b7220 */ /* 0x000fc80000410000 */
[----:B------:R-:W-:Y:S02]  /*1400*/  @P0 FADD.FTZ R43, R8, R43 ;  /* 0x0000002b082b0221 */ /* 0x000fe40000010000 */
.L_x_4645:
[----:B------:R-:W-:Y:S05]  /*1410*/  BSYNC B0 ;  /* 0x0000000000007941 */ /* 0x000fea0003800000 */
.L_x_4643:
[----:B------:R-:W-:Y:S01]  /*1420*/  BSSY B0, `(.L_x_4646) ;  /* 0x000000b000007945 */ /* 0x000fe20003800000 */
[----:B------:R-:W-:Y:S05]  /*1430*/  @P2 BRA `(.L_x_4647) ;  /* 0x0000004000002947 */ /* 0x000fea0003800000 */
[----:B------:R-:W-:Y:S01]  /*1440*/  MOV R44, RZ ;  /* 0x000000ff002c7202 */ /* 0x000fe20000000f00 */
[----:B------:R-:W-:Y:S05]  /*1450*/  @!P0 BRA `(.L_x_4648) ;  /* 0x0000007000008947 */ /* 0x000fea0003800000 */
[----:B-----5:R-:W-:Y:S01]  /*1460*/  HADD2.F32 R44, -RZ, R25.H1_H1 ;  /* 0x30000019ff2c7230 */ /* 0x020fe20000004100 */
[----:B------:R-:W-:Y:S05]  /*1470*/  BRA `(.L_x_4648) ;  /* 0x0000005000007947 */ /* 0x000fea0003800000 */
.L_x_4647:
[----:B0----5:R-:W-:Y:S02]  /*1480*/  HADD2.F32 R2, -RZ, R29.H1_H1 ;  /* 0x3000001dff027230 */ /* 0x021fe40000004100 */
[----:B------:R-:W-:-:S03]  /*1490*/  @P0 HADD2.F32 R9, -RZ, R25.H1_H1 ;  /* 0x30000019ff090230 */ /* 0x000fc60000004100 */
[----:B------:R-:W-:-:S04]  /*14a0*/  FMUL.FTZ R3, R2, c[0x0][0x1ec] ;  /* 0x00007b0002037a20 */ /* 0x000fc80000410000 */
[----:B------:R-:W-:-:S04]  /*14b0*/  FMUL.FTZ R44, R104, R3 ;  /* 0x00000003682c7220 */ /* 0x000fc80000410000 */
[----:B------:R-:W-:Y:S02]  /*14c0*/  @P0 FADD.FTZ R44, R9, R44 ;  /* 0x0000002c092c0221 */ /* 0x000fe40000010000 */
.L_x_4648:
[----:B------:R-:W-:Y:S05]  /*14d0*/  BSYNC B0 ;  /* 0x0000000000007941 */ /* 0x000fea0003800000 */
.L_x_4646:
[----:B------:R-:W-:Y:S01]  /*14e0*/  BSSY B0, `(.L_x_4649) ;  /* 0x000000b000007945 */ /* 0x000fe20003800000 */
[----:B------:R-:W-:Y:S05]  /*14f0*/  @P2 BRA `(.L_x_4650) ;  /* 0x0000004000002947 */ /* 0x000fea0003800000 */
[----:B------:R-:W-:Y:S01]  /*1500*/  HFMA2.MMA R45, -RZ, RZ, 0, 0 ;  /* 0x00000000ff2d7435 */ /* 0x000fe200000001ff */
[----:B------:R-:W-:Y:S05]  /*1510*/  @!P0 BRA `(.L_x_4651) ;  /* 0x0000007000008947 */ /* 0x000fea0003800000 */
[----:B-----5:R-:W-:Y:S01]  /*1520*/  HADD2.F32 R45, -RZ, R26.H0_H0 ;  /* 0x2000001aff2d7230 */ /* 0x020fe20000004100 */
[----:B------:R-:W-:Y:S05]  /*1530*/  BRA `(.L_x_4651) ;  /* 0x0000005000007947 */ /* 0x000fea0003800000 */
.L_x_4650:
[----:B0----5:R-:W-:Y:S02]  /*1540*/  HADD2.F32 R2, -RZ, R30.H0_H0 ;  /* 0x2000001eff027230 */ /* 0x021fe40000004100 */
[----:B------:R-:W-:-:S03]  /*1550*/  @P0 HADD2.F32 R8, -RZ, R26.H0_H0 ;  /* 0x2000001aff080230 */ /* 0x000fc60000004100 */
[----:B------:R-:W-:-:S04]  /*1560*/  FMUL.FTZ R2, R2, c[0x0][0x1ec] ;  /* 0x00007b0002027a20 */ /* 0x000fc80000410000 */
[----:B------:R-:W-:-:S04]  /*1570*/  FMUL.FTZ R45, R103, R2 ;  /* 0x00000002672d7220 */ /* 0x000fc80000410000 */
[----:B------:R-:W-:Y:S02]  /*1580*/  @P0 FADD.FTZ R45, R8, R45 ;  /* 0x0000002d082d0221 */ /* 0x000fe40000010000 */
.L_x_4651:
[----:B------:R-:W-:Y:S05]  /*1590*/  BSYNC B0 ;  /* 0x0000000000007941 */ /* 0x000fea0003800000 */
.L_x_4649:
[----:B------:R-:W-:Y:S01]  /*15a0*/  BSSY B0, `(.L_x_4652) ;  /* 0x000000b000007945 */ /* 0x000fe20003800000 */
[----:B------:R-:W-:Y:S05]  /*15b0*/  @P2 BRA `(.L_x_4653) ;  /* 0x0000004000002947 */ /* 0x000fea0003800000 */
[----:B------:R-:W-:Y:S01]  /*15c0*/  MOV R46, RZ ;  /* 0x000000ff002e7202 */ /* 0x000fe20000000f00 */
[----:B------:R-:W-:Y:S05]  /*15d0*/  @!P0 BRA `(.L_x_4654) ;  /* 0x0000007000008947 */ /* 0x000fea0003800000 */
[----:B-----5:R-:W-:Y:S01]  /*15e0*/  HADD2.F32 R46, -RZ, R26.H1_H1 ;  /* 0x3000001aff2e7230 */ /* 0x020fe20000004100 */
[----:B------:R-:W-:Y:S05]  /*15f0*/  BRA `(.L_x_4654) ;  /* 0x0000005000007947 */ /* 0x000fea0003800000 */
.L_x_4653:
[----:B0----5:R-:W-:Y:S02]  /*1600*/  HADD2.F32 R2, -RZ, R30.H1_H1 ;  /* 0x3000001eff027230 */ /* 0x021fe40000004100 */
[----:B------:R-:W-:-:S03]  /*1610*/  @P0 HADD2.F32 R9, -RZ, R26.H1_H1 ;  /* 0x3000001aff090230 */ /* 0x000fc60000004100 */
[----:B------:R-:W-:-:S04]  /*1620*/  FMUL.FTZ R3, R2, c[0x0][0x1ec] ;  /* 0x00007b0002037a20 */ /* 0x000fc80000410000 */
[----:B------:R-:W-:-:S04]  /*1630*/  FMUL.FTZ R46, R106, R3 ;  /* 0x000000036a2e7220 */ /* 0x000fc80000410000 */
[----:B------:R-:W-:Y:S02]  /*1640*/  @P0 FADD.FTZ R46, R9, R46 ;  /* 0x0000002e092e0221 */ /* 0x000fe40000010000 */
.L_x_4654:
[----:B------:R-:W-:Y:S05]  /*1650*/  BSYNC B0 ;  /* 0x0000000000007941 */ /* 0x000fea0003800000 */
.L_x_4652:
[----:B------:R-:W-:Y:S01]  /*1660*/  BSSY B0, `(.L_x_4655) ;  /* 0x000000b000007945 */ /* 0x000fe20003800000 */
[----:B------:R-:W-:Y:S05]  /*1670*/  @P2 BRA `(.L_x_4656) ;  /* 0x0000004000002947 */ /* 0x000fea0003800000 */
[----:B------:R-:W-:Y:S01]  /*1680*/  HFMA2.MMA R47, -RZ, RZ, 0, 0 ;  /* 0x00000000ff2f7435 */ /* 0x000fe200000001ff */
[----:B------:R-:W-:Y:S05]  /*1690*/  @!P0 BRA `(.L_x_4657) ;  /* 0x0000007000008947 */ /* 0x000fea0003800000 */
[----:B-----5:R-:W-:Y:S01]  /*16a0*/  HADD2.F32 R47, -RZ, R27.H0_H0 ;  /* 0x2000001bff2f7230 */ /* 0x020fe20000004100 */
[----:B------:R-:W-:Y:S05]  /*16b0*/  BRA `(.L_x_4657) ;  /* 0x0000005000007947 */ /* 0x000fea0003800000 */
.L_x_4656:
[----:B0----5:R-:W-:Y:S02]  /*16c0*/  HADD2.F32 R2, -RZ, R31.H0_H0 ;  /* 0x2000001fff027230 */ /* 0x021fe40000004100 */
[----:B------:R-:W-:-:S03]  /*16d0*/  @P0 HADD2.F32 R8, -RZ, R27.H0_H0 ;  /* 0x2000001bff080230 */ /* 0x000fc60000004100 */
[----:B------:R-:W-:-:S04]  /*16e0*/  FMUL.FTZ R2, R2, c[0x0][0x1ec] ;  /* 0x00007b0002027a20 */ /* 0x000fc80000410000 */
[----:B------:R-:W-:-:S04]  /*16f0*/  FMUL.FTZ R47, R105, R2 ;  /* 0x00000002692f7220 */ /* 0x000fc80000410000 */
[----:B------:R-:W-:Y:S02]  /*1700*/  @P0 FADD.FTZ R47, R8, R47 ;  /* 0x0000002f082f0221 */ /* 0x000fe40000010000 */
.L_x_4657:
[----:B------:R-:W-:Y:S05]  /*1710*/  BSYNC B0 ;  /* 0x0000000000007941 */ /* 0x000fea0003800000 */
.L_x_4655:
[----:B------:R-:W-:Y:S01]  /*1720*/  BSSY B0, `(.L_x_4658) ;  /* 0x000000b000007945 */ /* 0x000fe20003800000 */
[----:B------:R-:W-:Y:S05]  /*1730*/  @P2 BRA `(.L_x_4659) ;  /* 0x0000004000002947 */ /* 0x000fea0003800000 */
[----:B------:R-:W-:Y:S01]  /*1740*/  MOV R48, RZ ;  /* 0x000000ff00307202 */ /* 0x000fe20000000f00 */
[----:B------:R-:W-:Y:S05]  /*1750*/  @!P0 BRA `(.L_x_4660) ;  /* 0x0000007000008947 */ /* 0x000fea0003800000 */
[----:B-----5:R-:W-:Y:S01]  /*1760*/  HADD2.F32 R48, -RZ, R27.H1_H1 ;  /* 0x3000001bff307230 */ /* 0x020fe20000004100 */
[----:B------:R-:W-:Y:S05]  /*1770*/  BRA `(.L_x_4660) ;  /* 0x0000005000007947 */ /* 0x000fea0003800000 */
.L_x_4659:
[----:B0----5:R-:W-:Y:S02]  /*1780*/  HADD2.F32 R2, -RZ, R31.H1_H1 ;  /* 0x3000001fff027230 */ /* 0x021fe40000004100 */
[----:B------:R-:W-:-:S03]  /*1790*/  @P0 HADD2.F32 R9, -RZ, R27.H1_H1 ;  /* 0x3000001bff090230 */ /* 0x000fc60000004100 */
[----:B------:R-:W-:-:S04]  /*17a0*/  FMUL.FTZ R3, R2, c[0x0][0x1ec] ;  /* 0x00007b0002037a20 */ /* 0x000fc80000410000 */
[----:B------:R-:W-:-:S04]  /*17b0*/  FMUL.FTZ R48, R108, R3 ;  /* 0x000000036c307220 */ /* 0x000fc80000410000 */
[----:B------:R-:W-:Y:S02]  /*17c0*/  @P0 FADD.FTZ R48, R9, R48 ;  /* 0x0000003009300221 */ /* 0x000fe40000010000 */
.L_x_4660:
[----:B------:R-:W-:Y:S05]  /*17d0*/  BSYNC B0 ;  /* 0x0000000000007941 */ /* 0x000fea0003800000 */
.L_x_4658:
[----:B0-----:R-:W-:Y:S01]  /*17e0*/  @P1 IADD3 R9, R164, 0x40, RZ ;  /* 0x00000040a4091810 */ /* 0x001fe20007ffe0ff */
[-C--:B------:R-:W-:Y:S01]  /*17f0*/  IMAD.WIDE.U32 R2, R49, R170.reuse, c[0x0][0x188] ;  /* 0x0000620031027625 */ /* 0x080fe200078e00aa */
[----:B------:R-:W-:Y:S02]  /*1800*/  IADD3 R165, R173, 0x40, RZ ;  /* 0x00000040ada57810 */ /* 0x000fe40007ffe0ff */
[----:B------:R-:W-:Y:S01]  /*1810*/  F2FP.PACK_AB R35, R48, R47 ;  /* 0x0000002f3023723e */ /* 0x000fe200000000ff */
[-C--:B------:R-:W-:Y:S01]  /*1820*/  @P1 IMAD.WIDE.U32 R8, R9, R170.reuse, c[0x0][0x170] ;  /* 0x00005c0009081625 */ /* 0x080fe200078e00aa */
        /* <DEDUP_REMOVED lines=13> */
.L_x_4662:
[----:B0----5:R-:W-:Y:S02]  /*1900*/  HADD2.F32 R2, -RZ, R28.H0_H0 ;  /* 0x2000001cff027230 */ /* 0x021fe40000004100 */
[----:B------:R-:W-:-:S03]  /*1910*/  @P0 HADD2.F32 R8, -RZ, R24.H0_H0 ;  /* 0x20000018ff080230 */ /* 0x000fc60000004100 */
[----:B------:R-:W-:-:S04]  /*1920*/  FMUL.FTZ R2, R2, c[0x0][0x1ec] ;  /* 0x00007b0002027a20 */ /* 0x000fc80000410000 */
[----:B------:R-:W-:-:S04]  /*1930*/  FMUL.FTZ R49, R107, R2 ;  /* 0x000000026b317220 */ /* 0x000fc80000410000 */
[----:B------:R-:W-:Y:S02]  /*1940*/  @P0 FADD.FTZ R49, R8, R49 ;  /* 0x0000003108310221 */ /* 0x000fe40000010000 */
.L_x_4663:
[----:B------:R-:W-:Y:S05]  /*1950*/  BSYNC B0 ;  /* 0x0000000000007941 */ /* 0x000fea0003800000 */
.L_x_4661:
[----:B------:R-:W-:Y:S01]  /*1960*/  BSSY B0, `(.L_x_4664) ;  /* 0x000000b000007945 */ /* 0x000fe20003800000 */
[----:B------:R-:W-:Y:S05]  /*1970*/  @P2 BRA `(.L_x_4665) ;  /* 0x0000004000002947 */ /* 0x000fea0003800000 */
[----:B------:R-:W-:Y:S01]  /*1980*/  MOV R50, RZ ;  /* 0x000000ff00327202 */ /* 0x000fe20000000f00 */
[----:B------:R-:W-:Y:S05]  /*1990*/  @!P0 BRA `(.L_x_4666) ;  /* 0x0000007000008947 */ /* 0x000fea0003800000 */
[----:B-----5:R-:W-:Y:S01]  /*19a0*/  HADD2.F32 R50, -RZ, R24.H1_H1 ;  /* 0x30000018ff327230 */ /* 0x020fe20000004100 */
[----:B------:R-:W-:Y:S05]  /*19b0*/  BRA `(.L_x_4666) ;  /* 0x0000005000007947 */ /* 0x000fea0003800000 */
.L_x_4665:
[----:B0----5:R-:W-:Y:S02]  /*19c0*/  HADD2.F32 R2, -RZ, R28.H1_H1 ;  /* 0x3000001cff027230 */ /* 0x021fe40000004100 */
[----:B------:R-:W-:-:S03]  /*19d0*/  @P0 HADD2.F32 R9, -RZ, R24.H1_H1 ;  /* 0x30000018ff090230 */ /* 0x000fc60000004100 */
[----:B------:R-:W-:-:S04]  /*19e0*/  FMUL.FTZ R3, R2, c[0x0][0x1ec] ;  /* 0x00007b0002037a20 */ /* 0x000fc80000410000 */
[----:B------:R-:W-:-:S04]  /*19f0*/  FMUL.FTZ R50, R110, R3 ;  /* 0x000000036e327220 */ /* 0x000fc80000410000 */
[----:B------:R-:W-:Y:S02]  /*1a00*/  @P0 FADD.FTZ R50, R9, R50 ;  /* 0x0000003209320221 */ /* 0x000fe40000010000 */
.L_x_4666:
[----:B------:R-:W-:Y:S05]  /*1a10*/  BSYNC B0 ;  /* 0x0000000000007941 */ /* 0x000fea0003800000 */
.L_x_4664:
[----:B------:R-:W-:Y:S01]  /*1a20*/  BSSY B0, `(.L_x_4667) ;  /* 0x000000b000007945 */ /* 0x000fe20003800000 */
[----:B------:R-:W-:Y:S05]  /*1a30*/  @P2 BRA `(.L_x_4668) ;  /* 0x0000004000002947 */ /* 0x000fea0003800000 */
[----:B------:R-:W-:Y:S01]  /*1a40*/  HFMA2.MMA R51, -RZ, RZ, 0, 0 ;  /* 0x00000000ff337435 */ /* 0x000fe200000001ff */
[----:B------:R-:W-:Y:S05]  /*1a50*/  @!P0 BRA `(.L_x_4669) ;  /* 0x0000007000008947 */ /* 0x000fea0003800000 */
[----:B-----5:R-:W-:Y:S01]  /*1a60*/  HADD2.F32 R51, -RZ, R25.H0_H0 ;  /* 0x20000019ff337230 */ /* 0x020fe20000004100 */
[----:B------:R-:W-:Y:S05]  /*1a70*/  BRA `(.L_x_4669) ;  /* 0x0000005000007947 */ /* 0x000fea0003800000 */
.L_x_4668:
[----:B0----5:R-:W-:Y:S02]  /*1a80*/  HADD2.F32 R2, -RZ, R29.H0_H0 ;  /* 0x2000001dff027230 */ /* 0x021fe40000004100 */
[----:B------:R-:W-:-:S03]  /*1a90*/  @P0 HADD2.F32 R8, -RZ, R25.H0_H0 ;  /* 0x20000019ff080230 */ /* 0x000fc60000004100 */
[----:B------:R-:W-:-:S04]  /*1aa0*/  FMUL.FTZ R2, R2, c[0x0][0x1ec] ;  /* 0x00007b0002027a20 */ /* 0x000fc80000410000 */
[----:B------:R-:W-:-:S04]  /*1ab0*/  FMUL.FTZ R51, R109, R2 ;  /* 0x000000026d337220 */ /* 0x000fc80000410000 */
[----:B------:R-:W-:Y:S02]  /*1ac0*/  @P0 FADD.FTZ R51, R8, R51 ;  /* 0x0000003308330221 */ /* 0x000fe40000010000 */
.L_x_4669:
[----:B------:R-:W-:Y:S05]  /*1ad0*/  BSYNC B0 ;  /* 0x0000000000007941 */ /* 0x000fea0003800000 */
.L_x_4667:
[----:B------:R-:W-:Y:S01]  /*1ae0*/  BSSY B0, `(.L_x_4670) ;  /* 0x000000b000007945 */ /* 0x000fe20003800000 */
[----:B------:R-:W-:Y:S05]  /*1af0*/  @P2 BRA `(.L_x_4671) ;  /* 0x0000004000002947 */ /* 0x000fea0003800000 */
[----:B------:R-:W-:Y:S01]  /*1b00*/  MOV R150, RZ ;  /* 0x000000ff00967202 */ /* 0x000fe20000000f00 */
[----:B------:R-:W-:Y:S05]  /*1b10*/  @!P0 BRA `(.L_x_4672) ;  /* 0x0000007000008947 */ /* 0x000fea0003800000 */
[----:B-----5:R-:W-:Y:S01]  /*1b20*/  HADD2.F32 R150, -RZ, R25.H1_H1 ;  /* 0x30000019ff967230 */ /* 0x020fe20000004100 */
[----:B------:R-:W-:Y:S05]  /*1b30*/  BRA `(.L_x_4672) ;  /* 0x0000005000007947 */ /* 0x000fea0003800000 */
.L_x_4671:
[----:B0----5:R-:W-:Y:S02]  /*1b40*/  HADD2.F32 R2, -RZ, R29.H1_H1 ;  /* 0x3000001dff027230 */ /* 0x021fe40000004100 */
[----:B------:R-:W-:-:S03]  /*1b50*/  @P0 HADD2.F32 R9, -RZ, R25.H1_H1 ;  /* 0x30000019ff090230 */ /* 0x000fc60000004100 */
[----:B------:R-:W-:-:S04]  /*1b60*/  FMUL.FTZ R3, R2, c[0x0][0x1ec] ;  /* 0x00007b0002037a20 */ /* 0x000fc80000410000 */
[----:B------:R-:W-:-:S04]  /*1b70*/  FMUL.FTZ R150, R112, R3 ;  /* 0x0000000370967220 */ /* 0x000fc80000410000 */
[----:B------:R-:W-:Y:S02]  /*1b80*/  @P0 FADD.FTZ R150, R9, R150 ;  /* 0x0000009609960221 */ /* 0x000fe40000010000 */
.L_x_4672:
[----:B------:R-:W-:Y:S05]  /*1b90*/  BSYNC B0 ;  /* 0x0000000000007941 */ /* 0x000fea0003800000 */
.L_x_4670:
[----:B------:R-:W-:Y:S01]  /*1ba0*/  BSSY B0, `(.L_x_4673) ;  /* 0x000000b000007945 */ /* 0x000fe20003800000 */
[----:B------:R-:W-:Y:S05]  /*1bb0*/  @P2 BRA `(.L_x_4674) ;  /* 0x0000004000002947 */ /* 0x000fea0003800000 */
[----:B------:R-:W-:Y:S01]  /*1bc0*/  HFMA2.MMA R152, -RZ, RZ, 0, 0 ;  /* 0x00000000ff987435 */ /* 0x000fe200000001ff */
[----:B------:R-:W-:Y:S05]  /*1bd0*/  @!P0 BRA `(.L_x_4675) ;  /* 0x0000007000008947 */ /* 0x000fea0003800000 */
[----:B-----5:R-:W-:Y:S01]  /*1be0*/  HADD2.F32 R152, -RZ, R26.H0_H0 ;  /* 0x2000001aff987230 */ /* 0x020fe20000004100 */
[----:B------:R-:W-:Y:S05]  /*1bf0*/  BRA `(.L_x_4675) ;  /* 0x0000005000007947 */ /* 0x000fea0003800000 */
.L_x_4674:
[----:B0----5:R-:W-:Y:S02]  /*1c00*/  HADD2.F32 R2, -RZ, R30.H0_H0 ;  /* 0x2000001eff027230 */ /* 0x021fe40000004100 */
[----:B------:R-:W-:-:S03]  /*1c10*/  @P0 HADD2.F32 R3, -RZ, R26.H0_H0 ;  /* 0x2000001aff030230 */ /* 0x000fc60000004100 */
[----:B------:R-:W-:-:S04]  /*1c20*/  FMUL.FTZ R2, R2, c[0x0][0x1ec] ;  /* 0x00007b0002027a20 */ /* 0x000fc80000410000 */
[----:B------:R-:W-:-:S04]  /*1c30*/  FMUL.FTZ R152, R111, R2 ;  /* 0x000000026f987220 */ /* 0x000fc80000410000 */
[----:B------:R-:W-:Y:S02]  /*1c40*/  @P0 FADD.FTZ R152, R3, R152 ;  /* 0x0000009803980221 */ /* 0x000fe40000010000 */
.L_x_4675:
[----:B------:R-:W-:Y:S05]  /*1c50*/  BSYNC B0 ;  /* 0x0000000000007941 */ /* 0x000fea0003800000 */
.L_x_4673:
[----:B------:R-:W-:Y:S01]  /*1c60*/  BSSY B0, `(.L_x_4676) ;  /* 0x000000b000007945 */ /* 0x000fe20003800000 */
[----:B------:R-:W-:Y:S05]  /*1c70*/  @P2 BRA `(.L_x_4677) ;  /* 0x0000004000002947 */ /* 0x000fea0003800000 */
[----:B------:R-:W-:Y:S01]  /*1c80*/  MOV R161, RZ ;  /* 0x000000ff00a17202 */ /* 0x000fe20000000f00 */
[----:B------:R-:W-:Y:S05]  /*1c90*/  @!P0 BRA `(.L_x_4678) ;  /* 0x0000007000008947 */ /* 0x000fea0003800000 */
[----:B-----5:R-:W-:Y:S01]  /*1ca0*/  HADD2.F32 R161, -RZ, R26.H1_H1 ;  /* 0x3000001affa17230 */ /* 0x020fe20000004100 */
[----:B------:R-:W-:Y:S05]  /*1cb0*/  BRA `(.L_x_4678) ;  /* 0x0000005000007947 */ /* 0x000fea0003800000 */
.L_x_4677:
[----:B0----5:R-:W-:-:S05]  /*1cc0*/  HADD2.F32 R2, -RZ, R30.H1_H1 ;  /* 0x3000001eff027230 */ /* 0x021fca0000004100 */
[----:B------:R-:W-:Y:S01]  /*1cd0*/  FMUL.FTZ R161, R2, c[0x0][0x1ec] ;  /* 0x00007b0002a17a20 */ /* 0x000fe20000410000 */
[----:B------:R-:W-:-:S03]  /*1ce0*/  @P0 HADD2.F32 R2, -RZ, R26.H1_H1 ;  /* 0x3000001aff020230 */ /* 0x000fc60000004100 */
[----:B------:R-:W-:-:S04]  /*1cf0*/  FMUL.FTZ R161, R114, R161 ;  /* 0x000000a172a17220 */ /* 0x000fc80000410000 */
[----:B------:R-:W-:Y:S02]  /*1d00*/  @P0 FADD.FTZ R161, R2, R161 ;  /* 0x000000a102a10221 */ /* 0x000fe40000010000 */
.L_x_4678:
[----:B------:R-:W-:Y:S05]  /*1d10*/  BSYNC B0 ;  /* 0x0000000000007941 */ /* 0x000fea0003800000 */
.L_x_4676:
[----:B------:R-:W-:Y:S01]  /*1d20*/  BSSY B0, `(.L_x_4679) ;  /* 0x000000b000007945 */ /* 0x000fe20003800000 */
[----:B------:R-:W-:Y:S05]  /*1d30*/  @P2 BRA `(.L_x_4680) ;  /* 0x0000004000002947 */ /* 0x000fea0003800000 */
[----:B------:R-:W-:Y:S01]  /*1d40*/  HFMA2.MMA R154, -RZ, RZ, 0, 0 ;  /* 0x00000000ff9a7435 */ /* 0x000fe200000001ff */
[----:B------:R-:W-:Y:S05]  /*1d50*/  @!P0 BRA `(.L_x_4681) ;  /* 0x0000007000008947 */ /* 0x000fea0003800000 */
[----:B-----5:R-:W-:Y:S01]  /*1d60*/  HADD2.F32 R154, -RZ, R27.H0_H0 ;  /* 0x2000001bff9a7230 */ /* 0x020fe20000004100 */
[----:B------:R-:W-:Y:S05]  /*1d70*/  BRA `(.L_x_4681) ;  /* 0x0000005000007947 */ /* 0x000fea0003800000 */
.L_x_4680:
[----:B0----5:R-:W-:Y:S02]  /*1d80*/  HADD2.F32 R2, -RZ, R31.H0_H0 ;  /* 0x2000001fff027230 */ /* 0x021fe40000004100 */
[----:B------:R-:W-:-:S03]  /*1d90*/  @P0 HADD2.F32 R3, -RZ, R27.H0_H0 ;  /* 0x2000001bff030230 */ /* 0x000fc60000004100 */
[----:B------:R-:W-:-:S04]  /*1da0*/  FMUL.FTZ R2, R2, c[0x0][0x1ec] ;  /* 0x00007b0002027a20 */ /* 0x000fc80000410000 */
[----:B------:R-:W-:-:S04]  /*1db0*/  FMUL.FTZ R154, R113, R2 ;  /* 0x00000002719a7220 */ /* 0x000fc80000410000 */
[----:B------:R-:W-:Y:S02]  /*1dc0*/  @P0 FADD.FTZ R154, R3, R154 ;  /* 0x0000009a039a0221 */ /* 0x000fe40000010000 */
.L_x_4681:
[----:B------:R-:W-:Y:S05]  /*1dd0*/  BSYNC B0 ;  /* 0x0000000000007941 */ /* 0x000fea0003800000 */
.L_x_4679:
[----:B------:R-:W-:Y:S01]  /*1de0*/  BSSY B0, `(.L_x_4682) ;  /* 0x000000b000007945 */ /* 0x000fe20003800000 */
[----:B------:R-:W-:Y:S05]  /*1df0*/  @P2 BRA `(.L_x_4683) ;  /* 0x0000004000002947 */ /* 0x000fea0003800000 */
[----:B------:R-:W-:Y:S01]  /*1e00*/  MOV R163, RZ ;  /* 0x000000ff00a37202 */ /* 0x000fe20000000f00 */
[----:B------:R-:W-:Y:S05]  /*1e10*/  @!P0 BRA `(.L_x_4684) ;  /* 0x0000007000008947 */ /* 0x000fea0003800000 */
[----:B-----5:R-:W-:Y:S01]  /*1e20*/  HADD2.F32 R163, -RZ, R27.H1_H1 ;  /* 0x3000001bffa37230 */ /* 0x020fe20000004100 */
[----:B------:R-:W-:Y:S05]  /*1e30*/  BRA `(.L_x_4684) ;  /* 0x0000005000007947 */ /* 0x000fea0003800000 */
.L_x_4683:
[----:B0----5:R-:W-:-:S05]  /*1e40*/  HADD2.F32 R2, -RZ, R31.H1_H1 ;  /* 0x3000001fff027230 */ /* 0x021fca0000004100 */
[----:B------:R-:W-:Y:S01]  /*1e50*/  FMUL.FTZ R163, R2, c[0x0][0x1ec] ;  /* 0x00007b0002a37a20 */ /* 0x000fe20000410000 */
[----:B------:R-:W-:-:S03]  /*1e60*/  @P0 HADD2.F32 R2, -RZ, R27.H1_H1 ;  /* 0x3000001bff020230 */ /* 0x000fc60000004100 */
[----:B------:R-:W-:-:S04]  /*1e70*/  FMUL.FTZ R163, R116, R163 ;  /* 0x000000a374a37220 */ /* 0x000fc80000410000 */
[----:B------:R-:W-:Y:S02]  /*1e80*/  @P0 FADD.FTZ R163, R2, R163 ;  /* 0x000000a302a30221 */ /* 0x000fe40000010000 */
.L_x_4684:
[----:B------:R-:W-:Y:S05]  /*1e90*/  BSYNC B0 ;  /* 0x0000000000007941 */ /* 0x000fea0003800000 */
.L_x_4682:
[----:B0-----:R-:W-:Y:S01]  /*1ea0*/  @P1 IADD3 R9, R164, 0x60, RZ ;  /* 0x00000060a4091810 */ /* 0x001fe20007ffe0ff */
        /* <DEDUP_REMOVED lines=17> */
.L_x_4686:
[----:B0----5:R-:W-:Y:S02]  /*1fc0*/  HADD2.F32 R2, -RZ, R28.H0_H0 ;  /* 0x2000001cff027230 */ /* 0x021fe40000004100 */
[----:B------:R-:W-:-:S03]  /*1fd0*/  @P0 HADD2.F32 R3, -RZ, R24.H0_H0 ;  /* 0x20000018ff030230 */ /* 0x000fc60000004100 */
[----:B------:R-:W-:-:S04]  /*1fe0*/  FMUL.FTZ R2, R2, c[0x0][0x1ec] ;  /* 0x00007b0002027a20 */ /* 0x000fc80000410000 */
[----:B------:R-:W-:-:S04]  /*1ff0*/  FMUL.FTZ R156, R115, R2 ;  /* 0x00000002739c7220 */ /* 0x000fc80000410000 */
[----:B------:R-:W-:Y:S02]  /*2000*/  @P0 FADD.FTZ R156, R3, R156 ;  /* 0x0000009c039c0221 */ /* 0x000fe40000010000 */
.L_x_4687:
[----:B------:R-:W-:Y:S05]  /*2010*/  BSYNC B0 ;  /* 0x0000000000007941 */ /* 0x000fea0003800000 */
.L_x_4685:
[----:B------:R-:W-:Y:S01]  /*2020*/  BSSY B0, `(.L_x_4688) ;  /* 0x000000b000007945 */ /* 0x000fe20003800000 */
[----:B------:R-:W-:Y:S05]  /*2030*/  @P2 BRA `(.L_x_4689) ;  /* 0x0000004000002947 */ /* 0x000fea0003800000 */
[----:B------:R-:W-:Y:S01]  /*2040*/  MOV R165, RZ ;  /* 0x000000ff00a57202 */ /* 0x000fe20000000f00 */
[----:B------:R-:W-:Y:S05]  /*2050*/  @!P0 BRA `(.L_x_4690) ;  /* 0x0000007000008947 */ /* 0x000fea0003800000 */
[----:B-----5:R-:W-:Y:S01]  /*2060*/  HADD2.F32 R165, -RZ, R24.H1_H1 ;  /* 0x30000018ffa57230 */ /* 0x020fe20000004100 */
[----:B------:R-:W-:Y:S05]  /*2070*/  BRA `(.L_x_4690) ;  /* 0x0000005000007947 */ /* 0x000fea0003800000 */
.L_x_4689:
[----:B0----5:R-:W-:-:S05]  /*2080*/  HADD2.F32 R2, -RZ, R28.H1_H1 ;  /* 0x3000001cff027230 */ /* 0x021fca0000004100 */
[----:B------:R-:W-:Y:S01]  /*2090*/  FMUL.FTZ R165, R2, c[0x0][0x1ec] ;  /* 0x00007b0002a57a20 */ /* 0x000fe20000410000 */
[----:B------:R-:W-:-:S03]  /*20a0*/  @P0 HADD2.F32 R2, -RZ, R24.H1_H1 ;  /* 0x30000018ff020230 */ /* 0x000fc60000004100 */
[----:B------:R-:W-:-:S04]  /*20b0*/  FMUL.FTZ R165, R118, R165 ;  /* 0x000000a576a57220 */ /* 0x000fc80000410000 */
[----:B------:R-:W-:Y:S02]  /*20c0*/  @P0 FADD.FTZ R165, R2, R165 ;  /* 0x000000a502a50221 */ /* 0x000fe40000010000 */
.L_x_4690:
[----:B------:R-:W-:Y:S05]  /*20d0*/  BSYNC B0 ;  /* 0x0000000000007941 */ /* 0x000fea0003800000 */
.L_x_4688:
[----:B------:R-:W-:Y:S01]  /*20e0*/  BSSY B0, `(.L_x_4691) ;  /* 0x000000b000007945 */ /* 0x000fe20003800000 */
[----:B------:R-:W-:Y:S05]  /*20f0*/  @P2 BRA `(.L_x_4692) ;  /* 0x0000004000002947 */ /* 0x000fea0003800000 */
[----:B------:R-:W-:Y:S01]  /*2100*/  HFMA2.MMA R158, -RZ, RZ, 0, 0 ;  /* 0x00000000ff9e7435 */ /* 0x000fe200000001ff */
[----:B------:R-:W-:Y:S05]  /*2110*/  @!P0 BRA `(.L_x_4693) ;  /* 0x0000007000008947 */ /* 0x000fea0003800000 */
[----:B-----5:R-:W-:Y:S01]  /*2120*/  HADD2.F32 R158, -RZ, R25.H0_H0 ;  /* 0x20000019ff9e7230 */ /* 0x020fe20000004100 */
[----:B------:R-:W-:Y:S05]  /*2130*/  BRA `(.L_x_4693) ;  /* 0x0000005000007947 */ /* 0x000fea0003800000 */
.L_x_4692:
[----:B0----5:R-:W-:Y:S02]  /*2140*/  HADD2.F32 R2, -RZ, R29.H0_H0 ;  /* 0x2000001dff027230 */ /* 0x021fe40000004100 */
[----:B------:R-:W-:-:S03]  /*2150*/  @P0 HADD2.F32 R3, -RZ, R25.H0_H0 ;  /* 0x20000019ff030230 */ /* 0x000fc60000004100 */
[----:B------:R-:W-:-:S04]  /*2160*/  FMUL.FTZ R2, R2, c[0x0][0x1ec] ;  /* 0x00007b0002027a20 */ /* 0x000fc80000410000 */
[----:B------:R-:W-:-:S04]  /*2170*/  FMUL.FTZ R158, R117, R2 ;  /* 0x00000002759e7220 */ /* 0x000fc80000410000 */
[----:B------:R-:W-:Y:S02]  /*2180*/  @P0 FADD.FTZ R158, R3, R158 ;  /* 0x0000009e039e0221 */ /* 0x000fe40000010000 */
.L_x_4693:
[----:B------:R-:W-:Y:S05]  /*2190*/  BSYNC B0 ;  /* 0x0000000000007941 */ /* 0x000fea0003800000 */
.L_x_4691:
[----:B------:R-:W-:Y:S01]  /*21a0*/  BSSY B0, `(.L_x_4694) ;  /* 0x000000b000007945 */ /* 0x000fe20003800000 */
[----:B------:R-:W-:Y:S05]  /*21b0*/  @P2 BRA `(.L_x_4695) ;  /* 0x0000004000002947 */ /* 0x000fea0003800000 */
[----:B------:R-:W-:Y:S01]  /*21c0*/  MOV R167, RZ ;  /* 0x000000ff00a77202 */ /* 0x000fe20000000f00 */
[----:B------:R-:W-:Y:S05]  /*21d0*/  @!P0 BRA `(.L_x_4696) ;  /* 0x0000007000008947 */ /* 0x000fea0003800000 */
[----:B-----5:R-:W-:Y:S01]  /*21e0*/  HADD2.F32 R167, -RZ, R25.H1_H1 ;  /* 0x30000019ffa77230 */ /* 0x020fe20000004100 */
[----:B------:R-:W-:Y:S05]  /*21f0*/  BRA `(.L_x_4696) ;  /* 0x0000005000007947 */ /* 0x000fea0003800000 */
.L_x_4695:
[----:B0----5:R-:W-:-:S05]  /*2200*/  HADD2.F32 R2, -RZ, R29.H1_H1 ;  /* 0x3000001dff027230 */ /* 0x021fca0000004100 */
[----:B------:R-:W-:Y:S01]  /*2210*/  FMUL.FTZ R167, R2, c[0x0][0x1ec] ;  /* 0x00007b0002a77a20 */ /* 0x000fe20000410000 */
[----:B------:R-:W-:-:S03]  /*2220*/  @P0 HADD2.F32 R2, -RZ, R25.H1_H1 ;  /* 0x30000019ff020230 */ /* 0x000fc60000004100 */
[----:B------:R-:W-:-:S04]  /*2230*/  FMUL.FTZ R167, R120, R167 ;  /* 0x000000a778a77220 */ /* 0x000fc80000410000 */
[----:B------:R-:W-:Y:S02]  /*2240*/  @P0 FADD.FTZ R167, R2, R167 ;  /* 0x000000a702a70221 */ /* 0x000fe40000010000 */
.L_x_4696:
[----:B------:R-:W-:Y:S05]  /*2250*/  BSYNC B0 ;  /* 0x0000000000007941 */ /* 0x000fea0003800000 */
.L_x_4694:
[----:B------:R-:W-:Y:S01]  /*2260*/  BSSY B0, `(.L_x_4697) ;  /* 0x000000b000007945 */ /* 0x000fe20003800000 */
[----:B------:R-:W-:Y:S05]  /*2270*/  @P2 BRA `(.L_x_4698) ;  /* 0x0000004000002947 */ /* 0x000fea0003800000 */
[----:B------:R-:W-:Y:S01]  /*2280*/  HFMA2.MMA R160, -RZ, RZ, 0, 0 ;  /* 0x00000000ffa07435 */ /* 0x000fe200000001ff */
[----:B------:R-:W-:Y:S05]  /*2290*/  @!P0 BRA `(.L_x_4699) ;  /* 0x0000007000008947 */ /* 0x000fea0003800000 */
[----:B-----5:R-:W-:Y:S01]  /*22a0*/  HADD2.F32 R160, -RZ, R26.H0_H0 ;  /* 0x2000001affa07230 */ /* 0x020fe20000004100 */
[----:B------:R-:W-:Y:S05]  /*22b0*/  BRA `(.L_x_4699) ;  /* 0x0000005000007947 */ /* 0x000fea0003800000 */
.L_x_4698:
[----:B0----5:R-:W-:Y:S02]  /*22c0*/  HADD2.F32 R2, -RZ, R30.H0_H0 ;  /* 0x2000001eff027230 */ /* 0x021fe40000004100 */
[----:B------:R-:W-:-:S03]  /*22d0*/  @P0 HADD2.F32 R3, -RZ, R26.H0_H0 ;  /* 0x2000001aff030230 */ /* 0x000fc60000004100 */
[----:B------:R-:W-:-:S04]  /*22e0*/  FMUL.FTZ R2, R2, c[0x0][0x1ec] ;  /* 0x00007b0002027a20 */ /* 0x000fc80000410000 */
[----:B------:R-:W-:-:S04]  /*22f0*/  FMUL.FTZ R160, R119, R2 ;  /* 0x0000000277a07220 */ /* 0x000fc80000410000 */
[----:B------:R-:W-:Y:S02]  /*2300*/  @P0 FADD.FTZ R160, R3, R160 ;  /* 0x000000a003a00221 */ /* 0x000fe40000010000 */
.L_x_4699:
[----:B------:R-:W-:Y:S05]  /*2310*/  BSYNC B0 ;  /* 0x0000000000007941 */ /* 0x000fea0003800000 */
.L_x_4697:
[----:B------:R-:W-:Y:S01]  /*2320*/  BSSY B0, `(.L_x_4700) ;  /* 0x000000b000007945 */ /* 0x000fe20003800000 */
[----:B------:R-:W-:Y:S05]  /*2330*/  @P2 BRA `(.L_x_4701) ;  /* 0x0000004000002947 */ /* 0x000fea0003800000 */
[----:B------:R-:W-:Y:S01]  /*2340*/  MOV R169, RZ ;  /* 0x000000ff00a97202 */ /* 0x000fe20000000f00 */
[----:B------:R-:W-:Y:S05]  /*2350*/  @!P0 BRA `(.L_x_4702) ;  /* 0x0000007000008947 */ /* 0x000fea0003800000 */
[----:B-----5:R-:W-:Y:S01]  /*2360*/  HADD2.F32 R169, -RZ, R26.H1_H1 ;  /* 0x3000001affa97230 */ /* 0x020fe20000004100 */
[----:B------:R-:W-:Y:S05]  /*2370*/  BRA `(.L_x_4702) ;  /* 0x0000005000007947 */ /* 0x000fea0003800000 */
.L_x_4701:
[----:B0----5:R-:W-:-:S05]  /*2380*/  HADD2.F32 R2, -RZ, R30.H1_H1 ;  /* 0x3000001eff027230 */ /* 0x021fca0000004100 */
[----:B------:R-:W-:Y:S01]  /*2390*/  FMUL.FTZ R169, R2, c[0x0][0x1ec] ;  /* 0x00007b0002a97a20 */ /* 0x000fe20000410000 */
[----:B------:R-:W-:-:S03]  /*23a0*/  @P0 HADD2.F32 R2, -RZ, R26.H1_H1 ;  /* 0x3000001aff020230 */ /* 0x000fc60000004100 */
[----:B------:R-:W-:-:S04]  /*23b0*/  FMUL.FTZ R169, R122, R169 ;  /* 0x000000a97aa97220 */ /* 0x000fc80000410000 */
[----:B------:R-:W-:Y:S02]  /*23c0*/  @P0 FADD.FTZ R169, R2, R169 ;  /* 0x000000a902a90221 */ /* 0x000fe40000010000 */
.L_x_4702:
[----:B------:R-:W-:Y:S05]  /*23d0*/  BSYNC B0 ;  /* 0x0000000000007941 */ /* 0x000fea0003800000 */
.L_x_4700:
[----:B------:R-:W-:Y:S01]  /*23e0*/  BSSY B0, `(.L_x_4703) ;  /* 0x000000b000007945 */ /* 0x000fe20003800000 */
[----:B------:R-:W-:Y:S05]  /*23f0*/  @P2 BRA `(.L_x_4704) ;  /* 0x0000004000002947 */ /* 0x000fea0003800000 */
[----:B------:R-:W-:Y:S01]  /*2400*/  HFMA2.MMA R162, -RZ, RZ, 0, 0 ;  /* 0x00000000ffa27435 */ /* 0x000fe200000001ff */
[----:B------:R-:W-:Y:S05]  /*2410*/  @!P0 BRA `(.L_x_4705) ;  /* 0x0000007000008947 */ /* 0x000fea0003800000 */
[----:B-----5:R-:W-:Y:S01]  /*2420*/  HADD2.F32 R162, -RZ, R27.H0_H0 ;  /* 0x2000001bffa27230 */ /* 0x020fe20000004100 */
[----:B------:R-:W-:Y:S05]  /*2430*/  BRA `(.L_x_4705) ;  /* 0x0000005000007947 */ /* 0x000fea0003800000 */
.L_x_4704:
[----:B0----5:R-:W-:Y:S02]  /*2440*/  HADD2.F32 R2, -RZ, R31.H0_H0 ;  /* 0x2000001fff027230 */ /* 0x021fe40000004100 */
[----:B------:R-:W-:-:S03]  /*2450*/  @P0 HADD2.F32 R3, -RZ, R27.H0_H0 ;  /* 0x2000001bff030230 */ /* 0x000fc60000004100 */
[----:B------:R-:W-:-:S04]  /*2460*/  FMUL.FTZ R2, R2, c[0x0][0x1ec] ;  /* 0x00007b0002027a20 */ /* 0x000fc80000410000 */
[----:B------:R-:W-:-:S04]  /*2470*/  FMUL.FTZ R162, R121, R2 ;  /* 0x0000000279a27220 */ /* 0x000fc80000410000 */
[----:B------:R-:W-:Y:S02]  /*2480*/  @P0 FADD.FTZ R162, R3, R162 ;  /* 0x000000a203a20221 */ /* 0x000fe40000010000 */
.L_x_4705:
[----:B------:R-:W-:Y:S05]  /*2490*/  BSYNC B0 ;  /* 0x0000000000007941 */ /* 0x000fea0003800000 */
.L_x_4703:
[----:B------:R-:W-:Y:S01]  /*24a0*/  BSSY B0, `(.L_x_4706) ;  /* 0x000000b000007945 */ /* 0x000fe20003800000 */
[----:B------:R-:W-:Y:S05]  /*24b0*/  @P2 BRA `(.L_x_4707) ;  /* 0x0000004000002947 */ /* 0x000fea0003800000 */
[----:B------:R-:W-:Y:S01]  /*24c0*/  MOV R171, RZ ;  /* 0x000000ff00ab7202 */ /* 0x000fe20000000f00 */
[----:B------:R-:W-:Y:S05]  /*24d0*/  @!P0 BRA `(.L_x_4708) ;  /* 0x0000007000008947 */ /* 0x000fea0003800000 */
[----:B-----5:R-:W-:Y:S01]  /*24e0*/  HADD2.F32 R171, -RZ, R27.H1_H1 ;  /* 0x3000001bffab7230 */ /* 0x020fe20000004100 */
[----:B------:R-:W-:Y:S05]  /*24f0*/  BRA `(.L_x_4708) ;  /* 0x0000005000007947 */ /* 0x000fea0003800000 */
.L_x_4707:
[----:B0----5:R-:W-:-:S05]  /*2500*/  HADD2.F32 R2, -RZ, R31.H1_H1 ;  /* 0x3000001fff027230 */ /* 0x021fca0000004100 */
[----:B------:R-:W-:Y:S01]  /*2510*/  FMUL.FTZ R171, R2, c[0x0][0x1ec] ;  /* 0x00007b0002ab7a20 */ /* 0x000fe20000410000 */
[----:B------:R-:W-:-:S03]  /*2520*/  @P0 HADD2.F32 R2, -RZ, R27.H1_H1 ;  /* 0x3000001bff020230 */ /* 0x000fc60000004100 */
[----:B------:R-:W-:-:S04]  /*2530*/  FMUL.FTZ R171, R124, R171 ;  /* 0x000000ab7cab7220 */ /* 0x000fc80000410000 */
[----:B------:R-:W-:Y:S02]  /*2540*/  @P0 FADD.FTZ R171, R2, R171 ;  /* 0x000000ab02ab0221 */ /* 0x000fe40000010000 */
.L_x_4708:
[----:B------:R-:W-:Y:S05]  /*2550*/  BSYNC B0 ;  /* 0x0000000000007941 */ /* 0x000fea0003800000 */
.L_x_4706:
[----:B------:R-:W-:Y:S01]  /*2560*/  IADD3 R179, R173, 0x80, RZ ;  /* 0x00000080adb37810 */ /* 0x000fe20007ffe0ff */
[----:B0-----:R-:W-:Y:S01]  /*2570*/  IMAD.WIDE.U32 R2, R175, R170, c[0x0][0x188] ;  /* 0x00006200af027625 */ /* 0x001fe200078e00aa */
[----:B------:R-:W-:Y:S02]  /*2580*/  @P1 IADD3 R9, R164, 0x80, RZ ;  /* 0x00000080a4091810 */ /* 0x000fe40007ffe0ff */
        /* <DEDUP_REMOVED lines=11> */
[----:B0-----:R-:W-:Y:S01]  /*2640*/  HFMA2.MMA R20, -RZ, RZ, 0, 0 ;  /* 0x00000000ff147435 */ /* 0x001fe200000001ff */
[----:B------:R-:W-:Y:S05]  /*2650*/  @!P0 BRA `(.L_x_4711) ;  /* 0x0000007000008947 */ /* 0x000fea0003800000 */
[----:B-----5:R-:W-:Y:S01]  /*2660*/  HADD2.F32 R20, -RZ, R24.H0_H0 ;  /* 0x20000018ff147230 */ /* 0x020fe20000004100 */
[----:B------:R-:W-:Y:S05]  /*2670*/  BRA `(.L_x_4711) ;  /* 0x0000005000007947 */ /* 0x000fea0003800000 */
.L_x_4710:
[----:B0----5:R-:W-:Y:S02]  /*2680*/  HADD2.F32 R2, -RZ, R28.H0_H0 ;  /* 0x2000001cff027230 */ /* 0x021fe40000004100 */
[----:B------:R-:W-:-:S03]  /*2690*/  @P0 HADD2.F32 R3, -RZ, R24.H0_H0 ;  /* 0x20000018ff030230 */ /* 0x000fc60000004100 */
[----:B------:R-:W-:-:S04]  /*26a0*/  FMUL.FTZ R2, R2, c[0x0][0x1ec] ;  /* 0x00007b0002027a20 */ /* 0x000fc80000410000 */
[----:B------:R-:W-:-:S04]  /*26b0*/  FMUL.FTZ R20, R123, R2 ;  /* 0x000000027b147220 */ /* 0x000fc80000410000 */
[----:B------:R-:W-:Y:S02]  /*26c0*/  @P0 FADD.FTZ R20, R3, R20 ;  /* 0x0000001403140221 */ /* 0x000fe40000010000 */
.L_x_4711:
[----:B------:R-:W-:Y:S05]  /*26d0*/  BSYNC B0 ;  /* 0x0000000000007941 */ /* 0x000fea0003800000 */
.L_x_4709:
[----:B------:R-:W-:Y:S01]  /*26e0*/  BSSY B0, `(.L_x_4712) ;  /* 0x000000b000007945 */ /* 0x000fe20003800000 */
[----:B------:R-:W-:Y:S05]  /*26f0*/  @P2 BRA `(.L_x_4713) ;  /* 0x0000004000002947 */ /* 0x000fea0003800000 */
[----:B------:R-:W-:Y:S01]  /*2700*/  MOV R21, RZ ;  /* 0x000000ff00157202 */ /* 0x000fe20000000f00 */
[----:B------:R-:W-:Y:S05]  /*2710*/  @!P0 BRA `(.L_x_4714) ;  /* 0x0000007000008947 */ /* 0x000fea0003800000 */
[----:B-----5:R-:W-:Y:S01]  /*2720*/  HADD2.F32 R21, -RZ, R24.H1_H1 ;  /* 0x30000018ff157230 */ /* 0x020fe20000004100 */
[----:B------:R-:W-:Y:S05]  /*2730*/  BRA `(.L_x_4714) ;  /* 0x0000005000007947 */ /* 0x000fea0003800000 */
.L_x_4713:
[----:B-----5:R-:W-:-:S05]  /*2740*/  HADD2.F32 R2, -RZ, R28.H1_H1 ;  /* 0x3000001cff027230 */ /* 0x020fca0000004100 */
[----:B------:R-:W-:Y:S01]  /*2750*/  FMUL.FTZ R21, R2, c[0x0][0x1ec] ;  /* 0x00007b0002157a20 */ /* 0x000fe20000410000 */
[----:B------:R-:W-:-:S03]  /*2760*/  @P0 HADD2.F32 R2, -RZ, R24.H1_H1 ;  /* 0x30000018ff020230 */ /* 0x000fc60000004100 */
[----:B------:R-:W-:-:S04]  /*2770*/  FMUL.FTZ R21, R126, R21 ;  /* 0x000000157e157220 */ /* 0x000fc80000410000 */
[----:B------:R-:W-:Y:S02]  /*2780*/  @P0 FADD.FTZ R21, R2, R21 ;  /* 0x0000001502150221 */ /* 0x000fe40000010000 */
.L_x_4714:
[----:B------:R-:W-:Y:S05]  /*2790*/  BSYNC B0 ;  /* 0x0000000000007941 */ /* 0x000fea0003800000 */
.L_x_4712:
[----:B------:R-:W-:Y:S01]  /*27a0*/  BSSY B0, `(.L_x_4715) ;  /* 0x000000b000007945 */ /* 0x000fe20003800000 */
[----:B------:R-:W-:Y:S05]  /*27b0*/  @P2 BRA `(.L_x_4716) ;  /* 0x0000004000002947 */ /* 0x000fea0003800000 */
[----:B------:R-:W-:Y:S01]  /*27c0*/  HFMA2.MMA R164, -RZ, RZ, 0, 0 ;  /* 0x00000000ffa47435 */ /* 0x000fe200000001ff */
[----:B------:R-:W-:Y:S05]  /*27d0*/  @!P0 BRA `(.L_x_4717) ;  /* 0x0000007000008947 */ /* 0x000fea0003800000 */
[----:B-----5:R-:W-:Y:S01]  /*27e0*/  HADD2.F32 R164, -RZ, R25.H0_H0 ;  /* 0x20000019ffa47230 */ /* 0x020fe20000004100 */
[----:B------:R-:W-:Y:S05]  /*27f0*/  BRA `(.L_x_4717) ;  /* 0x0000005000007947 */ /* 0x000fea0003800000 */
.L_x_4716:
[----:B-----5:R-:W-:Y:S02]  /*2800*/  HADD2.F32 R2, -RZ, R29.H0_H0 ;  /* 0x2000001dff027230 */ /* 0x020fe40000004100 */
[----:B------:R-:W-:-:S03]  /*2810*/  @P0 HADD2.F32 R3, -RZ, R25.H0_H0 ;  /* 0x20000019ff030230 */ /* 0x000fc60000004100 */
[----:B------:R-:W-:-:S04]  /*2820*/  FMUL.FTZ R2, R2, c[0x0][0x1ec] ;  /* 0x00007b0002027a20 */ /* 0x000fc80000410000 */
[----:B------:R-:W-:-:S04]  /*2830*/  FMUL.FTZ R164, R125, R2 ;  /* 0x000000027da47220 */ /* 0x000fc80000410000 */
[----:B------:R-:W-:Y:S02]  /*2840*/  @P0 FADD.FTZ R164, R3, R164 ;  /* 0x000000a403a40221 */ /* 0x000fe40000010000 */
.L_x_4717:
[----:B------:R-:W-:Y:S05]  /*2850*/  BSYNC B0 ;  /* 0x0000000000007941 */ /* 0x000fea0003800000 */
.L_x_4715:
[----:B------:R-:W-:Y:S01]  /*2860*/  BSSY B0, `(.L_x_4718) ;  /* 0x000000b000007945 */ /* 0x000fe20003800000 */
[----:B------:R-:W-:Y:S05]  /*2870*/  @P2 BRA `(.L_x_4719) ;  /* 0x0000004000002947 */ /* 0x000fea0003800000 */
[----:B------:R-:W-:Y:S01]  /*2880*/  MOV R173, RZ ;  /* 0x000000ff00ad7202 */ /* 0x000fe20000000f00 */
[----:B------:R-:W-:Y:S05]  /*2890*/  @!P0 BRA `(.L_x_4720) ;  /* 0x0000007000008947 */ /* 0x000fea0003800000 */
[----:B-----5:R-:W-:Y:S01]  /*28a0*/  HADD2.F32 R173, -RZ, R25.H1_H1 ;  /* 0x30000019ffad7230 */ /* 0x020fe20000004100 */
[----:B------:R-:W-:Y:S05]  /*28b0*/  BRA `(.L_x_4720) ;  /* 0x0000005000007947 */ /* 0x000fea0003800000 */
.L_x_4719:
[----:B-----5:R-:W-:-:S05]  /*28c0*/  HADD2.F32 R2, -RZ, R29.H1_H1 ;  /* 0x3000001dff027230 */ /* 0x020fca0000004100 */
[----:B------:R-:W-:Y:S01]  /*28d0*/  FMUL.FTZ R173, R2, c[0x0][0x1ec] ;  /* 0x00007b0002ad7a20 */ /* 0x000fe20000410000 */
[----:B------:R-:W-:-:S03]  /*28e0*/  @P0 HADD2.F32 R2, -RZ, R25.H1_H1 ;  /* 0x30000019ff020230 */ /* 0x000fc60000004100 */
[----:B------:R-:W-:-:S04]  /*28f0*/  FMUL.FTZ R173, R128, R173 ;  /* 0x000000ad80ad7220 */ /* 0x000fc80000410000 */
[----:B------:R-:W-:Y:S02]  /*2900*/  @P0 FADD.FTZ R173, R2, R173 ;  /* 0x000000ad02ad0221 */ /* 0x000fe40000010000 */
.L_x_4720:
[----:B------:R-:W-:Y:S05]  /*2910*/  BSYNC B0 ;  /* 0x0000000000007941 */ /* 0x000fea0003800000 */
.L_x_4718:
[----:B------:R-:W-:Y:S01]  /*2920*/  BSSY B0, `(.L_x_4721) ;  /* 0x000000b000007945 */ /* 0x000fe20003800000 */
[----:B------:R-:W-:Y:S05]  /*2930*/  @P2 BRA `(.L_x_4722) ;  /* 0x0000004000002947 */ /* 0x000fea0003800000 */
[----:B------:R-:W-:Y:S01]  /*2940*/  HFMA2.MMA R166, -RZ, RZ, 0, 0 ;  /* 0x00000000ffa67435 */ /* 0x000fe200000001ff */
[----:B------:R-:W-:Y:S05]  /*2950*/  @!P0 BRA `(.L_x_4723) ;  /* 0x0000007000008947 */ /* 0x000fea0003800000 */
[----:B-----5:R-:W-:Y:S01]  /*2960*/  HADD2.F32 R166, -RZ, R26.H0_H0 ;  /* 0x2000001affa67230 */ /* 0x020fe20000004100 */
[----:B------:R-:W-:Y:S05]  /*2970*/  BRA `(.L_x_4723) ;  /* 0x0000005000007947 */ /* 0x000fea0003800000 */
.L_x_4722:
[----:B-----5:R-:W-:Y:S02]  /*2980*/  HADD2.F32 R2, -RZ, R30.H0_H0 ;  /* 0x2000001eff027230 */ /* 0x020fe40000004100 */
[----:B------:R-:W-:-:S03]  /*2990*/  @P0 HADD2.F32 R3, -RZ, R26.H0_H0 ;  /* 0x2000001aff030230 */ /* 0x000fc60000004100 */
[----:B------:R-:W-:-:S04]  /*29a0*/  FMUL.FTZ R2, R2, c[0x0][0x1ec] ;  /* 0x00007b0002027a20 */ /* 0x000fc80000410000 */
[----:B------:R-:W-:-:S04]  /*29b0*/  FMUL.FTZ R166, R127, R2 ;  /* 0x000000027fa67220 */ /* 0x000fc80000410000 */
[----:B------:R-:W-:Y:S02]  /*29c0*/  @P0 FADD.FTZ R166, R3, R166 ;  /* 0x000000a603a60221 */ /* 0x000fe40000010000 */
.L_x_4723:
[----:B------:R-:W-:Y:S05]  /*29d0*/  BSYNC B0 ;  /* 0x0000000000007941 */ /* 0x000fea0003800000 */
.L_x_4721:
[----:B------:R-:W-:Y:S01]  /*29e0*/  BSSY B0, `(.L_x_4724) ;  /* 0x000000b000007945 */ /* 0x000fe20003800000 */
[----:B------:R-:W-:Y:S05]  /*29f0*/  @P2 BRA `(.L_x_4725) ;  /* 0x0000004000002947 */ /* 0x000fea0003800000 */
[----:B------:R-:W-:Y:S01]  /*2a00*/  MOV R175, RZ ;  /* 0x000000ff00af7202 */ /* 0x000fe20000000f00 */
[----:B------:R-:W-:Y:S05]  /*2a10*/  @!P0 BRA `(.L_x_4726) ;  /* 0x0000007000008947 */ /* 0x000fea0003800000 */
[----:B-----5:R-:W-:Y:S01]  /*2a20*/  HADD2.F32 R175, -RZ, R26.H1_H1 ;  /* 0x3000001affaf7230 */ /* 0x020fe20000004100 */
[----:B------:R-:W-:Y:S05]  /*2a30*/  BRA `(.L_x_4726) ;  /* 0x0000005000007947 */ /* 0x000fea0003800000 */
.L_x_4725:
[----:B-----5:R-:W-:-:S05]  /*2a40*/  HADD2.F32 R2, -RZ, R30.H1_H1 ;  /* 0x3000001eff027230 */ /* 0x020fca0000004100 */
[----:B------:R-:W-:Y:S01]  /*2a50*/  FMUL.FTZ R175, R2, c[0x0][0x1ec] ;  /* 0x00007b0002af7a20 */ /* 0x000fe20000410000 */
[----:B------:R-:W-:-:S03]  /*2a60*/  @P0 HADD2.F32 R2, -RZ, R26.H1_H1 ;  /* 0x3000001aff020230 */ /* 0x000fc60000004100 */
[----:B------:R-:W-:-:S04]  /*2a70*/  FMUL.FTZ R175, R130, R175 ;  /* 0x000000af82af7220 */ /* 0x000fc80000410000 */
[----:B------:R-:W-:Y:S02]  /*2a80*/  @P0 FADD.FTZ R175, R2, R175 ;  /* 0x000000af02af0221 */ /* 0x000fe40000010000 */
.L_x_4726:
[----:B------:R-:W-:Y:S05]  /*2a90*/  BSYNC B0 ;  /* 0x0000000000007941 */ /* 0x000fea0003800000 */
.L_x_4724:
[----:B------:R-:W-:Y:S01]  /*2aa0*/  BSSY B0, `(.L_x_4727) ;  /* 0x000000b000007945 */ /* 0x000fe20003800000 */
[----:B------:R-:W-:Y:S05]  /*2ab0*/  @P2 BRA `(.L_x_4728) ;  /* 0x0000004000002947 */ /* 0x000fea0003800000 */
[----:B------:R-:W-:Y:S01]  /*2ac0*/  HFMA2.MMA R168, -RZ, RZ, 0, 0 ;  /* 0x00000000ffa87435 */ /* 0x000fe200000001ff */
[----:B------:R-:W-:Y:S05]  /*2ad0*/  @!P0 BRA `(.L_x_4729) ;  /* 0x0000007000008947 */ /* 0x000fea0003800000 */
[----:B-----5:R-:W-:Y:S01]  /*2ae0*/  HADD2.F32 R168, -RZ, R27.H0_H0 ;  /* 0x2000001bffa87230 */ /* 0x020fe20000004100 */
[----:B------:R-:W-:Y:S05]  /*2af0*/  BRA `(.L_x_4729) ;  /* 0x0000005000007947 */ /* 0x000fea0003800000 */
.L_x_4728:
[----:B-----5:R-:W-:Y:S02]  /*2b00*/  HADD2.F32 R2, -RZ, R31.H0_H0 ;  /* 0x2000001fff027230 */ /* 0x020fe40000004100 */
[----:B------:R-:W-:-:S03]  /*2b10*/  @P0 HADD2.F32 R3, -RZ, R27.H0_H0 ;  /* 0x2000001bff030230 */ /* 0x000fc60000004100 */
[----:B------:R-:W-:-:S04]  /*2b20*/  FMUL.FTZ R2, R2, c[0x0][0x1ec] ;  /* 0x00007b0002027a20 */ /* 0x000fc80000410000 */
[----:B------:R-:W-:-:S04]  /*2b30*/  FMUL.FTZ R168, R129, R2 ;  /* 0x0000000281a87220 */ /* 0x000fc80000410000 */
[----:B------:R-:W-:Y:S02]  /*2b40*/  @P0 FADD.FTZ R168, R3, R168 ;  /* 0x000000a803a80221 */ /* 0x000fe40000010000 */
.L_x_4729:
[----:B------:R-:W-:Y:S05]  /*2b50*/  BSYNC B0 ;  /* 0x0000000000007941 */ /* 0x000fea0003800000 */
.L_x_4727:
[----:B------:R-:W-:Y:S01]  /*2b60*/  BSSY B0, `(.L_x_4730) ;  /* 0x000000b000007945 */ /* 0x000fe20003800000 */
[----:B------:R-:W-:Y:S05]  /*2b70*/  @P2 BRA `(.L_x_4731) ;  /* 0x0000004000002947 */ /* 0x000fea0003800000 */
[----:B------:R-:W-:Y:S01]  /*2b80*/  MOV R177, RZ ;  /* 0x000000ff00b17202 */ /* 0x000fe20000000f00 */
[----:B------:R-:W-:Y:S05]  /*2b90*/  @!P0 BRA `(.L_x_4732) ;  /* 0x0000007000008947 */ /* 0x000fea0003800000 */
[----:B-----5:R-:W-:Y:S01]  /*2ba0*/  HADD2.F32 R177, -RZ, R27.H1_H1 ;  /* 0x3000001bffb17230 */ /* 0x020fe20000004100 */
[----:B------:R-:W-:Y:S05]  /*2bb0*/  BRA `(.L_x_4732) ;  /* 0x0000005000007947 */ /* 0x000fea0003800000 */
.L_x_4731:
[----:B-----5:R-:W-:Y:S02]  /*2bc0*/  HADD2.F32 R2, -RZ, R31.H1_H1 ;  /* 0x3000001fff027230 */ /* 0x020fe40000004100 */
[----:B------:R-:W-:-:S03]  /*2bd0*/  @P0 HADD2.F32 R8, -RZ, R27.H1_H1 ;  /* 0x3000001bff080230 */ /* 0x000fc60000004100 */
[----:B------:R-:W-:-:S04]  /*2be0*/  FMUL.FTZ R2, R2, c[0x0][0x1ec] ;  /* 0x00007b0002027a20 */ /* 0x000fc80000410000 */
[----:B------:R-:W-:-:S04]  /*2bf0*/  FMUL.FTZ R177, R133, R2 ;  /* 0x0000000285b17220 */ /* 0x000fc80000410000 */
[----:B------:R-:W-:Y:S02]  /*2c00*/  @P0 FADD.FTZ R177, R8, R177 ;  /* 0x000000b108b10221 */ /* 0x000fe40000010000 */
.L_x_4732:
[----:B------:R-:W-:Y:S05]  /*2c10*/  BSYNC B0 ;  /* 0x0000000000007941 */ /* 0x000fea0003800000 */
.L_x_4730:
[----:B------:R-:W-:Y:S01]  /*2c20*/  FADD.FTZ R3, RZ, R13 ;  /* 0x0000000dff037221 */ /* 0x000fe20000010000 */
[----:B------:R-:W-:Y:S02]  /*2c30*/  F2FP.PACK_AB R35, R177, R168 ;  /* 0x000000a8b123723e */ /* 0x000fe400000000ff */
[----:B------:R-:W-:Y:S01]  /*2c40*/  F2FP.PACK_AB R34, R175, R166 ;  /* 0x000000a6af22723e */ /* 0x000fe200000000ff */
[----:B------:R-:W-:Y:S01]  /*2c50*/  FADD.FTZ R2, R3, R22 ;  /* 0x0000001603027221 */ /* 0x000fe20000010000 */
[----:B------:R-:W-:Y:S02]  /*2c60*/  F2FP.PACK_AB R33, R173, R164 ;  /* 0x000000a4ad21723e */ /* 0x000fe400000000ff */
[----:B------:R-:W-:Y:S01]  /*2c70*/  F2FP.PACK_AB R32, R21, R20 ;  /* 0x000000141520723e */ /* 0x000fe200000000ff */
        /* <DEDUP_REMOVED lines=43> */
.L_x_4739:
        /* <DEDUP_REMOVED lines=100> */
.L_x_4740:
        /* <DEDUP_REMOVED lines=11> */
[----:B0-----:R-:W0:Y:S01]  /*3620*/  MUFU.RSQ R179, R32 ;  /* 0x0000002000b37308 */ /* 0x001e220000001400 */
[----:B------:R-:W-:-:S05]  /*3630*/  @!P1 LEA.HI.X R3, R131, c[0x0][0x1a4], R16, 0x2, P2 ;  /* 0x0000690083039a11 */ /* 0x000fca00010f1410 */
[----:B------:R1:W-:Y:S04]  /*3640*/  @!P1 STG.E [R2.64], R33 ;  /* 0x0000002102009986 */ /* 0x0003e8000c101904 */
[----:B0-----:R1:W-:Y:S01]  /*3650*/  @!P1 STG.E [R8.64], R179 ;  /* 0x000000b308009986 */ /* 0x0013e2000c101904 */
[----:B------:R-:W-:-:S13]  /*3660*/  ISETP.GE.AND P1, PT, R12, 0x1, PT ;  /* 0x000000010c00780c */ /* 0x000fda0003f26270 */
[----:B------:R-:W-:Y:S05]  /*3670*/  @!P1 BRA `(.L_x_4736) ;  /* 0x00000af000009947 */ /* 0x000fea0003800000 */
[----:B-1----:R-:W-:Y:S01]  /*3680*/  FSEL R33, R33, RZ, !P0 ;  /* 0x000000ff21217208 */ /* 0x002fe20004000000 */
[----:B------:R-:W-:Y:S01]  /*3690*/  HADD2.F32 R3, -RZ, R7.H0_H0 ;  /* 0x20000007ff037230 */ /* 0x000fe20000004100 */
[----:B------:R-:W-:-:S03]  /*36a0*/  IADD3 R12, R12, -0x1, RZ ;  /* 0xffffffff0c0c7810 */ /* 0x000fc60007ffe0ff */
[C---:B------:R-:W-:Y:S02]  /*36b0*/  FADD.FTZ R39, -R33.reuse, R39 ;  /* 0x0000002721277221 */ /* 0x040fe40000010100 */
[C---:B------:R-:W-:Y:S02]  /*36c0*/  FADD.FTZ R35, -R33.reuse, R166 ;  /* 0x000000a621237221 */ /* 0x040fe40000010100 */
[----:B------:R-:W-:Y:S02]  /*36d0*/  FADD.FTZ R48, -R33, R48 ;  /* 0x0000003021307221 */ /* 0x000fe40000010100 */
[----:B------:R-:W-:Y:S02]  /*36e0*/  FMUL.FTZ R16, R179, R39 ;  /* 0x00000027b3107220 */ /* 0x000fe40000410000 */
        /* <DEDUP_REMOVED lines=37> */
[----:B------:R-:W-:-:S02]  /*3940*/  FMUL.FTZ R168, R179, R35 ;  /* 0x00000023b3a87220 */ /* 0x000fc40000410000 */
[C---:B------:R-:W-:Y:S02]  /*3950*/  FMUL.FTZ R33, R179.reuse, R48 ;  /* 0x00000030b3217220 */ /* 0x040fe40000410000 */
[----:B------:R-:W-:Y:S01]  /*3960*/  FFMA.FTZ R35, R16, R3, R85 ;  /* 0x0000000310237223 */ /* 0x000fe20000010055 */
[--C-:B------:R-:W-:Y:S01]  /*3970*/  HADD2.F32 R16, -RZ, R5.reuse.H1_H1 ;  /* 0x30000005ff107230 */ /* 0x100fe20000004100 */
[C---:B------:R-:W-:Y:S01]  /*3980*/  FMUL.FTZ R2, R179.reuse, R13 ;  /* 0x0000000db3027220 */ /* 0x040fe20000410000 */
[----:B------:R-:W-:Y:S01]  /*3990*/  HADD2.F32 R13, -RZ, R5.H0_H0 ;  /* 0x20000005ff0d7230 */ /* 0x000fe20000004100 */
[C---:B------:R-:W-:Y:S01]  /*39a0*/  FMUL.FTZ R8, R179.reuse, R17 ;  /* 0x00000011b3087220 */ /* 0x040fe20000410000 */
[----:B------:R-:W-:Y:S01]  /*39b0*/  HADD2.F32 R3, -RZ, R4.H0_H0 ;  /* 0x20000004ff037230 */ /* 0x000fe20000004100 */
[C---:B------:R-:W-:Y:S01]  /*39c0*/  FMUL.FTZ R48, R179.reuse, R20 ;  /* 0x00000014b3307220 */ /* 0x040fe20000410000 */
[----:B------:R-:W-:Y:S01]  /*39d0*/  HADD2.F32 R20, -RZ, R7.H1_H1 ;  /* 0x30000007ff147230 */ /* 0x000fe20000004100 */
[----:B------:R-:W-:-:S02]  /*39e0*/  FMUL.FTZ R17, R179, R36 ;  /* 0x00000024b3117220 */ /* 0x000fc40000410000 */
[----:B------:R-:W-:Y:S02]  /*39f0*/  FMUL.FTZ R21, R179, R40 ;  /* 0x00000028b3157220 */ /* 0x000fe40000410000 */
[----:B------:R-:W-:Y:S02]  /*3a00*/  IMAD R12, R12, c[0x0][0x168], RZ ;  /* 0x00005a000c0c7a24 */ /* 0x000fe400078e02ff */
[----:B------:R-:W-:Y:S01]  /*3a10*/  FFMA.FTZ R16, R17, R16, R88 ;  /* 0x0000001011107223 */ /* 0x000fe20000010058 */
[--C-:B------:R-:W-:Y:S01]  /*3a20*/  HADD2.F32 R17, -RZ, R11.reuse.H0_H0 ;  /* 0x2000000bff117230 */ /* 0x100fe20000004100 */
[----:B------:R-:W-:Y:S02]  /*3a30*/  FMUL.FTZ R9, R179, R22 ;  /* 0x00000016b3097220 */ /* 0x000fe40000410000 */
[----:B------:R-:W-:Y:S01]  /*3a40*/  FFMA.FTZ R20, R21, R20, R84 ;  /* 0x0000001415147223 */ /* 0x000fe20000010054 */
[----:B------:R-:W-:Y:S01]  /*3a50*/  HADD2.F32 R21, -RZ, R11.H1_H1 ;  /* 0x3000000bff157230 */ /* 0x000fe20000004100 */
[----:B------:R-:W-:Y:S01]  /*3a60*/  FFMA.FTZ R13, R8, R13, R89 ;  /* 0x0000000d080d7223 */ /* 0x000fe20000010059 */
[----:B------:R-:W-:Y:S01]  /*3a70*/  HADD2.F32 R8, -RZ, R4.H1_H1 ;  /* 0x30000004ff087230 */ /* 0x000fe20000004100 */
[----:B------:R-:W-:Y:S01]  /*3a80*/  FFMA.FTZ R2, R2, R3, R91 ;  /* 0x0000000302027223 */ /* 0x000fe2000001005b */
[----:B------:R-:W-:Y:S01]  /*3a90*/  SHF.R.S32.HI R3, RZ, 0x1f, R12 ;  /* 0x0000001fff037819 */ /* 0x000fe2000001140c */
[C---:B------:R-:W-:Y:S01]  /*3aa0*/  FMUL.FTZ R22, R179.reuse, R47 ;  /* 0x0000002fb3167220 */ /* 0x040fe20000410000 */
[----:B------:R-:W-:Y:S01]  /*3ab0*/  F2FP.PACK_AB R35, R20, R35 ;  /* 0x000000231423723e */ /* 0x000fe200000000ff */
[----:B------:R-:W-:Y:S01]  /*3ac0*/  FMUL.FTZ R164, R179, R32 ;  /* 0x00000020b3a47220 */ /* 0x000fe20000410000 */
[----:B------:R-:W-:Y:S01]  /*3ad0*/  LEA.HI R3, R3, R12, RZ, 0x3 ;  /* 0x0000000c03037211 */ /* 0x000fe200078f18ff */
[----:B------:R-:W-:Y:S01]  /*3ae0*/  FFMA.FTZ R22, R22, R17, R77 ;  /* 0x0000001116167223 */ /* 0x000fe2000001004d */
[----:B------:R-:W-:Y:S01]  /*3af0*/  HADD2.F32 R32, -RZ, R23.H0_H0 ;  /* 0x20000017ff207230 */ /* 0x000fe20000004100 */
[----:B------:R-:W-:Y:S01]  /*3b00*/  FMUL.FTZ R170, R179, R170 ;  /* 0x000000aab3aa7220 */ /* 0x000fe20000410000 */
[----:B------:R-:W-:Y:S01]  /*3b10*/  HADD2.F32 R12, -RZ, R15.H1_H1 ;  /* 0x3000000fff0c7230 */ /* 0x000fe20000004100 */
[----:B------:R-:W-:Y:S01]  /*3b20*/  FFMA.FTZ R9, R9, R8, R90 ;  /* 0x0000000809097223 */ /* 0x000fe2000001005a */
[--C-:B------:R-:W-:Y:S01]  /*3b30*/  HADD2.F32 R17, -RZ, R19.reuse.H0_H0 ;  /* 0x20000013ff117230 */ /* 0x100fe20000004100 */
[----:B------:R-:W-:Y:S01]  /*3b40*/  FFMA.FTZ R39, R33, R21, R76 ;  /* 0x0000001521277223 */ /* 0x000fe2000001004c */
[----:B------:R-:W-:Y:S01]  /*3b50*/  HADD2.F32 R21, -RZ, R19.H1_H1 ;  /* 0x30000013ff157230 */ /* 0x000fe20000004100 */
[C---:B------:R-:W-:Y:S01]  /*3b60*/  FMUL.FTZ R163, R179.reuse, R163 ;  /* 0x000000a3b3a37220 */ /* 0x040fe20000410000 */
[----:B------:R-:W-:Y:S01]  /*3b70*/  HADD2.F32 R8, -RZ, R15.H0_H0 ;  /* 0x2000000fff087230 */ /* 0x000fe20000004100 */
[C---:B------:R-:W-:Y:S01]  /*3b80*/  FMUL.FTZ R162, R179.reuse, R162 ;  /* 0x000000a2b3a27220 */ /* 0x040fe20000410000 */
[----:B------:R-:W-:Y:S01]  /*3b90*/  HADD2.F32 R33, -RZ, R23.H1_H1 ;  /* 0x30000017ff217230 */ /* 0x000fe20000004100 */
[----:B------:R-:W-:Y:S01]  /*3ba0*/  FMUL.FTZ R38, R179, R38 ;  /* 0x00000026b3267220 */ /* 0x000fe20000410000 */
[----:B------:R-:W-:Y:S01]  /*3bb0*/  LEA.HI.SX32 R3, R3, R92, 0x1d ;  /* 0x0000005c03037211 */ /* 0x000fe200078feaff */
[----:B------:R-:W-:Y:S01]  /*3bc0*/  FMUL.FTZ R41, R179, R41 ;  /* 0x00000029b3297220 */ /* 0x000fe20000410000 */
[----:B------:R-:W-:Y:S01]  /*3bd0*/  F2FP.PACK_AB R39, R39, R22 ;  /* 0x000000162727723e */ /* 0x000fe200000000ff */
[----:B------:R-:W-:Y:S01]  /*3be0*/  FMUL.FTZ R42, R179, R42 ;  /* 0x0000002ab32a7220 */ /* 0x000fe20000410000 */
[----:B------:R-:W-:Y:S01]  /*3bf0*/  IADD3 R20, R3, 0x80, RZ ;  /* 0x0000008003147810 */ /* 0x000fe20007ffe0ff */
[----:B------:R-:W-:-:S02]  /*3c00*/  FMUL.FTZ R171, R179, R171 ;  /* 0x000000abb3ab7220 */ /* 0x000fc40000410000 */
[C---:B------:R-:W-:Y:S02]  /*3c10*/  FMUL.FTZ R45, R179.reuse, R45 ;  /* 0x0000002db32d7220 */ /* 0x040fe40000410000 */
[----:B------:R-:W-:Y:S02]  /*3c20*/  FMUL.FTZ R46, R179, R46 ;  /* 0x0000002eb32e7220 */ /* 0x000fe40000410000 */
[----:B------:R-:W-:Y:S01]  /*3c30*/  FFMA.FTZ R170, R170, R32, R53 ;  /* 0x00000020aaaa7223 */ /* 0x000fe20000010035 */
[----:B------:R-:W-:Y:S01]  /*3c40*/  F2FP.PACK_AB R32, R9, R2 ;  /* 0x000000020920723e */ /* 0x000fe200000000ff */
[----:B------:R-:W-:Y:S02]  /*3c50*/  FFMA.FTZ R163, R163, R12, R68 ;  /* 0x0000000ca3a37223 */ /* 0x000fe40000010044 */
[----:B------:R-:W-:Y:S02]  /*3c60*/  FFMA.FTZ R47, R162, R17, R61 ;  /* 0x00000011a22f7223 */ /* 0x000fe4000001003d */
[----:B------:R-:W-:-:S02]  /*3c70*/  FFMA.FTZ R12, R171, R21, R60 ;  /* 0x00000015ab0c7223 */ /* 0x000fc4000001003c */
[----:B------:R-:W-:Y:S02]  /*3c80*/  FFMA.FTZ R17, R135, R38, R86 ;  /* 0x0000002687117223 */ /* 0x000fe40000010056 */
[----:B------:R-:W-:Y:S01]  /*3c90*/  FFMA.FTZ R36, R6, R41, R83 ;  /* 0x0000002906247223 */ /* 0x000fe20000010053 */
[----:B------:R-:W-:Y:S01]  /*3ca0*/  F2FP.PACK_AB R47, R12, R47 ;  /* 0x0000002f0c2f723e */ /* 0x000fe200000000ff */
[----:B------:R-:W-:Y:S01]  /*3cb0*/  FFMA.FTZ R9, R137, R42, R82 ;  /* 0x0000002a89097223 */ /* 0x000fe20000010052 */
[----:B------:R-:W-:Y:S01]  /*3cc0*/  IADD3 R12, R3, 0x40, RZ ;  /* 0x00000040030c7810 */ /* 0x000fe20007ffe0ff */
[C---:B------:R-:W-:Y:S02]  /*3cd0*/  FMUL.FTZ R158, R179.reuse, R158 ;  /* 0x0000009eb39e7220 */ /* 0x040fe40000410000 */
[----:B------:R-:W-:Y:S01]  /*3ce0*/  FMUL.FTZ R167, R179, R167 ;  /* 0x000000a7b3a77220 */ /* 0x000fe20000410000 */
[----:B------:R-:W-:Y:S01]  /*3cf0*/  F2FP.PACK_AB R36, R9, R36 ;  /* 0x000000240924723e */ /* 0x000fe200000000ff */
[----:B------:R-:W-:-:S02]  /*3d00*/  FFMA.FTZ R38, R136, R45, R79 ;  /* 0x0000002d88267223 */ /* 0x000fc4000001004f */
[----:B------:R-:W-:Y:S02]  /*3d10*/  FFMA.FTZ R21, R141, R46, R78 ;  /* 0x0000002e8d157223 */ /* 0x000fe4000001004e */
[C---:B------:R-:W-:Y:S02]  /*3d20*/  FMUL.FTZ R49, R179.reuse, R49 ;  /* 0x00000031b3317220 */ /* 0x040fe40000410000 */
[----:B------:R-:W-:Y:S01]  /*3d30*/  FMUL.FTZ R50, R179, R50 ;  /* 0x00000032b3327220 */ /* 0x000fe20000410000 */
[----:B------:R-:W-:Y:S01]  /*3d40*/  F2FP.PACK_AB R38, R21, R38 ;  /* 0x000000261526723e */ /* 0x000fe200000000ff */
[C---:B------:R-:W-:Y:S01]  /*3d50*/  FMUL.FTZ R154, R179.reuse, R154 ;  /* 0x0000009ab39a7220 */ /* 0x040fe20000410000 */
[----:B------:R-:W-:Y:S01]  /*3d60*/  HFMA2.MMA R21, -RZ, RZ, 0, 9.5367431640625e-07 ;  /* 0x00000010ff157435 */ /* 0x000fe200000001ff */
        /* <DEDUP_REMOVED lines=8> */
[----:B------:R-:W-:-:S02]  /*3df0*/  FMUL.FTZ R166, R179, R34 ;  /* 0x00000022b3a67220 */ /* 0x000fc40000410000 */
[----:B------:R-:W-:Y:S01]  /*3e00*/  FMUL.FTZ R173, R179, R173 ;  /* 0x000000adb3ad7220 */ /* 0x000fe20000410000 */
[----:B------:R-:W-:Y:S01]  /*3e10*/  F2FP.PACK_AB R40, R9, R40 ;  /* 0x000000280928723e */ /* 0x000fe200000000ff */
[----:B------:R-:W-:Y:S02]  /*3e20*/  FFMA.FTZ R8, R154, R8, R69 ;  /* 0x000000089a087223 */ /* 0x000fe40000010045 */
[----:B------:R-:W-:Y:S02]  /*3e30*/  FFMA.FTZ R34, R132, R37, R87 ;  /* 0x0000002584227223 */ /* 0x000fe40000010057 */
[----:B------:R-:W-:Y:S02]  /*3e40*/  FMUL.FTZ R177, R179, R177 ;  /* 0x000000b1b3b17220 */ /* 0x000fe40000410000 */
[----:B------:R-:W-:Y:S01]  /*3e50*/  FFMA.FTZ R37, R134, R43, R81 ;  /* 0x0000002b86257223 */ /* 0x000fe20000010051 */
[----:B------:R-:W-:Y:S01]  /*3e60*/  F2FP.PACK_AB R43, R163, R8 ;  /* 0x00000008a32b723e */ /* 0x000fe200000000ff */
[----:B------:R-:W-:Y:S01]  /*3e70*/  FFMA.FTZ R44, R139, R44, R80 ;  /* 0x0000002c8b2c7223 */ /* 0x000fe20000010050 */
[----:B------:R-:W-:Y:S01]  /*3e80*/  IADD3 R8, R3, 0x20, RZ ;  /* 0x0000002003087810 */ /* 0x000fe20007ffe0ff */
[----:B------:R-:W-:Y:S01]  /*3e90*/  FMUL.FTZ R51, R179, R51 ;  /* 0x00000033b3337220 */ /* 0x000fe20000410000 */
[----:B------:R-:W-:Y:S01]  /*3ea0*/  F2FP.PACK_AB R34, R17, R34 ;  /* 0x000000221122723e */ /* 0x000fe200000000ff */
[C---:B------:R-:W-:Y:S01]  /*3eb0*/  FMUL.FTZ R150, R179.reuse, R150 ;  /* 0x00000096b3967220 */ /* 0x040fe20000410000 */
[----:B------:R-:W-:Y:S01]  /*3ec0*/  F2FP.PACK_AB R37, R44, R37 ;  /* 0x000000252c25723e */ /* 0x000fe200000000ff */
        /* <DEDUP_REMOVED lines=10> */
[----:B------:R-:W-:Y:S01]  /*3f70*/  F2FP.PACK_AB R49, R2, R49 ;  /* 0x000000310231723e */ /* 0x000fe200000000ff */
[----:B------:R-:W-:Y:S02]  /*3f80*/  FFMA.FTZ R9, R155, R164, R58 ;  /* 0x000000a49b097223 */ /* 0x000fe4000001003a */
[----:B------:R-:W-:Y:S01]  /*3f90*/  FFMA.FTZ R177, R177, R33, R52 ;  /* 0x00000021b1b17223 */ /* 0x000fe20000010034 */
[----:B------:R-:W-:Y:S01]  /*3fa0*/  F2FP.PACK_AB R33, R16, R13 ;  /* 0x0000000d1021723e */ /* 0x000fe200000000ff */
[----:B------:R-:W-:Y:S01]  /*3fb0*/  FFMA.FTZ R41, R138, R51, R73 ;  /* 0x000000338a297223 */ /* 0x000fe20000010049 */
[----:B------:R-:W-:Y:S01]  /*3fc0*/  IADD3 R16, R3, 0x60, RZ ;  /* 0x0000006003107810 */ /* 0x000fe20007ffe0ff */
[----:B------:R-:W-:Y:S01]  /*3fd0*/  FFMA.FTZ R42, R140, R152, R71 ;  /* 0x000000988c2a7223 */ /* 0x000fe20000010047 */
[----:B------:R-:W-:Y:S01]  /*3fe0*/  F2FP.PACK_AB R48, R9, R48 ;  /* 0x000000300930723e */ /* 0x000fe200000000ff */
[----:B------:R-:W-:Y:S01]  /*3ff0*/  FFMA.FTZ R161, R147, R161, R70 ;  /* 0x000000a193a17223 */ /* 0x000fe20000010046 */
[----:B------:R-:W-:Y:S01]  /*4000*/  F2FP.PACK_AB R51, R177, R170 ;  /* 0x000000aab133723e */ /* 0x000fe200000000ff */
[----:B------:R-:W-:-:S02]  /*4010*/  FFMA.FTZ R150, R145, R150, R72 ;  /* 0x0000009691967223 */ /* 0x000fc40000010048 */
[----:B------:R-:W-:Y:S01]  /*4020*/  FFMA.FTZ R44, R14, R156, R67 ;  /* 0x0000009c0e2c7223 */ /* 0x000fe20000010043 */
[----:B------:R-:W-:Y:S01]  /*4030*/  F2FP.PACK_AB R42, R161, R42 ;  /* 0x0000002aa12a723e */ /* 0x000fe200000000ff */
[----:B------:R-:W-:Y:S01]  /*4040*/  FFMA.FTZ R46, R144, R160, R63 ;  /* 0x000000a0902e7223 */ /* 0x000fe2000001003f */
[----:B------:R-:W-:Y:S01]  /*4050*/  F2FP.PACK_AB R41, R150, R41 ;  /* 0x000000299629723e */ /* 0x000fe200000000ff */
[----:B------:R-:W-:Y:S02]  /*4060*/  FFMA.FTZ R169, R153, R169, R62 ;  /* 0x000000a999a97223 */ /* 0x000fe4000001003e */
[----:B------:R-:W-:Y:S02]  /*4070*/  FFMA.FTZ R165, R149, R165, R66 ;  /* 0x000000a595a57223 */ /* 0x000fe40000010042 */
[----:B------:R-:W-:Y:S01]  /*4080*/  FFMA.FTZ R50, R148, R168, R55 ;  /* 0x000000a894327223 */ /* 0x000fe20000010037 */
[----:B------:R-:W-:Y:S01]  /*4090*/  F2FP.PACK_AB R46, R169, R46 ;  /* 0x0000002ea92e723e */ /* 0x000fe200000000ff */
[----:B------:R-:W-:Y:S01]  /*40a0*/  FFMA.FTZ R175, R159, R175, R54 ;  /* 0x000000af9faf7223 */ /* 0x000fe20000010036 */
[----:B------:R-:W-:Y:S01]  /*40b0*/  F2FP.PACK_AB R44, R165, R44 ;  /* 0x0000002ca52c723e */ /* 0x000fe200000000ff */
[----:B------:R-:W-:-:S03]  /*40c0*/  IMAD.WIDE.U32 R2, R3, R21, c[0x0][0x208] ;  /* 0x0000820003027625 */ /* 0x000fc600078e0015 */
[----:B------:R-:W-:Y:S01]  /*40d0*/  F2FP.PACK_AB R50, R175, R50 ;  /* 0x00000032af32723e */ /* 0x000fe200000000ff */
        /* <DEDUP_REMOVED lines=9> */
.L_x_4736:
[----:B-1----:R-:W-:Y:S05]  /*4170*/  BSYNC B0 ;  /* 0x0000000000007941 */ /* 0x002fea0003800000 */
.L_x_4735:
[----:B0-----:R-:W-:-:S04]  /*4180*/  MOV R2, c[0x0][0x160] ;  /* 0x0000580000027a02 */ /* 0x001fc80000000f00 */
[----:B------:R-:W-:-:S04]  /*4190*/  LEA R131, R2, R131, 0x2 ;  /* 0x0000008302837211 */ /* 0x000fc800078e10ff */
[----:B------:R-:W-:-:S13]  /*41a0*/  ISETP.GE.AND P0, PT, R131, c[0x0][0x164], PT ;  /* 0x0000590083007a0c */ /* 0x000fda0003f06270 */
[----:B-----5:R-:W-:Y:S01]  /*41b0*/  @P0 CALL.REL.NOINC `(.L_x_4737) ;  /* 0x0000001000000944 */ /* 0x020fe20003c00000 */
[----:B------:R-:W-:Y:S05]  /*41c0*/  BRA `(.L_x_4738) ;  /* 0xffffc7a000007947 */ /* 0x000fea000383ffff */
.L_x_4737:
[----:B------:R-:W-:Y:S05]  /*41d0*/  EXIT ;  /* 0x000000000000794d */ /* 0x000fea0003800000 */
.L_x_4733:
[----:B0-----:R-:W-:Y:S01]  /*41e0*/  HFMA2.MMA R32, -RZ, RZ, 0, 5.9604644775390625e-08 ;  /* 0x00000001ff207435 */ /* 0x001fe200000001ff */
[----:B------:R-:W-:Y:S02]  /*41f0*/  MOV R35, R179 ;  /* 0x000000b300237202 */ /* 0x000fe40000000f00 */
[----:B------:R-:W-:Y:S02]  /*4200*/  MOV R8, 0x1f ;  /* 0x0000001f00087802 */ /* 0x000fe40000000f00 */
[----:B------:R-:W-:Y:S02]  /*4210*/  MOV R9, 0xffffffff ;  /* 0xffffffff00097802 */ /* 0x000fe40000000f00 */
[----:B------:R-:W-:Y:S02]  /*4220*/  MOV R2, 0x4240 ;  /* 0x0000424000027802 */ /* 0x000fe40000000f00 */
[----:B-----5:R-:W-:Y:S05]  /*4230*/  CALL.REL.NOINC `($__internal_23_$__cuda_sm70_shflsync_bfly_p) ;  /* 0x0000089000007944 */ /* 0x020fea0003c00000 */
[----:B-1----:R-:W-:Y:S01]  /*4240*/  MOV R2, R32 ;  /* 0x0000002000027202 */ /* 0x002fe20000000f00 */
[----:B0-----:R-:W-:Y:S05]  /*4250*/  BRA `(.L_x_4739) ;  /* 0xffffecd000007947 */ /* 0x001fea000383ffff */
.L_x_4734:
[----:B------:R-:W-:Y:S01]  /*4260*/  HFMA2.MMA R32, -RZ, RZ, 0, 1.1920928955078125e-07 ;  /* 0x00000002ff207435 */ /* 0x000fe200000001ff */
[----:B------:R-:W-:Y:S02]  /*4270*/  MOV R8, 0x1f ;  /* 0x0000001f00087802 */ /* 0x000fe40000000f00 */
[----:B------:R-:W-:-:S02]  /*4280*/  MOV R9, 0xffffffff ;  /* 0xffffffff00097802 */ /* 0x000fc40000000f00 */
[----:B------:R-:W-:Y:S02]  /*4290*/  MOV R2, 0x42b0 ;  /* 0x000042b000027802 */ /* 0x000fe40000000f00 */
[----:B0----5:R-:W-:Y:S05]  /*42a0*/  CALL.REL.NOINC `($__internal_23_$__cuda_sm70_shflsync_bfly_p) ;  /* 0x0000082000007944 */ /* 0x021fea0003c00000 */
[----:B01----:R-:W-:Y:S01]  /*42b0*/  FADD.FTZ R35, R35, R32 ;  /* 0x0000002023237221 */ /* 0x003fe20000010000 */
[----:B------:R-:W-:Y:S01]  /*42c0*/  HFMA2.MMA R32, -RZ, RZ, 0, 2.384185791015625e-07 ;  /* 0x00000004ff207435 */ /* 0x000fe200000001ff */
[----:B------:R-:W-:Y:S02]  /*42d0*/  MOV R8, 0x1f ;  /* 0x0000001f00087802 */ /* 0x000fe40000000f00 */
[----:B------:R-:W-:Y:S02]  /*42e0*/  MOV R9, 0xffffffff ;  /* 0xffffffff00097802 */ /* 0x000fe40000000f00 */
[----:B------:R-:W-:Y:S02]  /*42f0*/  MOV R2, 0x4310 ;  /* 0x0000431000027802 */ /* 0x000fe40000000f00 */
[----:B------:R-:W-:Y:S05]  /*4300*/  CALL.REL.NOINC `($__internal_23_$__cuda_sm70_shflsync_bfly_p) ;  /* 0x000007c000007944 */ /* 0x000fea0003c00000 */
[----:B01----:R-:W-:Y:S01]  /*4310*/  FADD.FTZ R35, R35, R32 ;  /* 0x0000002023237221 */ /* 0x003fe20000010000 */
[----:B------:R-:W-:Y:S01]  /*4320*/  HFMA2.MMA R32, -RZ, RZ, 0, 4.76837158203125e-07 ;  /* 0x00000008ff207435 */ /* 0x000fe200000001ff */
[----:B------:R-:W-:Y:S02]  /*4330*/  MOV R8, 0x1f ;  /* 0x0000001f00087802 */ /* 0x000fe40000000f00 */
[----:B------:R-:W-:-:S02]  /*4340*/  MOV R9, 0xffffffff ;  /* 0xffffffff00097802 */ /* 0x000fc40000000f00 */
[----:B------:R-:W-:Y:S02]  /*4350*/  MOV R2, 0x4370 ;  /* 0x0000437000027802 */ /* 0x000fe40000000f00 */
[----:B------:R-:W-:Y:S05]  /*4360*/  CALL.REL.NOINC `($__internal_23_$__cuda_sm70_shflsync_bfly_p) ;  /* 0x0000076000007944 */ /* 0x000fea0003c00000 */
[----:B01----:R-:W-:Y:S01]  /*4370*/  FADD.FTZ R35, R35, R32 ;  /* 0x0000002023237221 */ /* 0x003fe20000010000 */
[----:B------:R-:W-:Y:S01]  /*4380*/  HFMA2.MMA R32, -RZ, RZ, 0, 9.5367431640625e-07 ;  /* 0x00000010ff207435 */ /* 0x000fe200000001ff */
[----:B------:R-:W-:Y:S02]  /*4390*/  MOV R8, 0x1f ;  /* 0x0000001f00087802 */ /* 0x000fe40000000f00 */
[----:B------:R-:W-:Y:S02]  /*43a0*/  MOV R9, 0xffffffff ;  /* 0xffffffff00097802 */ /* 0x000fe40000000f00 */
[----:B------:R-:W-:Y:S02]  /*43b0*/  MOV R2, 0x43d0 ;  /* 0x000043d000027802 */ /* 0x000fe40000000f00 */
[----:B------:R-:W-:Y:S05]  /*43c0*/  CALL.REL.NOINC `($__internal_23_$__cuda_sm70_shflsync_bfly_p) ;  /* 0x0000070000007944 */ /* 0x000fea0003c00000 */
        /* <DEDUP_REMOVED lines=86> */
[----:B------:R-:W-:Y:S05]  /*4930*/  CALL.REL.NOINC `($__internal_23_$__cuda_sm70_shflsync_bfly_p) ;  /* 0x0000019000007944 */ /* 0x000fea0003c00000 */
[----:B01----:R-:W-:Y:S01]  /*4940*/  FADD.FTZ R35, R35, R32 ;  /* 0x0000002023237221 */ /* 0x003fe20000010000 */
[----:B------:R-:W-:Y:S01]  /*4950*/  HFMA2.MMA R32, -RZ, RZ, 0, 1.1920928955078125e-07 ;  /* 0x00000002ff207435 */ /* 0x000fe200000001ff */
[----:B------:R-:W-:Y:S02]  /*4960*/  MOV R8, 0x1f ;  /* 0x0000001f00087802 */ /* 0x000fe40000000f00 */
[----:B------:R-:W-:Y:S02]  /*4970*/  MOV R9, 0xffffffff ;  /* 0xffffffff00097802 */ /* 0x000fe40000000f00 */
[----:B------:R-:W-:Y:S02]  /*4980*/  MOV R2, 0x49a0 ;  /* 0x000049a000027802 */ /* 0x000fe40000000f00 */
[----:B------:R-:W-:Y:S05]  /*4990*/  CALL.REL.NOINC `($__internal_23_$__cuda_sm70_shflsync_bfly_p) ;  /* 0x0000013000007944 */ /* 0x000fea0003c00000 */
[----:B01----:R-:W-:Y:S01]  /*49a0*/  FADD.FTZ R35, R35, R32 ;  /* 0x0000002023237221 */ /* 0x003fe20000010000 */
[----:B------:R-:W-:Y:S01]  /*49b0*/  HFMA2.MMA R32, -RZ, RZ, 0, 2.384185791015625e-07 ;  /* 0x00000004ff207435 */ /* 0x000fe200000001ff */
[----:B------:R-:W-:Y:S02]  /*49c0*/  MOV R8, 0x1f ;  /* 0x0000001f00087802 */ /* 0x000fe40000000f00 */
[----:B------:R-:W-:-:S02]  /*49d0*/  MOV R9, 0xffffffff ;  /* 0xffffffff00097802 */ /* 0x000fc40000000f00 */
[----:B------:R-:W-:Y:S02]  /*49e0*/  MOV R2, 0x4a00 ;  /* 0x00004a0000027802 */ /* 0x000fe40000000f00 */
[----:B------:R-:W-:Y:S05]  /*49f0*/  CALL.REL.NOINC `($__internal_23_$__cuda_sm70_shflsync_bfly_p) ;  /* 0x000000d000007944 */ /* 0x000fea0003c00000 */
[----:B01----:R-:W-:Y:S01]  /*4a00*/  FADD.FTZ R35, R35, R32 ;  /* 0x0000002023237221 */ /* 0x003fe20000010000 */
[----:B------:R-:W-:Y:S01]  /*4a10*/  HFMA2.MMA R32, -RZ, RZ, 0, 4.76837158203125e-07 ;  /* 0x00000008ff207435 */ /* 0x000fe200000001ff */
[----:B------:R-:W-:Y:S02]  /*4a20*/  MOV R8, 0x1f ;  /* 0x0000001f00087802 */ /* 0x000fe40000000f00 */
[----:B------:R-:W-:Y:S02]  /*4a30*/  MOV R9, 0xffffffff ;  /* 0xffffffff00097802 */ /* 0x000fe40000000f00 */
[----:B------:R-:W-:Y:S02]  /*4a40*/  MOV R2, 0x4a60 ;  /* 0x00004a6000027802 */ /* 0x000fe40000000f00 */
[----:B------:R-:W-:Y:S05]  /*4a50*/  CALL.REL.NOINC `($__internal_23_$__cuda_sm70_shflsync_bfly_p) ;  /* 0x0000007000007944 */ /* 0x000fea0003c00000 */
[----:B01----:R-:W-:Y:S01]  /*4a60*/  FADD.FTZ R35, R35, R32 ;  /* 0x0000002023237221 */ /* 0x003fe20000010000 */
[----:B------:R-:W-:Y:S01]  /*4a70*/  HFMA2.MMA R32, -RZ, RZ, 0, 9.5367431640625e-07 ;  /* 0x00000010ff207435 */ /* 0x000fe200000001ff */
[----:B------:R-:W-:Y:S02]  /*4a80*/  MOV R8, 0x1f ;  /* 0x0000001f00087802 */ /* 0x000fe40000000f00 */
[----:B------:R-:W-:-:S02]  /*4a90*/  MOV R9, 0xffffffff ;  /* 0xffffffff00097802 */ /* 0x000fc40000000f00 */
[----:B------:R-:W-:Y:S02]  /*4aa0*/  MOV R2, 0x4ac0 ;  /* 0x00004ac000027802 */ /* 0x000fe40000000f00 */
[----:B------:R-:W-:Y:S05]  /*4ab0*/  CALL.REL.NOINC `($__internal_23_$__cuda_sm70_shflsync_bfly_p) ;  /* 0x0000001000007944 */ /* 0x000fea0003c00000 */
[----:B01----:R-:W-:Y:S05]  /*4ac0*/  BRA `(.L_x_4740) ;  /* 0xffffeaa000007947 */ /* 0x003fea000383ffff */
        .weak           $__internal_23_$__cuda_sm70_shflsync_bfly_p
        .type           $__internal_23_$__cuda_sm70_shflsync_bfly_p,@function
        .size           $__internal_23_$__cuda_sm70_shflsync_bfly_p,(.L_x_36111 - $__internal_23_$__cuda_sm70_shflsync_bfly_p)
$__internal_23_$__cuda_sm70_shflsync_bfly_p:
[----:B------:R-:W-:Y:S01]  /*4ad0*/  HFMA2.MMA R3, -RZ, RZ, 0, 0 ;  /* 0x00000000ff037435 */ /* 0x000fe200000001ff */
[----:B------:R-:W-:Y:S04]  /*4ae0*/  WARPSYNC R9 ;  /* 0x0000000900007348 */ /* 0x000fe80003800000 */
[----:B------:R0:W1:Y:S01]  /*4af0*/  SHFL.BFLY PT, R32, R35, R32, R8 ;  /* 0x0c00002023207389 */ /* 0x00006200000e0008 */
[----:B------:R-:W-:Y:S05]  /*4b00*/  RET.REL.NODEC R2 `(_ZN10layer_norm13ln_fwd_kernelINS_13Kernel_traitsI6__halfS2_S2_S2_fjLj1280ELj1ELj4ELj1ELj16ENS_18Kernel_traits_baseILj1280ES2_S2_S2_S2_fjLj128EEEEELb0ELb1ELb1ELb1EEEvNS_9FwdParamsE) ;  /* 0xffffb4f002007950 */ /* 0x000fea0003c3ffff */
.L_x_4741:
        /* <DEDUP_REMOVED lines=15> */
.L_x_36111:


//--------------------- .text._ZN10layer_norm13ln_fwd_kernelINS_13Kernel_traitsI6__halfS2_S2_S2_fjLj1280ELj1ELj4ELj1ELj16ENS_18Kernel_traits_baseILj1280ES2_S2_S2_S2_fjLj128EEEEELb1ELb0ELb0ELb0EEEvNS_9FwdParamsE --------------------------
	.section	.text._ZN10layer_norm13ln_fwd_kernelINS_13Kernel_traitsI6__halfS2_S2_S2_fjLj1280ELj1ELj4ELj1ELj16ENS_18Kernel_traits_baseILj1280ES2_S2_S2_S2_fjLj128EEEEELb1ELb0ELb0ELb0EEEvNS_9FwdParamsE,"ax",@progbits
	.sectioninfo	@"SHI_REGISTERS=161"
	.align	128
        .global         _ZN10layer_norm13ln_fwd_kernelINS_13Kernel_traitsI6__halfS2_S2_S2_fjLj1280ELj1ELj4ELj1ELj16ENS_18Kernel_traits_baseILj1280ES2_S2_S2_S2_fjLj128EEEEELb1ELb0ELb0ELb0EEEvNS_9FwdParamsE
        .type           _ZN10layer_norm13ln_fwd_kernelINS_13Kernel_traitsI6__halfS2_S2_S2_fjLj1280ELj1ELj4ELj1ELj16ENS_18Kernel_traits_baseILj1280ES2_S2_S2_S2_fjLj128EEEEELb1ELb0ELb0ELb0EEEvNS_9FwdParamsE,@function
        .size           _ZN10layer_norm13ln_fwd_kernelINS_13Kernel_traitsI6__halfS2_S2_S2_fjLj1280ELj1ELj4ELj1ELj16ENS_18Kernel_traits_baseILj1280ES2_S2_S2_S2_fjLj128EEEEELb1ELb0ELb0ELb0EEEvNS_9FwdParamsE,(.L_x_36112 - _ZN10layer_norm13ln_fwd_kernelINS_13Kernel_traitsI6__halfS2_S2_S2_fjLj1280ELj1ELj4ELj1ELj16ENS_18Kernel_traits_baseILj1280ES2_S2_S2_S2_fjLj128EEEEELb1ELb0ELb0ELb0EEEvNS_9FwdParamsE)
        .other          _ZN10layer_norm13ln_fwd_kernelINS_13Kernel_traitsI6__halfS2_S2_S2_fjLj1280ELj1ELj4ELj1ELj16ENS_18Kernel_traits_baseILj1280ES2_S2_S2_S2_fjLj128EEEEELb1ELb0ELb0ELb0EEEvNS_9FwdParamsE,@"STO_CUDA_ENTRY STV_DEFAULT"
_ZN10layer_norm13ln_fwd_kernelINS_13Kernel_traitsI6__halfS2_S2_S2_fjLj1280ELj1ELj4ELj1ELj16ENS_18Kernel_traits_baseILj1280ES2_S2_S2_S2_fjLj128EEEEELb1ELb0ELb0ELb0EEEvNS_9FwdParamsE:
.text._ZN10layer_norm13ln_fwd_kernelINS_13Kernel_traitsI6__halfS2_S2_S2_fjLj1280ELj1ELj4ELj1ELj16ENS_18Kernel_traits_baseILj1280ES2_S2_S2_S2_fjLj128EEEEELb1ELb0ELb0ELb0EEEvNS_9FwdParamsE:
        /* <DEDUP_REMOVED lines=24> */
[----:B---3--:R-:W-:-:S04]  /*0180*/  @P0 IADD3 R98, P1, R4, c[0x0][0x240], RZ ;  /* 0x0000900004620a10 */ /* 0x008fc80007f3e0ff */
[----:B------:R-:W-:-:S04]  /*0190*/  @P0 IADD3.X R99, RZ, R5, RZ, P1, !PT ;  /* 0x00000005ff630210 */ /* 0x000fc80000ffe4ff */
        /* <DEDUP_REMOVED lines=79> */
.L_x_4743:
[----:B0-----:R-:W-:Y:S05]  /*0690*/  BSYNC B0 ;  /* 0x0000000000007941 */ /* 0x001fea0003800000 */
.L_x_4742:
        /* <DEDUP_REMOVED lines=13> */
.L_x_4745:
[----:B0-----:R-:W-:Y:S05]  /*0770*/  BSYNC B0 ;  /* 0x0000000000007941 */ /* 0x001fea0003800000 */
.L_x_4744:
        /* <DEDUP_REMOVED lines=13> */
.L_x_4747:
[----:B0-----:R-:W-:Y:S05]  /*0850*/  BSYNC B0 ;  /* 0x0000000000007941 */ /* 0x001fea0003800000 */
.L_x_4746:
        /* <DEDUP_REMOVED lines=13> */
.L_x_4749:
[----:B0-----:R-:W-:Y:S05]  /*0930*/  BSYNC B0 ;  /* 0x0000000000007941 */ /* 0x001fea0003800000 */
.L_x_4748:
        /* <DEDUP_REMOVED lines=12> */
.L_x_4751:
[----:B0-----:R-:W-:Y:S05]  /*0a00*/  BSYNC B0 ;  /* 0x0000000000007941 */ /* 0x001fea0003800000 */
.L_x_4750:
[----:B------:R-:W-:Y:S02]  /*0a10*/  ISETP.GE.AND P0, PT, R18, c[0x0][0x164], PT ;  /* 0x0000590012007a0c */ /* 0x000fe40003f06270 */
[----:B------:R-:W-:Y:S02]  /*0a20*/  LOP3.LUT R97, R15, UR23, R6, 0x96, !PT ;  /* 0x000000170f617c12 */ /* 0x000fe4000f8e9606 */
[----:B------:R-:W-:-:S09]  /*0a30*/  LOP3.LUT R110, R13, UR24, R2, 0x96, !PT ;  /* 0x000000180d6e7c12 */ /* 0x000fd2000f8e9602 */
[----:B------:R-:W-:Y:S05]  /*0a40*/  @P0 EXIT ;  /* 0x000000000000094d */ /* 0x000fea0003800000 */
[--C-:B-----5:R-:W-:Y:S01]  /*0a50*/  HADD2.F32 R65, -RZ, R61.reuse.H0_H0 ;  /* 0x2000003dff417230 */ /* 0x120fe20000004100 */
[----:B------:R-:W-:Y:S01]  /*0a60*/  IMAD R99, R96, -0x2daee0ad, RZ ;  /* 0xd2511f5360637824 */ /* 0x000fe200078e02ff */
[----:B------:R-:W-:Y:S01]  /*0a70*/  HADD2.F32 R64, -RZ, R61.H1_H1 ;  /* 0x3000003dff407230 */ /* 0x000fe20000004100 */
[----:B------:R-:W-:Y:S01]  /*0a80*/  IMAD.HI.U32 R101, R110, -0x326172a9, RZ ;  /* 0xcd9e8d576e657827 */ /* 0x000fe200078e00ff */
[--C-:B------:R-:W-:Y:S01]  /*0a90*/  HADD2.F32 R80, -RZ, R50.reuse.H0_H0 ;  /* 0x20000032ff507230 */ /* 0x100fe20000004100 */
[----:B------:R-:W-:Y:S01]  /*0aa0*/  BSSY B0, `(.L_x_4752) ;  /* 0x0000fed000007945 */ /* 0x000fe20003800000 */
[----:B------:R-:W-:Y:S01]  /*0ab0*/  HADD2.F32 R85, -RZ, R50.H1_H1 ;  /* 0x30000032ff557230 */ /* 0x000fe20000004100 */
[----:B------:R-:W-:Y:S01]  /*0ac0*/  LOP3.LUT R98, R98, 0x3, RZ, 0xc0, !PT ;  /* 0x0000000362627812 */ /* 0x000fe200078ec0ff */
[--C-:B------:R-:W-:Y:S01]  /*0ad0*/  HADD2.F32 R83, -RZ, R51.reuse.H0_H0 ;  /* 0x20000033ff537230 */ /* 0x100fe20000004100 */
[----:B------:R-:W-:Y:S01]  /*0ae0*/  IMAD R110, R110, -0x326172a9, RZ ;  /* 0xcd9e8d576e6e7824 */ /* 0x000fe200078e02ff */
[----:B------:R-:W-:Y:S01]  /*0af0*/  HADD2.F32 R82, -RZ, R51.H1_H1 ;  /* 0x30000033ff527230 */ /* 0x000fe20000004100 */
[----:B------:R-:W-:Y:S01]  /*0b00*/  IMAD.MOV.U32 R102, RZ, RZ, RZ ;  /* 0x000000ffff667224 */ /* 0x000fe200078e00ff */
        /* <DEDUP_REMOVED lines=12> */
[----:B------:R-:W-:Y:S01]  /*0bd0*/  HADD2.F32 R87, -RZ, R37.H1_H1 ;  /* 0x30000025ff577230 */ /* 0x000fe20000004100 */
[----:B------:R-:W-:Y:S01]  /*0be0*/  IMAD.WIDE.U32 R36, R97, -0x2daee0ad, RZ ;  /* 0xd2511f5361247825 */ /* 0x000fe200078e00ff */
[--C-:B------:R-:W-:Y:S02]  /*0bf0*/  HADD2.F32 R86, -RZ, R38.reuse.H0_H0 ;  /* 0x20000026ff567230 */ /* 0x100fe40000004100 */
[----:B------:R-:W-:Y:S01]  /*0c00*/  HADD2.F32 R89, -RZ, R38.H1_H1 ;  /* 0x30000026ff597230 */ /* 0x000fe20000004100 */
[----:B------:R-:W-:Y:S01]  /*0c10*/  IMAD R38, R95, -0x326172a9, RZ ;  /* 0xcd9e8d575f267824 */ /* 0x000fe200078e02ff */
[--C-:B------:R-:W-:Y:S01]  /*0c20*/  HADD2.F32 R62, -RZ, R52.reuse.H0_H0 ;  /* 0x20000034ff3e7230 */ /* 0x100fe20000004100 */
[----:B------:R-:W-:Y:S01]  /*0c30*/  LOP3.LUT R99, R37, UR26, R99, 0x96, !PT ;  /* 0x0000001a25637c12 */ /* 0x000fe2000f8e9663 */
[----:B------:R-:W-:Y:S01]  /*0c40*/  HADD2.F32 R63, -RZ, R52.H1_H1 ;  /* 0x30000034ff3f7230 */ /* 0x000fe20000004100 */
[----:B------:R-:W-:Y:S01]  /*0c50*/  MOV R100, R36 ;  /* 0x0000002400647202 */ /* 0x000fe20000000f00 */
[--C-:B------:R-:W-:Y:S01]  /*0c60*/  HADD2.F32 R58, -RZ, R44.reuse.H0_H0 ;  /* 0x2000002cff3a7230 */ /* 0x100fe20000004100 */
[----:B------:R-:W-:Y:S01]  /*0c70*/  LOP3.LUT R101, R101, UR25, R38, 0x96, !PT ;  /* 0x0000001965657c12 */ /* 0x000fe2000f8e9626 */
        /* <DEDUP_REMOVED lines=31> */
[----:B------:R-:W-:Y:S02]  /*0e70*/  HADD2.F32 R10, -RZ, R11.H0_H0 ;  /* 0x2000000bff0a7230 */ /* 0x000fe40000004100 */
[----:B------:R-:W-:Y:S02]  /*0e80*/  HADD2.F32 R30, -RZ, R34.H0_H0 ;  /* 0x20000022ff1e7230 */ /* 0x000fe40000004100 */
[----:B------:R-:W-:Y:S02]  /*0e90*/  HADD2.F32 R32, -RZ, R35.H0_H0 ;  /* 0x20000023ff207230 */ /* 0x000fe40000004100 */
[----:B------:R-:W-:Y:S02]  /*0ea0*/  HADD2.F32 R33, -RZ, R60.H0_H0 ;  /* 0x2000003cff217230 */ /* 0x000fe40000004100 */
[----:B------:R-:W-:Y:S02]  /*0eb0*/  HADD2.F32 R55, -RZ, R56.H0_H0 ;  /* 0x20000038ff377230 */ /* 0x000fe40000004100 */
[----:B------:R-:W-:-:S02]  /*0ec0*/  HADD2.F32 R73, -RZ, R57.H0_H0 ;  /* 0x20000039ff497230 */ /* 0x000fc40000004100 */
[----:B------:R-:W-:Y:S02]  /*0ed0*/  HADD2.F32 R47, -RZ, R48.H0_H0 ;  /* 0x20000030ff2f7230 */ /* 0x000fe40000004100 */
[----:B------:R-:W-:Y:S02]  /*0ee0*/  HADD2.F32 R81, -RZ, R49.H0_H0 ;  /* 0x20000031ff517230 */ /* 0x000fe40000004100 */
        /* <DEDUP_REMOVED lines=18> */
.L_x_5056:
[----:B------:R-:W-:Y:S02]  /*1010*/  ISETP.NE.U32.AND P0, PT, RZ, c[0x0][0x1c0], PT ;  /* 0x00007000ff007a0c */ /* 0x000fe40003f05070 */
[----:B------:R-:W-:Y:S02]  /*1020*/  ISETP.NE.AND P1, PT, R23, RZ, PT ;  /* 0x000000ff1700720c */ /* 0x000fe40003f25270 */
        /* <DEDUP_REMOVED lines=35> */
.L_x_4756:
[----:B0-----:R-:W-:Y:S02]  /*1260*/  IMAD.MOV.U32 R112, RZ, RZ, R110 ;  /* 0x000000ffff707224 */ /* 0x001fe400078e006e */
.L_x_4757:
[----:B------:R-:W-:Y:S05]  /*1270*/  BSYNC B2 ;  /* 0x0000000000027941 */ /* 0x000fea0003800000 */
.L_x_4755:
        /* <DEDUP_REMOVED lines=16> */
.L_x_4761:
[----:B------:R-:W-:Y:S05]  /*1380*/  BSYNC B3 ;  /* 0x0000000000037941 */ /* 0x000fea0003800000 */
.L_x_4760:
        /* <DEDUP_REMOVED lines=42> */
[----:B------:R-:W-:Y:S02]  /*1630*/  IMAD.MOV.U32 R100, RZ, RZ, R98 ;  /* 0x000000ffff647224 */ /* 0x000fe400078e0062 */
.L_x_4759:
[----:B------:R-:W-:Y:S05]  /*1640*/  BSYNC B2 ;  /* 0x0000000000027941 */ /* 0x000fea0003800000 */
.L_x_4758:
[----:B------:R-:W0:Y:S01]  /*1650*/  I2F.U32 R105, R112 ;  /* 0x0000007000697306 */ /* 0x000e220000201000 */
[----:B-----5:R-:W-:Y:S01]  /*1660*/  HADD2.F32 R98, -RZ, R40.H0_H0 ;  /* 0x20000028ff627230 */ /* 0x020fe20000004100 */
[----:B------:R-:W-:Y:S01]  /*1670*/  IMAD.MOV.U32 R142, RZ, RZ, 0x2f800000 ;  /* 0x2f800000ff8e7424 */ /* 0x000fe200078e00ff */
[----:B------:R-:W-:Y:S01]  /*1680*/  @P0 HADD2.F32 R122, -RZ, R36.H0_H0 ;  /* 0x20000024ff7a0230 */ /* 0x000fe20000004100 */
[----:B------:R-:W-:Y:S02]  /*1690*/  BSSY B2, `(.L_x_4762) ;  /* 0x0000014000027945 */ /* 0x000fe40003800000 */
        /* <DEDUP_REMOVED lines=18> */
.L_x_4763:
[----:B------:R-:W-:Y:S02]  /*17c0*/  IMAD.MOV.U32 R121, RZ, RZ, R110 ;  /* 0x000000ffff797224 */ /* 0x000fe400078e006e */
.L_x_4764:
[----:B------:R-:W-:Y:S05]  /*17d0*/  BSYNC B2 ;  /* 0x0000000000027941 */ /* 0x000fea0003800000 */
.L_x_4762:
        /* <DEDUP_REMOVED lines=16> */
.L_x_4768:
[----:B------:R-:W-:Y:S05]  /*18e0*/  BSYNC B3 ;  /* 0x0000000000037941 */ /* 0x000fea0003800000 */
.L_x_4767:
        /* <DEDUP_REMOVED lines=41> */
[----:B------:R-:W-:Y:S01]  /*1b80*/  IMAD.MOV.U32 R100, RZ, RZ, R98 ;  /* 0x000000ffff647224 */ /* 0x000fe200078e0062 */
[----:B------:R-:W-:-:S06]  /*1b90*/  HFMA2.MMA R98, -RZ, RZ, 0, 0 ;  /* 0x00000000ff627435 */ /* 0x000fcc00000001ff */
.L_x_4766:
[----:B------:R-:W-:Y:S05]  /*1ba0*/  BSYNC B2 ;  /* 0x0000000000027941 */ /* 0x000fea0003800000 */
.L_x_4765:
[----:B------:R-:W0:Y:S01]  /*1bb0*/  I2F.U32 R111, R121 ;  /* 0x00000079006f7306 */ /* 0x000e220000201000 */
[----:B------:R-:W-:Y:S01]  /*1bc0*/  HADD2.F32 R40, -RZ, R40.H1_H1 ;  /* 0x30000028ff287230 */ /* 0x000fe20000004100 */
[----:B------:R-:W-:Y:S01]  /*1bd0*/  BSSY B2, `(.L_x_4769) ;  /* 0x0000015000027945 */ /* 0x000fe20003800000 */
[----:B------:R-:W-:Y:S01]  /*1be0*/  @P0 HADD2.F32 R131, -RZ, R36.H1_H1 ;  /* 0x30000024ff830230 */ /* 0x000fe20000004100 */
[----:B------:R-:W-:Y:S02]  /*1bf0*/  IADD3 R122, R98, 0x1, RZ ;  /* 0x00000001627a7810 */ /* 0x000fe40007ffe0ff */
        /* <DEDUP_REMOVED lines=17> */
.L_x_4770:
[----:B------:R-:W-:Y:S02]  /*1d10*/  MOV R40, R110 ;  /* 0x0000006e00287202 */ /* 0x000fe40000000f00 */
.L_x_4771:
[----:B------:R-:W-:Y:S05]  /*1d20*/  BSYNC B2 ;  /* 0x0000000000027941 */ /* 0x000fea0003800000 */
.L_x_4769:
        /* <DEDUP_REMOVED lines=16> */
.L_x_4775:
[----:B------:R-:W-:Y:S05]  /*1e30*/  BSYNC B3 ;  /* 0x0000000000037941 */ /* 0x000fea0003800000 */
.L_x_4774:
        /* <DEDUP_REMOVED lines=41> */
[----:B------:R-:W-:Y:S02]  /*20d0*/  LOP3.LUT R99, R99, UR26, R100, 0x96, !PT ;  /* 0x0000001a63637c12 */ /* 0x000fe4000f8e9664 */
[----:B------:R-:W-:Y:S02]  /*20e0*/  MOV R100, R98 ;  /* 0x0000006200647202 */ /* 0x000fe40000000f00 */
.L_x_4773:
[----:B------:R-:W-:Y:S05]  /*20f0*/  BSYNC B2 ;  /* 0x0000000000027941 */ /* 0x000fea0003800000 */
.L_x_4772:
[----:B------:R-:W0:Y:S01]  /*2100*/  I2F.U32 R111, R40 ;  /* 0x00000028006f7306 */ /* 0x000e220000201000 */
[----:B------:R-:W-:Y:S01]  /*2110*/  HADD2.F32 R98, -RZ, R41.H0_H0 ;  /* 0x20000029ff627230 */ /* 0x000fe20000004100 */
[----:B------:R-:W-:Y:S01]  /*2120*/  ISETP.NE.AND P2, PT, R122, 0x1, PT ;  /* 0x000000017a00780c */ /* 0x000fe20003f45270 */
[----:B------:R-:W-:Y:S01]  /*2130*/  @P0 HADD2.F32 R132, -RZ, R37.H0_H0 ;  /* 0x20000025ff840230 */ /* 0x000fe20000004100 */
[----:B------:R-:W-:Y:S02]  /*2140*/  BSSY B2, `(.L_x_4776) ;  /* 0x0000012000027945 */ /* 0x000fe40003800000 */
[----:B------:R-:W-:-:S04]  /*2150*/  FMUL.FTZ R98, R98, R147 ;  /* 0x0000009362627220 */ /* 0x000fc80000410000 */
[----:B------:R-:W-:Y:S02]  /*2160*/  FMUL.FTZ R98, R98, c[0x0][0x1e8] ;  /* 0x00007a0062627a20 */ /* 0x000fe40000410000 */
[----:B0-----:R-:W-:-:S05]  /*2170*/  FFMA.FTZ R111, R111, R142, 1.1641532182693481445e-10 ;  /* 0x2f0000006f6f7423 */ /* 0x001fca000001008e */
        /* <DEDUP_REMOVED lines=13> */
.L_x_4777:
[----:B------:R-:W-:Y:S02]  /*2250*/  IMAD.MOV.U32 R40, RZ, RZ, R110 ;  /* 0x000000ffff287224 */ /* 0x000fe400078e006e */
.L_x_4778:
[----:B------:R-:W-:Y:S05]  /*2260*/  BSYNC B2 ;  /* 0x0000000000027941 */ /* 0x000fea0003800000 */
.L_x_4776:
        /* <DEDUP_REMOVED lines=16> */
.L_x_4782:
[----:B------:R-:W-:Y:S05]  /*2370*/  BSYNC B3 ;  /* 0x0000000000037941 */ /* 0x000fea0003800000 */
.L_x_4781:
        /* <DEDUP_REMOVED lines=44> */
.L_x_4780:
[----:B------:R-:W-:Y:S05]  /*2640*/  BSYNC B2 ;  /* 0x0000000000027941 */ /* 0x000fea0003800000 */
.L_x_4779:
[----:B------:R-:W0:Y:S01]  /*2650*/  I2F.U32 R121, R40 ;  /* 0x0000002800797306 */ /* 0x000e220000201000 */
[----:B------:R-:W-:Y:S01]  /*2660*/  HADD2.F32 R122, -RZ, R41.H1_H1 ;  /* 0x30000029ff7a7230 */ /* 0x000fe20000004100 */
[C---:B------:R-:W-:Y:S01]  /*2670*/  ISETP.NE.AND P3, PT, R98.reuse, 0x1, PT ;  /* 0x000000016200780c */ /* 0x040fe20003f65270 */
[----:B------:R-:W-:Y:S01]  /*2680*/  @P0 HADD2.F32 R41, -RZ, R37.H1_H1 ;  /* 0x30000025ff290230 */ /* 0x000fe20000004100 */
[----:B------:R-:W-:Y:S01]  /*2690*/  BSSY B2, `(.L_x_4783) ;  /* 0x0000012000027945 */ /* 0x000fe20003800000 */
[----:B------:R-:W-:Y:S01]  /*26a0*/  IADD3 R132, R98, 0x1, RZ ;  /* 0x0000000162847810 */ /* 0x000fe20007ffe0ff */
[----:B------:R-:W-:-:S04]  /*26b0*/  FMUL.FTZ R122, R122, R147 ;  /* 0x000000937a7a7220 */ /* 0x000fc80000410000 */
[----:B------:R-:W-:Y:S02]  /*26c0*/  FMUL.FTZ R122, R122, c[0x0][0x1e8] ;  /* 0x00007a007a7a7a20 */ /* 0x000fe40000410000 */
[----:B0-----:R-:W-:-:S05]  /*26d0*/  FFMA.FTZ R121, R121, R142, 1.1641532182693481445e-10 ;  /* 0x2f00000079797423 */ /* 0x001fca000001008e */
        /* <DEDUP_REMOVED lines=12> */
.L_x_4784:
[----:B------:R-:W-:Y:S02]  /*27a0*/  IMAD.MOV.U32 R131, RZ, RZ, R110 ;  /* 0x000000ffff837224 */ /* 0x000fe400078e006e */
.L_x_4785:
[----:B------:R-:W-:Y:S05]  /*27b0*/  BSYNC B2 ;  /* 0x0000000000027941 */ /* 0x000fea0003800000 */
.L_x_4783:
        /* <DEDUP_REMOVED lines=16> */
.L_x_4789:
[----:B------:R-:W-:Y:S05]  /*28c0*/  BSYNC B3 ;  /* 0x0000000000037941 */ /* 0x000fea0003800000 */
.L_x_4788:
        /* <DEDUP_REMOVED lines=44> */
.L_x_4787:
[----:B------:R-:W-:Y:S05]  /*2b90*/  BSYNC B2 ;  /* 0x0000000000027941 */ /* 0x000fea0003800000 */
.L_x_4786:
        /* <DEDUP_REMOVED lines=21> */
.L_x_4791:
[----:B------:R-:W-:Y:S02]  /*2cf0*/  IMAD.MOV.U32 R131, RZ, RZ, R110 ;  /* 0x000000ffff837224 */ /* 0x000fe400078e006e */
.L_x_4792:
[----:B------:R-:W-:Y:S05]  /*2d00*/  BSYNC B2 ;  /* 0x0000000000027941 */ /* 0x000fea0003800000 */
.L_x_4790:
        /* <DEDUP_REMOVED lines=16> */
.L_x_4796:
[----:B------:R-:W-:Y:S05]  /*2e10*/  BSYNC B3 ;  /* 0x0000000000037941 */ /* 0x000fea0003800000 */
.L_x_4795:
        /* <DEDUP_REMOVED lines=44> */
.L_x_4794:
[----:B------:R-:W-:Y:S05]  /*30e0*/  BSYNC B2 ;  /* 0x0000000000027941 */ /* 0x000fea0003800000 */
.L_x_4793:
[----:B------:R-:W0:Y:S01]  /*30f0*/  I2F.U32 R41, R131 ;  /* 0x0000008300297306 */ /* 0x000e220000201000 */
[----:B------:R-:W-:Y:S01]  /*3100*/  HADD2.F32 R42, -RZ, R42.H1_H1 ;  /* 0x3000002aff2a7230 */ /* 0x000fe20000004100 */
[----:B------:R-:W-:Y:S01]  /*3110*/  ISETP.NE.AND P5, PT, R40, 0x1, PT ;  /* 0x000000012800780c */ /* 0x000fe20003fa5270 */
[----:B------:R-:W-:Y:S01]  /*3120*/  @P0 HADD2.F32 R149, -RZ, R38.H1_H1 ;  /* 0x30000026ff950230 */ /* 0x000fe20000004100 */
[----:B------:R-:W-:Y:S02]  /*3130*/  BSSY B2, `(.L_x_4797) ;  /* 0x0000012000027945 */ /* 0x000fe40003800000 */
        /* <DEDUP_REMOVED lines=16> */
.L_x_4798:
[----:B------:R-:W-:Y:S02]  /*3240*/  IMAD.MOV.U32 R42, RZ, RZ, R110 ;  /* 0x000000ffff2a7224 */ /* 0x000fe400078e006e */
.L_x_4799:
[----:B------:R-:W-:Y:S05]  /*3250*/  BSYNC B2 ;  /* 0x0000000000027941 */ /* 0x000fea0003800000 */
.L_x_4797:
        /* <DEDUP_REMOVED lines=16> */
.L_x_4803:
[----:B------:R-:W-:Y:S05]  /*3360*/  BSYNC B3 ;  /* 0x0000000000037941 */ /* 0x000fea0003800000 */
.L_x_4802:
        /* <DEDUP_REMOVED lines=44> */
.L_x_4801:
[----:B------:R-:W-:Y:S05]  /*3630*/  BSYNC B2 ;  /* 0x0000000000027941 */ /* 0x000fea0003800000 */
.L_x_4800:
[----:B------:R-:W0:Y:S01]  /*3640*/  I2F.U32 R131, R42 ;  /* 0x0000002a00837306 */ /* 0x000e220000201000 */
[----:B------:R-:W-:Y:S01]  /*3650*/  HADD2.F32 R40, -RZ, R43.H0_H0 ;  /* 0x2000002bff287230 */ /* 0x000fe20000004100 */
[C---:B------:R-:W-:Y:S01]  /*3660*/  ISETP.NE.AND P6, PT, R41.reuse, 0x1, PT ;  /* 0x000000012900780c */ /* 0x040fe20003fc5270 */
[----:B------:R-:W-:Y:S01]  /*3670*/  @P0 HADD2.F32 R148, -RZ, R39.H0_H0 ;  /* 0x20000027ff940230 */ /* 0x000fe20000004100 */
        /* <DEDUP_REMOVED lines=17> */
.L_x_4805:
[----:B------:R-:W-:Y:S02]  /*3790*/  IMAD.MOV.U32 R152, RZ, RZ, R110 ;  /* 0x000000ffff987224 */ /* 0x000fe400078e006e */
.L_x_4806:
[----:B------:R-:W-:Y:S05]  /*37a0*/  BSYNC B2 ;  /* 0x0000000000027941 */ /* 0x000fea0003800000 */
.L_x_4804:
        /* <DEDUP_REMOVED lines=18> */
.L_x_4810:
[----:B------:R-:W-:Y:S05]  /*38d0*/  BSYNC B3 ;  /* 0x0000000000037941 */ /* 0x000fea0003800000 */
.L_x_4809:
        /* <DEDUP_REMOVED lines=44> */
.L_x_4808:
[----:B------:R-:W-:Y:S05]  /*3ba0*/  BSYNC B2 ;  /* 0x0000000000027941 */ /* 0x000fea0003800000 */
.L_x_4807:
[----:B------:R-:W0:Y:S01]  /*3bb0*/  I2F.U32 R41, R152 ;  /* 0x0000009800297306 */ /* 0x000e220000201000 */
[----:B------:R-:W-:Y:S01]  /*3bc0*/  HADD2.F32 R40, -RZ, R43.H1_H1 ;  /* 0x3000002bff287230 */ /* 0x000fe20000004100 */
[----:B------:R-:W-:Y:S02]  /*3bd0*/  SEL R148, RZ, 0x1, P1 ;  /* 0x00000001ff947807 */ /* 0x000fe40000800000 */
[----:B------:R-:W-:Y:S02]  /*3be0*/  SEL R155, RZ, 0x10000, P5 ;  /* 0x00010000ff9b7807 */ /* 0x000fe40002800000 */
[----:B------:R-:W-:Y:S01]  /*3bf0*/  FMUL.FTZ R40, R40, R147 ;  /* 0x0000009328287220 */ /* 0x000fe20000410000 */
[----:B------:R-:W-:Y:S01]  /*3c00*/  ISETP.NE.AND P5, PT, R151, RZ, PT ;  /* 0x000000ff9700720c */ /* 0x000fe20003fa5270 */
[----:B------:R-:W-:Y:S01]  /*3c10*/  @P0 HADD2.F32 R151, -RZ, R39.H1_H1 ;  /* 0x30000027ff970230 */ /* 0x000fe20000004100 */
[----:B------:R-:W-:Y:S01]  /*3c20*/  SEL R42, RZ, 0x1, P2 ;  /* 0x00000001ff2a7807 */ /* 0x000fe20001000000 */
[----:B------:R-:W-:Y:S01]  /*3c30*/  FMUL.FTZ R40, R40, c[0x0][0x1e8] ;  /* 0x00007a0028287a20 */ /* 0x000fe20000410000 */
[----:B------:R-:W-:-:S02]  /*3c40*/  ISETP.NE.AND P6, PT, R150, RZ, PT ;  /* 0x000000ff9600720c */ /* 0x000fc40003fc5270 */
[----:B------:R-:W-:Y:S01]  /*3c50*/  SEL R150, RZ, 0x100, P4 ;  /* 0x00000100ff967807 */ /* 0x000fe20002000000 */
[----:B------:R-:W-:Y:S01]  /*3c60*/  IMAD.WIDE.U32 R42, R42, 0x1000000, RZ ;  /* 0x010000002a2a7825 */ /* 0x000fe200078e00ff */
[----:B------:R-:W-:Y:S02]  /*3c70*/  SEL R153, RZ, 0x1, P5 ;  /* 0x00000001ff997807 */ /* 0x000fe40002800000 */
[----:B------:R-:W-:Y:S01]  /*3c80*/  SEL R149, RZ, 0x1, P3 ;  /* 0x00000001ff957807 */ /* 0x000fe20001800000 */
[----:B0-----:R-:W-:Y:S02]  /*3c90*/  FFMA.FTZ R41, R41, R142, 1.1641532182693481445e-10 ;  /* 0x2f00000029297423 */ /* 0x001fe4000001008e */
[----:B------:R-:W-:-:S03]  /*3ca0*/  IMAD.WIDE.U32 R152, R153, 0x100, RZ ;  /* 0x0000010099987825 */ /* 0x000fc600078e00ff */
[----:B------:R-:W-:-:S04]  /*3cb0*/  FSETP.GTU.FTZ.AND P1, PT, R41, c[0x0][0x1e4], PT ;  /* 0x0000790029007a0b */ /* 0x000fc80003f3c000 */
[----:B------:R-:W-:Y:S02]  /*3cc0*/  SEL R41, RZ, 0x1000000, P1 ;  /* 0x01000000ff297807 */ /* 0x000fe40000800000 */
[----:B------:R-:W-:Y:S02]  /*3cd0*/  FSEL R142, R40, RZ, !P1 ;  /* 0x000000ff288e7208 */ /* 0x000fe40004800000 */
[----:B------:R-:W-:Y:S01]  /*3ce0*/  LOP3.LUT R150, R150, R41, R155, 0xfe, !PT ;  /* 0x0000002996967212 */ /* 0x000fe200078efe9b */
[----:B------:R-:W-:-:S03]  /*3cf0*/  IMAD.WIDE.U32 R40, R148, 0x10000, RZ ;  /* 0x0001000094287825 */ /* 0x000fc600078e00ff */
[----:B------:R-:W-:Y:S01]  /*3d00*/  LOP3.LUT R149, R43, R150, R149, 0xfe, !PT ;  /* 0x000000962b957212 */ /* 0x000fe200078efe95 */
[----:B------:R-:W-:Y:S01]  /*3d10*/  @P0 FADD.FTZ R142, R151, R142 ;  /* 0x0000008e978e0221 */ /* 0x000fe20000010000 */
[C---:B------:R-:W-:Y:S02]  /*3d20*/  LEA R154, P0, R104.reuse, c[0x0][0x188], 0x4 ;  /* 0x00006200689a7a11 */ /* 0x040fe400078020ff */
[----:B------:R-:W-:Y:S02]  /*3d30*/  LOP3.LUT R153, R153, R149, R41, 0xfe, !PT ;  /* 0x0000009599997212 */ /* 0x000fe400078efe29 */
[----:B------:R-:W-:Y:S02]  /*3d40*/  LEA.HI.X R155, R104, c[0x0][0x18c], RZ, 0x4, P0 ;  /* 0x00006300689b7a11 */ /* 0x000fe400000f24ff */
[----:B------:R-:W-:Y:S02]  /*3d50*/  LOP3.LUT R148, R152, R42, R40, 0xfe, !PT ;  /* 0x0000002a98947212 */ /* 0x000fe400078efe28 */
[----:B------:R-:W-:-:S02]  /*3d60*/  SEL R149, RZ, 0x1, P6 ;  /* 0x00000001ff957807 */ /* 0x000fc40003000000 */
[----:B------:R-:W-:Y:S02]  /*3d70*/  LEA R150, P0, R104, c[0x0][0x190], 0x3 ;  /* 0x0000640068967a11 */ /* 0x000fe400078018ff */
[----:B------:R-:W-:Y:S02]  /*3d80*/  F2FP.PACK_AB R42, R132, R121 ;  /* 0x00000079842a723e */ /* 0x000fe400000000ff */
[----:B------:R-:W-:Y:S02]  /*3d90*/  F2FP.PACK_AB R41, R122, R111 ;  /* 0x0000006f7a29723e */ /* 0x000fe400000000ff */
[----:B------:R-:W-:Y:S02]  /*3da0*/  F2FP.PACK_AB R40, R112, R105 ;  /* 0x000000697028723e */ /* 0x000fe400000000ff */
[----:B------:R-:W-:Y:S02]  /*3db0*/  F2FP.PACK_AB R43, R142, R131 ;  /* 0x000000838e2b723e */ /* 0x000fe400000000ff */
[----:B------:R-:W-:-:S02]  /*3dc0*/  LEA.HI.X R151, R104, c[0x0][0x194], RZ, 0x3, P0 ;  /* 0x0000650068977a11 */ /* 0x000fc400000f1cff */
[----:B------:R-:W-:Y:S01]  /*3dd0*/  LOP3.LUT R152, R148, R149, RZ, 0xfc, !PT ;  /* 0x0000009594987212 */ /* 0x000fe200078efcff */
[----:B------:R0:W-:Y:S01]  /*3de0*/  STG.E.128 [R154.64], R40 ;  /* 0x000000289a007986 */ /* 0x0001e2000c101d06 */
[----:B------:R-:W-:-:S03]  /*3df0*/  IADD3 R148, R104, 0x20, RZ ;  /* 0x0000002068947810 */ /* 0x000fc60007ffe0ff */
[----:B------:R0:W-:Y:S04]  /*3e00*/  STG.E.64 [R150.64], R152 ;  /* 0x0000009896007986 */ /* 0x0001e8000c101b06 */
.L_x_4754:
[----:B------:R-:W-:Y:S05]  /*3e10*/  BSYNC B1 ;  /* 0x0000000000017941 */ /* 0x000fea0003800000 */
.L_x_4753:
[----:B------:R-:W-:Y:S01]  /*3e20*/  ISETP.NE.AND P0, PT, R24, RZ, PT ;  /* 0x000000ff1800720c */ /* 0x000fe20003f05270 */
[----:B------:R-:W-:-:S12]  /*3e30*/  BSSY B1, `(.L_x_4811) ;  /* 0x00002d4000017945 */ /* 0x000fd80003800000 */
[----:B------:R-:W-:Y:S05]  /*3e40*/  @!P0 BRA `(.L_x_4812) ;  /* 0x00002d2000008947 */ /* 0x000fea0003800000 */
[----:B------:R-:W-:Y:S01]  /*3e50*/  ISETP.NE.U32.AND P0, PT, RZ, c[0x0][0x180], PT ;  /* 0x00006000ff007a0c */ /* 0x000fe20003f05070 */
[----:B0-----:R-:W-:-:S03]  /*3e60*/  HFMA2.MMA R41, -RZ, RZ, 0, 9.5367431640625e-07 ;  /* 0x00000010ff297435 */ /* 0x001fc600000001ff */
[----:B------:R-:W-:-:S07]  /*3e70*/  ISETP.NE.AND.EX P0, PT, RZ, c[0x0][0x184], PT, P0 ;  /* 0x00006100ff007a0c */ /* 0x000fce0003f05300 */
[----:B------:R-:W-:-:S06]  /*3e80*/  IMAD.WIDE.U32 R40, R148, R41, c[0x0][0x170] ;  /* 0x00005c0094287625 */ /* 0x000fcc00078e0029 */
[C---:B------:R-:W-:Y:S01]  /*3e90*/  @P0 LEA R150, P1, R148.reuse, c[0x0][0x180], 0x4 ;  /* 0x0000600094960a11 */ /* 0x040fe200078220ff */
[----:B------:R-:W5:Y:S03]  /*3ea0*/  LDG.E.128 R40, [R40.64] ;  /* 0x0000000628287981 */ /* 0x000f66000c1e1d00 */
        /* <DEDUP_REMOVED lines=14> */
.L_x_4814:
[----:B0-----:R-:W-:Y:S02]  /*3f90*/  MOV R113, R110 ;  /* 0x0000006e00717202 */ /* 0x001fe40000000f00 */
.L_x_4815:
[----:B------:R-:W-:Y:S05]  /*3fa0*/  BSYNC B2 ;  /* 0x0000000000027941 */ /* 0x000fea0003800000 */
.L_x_4813:
        /* <DEDUP_REMOVED lines=16> */
.L_x_4819:
[----:B------:R-:W-:Y:S05]  /*40b0*/  BSYNC B3 ;  /* 0x0000000000037941 */ /* 0x000fea0003800000 */
.L_x_4818:
        /* <DEDUP_REMOVED lines=43> */
[----:B------:R-:W-:Y:S02]  /*4370*/  IMAD.MOV.U32 R100, RZ, RZ, R98 ;  /* 0x000000ffff647224 */ /* 0x000fe400078e0062 */
.L_x_4817:
[----:B------:R-:W-:Y:S05]  /*4380*/  BSYNC B2 ;  /* 0x0000000000027941 */ /* 0x000fea0003800000 */
.L_x_4816:
        /* <DEDUP_REMOVED lines=8> */
[----:B------:R-:W-:Y:S02]  /*4410*/  FSETP.GTU.FTZ.AND P1, PT, R98, c[0x0][0x1e4], PT ;  /* 0x0000790062007a0b */ /* 0x000fe40003f3c000 */
[C---:B------:R-:W-:Y:S02]  /*4420*/  IADD3 R98, R123.reuse, 0x1, RZ ;  /* 0x000000017b627810 */ /* 0x040fe40007ffe0ff */
        /* <DEDUP_REMOVED lines=13> */
.L_x_4821:
[----:B------:R-:W-:Y:S02]  /*4500*/  IMAD.MOV.U32 R114, RZ, RZ, R110 ;  /* 0x000000ffff727224 */ /* 0x000fe400078e006e */
.L_x_4822:
[----:B------:R-:W-:Y:S05]  /*4510*/  BSYNC B2 ;  /* 0x0000000000027941 */ /* 0x000fea0003800000 */
.L_x_4820:
        /* <DEDUP_REMOVED lines=16> */
.L_x_4826:
[----:B------:R-:W-:Y:S05]  /*4620*/  BSYNC B3 ;  /* 0x0000000000037941 */ /* 0x000fea0003800000 */
.L_x_4825:
        /* <DEDUP_REMOVED lines=42> */
[----:B------:R-:W-:Y:S01]  /*48d0*/  MOV R100, R98 ;  /* 0x0000006200647202 */ /* 0x000fe20000000f00 */
[----:B------:R-:W-:Y:S02]  /*48e0*/  IMAD.MOV.U32 R98, RZ, RZ, RZ ;  /* 0x000000ffff627224 */ /* 0x000fe400078e00ff */
.L_x_4824:
[----:B------:R-:W-:Y:S05]  /*48f0*/  BSYNC B2 ;  /* 0x0000000000027941 */ /* 0x000fea0003800000 */
.L_x_4823:
        /* <DEDUP_REMOVED lines=22> */
.L_x_4828:
[----:B------:R-:W-:Y:S02]  /*4a60*/  IMAD.MOV.U32 R40, RZ, RZ, R110 ;  /* 0x000000ffff287224 */ /* 0x000fe400078e006e */
.L_x_4829:
[----:B------:R-:W-:Y:S05]  /*4a70*/  BSYNC B2 ;  /* 0x0000000000027941 */ /* 0x000fea0003800000 */
.L_x_4827:
        /* <DEDUP_REMOVED lines=16> */
.L_x_4833:
[----:B------:R-:W-:Y:S05]  /*4b80*/  BSYNC B3 ;  /* 0x0000000000037941 */ /* 0x000fea0003800000 */
.L_x_4832:
        /* <DEDUP_REMOVED lines=44> */
.L_x_4831:
[----:B------:R-:W-:Y:S05]  /*4e50*/  BSYNC B2 ;  /* 0x0000000000027941 */ /* 0x000fea0003800000 */
.L_x_4830:
        /* <DEDUP_REMOVED lines=21> */
.L_x_4835:
[----:B------:R-:W-:Y:S02]  /*4fb0*/  IMAD.MOV.U32 R40, RZ, RZ, R110 ;  /* 0x000000ffff287224 */ /* 0x000fe400078e006e */
.L_x_4836:
[----:B------:R-:W-:Y:S05]  /*4fc0*/  BSYNC B2 ;  /* 0x0000000000027941 */ /* 0x000fea0003800000 */
.L_x_4834:
        /* <DEDUP_REMOVED lines=16> */
.L_x_4840:
[----:B------:R-:W-:Y:S05]  /*50d0*/  BSYNC B3 ;  /* 0x0000000000037941 */ /* 0x000fea0003800000 */
.L_x_4839:
        /* <DEDUP_REMOVED lines=44> */
.L_x_4838:
[----:B------:R-:W-:Y:S05]  /*53a0*/  BSYNC B2 ;  /* 0x0000000000027941 */ /* 0x000fea0003800000 */
.L_x_4837:
        /* <DEDUP_REMOVED lines=21> */
.L_x_4842:
[----:B------:R-:W-:Y:S02]  /*5500*/  IMAD.MOV.U32 R133, RZ, RZ, R110 ;  /* 0x000000ffff857224 */ /* 0x000fe400078e006e */
.L_x_4843:
[----:B------:R-:W-:Y:S05]  /*5510*/  BSYNC B2 ;  /* 0x0000000000027941 */ /* 0x000fea0003800000 */
.L_x_4841:
        /* <DEDUP_REMOVED lines=16> */
.L_x_4847:
[----:B------:R-:W-:Y:S05]  /*5620*/  BSYNC B3 ;  /* 0x0000000000037941 */ /* 0x000fea0003800000 */
.L_x_4846:
        /* <DEDUP_REMOVED lines=44> */
.L_x_4845:
[----:B------:R-:W-:Y:S05]  /*58f0*/  BSYNC B2 ;  /* 0x0000000000027941 */ /* 0x000fea0003800000 */
.L_x_4844:
        /* <DEDUP_REMOVED lines=21> */
.L_x_4849:
[----:B------:R-:W-:Y:S02]  /*5a50*/  IMAD.MOV.U32 R134, RZ, RZ, R110 ;  /* 0x000000ffff867224 */ /* 0x000fe400078e006e */
.L_x_4850:
[----:B------:R-:W-:Y:S05]  /*5a60*/  BSYNC B2 ;  /* 0x0000000000027941 */ /* 0x000fea0003800000 */
.L_x_4848:
        /* <DEDUP_REMOVED lines=16> */
.L_x_4854:
[----:B------:R-:W-:Y:S05]  /*5b70*/  BSYNC B3 ;  /* 0x0000000000037941 */ /* 0x000fea0003800000 */
.L_x_4853:
        /* <DEDUP_REMOVED lines=44> */
.L_x_4852:
[----:B------:R-:W-:Y:S05]  /*5e40*/  BSYNC B2 ;  /* 0x0000000000027941 */ /* 0x000fea0003800000 */
.L_x_4851:
        /* <DEDUP_REMOVED lines=21> */
.L_x_4856:
[----:B------:R-:W-:Y:S02]  /*5fa0*/  IMAD.MOV.U32 R42, RZ, RZ, R110 ;  /* 0x000000ffff2a7224 */ /* 0x000fe400078e006e */
.L_x_4857:
[----:B------:R-:W-:Y:S05]  /*5fb0*/  BSYNC B2 ;  /* 0x0000000000027941 */ /* 0x000fea0003800000 */
.L_x_4855:
        /* <DEDUP_REMOVED lines=16> */
.L_x_4861:
[----:B------:R-:W-:Y:S05]  /*60c0*/  BSYNC B3 ;  /* 0x0000000000037941 */ /* 0x000fea0003800000 */
.L_x_4860:
        /* <DEDUP_REMOVED lines=44> */
.L_x_4859:
[----:B------:R-:W-:Y:S05]  /*6390*/  BSYNC B2 ;  /* 0x0000000000027941 */ /* 0x000fea0003800000 */
.L_x_4858:
        /* <DEDUP_REMOVED lines=21> */
.L_x_4863:
[----:B------:R-:W-:Y:S02]  /*64f0*/  IMAD.MOV.U32 R153, RZ, RZ, R110 ;  /* 0x000000ffff997224 */ /* 0x000fe400078e006e */
.L_x_4864:
[----:B------:R-:W-:Y:S05]  /*6500*/  BSYNC B2 ;  /* 0x0000000000027941 */ /* 0x000fea0003800000 */
.L_x_4862:
        /* <DEDUP_REMOVED lines=18> */
.L_x_4868:
[----:B------:R-:W-:Y:S05]  /*6630*/  BSYNC B3 ;  /* 0x0000000000037941 */ /* 0x000fea0003800000 */
.L_x_4867:
        /* <DEDUP_REMOVED lines=44> */
.L_x_4866:
[----:B------:R-:W-:Y:S05]  /*6900*/  BSYNC B2 ;  /* 0x0000000000027941 */ /* 0x000fea0003800000 */
.L_x_4865:
[----:B------:R-:W0:Y:S01]  /*6910*/  I2F.U32 R40, R153 ;  /* 0x0000009900287306 */ /* 0x000e220000201000 */
[----:B------:R-:W-:Y:S01]  /*6920*/  HADD2.F32 R42, -RZ, R43.H1_H1 ;  /* 0x3000002bff2a7230 */ /* 0x000fe20000004100 */
[----:B------:R-:W-:Y:S02]  /*6930*/  SEL R150, RZ, 0x1, P1 ;  /* 0x00000001ff967807 */ /* 0x000fe40000800000 */
[----:B------:R-:W-:Y:S02]  /*6940*/  SEL R155, RZ, 0x10000, P5 ;  /* 0x00010000ff9b7807 */ /* 0x000fe40002800000 */
[----:B------:R-:W-:Y:S01]  /*6950*/  FMUL.FTZ R42, R42, R147 ;  /* 0x000000932a2a7220 */ /* 0x000fe20000410000 */
[----:B------:R-:W-:-:S02]  /*6960*/  SEL R154, RZ, 0x100, P4 ;  /* 0x00000100ff9a7807 */ /* 0x000fc40002000000 */
[----:B------:R-:W-:Y:S01]  /*6970*/  ISETP.NE.AND P5, PT, R152, RZ, PT ;  /* 0x000000ff9800720c */ /* 0x000fe20003fa5270 */
[----:B------:R-:W-:Y:S01]  /*6980*/  FMUL.FTZ R42, R42, c[0x0][0x1e8] ;  /* 0x00007a002a2a7a20 */ /* 0x000fe20000410000 */
[----:B------:R-:W-:Y:S02]  /*6990*/  ISETP.NE.AND P6, PT, R141, RZ, PT ;  /* 0x000000ff8d00720c */ /* 0x000fe40003fc5270 */
[----:B------:R-:W-:Y:S02]  /*69a0*/  SEL R41, RZ, 0x1, P2 ;  /* 0x00000001ff297807 */ /* 0x000fe40001000000 */
        /* <DEDUP_REMOVED lines=8> */
[----:B------:R-:W-:Y:S01]  /*6a30*/  LOP3.LUT R149, R154, R149, R155, 0xfe, !PT ;  /* 0x000000959a957212 */ /* 0x000fe200078efe9b */
[----:B------:R-:W-:Y:S02]  /*6a40*/  @P0 HADD2.F32 R154, -RZ, R39.H1_H1 ;  /* 0x30000027ff9a0230 */ /* 0x000fe40000004100 */
[----:B------:R-:W-:Y:S01]  /*6a50*/  IMAD.WIDE.U32 R40, R150, 0x10000, RZ ;  /* 0x0001000096287825 */ /* 0x000fe200078e00ff */
[----:B------:R-:W-:-:S03]  /*6a60*/  LOP3.LUT R151, R43, R149, R151, 0xfe, !PT ;  /* 0x000000952b977212 */ /* 0x000fc600078efe97 */
[----:B------:R-:W-:Y:S01]  /*6a70*/  @P0 FADD.FTZ R141, R154, R141 ;  /* 0x0000008d9a8d0221 */ /* 0x000fe20000010000 */
[----:B------:R-:W-:Y:S02]  /*6a80*/  LEA R154, P0, R148, c[0x0][0x188], 0x4 ;  /* 0x00006200949a7a11 */ /* 0x000fe400078020ff */
[----:B------:R-:W-:Y:S02]  /*6a90*/  LOP3.LUT R149, R152, R42, R40, 0xfe, !PT ;  /* 0x0000002a98957212 */ /* 0x000fe400078efe28 */
[C---:B------:R-:W-:Y:S02]  /*6aa0*/  LEA.HI.X R155, R148.reuse, c[0x0][0x18c], RZ, 0x4, P0 ;  /* 0x00006300949b7a11 */ /* 0x040fe400000f24ff */
[----:B------:R-:W-:Y:S02]  /*6ab0*/  SEL R152, RZ, 0x1, P6 ;  /* 0x00000001ff987807 */ /* 0x000fe40003000000 */
[----:B------:R-:W-:Y:S02]  /*6ac0*/  LEA R150, P0, R148, c[0x0][0x190], 0x3 ;  /* 0x0000640094967a11 */ /* 0x000fe400078018ff */
[----:B------:R-:W-:-:S02]  /*6ad0*/  LOP3.LUT R153, R153, R151, R41, 0xfe, !PT ;  /* 0x0000009799997212 */ /* 0x000fc400078efe29 */
[----:B------:R-:W-:Y:S02]  /*6ae0*/  F2FP.PACK_AB R42, R133, R124 ;  /* 0x0000007c852a723e */ /* 0x000fe400000000ff */
[----:B------:R-:W-:Y:S02]  /*6af0*/  F2FP.PACK_AB R41, R123, R114 ;  /* 0x000000727b29723e */ /* 0x000fe400000000ff */
[----:B------:R-:W-:Y:S02]  /*6b00*/  F2FP.PACK_AB R40, R113, R106 ;  /* 0x0000006a7128723e */ /* 0x000fe400000000ff */
[----:B------:R-:W-:Y:S02]  /*6b10*/  F2FP.PACK_AB R43, R141, R134 ;  /* 0x000000868d2b723e */ /* 0x000fe400000000ff */
[C---:B------:R-:W-:Y:S02]  /*6b20*/  LEA.HI.X R151, R148.reuse, c[0x0][0x194], RZ, 0x3, P0 ;  /* 0x0000650094977a11 */ /* 0x040fe400000f1cff */
[----:B------:R-:W-:Y:S01]  /*6b30*/  LOP3.LUT R152, R149, R152, RZ, 0xfc, !PT ;  /* 0x0000009895987212 */ /* 0x000fe200078efcff */
[----:B------:R0:W-:Y:S01]  /*6b40*/  STG.E.128 [R154.64], R40 ;  /* 0x000000289a007986 */ /* 0x0001e2000c101d06 */
[----:B------:R-:W-:-:S03]  /*6b50*/  IADD3 R148, R148, 0x20, RZ ;  /* 0x0000002094947810 */ /* 0x000fc60007ffe0ff */
[----:B------:R0:W-:Y:S04]  /*6b60*/  STG.E.64 [R150.64], R152 ;  /* 0x0000009896007986 */ /* 0x0001e8000c101b06 */
.L_x_4812:
[----:B------:R-:W-:Y:S05]  /*6b70*/  BSYNC B1 ;  /* 0x0000000000017941 */ /* 0x000fea0003800000 */
.L_x_4811:
        /* <DEDUP_REMOVED lines=18> */
[----:B------:R-:W-:Y:S02]  /*6ca0*/  ISETP.NE.AND P1, PT, R98, 0x3, PT ;  /* 0x000000036200780c */ /* 0x000fe40003f25270 */
[----:B------:R-:W-:-:S11]  /*6cb0*/  MOV R115, R101 ;  /* 0x0000006500737202 */ /* 0x000fd60000000f00 */
[----:B------:R-:W-:Y:S05]  /*6cc0*/  @P1 BRA `(.L_x_4873) ;  /* 0x0000003000001947 */ /* 0x000fea0003800000 */
[----:B------:R-:W-:Y:S01]  /*6cd0*/  IMAD.MOV.U32 R115, RZ, RZ, R100 ;  /* 0x000000ffff737224 */ /* 0x000fe200078e0064 */
[----:B------:R-:W-:Y:S05]  /*6ce0*/  BRA `(.L_x_4873) ;  /* 0x0000001000007947 */ /* 0x000fea0003800000 */
.L_x_4872:
[----:B0-----:R-:W-:Y:S02]  /*6cf0*/  IMAD.MOV.U32 R115, RZ, RZ, R110 ;  /* 0x000000ffff737224 */ /* 0x001fe400078e006e */
.L_x_4873:
[----:B------:R-:W-:Y:S05]  /*6d00*/  BSYNC B2 ;  /* 0x0000000000027941 */ /* 0x000fea0003800000 */
.L_x_4871:
        /* <DEDUP_REMOVED lines=16> */
.L_x_4877:
[----:B------:R-:W-:Y:S05]  /*6e10*/  BSYNC B3 ;  /* 0x0000000000037941 */ /* 0x000fea0003800000 */
.L_x_4876:
[C---:B------:R-:W-:Y:S01]  /*6e20*/  IMAD.HI.U32 R99, R22.reuse, -0x326172a9, RZ ;  /* 0xcd9e8d5716637827 */ /* 0x040fe200078e00ff */
        /* <DEDUP_REMOVED lines=43> */
.L_x_4875:
[----:B------:R-:W-:Y:S05]  /*70e0*/  BSYNC B2 ;  /* 0x0000000000027941 */ /* 0x000fea0003800000 */
.L_x_4874:
        /* <DEDUP_REMOVED lines=23> */
.L_x_4879:
[----:B------:R-:W-:Y:S02]  /*7260*/  IMAD.MOV.U32 R115, RZ, RZ, R110 ;  /* 0x000000ffff737224 */ /* 0x000fe400078e006e */
.L_x_4880:
[----:B------:R-:W-:Y:S05]  /*7270*/  BSYNC B2 ;  /* 0x0000000000027941 */ /* 0x000fea0003800000 */
.L_x_4878:
        /* <DEDUP_REMOVED lines=16> */
.L_x_4884:
[----:B------:R-:W-:Y:S05]  /*7380*/  BSYNC B3 ;  /* 0x0000000000037941 */ /* 0x000fea0003800000 */
.L_x_4883:
        /* <DEDUP_REMOVED lines=44> */
.L_x_4882:
[----:B------:R-:W-:Y:S05]  /*7650*/  BSYNC B2 ;  /* 0x0000000000027941 */ /* 0x000fea0003800000 */
.L_x_4881:
        /* <DEDUP_REMOVED lines=22> */
.L_x_4886:
[----:B------:R-:W-:Y:S02]  /*77c0*/  IMAD.MOV.U32 R40, RZ, RZ, R110 ;  /* 0x000000ffff287224 */ /* 0x000fe400078e006e */
.L_x_4887:
[----:B------:R-:W-:Y:S05]  /*77d0*/  BSYNC B2 ;  /* 0x0000000000027941 */ /* 0x000fea0003800000 */
.L_x_4885:
        /* <DEDUP_REMOVED lines=16> */
.L_x_4891:
[----:B------:R-:W-:Y:S05]  /*78e0*/  BSYNC B3 ;  /* 0x0000000000037941 */ /* 0x000fea0003800000 */
.L_x_4890:
        /* <DEDUP_REMOVED lines=44> */
.L_x_4889:
[----:B------:R-:W-:Y:S05]  /*7bb0*/  BSYNC B2 ;  /* 0x0000000000027941 */ /* 0x000fea0003800000 */
.L_x_4888:
        /* <DEDUP_REMOVED lines=21> */
.L_x_4893:
[----:B------:R-:W-:Y:S02]  /*7d10*/  IMAD.MOV.U32 R40, RZ, RZ, R110 ;  /* 0x000000ffff287224 */ /* 0x000fe400078e006e */
.L_x_4894:
[----:B------:R-:W-:Y:S05]  /*7d20*/  BSYNC B2 ;  /* 0x0000000000027941 */ /* 0x000fea0003800000 */
.L_x_4892:
        /* <DEDUP_REMOVED lines=16> */
.L_x_4898:
[----:B------:R-:W-:Y:S05]  /*7e30*/  BSYNC B3 ;  /* 0x0000000000037941 */ /* 0x000fea0003800000 */
.L_x_4897:
        /* <DEDUP_REMOVED lines=44> */
.L_x_4896:
[----:B------:R-:W-:Y:S05]  /*8100*/  BSYNC B2 ;  /* 0x0000000000027941 */ /* 0x000fea0003800000 */
.L_x_4895:
        /* <DEDUP_REMOVED lines=21> */
.L_x_4900:
[----:B------:R-:W-:Y:S02]  /*8260*/  IMAD.MOV.U32 R135, RZ, RZ, R110 ;  /* 0x000000ffff877224 */ /* 0x000fe400078e006e */
.L_x_4901:
[----:B------:R-:W-:Y:S05]  /*8270*/  BSYNC B2 ;  /* 0x0000000000027941 */ /* 0x000fea0003800000 */
.L_x_4899:
        /* <DEDUP_REMOVED lines=16> */
.L_x_4905:
[----:B------:R-:W-:Y:S05]  /*8380*/  BSYNC B3 ;  /* 0x0000000000037941 */ /* 0x000fea0003800000 */
.L_x_4904:
        /* <DEDUP_REMOVED lines=44> */
.L_x_4903:
[----:B------:R-:W-:Y:S05]  /*8650*/  BSYNC B2 ;  /* 0x0000000000027941 */ /* 0x000fea0003800000 */
.L_x_4902:
        /* <DEDUP_REMOVED lines=21> */
.L_x_4907:
[----:B------:R-:W-:Y:S02]  /*87b0*/  IMAD.MOV.U32 R135, RZ, RZ, R110 ;  /* 0x000000ffff877224 */ /* 0x000fe400078e006e */
.L_x_4908:
[----:B------:R-:W-:Y:S05]  /*87c0*/  BSYNC B2 ;  /* 0x0000000000027941 */ /* 0x000fea0003800000 */
.L_x_4906:
        /* <DEDUP_REMOVED lines=16> */
.L_x_4912:
[----:B------:R-:W-:Y:S05]  /*88d0*/  BSYNC B3 ;  /* 0x0000000000037941 */ /* 0x000fea0003800000 */
.L_x_4911:
        /* <DEDUP_REMOVED lines=44> */
.L_x_4910:
[----:B------:R-:W-:Y:S05]  /*8ba0*/  BSYNC B2 ;  /* 0x0000000000027941 */ /* 0x000fea0003800000 */
.L_x_4909:
        /* <DEDUP_REMOVED lines=21> */
.L_x_4914:
[----:B------:R-:W-:Y:S02]  /*8d00*/  IMAD.MOV.U32 R42, RZ, RZ, R110 ;  /* 0x000000ffff2a7224 */ /* 0x000fe400078e006e */
.L_x_4915:
[----:B------:R-:W-:Y:S05]  /*8d10*/  BSYNC B2 ;  /* 0x0000000000027941 */ /* 0x000fea0003800000 */
.L_x_4913:
        /* <DEDUP_REMOVED lines=16> */
.L_x_4919:
[----:B------:R-:W-:Y:S05]  /*8e20*/  BSYNC B3 ;  /* 0x0000000000037941 */ /* 0x000fea0003800000 */
.L_x_4918:
        /* <DEDUP_REMOVED lines=44> */
.L_x_4917:
[----:B------:R-:W-:Y:S05]  /*90f0*/  BSYNC B2 ;  /* 0x0000000000027941 */ /* 0x000fea0003800000 */
.L_x_4916:
        /* <DEDUP_REMOVED lines=21> */
.L_x_4921:
[----:B------:R-:W-:Y:S02]  /*9250*/  IMAD.MOV.U32 R153, RZ, RZ, R110 ;  /* 0x000000ffff997224 */ /* 0x000fe400078e006e */
.L_x_4922:
[----:B------:R-:W-:Y:S05]  /*9260*/  BSYNC B2 ;  /* 0x0000000000027941 */ /* 0x000fea0003800000 */
.L_x_4920:
        /* <DEDUP_REMOVED lines=18> */
.L_x_4926:
[----:B------:R-:W-:Y:S05]  /*9390*/  BSYNC B3 ;  /* 0x0000000000037941 */ /* 0x000fea0003800000 */
.L_x_4925:
        /* <DEDUP_REMOVED lines=44> */
.L_x_4924:
[----:B------:R-:W-:Y:S05]  /*9660*/  BSYNC B2 ;  /* 0x0000000000027941 */ /* 0x000fea0003800000 */
.L_x_4923:
        /* <DEDUP_REMOVED lines=38> */
.L_x_4870:
[----:B------:R-:W-:Y:S05]  /*98d0*/  BSYNC B1 ;  /* 0x0000000000017941 */ /* 0x000fea0003800000 */
.L_x_4869:
        /* <DEDUP_REMOVED lines=23> */
.L_x_4930:
[----:B0-----:R-:W-:Y:S02]  /*9a50*/  MOV R117, R110 ;  /* 0x0000006e00757202 */ /* 0x001fe40000000f00 */
.L_x_4931:
[----:B------:R-:W-:Y:S05]  /*9a60*/  BSYNC B2 ;  /* 0x0000000000027941 */ /* 0x000fea0003800000 */
.L_x_4929:
        /* <DEDUP_REMOVED lines=16> */
.L_x_4935:
[----:B------:R-:W-:Y:S05]  /*9b70*/  BSYNC B3 ;  /* 0x0000000000037941 */ /* 0x000fea0003800000 */
.L_x_4934:
        /* <DEDUP_REMOVED lines=44> */
.L_x_4933:
[----:B------:R-:W-:Y:S05]  /*9e40*/  BSYNC B2 ;  /* 0x0000000000027941 */ /* 0x000fea0003800000 */
.L_x_4932:
        /* <DEDUP_REMOVED lines=23> */
.L_x_4937:
[----:B------:R-:W-:Y:S02]  /*9fc0*/  IMAD.MOV.U32 R118, RZ, RZ, R110 ;  /* 0x000000ffff767224 */ /* 0x000fe400078e006e */
.L_x_4938:
[----:B------:R-:W-:Y:S05]  /*9fd0*/  BSYNC B2 ;  /* 0x0000000000027941 */ /* 0x000fea0003800000 */
.L_x_4936:
        /* <DEDUP_REMOVED lines=16> */
.L_x_4942:
[----:B------:R-:W-:Y:S05]  /*a0e0*/  BSYNC B3 ;  /* 0x0000000000037941 */ /* 0x000fea0003800000 */
.L_x_4941:
        /* <DEDUP_REMOVED lines=44> */
.L_x_4940:
[----:B------:R-:W-:Y:S05]  /*a3b0*/  BSYNC B2 ;  /* 0x0000000000027941 */ /* 0x000fea0003800000 */
.L_x_4939:
        /* <DEDUP_REMOVED lines=22> */
.L_x_4944:
[----:B------:R-:W-:Y:S02]  /*a520*/  IMAD.MOV.U32 R40, RZ, RZ, R110 ;  /* 0x000000ffff287224 */ /* 0x000fe400078e006e */
.L_x_4945:
[----:B------:R-:W-:Y:S05]  /*a530*/  BSYNC B2 ;  /* 0x0000000000027941 */ /* 0x000fea0003800000 */
.L_x_4943:
        /* <DEDUP_REMOVED lines=16> */
.L_x_4949:
[----:B------:R-:W-:Y:S05]  /*a640*/  BSYNC B3 ;  /* 0x0000000000037941 */ /* 0x000fea0003800000 */
.L_x_4948:
        /* <DEDUP_REMOVED lines=44> */
.L_x_4947:
[----:B------:R-:W-:Y:S05]  /*a910*/  BSYNC B2 ;  /* 0x0000000000027941 */ /* 0x000fea0003800000 */
.L_x_4946:
        /* <DEDUP_REMOVED lines=21> */
.L_x_4951:
[----:B------:R-:W-:Y:S02]  /*aa70*/  IMAD.MOV.U32 R40, RZ, RZ, R110 ;  /* 0x000000ffff287224 */ /* 0x000fe400078e006e */
.L_x_4952:
[----:B------:R-:W-:Y:S05]  /*aa80*/  BSYNC B2 ;  /* 0x0000000000027941 */ /* 0x000fea0003800000 */
.L_x_4950:
        /* <DEDUP_REMOVED lines=16> */
.L_x_4956:
[----:B------:R-:W-:Y:S05]  /*ab90*/  BSYNC B3 ;  /* 0x0000000000037941 */ /* 0x000fea0003800000 */
.L_x_4955:
        /* <DEDUP_REMOVED lines=44> */
.L_x_4954:
[----:B------:R-:W-:Y:S05]  /*ae60*/  BSYNC B2 ;  /* 0x0000000000027941 */ /* 0x000fea0003800000 */
.L_x_4953:
        /* <DEDUP_REMOVED lines=21> */
.L_x_4958:
[----:B------:R-:W-:Y:S02]  /*afc0*/  IMAD.MOV.U32 R137, RZ, RZ, R110 ;  /* 0x000000ffff897224 */ /* 0x000fe400078e006e */
.L_x_4959:
[----:B------:R-:W-:Y:S05]  /*afd0*/  BSYNC B2 ;  /* 0x0000000000027941 */ /* 0x000fea0003800000 */
.L_x_4957:
        /* <DEDUP_REMOVED lines=16> */
.L_x_4963:
[----:B------:R-:W-:Y:S05]  /*b0e0*/  BSYNC B3 ;  /* 0x0000000000037941 */ /* 0x000fea0003800000 */
.L_x_4962:
        /* <DEDUP_REMOVED lines=44> */
.L_x_4961:
[----:B------:R-:W-:Y:S05]  /*b3b0*/  BSYNC B2 ;  /* 0x0000000000027941 */ /* 0x000fea0003800000 */
.L_x_4960:
        /* <DEDUP_REMOVED lines=21> */
.L_x_4965:
[----:B------:R-:W-:Y:S02]  /*b510*/  MOV R138, R110 ;  /* 0x0000006e008a7202 */ /* 0x000fe40000000f00 */
.L_x_4966:
[----:B------:R-:W-:Y:S05]  /*b520*/  BSYNC B2 ;  /* 0x0000000000027941 */ /* 0x000fea0003800000 */
.L_x_4964:
        /* <DEDUP_REMOVED lines=16> */
.L_x_4970:
[----:B------:R-:W-:Y:S05]  /*b630*/  BSYNC B3 ;  /* 0x0000000000037941 */ /* 0x000fea0003800000 */
.L_x_4969:
        /* <DEDUP_REMOVED lines=44> */
.L_x_4968:
[----:B------:R-:W-:Y:S05]  /*b900*/  BSYNC B2 ;  /* 0x0000000000027941 */ /* 0x000fea0003800000 */
.L_x_4967:
        /* <DEDUP_REMOVED lines=21> */
.L_x_4972:
[----:B------:R-:W-:Y:S02]  /*ba60*/  IMAD.MOV.U32 R42, RZ, RZ, R110 ;  /* 0x000000ffff2a7224 */ /* 0x000fe400078e006e */
.L_x_4973:
[----:B------:R-:W-:Y:S05]  /*ba70*/  BSYNC B2 ;  /* 0x0000000000027941 */ /* 0x000fea0003800000 */
.L_x_4971:
        /* <DEDUP_REMOVED lines=16> */
.L_x_4977:
[----:B------:R-:W-:Y:S05]  /*bb80*/  BSYNC B3 ;  /* 0x0000000000037941 */ /* 0x000fea0003800000 */
.L_x_4976:
        /* <DEDUP_REMOVED lines=44> */
.L_x_4975:
[----:B------:R-:W-:Y:S05]  /*be50*/  BSYNC B2 ;  /* 0x0000000000027941 */ /* 0x000fea0003800000 */
.L_x_4974:
        /* <DEDUP_REMOVED lines=21> */
.L_x_4979:
[----:B------:R-:W-:Y:S02]  /*bfb0*/  IMAD.MOV.U32 R153, RZ, RZ, R110 ;  /* 0x000000ffff997224 */ /* 0x000fe400078e006e */
.L_x_4980:
[----:B------:R-:W-:Y:S05]  /*bfc0*/  BSYNC B2 ;  /* 0x0000000000027941 */ /* 0x000fea0003800000 */
.L_x_4978:
        /* <DEDUP_REMOVED lines=18> */
.L_x_4984:
[----:B------:R-:W-:Y:S05]  /*c0f0*/  BSYNC B3 ;  /* 0x0000000000037941 */ /* 0x000fea0003800000 */
.L_x_4983:
        /* <DEDUP_REMOVED lines=44> */
.L_x_4982:
[----:B------:R-:W-:Y:S05]  /*c3c0*/  BSYNC B2 ;  /* 0x0000000000027941 */ /* 0x000fea0003800000 */
.L_x_4981:
[----:B------:R-:W0:Y:S01]  /*c3d0*/  I2F.U32 R40, R153 ;  /* 0x0000009900287306 */ /* 0x000e220000201000 */
[----:B------:R-:W-:Y:S01]  /*c3e0*/  HADD2.F32 R42, -RZ, R43.H1_H1 ;  /* 0x3000002bff2a7230 */ /* 0x000fe20000004100 */
[----:B------:R-:W-:Y:S02]  /*c3f0*/  SEL R150, RZ, 0x1, P1 ;  /* 0x00000001ff967807 */ /* 0x000fe40000800000 */
[----:B------:R-:W-:-:S02]  /*c400*/  SEL R155, RZ, 0x10000, P5 ;  /* 0x00010000ff9b7807 */ /* 0x000fc40002800000 */
[----:B------:R-:W-:Y:S01]  /*c410*/  FMUL.FTZ R42, R42, R147 ;  /* 0x000000932a2a7220 */ /* 0x000fe20000410000 */
[----:B------:R-:W-:Y:S02]  /*c420*/  SEL R154, RZ, 0x100, P4 ;  /* 0x00000100ff9a7807 */ /* 0x000fe40002000000 */
        /* <DEDUP_REMOVED lines=32> */
.L_x_4928:
[----:B------:R-:W-:Y:S05]  /*c630*/  BSYNC B1 ;  /* 0x0000000000017941 */ /* 0x000fea0003800000 */
.L_x_4927:
        /* <DEDUP_REMOVED lines=23> */
.L_x_4988:
[----:B0-----:R-:W-:Y:S02]  /*c7b0*/  IMAD.MOV.U32 R119, RZ, RZ, R110 ;  /* 0x000000ffff777224 */ /* 0x001fe400078e006e */
.L_x_4989:
[----:B------:R-:W-:Y:S05]  /*c7c0*/  BSYNC B2 ;  /* 0x0000000000027941 */ /* 0x000fea0003800000 */
.L_x_4987:
        /* <DEDUP_REMOVED lines=16> */
.L_x_4993:
[----:B------:R-:W-:Y:S05]  /*c8d0*/  BSYNC B3 ;  /* 0x0000000000037941 */ /* 0x000fea0003800000 */
.L_x_4992:
        /* <DEDUP_REMOVED lines=44> */
.L_x_4991:
[----:B------:R-:W-:Y:S05]  /*cba0*/  BSYNC B2 ;  /* 0x0000000000027941 */ /* 0x000fea0003800000 */
.L_x_4990:
        /* <DEDUP_REMOVED lines=23> */
.L_x_4995:
[----:B------:R-:W-:Y:S02]  /*cd20*/  MOV R119, R110 ;  /* 0x0000006e00777202 */ /* 0x000fe40000000f00 */
.L_x_4996:
[----:B------:R-:W-:Y:S05]  /*cd30*/  BSYNC B2 ;  /* 0x0000000000027941 */ /* 0x000fea0003800000 */
.L_x_4994:
        /* <DEDUP_REMOVED lines=16> */
.L_x_5000:
[----:B------:R-:W-:Y:S05]  /*ce40*/  BSYNC B3 ;  /* 0x0000000000037941 */ /* 0x000fea0003800000 */
.L_x_4999:
        /* <DEDUP_REMOVED lines=44> */
.L_x_4998:
[----:B------:R-:W-:Y:S05]  /*d110*/  BSYNC B2 ;  /* 0x0000000000027941 */ /* 0x000fea0003800000 */
.L_x_4997:
        /* <DEDUP_REMOVED lines=22> */
.L_x_5002:
[----:B------:R-:W-:Y:S02]  /*d280*/  IMAD.MOV.U32 R40, RZ, RZ, R110 ;  /* 0x000000ffff287224 */ /* 0x000fe400078e006e */
.L_x_5003:
[----:B------:R-:W-:Y:S05]  /*d290*/  BSYNC B2 ;  /* 0x0000000000027941 */ /* 0x000fea0003800000 */
.L_x_5001:
        /* <DEDUP_REMOVED lines=16> */
.L_x_5007:
[----:B------:R-:W-:Y:S05]  /*d3a0*/  BSYNC B3 ;  /* 0x0000000000037941 */ /* 0x000fea0003800000 */
.L_x_5006:
        /* <DEDUP_REMOVED lines=44> */
.L_x_5005:
[----:B------:R-:W-:Y:S05]  /*d670*/  BSYNC B2 ;  /* 0x0000000000027941 */ /* 0x000fea0003800000 */
.L_x_5004:
        /* <DEDUP_REMOVED lines=21> */
.L_x_5009:
[----:B------:R-:W-:Y:S02]  /*d7d0*/  IMAD.MOV.U32 R40, RZ, RZ, R110 ;  /* 0x000000ffff287224 */ /* 0x000fe400078e006e */
.L_x_5010:
[----:B------:R-:W-:Y:S05]  /*d7e0*/  BSYNC B2 ;  /* 0x0000000000027941 */ /* 0x000fea0003800000 */
.L_x_5008:
        /* <DEDUP_REMOVED lines=16> */
.L_x_5014:
[----:B------:R-:W-:Y:S05]  /*d8f0*/  BSYNC B3 ;  /* 0x0000000000037941 */ /* 0x000fea0003800000 */
.L_x_5013:
        /* <DEDUP_REMOVED lines=43> */
[----:B------:R-:W-:Y:S02]  /*dbb0*/  IMAD.MOV.U32 R98, RZ, RZ, RZ ;  /* 0x000000ffff627224 */ /* 0x000fe400078e00ff */
.L_x_5012:
[----:B------:R-:W-:Y:S05]  /*dbc0*/  BSYNC B2 ;  /* 0x0000000000027941 */ /* 0x000fea0003800000 */
.L_x_5011:
        /* <DEDUP_REMOVED lines=21> */
.L_x_5016:
[----:B------:R-:W-:Y:S02]  /*dd20*/  MOV R139, R110 ;  /* 0x0000006e008b7202 */ /* 0x000fe40000000f00 */
.L_x_5017:
[----:B------:R-:W-:Y:S05]  /*dd30*/  BSYNC B2 ;  /* 0x0000000000027941 */ /* 0x000fea0003800000 */
.L_x_5015:
        /* <DEDUP_REMOVED lines=16> */
.L_x_5021:
[----:B------:R-:W-:Y:S05]  /*de40*/  BSYNC B3 ;  /* 0x0000000000037941 */ /* 0x000fea0003800000 */
.L_x_5020:
        /* <DEDUP_REMOVED lines=44> */
.L_x_5019:
[----:B------:R-:W-:Y:S05]  /*e110*/  BSYNC B2 ;  /* 0x0000000000027941 */ /* 0x000fea0003800000 */
.L_x_5018:
        /* <DEDUP_REMOVED lines=21> */
.L_x_5023:
[----:B------:R-:W-:Y:S02]  /*e270*/  IMAD.MOV.U32 R139, RZ, RZ, R110 ;  /* 0x000000ffff8b7224 */ /* 0x000fe400078e006e */
.L_x_5024:
[----:B------:R-:W-:Y:S05]  /*e280*/  BSYNC B2 ;  /* 0x0000000000027941 */ /* 0x000fea0003800000 */
.L_x_5022:
        /* <DEDUP_REMOVED lines=16> */
.L_x_5028:
[----:B------:R-:W-:Y:S05]  /*e390*/  BSYNC B3 ;  /* 0x0000000000037941 */ /* 0x000fea0003800000 */
.L_x_5027:
        /* <DEDUP_REMOVED lines=44> */
.L_x_5026:
[----:B------:R-:W-:Y:S05]  /*e660*/  BSYNC B2 ;  /* 0x0000000000027941 */ /* 0x000fea0003800000 */
.L_x_5025:
        /* <DEDUP_REMOVED lines=21> */
.L_x_5030:
[----:B------:R-:W-:Y:S02]  /*e7c0*/  IMAD.MOV.U32 R42, RZ, RZ, R110 ;  /* 0x000000ffff2a7224 */ /* 0x000fe400078e006e */
.L_x_5031:
[----:B------:R-:W-:Y:S05]  /*e7d0*/  BSYNC B2 ;  /* 0x0000000000027941 */ /* 0x000fea0003800000 */
.L_x_5029:
        /* <DEDUP_REMOVED lines=16> */
.L_x_5035:
[----:B------:R-:W-:Y:S05]  /*e8e0*/  BSYNC B3 ;  /* 0x0000000000037941 */ /* 0x000fea0003800000 */
.L_x_5034:
        /* <DEDUP_REMOVED lines=44> */
.L_x_5033:
[----:B------:R-:W-:Y:S05]  /*ebb0*/  BSYNC B2 ;  /* 0x0000000000027941 */ /* 0x000fea0003800000 */
.L_x_5032:
        /* <DEDUP_REMOVED lines=21> */
.L_x_5037:
[----:B------:R-:W-:Y:S02]  /*ed10*/  MOV R42, R110 ;  /* 0x0000006e002a7202 */ /* 0x000fe40000000f00 */
.L_x_5038:
[----:B------:R-:W-:Y:S05]  /*ed20*/  BSYNC B2 ;  /* 0x0000000000027941 */ /* 0x000fea0003800000 */
.L_x_5036:
        /* <DEDUP_REMOVED lines=18> */
.L_x_5042:
[----:B------:R-:W-:Y:S05]  /*ee50*/  BSYNC B3 ;  /* 0x0000000000037941 */ /* 0x000fea0003800000 */
.L_x_5041:
        /* <DEDUP_REMOVED lines=44> */
.L_x_5040:
[----:B------:R-:W-:Y:S05]  /*f120*/  BSYNC B2 ;  /* 0x0000000000027941 */ /* 0x000fea0003800000 */
.L_x_5039:
[----:B------:R0:W1:Y:S01]  /*f130*/  I2F.U32 R40, R42 ;  /* 0x0000002a00287306 */ /* 0x0000620000201000 */
[----:B------:R-:W-:Y:S01]  /*f140*/  ISETP.NE.AND P6, PT, R146, RZ, PT ;  /* 0x000000ff9200720c */ /* 0x000fe20003fc5270 */
[----:B------:R-:W-:Y:S01]  /*f150*/  HADD2.F32 R146, -RZ, R43.H1_H1 ;  /* 0x3000002bff927230 */ /* 0x000fe20000004100 */
[----:B------:R-:W-:Y:S02]  /*f160*/  SEL R41, RZ, 0x1, P1 ;  /* 0x00000001ff297807 */ /* 0x000fe40000800000 */
[----:B------:R-:W-:Y:S02]  /*f170*/  SEL R154, RZ, 0x10000, P5 ;  /* 0x00010000ff9a7807 */ /* 0x000fe40002800000 */
[----:B------:R-:W-:Y:S01]  /*f180*/  FMUL.FTZ R146, R146, R147 ;  /* 0x0000009392927220 */ /* 0x000fe20000410000 */
[----:B------:R-:W-:Y:S01]  /*f190*/  ISETP.NE.AND P5, PT, R152, RZ, PT ;  /* 0x000000ff9800720c */ /* 0x000fe20003fa5270 */
[----:B0-----:R-:W-:Y:S01]  /*f1a0*/  IMAD.WIDE.U32 R42, R41, 0x10000, RZ ;  /* 0x00010000292a7825 */ /* 0x001fe200078e00ff */
[----:B------:R-:W-:-:S02]  /*f1b0*/  SEL R151, RZ, 0x100, P4 ;  /* 0x00000100ff977807 */ /* 0x000fc40002000000 */
[----:B------:R-:W-:Y:S01]  /*f1c0*/  SEL R150, RZ, 0x1, P2 ;  /* 0x00000001ff967807 */ /* 0x000fe20001000000 */
[----:B------:R-:W-:Y:S01]  /*f1d0*/  FMUL.FTZ R146, R146, c[0x0][0x1e8] ;  /* 0x00007a0092927a20 */ /* 0x000fe20000410000 */
[----:B------:R-:W-:Y:S01]  /*f1e0*/  SEL R152, RZ, 0x1, P5 ;  /* 0x00000001ff987807 */ /* 0x000fe20002800000 */
[----:B-1----:R-:W-:Y:S01]  /*f1f0*/  FFMA.FTZ R40, R40, R149, 1.1641532182693481445e-10 ;  /* 0x2f00000028287423 */ /* 0x002fe20000010095 */
[----:B------:R-:W-:Y:S01]  /*f200*/  @P0 HADD2.F32 R149, -RZ, R39.H1_H1 ;  /* 0x30000027ff950230 */ /* 0x000fe20000004100 */
[----:B------:R-:W-:-:S03]  /*f210*/  SEL R153, RZ, 0x1, P3 ;  /* 0x00000001ff997807 */ /* 0x000fc60001800000 */
[----:B------:R-:W-:Y:S01]  /*f220*/  FSETP.GTU.FTZ.AND P1, PT, R40, c[0x0][0x1e4], PT ;  /* 0x0000790028007a0b */ /* 0x000fe20003f3c000 */
[----:B------:R-:W-:-:S03]  /*f230*/  IMAD.WIDE.U32 R40, R152, 0x100, RZ ;  /* 0x0000010098287825 */ /* 0x000fc600078e00ff */
[----:B------:R-:W-:Y:S02]  /*f240*/  SEL R147, RZ, 0x1000000, P1 ;  /* 0x01000000ff937807 */ /* 0x000fe40000800000 */
[----:B------:R-:W-:Y:S02]  /*f250*/  FSEL R146, R146, RZ, !P1 ;  /* 0x000000ff92927208 */ /* 0x000fe40004800000 */
[----:B------:R-:W-:Y:S01]  /*f260*/  LOP3.LUT R147, R151, R147, R154, 0xfe, !PT ;  /* 0x0000009397937212 */ /* 0x000fe200078efe9a */
[----:B------:R-:W-:Y:S01]  /*f270*/  IMAD.WIDE.U32 R150, R150, 0x1000000, RZ ;  /* 0x0100000096967825 */ /* 0x000fe200078e00ff */
[----:B------:R-:W-:-:S03]  /*f280*/  SEL R154, RZ, 0x1, P6 ;  /* 0x00000001ff9a7807 */ /* 0x000fc60003000000 */
[----:B------:R-:W-:Y:S01]  /*f290*/  @P0 FADD.FTZ R146, R149, R146 ;  /* 0x0000009295920221 */ /* 0x000fe20000010000 */
[----:B------:R-:W-:Y:S02]  /*f2a0*/  LOP3.LUT R153, R151, R147, R153, 0xfe, !PT ;  /* 0x0000009397997212 */ /* 0x000fe400078efe99 */
[----:B------:R-:W-:Y:S02]  /*f2b0*/  LEA R152, P0, R148, c[0x0][0x188], 0x4 ;  /* 0x0000620094987a11 */ /* 0x000fe400078020ff */
[----:B------:R-:W-:Y:S02]  /*f2c0*/  LOP3.LUT R149, R41, R153, R43, 0xfe, !PT ;  /* 0x0000009929957212 */ /* 0x000fe400078efe2b */
[----:B------:R-:W-:Y:S02]  /*f2d0*/  LOP3.LUT R147, R40, R150, R42, 0xfe, !PT ;  /* 0x0000009628937212 */ /* 0x000fe400078efe2a */
[C---:B------:R-:W-:Y:S02]  /*f2e0*/  LEA.HI.X R153, R148.reuse, c[0x0][0x18c], RZ, 0x4, P0 ;  /* 0x0000630094997a11 */ /* 0x040fe400000f24ff */
[----:B------:R-:W-:-:S02]  /*f2f0*/  LEA R150, P0, R148, c[0x0][0x190], 0x3 ;  /* 0x0000640094967a11 */ /* 0x000fc400078018ff */
[----:B------:R-:W-:Y:S02]  /*f300*/  F2FP.PACK_AB R42, R140, R129 ;  /* 0x000000818c2a723e */ /* 0x000fe400000000ff */
[----:B------:R-:W-:Y:S02]  /*f310*/  F2FP.PACK_AB R41, R130, R119 ;  /* 0x000000778229723e */ /* 0x000fe400000000ff */
[----:B------:R-:W-:Y:S02]  /*f320*/  F2FP.PACK_AB R40, R120, R109 ;  /* 0x0000006d7828723e */ /* 0x000fe400000000ff */
[----:B------:R-:W-:Y:S02]  /*f330*/  F2FP.PACK_AB R43, R146, R139 ;  /* 0x0000008b922b723e */ /* 0x000fe400000000ff */
[----:B------:R-:W-:Y:S02]  /*f340*/  LEA.HI.X R151, R148, c[0x0][0x194], RZ, 0x3, P0 ;  /* 0x0000650094977a11 */ /* 0x000fe400000f1cff */
[----:B------:R-:W-:Y:S01]  /*f350*/  LOP3.LUT R148, R147, R154, RZ, 0xfc, !PT ;  /* 0x0000009a93947212 */ /* 0x000fe200078efcff */
[----:B------:R0:W-:Y:S04]  /*f360*/  STG.E.128 [R152.64], R40 ;  /* 0x0000002898007986 */ /* 0x0001e8000c101d06 */
[----:B------:R0:W-:Y:S02]  /*f370*/  STG.E.64 [R150.64], R148 ;  /* 0x0000009496007986 */ /* 0x0001e4000c101b06 */
.L_x_4986:
[----:B------:R-:W-:Y:S05]  /*f380*/  BSYNC B1 ;  /* 0x0000000000017941 */ /* 0x000fea0003800000 */
.L_x_4985:
[----:B0-----:R-:W-:Y:S01]  /*f390*/  FADD.FTZ R41, RZ, R105 ;  /* 0x00000069ff297221 */ /* 0x001fe20000010000 */
[----:B------:R-:W-:-:S02]  /*f3a0*/  ISETP.NE.AND P0, PT, R23, RZ, PT ;  /* 0x000000ff1700720c */ /* 0x000fc40003f05270 */
        /* <DEDUP_REMOVED lines=47> */
.L_x_5057:
        /* <DEDUP_REMOVED lines=102> */
.L_x_5058:
        /* <DEDUP_REMOVED lines=12> */
[----:B------:R-:W-:Y:S01]  /*fdc0*/  @!P4 MOV R41, 0x4 ;  /* 0x000000040029c802 */ /* 0x000fe20000000f00 */
[----:B------:R1:W-:Y:S04]  /*fdd0*/  @!P4 STG.E [R42.64], R149 ;  /* 0x000000952a00c986 */ /* 0x0003e8000c101906 */
        /* <DEDUP_REMOVED lines=31> */
[----:B------:R-:W-:-:S03]  /*ffd0*/  IMAD.MOV.U32 R153, RZ, RZ, 0x10 ;  /* 0x00000010ff997424 */ /* 0x000fc600078e00ff */
[----:B------:R-:W-:Y:S01]  /*ffe0*/  F2FP.PACK_AB R43, R151, R156 ;  /* 0x0000009c972b723e */ /* 0x000fe200000000ff */
[C---:B------:R-:W-:Y:S01]  /*fff0*/  IMAD.WIDE.U32 R148, R104.reuse, R153, c[0x0][0x208] ;  /* 0x0000820068947625 */ /* 0x040fe200078e0099 */
[----:B------:R-:W-:-:S04]  /*10000*/  IADD3 R104, R104, 0x20, RZ ;  /* 0x0000002068687810 */ /* 0x000fc80007ffe0ff */
[----:B------:R0:W-:Y:S03]  /*10010*/  STG.E.128 [R148.64], R40 ;  /* 0x0000002894007986 */ /* 0x0001e6000c101d06 */
.L_x_5046:
[----:B------:R-:W-:Y:S05]  /*10020*/  BSYNC B1 ;  /* 0x0000000000017941 */ /* 0x000fea0003800000 */
.L_x_5045:
        /* <DEDUP_REMOVED lines=35> */
.L_x_5048:
[----:B------:R-:W-:Y:S05]  /*10260*/  BSYNC B1 ;  /* 0x0000000000017941 */ /* 0x000fea0003800000 */
.L_x_5047:
        /* <DEDUP_REMOVED lines=35> */
.L_x_5050:
[----:B------:R-:W-:Y:S05]  /*104a0*/  BSYNC B1 ;  /* 0x0000000000017941 */ /* 0x000fea0003800000 */
.L_x_5049:
        /* <DEDUP_REMOVED lines=35> */
.L_x_5052:
[----:B------:R-:W-:Y:S05]  /*106e0*/  BSYNC B1 ;  /* 0x0000000000017941 */ /* 0x000fea0003800000 */
.L_x_5051:
        /* <DEDUP_REMOVED lines=24> */
[----:B------:R-:W-:Y:S02]  /*10870*/  FFMA.FTZ R147, R89, R154, R96 ;  /* 0x0000009a59937223 */ /* 0x000fe40000010060 */
[----:B------:R-:W-:Y:S01]  /*10880*/  FFMA.FTZ R150, R87, R150, R94 ;  /* 0x0000009657967223 */ /* 0x000fe2000001005e */
[----:B------:R-:W-:Y:S01]  /*10890*/  F2FP.PACK_AB R43, R158, R43 ;  /* 0x0000002b9e2b723e */ /* 0x000fe200000000ff */
[----:B------:R-:W-:Y:S01]  /*108a0*/  FFMA.FTZ R145, R84, R42, R93 ;  /* 0x0000002a54917223 */ /* 0x000fe2000001005d */
[----:B------:R-:W-:Y:S01]  /*108b0*/  F2FP.PACK_AB R42, R147, R152 ;  /* 0x00000098932a723e */ /* 0x000fe200000000ff */
[----:B------:R-:W-:Y:S01]  /*108c0*/  IMAD.MOV.U32 R149, RZ, RZ, 0x10 ;  /* 0x00000010ff957424 */ /* 0x000fe200078e00ff */
[----:B------:R-:W-:-:S02]  /*108d0*/  F2FP.PACK_AB R41, R150, R41 ;  /* 0x000000299629723e */ /* 0x000fc400000000ff */
[----:B------:R-:W-:Y:S01]  /*108e0*/  F2FP.PACK_AB R40, R145, R40 ;  /* 0x000000289128723e */ /* 0x000fe200000000ff */
[----:B------:R-:W-:-:S05]  /*108f0*/  IMAD.WIDE.U32 R148, R104, R149, c[0x0][0x208] ;  /* 0x0000820068947625 */ /* 0x000fca00078e0095 */
[----:B------:R0:W-:Y:S02]  /*10900*/  STG.E.128 [R148.64], R40 ;  /* 0x0000002894007986 */ /* 0x0001e4000c101d06 */
.L_x_5054:
[----:B------:R-:W-:Y:S05]  /*10910*/  BSYNC B1 ;  /* 0x0000000000017941 */ /* 0x000fea0003800000 */
.L_x_5053:
[----:B01----:R-:W-:-:S05]  /*10920*/  MOV R41, 0x4 ;  /* 0x0000000400297802 */ /* 0x003fca0000000f00 */
[----:B------:R-:W-:-:S05]  /*10930*/  IMAD R18, R41, c[0x0][0x160], R18 ;  /* 0x0000580029127a24 */ /* 0x000fca00078e0212 */
[----:B------:R-:W-:-:S13]  /*10940*/  ISETP.GE.AND P0, PT, R18, c[0x0][0x164], PT ;  /* 0x0000590012007a0c */ /* 0x000fda0003f06270 */
[----:B------:R-:W-:Y:S01]  /*10950*/  @P0 CALL.REL.NOINC `(.L_x_5055) ;  /* 0x0000001000000944 */ /* 0x000fe20003c00000 */
[----:B------:R-:W-:Y:S05]  /*10960*/  BRA `(.L_x_5056) ;  /* 0xffff06a000007947 */ /* 0x000fea000383ffff */
.L_x_5055:
[----:B------:R-:W-:Y:S05]  /*10970*/  BSYNC B0 ;  /* 0x0000000000007941 */ /* 0x000fea0003800000 */
.L_x_4752:
[----:B------:R-:W-:Y:S05]  /*10980*/  EXIT ;  /* 0x000000000000794d */ /* 0x000fea0003800000 */
.L_x_5043:
[----:B------:R-:W-:Y:S01]  /*10990*/  IMAD.MOV.U32 R145, RZ, RZ, 0x1 ;  /* 0x00000001ff917424 */ /* 0x000fe200078e00ff */
[----:B------:R-:W-:Y:S01]  /*109a0*/  MOV R150, 0xffffffff ;  /* 0xffffffff00967802 */ /* 0x000fe20000000f00 */
[----:B------:R-:W-:Y:S01]  /*109b0*/  IMAD.MOV.U32 R43, RZ, RZ, 0x1f ;  /* 0x0000001fff2b7424 */ /* 0x000fe200078e00ff */
[----:B------:R-:W-:Y:S02]  /*109c0*/  MOV R40, 0x109e0 ;  /* 0x000109e000287802 */ /* 0x000fe40000000f00 */
[----:B------:R-:W-:Y:S05]  /*109d0*/  CALL.REL.NOINC `($__internal_24_$__cuda_sm70_shflsync_bfly_p) ;  /* 0x000008d000007944 */ /* 0x000fea0003c00000 */
[----:B-1----:R-:W-:Y:S01]  /*109e0*/  IMAD.MOV.U32 R41, RZ, RZ, R145 ;  /* 0x000000ffff297224 */ /* 0x002fe200078e0091 */
[----:B0-----:R-:W-:Y:S05]  /*109f0*/  BRA `(.L_x_5057) ;  /* 0xffffeca000007947 */ /* 0x001fea000383ffff */
.L_x_5044:
[----:B------:R-:W-:Y:S01]  /*10a00*/  HFMA2.MMA R145, -RZ, RZ, 0, 1.1920928955078125e-07 ;  /* 0x00000002ff917435 */ /* 0x000fe200000001ff */
[----:B0-----:R-:W-:Y:S01]  /*10a10*/  IMAD.MOV.U32 R42, RZ, RZ, R147 ;  /* 0x000000ffff2a7224 */ /* 0x001fe200078e0093 */
[----:B------:R-:W-:Y:S01]  /*10a20*/  MOV R40, 0x10a60 ;  /* 0x00010a6000287802 */ /* 0x000fe20000000f00 */
[----:B------:R-:W-:Y:S02]  /*10a30*/  IMAD.MOV.U32 R43, RZ, RZ, 0x1f ;  /* 0x0000001fff2b7424 */ /* 0x000fe400078e00ff */
[----:B------:R-:W-:Y:S02]  /*10a40*/  IMAD.MOV.U32 R150, RZ, RZ, -0x1 ;  /* 0xffffffffff967424 */ /* 0x000fe400078e00ff */
[----:B------:R-:W-:Y:S05]  /*10a50*/  CALL.REL.NOINC `($__internal_24_$__cuda_sm70_shflsync_bfly_p) ;  /* 0x0000085000007944 */ /* 0x000fea0003c00000 */
[----:B01----:R-:W-:Y:S01]  /*10a60*/  FADD.FTZ R42, R147, R145 ;  /* 0x00000091932a7221 */ /* 0x003fe20000010000 */
[----:B------:R-:W-:Y:S01]  /*10a70*/  MOV R145, 0x4 ;  /* 0x0000000400917802 */ /* 0x000fe20000000f00 */
[----:B------:R-:W-:Y:S01]  /*10a80*/  IMAD.MOV.U32 R43, RZ, RZ, 0x1f ;  /* 0x0000001fff2b7424 */ /* 0x000fe200078e00ff */
[----:B------:R-:W-:Y:S01]  /*10a90*/  MOV R40, 0x10ac0 ;  /* 0x00010ac000287802 */ /* 0x000fe20000000f00 */
[----:B------:R-:W-:-:S02]  /*10aa0*/  IMAD.MOV.U32 R150, RZ, RZ, -0x1 ;  /* 0xffffffffff967424 */ /* 0x000fc400078e00ff */
[----:B------:R-:W-:Y:S05]  /*10ab0*/  CALL.REL.NOINC `($__internal_24_$__cuda_sm70_shflsync_bfly_p) ;  /* 0x000007f000007944 */ /* 0x000fea0003c00000 */
[----:B01----:R-:W-:Y:S01]  /*10ac0*/  FADD.FTZ R42, R42, R145 ;  /* 0x000000912a2a7221 */ /* 0x003fe20000010000 */
[----:B------:R-:W-:Y:S01]  /*10ad0*/  HFMA2.MMA R145, -RZ, RZ, 0, 4.76837158203125e-07 ;  /* 0x00000008ff917435 */ /* 0x000fe200000001ff */
[----:B------:R-:W-:Y:S01]  /*10ae0*/  IMAD.MOV.U32 R43, RZ, RZ, 0x1f ;  /* 0x0000001fff2b7424 */ /* 0x000fe200078e00ff */
[----:B------:R-:W-:Y:S01]  /*10af0*/  MOV R40, 0x10b20 ;  /* 0x00010b2000287802 */ /* 0x000fe20000000f00 */
[----:B------:R-:W-:-:S03]  /*10b00*/  IMAD.MOV.U32 R150, RZ, RZ, -0x1 ;  /* 0xffffffffff967424 */ /* 0x000fc600078e00ff */
[----:B------:R-:W-:Y:S05]  /*10b10*/  CALL.REL.NOINC `($__internal_24_$__cuda_sm70_shflsync_bfly_p) ;  /* 0x0000079000007944 */ /* 0x000fea0003c00000 */
[----:B01----:R-:W-:Y:S01]  /*10b20*/  FADD.FTZ R42, R42, R145 ;  /* 0x000000912a2a7221 */ /* 0x003fe20000010000 */
[----:B------:R-:W-:Y:S01]  /*10b30*/  MOV R145, 0x10 ;  /* 0x0000001000917802 */ /* 0x000fe20000000f00 */
[----:B------:R-:W-:Y:S01]  /*10b40*/  IMAD.MOV.U32 R43, RZ, RZ, 0x1f ;  /* 0x0000001fff2b7424 */ /* 0x000fe200078e00ff */
[----:B------:R-:W-:Y:S01]  /*10b50*/  MOV R40, 0x10b80 ;  /* 0x00010b8000287802 */ /* 0x000fe20000000f00 */
[----:B------:R-:W-:-:S02]  /*10b60*/  IMAD.MOV.U32 R150, RZ, RZ, -0x1 ;  /* 0xffffffffff967424 */ /* 0x000fc400078e00ff */
[----:B------:R-:W-:Y:S05]  /*10b70*/  CALL.REL.NOINC `($__internal_24_$__cuda_sm70_shflsync_bfly_p) ;  /* 0x0000073000007944 */ /* 0x000fea0003c00000 */
[----:B-1----:R-:W-:Y:S01]  /*10b80*/  FADD.FTZ R145, R42, R145 ;  /* 0x000000912a917221 */ /* 0x002fe20000010000 */
[----:B------:R-:W-:Y:S01]  /*10b90*/  ISETP.NE.AND P5, PT, R23, RZ, PT ;  /* 0x000000ff1700720c */ /* 0x000fe20003fa5270 */
[----:B0-----:R-:W-:-:S02]  /*10ba0*/  IMAD.MOV.U32 R150, RZ, RZ, -0x1 ;  /* 0xffffffffff967424 */ /* 0x001fc400078e00ff */
        /* <DEDUP_REMOVED lines=85> */
[----:B------:R-:W-:Y:S05]  /*11100*/  CALL.REL.NOINC `($__internal_24_$__cuda_sm70_shflsync_bfly_p) ;  /* 0x000001a000007944 */ /* 0x000fea0003c00000 */
[----:B01----:R-:W-:Y:S01]  /*11110*/  FADD.FTZ R42, R42, R145 ;  /* 0x000000912a2a7221 */ /* 0x003fe20000010000 */
[----:B------:R-:W-:Y:S01]  /*11120*/  MOV R145, 0x2 ;  /* 0x0000000200917802 */ /* 0x000fe20000000f00 */
[----:B------:R-:W-:Y:S01]  /*11130*/  IMAD.MOV.U32 R43, RZ, RZ, 0x1f ;  /* 0x0000001fff2b7424 */ /* 0x000fe200078e00ff */
[----:B------:R-:W-:Y:S01]  /*11140*/  MOV R40, 0x11170 ;  /* 0x0001117000287802 */ /* 0x000fe20000000f00 */
[----:B------:R-:W-:Y:S02]  /*11150*/  IMAD.MOV.U32 R150, RZ, RZ, -0x1 ;  /* 0xffffffffff967424 */ /* 0x000fe400078e00ff */
[----:B------:R-:W-:Y:S05]  /*11160*/  CALL.REL.NOINC `($__internal_24_$__cuda_sm70_shflsync_bfly_p) ;  /* 0x0000014000007944 */ /* 0x000fea0003c00000 */
[----:B01----:R-:W-:Y:S01]  /*11170*/  FADD.FTZ R42, R42, R145 ;  /* 0x000000912a2a7221 */ /* 0x003fe20000010000 */
[----:B------:R-:W-:Y:S01]  /*11180*/  HFMA2.MMA R145, -RZ, RZ, 0, 2.384185791015625e-07 ;  /* 0x00000004ff917435 */ /* 0x000fe200000001ff */
        /* <DEDUP_REMOVED lines=11> */
[----:B------:R-:W-:Y:S01]  /*11240*/  HFMA2.MMA R145, -RZ, RZ, 0, 9.5367431640625e-07 ;  /* 0x00000010ff917435 */ /* 0x000fe200000001ff */
[----:B0-----:R-:W-:Y:S01]  /*11250*/  IMAD.MOV.U32 R43, RZ, RZ, 0x1f ;  /* 0x0000001fff2b7424 */ /* 0x001fe200078e00ff */
[----:B------:R-:W-:Y:S01]  /*11260*/  MOV R40, 0x112a0 ;  /* 0x000112a000287802 */ /* 0x000fe20000000f00 */
[----:B------:R-:W-:Y:S01]  /*11270*/  IMAD.MOV.U32 R150, RZ, RZ, -0x1 ;  /* 0xffffffffff967424 */ /* 0x000fe200078e00ff */
[----:B------:R-:W-:-:S02]  /*11280*/  MOV R42, R148 ;  /* 0x00000094002a7202 */ /* 0x000fc40000000f00 */
[----:B------:R-:W-:Y:S05]  /*11290*/  CALL.REL.NOINC `($__internal_24_$__cuda_sm70_shflsync_bfly_p) ;  /* 0x0000001000007944 */ /* 0x000fea0003c00000 */
[----:B01----:R-:W-:Y:S05]  /*112a0*/  BRA `(.L_x_5058) ;  /* 0xffffea5000007947 */ /* 0x003fea000383ffff */
        .weak           $__internal_24_$__cuda_sm70_shflsync_bfly_p
        .type           $__internal_24_$__cuda_sm70_shflsync_bfly_p,@function
        .size           $__internal_24_$__cuda_sm70_shflsync_bfly_p,(.L_x_36112 - $__internal_24_$__cuda_sm70_shflsync_bfly_p)
$__internal_24_$__cuda_sm70_shflsync_bfly_p:
[----:B------:R-:W-:Y:S01]  /*112b0*/  IMAD.MOV.U32 R41, RZ, RZ, 0x0 ;  /* 0x00000000ff297424 */ /* 0x000fe200078e00ff */
[----:B------:R-:W-:Y:S04]  /*112c0*/  WARPSYNC R150 ;  /* 0x0000009600007348 */ /* 0x000fe80003800000 */
[----:B------:R0:W1:Y:S01]  /*112d0*/  SHFL.BFLY PT, R145, R42, R145, R43 ;  /* 0x0c0000912a917389 */ /* 0x00006200000e002b */
[----:B------:R-:W-:Y:S05]  /*112e0*/  RET.REL.NODEC R40 `(_ZN10layer_norm13ln_fwd_kernelINS_13Kernel_traitsI6__halfS2_S2_S2_fjLj1280ELj1ELj4ELj1ELj16ENS_18Kernel_traits_baseILj1280ES2_S2_S2_S2_fjLj128EEEEELb1ELb0ELb0ELb0EEEvNS_9FwdParamsE) ;  /* 0xfffeed1028007950 */ /* 0x000fea0003c3ffff */
.L_x_5059:
        /* <DEDUP_REMOVED lines=9> */
.L_x_36112:


//--------------------- .text._ZN10layer_norm13ln_fwd_kernelINS_13Kernel_traitsI6__halfS2_S2_S2_fjLj1280ELj1ELj4ELj1ELj16ENS_18Kernel_traits_baseILj1280ES2_S2_S2_S2_fjLj128EEEEELb1ELb0ELb0ELb1EEEvNS_9FwdParamsE --------------------------
	.section	.text._ZN10layer_norm13ln_fwd_kernelINS_13Kernel_traitsI6__halfS2_S2_S2_fjLj1280ELj1ELj4ELj1ELj16ENS_18Kernel_traits_baseILj1280ES2_S2_S2_S2_fjLj128EEEEELb1ELb0ELb0ELb1EEEvNS_9FwdParamsE,"ax",@progbits
	.sectioninfo	@"SHI_REGISTERS=128"
	.align	128
        .global         _ZN10layer_norm13ln_fwd_kernelINS_13Kernel_traitsI6__halfS2_S2_S2_fjLj1280ELj1ELj4ELj1ELj16ENS_18Kernel_traits_baseILj1280ES2_S2_S2_S2_fjLj128EEEEELb1ELb0ELb0ELb1EEEvNS_9FwdParamsE
        .type           _ZN10layer_norm13ln_fwd_kernelINS_13Kernel_traitsI6__halfS2_S2_S2_fjLj1280ELj1ELj4ELj1ELj16ENS_18Kernel_traits_baseILj1280ES2_S2_S2_S2_fjLj128EEEEELb1ELb0ELb0ELb1EEEvNS_9FwdParamsE,@function
        .size           _ZN10layer_norm13ln_fwd_kernelINS_13Kernel_traitsI6__halfS2_S2_S2_fjLj1280ELj1ELj4ELj1ELj16ENS_18Kernel_traits_baseILj1280ES2_S2_S2_S2_fjLj128EEEEELb1ELb0ELb0ELb1EEEvNS_9FwdParamsE,(.L_x_36113 - _ZN10layer_norm13ln_fwd_kernelINS_13Kernel_traitsI6__halfS2_S2_S2_fjLj1280ELj1ELj4ELj1ELj16ENS_18Kernel_traits_baseILj1280ES2_S2_S2_S2_fjLj128EEEEELb1ELb0ELb0ELb1EEEvNS_9FwdParamsE)
        .other          _ZN10layer_norm13ln_fwd_kernelINS_13Kernel_traitsI6__halfS2_S2_S2_fjLj1280ELj1ELj4ELj1ELj16ENS_18Kernel_traits_baseILj1280ES2_S2_S2_S2_fjLj128EEEEELb1ELb0ELb0ELb1EEEvNS_9FwdParamsE,@"STO_CUDA_ENTRY STV_DEFAULT"
_ZN10layer_norm13ln_fwd_kernelINS_13Kernel_traitsI6__halfS2_S2_S2_fjLj1280ELj1ELj4ELj1ELj16ENS_18Kernel_traits_baseILj1280ES2_S2_S2_S2_fjLj128EEEEELb1ELb0ELb0ELb1EEEvNS_9FwdParamsE:
.text._ZN10layer_norm13ln_fwd_kernelINS_13Kernel_traitsI6__halfS2_S2_S2_fjLj1280ELj1ELj4ELj1ELj16ENS_18Kernel_traits_baseILj1280ES2_S2_S2_S2_fjLj128EEEEELb1ELb0ELb0ELb1EEEvNS_9FwdParamsE:
[----:B------:R-:W-:Y:S02]  /*0000*/  IMAD.MOV.U32 R1, RZ, RZ, c[0x0][0x28] ;  /* 0x00000a00ff017624 */ /* 0x000fe400078e00ff */
[----:B------:R-:W-:Y:S01]  /*0010*/  ULDC.U8 UR4, c[0x0][0x244] ;  /* 0x0000910000047ab9 */ /* 0x000fe20000000000 */
[----:B------:R-:W-:Y:S01]  /*0020*/  IMAD.MOV.U32 R24, RZ, RZ, c[0x0][0x238] ;  /* 0x00008e00ff187624 */ /* 0x000fe200078e00ff */
[----:B------:R-:W-:Y:S01]  /*0030*/  ISETP.NE.AND P0, PT, RZ, UR4, PT ;  /* 0x00000004ff007c0c */ /* 0x000fe2000bf05270 */
[----:B------:R-:W-:Y:S02]  /*0040*/  ULDC.64 UR4, c[0x0][0x230] ;  /* 0x00008c0000047ab9 */ /* 0x000fe40000000a00 */
[----:B------:R-:W-:Y:S01]  /*0050*/  IMAD.U32 R4, RZ, RZ, UR4 ;  /* 0x00000004ff047e24 */ /* 0x000fe2000f8e00ff */
[----:B------:R-:W-:Y:S01]  /*0060*/  MOV R5, UR5 ;  /* 0x0000000500057c02 */ /* 0x000fe20008000f00 */
[----:B------:R-:W-:Y:S01]  /*0070*/  IMAD.MOV.U32 R25, RZ, RZ, c[0x0][0x23c] ;  /* 0x00008f00ff197624 */ /* 0x000fe200078e00ff */
[----:B------:R-:W-:-:S07]  /*0080*/  ULDC.64 UR6, c[0x0][0x118] ;  /* 0x0000460000067ab9 */ /* 0x000fce0000000a00 */
[----:B------:R-:W2:Y:S01]  /*0090*/  @P0 LDG.E.64 R4, [R4.64] ;  /* 0x0000000604040981 */ /* 0x000ea2000c1e1b00 */
[----:B------:R-:W-:Y:S01]  /*00a0*/  @P0 MOV R6, R24 ;  /* 0x0000001800060202 */ /* 0x000fe20000000f00 */
[----:B------:R-:W-:-:S05]  /*00b0*/  @P0 IMAD.MOV.U32 R7, RZ, RZ, R25 ;  /* 0x000000ffff070224 */ /* 0x000fca00078e0019 */
[----:B------:R-:W3:Y:S04]  /*00c0*/  @P0 LDG.E.64 R2, [R6.64] ;  /* 0x0000000606020981 */ /* 0x000ee8000c1e1b00 */
[----:B------:R-:W0:Y:S04]  /*00d0*/  S2R R36, SR_TID.X ;  /* 0x0000000000247919 */ /* 0x000e280000002100 */
[----:B------:R-:W1:Y:S01]  /*00e0*/  S2R R37, SR_CTAID.X ;  /* 0x0000000000257919 */ /* 0x000e620000002500 */
[----:B0-----:R-:W-:-:S04]  /*00f0*/  SHF.L.U32 R0, R36, 0x4, RZ ;  /* 0x0000000424007819 */ /* 0x001fc800000006ff */
[----:B------:R-:W-:Y:S02]  /*0100*/  LOP3.LUT R38, R0, 0x1f0, RZ, 0xc0, !PT ;  /* 0x000001f000267812 */ /* 0x000fe400078ec0ff */
[----:B------:R-:W-:-:S05]  /*0110*/  SHF.R.U32.HI R0, RZ, 0x5, R36 ;  /* 0x00000005ff007819 */ /* 0x000fca0000011624 */
[----:B-1----:R-:W-:Y:S01]  /*0120*/  IMAD R0, R37, 0x4, R0 ;  /* 0x0000000425007824 */ /* 0x002fe200078e0200 */
[----:B--2---:R-:W0:Y:S01]  /*0130*/  @P0 R2UR UR4, R4 ;  /* 0x00000000040403c2 */ /* 0x004e2200000e0000 */
[----:B---3--:R-:W-:-:S07]  /*0140*/  @P0 IADD3 R24, P1, R2, c[0x0][0x240], RZ ;  /* 0x0000900002180a10 */ /* 0x008fce0007f3e0ff */
[----:B------:R1:W2:Y:S01]  /*0150*/  @P0 R2UR UR5, R5 ;  /* 0x00000000050503c2 */ /* 0x0002a200000e0000 */
[----:B------:R-:W-:Y:S02]  /*0160*/  IMAD R2, R37, c[0x0][0x0], R36 ;  /* 0x0000000025027a24 */ /* 0x000fe400078e0224 */
[----:B------:R-:W-:Y:S01]  /*0170*/  @P0 IMAD.X R25, RZ, RZ, R3, P1 ;  /* 0x000000ffff190224 */ /* 0x000fe200008e0603 */
[----:B------:R-:W-:Y:S01]  /*0180*/  ISETP.NE.U32.AND P0, PT, RZ, c[0x0][0x218], PT ;  /* 0x00008600ff007a0c */ /* 0x000fe20003f05070 */
[----:B------:R-:W-:Y:S01]  /*0190*/  IMAD.WIDE.U32 R8, R2, -0x326172a9, RZ ;  /* 0xcd9e8d5702087825 */ /* 0x000fe200078e00ff */
[----:B------:R-:W-:Y:S02]  /*01a0*/  IADD3 R26, P1, R38, c[0x0][0x218], RZ ;  /* 0x00008600261a7a10 */ /* 0x000fe40007f3e0ff */
[--C-:B------:R-:W-:Y:S02]  /*01b0*/  SHF.R.U64 R3, R24, 0x2, R25.reuse ;  /* 0x0000000218037819 */ /* 0x100fe40000001219 */
[----:B------:R-:W-:Y:S01]  /*01c0*/  SHF.R.U32.HI R25, RZ, 0x2, R25 ;  /* 0x00000002ff197819 */ /* 0x000fe20000011619 */
[----:B------:R-:W-:Y:S01]  /*01d0*/  IMAD.X R27, RZ, RZ, c[0x0][0x21c], P1 ;  /* 0x00008700ff1b7624 */ /* 0x000fe200008e06ff */
[----:B------:R-:W-:Y:S01]  /*01e0*/  ISETP.NE.AND.EX P0, PT, RZ, c[0x0][0x21c], PT, P0 ;  /* 0x00008700ff007a0c */ /* 0x000fe20003f05300 */
[----:B------:R-:W-:Y:S01]  /*01f0*/  IMAD.WIDE.U32 R6, R3, -0x2daee0ad, RZ ;  /* 0xd2511f5303067825 */ /* 0x000fe200078e00ff */
[----:B0-----:R-:W-:Y:S01]  /*0200*/  LOP3.LUT R4, R9, UR4, R25, 0x96, !PT ;  /* 0x0000000409047c12 */ /* 0x001fe2000f8e9619 */
[----:B------:R-:W-:-:S02]  /*0210*/  UIADD3 UR9, UR4, -0x61c88647, URZ ;  /* 0x9e3779b904097890 */ /* 0x000fc4000fffe03f */
[----:B------:R-:W-:Y:S02]  /*0220*/  UIADD3 UR11, UR4, 0x3c6ef372, URZ ;  /* 0x3c6ef372040b7890 */ /* 0x000fe4000fffe03f */
[----:B-1----:R-:W-:Y:S01]  /*0230*/  IMAD.WIDE.U32 R4, R4, -0x2daee0ad, RZ ;  /* 0xd2511f5304047825 */ /* 0x002fe200078e00ff */
[----:B--2---:R-:W-:Y:S01]  /*0240*/  LOP3.LUT R10, R7, UR5, RZ, 0x3c, !PT ;  /* 0x00000005070a7c12 */ /* 0x004fe2000f8e3cff */
[----:B------:R-:W-:Y:S02]  /*0250*/  UIADD3 UR10, UR5, -0x4498517b, URZ ;  /* 0xbb67ae85050a7890 */ /* 0x000fe4000fffe03f */
[----:B------:R-:W-:Y:S02]  /*0260*/  UIADD3 UR12, UR5, 0x76cf5d0a, URZ ;  /* 0x76cf5d0a050c7890 */ /* 0x000fe4000fffe03f */
[----:B------:R-:W-:Y:S01]  /*0270*/  UIADD3 UR14, UR5, 0x32370b8f, URZ ;  /* 0x32370b8f050e7890 */ /* 0x000fe2000fffe03f */
[----:B------:R-:W-:Y:S01]  /*0280*/  IMAD.WIDE.U32 R10, R10, -0x326172a9, RZ ;  /* 0xcd9e8d570a0a7825 */ /* 0x000fe200078e00ff */
[----:B------:R-:W-:Y:S01]  /*0290*/  LOP3.LUT R9, R5, UR10, R6, 0x96, !PT ;  /* 0x0000000a05097c12 */ /* 0x000fe2000f8e9606 */
[----:B------:R-:W-:-:S02]  /*02a0*/  UIADD3 UR13, UR4, -0x255992d5, URZ ;  /* 0xdaa66d2b040d7890 */ /* 0x000fc4000fffe03f */
[----:B------:R-:W-:Y:S01]  /*02b0*/  UIADD3 UR15, UR4, 0x78dde6e4, URZ ;  /* 0x78dde6e4040f7890 */ /* 0x000fe2000fffe03f */
[----:B------:R-:W-:Y:S01]  /*02c0*/  LOP3.LUT R6, R11, UR9, R8, 0x96, !PT ;  /* 0x000000090b067c12 */ /* 0x000fe2000f8e9608 */
[----:B------:R-:W-:Y:S01]  /*02d0*/  IMAD.WIDE.U32 R8, R9, -0x326172a9, RZ ;  /* 0xcd9e8d5709087825 */ /* 0x000fe200078e00ff */
[----:B------:R-:W-:Y:S02]  /*02e0*/  UIADD3 UR16, UR5, -0x126145ec, URZ ;  /* 0xed9eba1405107890 */ /* 0x000fe4000fffe03f */
        /* <DEDUP_REMOVED lines=16> */
[----:B------:R-:W-:Y:S01]  /*03f0*/  UIADD3 UR23, UR4, -0xe443238, URZ ;  /* 0xf1bbcdc804177890 */ /* 0x000fe2000fffe03f */
[----:B------:R0:W5:Y:S02]  /*0400*/  @P0 LDG.E.128 R16, [R26.64+0x200] ;  /* 0x000200061a100981 */ /* 0x000164000c1e1d00 */
[----:B------:R-:W-:Y:S01]  /*0410*/  IMAD.WIDE.U32 R6, R6, -0x2daee0ad, RZ ;  /* 0xd2511f5306067825 */ /* 0x000fe200078e00ff */
[----:B------:R-:W-:Y:S01]  /*0420*/  LOP3.LUT R30, R29, UR15, R10, 0x96, !PT ;  /* 0x0000000f1d1e7c12 */ /* 0x000fe2000f8e960a */
[----:B------:R-:W-:Y:S01]  /*0430*/  UIADD3 UR24, UR5, -0x24c28bd8, URZ ;  /* 0xdb3d742805187890 */ /* 0x000fe2000fffe03f */
[----:B------:R0:W5:Y:S02]  /*0440*/  @P0 LDG.E.128 R12, [R26.64+0x400] ;  /* 0x000400061a0c0981 */ /* 0x000164000c1e1d00 */
[----:B------:R-:W-:Y:S01]  /*0450*/  LOP3.LUT R32, R7, UR16, R4, 0x96, !PT ;  /* 0x0000001007207c12 */ /* 0x000fe2000f8e9604 */
[----:B------:R-:W-:Y:S01]  /*0460*/  IMAD.WIDE.U32 R30, R30, -0x2daee0ad, RZ ;  /* 0xd2511f531e1e7825 */ /* 0x000fe200078e00ff */
[----:B------:R0:W5:Y:S03]  /*0470*/  @P0 LDG.E.128 R8, [R26.64+0x600] ;  /* 0x000600061a080981 */ /* 0x000166000c1e1d00 */
[----:B------:R-:W-:Y:S01]  /*0480*/  IMAD.WIDE.U32 R32, R32, -0x326172a9, RZ ;  /* 0xcd9e8d5720207825 */ /* 0x000fe200078e00ff */
[----:B------:R-:W-:-:S02]  /*0490*/  LOP3.LUT R34, R31, UR18, R6, 0x96, !PT ;  /* 0x000000121f227c12 */ /* 0x000fc4000f8e9606 */
[----:B------:R0:W5:Y:S02]  /*04a0*/  @P0 LDG.E.128 R4, [R26.64+0x800] ;  /* 0x000800061a040981 */ /* 0x000164000c1e1d00 */
        /* <DEDUP_REMOVED lines=9> */
[----:B------:R-:W-:Y:S01]  /*0540*/  IMAD.HI.U32 R31, R49, -0x326172a9, RZ ;  /* 0xcd9e8d57311f7827 */ /* 0x000fe200078e00ff */
[----:B0-----:R-:W-:-:S03]  /*0550*/  IADD3 R26, P2, R38, c[0x0][0x1b0], RZ ;  /* 0x00006c00261a7a10 */ /* 0x001fc60007f5e0ff */
[----:B------:R-:W-:Y:S01]  /*0560*/  IMAD.HI.U32 R29, R48, -0x2daee0ad, RZ ;  /* 0xd2511f53301d7827 */ /* 0x000fe200078e00ff */
[----:B------:R-:W-:Y:S02]  /*0570*/  IADD3.X R27, RZ, c[0x0][0x1b4], RZ, P2, !PT ;  /* 0x00006d00ff1b7a10 */ /* 0x000fe400017fe4ff */
[----:B------:R-:W-:Y:S02]  /*0580*/  LOP3.LUT R52, R31, UR23, R32, 0x96, !PT ;  /* 0x000000171f347c12 */ /* 0x000fe4000f8e9620 */
        /* <DEDUP_REMOVED lines=13> */
[--C-:B------:R-:W-:Y:S01]  /*0660*/  HADD2.F32 R90, -RZ, R5.reuse.H0_H0 ;  /* 0x20000005ff5a7230 */ /* 0x100fe20000004100 */
[----:B------:R-:W-:Y:S01]  /*0670*/  @!P0 CS2R R12, SRZ ;  /* 0x00000000000c8805 */ /* 0x000fe2000001ff00 */
[----:B------:R-:W-:Y:S01]  /*0680*/  HADD2.F32 R89, -RZ, R5.H1_H1 ;  /* 0x30000005ff597230 */ /* 0x000fe20000004100 */
[----:B------:R-:W-:Y:S01]  /*0690*/  @!P0 CS2R R14, SRZ ;  /* 0x00000000000e8805 */ /* 0x000fe2000001ff00 */
[--C-:B------:R-:W-:Y:S01]  /*06a0*/  HADD2.F32 R119, -RZ, R23.reuse.H0_H0 ;  /* 0x20000017ff777230 */ /* 0x100fe20000004100 */
[----:B------:R-:W-:Y:S01]  /*06b0*/  @!P0 CS2R R8, SRZ ;  /* 0x0000000000088805 */ /* 0x000fe2000001ff00 */
[----:B------:R-:W-:Y:S01]  /*06c0*/  HADD2.F32 R118, -RZ, R23.H1_H1 ;  /* 0x30000017ff767230 */ /* 0x000fe20000004100 */
[----:B------:R-:W-:Y:S01]  /*06d0*/  @!P0 CS2R R10, SRZ ;  /* 0x00000000000a8805 */ /* 0x000fe2000001ff00 */
[----:B------:R-:W-:Y:S01]  /*06e0*/  @!P0 CS2R R6, SRZ ;  /* 0x0000000000068805 */ /* 0x000fe2000001ff00 */
[----:B------:R-:W-:Y:S01]  /*06f0*/  UIADD3 UR26, UR5, -0x695add53, URZ ;  /* 0x96a522ad051a7890 */ /* 0x000fe2000fffe03f */
[----:B------:R-:W-:Y:S01]  /*0700*/  IMAD R5, R49, -0x326172a9, RZ ;  /* 0xcd9e8d5731057824 */ /* 0x000fe200078e02ff */
[----:B------:R-:W-:Y:S01]  /*0710*/  BSSY B0, `(.L_x_5060) ;  /* 0x0000fa0000007945 */ /* 0x000fe20003800000 */
[----:B------:R-:W-:Y:S01]  /*0720*/  IMAD.HI.U32 R80, R81, -0x326172a9, RZ ;  /* 0xcd9e8d5751507827 */ /* 0x000fe200078e00ff */
[--C-:B------:R-:W-:Y:S01]  /*0730*/  HADD2.F32 R92, -RZ, R4.reuse.H0_H0 ;  /* 0x20000004ff5c7230 */ /* 0x100fe20000004100 */
[----:B------:R-:W-:Y:S01]  /*0740*/  LOP3.LUT R93, R24, 0x3, RZ, 0xc0, !PT ;  /* 0x00000003185d7812 */ /* 0x000fe200078ec0ff */
[----:B------:R-:W-:Y:S01]  /*0750*/  HADD2.F32 R91, -RZ, R4.H1_H1 ;  /* 0x30000004ff5b7230 */ /* 0x000fe20000004100 */
[----:B------:R-:W-:Y:S01]  /*0760*/  IMAD R23, R48, -0x2daee0ad, RZ ;  /* 0xd2511f5330177824 */ /* 0x000fe200078e02ff */
[----:B------:R-:W-:Y:S01]  /*0770*/  LOP3.LUT R80, R80, UR25, R5, 0x96, !PT ;  /* 0x0000001950507c12 */ /* 0x000fe2000f8e9605 */
[----:B------:R-:W-:Y:S01]  /*0780*/  IMAD.WIDE.U32 R52, R52, -0x2daee0ad, RZ ;  /* 0xd2511f5334347825 */ /* 0x000fe200078e00ff */
[--C-:B------:R-:W-:Y:S01]  /*0790*/  HADD2.F32 R125, -RZ, R20.reuse.H0_H0 ;  /* 0x20000014ff7d7230 */ /* 0x100fe20000004100 */
[----:B------:R-:W-:Y:S01]  /*07a0*/  ULDC.U8 UR8, c[0x0][0x1f0] ;  /* 0x00007c0000087ab9 */ /* 0x000fe20000000000 */
[----:B------:R-:W-:Y:S01]  /*07b0*/  HADD2.F32 R124, -RZ, R20.H1_H1 ;  /* 0x30000014ff7c7230 */ /* 0x000fe20000004100 */
[----:B------:R-:W-:Y:S01]  /*07c0*/  IMAD.MOV.U32 R4, RZ, RZ, R25 ;  /* 0x000000ffff047224 */ /* 0x000fe200078e0019 */
[--C-:B------:R-:W-:Y:S01]  /*07d0*/  HADD2.F32 R123, -RZ, R21.reuse.H0_H0 ;  /* 0x20000015ff7b7230 */ /* 0x100fe20000004100 */
[----:B------:R-:W-:Y:S01]  /*07e0*/  LOP3.LUT R23, R53, UR26, R23, 0x96, !PT ;  /* 0x0000001a35177c12 */ /* 0x000fe2000f8e9617 */
[----:B------:R-:W-:Y:S01]  /*07f0*/  HADD2.F32 R122, -RZ, R21.H1_H1 ;  /* 0x30000015ff7a7230 */ /* 0x000fe20000004100 */
[----:B------:R-:W-:Y:S01]  /*0800*/  IMAD R81, R81, -0x326172a9, RZ ;  /* 0xcd9e8d5751517824 */ /* 0x000fe200078e02ff */
[--C-:B------:R-:W-:Y:S01]  /*0810*/  HADD2.F32 R121, -RZ, R22.reuse.H0_H0 ;  /* 0x20000016ff797230 */ /* 0x100fe20000004100 */
[----:B------:R-:W-:Y:S01]  /*0820*/  IMAD.MOV.U32 R5, RZ, RZ, RZ ;  /* 0x000000ffff057224 */ /* 0x000fe200078e00ff */
        /* <DEDUP_REMOVED lines=28> */
[----:B0-----:R-:W-:Y:S02]  /*09f0*/  HADD2.F32 R85, -RZ, R7.H1_H1 ;  /* 0x30000007ff557230 */ /* 0x001fe40000004100 */
.L_x_5344:
[----:B------:R-:W0:Y:S01]  /*0a00*/  S2R R8, SR_TID.X ;  /* 0x0000000000087919 */ /* 0x000e220000002100 */
[----:B------:R-:W-:Y:S01]  /*0a10*/  ISETP.NE.U32.AND P1, PT, RZ, c[0x0][0x1c0], PT ;  /* 0x00007000ff007a0c */ /* 0x000fe20003f25070 */
[----:B------:R-:W-:Y:S01]  /*0a20*/  IMAD R6, R0, c[0x0][0x168], RZ ;  /* 0x00005a0000067a24 */ /* 0x000fe200078e02ff */
[----:B------:R-:W-:Y:S01]  /*0a30*/  ISETP.NE.U32.AND P0, PT, RZ, c[0x0][0x180], PT ;  /* 0x00006000ff007a0c */ /* 0x000fe20003f05070 */
[----:B------:R-:W-:Y:S01]  /*0a40*/  IMAD.MOV.U32 R78, RZ, RZ, 0x10 ;  /* 0x00000010ff4e7424 */ /* 0x000fe200078e00ff */
[----:B------:R-:W-:-:S02]  /*0a50*/  ISETP.NE.AND.EX P1, PT, RZ, c[0x0][0x1c4], PT, P1 ;  /* 0x00007100ff007a0c */ /* 0x000fc40003f25310 */
[----:B------:R-:W-:Y:S02]  /*0a60*/  SHF.R.S32.HI R7, RZ, 0x1f, R6 ;  /* 0x0000001fff077819 */ /* 0x000fe40000011406 */
[----:B------:R-:W-:Y:S02]  /*0a70*/  ISETP.NE.AND.EX P0, PT, RZ, c[0x0][0x184], PT, P0 ;  /* 0x00006100ff007a0c */ /* 0x000fe40003f05300 */
        /* <DEDUP_REMOVED lines=13> */
[----:B------:R-:W-:Y:S01]  /*0b50*/  IADD3 R13, R93, 0x1, RZ ;  /* 0x000000015d0d7810 */ /* 0x000fe20007ffe0ff */
[----:B--2---:R-:W-:-:S09]  /*0b60*/  @P1 HADD2.F32 R53, -RZ, R7.H0_H0 ;  /* 0x20000007ff351230 */ /* 0x004fd20000004100 */
        /* <DEDUP_REMOVED lines=9> */
.L_x_5062:
[----:B------:R-:W-:Y:S02]  /*0c00*/  MOV R7, R81 ;  /* 0x0000005100077202 */ /* 0x000fe40000000f00 */
.L_x_5063:
[----:B------:R-:W-:Y:S05]  /*0c10*/  BSYNC B1 ;  /* 0x0000000000017941 */ /* 0x000fea0003800000 */
.L_x_5061:
        /* <DEDUP_REMOVED lines=16> */
.L_x_5067:
[----:B------:R-:W-:Y:S05]  /*0d20*/  BSYNC B2 ;  /* 0x0000000000027941 */ /* 0x000fea0003800000 */
.L_x_5066:
        /* <DEDUP_REMOVED lines=44> */
.L_x_5065:
[----:B------:R-:W-:Y:S05]  /*0ff0*/  BSYNC B1 ;  /* 0x0000000000017941 */ /* 0x000fea0003800000 */
.L_x_5064:
[----:B------:R-:W0:Y:S01]  /*1000*/  I2F.U32 R7, R7 ;  /* 0x0000000700077306 */ /* 0x000e220000201000 */
[----:B-----5:R-:W-:Y:S01]  /*1010*/  HADD2.F32 R14, -RZ, R8.H0_H0 ;  /* 0x20000008ff0e7230 */ /* 0x020fe20000004100 */
[----:B------:R-:W-:Y:S01]  /*1020*/  IMAD.MOV.U32 R84, RZ, RZ, 0x2f800000 ;  /* 0x2f800000ff547424 */ /* 0x000fe200078e00ff */
[----:B------:R-:W-:Y:S01]  /*1030*/  ISETP.NE.AND P1, PT, R13, 0x1, PT ;  /* 0x000000010d00780c */ /* 0x000fe20003f25270 */
[----:B------:R-:W-:Y:S01]  /*1040*/  @P0 HADD2.F32 R15, -RZ, R24.H0_H0 ;  /* 0x20000018ff0f0230 */ /* 0x000fe20000004100 */
[----:B------:R-:W-:Y:S01]  /*1050*/  BSSY B1, `(.L_x_5068) ;  /* 0x0000013000017945 */ /* 0x000fe20003800000 */
        /* <DEDUP_REMOVED lines=17> */
.L_x_5069:
[----:B------:R-:W-:Y:S02]  /*1170*/  IMAD.MOV.U32 R22, RZ, RZ, R81 ;  /* 0x000000ffff167224 */ /* 0x000fe400078e0051 */
.L_x_5070:
[----:B------:R-:W-:Y:S05]  /*1180*/  BSYNC B1 ;  /* 0x0000000000017941 */ /* 0x000fea0003800000 */
.L_x_5068:
        /* <DEDUP_REMOVED lines=16> */
.L_x_5074:
[----:B------:R-:W-:Y:S05]  /*1290*/  BSYNC B2 ;  /* 0x0000000000027941 */ /* 0x000fea0003800000 */
.L_x_5073:
        /* <DEDUP_REMOVED lines=44> */
.L_x_5072:
[----:B------:R-:W-:Y:S05]  /*1560*/  BSYNC B1 ;  /* 0x0000000000017941 */ /* 0x000fea0003800000 */
.L_x_5071:
        /* <DEDUP_REMOVED lines=22> */
.L_x_5076:
[----:B------:R-:W-:Y:S02]  /*16d0*/  MOV R8, R81 ;  /* 0x0000005100087202 */ /* 0x000fe40000000f00 */
.L_x_5077:
[----:B------:R-:W-:Y:S05]  /*16e0*/  BSYNC B1 ;  /* 0x0000000000017941 */ /* 0x000fea0003800000 */
.L_x_5075:
        /* <DEDUP_REMOVED lines=16> */
.L_x_5081:
[----:B------:R-:W-:Y:S05]  /*17f0*/  BSYNC B2 ;  /* 0x0000000000027941 */ /* 0x000fea0003800000 */
.L_x_5080:
        /* <DEDUP_REMOVED lines=44> */
.L_x_5079:
[----:B------:R-:W-:Y:S05]  /*1ac0*/  BSYNC B1 ;  /* 0x0000000000017941 */ /* 0x000fea0003800000 */
.L_x_5078:
[----:B------:R-:W0:Y:S01]  /*1ad0*/  I2F.U32 R17, R8 ;  /* 0x0000000800117306 */ /* 0x000e220000201000 */
[----:B------:R-:W-:Y:S01]  /*1ae0*/  HADD2.F32 R14, -RZ, R9.H0_H0 ;  /* 0x20000009ff0e7230 */ /* 0x000fe20000004100 */
[C---:B------:R-:W-:Y:S01]  /*1af0*/  ISETP.NE.AND P2, PT, R15.reuse, 0x1, PT ;  /* 0x000000010f00780c */ /* 0x040fe20003f45270 */
[----:B------:R-:W-:Y:S01]  /*1b00*/  BSSY B1, `(.L_x_5082) ;  /* 0x0000013000017945 */ /* 0x000fe20003800000 */
[----:B------:R-:W-:Y:S02]  /*1b10*/  IADD3 R16, R15, 0x1, RZ ;  /* 0x000000010f107810 */ /* 0x000fe40007ffe0ff */
[----:B------:R-:W-:-:S04]  /*1b20*/  FMUL.FTZ R14, R14, R53 ;  /* 0x000000350e0e7220 */ /* 0x000fc80000410000 */
[----:B------:R-:W-:Y:S02]  /*1b30*/  FMUL.FTZ R14, R14, c[0x0][0x1e8] ;  /* 0x00007a000e0e7a20 */ /* 0x000fe40000410000 */
[----:B0-----:R-:W-:-:S05]  /*1b40*/  FFMA.FTZ R17, R17, R84, 1.1641532182693481445e-10 ;  /* 0x2f00000011117423 */ /* 0x001fca0000010054 */
[----:B------:R-:W-:Y:S01]  /*1b50*/  FSETP.GTU.FTZ.AND P1, PT, R17, c[0x0][0x1e4], PT ;  /* 0x0000790011007a0b */ /* 0x000fe20003f3c000 */
[----:B------:R-:W-:-:S03]  /*1b60*/  @P0 HADD2.F32 R17, -RZ, R25.H0_H0 ;  /* 0x20000019ff110230 */ /* 0x000fc60000004100 */
        /* <DEDUP_REMOVED lines=11> */
.L_x_5083:
[----:B------:R-:W-:Y:S02]  /*1c20*/  IMAD.MOV.U32 R8, RZ, RZ, R81 ;  /* 0x000000ffff087224 */ /* 0x000fe400078e0051 */
.L_x_5084:
[----:B------:R-:W-:Y:S05]  /*1c30*/  BSYNC B1 ;  /* 0x0000000000017941 */ /* 0x000fea0003800000 */
.L_x_5082:
        /* <DEDUP_REMOVED lines=16> */
.L_x_5088:
[----:B------:R-:W-:Y:S05]  /*1d40*/  BSYNC B2 ;  /* 0x0000000000027941 */ /* 0x000fea0003800000 */
.L_x_5087:
        /* <DEDUP_REMOVED lines=44> */
.L_x_5086:
[----:B------:R-:W-:Y:S05]  /*2010*/  BSYNC B1 ;  /* 0x0000000000017941 */ /* 0x000fea0003800000 */
.L_x_5085:
        /* <DEDUP_REMOVED lines=21> */
.L_x_5090:
[----:B------:R-:W-:Y:S02]  /*2170*/  IMAD.MOV.U32 R18, RZ, RZ, R81 ;  /* 0x000000ffff127224 */ /* 0x000fe400078e0051 */
.L_x_5091:
[----:B------:R-:W-:Y:S05]  /*2180*/  BSYNC B1 ;  /* 0x0000000000017941 */ /* 0x000fea0003800000 */
.L_x_5089:
        /* <DEDUP_REMOVED lines=16> */
.L_x_5095:
[----:B------:R-:W-:Y:S05]  /*2290*/  BSYNC B2 ;  /* 0x0000000000027941 */ /* 0x000fea0003800000 */
.L_x_5094:
        /* <DEDUP_REMOVED lines=44> */
.L_x_5093:
[----:B------:R-:W-:Y:S05]  /*2560*/  BSYNC B1 ;  /* 0x0000000000017941 */ /* 0x000fea0003800000 */
.L_x_5092:
[----:B------:R-:W0:Y:S01]  /*2570*/  I2F.U32 R17, R18 ;  /* 0x0000001200117306 */ /* 0x000e220000201000 */
[----:B------:R-:W-:Y:S01]  /*2580*/  HADD2.F32 R8, -RZ, R10.H0_H0 ;  /* 0x2000000aff087230 */ /* 0x000fe20000004100 */
[----:B------:R-:W-:Y:S01]  /*2590*/  ISETP.NE.AND P4, PT, R9, 0x1, PT ;  /* 0x000000010900780c */ /* 0x000fe20003f85270 */
[----:B------:R-:W-:Y:S03]  /*25a0*/  BSSY B1, `(.L_x_5096) ;  /* 0x0000013000017945 */ /* 0x000fe60003800000 */
[----:B------:R-:W-:-:S04]  /*25b0*/  FMUL.FTZ R8, R8, R53 ;  /* 0x0000003508087220 */ /* 0x000fc80000410000 */
[----:B------:R-:W-:Y:S02]  /*25c0*/  FMUL.FTZ R8, R8, c[0x0][0x1e8] ;  /* 0x00007a0008087a20 */ /* 0x000fe40000410000 */
[----:B0-----:R-:W-:-:S05]  /*25d0*/  FFMA.FTZ R17, R17, R84, 1.1641532182693481445e-10 ;  /* 0x2f00000011117423 */ /* 0x001fca0000010054 */
[----:B------:R-:W-:Y:S01]  /*25e0*/  FSETP.GTU.FTZ.AND P3, PT, R17, c[0x0][0x1e4], PT ;  /* 0x0000790011007a0b */ /* 0x000fe20003f7c000 */
[----:B------:R-:W-:-:S03]  /*25f0*/  @P0 HADD2.F32 R17, -RZ, R26.H0_H0 ;  /* 0x2000001aff110230 */ /* 0x000fc60000004100 */
        /* <DEDUP_REMOVED lines=12> */
.L_x_5097:
[----:B------:R-:W-:Y:S02]  /*26c0*/  MOV R18, R81 ;  /* 0x0000005100127202 */ /* 0x000fe40000000f00 */
.L_x_5098:
[----:B------:R-:W-:Y:S05]  /*26d0*/  BSYNC B1 ;  /* 0x0000000000017941 */ /* 0x000fea0003800000 */
.L_x_5096:
        /* <DEDUP_REMOVED lines=16> */
.L_x_5102:
[----:B------:R-:W-:Y:S05]  /*27e0*/  BSYNC B2 ;  /* 0x0000000000027941 */ /* 0x000fea0003800000 */
.L_x_5101:
        /* <DEDUP_REMOVED lines=44> */
.L_x_5100:
[----:B------:R-:W-:Y:S05]  /*2ab0*/  BSYNC B1 ;  /* 0x0000000000017941 */ /* 0x000fea0003800000 */
.L_x_5099:
        /* <DEDUP_REMOVED lines=21> */
.L_x_5104:
[----:B------:R-:W-:Y:S02]  /*2c10*/  IMAD.MOV.U32 R10, RZ, RZ, R81 ;  /* 0x000000ffff0a7224 */ /* 0x000fe400078e0051 */
.L_x_5105:
[----:B------:R-:W-:Y:S05]  /*2c20*/  BSYNC B1 ;  /* 0x0000000000017941 */ /* 0x000fea0003800000 */
.L_x_5103:
        /* <DEDUP_REMOVED lines=16> */
.L_x_5109:
[----:B------:R-:W-:Y:S05]  /*2d30*/  BSYNC B2 ;  /* 0x0000000000027941 */ /* 0x000fea0003800000 */
.L_x_5108:
        /* <DEDUP_REMOVED lines=44> */
.L_x_5107:
[----:B------:R-:W-:Y:S05]  /*3000*/  BSYNC B1 ;  /* 0x0000000000017941 */ /* 0x000fea0003800000 */
.L_x_5106:
        /* <DEDUP_REMOVED lines=21> */
.L_x_5111:
[----:B------:R-:W-:Y:S02]  /*3160*/  IMAD.MOV.U32 R10, RZ, RZ, R81 ;  /* 0x000000ffff0a7224 */ /* 0x000fe400078e0051 */
.L_x_5112:
[----:B------:R-:W-:Y:S05]  /*3170*/  BSYNC B1 ;  /* 0x0000000000017941 */ /* 0x000fea0003800000 */
.L_x_5110:
        /* <DEDUP_REMOVED lines=18> */
.L_x_5116:
[----:B------:R-:W-:Y:S05]  /*32a0*/  BSYNC B2 ;  /* 0x0000000000027941 */ /* 0x000fea0003800000 */
.L_x_5115:
        /* <DEDUP_REMOVED lines=44> */
.L_x_5114:
[----:B------:R-:W-:Y:S05]  /*3570*/  BSYNC B1 ;  /* 0x0000000000017941 */ /* 0x000fea0003800000 */
.L_x_5113:
[----:B------:R-:W-:Y:S01]  /*3580*/  ISETP.NE.AND P6, PT, R7, RZ, PT ;  /* 0x000000ff0700720c */ /* 0x000fe20003fc5270 */
[----:B------:R-:W-:Y:S01]  /*3590*/  HADD2.F32 R8, -RZ, R11.H1_H1 ;  /* 0x3000000bff087230 */ /* 0x000fe20000004100 */
[----:B------:R0:W1:Y:S01]  /*35a0*/  I2F.U32 R7, R10 ;  /* 0x0000000a00077306 */ /* 0x0000620000201000 */
[----:B------:R-:W-:Y:S01]  /*35b0*/  SEL R9, RZ, 0x1, P2 ;  /* 0x00000001ff097807 */ /* 0x000fe20001000000 */
[----:B------:R-:W-:Y:S01]  /*35c0*/  @P0 HADD2.F32 R48, -RZ, R27.H1_H1 ;  /* 0x3000001bff300230 */ /* 0x000fe20000004100 */
[----:B------:R-:W-:Y:S01]  /*35d0*/  ISETP.NE.AND P2, PT, R19, RZ, PT ;  /* 0x000000ff1300720c */ /* 0x000fe20003f45270 */
[----:B------:R-:W-:Y:S01]  /*35e0*/  HFMA2.MMA R79, -RZ, RZ, 0, 4.76837158203125e-07 ;  /* 0x00000008ff4f7435 */ /* 0x000fe200000001ff */
[----:B------:R-:W-:-:S02]  /*35f0*/  SEL R20, RZ, 0x1, P1 ;  /* 0x00000001ff147807 */ /* 0x000fc40000800000 */
[----:B------:R-:W-:Y:S02]  /*3600*/  SEL R50, RZ, 0x1, P2 ;  /* 0x00000001ff327807 */ /* 0x000fe40001000000 */
[----:B------:R-:W-:Y:S01]  /*3610*/  SEL R49, RZ, 0x10000, P5 ;  /* 0x00010000ff317807 */ /* 0x000fe20002800000 */
[----:B------:R-:W-:Y:S01]  /*3620*/  IMAD.WIDE.U32 R20, R20, 0x10000, RZ ;  /* 0x0001000014147825 */ /* 0x000fe200078e00ff */
[----:B0-----:R-:W-:Y:S02]  /*3630*/  SEL R10, RZ, 0x100, P4 ;  /* 0x00000100ff0a7807 */ /* 0x001fe40002000000 */
[----:B------:R-:W-:Y:S01]  /*3640*/  SEL R11, RZ, 0x1, P6 ;  /* 0x00000001ff0b7807 */ /* 0x000fe20003000000 */
[----:B------:R-:W-:Y:S01]  /*3650*/  IMAD.WIDE.U32 R50, R50, 0x100, RZ ;  /* 0x0000010032327825 */ /* 0x000fe200078e00ff */
[----:B------:R-:W-:-:S03]  /*3660*/  IADD3 R60, R6, 0x20, RZ ;  /* 0x00000020063c7810 */ /* 0x000fc60007ffe0ff */
[----:B-1----:R-:W-:Y:S02]  /*3670*/  FFMA.FTZ R7, R7, R84, 1.1641532182693481445e-10 ;  /* 0x2f00000007077423 */ /* 0x002fe40000010054 */
[----:B------:R-:W-:-:S03]  /*3680*/  IMAD.WIDE.U32 R56, R60, R78, c[0x0][0x170] ;  /* 0x00005c003c387625 */ /* 0x000fc600078e004e */
[----:B------:R-:W-:Y:S01]  /*3690*/  FSETP.GTU.FTZ.AND P1, PT, R7, c[0x0][0x1e4], PT ;  /* 0x0000790007007a0b */ /* 0x000fe20003f3c000 */
[----:B------:R-:W-:Y:S02]  /*36a0*/  FMUL.FTZ R7, R8, R53 ;  /* 0x0000003508077220 */ /* 0x000fe40000410000 */
[----:B------:R-:W-:Y:S01]  /*36b0*/  IMAD.WIDE.U32 R8, R9, 0x1000000, RZ ;  /* 0x0100000009087825 */ /* 0x000fe200078e00ff */
[----:B------:R-:W-:-:S03]  /*36c0*/  SEL R54, RZ, 0x1000000, P1 ;  /* 0x01000000ff367807 */ /* 0x000fc60000800000 */
[----:B------:R-:W-:Y:S01]  /*36d0*/  FMUL.FTZ R7, R7, c[0x0][0x1e8] ;  /* 0x00007a0007077a20 */ /* 0x000fe20000410000 */
[----:B------:R-:W-:Y:S02]  /*36e0*/  LOP3.LUT R20, R50, R8, R20, 0xfe, !PT ;  /* 0x0000000832147212 */ /* 0x000fe400078efe14 */
[----:B------:R-:W-:Y:S01]  /*36f0*/  LOP3.LUT R8, R10, R54, R49, 0xfe, !PT ;  /* 0x000000360a087212 */ /* 0x000fe200078efe31 */
[----:B------:R-:W-:Y:S01]  /*3700*/  @P0 IMAD.WIDE.U32 R54, R60, R78, c[0x0][0x180] ;  /* 0x000060003c360625 */ /* 0x000fe200078e004e */
[----:B------:R-:W-:Y:S02]  /*3710*/  FSEL R19, R7, RZ, !P1 ;  /* 0x000000ff07137208 */ /* 0x000fe40004800000 */
[----:B------:R-:W-:Y:S02]  /*3720*/  SEL R7, RZ, 0x1, P3 ;  /* 0x00000001ff077807 */ /* 0x000fe40001800000 */
[----:B------:R-:W-:Y:S01]  /*3730*/  LOP3.LUT R20, R20, R11, RZ, 0xfc, !PT ;  /* 0x0000000b14147212 */ /* 0x000fe200078efcff */
[----:B------:R-:W-:Y:S01]  /*3740*/  @P0 FADD.FTZ R19, R19, R48 ;  /* 0x0000003013130221 */ /* 0x000fe20000010000 */
[----:B------:R-:W-:Y:S01]  /*3750*/  LOP3.LUT R7, R9, R8, R7, 0xfe, !PT ;  /* 0x0000000809077212 */ /* 0x000fe200078efe07 */
[----:B------:R-:W-:Y:S01]  /*3760*/  IMAD.WIDE.U32 R48, R6, R78, c[0x0][0x188] ;  /* 0x0000620006307625 */ /* 0x000fe200078e004e */
[----:B------:R-:W-:-:S02]  /*3770*/  F2FP.PACK_AB R10, R17, R16 ;  /* 0x00000010110a723e */ /* 0x000fc400000000ff */
[----:B------:R-:W-:Y:S02]  /*3780*/  F2FP.PACK_AB R9, R15, R14 ;  /* 0x0000000e0f09723e */ /* 0x000fe400000000ff */
[----:B------:R-:W-:Y:S02]  /*3790*/  F2FP.PACK_AB R8, R13, R12 ;  /* 0x0000000c0d08723e */ /* 0x000fe400000000ff */
[----:B------:R-:W-:Y:S02]  /*37a0*/  F2FP.PACK_AB R11, R19, R18 ;  /* 0x00000012130b723e */ /* 0x000fe400000000ff */
        /* <DEDUP_REMOVED lines=10> */
[----:B-1----:R-:W-:Y:S01]  /*3850*/  ISETP.NE.AND P1, PT, R22, 0x2, PT ;  /* 0x000000021600780c */ /* 0x002fe20003f25270 */
[----:B------:R-:W-:-:S12]  /*3860*/  IMAD.MOV.U32 R7, RZ, RZ, R23 ;  /* 0x000000ffff077224 */ /* 0x000fd800078e0017 */
[----:B------:R-:W-:Y:S05]  /*3870*/  @!P1 BRA `(.L_x_5119) ;  /* 0x0000006000009947 */ /* 0x000fea0003800000 */
[----:B------:R-:W-:Y:S01]  /*3880*/  ISETP.NE.AND P1, PT, R22, 0x3, PT ;  /* 0x000000031600780c */ /* 0x000fe20003f25270 */
[----:B------:R-:W-:-:S12]  /*3890*/  IMAD.MOV.U32 R7, RZ, RZ, R80 ;  /* 0x000000ffff077224 */ /* 0x000fd800078e0050 */
[----:B------:R-:W-:Y:S05]  /*38a0*/  @P1 BRA `(.L_x_5119) ;  /* 0x0000003000001947 */ /* 0x000fea0003800000 */
[----:B------:R-:W-:Y:S01]  /*38b0*/  MOV R7, R52 ;  /* 0x0000003400077202 */ /* 0x000fe20000000f00 */
[----:B------:R-:W-:Y:S05]  /*38c0*/  BRA `(.L_x_5119) ;  /* 0x0000001000007947 */ /* 0x000fea0003800000 */
.L_x_5118:
[----:B-1----:R-:W-:Y:S02]  /*38d0*/  IMAD.MOV.U32 R7, RZ, RZ, R81 ;  /* 0x000000ffff077224 */ /* 0x002fe400078e0051 */
.L_x_5119:
[----:B------:R-:W-:Y:S05]  /*38e0*/  BSYNC B1 ;  /* 0x0000000000017941 */ /* 0x000fea0003800000 */
.L_x_5117:
        /* <DEDUP_REMOVED lines=16> */
.L_x_5123:
[----:B------:R-:W-:Y:S05]  /*39f0*/  BSYNC B2 ;  /* 0x0000000000027941 */ /* 0x000fea0003800000 */
.L_x_5122:
        /* <DEDUP_REMOVED lines=44> */
.L_x_5121:
[----:B------:R-:W-:Y:S05]  /*3cc0*/  BSYNC B1 ;  /* 0x0000000000017941 */ /* 0x000fea0003800000 */
.L_x_5120:
[----:B------:R-:W0:Y:S01]  /*3cd0*/  I2F.U32 R7, R7 ;  /* 0x0000000700077306 */ /* 0x000e220000201000 */
[----:B-----5:R-:W-:Y:S01]  /*3ce0*/  HADD2.F32 R10, -RZ, R48.H0_H0 ;  /* 0x20000030ff0a7230 */ /* 0x020fe20000004100 */
        /* <DEDUP_REMOVED lines=20> */
.L_x_5125:
[----:B------:R-:W-:Y:S02]  /*3e30*/  IMAD.MOV.U32 R56, RZ, RZ, R81 ;  /* 0x000000ffff387224 */ /* 0x000fe400078e0051 */
.L_x_5126:
[----:B------:R-:W-:Y:S05]  /*3e40*/  BSYNC B1 ;  /* 0x0000000000017941 */ /* 0x000fea0003800000 */
.L_x_5124:
        /* <DEDUP_REMOVED lines=16> */
.L_x_5130:
[----:B------:R-:W-:Y:S05]  /*3f50*/  BSYNC B2 ;  /* 0x0000000000027941 */ /* 0x000fea0003800000 */
.L_x_5129:
        /* <DEDUP_REMOVED lines=44> */
.L_x_5128:
[----:B------:R-:W-:Y:S05]  /*4220*/  BSYNC B1 ;  /* 0x0000000000017941 */ /* 0x000fea0003800000 */
.L_x_5127:
[----:B------:R-:W0:Y:S01]  /*4230*/  I2F.U32 R9, R56 ;  /* 0x0000003800097306 */ /* 0x000e220000201000 */
[----:B------:R-:W-:Y:S01]  /*4240*/  HADD2.F32 R48, -RZ, R48.H1_H1 ;  /* 0x30000030ff307230 */ /* 0x000fe20000004100 */
[C---:B------:R-:W-:Y:S01]  /*4250*/  ISETP.NE.AND P1, PT, R10.reuse, 0x1, PT ;  /* 0x000000010a00780c */ /* 0x040fe20003f25270 */
[----:B------:R-:W-:Y:S01]  /*4260*/  BSSY B1, `(.L_x_5131) ;  /* 0x0000014000017945 */ /* 0x000fe20003800000 */
[----:B------:R-:W-:-:S02]  /*4270*/  IADD3 R11, R10, 0x1, RZ ;  /* 0x000000010a0b7810 */ /* 0x000fc40007ffe0ff */
[----:B------:R-:W-:-:S04]  /*4280*/  FMUL.FTZ R48, R48, R53 ;  /* 0x0000003530307220 */ /* 0x000fc80000410000 */
[----:B------:R-:W-:Y:S02]  /*4290*/  FMUL.FTZ R48, R48, c[0x0][0x1e8] ;  /* 0x00007a0030307a20 */ /* 0x000fe40000410000 */
[----:B0-----:R-:W-:-:S05]  /*42a0*/  FFMA.FTZ R9, R9, R84, 1.1641532182693481445e-10 ;  /* 0x2f00000009097423 */ /* 0x001fca0000010054 */
[----:B------:R-:W-:Y:S01]  /*42b0*/  FSETP.GTU.FTZ.AND P2, PT, R9, c[0x0][0x1e4], PT ;  /* 0x0000790009007a0b */ /* 0x000fe20003f5c000 */
[----:B------:R-:W-:-:S03]  /*42c0*/  @P0 HADD2.F32 R9, -RZ, R24.H1_H1 ;  /* 0x30000018ff090230 */ /* 0x000fc60000004100 */
        /* <DEDUP_REMOVED lines=12> */
.L_x_5132:
[----:B------:R-:W-:Y:S02]  /*4390*/  MOV R9, R81 ;  /* 0x0000005100097202 */ /* 0x000fe40000000f00 */
.L_x_5133:
[----:B------:R-:W-:Y:S05]  /*43a0*/  BSYNC B1 ;  /* 0x0000000000017941 */ /* 0x000fea0003800000 */
.L_x_5131:
        /* <DEDUP_REMOVED lines=16> */
.L_x_5137:
[----:B------:R-:W-:Y:S05]  /*44b0*/  BSYNC B2 ;  /* 0x0000000000027941 */ /* 0x000fea0003800000 */
.L_x_5136:
        /* <DEDUP_REMOVED lines=44> */
.L_x_5135:
[----:B------:R-:W-:Y:S05]  /*4780*/  BSYNC B1 ;  /* 0x0000000000017941 */ /* 0x000fea0003800000 */
.L_x_5134:
        /* <DEDUP_REMOVED lines=21> */
.L_x_5139:
[----:B------:R-:W-:Y:S02]  /*48e0*/  IMAD.MOV.U32 R48, RZ, RZ, R81 ;  /* 0x000000ffff307224 */ /* 0x000fe400078e0051 */
.L_x_5140:
[----:B------:R-:W-:Y:S05]  /*48f0*/  BSYNC B1 ;  /* 0x0000000000017941 */ /* 0x000fea0003800000 */
.L_x_5138:
        /* <DEDUP_REMOVED lines=16> */
.L_x_5144:
[----:B------:R-:W-:Y:S05]  /*4a00*/  BSYNC B2 ;  /* 0x0000000000027941 */ /* 0x000fea0003800000 */
.L_x_5143:
        /* <DEDUP_REMOVED lines=44> */
.L_x_5142:
[----:B------:R-:W-:Y:S05]  /*4cd0*/  BSYNC B1 ;  /* 0x0000000000017941 */ /* 0x000fea0003800000 */
.L_x_5141:
[----:B------:R-:W0:Y:S01]  /*4ce0*/  I2F.U32 R11, R48 ;  /* 0x00000030000b7306 */ /* 0x000e220000201000 */
[----:B------:R-:W-:Y:S01]  /*4cf0*/  HADD2.F32 R10, -RZ, R49.H1_H1 ;  /* 0x30000031ff0a7230 */ /* 0x000fe20000004100 */
[C---:B------:R-:W-:Y:S01]  /*4d00*/  ISETP.NE.AND P3, PT, R20.reuse, 0x1, PT ;  /* 0x000000011400780c */ /* 0x040fe20003f65270 */
[----:B------:R-:W-:Y:S01]  /*4d10*/  BSSY B1, `(.L_x_5145) ;  /* 0x0000013000017945 */ /* 0x000fe20003800000 */
[----:B------:R-:W-:Y:S02]  /*4d20*/  IADD3 R21, R20, 0x1, RZ ;  /* 0x0000000114157810 */ /* 0x000fe40007ffe0ff */
[----:B------:R-:W-:-:S04]  /*4d30*/  FMUL.FTZ R10, R10, R53 ;  /* 0x000000350a0a7220 */ /* 0x000fc80000410000 */
[----:B------:R-:W-:Y:S02]  /*4d40*/  FMUL.FTZ R10, R10, c[0x0][0x1e8] ;  /* 0x00007a000a0a7a20 */ /* 0x000fe40000410000 */
[----:B0-----:R-:W-:-:S05]  /*4d50*/  FFMA.FTZ R11, R11, R84, 1.1641532182693481445e-10 ;  /* 0x2f0000000b0b7423 */ /* 0x001fca0000010054 */
[----:B------:R-:W-:Y:S01]  /*4d60*/  FSETP.GTU.FTZ.AND P2, PT, R11, c[0x0][0x1e4], PT ;  /* 0x000079000b007a0b */ /* 0x000fe20003f5c000 */
[----:B------:R-:W-:-:S03]  /*4d70*/  @P0 HADD2.F32 R11, -RZ, R25.H1_H1 ;  /* 0x30000019ff0b0230 */ /* 0x000fc60000004100 */
        /* <DEDUP_REMOVED lines=11> */
.L_x_5146:
[----:B------:R-:W-:Y:S02]  /*4e30*/  IMAD.MOV.U32 R11, RZ, RZ, R81 ;  /* 0x000000ffff0b7224 */ /* 0x000fe400078e0051 */
.L_x_5147:
[----:B------:R-:W-:Y:S05]  /*4e40*/  BSYNC B1 ;  /* 0x0000000000017941 */ /* 0x000fea0003800000 */
.L_x_5145:
        /* <DEDUP_REMOVED lines=16> */
.L_x_5151:
[----:B------:R-:W-:Y:S05]  /*4f50*/  BSYNC B2 ;  /* 0x0000000000027941 */ /* 0x000fea0003800000 */
.L_x_5150:
        /* <DEDUP_REMOVED lines=44> */
.L_x_5149:
[----:B------:R-:W-:Y:S05]  /*5220*/  BSYNC B1 ;  /* 0x0000000000017941 */ /* 0x000fea0003800000 */
.L_x_5148:
        /* <DEDUP_REMOVED lines=21> */
.L_x_5153:
[----:B------:R-:W-:Y:S02]  /*5380*/  MOV R58, R81 ;  /* 0x00000051003a7202 */ /* 0x000fe40000000f00 */
.L_x_5154:
[----:B------:R-:W-:Y:S05]  /*5390*/  BSYNC B1 ;  /* 0x0000000000017941 */ /* 0x000fea0003800000 */
.L_x_5152:
        /* <DEDUP_REMOVED lines=16> */
.L_x_5158:
[----:B------:R-:W-:Y:S05]  /*54a0*/  BSYNC B2 ;  /* 0x0000000000027941 */ /* 0x000fea0003800000 */
.L_x_5157:
        /* <DEDUP_REMOVED lines=44> */
.L_x_5156:
[----:B------:R-:W-:Y:S05]  /*5770*/  BSYNC B1 ;  /* 0x0000000000017941 */ /* 0x000fea0003800000 */
.L_x_5155:
        /* <DEDUP_REMOVED lines=21> */
.L_x_5160:
[----:B------:R-:W-:Y:S02]  /*58d0*/  IMAD.MOV.U32 R21, RZ, RZ, R81 ;  /* 0x000000ffff157224 */ /* 0x000fe400078e0051 */
.L_x_5161:
[----:B------:R-:W-:Y:S05]  /*58e0*/  BSYNC B1 ;  /* 0x0000000000017941 */ /* 0x000fea0003800000 */
.L_x_5159:
        /* <DEDUP_REMOVED lines=16> */
.L_x_5165:
[----:B------:R-:W-:Y:S05]  /*59f0*/  BSYNC B2 ;  /* 0x0000000000027941 */ /* 0x000fea0003800000 */
.L_x_5164:
        /* <DEDUP_REMOVED lines=44> */
.L_x_5163:
[----:B------:R-:W-:Y:S05]  /*5cc0*/  BSYNC B1 ;  /* 0x0000000000017941 */ /* 0x000fea0003800000 */
.L_x_5162:
        /* <DEDUP_REMOVED lines=21> */
.L_x_5167:
[----:B------:R-:W-:Y:S02]  /*5e20*/  IMAD.MOV.U32 R50, RZ, RZ, R81 ;  /* 0x000000ffff327224 */ /* 0x000fe400078e0051 */
.L_x_5168:
[----:B------:R-:W-:Y:S05]  /*5e30*/  BSYNC B1 ;  /* 0x0000000000017941 */ /* 0x000fea0003800000 */
.L_x_5166:
        /* <DEDUP_REMOVED lines=18> */
.L_x_5172:
[----:B------:R-:W-:Y:S05]  /*5f60*/  BSYNC B2 ;  /* 0x0000000000027941 */ /* 0x000fea0003800000 */
.L_x_5171:
        /* <DEDUP_REMOVED lines=44> */
.L_x_5170:
[----:B------:R-:W-:Y:S05]  /*6230*/  BSYNC B1 ;  /* 0x0000000000017941 */ /* 0x000fea0003800000 */
.L_x_5169:
[----:B------:R0:W1:Y:S01]  /*6240*/  I2F.U32 R49, R50 ;  /* 0x0000003200317306 */ /* 0x0000620000201000 */
[----:B------:R-:W-:Y:S01]  /*6250*/  ISETP.NE.AND P6, PT, R22, RZ, PT ;  /* 0x000000ff1600720c */ /* 0x000fe20003fc5270 */
[----:B------:R-:W-:Y:S01]  /*6260*/  HADD2.F32 R22, -RZ, R51.H1_H1 ;  /* 0x30000033ff167230 */ /* 0x000fe20000004100 */
[----:B------:R-:W-:Y:S01]  /*6270*/  SEL R48, RZ, 0x1, P2 ;  /* 0x00000001ff307807 */ /* 0x000fe20001000000 */
[----:B------:R-:W-:Y:S01]  /*6280*/  @P0 HADD2.F32 R63, -RZ, R27.H1_H1 ;  /* 0x3000001bff3f0230 */ /* 0x000fe20000004100 */
[----:B------:R-:W-:-:S02]  /*6290*/  ISETP.NE.AND P2, PT, R61, RZ, PT ;  /* 0x000000ff3d00720c */ /* 0x000fc40003f45270 */
[----:B------:R-:W-:Y:S01]  /*62a0*/  SEL R54, RZ, 0x1, P1 ;  /* 0x00000001ff367807 */ /* 0x000fe20000800000 */
[----:B------:R-:W-:Y:S01]  /*62b0*/  FMUL.FTZ R22, R22, R53 ;  /* 0x0000003516167220 */ /* 0x000fe20000410000 */
[----:B------:R-:W-:Y:S02]  /*62c0*/  SEL R58, RZ, 0x1, P2 ;  /* 0x00000001ff3a7807 */ /* 0x000fe40001000000 */
[----:B------:R-:W-:Y:S01]  /*62d0*/  SEL R57, RZ, 0x10000, P5 ;  /* 0x00010000ff397807 */ /* 0x000fe20002800000 */
[----:B------:R-:W-:Y:S01]  /*62e0*/  FMUL.FTZ R22, R22, c[0x0][0x1e8] ;  /* 0x00007a0016167a20 */ /* 0x000fe20000410000 */
[----:B0-----:R-:W-:Y:S01]  /*62f0*/  SEL R50, RZ, 0x100, P4 ;  /* 0x00000100ff327807 */ /* 0x001fe20002000000 */
[----:B------:R-:W-:Y:S01]  /*6300*/  IMAD.WIDE.U32 R54, R54, 0x10000, RZ ;  /* 0x0001000036367825 */ /* 0x000fe200078e00ff */
[----:B------:R-:W-:Y:S02]  /*6310*/  SEL R61, RZ, 0x1, P3 ;  /* 0x00000001ff3d7807 */ /* 0x000fe40001800000 */
[----:B------:R-:W-:Y:S01]  /*6320*/  SEL R51, RZ, 0x1, P6 ;  /* 0x00000001ff337807 */ /* 0x000fe20003000000 */
[----:B-1----:R-:W-:Y:S01]  /*6330*/  FFMA.FTZ R49, R49, R84, 1.1641532182693481445e-10 ;  /* 0x2f00000031317423 */ /* 0x002fe20000010054 */
[----:B------:R-:W-:Y:S01]  /*6340*/  IADD3 R64, R6, 0x40, RZ ;  /* 0x0000004006407810 */ /* 0x000fe20007ffe0ff */
[----:B------:R-:W-:-:S03]  /*6350*/  IMAD.WIDE.U32 R58, R58, 0x100, RZ ;  /* 0x000001003a3a7825 */ /* 0x000fc600078e00ff */
[----:B------:R-:W-:Y:S01]  /*6360*/  FSETP.GTU.FTZ.AND P1, PT, R49, c[0x0][0x1e4], PT ;  /* 0x0000790031007a0b */ /* 0x000fe20003f3c000 */
[----:B------:R-:W-:-:S03]  /*6370*/  IMAD.WIDE.U32 R48, R48, 0x1000000, RZ ;  /* 0x0100000030307825 */ /* 0x000fc600078e00ff */
[----:B------:R-:W-:Y:S02]  /*6380*/  SEL R56, RZ, 0x1000000, P1 ;  /* 0x01000000ff387807 */ /* 0x000fe40000800000 */
[----:B------:R-:W-:Y:S02]  /*6390*/  FSEL R22, R22, RZ, !P1 ;  /* 0x000000ff16167208 */ /* 0x000fe40004800000 */
[----:B------:R-:W-:Y:S02]  /*63a0*/  LOP3.LUT R54, R58, R48, R54, 0xfe, !PT ;  /* 0x000000303a367212 */ /* 0x000fe400078efe36 */
[----:B------:R-:W-:Y:S01]  /*63b0*/  LOP3.LUT R48, R50, R56, R57, 0xfe, !PT ;  /* 0x0000003832307212 */ /* 0x000fe200078efe39 */
[----:B------:R-:W-:Y:S01]  /*63c0*/  @P0 FADD.FTZ R22, R63, R22 ;  /* 0x000000163f160221 */ /* 0x000fe20000010000 */
[----:B------:R-:W-:Y:S01]  /*63d0*/  LOP3.LUT R54, R54, R51, RZ, 0xfc, !PT ;  /* 0x0000003336367212 */ /* 0x000fe200078efcff */
[----:B------:R-:W-:Y:S01]  /*63e0*/  IMAD.WIDE.U32 R56, R60, R78, c[0x0][0x188] ;  /* 0x000062003c387625 */ /* 0x000fe200078e004e */
[----:B------:R-:W-:-:S02]  /*63f0*/  LOP3.LUT R61, R49, R48, R61, 0xfe, !PT ;  /* 0x00000030313d7212 */ /* 0x000fc400078efe3d */
[----:B------:R-:W-:Y:S01]  /*6400*/  F2FP.PACK_AB R50, R20, R11 ;  /* 0x0000000b1432723e */ /* 0x000fe200000000ff */
[-C--:B------:R-:W-:Y:S01]  /*6410*/  IMAD.WIDE.U32 R62, R64, R78.reuse, c[0x0][0x170] ;  /* 0x00005c00403e7625 */ /* 0x080fe200078e004e */
[----:B------:R-:W-:Y:S02]  /*6420*/  F2FP.PACK_AB R49, R10, R9 ;  /* 0x000000090a31723e */ /* 0x000fe400000000ff */
[----:B------:R-:W-:Y:S02]  /*6430*/  F2FP.PACK_AB R48, R8, R7 ;  /* 0x000000070830723e */ /* 0x000fe400000000ff */
[----:B------:R-:W-:Y:S02]  /*6440*/  F2FP.PACK_AB R51, R22, R21 ;  /* 0x000000151633723e */ /* 0x000fe400000000ff */
[----:B------:R-:W-:Y:S01]  /*6450*/  LOP3.LUT R55, R59, R61, R55, 0xfe, !PT ;  /* 0x0000003d3b377212 */ /* 0x000fe200078efe37 */
[----:B------:R-:W-:Y:S02]  /*6460*/  IMAD.WIDE.U32 R58, R60, R79, c[0x0][0x190] ;  /* 0x000064003c3a7625 */ /* 0x000fe400078e004f */
[----:B------:R0:W-:Y:S02]  /*6470*/  STG.E.128 [R56.64], R48 ;  /* 0x0000003038007986 */ /* 0x0001e4000c101d06 */
[----:B------:R-:W-:-:S02]  /*6480*/  @P0 IMAD.WIDE.U32 R60, R64, R78, c[0x0][0x180] ;  /* 0x00006000403c0625 */ /* 0x000fc400078e004e */
        /* <DEDUP_REMOVED lines=15> */
.L_x_5174:
[----:B-1----:R-:W-:Y:S02]  /*6580*/  MOV R62, R81 ;  /* 0x00000051003e7202 */ /* 0x002fe40000000f00 */
.L_x_5175:
[----:B------:R-:W-:Y:S05]  /*6590*/  BSYNC B1 ;  /* 0x0000000000017941 */ /* 0x000fea0003800000 */
.L_x_5173:
        /* <DEDUP_REMOVED lines=16> */
.L_x_5179:
[----:B------:R-:W-:Y:S05]  /*66a0*/  BSYNC B2 ;  /* 0x0000000000027941 */ /* 0x000fea0003800000 */
.L_x_5178:
        /* <DEDUP_REMOVED lines=44> */
.L_x_5177:
[----:B------:R-:W-:Y:S05]  /*6970*/  BSYNC B1 ;  /* 0x0000000000017941 */ /* 0x000fea0003800000 */
.L_x_5176:
[----:B------:R-:W0:Y:S01]  /*6980*/  I2F.U32 R55, R62 ;  /* 0x0000003e00377306 */ /* 0x000e220000201000 */
[----:B-----5:R-:W-:Y:S01]  /*6990*/  HADD2.F32 R54, -RZ, R48.H0_H0 ;  /* 0x20000030ff367230 */ /* 0x020fe20000004100 */
        /* <DEDUP_REMOVED lines=8> */
[----:B------:R-:W-:Y:S02]  /*6a20*/  FSEL R54, R54, RZ, !P2 ;  /* 0x000000ff36367208 */ /* 0x000fe40005000000 */
[----:B------:R-:W-:-:S03]  /*6a30*/  P2R R61, PR, RZ, 0x4 ;  /* 0x00000004ff3d7803 */ /* 0x000fc60000000000 */
        /* <DEDUP_REMOVED lines=10> */
.L_x_5181:
[----:B------:R-:W-:Y:S02]  /*6ae0*/  IMAD.MOV.U32 R55, RZ, RZ, R81 ;  /* 0x000000ffff377224 */ /* 0x000fe400078e0051 */
.L_x_5182:
[----:B------:R-:W-:Y:S05]  /*6af0*/  BSYNC B1 ;  /* 0x0000000000017941 */ /* 0x000fea0003800000 */
.L_x_5180:
        /* <DEDUP_REMOVED lines=16> */
.L_x_5186:
[----:B------:R-:W-:Y:S05]  /*6c00*/  BSYNC B2 ;  /* 0x0000000000027941 */ /* 0x000fea0003800000 */
.L_x_5185:
        /* <DEDUP_REMOVED lines=44> */
.L_x_5184:
[----:B------:R-:W-:Y:S05]  /*6ed0*/  BSYNC B1 ;  /* 0x0000000000017941 */ /* 0x000fea0003800000 */
.L_x_5183:
        /* <DEDUP_REMOVED lines=22> */
.L_x_5188:
[----:B------:R-:W-:Y:S02]  /*7040*/  IMAD.MOV.U32 R48, RZ, RZ, R81 ;  /* 0x000000ffff307224 */ /* 0x000fe400078e0051 */
.L_x_5189:
[----:B------:R-:W-:Y:S05]  /*7050*/  BSYNC B1 ;  /* 0x0000000000017941 */ /* 0x000fea0003800000 */
.L_x_5187:
        /* <DEDUP_REMOVED lines=16> */
.L_x_5193:
[----:B------:R-:W-:Y:S05]  /*7160*/  BSYNC B2 ;  /* 0x0000000000027941 */ /* 0x000fea0003800000 */
.L_x_5192:
        /* <DEDUP_REMOVED lines=44> */
.L_x_5191:
[----:B------:R-:W-:Y:S05]  /*7430*/  BSYNC B1 ;  /* 0x0000000000017941 */ /* 0x000fea0003800000 */
.L_x_5190:
[----:B------:R-:W0:Y:S01]  /*7440*/  I2F.U32 R59, R48 ;  /* 0x00000030003b7306 */ /* 0x000e220000201000 */
[----:B------:R-:W-:Y:S01]  /*7450*/  HADD2.F32 R56, -RZ, R49.H0_H0 ;  /* 0x20000031ff387230 */ /* 0x000fe20000004100 */
[C---:B------:R-:W-:Y:S01]  /*7460*/  ISETP.NE.AND P2, PT, R57.reuse, 0x1, PT ;  /* 0x000000013900780c */ /* 0x040fe20003f45270 */
[----:B------:R-:W-:Y:S01]  /*7470*/  BSSY B1, `(.L_x_5194) ;  /* 0x0000013000017945 */ /* 0x000fe20003800000 */
[----:B------:R-:W-:-:S02]  /*7480*/  IADD3 R58, R57, 0x1, RZ ;  /* 0x00000001393a7810 */ /* 0x000fc40007ffe0ff */
        /* <DEDUP_REMOVED lines=16> */
.L_x_5195:
[----:B------:R-:W-:Y:S02]  /*7590*/  MOV R48, R81 ;  /* 0x0000005100307202 */ /* 0x000fe40000000f00 */
.L_x_5196:
[----:B------:R-:W-:Y:S05]  /*75a0*/  BSYNC B1 ;  /* 0x0000000000017941 */ /* 0x000fea0003800000 */
.L_x_5194:
        /* <DEDUP_REMOVED lines=16> */
.L_x_5200:
[----:B------:R-:W-:Y:S05]  /*76b0*/  BSYNC B2 ;  /* 0x0000000000027941 */ /* 0x000fea0003800000 */
.L_x_5199:
        /* <DEDUP_REMOVED lines=44> */
.L_x_5198:
[----:B------:R-:W-:Y:S05]  /*7980*/  BSYNC B1 ;  /* 0x0000000000017941 */ /* 0x000fea0003800000 */
.L_x_5197:
        /* <DEDUP_REMOVED lines=21> */
.L_x_5202:
[----:B------:R-:W-:Y:S02]  /*7ae0*/  IMAD.MOV.U32 R60, RZ, RZ, R81 ;  /* 0x000000ffff3c7224 */ /* 0x000fe400078e0051 */
.L_x_5203:
[----:B------:R-:W-:Y:S05]  /*7af0*/  BSYNC B1 ;  /* 0x0000000000017941 */ /* 0x000fea0003800000 */
.L_x_5201:
        /* <DEDUP_REMOVED lines=16> */
.L_x_5207:
[----:B------:R-:W-:Y:S05]  /*7c00*/  BSYNC B2 ;  /* 0x0000000000027941 */ /* 0x000fea0003800000 */
.L_x_5206:
        /* <DEDUP_REMOVED lines=44> */
.L_x_5205:
[----:B------:R-:W-:Y:S05]  /*7ed0*/  BSYNC B1 ;  /* 0x0000000000017941 */ /* 0x000fea0003800000 */
.L_x_5204:
        /* <DEDUP_REMOVED lines=21> */
.L_x_5209:
[----:B------:R-:W-:Y:S02]  /*8030*/  IMAD.MOV.U32 R59, RZ, RZ, R81 ;  /* 0x000000ffff3b7224 */ /* 0x000fe400078e0051 */
.L_x_5210:
[----:B------:R-:W-:Y:S05]  /*8040*/  BSYNC B1 ;  /* 0x0000000000017941 */ /* 0x000fea0003800000 */
.L_x_5208:
        /* <DEDUP_REMOVED lines=16> */
.L_x_5214:
[----:B------:R-:W-:Y:S05]  /*8150*/  BSYNC B2 ;  /* 0x0000000000027941 */ /* 0x000fea0003800000 */
.L_x_5213:
        /* <DEDUP_REMOVED lines=44> */
.L_x_5212:
[----:B------:R-:W-:Y:S05]  /*8420*/  BSYNC B1 ;  /* 0x0000000000017941 */ /* 0x000fea0003800000 */
.L_x_5211:
        /* <DEDUP_REMOVED lines=21> */
.L_x_5216:
[----:B------:R-:W-:Y:S02]  /*8580*/  MOV R50, R81 ;  /* 0x0000005100327202 */ /* 0x000fe40000000f00 */
.L_x_5217:
[----:B------:R-:W-:Y:S05]  /*8590*/  BSYNC B1 ;  /* 0x0000000000017941 */ /* 0x000fea0003800000 */
.L_x_5215:
        /* <DEDUP_REMOVED lines=16> */
.L_x_5221:
[----:B------:R-:W-:Y:S05]  /*86a0*/  BSYNC B2 ;  /* 0x0000000000027941 */ /* 0x000fea0003800000 */
.L_x_5220:
        /* <DEDUP_REMOVED lines=44> */
.L_x_5219:
[----:B------:R-:W-:Y:S05]  /*8970*/  BSYNC B1 ;  /* 0x0000000000017941 */ /* 0x000fea0003800000 */
.L_x_5218:
        /* <DEDUP_REMOVED lines=21> */
.L_x_5223:
[----:B------:R-:W-:Y:S02]  /*8ad0*/  IMAD.MOV.U32 R50, RZ, RZ, R81 ;  /* 0x000000ffff327224 */ /* 0x000fe400078e0051 */
.L_x_5224:
[----:B------:R-:W-:Y:S05]  /*8ae0*/  BSYNC B1 ;  /* 0x0000000000017941 */ /* 0x000fea0003800000 */
.L_x_5222:
        /* <DEDUP_REMOVED lines=18> */
.L_x_5228:
[----:B------:R-:W-:Y:S05]  /*8c10*/  BSYNC B2 ;  /* 0x0000000000027941 */ /* 0x000fea0003800000 */
.L_x_5227:
        /* <DEDUP_REMOVED lines=44> */
.L_x_5226:
[----:B------:R-:W-:Y:S05]  /*8ee0*/  BSYNC B1 ;  /* 0x0000000000017941 */ /* 0x000fea0003800000 */
.L_x_5225:
[----:B------:R0:W1:Y:S01]  /*8ef0*/  I2F.U32 R49, R50 ;  /* 0x0000003200317306 */ /* 0x0000620000201000 */
[----:B------:R-:W-:Y:S01]  /*8f00*/  HADD2.F32 R48, -RZ, R51.H1_H1 ;  /* 0x30000033ff307230 */ /* 0x000fe20000004100 */
[----:B------:R-:W-:Y:S01]  /*8f10*/  SEL R67, RZ, 0x10000, P5 ;  /* 0x00010000ff437807 */ /* 0x000fe20002800000 */
[----:B------:R-:W-:Y:S01]  /*8f20*/  IMAD.WIDE.U32 R62, R64, R78, c[0x0][0x188] ;  /* 0x00006200403e7625 */ /* 0x000fe200078e004e */
[----:B------:R-:W-:Y:S02]  /*8f30*/  ISETP.NE.AND P6, PT, R61, RZ, PT ;  /* 0x000000ff3d00720c */ /* 0x000fe40003fc5270 */
[----:B------:R-:W-:Y:S01]  /*8f40*/  SEL R70, RZ, 0x100, P4 ;  /* 0x00000100ff467807 */ /* 0x000fe20002000000 */
[----:B------:R-:W-:Y:S01]  /*8f50*/  FMUL.FTZ R48, R48, R53 ;  /* 0x0000003530307220 */ /* 0x000fe20000410000 */
[----:B------:R-:W-:-:S02]  /*8f60*/  SEL R68, RZ, 0x1, P1 ;  /* 0x00000001ff447807 */ /* 0x000fc40000800000 */
[----:B0-----:R-:W-:Y:S01]  /*8f70*/  F2FP.PACK_AB R50, R59, R58 ;  /* 0x0000003a3b32723e */ /* 0x001fe200000000ff */
[----:B------:R-:W-:Y:S01]  /*8f80*/  FMUL.FTZ R48, R48, c[0x0][0x1e8] ;  /* 0x00007a0030307a20 */ /* 0x000fe20000410000 */
[----:B------:R-:W-:Y:S01]  /*8f90*/  IADD3 R72, R6, 0x60, RZ ;  /* 0x0000006006487810 */ /* 0x000fe20007ffe0ff */
[----:B-1----:R-:W-:-:S05]  /*8fa0*/  FFMA.FTZ R49, R49, R84, 1.1641532182693481445e-10 ;  /* 0x2f00000031317423 */ /* 0x002fca0000010054 */
[----:B------:R-:W-:Y:S02]  /*8fb0*/  FSETP.GTU.FTZ.AND P5, PT, R49, c[0x0][0x1e4], PT ;  /* 0x0000790031007a0b */ /* 0x000fe40003fbc000 */
[----:B------:R-:W-:Y:S02]  /*8fc0*/  F2FP.PACK_AB R49, R57, R56 ;  /* 0x000000383931723e */ /* 0x000fe400000000ff */
[----:B------:R-:W-:Y:S01]  /*8fd0*/  FSEL R61, R48, RZ, !P5 ;  /* 0x000000ff303d7208 */ /* 0x000fe20006800000 */
[----:B------:R-:W-:Y:S01]  /*8fe0*/  @P0 HADD2.F32 R48, -RZ, R27.H1_H1 ;  /* 0x3000001bff300230 */ /* 0x000fe20000004100 */
[----:B------:R-:W-:Y:S02]  /*8ff0*/  SEL R71, RZ, 0x1000000, P5 ;  /* 0x01000000ff477807 */ /* 0x000fe40002800000 */
[----:B------:R-:W-:Y:S02]  /*9000*/  ISETP.NE.AND P5, PT, R65, RZ, PT ;  /* 0x000000ff4100720c */ /* 0x000fe40003fa5270 */
[----:B------:R-:W-:Y:S01]  /*9010*/  @P0 FADD.FTZ R61, R48, R61 ;  /* 0x0000003d303d0221 */ /* 0x000fe20000010000 */
[----:B------:R-:W-:-:S02]  /*9020*/  F2FP.PACK_AB R48, R55, R54 ;  /* 0x000000363730723e */ /* 0x000fc400000000ff */
[----:B------:R-:W-:Y:S02]  /*9030*/  SEL R65, RZ, 0x1, P2 ;  /* 0x00000001ff417807 */ /* 0x000fe40001000000 */
[----:B------:R-:W-:Y:S02]  /*9040*/  F2FP.PACK_AB R51, R61, R60 ;  /* 0x0000003c3d33723e */ /* 0x000fe400000000ff */
        /* <DEDUP_REMOVED lines=25> */
[----:B------:R-:W-:Y:S02]  /*91e0*/  ISETP.NE.AND P1, PT, R66, 0x3, PT ;  /* 0x000000034200780c */ /* 0x000fe40003f25270 */
[----:B------:R-:W-:-:S11]  /*91f0*/  MOV R70, R80 ;  /* 0x0000005000467202 */ /* 0x000fd60000000f00 */
[----:B------:R-:W-:Y:S05]  /*9200*/  @P1 BRA `(.L_x_5231) ;  /* 0x0000003000001947 */ /* 0x000fea0003800000 */
[----:B------:R-:W-:Y:S01]  /*9210*/  IMAD.MOV.U32 R70, RZ, RZ, R52 ;  /* 0x000000ffff467224 */ /* 0x000fe200078e0034 */
[----:B------:R-:W-:Y:S05]  /*9220*/  BRA `(.L_x_5231) ;  /* 0x0000001000007947 */ /* 0x000fea0003800000 */
.L_x_5230:
[----:B-1----:R-:W-:Y:S02]  /*9230*/  IMAD.MOV.U32 R70, RZ, RZ, R81 ;  /* 0x000000ffff467224 */ /* 0x002fe400078e0051 */
.L_x_5231:
[----:B------:R-:W-:Y:S05]  /*9240*/  BSYNC B1 ;  /* 0x0000000000017941 */ /* 0x000fea0003800000 */
.L_x_5229:
        /* <DEDUP_REMOVED lines=16> */
.L_x_5235:
[----:B------:R-:W-:Y:S05]  /*9350*/  BSYNC B2 ;  /* 0x0000000000027941 */ /* 0x000fea0003800000 */
.L_x_5234:
        /* <DEDUP_REMOVED lines=44> */
.L_x_5233:
[----:B------:R-:W-:Y:S05]  /*9620*/  BSYNC B1 ;  /* 0x0000000000017941 */ /* 0x000fea0003800000 */
.L_x_5232:
[----:B------:R-:W0:Y:S01]  /*9630*/  I2F.U32 R63, R70 ;  /* 0x00000046003f7306 */ /* 0x000e220000201000 */
[----:B-----5:R-:W-:Y:S01]  /*9640*/  HADD2.F32 R62, -RZ, R48.H0_H0 ;  /* 0x20000030ff3e7230 */ /* 0x020fe20000004100 */
        /* <DEDUP_REMOVED lines=20> */
.L_x_5237:
[----:B------:R-:W-:Y:S02]  /*9790*/  MOV R63, R81 ;  /* 0x00000051003f7202 */ /* 0x000fe40000000f00 */
.L_x_5238:
[----:B------:R-:W-:Y:S05]  /*97a0*/  BSYNC B1 ;  /* 0x0000000000017941 */ /* 0x000fea0003800000 */
.L_x_5236:
        /* <DEDUP_REMOVED lines=16> */
.L_x_5242:
[----:B------:R-:W-:Y:S05]  /*98b0*/  BSYNC B2 ;  /* 0x0000000000027941 */ /* 0x000fea0003800000 */
.L_x_5241:
        /* <DEDUP_REMOVED lines=44> */
.L_x_5240:
[----:B------:R-:W-:Y:S05]  /*9b80*/  BSYNC B1 ;  /* 0x0000000000017941 */ /* 0x000fea0003800000 */
.L_x_5239:
        /* <DEDUP_REMOVED lines=22> */
.L_x_5244:
[----:B------:R-:W-:Y:S02]  /*9cf0*/  IMAD.MOV.U32 R48, RZ, RZ, R81 ;  /* 0x000000ffff307224 */ /* 0x000fe400078e0051 */
.L_x_5245:
[----:B------:R-:W-:Y:S05]  /*9d00*/  BSYNC B1 ;  /* 0x0000000000017941 */ /* 0x000fea0003800000 */
.L_x_5243:
        /* <DEDUP_REMOVED lines=16> */
.L_x_5249:
[----:B------:R-:W-:Y:S05]  /*9e10*/  BSYNC B2 ;  /* 0x0000000000027941 */ /* 0x000fea0003800000 */
.L_x_5248:
        /* <DEDUP_REMOVED lines=44> */
.L_x_5247:
[----:B------:R-:W-:Y:S05]  /*a0e0*/  BSYNC B1 ;  /* 0x0000000000017941 */ /* 0x000fea0003800000 */
.L_x_5246:
        /* <DEDUP_REMOVED lines=21> */
.L_x_5251:
[----:B------:R-:W-:Y:S02]  /*a240*/  IMAD.MOV.U32 R48, RZ, RZ, R81 ;  /* 0x000000ffff307224 */ /* 0x000fe400078e0051 */
.L_x_5252:
[----:B------:R-:W-:Y:S05]  /*a250*/  BSYNC B1 ;  /* 0x0000000000017941 */ /* 0x000fea0003800000 */
.L_x_5250:
        /* <DEDUP_REMOVED lines=16> */
.L_x_5256:
[----:B------:R-:W-:Y:S05]  /*a360*/  BSYNC B2 ;  /* 0x0000000000027941 */ /* 0x000fea0003800000 */
.L_x_5255:
        /* <DEDUP_REMOVED lines=44> */
.L_x_5254:
[----:B------:R-:W-:Y:S05]  /*a630*/  BSYNC B1 ;  /* 0x0000000000017941 */ /* 0x000fea0003800000 */
.L_x_5253:
        /* <DEDUP_REMOVED lines=21> */
.L_x_5258:
[----:B------:R-:W-:Y:S02]  /*a790*/  MOV R68, R81 ;  /* 0x0000005100447202 */ /* 0x000fe40000000f00 */
.L_x_5259:
[----:B------:R-:W-:Y:S05]  /*a7a0*/  BSYNC B1 ;  /* 0x0000000000017941 */ /* 0x000fea0003800000 */
.L_x_5257:
        /* <DEDUP_REMOVED lines=16> */
.L_x_5263:
[----:B------:R-:W-:Y:S05]  /*a8b0*/  BSYNC B2 ;  /* 0x0000000000027941 */ /* 0x000fea0003800000 */
.L_x_5262:
        /* <DEDUP_REMOVED lines=44> */
.L_x_5261:
[----:B------:R-:W-:Y:S05]  /*ab80*/  BSYNC B1 ;  /* 0x0000000000017941 */ /* 0x000fea0003800000 */
.L_x_5260:
        /* <DEDUP_REMOVED lines=21> */
.L_x_5265:
[----:B------:R-:W-:Y:S02]  /*ace0*/  IMAD.MOV.U32 R67, RZ, RZ, R81 ;  /* 0x000000ffff437224 */ /* 0x000fe400078e0051 */
.L_x_5266:
[----:B------:R-:W-:Y:S05]  /*acf0*/  BSYNC B1 ;  /* 0x0000000000017941 */ /* 0x000fea0003800000 */
.L_x_5264:
        /* <DEDUP_REMOVED lines=16> */
.L_x_5270:
[----:B------:R-:W-:Y:S05]  /*ae00*/  BSYNC B2 ;  /* 0x0000000000027941 */ /* 0x000fea0003800000 */
.L_x_5269:
        /* <DEDUP_REMOVED lines=44> */
.L_x_5268:
[----:B------:R-:W-:Y:S05]  /*b0d0*/  BSYNC B1 ;  /* 0x0000000000017941 */ /* 0x000fea0003800000 */
.L_x_5267:
        /* <DEDUP_REMOVED lines=21> */
.L_x_5272:
[----:B------:R-:W-:Y:S02]  /*b230*/  IMAD.MOV.U32 R50, RZ, RZ, R81 ;  /* 0x000000ffff327224 */ /* 0x000fe400078e0051 */
.L_x_5273:
[----:B------:R-:W-:Y:S05]  /*b240*/  BSYNC B1 ;  /* 0x0000000000017941 */ /* 0x000fea0003800000 */
.L_x_5271:
        /* <DEDUP_REMOVED lines=16> */
.L_x_5277:
[----:B------:R-:W-:Y:S05]  /*b350*/  BSYNC B2 ;  /* 0x0000000000027941 */ /* 0x000fea0003800000 */
.L_x_5276:
        /* <DEDUP_REMOVED lines=43> */
[----:B------:R-:W-:-:S06]  /*b610*/  HFMA2.MMA R49, -RZ, RZ, 0, 0 ;  /* 0x00000000ff317435 */ /* 0x000fcc00000001ff */
.L_x_5275:
[----:B------:R-:W-:Y:S05]  /*b620*/  BSYNC B1 ;  /* 0x0000000000017941 */ /* 0x000fea0003800000 */
.L_x_5274:
        /* <DEDUP_REMOVED lines=21> */
.L_x_5279:
[----:B------:R-:W-:Y:S02]  /*b780*/  MOV R50, R81 ;  /* 0x0000005100327202 */ /* 0x000fe40000000f00 */
.L_x_5280:
[----:B------:R-:W-:Y:S05]  /*b790*/  BSYNC B1 ;  /* 0x0000000000017941 */ /* 0x000fea0003800000 */
.L_x_5278:
        /* <DEDUP_REMOVED lines=18> */
.L_x_5284:
[----:B------:R-:W-:Y:S05]  /*b8c0*/  BSYNC B2 ;  /* 0x0000000000027941 */ /* 0x000fea0003800000 */
.L_x_5283:
        /* <DEDUP_REMOVED lines=35> */
[----:B------:R-:W-:Y:S01]  /*bb00*/  LOP3.LUT R49, R71, UR24, R74, 0x96, !PT ;  /* 0x0000001847317c12 */ /* 0x000fe2000f8e964a */
[----:B------:R-:W-:-:S03]  /*bb10*/  HFMA2.MMA R74, -RZ, RZ, 0, 0 ;  /* 0x00000000ff4a7435 */ /* 0x000fc600000001ff */
[----:B------:R-:W-:Y:S01]  /*bb20*/  LOP3.LUT R23, R81, UR23, R48, 0x96, !PT ;  /* 0x0000001751177c12 */ /* 0x000fe2000f8e9630 */
[----:B------:R-:W-:-:S05]  /*bb30*/  IMAD.WIDE.U32 R48, R49, -0x326172a9, RZ ;  /* 0xcd9e8d5731307825 */ /* 0x000fca00078e00ff */
[----:B------:R-:W-:Y:S02]  /*bb40*/  LOP3.LUT R80, R49, UR25, R80, 0x96, !PT ;  /* 0x0000001931507c12 */ /* 0x000fe4000f8e9650 */
[----:B------:R-:W-:Y:S01]  /*bb50*/  MOV R81, R48 ;  /* 0x0000003000517202 */ /* 0x000fe20000000f00 */
[----:B------:R-:W-:-:S04]  /*bb60*/  IMAD.WIDE.U32 R48, R23, -0x2daee0ad, RZ ;  /* 0xd2511f5317307825 */ /* 0x000fc800078e00ff */
[----:B------:R-:W-:Y:S01]  /*bb70*/  IMAD.MOV.U32 R52, RZ, RZ, R48 ;  /* 0x000000ffff347224 */ /* 0x000fe200078e0030 */
[----:B------:R-:W-:Y:S02]  /*bb80*/  LOP3.LUT R23, R49, UR26, R70, 0x96, !PT ;  /* 0x0000001a31177c12 */ /* 0x000fe4000f8e9646 */
.L_x_5282:
[----:B------:R-:W-:Y:S05]  /*bb90*/  BSYNC B1 ;  /* 0x0000000000017941 */ /* 0x000fea0003800000 */
.L_x_5281:
[----:B------:R0:W1:Y:S01]  /*bba0*/  I2F.U32 R49, R50 ;  /* 0x0000003200317306 */ /* 0x0000620000201000 */
[----:B------:R-:W-:Y:S01]  /*bbb0*/  HADD2.F32 R48, -RZ, R51.H1_H1 ;  /* 0x30000033ff307230 */ /* 0x000fe20000004100 */
[----:B------:R-:W-:Y:S01]  /*bbc0*/  SEL R75, RZ, 0x10000, P5 ;  /* 0x00010000ff4b7807 */ /* 0x000fe20002800000 */
[----:B------:R-:W-:Y:S01]  /*bbd0*/  IMAD.WIDE.U32 R70, R72, R78, c[0x0][0x188] ;  /* 0x0000620048467625 */ /* 0x000fe200078e004e */
[----:B------:R-:W-:Y:S02]  /*bbe0*/  ISETP.NE.AND P6, PT, R69, RZ, PT ;  /* 0x000000ff4500720c */ /* 0x000fe40003fc5270 */
[----:B------:R-:W-:Y:S01]  /*bbf0*/  SEL R76, RZ, 0x100, P4 ;  /* 0x00000100ff4c7807 */ /* 0x000fe20002000000 */
[----:B------:R-:W-:Y:S01]  /*bc00*/  FMUL.FTZ R48, R48, R53 ;  /* 0x0000003530307220 */ /* 0x000fe20000410000 */
[----:B0-----:R-:W-:-:S03]  /*bc10*/  F2FP.PACK_AB R50, R67, R66 ;  /* 0x000000424332723e */ /* 0x001fc600000000ff */
[----:B------:R-:W-:Y:S02]  /*bc20*/  FMUL.FTZ R48, R48, c[0x0][0x1e8] ;  /* 0x00007a0030307a20 */ /* 0x000fe40000410000 */
        /* <DEDUP_REMOVED lines=43> */
.L_x_5286:
[----:B------:R-:W-:Y:S02]  /*bee0*/  MOV R71, R81 ;  /* 0x0000005100477202 */ /* 0x000fe40000000f00 */
.L_x_5287:
[----:B------:R-:W-:Y:S05]  /*bef0*/  BSYNC B1 ;  /* 0x0000000000017941 */ /* 0x000fea0003800000 */
.L_x_5285:
        /* <DEDUP_REMOVED lines=16> */
.L_x_5291:
[----:B------:R-:W-:Y:S05]  /*c000*/  BSYNC B2 ;  /* 0x0000000000027941 */ /* 0x000fea0003800000 */
.L_x_5290:
        /* <DEDUP_REMOVED lines=37> */
[----:B------:R-:W-:-:S05]  /*c260*/  IMAD.WIDE.U32 R72, R73, -0x326172a9, RZ ;  /* 0xcd9e8d5749487825 */ /* 0x000fca00078e00ff */
[----:B------:R-:W-:Y:S02]  /*c270*/  LOP3.LUT R80, R73, UR25, R80, 0x96, !PT ;  /* 0x0000001949507c12 */ /* 0x000fe4000f8e9650 */
[----:B------:R-:W-:Y:S01]  /*c280*/  MOV R81, R72 ;  /* 0x0000004800517202 */ /* 0x000fe20000000f00 */
[----:B------:R-:W-:-:S04]  /*c290*/  IMAD.WIDE.U32 R72, R23, -0x2daee0ad, RZ ;  /* 0xd2511f5317487825 */ /* 0x000fc800078e00ff */
[----:B------:R-:W-:Y:S01]  /*c2a0*/  IMAD.MOV.U32 R52, RZ, RZ, R72 ;  /* 0x000000ffff347224 */ /* 0x000fe200078e0048 */
[----:B------:R-:W-:Y:S01]  /*c2b0*/  HFMA2.MMA R72, -RZ, RZ, 0, 0 ;  /* 0x00000000ff487435 */ /* 0x000fe200000001ff */
[----:B------:R-:W-:-:S05]  /*c2c0*/  LOP3.LUT R23, R73, UR26, R74, 0x96, !PT ;  /* 0x0000001a49177c12 */ /* 0x000fca000f8e964a */
.L_x_5289:
[----:B------:R-:W-:Y:S05]  /*c2d0*/  BSYNC B1 ;  /* 0x0000000000017941 */ /* 0x000fea0003800000 */
.L_x_5288:
[----:B------:R-:W0:Y:S01]  /*c2e0*/  I2F.U32 R71, R71 ;  /* 0x0000004700477306 */ /* 0x000e220000201000 */
[----:B-----5:R-:W-:Y:S01]  /*c2f0*/  HADD2.F32 R74, -RZ, R48.H0_H0 ;  /* 0x20000030ff4a7230 */ /* 0x020fe20000004100 */
[----:B------:R-:W-:Y:S01]  /*c300*/  ISETP.NE.AND P1, PT, R72, 0x1, PT ;  /* 0x000000014800780c */ /* 0x000fe20003f25270 */
[----:B------:R-:W-:Y:S03]  /*c310*/  BSSY B1, `(.L_x_5292) ;  /* 0x0000014000017945 */ /* 0x000fe60003800000 */
[----:B------:R-:W-:-:S04]  /*c320*/  FMUL.FTZ R74, R74, R53 ;  /* 0x000000354a4a7220 */ /* 0x000fc80000410000 */
[----:B------:R-:W-:Y:S02]  /*c330*/  FMUL.FTZ R74, R74, c[0x0][0x1e8] ;  /* 0x00007a004a4a7a20 */ /* 0x000fe40000410000 */
[----:B0-----:R-:W-:-:S05]  /*c340*/  FFMA.FTZ R73, R71, R84, 1.1641532182693481445e-10 ;  /* 0x2f00000047497423 */ /* 0x001fca0000010054 */
[----:B------:R-:W-:Y:S02]  /*c350*/  FSETP.GTU.FTZ.AND P2, PT, R73, c[0x0][0x1e4], PT ;  /* 0x0000790049007a0b */ /* 0x000fe40003f5c000 */
[----:B------:R-:W-:Y:S02]  /*c360*/  IADD3 R73, R72, 0x1, RZ ;  /* 0x0000000148497810 */ /* 0x000fe40007ffe0ff */
[----:B------:R-:W-:Y:S01]  /*c370*/  FSEL R71, R74, RZ, !P2 ;  /* 0x000000ff4a477208 */ /* 0x000fe20005000000 */
[----:B------:R-:W-:Y:S01]  /*c380*/  @P0 HADD2.F32 R74, -RZ, R24.H0_H0 ;  /* 0x20000018ff4a0230 */ /* 0x000fe20000004100 */
[----:B------:R-:W-:-:S04]  /*c390*/  P2R R83, PR, RZ, 0x4 ;  /* 0x00000004ff537803 */ /* 0x000fc80000000000 */
        /* <DEDUP_REMOVED lines=10> */
.L_x_5293:
[----:B------:R-:W-:Y:S02]  /*c440*/  MOV R78, R81 ;  /* 0x00000051004e7202 */ /* 0x000fe40000000f00 */
.L_x_5294:
[----:B------:R-:W-:Y:S05]  /*c450*/  BSYNC B1 ;  /* 0x0000000000017941 */ /* 0x000fea0003800000 */
.L_x_5292:
        /* <DEDUP_REMOVED lines=16> */
.L_x_5298:
[----:B------:R-:W-:Y:S05]  /*c560*/  BSYNC B2 ;  /* 0x0000000000027941 */ /* 0x000fea0003800000 */
.L_x_5297:
        /* <DEDUP_REMOVED lines=40> */
[----:B------:R-:W-:Y:S01]  /*c7f0*/  IMAD.WIDE.U32 R74, R75, -0x326172a9, RZ ;  /* 0xcd9e8d574b4a7825 */ /* 0x000fe200078e00ff */
[----:B------:R-:W-:-:S04]  /*c800*/  HFMA2.MMA R73, -RZ, RZ, 0, 0 ;  /* 0x00000000ff497435 */ /* 0x000fc800000001ff */
[----:B------:R-:W-:Y:S02]  /*c810*/  LOP3.LUT R80, R75, UR25, R80, 0x96, !PT ;  /* 0x000000194b507c12 */ /* 0x000fe4000f8e9650 */
[----:B------:R-:W-:Y:S02]  /*c820*/  MOV R81, R74 ;  /* 0x0000004a00517202 */ /* 0x000fe40000000f00 */
.L_x_5296:
[----:B------:R-:W-:Y:S05]  /*c830*/  BSYNC B1 ;  /* 0x0000000000017941 */ /* 0x000fea0003800000 */
.L_x_5295:
        /* <DEDUP_REMOVED lines=22> */
.L_x_5300:
[----:B------:R-:W-:Y:S02]  /*c9a0*/  MOV R48, R81 ;  /* 0x0000005100307202 */ /* 0x000fe40000000f00 */
.L_x_5301:
[----:B------:R-:W-:Y:S05]  /*c9b0*/  BSYNC B1 ;  /* 0x0000000000017941 */ /* 0x000fea0003800000 */
.L_x_5299:
        /* <DEDUP_REMOVED lines=16> */
.L_x_5305:
[----:B------:R-:W-:Y:S05]  /*cac0*/  BSYNC B2 ;  /* 0x0000000000027941 */ /* 0x000fea0003800000 */
.L_x_5304:
        /* <DEDUP_REMOVED lines=44> */
.L_x_5303:
[----:B------:R-:W-:Y:S05]  /*cd90*/  BSYNC B1 ;  /* 0x0000000000017941 */ /* 0x000fea0003800000 */
.L_x_5302:
        /* <DEDUP_REMOVED lines=8> */
[----:B------:R-:W-:-:S04]  /*ce20*/  FSETP.GTU.FTZ.AND P1, PT, R73, c[0x0][0x1e4], PT ;  /* 0x0000790049007a0b */ /* 0x000fc80003f3c000 */
[----:B------:R-:W-:Y:S01]  /*ce30*/  FSEL R73, R76, RZ, !P1 ;  /* 0x000000ff4c497208 */ /* 0x000fe20004800000 */
[----:B------:R-:W-:-:S05]  /*ce40*/  @P0 HADD2.F32 R76, -RZ, R25.H0_H0 ;  /* 0x20000019ff4c0230 */ /* 0x000fca0000004100 */
        /* <DEDUP_REMOVED lines=10> */
.L_x_5307:
[----:B------:R-:W-:Y:S02]  /*cef0*/  MOV R48, R81 ;  /* 0x0000005100307202 */ /* 0x000fe40000000f00 */
.L_x_5308:
[----:B------:R-:W-:Y:S05]  /*cf00*/  BSYNC B1 ;  /* 0x0000000000017941 */ /* 0x000fea0003800000 */
.L_x_5306:
        /* <DEDUP_REMOVED lines=16> */
.L_x_5312:
[----:B------:R-:W-:Y:S05]  /*d010*/  BSYNC B2 ;  /* 0x0000000000027941 */ /* 0x000fea0003800000 */
.L_x_5311:
        /* <DEDUP_REMOVED lines=39> */
[----:B------:R-:W-:Y:S02]  /*d290*/  LOP3.LUT R23, R75, UR26, R76, 0x96, !PT ;  /* 0x0000001a4b177c12 */ /* 0x000fe4000f8e964c */
[----:B------:R-:W-:Y:S01]  /*d2a0*/  MOV R52, R74 ;  /* 0x0000004a00347202 */ /* 0x000fe20000000f00 */
[----:B------:R-:W-:-:S04]  /*d2b0*/  IMAD.WIDE.U32 R74, R78, -0x326172a9, RZ ;  /* 0xcd9e8d574e4a7825 */ /* 0x000fc800078e00ff */
[----:B------:R-:W-:Y:S01]  /*d2c0*/  IMAD.MOV.U32 R81, RZ, RZ, R74 ;  /* 0x000000ffff517224 */ /* 0x000fe200078e004a */
[----:B------:R-:W-:Y:S02]  /*d2d0*/  LOP3.LUT R80, R75, UR25, R80, 0x96, !PT ;  /* 0x000000194b507c12 */ /* 0x000fe4000f8e9650 */
.L_x_5310:
[----:B------:R-:W-:Y:S05]  /*d2e0*/  BSYNC B1 ;  /* 0x0000000000017941 */ /* 0x000fea0003800000 */
.L_x_5309:
        /* <DEDUP_REMOVED lines=21> */
.L_x_5314:
[----:B------:R-:W-:Y:S02]  /*d440*/  MOV R75, R81 ;  /* 0x00000051004b7202 */ /* 0x000fe40000000f00 */
.L_x_5315:
[----:B------:R-:W-:Y:S05]  /*d450*/  BSYNC B1 ;  /* 0x0000000000017941 */ /* 0x000fea0003800000 */
.L_x_5313:
        /* <DEDUP_REMOVED lines=16> */
.L_x_5319:
[----:B------:R-:W-:Y:S05]  /*d560*/  BSYNC B2 ;  /* 0x0000000000027941 */ /* 0x000fea0003800000 */
.L_x_5318:
        /* <DEDUP_REMOVED lines=39> */
[----:B------:R-:W-:Y:S01]  /*d7e0*/  HFMA2.MMA R76, -RZ, RZ, 0, 0 ;  /* 0x00000000ff4c7435 */ /* 0x000fe200000001ff */
[----:B------:R-:W-:Y:S01]  /*d7f0*/  MOV R52, R48 ;  /* 0x0000003000347202 */ /* 0x000fe20000000f00 */
[----:B------:R-:W-:-:S04]  /*d800*/  IMAD.WIDE.U32 R48, R78, -0x326172a9, RZ ;  /* 0xcd9e8d574e307825 */ /* 0x000fc800078e00ff */
[----:B------:R-:W-:Y:S01]  /*d810*/  IMAD.MOV.U32 R81, RZ, RZ, R48 ;  /* 0x000000ffff517224 */ /* 0x000fe200078e0030 */
[----:B------:R-:W-:Y:S02]  /*d820*/  LOP3.LUT R80, R49, UR25, R80, 0x96, !PT ;  /* 0x0000001931507c12 */ /* 0x000fe4000f8e9650 */
.L_x_5317:
[----:B------:R-:W-:Y:S05]  /*d830*/  BSYNC B1 ;  /* 0x0000000000017941 */ /* 0x000fea0003800000 */
.L_x_5316:
[----:B------:R-:W0:Y:S01]  /*d840*/  I2F.U32 R49, R75 ;  /* 0x0000004b00317306 */ /* 0x000e220000201000 */
[----:B------:R-:W-:Y:S01]  /*d850*/  HADD2.F32 R48, -RZ, R50.H0_H0 ;  /* 0x20000032ff307230 */ /* 0x000fe20000004100 */
        /* <DEDUP_REMOVED lines=19> */
.L_x_5321:
[----:B------:R-:W-:Y:S02]  /*d990*/  MOV R93, R81 ;  /* 0x00000051005d7202 */ /* 0x000fe40000000f00 */
.L_x_5322:
[----:B------:R-:W-:Y:S05]  /*d9a0*/  BSYNC B1 ;  /* 0x0000000000017941 */ /* 0x000fea0003800000 */
.L_x_5320:
        /* <DEDUP_REMOVED lines=16> */
.L_x_5326:
[----:B------:R-:W-:Y:S05]  /*dab0*/  BSYNC B2 ;  /* 0x0000000000027941 */ /* 0x000fea0003800000 */
.L_x_5325:
        /* <DEDUP_REMOVED lines=39> */
[----:B------:R-:W-:Y:S01]  /*dd30*/  MOV R52, R48 ;  /* 0x0000003000347202 */ /* 0x000fe20000000f00 */
[----:B------:R-:W-:-:S04]  /*dd40*/  IMAD.WIDE.U32 R48, R78, -0x326172a9, RZ ;  /* 0xcd9e8d574e307825 */ /* 0x000fc800078e00ff */
[----:B------:R-:W-:Y:S01]  /*dd50*/  IMAD.MOV.U32 R81, RZ, RZ, R48 ;  /* 0x000000ffff517224 */ /* 0x000fe200078e0030 */
[----:B------:R-:W-:Y:S01]  /*dd60*/  LOP3.LUT R80, R49, UR25, R80, 0x96, !PT ;  /* 0x0000001931507c12 */ /* 0x000fe2000f8e9650 */
[----:B------:R-:W-:-:S06]  /*dd70*/  HFMA2.MMA R49, -RZ, RZ, 0, 0 ;  /* 0x00000000ff317435 */ /* 0x000fcc00000001ff */
.L_x_5324:
[----:B------:R-:W-:Y:S05]  /*dd80*/  BSYNC B1 ;  /* 0x0000000000017941 */ /* 0x000fea0003800000 */
.L_x_5323:
        /* <DEDUP_REMOVED lines=21> */
.L_x_5328:
[----:B------:R-:W-:Y:S02]  /*dee0*/  MOV R50, R81 ;  /* 0x0000005100327202 */ /* 0x000fe40000000f00 */
.L_x_5329:
[----:B------:R-:W-:Y:S05]  /*def0*/  BSYNC B1 ;  /* 0x0000000000017941 */ /* 0x000fea0003800000 */
.L_x_5327:
        /* <DEDUP_REMOVED lines=16> */
.L_x_5333:
[----:B------:R-:W-:Y:S05]  /*e000*/  BSYNC B2 ;  /* 0x0000000000027941 */ /* 0x000fea0003800000 */
.L_x_5332:
        /* <DEDUP_REMOVED lines=43> */
[----:B------:R-:W-:-:S06]  /*e2c0*/  HFMA2.MMA R48, -RZ, RZ, 0, 0 ;  /* 0x00000000ff307435 */ /* 0x000fcc00000001ff */
.L_x_5331:
[----:B------:R-:W-:Y:S05]  /*e2d0*/  BSYNC B1 ;  /* 0x0000000000017941 */ /* 0x000fea0003800000 */
.L_x_5330:
        /* <DEDUP_REMOVED lines=21> */
.L_x_5335:
[----:B------:R-:W-:Y:S02]  /*e430*/  MOV R50, R81 ;  /* 0x0000005100327202 */ /* 0x000fe40000000f00 */
.L_x_5336:
[----:B------:R-:W-:Y:S05]  /*e440*/  BSYNC B1 ;  /* 0x0000000000017941 */ /* 0x000fea0003800000 */
.L_x_5334:
        /* <DEDUP_REMOVED lines=18> */
.L_x_5340:
[----:B------:R-:W-:Y:S05]  /*e570*/  BSYNC B2 ;  /* 0x0000000000027941 */ /* 0x000fea0003800000 */
.L_x_5339:
        /* <DEDUP_REMOVED lines=43> */
[----:B------:R-:W-:Y:S02]  /*e830*/  LOP3.LUT R80, R77, UR25, R48, 0x96, !PT ;  /* 0x000000194d507c12 */ /* 0x000fe4000f8e9630 */
.L_x_5338:
[----:B------:R-:W-:Y:S05]  /*e840*/  BSYNC B1 ;  /* 0x0000000000017941 */ /* 0x000fea0003800000 */
.L_x_5337:
[----:B------:R0:W1:Y:S01]  /*e850*/  I2F.U32 R49, R50 ;  /* 0x0000003200317306 */ /* 0x0000620000201000 */
[----:B------:R-:W-:Y:S01]  /*e860*/  HADD2.F32 R48, -RZ, R51.H1_H1 ;  /* 0x30000033ff307230 */ /* 0x000fe20000004100 */
[----:B------:R-:W-:-:S04]  /*e870*/  IMAD.MOV.U32 R76, RZ, RZ, 0x10 ;  /* 0x00000010ff4c7424 */ /* 0x000fc800078e00ff */
[----:B------:R-:W-:Y:S02]  /*e880*/  FMUL.FTZ R48, R48, R53 ;  /* 0x0000003530307220 */ /* 0x000fe40000410000 */
[----:B------:R-:W-:Y:S01]  /*e890*/  IMAD.WIDE.U32 R76, R70, R76, c[0x0][0x188] ;  /* 0x00006200464c7625 */ /* 0x000fe200078e004c */
[----:B0-----:R-:W-:-:S03]  /*e8a0*/  F2FP.PACK_AB R50, R78, R75 ;  /* 0x0000004b4e32723e */ /* 0x001fc600000000ff */
[----:B------:R-:W-:Y:S02]  /*e8b0*/  FMUL.FTZ R48, R48, c[0x0][0x1e8] ;  /* 0x00007a0030307a20 */ /* 0x000fe40000410000 */
[----:B-1----:R-:W-:Y:S01]  /*e8c0*/  FFMA.FTZ R84, R49, R84, 1.1641532182693481445e-10 ;  /* 0x2f00000031547423 */ /* 0x002fe20000010054 */
[----:B------:R-:W-:-:S04]  /*e8d0*/  F2FP.PACK_AB R49, R74, R73 ;  /* 0x000000494a31723e */ /* 0x000fc800000000ff */
[----:B------:R-:W-:Y:S02]  /*e8e0*/  FSETP.GTU.FTZ.AND P6, PT, R84, c[0x0][0x1e4], PT ;  /* 0x0000790054007a0b */ /* 0x000fe40003fdc000 */
[----:B------:R-:W0:Y:S02]  /*e8f0*/  S2R R84, SR_TID.X ;  /* 0x0000000000547919 */ /* 0x000e240000002100 */
[----:B------:R-:W-:Y:S01]  /*e900*/  FSEL R53, R48, RZ, !P6 ;  /* 0x000000ff30357208 */ /* 0x000fe20007000000 */
[----:B------:R-:W-:-:S05]  /*e910*/  @P0 HADD2.F32 R48, -RZ, R27.H1_H1 ;  /* 0x3000001bff300230 */ /* 0x000fca0000004100 */
[----:B------:R-:W-:Y:S01]  /*e920*/  @P0 FADD.FTZ R53, R48, R53 ;  /* 0x0000003530350221 */ /* 0x000fe20000010000 */
[----:B------:R-:W-:-:S04]  /*e930*/  F2FP.PACK_AB R48, R72, R71 ;  /* 0x000000474830723e */ /* 0x000fc800000000ff */
[----:B------:R-:W-:-:S05]  /*e940*/  F2FP.PACK_AB R51, R53, R79 ;  /* 0x0000004f3533723e */ /* 0x000fca00000000ff */
        /* <DEDUP_REMOVED lines=16> */
[----:B------:R-:W-:Y:S01]  /*ea50*/  IMAD.WIDE.U32 R50, R82, 0x10000, RZ ;  /* 0x0001000052327825 */ /* 0x000fe200078e00ff */
[----:B------:R-:W-:-:S04]  /*ea60*/  MOV R84, 0x8 ;  /* 0x0000000800547802 */ /* 0x000fc80000000f00 */
        /* <DEDUP_REMOVED lines=48> */
.L_x_5345:
        /* <DEDUP_REMOVED lines=100> */
.L_x_5346:
[----:B------:R-:W-:Y:S01]  /*f3b0*/  FMUL.FTZ R49, R51, R51 ;  /* 0x0000003333317220 */ /* 0x000fe20000410000 */
[----:B------:R-:W-:Y:S01]  /*f3c0*/  ISETP.NE.AND P1, PT, RZ, UR8, PT ;  /* 0x00000008ff007c0c */ /* 0x000fe2000bf25270 */
[----:B-1----:R-:W-:Y:S01]  /*f3d0*/  FADD.FTZ R83, R83, R76 ;  /* 0x0000004c53537221 */ /* 0x002fe20000010000 */
[----:B0-----:R-:W-:Y:S01]  /*f3e0*/  HFMA2.MMA R76, -RZ, RZ, 0, 2.384185791015625e-07 ;  /* 0x00000004ff4c7435 */ /* 0x001fe200000001ff */
[----:B------:R-:W-:Y:S01]  /*f3f0*/  IMAD.MOV.U32 R48, RZ, RZ, c[0x0][0x1e0] ;  /* 0x00007800ff307624 */ /* 0x000fe200078e00ff */
[----:B------:R-:W-:Y:S01]  /*f400*/  FSEL R49, R49, RZ, P1 ;  /* 0x000000ff31317208 */ /* 0x000fe20000800000 */
[----:B------:R-:W-:Y:S02]  /*f410*/  HADD2.F32 R82, -RZ, R47.H1_H1 ;  /* 0x3000002fff527230 */ /* 0x000fe40000004100 */
        /* <DEDUP_REMOVED lines=10> */
[C---:B------:R-:W-:Y:S01]  /*f4c0*/  FMUL.FTZ R83, R50.reuse, R19 ;  /* 0x0000001332537220 */ /* 0x040fe20000410000 */
[----:B------:R-:W-:Y:S01]  /*f4d0*/  HADD2.F32 R19, -RZ, R47.H0_H0 ;  /* 0x2000002fff137230 */ /* 0x000fe20000004100 */
[----:B------:R-:W-:Y:S02]  /*f4e0*/  FMUL.FTZ R18, R50, R77 ;  /* 0x0000004d32127220 */ /* 0x000fe40000410000 */
[----:B------:R-:W-:Y:S02]  /*f4f0*/  FADD.FTZ R77, -R51, R16 ;  /* 0x00000010334d7221 */ /* 0x000fe40000010100 */
[----:B------:R-:W-:-:S02]  /*f500*/  FFMA.FTZ R19, R18, R19, R119 ;  /* 0x0000001312137223 */ /* 0x000fc40000010077 */
[----:B------:R-:W-:Y:S01]  /*f510*/  FMUL.FTZ R18, R50, R77 ;  /* 0x0000004d32127220 */ /* 0x000fe20000410000 */
[--C-:B0-----:R-:W-:Y:S01]  /*f520*/  HADD2.F32 R48, -RZ, R46.reuse.H0_H0 ;  /* 0x2000002eff307230 */ /* 0x101fe20000004100 */
[C---:B------:R-:W-:Y:S02]  /*f530*/  FADD.FTZ R49, -R51.reuse, R14 ;  /* 0x0000000e33317221 */ /* 0x040fe40000010100 */
[C---:B------:R-:W-:Y:S02]  /*f540*/  FADD.FTZ R17, -R51.reuse, R17 ;  /* 0x0000001133117221 */ /* 0x040fe40000010100 */
[----:B------:R-:W-:Y:S01]  /*f550*/  FFMA.FTZ R14, R18, R48, R121 ;  /* 0x00000030120e7223 */ /* 0x000fe20000010079 */
[----:B------:R-:W-:Y:S01]  /*f560*/  HADD2.F32 R48, -RZ, R46.H1_H1 ;  /* 0x3000002eff307230 */ /* 0x000fe20000004100 */
[C---:B------:R-:W-:Y:S02]  /*f570*/  FMUL.FTZ R18, R50.reuse, R49 ;  /* 0x0000003132127220 */ /* 0x040fe40000410000 */
[----:B------:R-:W-:Y:S01]  /*f580*/  FMUL.FTZ R49, R50, R17 ;  /* 0x0000001132317220 */ /* 0x000fe20000410000 */
[----:B------:R-:W-:Y:S01]  /*f590*/  HADD2.F32 R17, -RZ, R45.H0_H0 ;  /* 0x2000002dff117230 */ /* 0x000fe20000004100 */
[----:B------:R-:W-:-:S02]  /*f5a0*/  FADD.FTZ R15, -R51, R15 ;  /* 0x0000000f330f7221 */ /* 0x000fc40000010100 */
[C---:B------:R-:W-:Y:S02]  /*f5b0*/  FADD.FTZ R13, -R51.reuse, R13 ;  /* 0x0000000d330d7221 */ /* 0x040fe40000010100 */
[----:B------:R-:W-:Y:S01]  /*f5c0*/  FFMA.FTZ R17, R18, R17, R123 ;  /* 0x0000001112117223 */ /* 0x000fe2000001007b */
[----:B------:R-:W-:Y:S01]  /*f5d0*/  HADD2.F32 R18, -RZ, R45.H1_H1 ;  /* 0x3000002dff127230 */ /* 0x000fe20000004100 */
[C---:B------:R-:W-:Y:S02]  /*f5e0*/  FMUL.FTZ R77, R50.reuse, R15 ;  /* 0x0000000f324d7220 */ /* 0x040fe40000410000 */
[----:B------:R-:W-:Y:S02]  /*f5f0*/  FADD.FTZ R15, -R51, R12 ;  /* 0x0000000c330f7221 */ /* 0x000fe40000010100 */
[----:B------:R-:W-:Y:S02]  /*f600*/  FFMA.FTZ R12, R77, R18, R122 ;  /* 0x000000124d0c7223 */ /* 0x000fe4000001007a */
[----:B------:R-:W-:Y:S01]  /*f610*/  FFMA.FTZ R49, R49, R48, R120 ;  /* 0x0000003031317223 */ /* 0x000fe20000010078 */
[----:B------:R-:W-:Y:S01]  /*f620*/  HADD2.F32 R48, -RZ, R44.H1_H1 ;  /* 0x3000002cff307230 */ /* 0x000fe20000004100 */
[----:B------:R-:W-:-:S02]  /*f630*/  FMUL.FTZ R18, R50, R15 ;  /* 0x0000000f32127220 */ /* 0x000fc40000410000 */
[----:B------:R-:W-:Y:S01]  /*f640*/  FMUL.FTZ R15, R50, R13 ;  /* 0x0000000d320f7220 */ /* 0x000fe20000410000 */
[----:B------:R-:W-:Y:S01]  /*f650*/  HADD2.F32 R13, -RZ, R44.H0_H0 ;  /* 0x2000002cff0d7230 */ /* 0x000fe20000004100 */
[----:B------:R-:W-:Y:S01]  /*f660*/  FFMA.FTZ R16, R83, R82, R118 ;  /* 0x0000005253107223 */ /* 0x000fe20000010076 */
[----:B------:R-:W-:Y:S01]  /*f670*/  F2FP.PACK_AB R14, R49, R14 ;  /* 0x0000000e310e723e */ /* 0x000fe200000000ff */
[----:B------:R-:W-:Y:S01]  /*f680*/  FFMA.FTZ R77, R15, R48, R124 ;  /* 0x000000300f4d7223 */ /* 0x000fe2000001007c */
[----:B------:R-:W-:Y:S01]  /*f690*/  HADD2.F32 R48, -RZ, R30.H0_H0 ;  /* 0x2000001eff307230 */ /* 0x000fe20000004100 */
[----:B------:R-:W-:Y:S01]  /*f6a0*/  FFMA.FTZ R18, R18, R13, R125 ;  /* 0x0000000d12127223 */ /* 0x000fe2000001007d */
[----:B------:R-:W-:Y:S01]  /*f6b0*/  F2FP.PACK_AB R15, R16, R19 ;  /* 0x00000013100f723e */ /* 0x000fe200000000ff */
[C---:B------:R-:W-:Y:S01]  /*f6c0*/  FADD.FTZ R9, -R51.reuse, R9 ;  /* 0x0000000933097221 */ /* 0x040fe20000010100 */
[----:B------:R-:W-:Y:S01]  /*f6d0*/  LEA R16, P0, R6, c[0x0][0x208], 0x4 ;  /* 0x0000820006107a11 */ /* 0x000fe200078020ff */
[C---:B------:R-:W-:Y:S01]  /*f6e0*/  FADD.FTZ R7, -R51.reuse, R7 ;  /* 0x0000000733077221 */ /* 0x040fe20000010100 */
[----:B------:R-:W-:Y:S01]  /*f6f0*/  F2FP.PACK_AB R13, R12, R17 ;  /* 0x000000110c0d723e */ /* 0x000fe200000000ff */
[----:B------:R-:W-:Y:S01]  /*f700*/  FADD.FTZ R49, -R51, R10 ;  /* 0x0000000a33317221 */ /* 0x000fe20000010100 */
[----:B------:R-:W-:Y:S01]  /*f710*/  F2FP.PACK_AB R12, R77, R18 ;  /* 0x000000124d0c723e */ /* 0x000fe200000000ff */
[----:B------:R-:W-:Y:S01]  /*f720*/  FMUL.FTZ R10, R50, R7 ;  /* 0x00000007320a7220 */ /* 0x000fe20000410000 */
[----:B------:R-:W-:Y:S01]  /*f730*/  LEA.HI.X R17, R6, c[0x0][0x20c], RZ, 0x4, P0 ;  /* 0x0000830006117a11 */ /* 0x000fe200000f24ff */
[----:B------:R-:W-:Y:S01]  /*f740*/  FMUL.FTZ R49, R50, R49 ;  /* 0x0000003132317220 */ /* 0x000fe20000410000 */
[----:B------:R-:W-:Y:S01]  /*f750*/  HADD2.F32 R7, -RZ, R40.H0_H0 ;  /* 0x20000028ff077230 */ /* 0x000fe20000004100 */
[----:B------:R-:W-:-:S02]  /*f760*/  FADD.FTZ R59, -R51, R59 ;  /* 0x0000003b333b7221 */ /* 0x000fc40000010100 */
[----:B------:R0:W-:Y:S01]  /*f770*/  STG.E.128 [R16.64], R12 ;  /* 0x0000000c10007986 */ /* 0x0001e2000c101d06 */
[C---:B------:R-:W-:Y:S01]  /*f780*/  FADD.FTZ R19, -R51.reuse, R8 ;  /* 0x0000000833137221 */ /* 0x040fe20000010100 */
[----:B------:R-:W-:Y:S01]  /*f790*/  HADD2.F32 R8, -RZ, R43.H0_H0 ;  /* 0x2000002bff087230 */ /* 0x000fe20000004100 */
[C---:B------:R-:W-:Y:S02]  /*f7a0*/  FADD.FTZ R21, -R51.reuse, R21 ;  /* 0x0000001533157221 */ /* 0x040fe40000010100 */
[C---:B------:R-:W-:Y:S01]  /*f7b0*/  FADD.FTZ R83, -R51.reuse, R22 ;  /* 0x0000001633537221 */ /* 0x040fe20000010100 */
[----:B------:R-:W-:Y:S01]  /*f7c0*/  HADD2.F32 R22, -RZ, R40.H1_H1 ;  /* 0x30000028ff167230 */ /* 0x000fe20000004100 */
[----:B------:R-:W-:Y:S02]  /*f7d0*/  FMUL.FTZ R59, R50, R59 ;  /* 0x0000003b323b7220 */ /* 0x000fe40000410000 */
[----:B------:R-:W-:Y:S01]  /*f7e0*/  FFMA.FTZ R7, R10, R7, R117 ;  /* 0x000000070a077223 */ /* 0x000fe20000010075 */
[----:B------:R-:W-:Y:S01]  /*f7f0*/  HADD2.F32 R10, -RZ, R38.H0_H0 ;  /* 0x20000026ff0a7230 */ /* 0x000fe20000004100 */
[----:B------:R-:W-:-:S02]  /*f800*/  FADD.FTZ R11, -R51, R11 ;  /* 0x0000000b330b7221 */ /* 0x000fc40000010100 */
[C---:B------:R-:W-:Y:S02]  /*f810*/  FMUL.FTZ R19, R50.reuse, R19 ;  /* 0x0000001332137220 */ /* 0x040fe40000410000 */
[C---:B------:R-:W-:Y:S02]  /*f820*/  FADD.FTZ R77, -R51.reuse, R20 ;  /* 0x00000014334d7221 */ /* 0x040fe40000010100 */
[C---:B------:R-:W-:Y:S02]  /*f830*/  FMUL.FTZ R21, R50.reuse, R21 ;  /* 0x0000001532157220 */ /* 0x040fe40000410000 */
[C---:B0-----:R-:W-:Y:S01]  /*f840*/  FADD.FTZ R13, -R51.reuse, R56 ;  /* 0x00000038330d7221 */ /* 0x041fe20000010100 */
[----:B------:R-:W-:Y:S01]  /*f850*/  HADD2.F32 R56, -RZ, R35.H1_H1 ;  /* 0x30000023ff387230 */ /* 0x000fe20000004100 */
[C---:B------:R-:W-:Y:S01]  /*f860*/  FMUL.FTZ R12, R50.reuse, R9 ;  /* 0x00000009320c7220 */ /* 0x040fe20000410000 */
[--C-:B------:R-:W-:Y:S01]  /*f870*/  HADD2.F32 R9, -RZ, R41.reuse.H0_H0 ;  /* 0x20000029ff097230 */ /* 0x100fe20000004100 */
[----:B------:R-:W-:Y:S01]  /*f880*/  FMUL.FTZ R16, R50, R13 ;  /* 0x0000000d32107220 */ /* 0x000fe20000410000 */
[----:B------:R-:W-:Y:S01]  /*f890*/  HADD2.F32 R13, -RZ, R41.H1_H1 ;  /* 0x30000029ff0d7230 */ /* 0x000fe20000004100 */
[----:B------:R-:W-:Y:S01]  /*f8a0*/  FADD.FTZ R15, -R51, R58 ;  /* 0x0000003a330f7221 */ /* 0x000fe20000010100 */
[----:B------:R-:W-:Y:S01]  /*f8b0*/  HADD2.F32 R58, -RZ, R33.H1_H1 ;  /* 0x30000021ff3a7230 */ /* 0x000fe20000004100 */
[----:B------:R-:W-:-:S02]  /*f8c0*/  FFMA.FTZ R9, R12, R9, R115 ;  /* 0x000000090c097223 */ /* 0x000fc40000010073 */
[----:B------:R-:W-:Y:S01]  /*f8d0*/  FFMA.FTZ R12, R49, R13, R114 ;  /* 0x0000000d310c7223 */ /* 0x000fe20000010072 */
[----:B------:R-:W-:Y:S01]  /*f8e0*/  HADD2.F32 R13, -RZ, R38.H1_H1 ;  /* 0x30000026ff0d7230 */ /* 0x000fe20000004100 */
[C---:B------:R-:W-:Y:S01]  /*f8f0*/  FADD.FTZ R17, -R51.reuse, R60 ;  /* 0x0000003c33117221 */ /* 0x040fe20000010100 */
[----:B------:R-:W-:Y:S01]  /*f900*/  HADD2.F32 R49, -RZ, R31.H1_H1 ;  /* 0x3000001fff317230 */ /* 0x000fe20000004100 */
[----:B------:R-:W-:Y:S01]  /*f910*/  FMUL.FTZ R18, R50, R15 ;  /* 0x0000000f32127220 */ /* 0x000fe20000410000 */
[----:B------:R-:W-:Y:S01]  /*f920*/  HADD2.F32 R15, -RZ, R42.H0_H0 ;  /* 0x2000002aff0f7230 */ /* 0x000fe20000004100 */
[C---:B------:R-:W-:Y:S01]  /*f930*/  FADD.FTZ R57, -R51.reuse, R57 ;  /* 0x0000003933397221 */ /* 0x040fe20000010100 */
[----:B------:R-:W-:Y:S01]  /*f940*/  F2FP.PACK_AB R9, R12, R9 ;  /* 0x000000090c09723e */ /* 0x000fe200000000ff */
[C---:B------:R-:W-:Y:S02]  /*f950*/  FADD.FTZ R54, -R51.reuse, R54 ;  /* 0x0000003633367221 */ /* 0x040fe40000010100 */
[----:B------:R-:W-:-:S02]  /*f960*/  FADD.FTZ R68, -R51, R68 ;  /* 0x0000004433447221 */ /* 0x000fc40000010100 */
[C---:B------:R-:W-:Y:S01]  /*f970*/  FMUL.FTZ R20, R50.reuse, R17 ;  /* 0x0000001132147220 */ /* 0x040fe20000410000 */
[----:B------:R-:W-:Y:S01]  /*f980*/  HADD2.F32 R17, -RZ, R42.H1_H1 ;  /* 0x3000002aff117230 */ /* 0x000fe20000004100 */
[----:B------:R-:W-:Y:S01]  /*f990*/  FFMA.FTZ R59, R59, R13, R104 ;  /* 0x0000000d3b3b7223 */ /* 0x000fe20000010068 */
[--C-:B------:R-:W-:Y:S01]  /*f9a0*/  HADD2.F32 R13, -RZ, R37.reuse.H0_H0 ;  /* 0x20000025ff0d7230 */ /* 0x100fe20000004100 */
[C---:B------:R-:W-:Y:S02]  /*f9b0*/  FMUL.FTZ R14, R50.reuse, R11 ;  /* 0x0000000b320e7220 */ /* 0x040fe40000410000 */
[----:B------:R-:W-:Y:S01]  /*f9c0*/  FFMA.FTZ R22, R19, R22, R116 ;  /* 0x0000001613167223 */ /* 0x000fe20000010074 */
[----:B------:R-:W-:Y:S01]  /*f9d0*/  HADD2.F32 R19, -RZ, R37.H1_H1 ;  /* 0x30000025ff137230 */ /* 0x000fe20000004100 */
[----:B------:R-:W-:Y:S02]  /*f9e0*/  FMUL.FTZ R77, R50, R77 ;  /* 0x0000004d324d7220 */ /* 0x000fe40000410000 */
[----:B------:R-:W-:Y:S01]  /*f9f0*/  FFMA.FTZ R8, R21, R8, R111 ;  /* 0x0000000815087223 */ /* 0x000fe2000001006f */
[----:B------:R-:W-:Y:S01]  /*fa00*/  HADD2.F32 R21, -RZ, R35.H0_H0 ;  /* 0x20000023ff157230 */ /* 0x000fe20000004100 */
[----:B------:R-:W-:Y:S01]  /*fa10*/  FFMA.FTZ R18, R18, R10, R105 ;  /* 0x0000000a12127223 */ /* 0x000fe20000010069 */
[----:B------:R-:W-:Y:S01]  /*fa20*/  HADD2.F32 R10, -RZ, R36.H0_H0 ;  /* 0x20000024ff0a7230 */ /* 0x000fe20000004100 */
[----:B------:R-:W-:-:S02]  /*fa30*/  FMUL.FTZ R57, R50, R57 ;  /* 0x0000003932397220 */ /* 0x000fc40000410000 */
[C---:B------:R-:W-:Y:S02]  /*fa40*/  FADD.FTZ R61, -R51.reuse, R61 ;  /* 0x0000003d333d7221 */ /* 0x040fe40000010100 */
[C---:B------:R-:W-:Y:S02]  /*fa50*/  FMUL.FTZ R54, R50.reuse, R54 ;  /* 0x0000003632367220 */ /* 0x040fe40000410000 */
[----:B------:R-:W-:Y:S02]  /*fa60*/  FMUL.FTZ R68, R50, R68 ;  /* 0x0000004432447220 */ /* 0x000fe40000410000 */
[----:B------:R-:W-:Y:S01]  /*fa70*/  FFMA.FTZ R14, R14, R15, R113 ;  /* 0x0000000f0e0e7223 */ /* 0x000fe20000010071 */
[----:B------:R-:W-:Y:S01]  /*fa80*/  HADD2.F32 R15, -RZ, R39.H0_H0 ;  /* 0x20000027ff0f7230 */ /* 0x000fe20000004100 */
[C---:B------:R-:W-:Y:S02]  /*fa90*/  FADD.FTZ R66, -R51.reuse, R66 ;  /* 0x0000004233427221 */ /* 0x040fe40000010100 */
[----:B------:R-:W-:-:S02]  /*faa0*/  FADD.FTZ R67, -R51, R67 ;  /* 0x0000004333437221 */ /* 0x000fc40000010100 */
[----:B------:R-:W-:Y:S01]  /*fab0*/  FFMA.FTZ R77, R77, R17, R112 ;  /* 0x000000114d4d7223 */ /* 0x000fe20000010070 */
[----:B------:R-:W-:Y:S01]  /*fac0*/  HADD2.F32 R17, -RZ, R39.H1_H1 ;  /* 0x30000027ff117230 */ /* 0x000fe20000004100 */
[----:B------:R-:W-:Y:S02]  /*fad0*/  FFMA.FTZ R13, R16, R13, R107 ;  /* 0x0000000d100d7223 */ /* 0x000fe4000001006b */
[----:B------:R-:W-:Y:S02]  /*fae0*/  FFMA.FTZ R16, R57, R19, R106 ;  /* 0x0000001339107223 */ /* 0x000fe4000001006a */
[----:B------:R-:W-:Y:S02]  /*faf0*/  FMUL.FTZ R61, R50, R61 ;  /* 0x0000003d323d7220 */ /* 0x000fe40000410000 */
[----:B------:R-:W-:Y:S01]  /*fb00*/  FFMA.FTZ R54, R54, R10, R109 ;  /* 0x0000000a36367223 */ /* 0x000fe2000001006d */
[--C-:B------:R-:W-:Y:S01]  /*fb10*/  HADD2.F32 R10, -RZ, R34.reuse.H0_H0 ;  /* 0x20000022ff0a7230 */ /* 0x100fe20000004100 */
[----:B------:R-:W-:Y:S01]  /*fb20*/  FFMA.FTZ R19, R68, R21, R95 ;  /* 0x0000001544137223 */ /* 0x000fe2000001005f */
[----:B------:R-:W-:Y:S01]  /*fb30*/  HADD2.F32 R21, -RZ, R34.H1_H1 ;  /* 0x30000022ff157230 */ /* 0x000fe20000004100 */
[----:B------:R-:W-:Y:S01]  /*fb40*/  FADD.FTZ R55, -R51, R55 ;  /* 0x0000003733377221 */ /* 0x000fe20000010100 */
[----:B------:R-:W-:Y:S01]  /*fb50*/  F2FP.PACK_AB R13, R16, R13 ;  /* 0x0000000d100d723e */ /* 0x000fe200000000ff */
[----:B------:R-:W-:-:S02]  /*fb60*/  FMUL.FTZ R66, R50, R66 ;  /* 0x0000004232427220 */ /* 0x000fc40000410000 */
[----:B------:R-:W-:Y:S02]  /*fb70*/  FMUL.FTZ R67, R50, R67 ;  /* 0x0000004332437220 */ /* 0x000fe40000410000 */
        /* <DEDUP_REMOVED lines=12> */
[----:B------:R-:W-:Y:S02]  /*fc40*/  FFMA.FTZ R15, R20, R15, R103 ;  /* 0x0000000f140f7223 */ /* 0x000fe40000010067 */
[----:B------:R-:W-:Y:S01]  /*fc50*/  FADD.FTZ R51, -R51, R53 ;  /* 0x0000003533337221 */ /* 0x000fe20000010100 */
[----:B------:R-:W-:Y:S01]  /*fc60*/  HADD2.F32 R53, -RZ, R43.H1_H1 ;  /* 0x3000002bff357230 */ /* 0x000fe20000004100 */
[----:B------:R-:W-:Y:S01]  /*fc70*/  FFMA.FTZ R20, R61, R17, R102 ;  /* 0x000000113d147223 */ /* 0x000fe20000010066 */
[----:B------:R-:W-:Y:S01]  /*fc80*/  HADD2.F32 R17, -RZ, R36.H1_H1 ;  /* 0x30000024ff117230 */ /* 0x000fe20000004100 */
[----:B------:R-:W-:Y:S02]  /*fc90*/  FMUL.FTZ R55, R50, R55 ;  /* 0x0000003732377220 */ /* 0x000fe40000410000 */
[----:B------:R-:W-:Y:S01]  /*fca0*/  FFMA.FTZ R66, R66, R10, R97 ;  /* 0x0000000a42427223 */ /* 0x000fe20000010061 */
[--C-:B------:R-:W-:Y:S01]  /*fcb0*/  HADD2.F32 R10, -RZ, R32.reuse.H0_H0 ;  /* 0x20000020ff0a7230 */ /* 0x100fe20000004100 */
[----:B------:R-:W-:Y:S01]  /*fcc0*/  FFMA.FTZ R67, R67, R21, R96 ;  /* 0x0000001543437223 */ /* 0x000fe20000010060 */
[----:B------:R-:W-:Y:S01]  /*fcd0*/  HADD2.F32 R21, -RZ, R32.H1_H1 ;  /* 0x30000020ff157230 */ /* 0x000fe20000004100 */
[----:B------:R-:W-:Y:S01]  /*fce0*/  FMUL.FTZ R83, R50, R83 ;  /* 0x0000005332537220 */ /* 0x000fe20000410000 */
[----:B------:R-:W-:Y:S01]  /*fcf0*/  F2FP.PACK_AB R15, R20, R15 ;  /* 0x0000000f140f723e */ /* 0x000fe200000000ff */
[----:B------:R-:W-:Y:S01]  /*fd00*/  FMUL.FTZ R62, R50, R62 ;  /* 0x0000003e323e7220 */ /* 0x000fe20000410000 */
[----:B------:R-:W-:Y:S01]  /*fd10*/  IADD3 R20, R6, 0x20, RZ ;  /* 0x0000002006147810 */ /* 0x000fe20007ffe0ff */
        /* <DEDUP_REMOVED lines=11> */
[----:B------:R-:W-:Y:S01]  /*fdd0*/  FMUL.FTZ R50, R50, R51 ;  /* 0x0000003332327220 */ /* 0x000fe20000410000 */
[----:B------:R-:W-:Y:S01]  /*fde0*/  HADD2.F32 R51, -RZ, R31.H0_H0 ;  /* 0x2000001fff337230 */ /* 0x000fe20000004100 */
[----:B------:R-:W-:Y:S01]  /*fdf0*/  FFMA.FTZ R55, R55, R17, R108 ;  /* 0x0000001137377223 */ /* 0x000fe2000001006c */
[----:B------:R-:W-:Y:S01]  /*fe00*/  HADD2.F32 R17, -RZ, R33.H0_H0 ;  /* 0x20000021ff117230 */ /* 0x000fe20000004100 */
[----:B------:R-:W-:-:S02]  /*fe10*/  FFMA.FTZ R56, R69, R56, R94 ;  /* 0x0000003845387223 */ /* 0x000fc4000001005e */
[----:B------:R-:W-:Y:S01]  /*fe20*/  FFMA.FTZ R11, R83, R53, R110 ;  /* 0x00000035530b7223 */ /* 0x000fe2000001006e */
[----:B------:R-:W-:Y:S01]  /*fe30*/  HADD2.F32 R53, -RZ, R28.H1_H1 ;  /* 0x3000001cff357230 */ /* 0x000fe20000004100 */
[----:B------:R-:W-:Y:S01]  /*fe40*/  FFMA.FTZ R62, R62, R10, R101 ;  /* 0x0000000a3e3e7223 */ /* 0x000fe20000010065 */
[--C-:B------:R-:W-:Y:S01]  /*fe50*/  HADD2.F32 R10, -RZ, R29.reuse.H1_H1 ;  /* 0x3000001dff0a7230 */ /* 0x100fe20000004100 */
[----:B------:R-:W-:Y:S01]  /*fe60*/  FFMA.FTZ R63, R63, R21, R100 ;  /* 0x000000153f3f7223 */ /* 0x000fe20000010064 */
[----:B------:R-:W-:Y:S01]  /*fe70*/  HADD2.F32 R21, -RZ, R30.H1_H1 ;  /* 0x3000001eff157230 */ /* 0x000fe20000004100 */
[----:B------:R-:W-:Y:S01]  /*fe80*/  FFMA.FTZ R50, R50, R49, R85 ;  /* 0x0000003132327223 */ /* 0x000fe20000010055 */
[----:B------:R-:W-:Y:S01]  /*fe90*/  HADD2.F32 R49, -RZ, R29.H0_H0 ;  /* 0x2000001dff317230 */ /* 0x000fe20000004100 */
[----:B------:R-:W-:Y:S01]  /*fea0*/  FFMA.FTZ R75, R75, R48, R88 ;  /* 0x000000304b4b7223 */ /* 0x000fe20000010058 */
[----:B------:R-:W-:Y:S01]  /*feb0*/  HADD2.F32 R48, -RZ, R28.H0_H0 ;  /* 0x2000001cff307230 */ /* 0x000fe20000004100 */
[----:B------:R-:W-:Y:S01]  /*fec0*/  F2FP.PACK_AB R12, R55, R54 ;  /* 0x00000036370c723e */ /* 0x000fe200000000ff */
[----:B------:R-:W-:Y:S01]  /*fed0*/  IMAD.MOV.U32 R57, RZ, RZ, 0x10 ;  /* 0x00000010ff397424 */ /* 0x000fe200078e00ff */
[----:B------:R-:W-:Y:S01]  /*fee0*/  F2FP.PACK_AB R19, R56, R19 ;  /* 0x000000133813723e */ /* 0x000fe200000000ff */
[----:B------:R-:W-:Y:S01]  /*fef0*/  FFMA.FTZ R17, R64, R17, R99 ;  /* 0x0000001140117223 */ /* 0x000fe20000010063 */
[C---:B------:R-:W-:Y:S01]  /*ff00*/  IADD3 R54, R6.reuse, 0x40, RZ ;  /* 0x0000004006367810 */ /* 0x040fe20007ffe0ff */
[----:B------:R-:W-:Y:S01]  /*ff10*/  FFMA.FTZ R58, R65, R58, R98 ;  /* 0x0000003a413a7223 */ /* 0x000fe20000010062 */
[----:B------:R-:W-:Y:S01]  /*ff20*/  IADD3 R56, R6, 0x60, RZ ;  /* 0x0000006006387810 */ /* 0x000fe20007ffe0ff */
        /* <DEDUP_REMOVED lines=10> */
[----:B------:R-:W-:Y:S01]  /*ffd0*/  FFMA.FTZ R53, R72, R53, R91 ;  /* 0x0000003548357223 */ /* 0x000fe2000001005b */
[----:B------:R-:W-:Y:S01]  /*ffe0*/  F2FP.PACK_AB R18, R67, R66 ;  /* 0x000000424312723e */ /* 0x000fe200000000ff */
[----:B------:R-:W-:Y:S01]  /*fff0*/  IMAD.WIDE.U32 R20, R20, R57, c[0x0][0x208] ;  /* 0x0000820014147625 */ /* 0x000fe200078e0039 */
[----:B------:R-:W-:-:S02]  /*10000*/  F2FP.PACK_AB R17, R58, R17 ;  /* 0x000000113a11723e */ /* 0x000fc400000000ff */
[----:B------:R-:W-:Y:S01]  /*10010*/  F2FP.PACK_AB R16, R63, R62 ;  /* 0x0000003e3f10723e */ /* 0x000fe200000000ff */
[----:B------:R-:W-:Y:S01]  /*10020*/  IMAD.WIDE.U32 R54, R54, R57, c[0x0][0x208] ;  /* 0x0000820036367625 */ /* 0x000fe200078e0039 */
[----:B------:R-:W-:Y:S01]  /*10030*/  F2FP.PACK_AB R51, R50, R51 ;  /* 0x000000333233723e */ /* 0x000fe200000000ff */
[----:B------:R0:W-:Y:S01]  /*10040*/  STG.E.128 [R20.64], R8 ;  /* 0x0000000814007986 */ /* 0x0001e2000c101d06 */
[----:B------:R-:W-:Y:S01]  /*10050*/  F2FP.PACK_AB R50, R78, R75 ;  /* 0x0000004b4e32723e */ /* 0x000fe200000000ff */
[----:B------:R-:W-:Y:S01]  /*10060*/  IMAD.WIDE.U32 R56, R56, R57, c[0x0][0x208] ;  /* 0x0000820038387625 */ /* 0x000fe200078e0039 */
[----:B------:R-:W-:Y:S01]  /*10070*/  F2FP.PACK_AB R49, R74, R49 ;  /* 0x000000314a31723e */ /* 0x000fe200000000ff */
[----:B------:R0:W-:Y:S01]  /*10080*/  STG.E.128 [R54.64], R12 ;  /* 0x0000000c36007986 */ /* 0x0001e2000c101d06 */
[----:B------:R-:W-:Y:S01]  /*10090*/  LEA.HI.X R7, R70, c[0x0][0x20c], RZ, 0x4, P0 ;  /* 0x0000830046077a11 */ /* 0x000fe200000f24ff */
[----:B------:R-:W-:Y:S01]  /*100a0*/  IMAD R0, R76, c[0x0][0x160], R0 ;  /* 0x000058004c007a24 */ /* 0x000fe200078e0200 */
[----:B------:R-:W-:Y:S01]  /*100b0*/  F2FP.PACK_AB R48, R53, R48 ;  /* 0x000000303530723e */ /* 0x000fe200000000ff */
[----:B------:R0:W-:Y:S03]  /*100c0*/  STG.E.128 [R56.64], R16 ;  /* 0x0000001038007986 */ /* 0x0001e6000c101d06 */
[----:B------:R-:W-:Y:S01]  /*100d0*/  ISETP.GE.AND P0, PT, R0, c[0x0][0x164], PT ;  /* 0x0000590000007a0c */ /* 0x000fe20003f06270 */
[----:B------:R0:W-:-:S12]  /*100e0*/  STG.E.128 [R6.64], R48 ;  /* 0x0000003006007986 */ /* 0x0001d8000c101d06 */
[----:B0-----:R-:W-:Y:S01]  /*100f0*/  @P0 CALL.REL.NOINC `(.L_x_5343) ;  /* 0x0000001000000944 */ /* 0x001fe20003c00000 */
[----:B------:R-:W-:Y:S05]  /*10100*/  BRA `(.L_x_5344) ;  /* 0xffff08f000007947 */ /* 0x000fea000383ffff */
.L_x_5343:
[----:B------:R-:W-:Y:S05]  /*10110*/  BSYNC B0 ;  /* 0x0000000000007941 */ /* 0x000fea0003800000 */
.L_x_5060:
[----:B------:R-:W-:Y:S05]  /*10120*/  EXIT ;  /* 0x000000000000794d */ /* 0x000fea0003800000 */
.L_x_5341:
[----:B------:R-:W-:Y:S01]  /*10130*/  HFMA2.MMA R77, -RZ, RZ, 0, 1.847743988037109375e-06 ;  /* 0x0000001fff4d7435 */ /* 0x000fe200000001ff */
[----:B------:R-:W-:Y:S01]  /*10140*/  MOV R76, R51 ;  /* 0x00000033004c7202 */ /* 0x000fe20000000f00 */
[----:B------:R-:W-:Y:S01]  /*10150*/  IMAD.MOV.U32 R50, RZ, RZ, 0x1 ;  /* 0x00000001ff327424 */ /* 0x000fe200078e00ff */
[----:B------:R-:W-:Y:S01]  /*10160*/  MOV R48, 0x10190 ;  /* 0x0001019000307802 */ /* 0x000fe20000000f00 */
[----:B------:R-:W-:Y:S02]  /*10170*/  IMAD.MOV.U32 R49, RZ, RZ, -0x1 ;  /* 0xffffffffff317424 */ /* 0x000fe400078e00ff */
[----:B------:R-:W-:Y:S05]  /*10180*/  CALL.REL.NOINC `($__internal_25_$__cuda_sm70_shflsync_bfly_p) ;  /* 0x000008d000007944 */ /* 0x000fea0003c00000 */
[----:B-1----:R-:W-:Y:S05]  /*10190*/  BRA `(.L_x_5345) ;  /* 0xffffebd000007947 */ /* 0x002fea000383ffff */
.L_x_5342:
[----:B------:R-:W-:Y:S01]  /*101a0*/  HFMA2.MMA R77, -RZ, RZ, 0, 1.847743988037109375e-06 ;  /* 0x0000001fff4d7435 */ /* 0x000fe200000001ff */
[----:B------:R-:W-:Y:S01]  /*101b0*/  MOV R76, R51 ;  /* 0x00000033004c7202 */ /* 0x000fe20000000f00 */
[----:B------:R-:W-:Y:S01]  /*101c0*/  IMAD.MOV.U32 R50, RZ, RZ, 0x2 ;  /* 0x00000002ff327424 */ /* 0x000fe200078e00ff */
[----:B------:R-:W-:Y:S01]  /*101d0*/  MOV R48, 0x10200 ;  /* 0x0001020000307802 */ /* 0x000fe20000000f00 */
[----:B------:R-:W-:Y:S02]  /*101e0*/  IMAD.MOV.U32 R49, RZ, RZ, -0x1 ;  /* 0xffffffffff317424 */ /* 0x000fe400078e00ff */
[----:B------:R-:W-:Y:S05]  /*101f0*/  CALL.REL.NOINC `($__internal_25_$__cuda_sm70_shflsync_bfly_p) ;  /* 0x0000086000007944 */ /* 0x000fea0003c00000 */
[----:B-1----:R-:W-:Y:S01]  /*10200*/  FADD.FTZ R51, R51, R50 ;  /* 0x0000003233337221 */ /* 0x002fe20000010000 */
[----:B------:R-:W-:Y:S01]  /*10210*/  MOV R50, 0x4 ;  /* 0x0000000400327802 */ /* 0x000fe20000000f00 */
[----:B------:R-:W-:Y:S01]  /*10220*/  IMAD.MOV.U32 R77, RZ, RZ, 0x1f ;  /* 0x0000001fff4d7424 */ /* 0x000fe200078e00ff */
[----:B------:R-:W-:Y:S01]  /*10230*/  MOV R49, 0xffffffff ;  /* 0xffffffff00317802 */ /* 0x000fe20000000f00 */
[----:B------:R-:W-:Y:S01]  /*10240*/  IMAD.MOV.U32 R76, RZ, RZ, R51 ;  /* 0x000000ffff4c7224 */ /* 0x000fe200078e0033 */
[----:B------:R-:W-:-:S02]  /*10250*/  MOV R48, 0x10270 ;  /* 0x0001027000307802 */ /* 0x000fc40000000f00 */
[----:B------:R-:W-:Y:S05]  /*10260*/  CALL.REL.NOINC `($__internal_25_$__cuda_sm70_shflsync_bfly_p) ;  /* 0x000007f000007944 */ /* 0x000fea0003c00000 */
[----:B-1----:R-:W-:Y:S01]  /*10270*/  FADD.FTZ R51, R51, R50 ;  /* 0x0000003233337221 */ /* 0x002fe20000010000 */
[----:B------:R-:W-:Y:S01]  /*10280*/  HFMA2.MMA R50, -RZ, RZ, 0, 4.76837158203125e-07 ;  /* 0x00000008ff327435 */ /* 0x000fe200000001ff */
[----:B------:R-:W-:Y:S01]  /*10290*/  IMAD.MOV.U32 R77, RZ, RZ, 0x1f ;  /* 0x0000001fff4d7424 */ /* 0x000fe200078e00ff */
[----:B------:R-:W-:Y:S01]  /*102a0*/  MOV R49, 0xffffffff ;  /* 0xffffffff00317802 */ /* 0x000fe20000000f00 */
[----:B------:R-:W-:Y:S01]  /*102b0*/  IMAD.MOV.U32 R76, RZ, RZ, R51 ;  /* 0x000000ffff4c7224 */ /* 0x000fe200078e0033 */
[----:B------:R-:W-:-:S02]  /*102c0*/  MOV R48, 0x102e0 ;  /* 0x000102e000307802 */ /* 0x000fc40000000f00 */
[----:B------:R-:W-:Y:S05]  /*102d0*/  CALL.REL.NOINC `($__internal_25_$__cuda_sm70_shflsync_bfly_p) ;  /* 0x0000078000007944 */ /* 0x000fea0003c00000 */
[----:B-1----:R-:W-:Y:S01]  /*102e0*/  FADD.FTZ R51, R51, R50 ;  /* 0x0000003233337221 */ /* 0x002fe20000010000 */
[----:B------:R-:W-:Y:S01]  /*102f0*/  HFMA2.MMA R50, -RZ, RZ, 0, 9.5367431640625e-07 ;  /* 0x00000010ff327435 */ /* 0x000fe200000001ff */
[----:B------:R-:W-:Y:S01]  /*10300*/  IMAD.MOV.U32 R77, RZ, RZ, 0x1f ;  /* 0x0000001fff4d7424 */ /* 0x000fe200078e00ff */
[----:B------:R-:W-:Y:S01]  /*10310*/  MOV R49, 0xffffffff ;  /* 0xffffffff00317802 */ /* 0x000fe20000000f00 */
[----:B------:R-:W-:Y:S01]  /*10320*/  IMAD.MOV.U32 R76, RZ, RZ, R51 ;  /* 0x000000ffff4c7224 */ /* 0x000fe200078e0033 */
[----:B------:R-:W-:-:S02]  /*10330*/  MOV R48, 0x10350 ;  /* 0x0001035000307802 */ /* 0x000fc40000000f00 */
[----:B------:R-:W-:Y:S05]  /*10340*/  CALL.REL.NOINC `($__internal_25_$__cuda_sm70_shflsync_bfly_p) ;  /* 0x0000071000007944 */ /* 0x000fea0003c00000 */
[----:B-1----:R-:W-:Y:S01]  /*10350*/  FADD.FTZ R51, R51, R50 ;  /* 0x0000003233337221 */ /* 0x002fe20000010000 */
[----:B------:R-:W-:Y:S01]  /*10360*/  HFMA2.MMA R50, -RZ, RZ, 0, 5.9604644775390625e-08 ;  /* 0x00000001ff327435 */ /* 0x000fe200000001ff */
[----:B------:R-:W-:-:S02]  /*10370*/  IMAD.MOV.U32 R77, RZ, RZ, 0x1f ;  /* 0x0000001fff4d7424 */ /* 0x000fc400078e00ff */
[----:B------:R-:W-:-:S04]  /*10380*/  FMUL.FTZ R51, R51, c[0x0][0x1e0] ;  /* 0x0000780033337a20 */ /* 0x000fc80000410000 */
        /* <DEDUP_REMOVED lines=82> */
[----:B------:R-:W-:Y:S05]  /*108b0*/  CALL.REL.NOINC `($__internal_25_$__cuda_sm70_shflsync_bfly_p) ;  /* 0x000001a000007944 */ /* 0x000fea0003c00000 */
[----:B------:R-:W-:Y:S01]  /*108c0*/  HFMA2.MMA R77, -RZ, RZ, 0, 1.847743988037109375e-06 ;  /* 0x0000001fff4d7435 */ /* 0x000fe200000001ff */
[----:B-1----:R-:W-:Y:S01]  /*108d0*/  FADD.FTZ R76, R76, R50 ;  /* 0x000000324c4c7221 */ /* 0x002fe20000010000 */
[----:B------:R-:W-:Y:S01]  /*108e0*/  MOV R48, 0x10920 ;  /* 0x0001092000307802 */ /* 0x000fe20000000f00 */
[----:B------:R-:W-:Y:S02]  /*108f0*/  IMAD.MOV.U32 R50, RZ, RZ, 0x2 ;  /* 0x00000002ff327424 */ /* 0x000fe400078e00ff */
[----:B------:R-:W-:Y:S02]  /*10900*/  IMAD.MOV.U32 R49, RZ, RZ, -0x1 ;  /* 0xffffffffff317424 */ /* 0x000fe400078e00ff */
[----:B------:R-:W-:Y:S05]  /*10910*/  CALL.REL.NOINC `($__internal_25_$__cuda_sm70_shflsync_bfly_p) ;  /* 0x0000014000007944 */ /* 0x000fea0003c00000 */
[----:B-1----:R-:W-:Y:S01]  /*10920*/  FADD.FTZ R76, R76, R50 ;  /* 0x000000324c4c7221 */ /* 0x002fe20000010000 */
[----:B------:R-:W-:Y:S01]  /*10930*/  MOV R50, 0x4 ;  /* 0x0000000400327802 */ /* 0x000fe20000000f00 */
[----:B------:R-:W-:Y:S01]  /*10940*/  IMAD.MOV.U32 R77, RZ, RZ, 0x1f ;  /* 0x0000001fff4d7424 */ /* 0x000fe200078e00ff */
[----:B------:R-:W-:-:S02]  /*10950*/  MOV R49, 0xffffffff ;  /* 0xffffffff00317802 */ /* 0x000fc40000000f00 */
        /* <DEDUP_REMOVED lines=11> */
[----:B------:R-:W-:Y:S02]  /*10a10*/  MOV R49, 0xffffffff ;  /* 0xffffffff00317802 */ /* 0x000fe40000000f00 */
[----:B------:R-:W-:-:S02]  /*10a20*/  MOV R48, 0x10a40 ;  /* 0x00010a4000307802 */ /* 0x000fc40000000f00 */
[----:B------:R-:W-:Y:S05]  /*10a30*/  CALL.REL.NOINC `($__internal_25_$__cuda_sm70_shflsync_bfly_p) ;  /* 0x0000002000007944 */ /* 0x000fea0003c00000 */
[----:B-1----:R-:W-:Y:S01]  /*10a40*/  IMAD.MOV.U32 R83, RZ, RZ, R50 ;  /* 0x000000ffff537224 */ /* 0x002fe200078e0032 */
[----:B------:R-:W-:Y:S05]  /*10a50*/  BRA `(.L_x_5346) ;  /* 0xffffe95000007947 */ /* 0x000fea000383ffff */
        .weak           $__internal_25_$__cuda_sm70_shflsync_bfly_p
        .type           $__internal_25_$__cuda_sm70_shflsync_bfly_p,@function
        .size           $__internal_25_$__cuda_sm70_shflsync_bfly_p,(.L_x_36113 - $__internal_25_$__cuda_sm70_shflsync_bfly_p)
$__internal_25_$__cuda_sm70_shflsync_bfly_p:
[----:B------:R-:W-:Y:S04]  /*10a60*/  WARPSYNC R49 ;  /* 0x0000003100007348 */ /* 0x000fe80003800000 */
[----:B------:R0:W1:Y:S02]  /*10a70*/  SHFL.BFLY PT, R50, R76, R50, R77 ;  /* 0x0c0000324c327389 */ /* 0x00006400000e004d */
[----:B0-----:R-:W-:-:S06]  /*10a80*/  HFMA2.MMA R49, -RZ, RZ, 0, 0 ;  /* 0x00000000ff317435 */ /* 0x001fcc00000001ff */
[----:B------:R-:W-:Y:S05]  /*10a90*/  RET.REL.NODEC R48 `(_ZN10layer_norm13ln_fwd_kernelINS_13Kernel_traitsI6__halfS2_S2_S2_fjLj1280ELj1ELj4ELj1ELj16ENS_18Kernel_traits_baseILj1280ES2_S2_S2_S2_fjLj128EEEEELb1ELb0ELb0ELb1EEEvNS_9FwdParamsE) ;  /* 0xfffef56030007950 */ /* 0x000fea0003c3ffff */
.L_x_5347:
        /* <DEDUP_REMOVED lines=14> */
.L_x_36113:


//--------------------- .text._ZN10layer_norm13ln_fwd_kernelINS_13Kernel_traitsI6__halfS2_S2_S2_fjLj1280ELj1ELj4ELj1ELj16ENS_18Kernel_traits_baseILj1280ES2_S2_S2_S2_fjLj128EEEEELb1ELb0ELb1ELb0EEEvNS_9FwdParamsE --------------------------
	.section	.text._ZN10layer_norm13ln_fwd_kernelINS_13Kernel_traitsI6__halfS2_S2_S2_fjLj1280ELj1ELj4ELj1ELj16ENS_18Kernel_traits_baseILj1280ES2_S2_S2_S2_fjLj128EEEEELb1ELb0ELb1ELb0EEEvNS_9FwdParamsE,"ax",@progbits
	.sectioninfo	@"SHI_REGISTERS=167"
	.align	128
        .global         _ZN10layer_norm13ln_fwd_kernelINS_13Kernel_traitsI6__halfS2_S2_S2_fjLj1280ELj1ELj4ELj1ELj16ENS_18Kernel_traits_baseILj1280ES2_S2_S2_S2_fjLj128EEEEELb1ELb0ELb1ELb0EEEvNS_9FwdParamsE
        .type           _ZN10layer_norm13ln_fwd_kernelINS_13Kernel_traitsI6__halfS2_S2_S2_fjLj1280ELj1ELj4ELj1ELj16ENS_18Kernel_traits_baseILj1280ES2_S2_S2_S2_fjLj128EEEEELb1ELb0ELb1ELb0EEEvNS_9FwdParamsE,@function
        .size           _ZN10layer_norm13ln_fwd_kernelINS_13Kernel_traitsI6__halfS2_S2_S2_fjLj1280ELj1ELj4ELj1ELj16ENS_18Kernel_traits_baseILj1280ES2_S2_S2_S2_fjLj128EEEEELb1ELb0ELb1ELb0EEEvNS_9FwdParamsE,(.L_x_36114 - _ZN10layer_norm13ln_fwd_kernelINS_13Kernel_traitsI6__halfS2_S2_S2_fjLj1280ELj1ELj4ELj1ELj16ENS_18Kernel_traits_baseILj1280ES2_S2_S2_S2_fjLj128EEEEELb1ELb0ELb1ELb0EEEvNS_9FwdParamsE)
        .other          _ZN10layer_norm13ln_fwd_kernelINS_13Kernel_traitsI6__halfS2_S2_S2_fjLj1280ELj1ELj4ELj1ELj16ENS_18Kernel_traits_baseILj1280ES2_S2_S2_S2_fjLj128EEEEELb1ELb0ELb1ELb0EEEvNS_9FwdParamsE,@"STO_CUDA_ENTRY STV_DEFAULT"
_ZN10layer_norm13ln_fwd_kernelINS_13Kernel_traitsI6__halfS2_S2_S2_fjLj1280ELj1ELj4ELj1ELj16ENS_18Kernel_traits_baseILj1280ES2_S2_S2_S2_fjLj128EEEEELb1ELb0ELb1ELb0EEEvNS_9FwdParamsE:
.text._ZN10layer_norm13ln_fwd_kernelINS_13Kernel_traitsI6__halfS2_S2_S2_fjLj1280ELj1ELj4ELj1ELj16ENS_18Kernel_traits_baseILj1280ES2_S2_S2_S2_fjLj128EEEEELb1ELb0ELb1ELb0EEEvNS_9FwdParamsE:
[----:B------:R-:W-:Y:S02]  /*0000*/  IMAD.MOV.U32 R1, RZ, RZ, c[0x0][0x28] ;  /* 0x00000a00ff017624 */ /* 0x000fe400078e00ff */
[----:B------:R-:W-:Y:S02]  /*0010*/  ULDC.U8 UR4, c[0x0][0x244] ;  /* 0x0000910000047ab9 */ /* 0x000fe40000000000 */
[----:B------:R-:W-:Y:S01]  /*0020*/  ISETP.NE.AND P0, PT, RZ, UR4, PT ;  /* 0x00000004ff007c0c */ /* 0x000fe2000bf05270 */
[----:B------:R-:W-:Y:S01]  /*0030*/  ULDC.64 UR4, c[0x0][0x230] ;  /* 0x00008c0000047ab9 */ /* 0x000fe20000000a00 */
[----:B------:R-:W-:Y:S01]  /*0040*/  IMAD.MOV.U32 R152, RZ, RZ, c[0x0][0x238] ;  /* 0x00008e00ff987624 */ /* 0x000fe200078e00ff */
[----:B------:R-:W-:Y:S01]  /*0050*/  MOV R3, UR5 ;  /* 0x0000000500037c02 */ /* 0x000fe20008000f00 */
[----:B------:R-:W-:Y:S01]  /*0060*/  IMAD.U32 R2, RZ, RZ, UR4 ;  /* 0x00000004ff027e24 */ /* 0x000fe2000f8e00ff */
[----:B------:R-:W-:Y:S01]  /*0070*/  ULDC.64 UR6, c[0x0][0x118] ;  /* 0x0000460000067ab9 */ /* 0x000fe20000000a00 */
[----:B------:R-:W-:-:S07]  /*0080*/  IMAD.MOV.U32 R153, RZ, RZ, c[0x0][0x23c] ;  /* 0x00008f00ff997624 */ /* 0x000fce00078e00ff */
        /* <DEDUP_REMOVED lines=8> */
[--C-:B-1----:R-:W-:Y:S01]  /*0110*/  IMAD R33, R11, c[0x0][0x0], R28.reuse ;  /* 0x000000000b217a24 */ /* 0x102fe200078e021c */
[----:B------:R-:W-:-:S03]  /*0120*/  SHF.R.U32.HI R28, RZ, 0x5, R28 ;  /* 0x00000005ff1c7819 */ /* 0x000fc6000001161c */
        /* <DEDUP_REMOVED lines=14> */
[----:B------:R-:W-:Y:S01]  /*0210*/  MOV R0, c[0x0][0x168] ;  /* 0x00005a0000007a02 */ /* 0x000fe20000000f00 */
[----:B--2---:R-:W-:Y:S01]  /*0220*/  UIADD3 UR10, UR5, -0x4498517b, URZ ;  /* 0xbb67ae85050a7890 */ /* 0x004fe2000fffe03f */
[----:B------:R-:W-:Y:S01]  /*0230*/  LOP3.LUT R8, R5, UR5, RZ, 0x3c, !PT ;  /* 0x0000000505087c12 */ /* 0x000fe2000f8e3cff */
[----:B------:R-:W-:Y:S01]  /*0240*/  UIADD3 UR12, UR5, 0x76cf5d0a, URZ ;  /* 0x76cf5d0a050c7890 */ /* 0x000fe2000fffe03f */
[----:B------:R-:W-:Y:S01]  /*0250*/  SHF.R.S32.HI R0, RZ, 0x1f, R0 ;  /* 0x0000001fff007819 */ /* 0x000fe20000011400 */
[----:B------:R-:W-:-:S02]  /*0260*/  UIADD3 UR14, UR5, 0x32370b8f, URZ ;  /* 0x32370b8f050e7890 */ /* 0x000fc4000fffe03f */
[----:B------:R-:W-:Y:S01]  /*0270*/  IMAD.WIDE.U32 R8, R8, -0x326172a9, RZ ;  /* 0xcd9e8d5708087825 */ /* 0x000fe200078e00ff */
[----:B------:R-:W-:Y:S01]  /*0280*/  LOP3.LUT R7, R3, UR10, R4, 0x96, !PT ;  /* 0x0000000a03077c12 */ /* 0x000fe2000f8e9604 */
[----:B------:R-:W-:Y:S01]  /*0290*/  UIADD3 UR15, UR4, 0x78dde6e4, URZ ;  /* 0x78dde6e4040f7890 */ /* 0x000fe2000fffe03f */
[----:B------:R-:W-:Y:S01]  /*02a0*/  LEA.HI R0, R0, c[0x0][0x168], RZ, 0x3 ;  /* 0x00005a0000007a11 */ /* 0x000fe200078f18ff */
[----:B------:R-:W-:Y:S01]  /*02b0*/  UIADD3 UR16, UR5, -0x126145ec, URZ ;  /* 0xed9eba1405107890 */ /* 0x000fe2000fffe03f */
[----:B------:R-:W-:Y:S01]  /*02c0*/  LOP3.LUT R4, R9, UR9, R6, 0x96, !PT ;  /* 0x0000000909047c12 */ /* 0x000fe2000f8e9606 */
[----:B------:R-:W-:Y:S01]  /*02d0*/  IMAD.WIDE.U32 R6, R7, -0x326172a9, RZ ;  /* 0xcd9e8d5707067825 */ /* 0x000fe200078e00ff */
[----:B------:R-:W-:Y:S02]  /*02e0*/  UIADD3 UR18, UR5, -0x56f99767, URZ ;  /* 0xa906689905127890 */ /* 0x000fe4000fffe03f */
[----:B------:R-:W-:Y:S01]  /*02f0*/  UIADD3 UR17, UR4, 0x1715609d, URZ ;  /* 0x1715609d04117890 */ /* 0x000fe2000fffe03f */
[----:B------:R-:W-:Y:S01]  /*0300*/  IMAD.WIDE.U32 R4, R4, -0x2daee0ad, RZ ;  /* 0xd2511f5304047825 */ /* 0x000fe200078e00ff */
[----:B------:R-:W-:Y:S01]  /*0310*/  LOP3.LUT R3, R7, UR11, R8, 0x96, !PT ;  /* 0x0000000b07037c12 */ /* 0x000fe2000f8e9608 */
[----:B------:R-:W-:-:S02]  /*0320*/  UIADD3 UR19, UR4, -0x4ab325aa, URZ ;  /* 0xb54cda5604137890 */ /* 0x000fc4000fffe03f */
[----:B------:R-:W-:Y:S01]  /*0330*/  UIADD3 UR20, UR5, 0x646e171e, URZ ;  /* 0x646e171e05147890 */ /* 0x000fe2000fffe03f */
[----:B------:R-:W-:Y:S01]  /*0340*/  LOP3.LUT R8, R5, UR12, R2, 0x96, !PT ;  /* 0x0000000c05087c12 */ /* 0x000fe2000f8e9602 */
[----:B------:R-:W-:Y:S01]  /*0350*/  IMAD.WIDE.U32 R2, R3, -0x2daee0ad, RZ ;  /* 0xd2511f5303027825 */ /* 0x000fe200078e00ff */
[----:B------:R-:W-:Y:S02]  /*0360*/  UIADD3 UR21, UR4, 0x5384540f, URZ ;  /* 0x5384540f04157890 */ /* 0x000fe4000fffe03f */
[----:B------:R-:W-:Y:S01]  /*0370*/  UIADD3 UR22, UR5, 0x1fd5c5a3, URZ ;  /* 0x1fd5c5a305167890 */ /* 0x000fe2000fffe03f */
[----:B------:R-:W-:Y:S01]  /*0380*/  IMAD.WIDE.U32 R8, R8, -0x326172a9, RZ ;  /* 0xcd9e8d5708087825 */ /* 0x000fe200078e00ff */
[----:B------:R-:W-:Y:S01]  /*0390*/  LOP3.LUT R7, R3, UR14, R4, 0x96, !PT ;  /* 0x0000000e03077c12 */ /* 0x000fe2000f8e9604 */
[----:B------:R-:W-:Y:S02]  /*03a0*/  UIADD3 UR23, UR4, -0xe443238, URZ ;  /* 0xf1bbcdc804177890 */ /* 0x000fe4000fffe03f */
[----:B------:R-:W-:Y:S01]  /*03b0*/  UIADD3 UR24, UR5, -0x24c28bd8, URZ ;  /* 0xdb3d742805187890 */ /* 0x000fe2000fffe03f */
[----:B------:R-:W-:Y:S01]  /*03c0*/  LOP3.LUT R4, R9, UR13, R6, 0x96, !PT ;  /* 0x0000000d09047c12 */ /* 0x000fe2000f8e9606 */
[----:B------:R-:W-:Y:S01]  /*03d0*/  IMAD.WIDE.U32 R6, R7, -0x326172a9, RZ ;  /* 0xcd9e8d5707067825 */ /* 0x000fe200078e00ff */
[----:B------:R-:W-:-:S02]  /*03e0*/  UIADD3 UR25, UR4, -0x700cb87f, URZ ;  /* 0x8ff3478104197890 */ /* 0x000fc4000fffe03f */
[----:B------:R-:W-:Y:S01]  /*03f0*/  UIADD3 UR26, UR5, -0x695add53, URZ ;  /* 0x96a522ad051a7890 */ /* 0x000fe2000fffe03f */
[----:B------:R-:W-:Y:S01]  /*0400*/  IMAD.WIDE.U32 R4, R4, -0x2daee0ad, RZ ;  /* 0xd2511f5304047825 */ /* 0x000fe200078e00ff */
[----:B------:R-:W-:-:S04]  /*0410*/  LOP3.LUT R3, R7, UR15, R8, 0x96, !PT ;  /* 0x0000000f07037c12 */ /* 0x000fc8000f8e9608 */
[----:B------:R-:W-:Y:S01]  /*0420*/  LOP3.LUT R8, R5, UR16, R2, 0x96, !PT ;  /* 0x0000001005087c12 */ /* 0x000fe2000f8e9602 */
[----:B------:R-:W-:-:S04]  /*0430*/  IMAD.WIDE.U32 R2, R3, -0x2daee0ad, RZ ;  /* 0xd2511f5303027825 */ /* 0x000fc800078e00ff */
[----:B------:R-:W-:Y:S01]  /*0440*/  IMAD.WIDE.U32 R8, R8, -0x326172a9, RZ ;  /* 0xcd9e8d5708087825 */ /* 0x000fe200078e00ff */
[----:B------:R-:W-:Y:S02]  /*0450*/  LOP3.LUT R7, R3, UR18, R4, 0x96, !PT ;  /* 0x0000001203077c12 */ /* 0x000fe4000f8e9604 */
[----:B------:R-:W-:Y:S02]  /*0460*/  LOP3.LUT R3, R36, 0x1f, RZ, 0x3c, !PT ;  /* 0x0000001f24037812 */ /* 0x000fe400078e3cff */
[----:B------:R-:W-:Y:S01]  /*0470*/  LOP3.LUT R4, R9, UR17, R6, 0x96, !PT ;  /* 0x0000001109047c12 */ /* 0x000fe2000f8e9606 */
[----:B------:R-:W-:Y:S01]  /*0480*/  IMAD.WIDE.U32 R6, R7, -0x326172a9, RZ ;  /* 0xcd9e8d5707067825 */ /* 0x000fe200078e00ff */
[----:B------:R-:W-:-:S03]  /*0490*/  LEA.HI.SX32 R30, R0, R3, 0x1d ;  /* 0x00000003001e7211 */ /* 0x000fc600078feaff */
[----:B------:R-:W-:Y:S01]  /*04a0*/  IMAD.WIDE.U32 R4, R4, -0x2daee0ad, RZ ;  /* 0xd2511f5304047825 */ /* 0x000fe200078e00ff */
[----:B------:R-:W-:Y:S02]  /*04b0*/  LOP3.LUT R12, R7, UR19, R8, 0x96, !PT ;  /* 0x00000013070c7c12 */ /* 0x000fe4000f8e9608 */
[----:B------:R-:W-:Y:S02]  /*04c0*/  LOP3.LUT P1, RZ, R30, 0xffffffe0, RZ, 0xc0, !PT ;  /* 0xffffffe01eff7812 */ /* 0x000fe4000782c0ff */
[----:B------:R-:W-:Y:S01]  /*04d0*/  LOP3.LUT R14, R5, UR20, R2, 0x96, !PT ;  /* 0x00000014050e7c12 */ /* 0x000fe2000f8e9602 */
[----:B------:R-:W-:Y:S01]  /*04e0*/  IMAD.WIDE.U32 R12, R12, -0x2daee0ad, RZ ;  /* 0xd2511f530c0c7825 */ /* 0x000fe200078e00ff */
[C---:B------:R-:W-:Y:S02]  /*04f0*/  ISETP.GE.U32.AND P6, PT, R30.reuse, 0x40, PT ;  /* 0x000000401e00780c */ /* 0x040fe40003fc6070 */
[----:B------:R-:W-:Y:S01]  /*0500*/  ISETP.GE.U32.AND P5, PT, R30, 0x60, PT ;  /* 0x000000601e00780c */ /* 0x000fe20003fa6070 */
[----:B------:R-:W-:Y:S01]  /*0510*/  IMAD.WIDE.U32 R14, R14, -0x326172a9, RZ ;  /* 0xcd9e8d570e0e7825 */ /* 0x000fe200078e00ff */
[----:B------:R-:W-:-:S02]  /*0520*/  LOP3.LUT R97, R13, UR22, R4, 0x96, !PT ;  /* 0x000000160d617c12 */ /* 0x000fc4000f8e9604 */
[----:B------:R-:W-:Y:S02]  /*0530*/  ISETP.GE.U32.AND P4, PT, R30, 0x80, PT ;  /* 0x000000801e00780c */ /* 0x000fe40003f86070 */
[----:B------:R-:W-:Y:S01]  /*0540*/  LOP3.LUT R98, R15, UR21, R6, 0x96, !PT ;  /* 0x000000150f627c12 */ /* 0x000fe2000f8e9606 */
[----:B------:R-:W-:Y:S01]  /*0550*/  IMAD.HI.U32 R21, R97, -0x326172a9, RZ ;  /* 0xcd9e8d5761157827 */ /* 0x000fe200078e00ff */
[----:B------:R-:W-:Y:S02]  /*0560*/  P2R R3, PR, RZ, 0x40 ;  /* 0x00000040ff037803 */ /* 0x000fe40000000000 */
[----:B------:R-:W-:Y:S01]  /*0570*/  P2R R2, PR, RZ, 0x20 ;  /* 0x00000020ff027803 */ /* 0x000fe20000000000 */
[----:B------:R-:W-:Y:S01]  /*0580*/  IMAD.HI.U32 R19, R98, -0x2daee0ad, RZ ;  /* 0xd2511f5362137827 */ /* 0x000fe200078e00ff */
[----:B------:R-:W-:Y:S02]  /*0590*/  ISETP.GE.U32.AND P0, PT, R30, 0xa0, PT ;  /* 0x000000a01e00780c */ /* 0x000fe40003f06070 */
[----:B------:R-:W-:Y:S01]  /*05a0*/  P2R R0, PR, RZ, 0x10 ;  /* 0x00000010ff007803 */ /* 0x000fe20000000000 */
        /* <DEDUP_REMOVED lines=12> */
.L_x_5349:
[----:B0-----:R-:W-:Y:S05]  /*0670*/  BSYNC B0 ;  /* 0x0000000000007941 */ /* 0x001fea0003800000 */
.L_x_5348:
        /* <DEDUP_REMOVED lines=13> */
.L_x_5351:
[----:B0-----:R-:W-:Y:S05]  /*0750*/  BSYNC B0 ;  /* 0x0000000000007941 */ /* 0x001fea0003800000 */
.L_x_5350:
        /* <DEDUP_REMOVED lines=13> */
.L_x_5353:
[----:B0-----:R-:W-:Y:S05]  /*0830*/  BSYNC B0 ;  /* 0x0000000000007941 */ /* 0x001fea0003800000 */
.L_x_5352:
        /* <DEDUP_REMOVED lines=13> */
.L_x_5355:
[----:B0-----:R-:W-:Y:S05]  /*0910*/  BSYNC B0 ;  /* 0x0000000000007941 */ /* 0x001fea0003800000 */
.L_x_5354:
[----:B------:R-:W-:Y:S01]  /*0920*/  BSSY B0, `(.L_x_5356) ;  /* 0x000000c000007945 */ /* 0x000fe20003800000 */
[----:B------:R-:W-:Y:S05]  /*0930*/  @!P0 BRA `(.L_x_5357) ;  /* 0x000000a000008947 */ /* 0x000fea0003800000 */
[----:B------:R-:W-:Y:S02]  /*0940*/  ISETP.NE.U32.AND P2, PT, RZ, c[0x0][0x218], PT ;  /* 0x00008600ff007a0c */ /* 0x000fe40003f45070 */
[----:B------:R-:W-:Y:S02]  /*0950*/  MOV R37, 0x10 ;  /* 0x0000001000257802 */ /* 0x000fe40000000f00 */
        /* <DEDUP_REMOVED lines=8> */
.L_x_5357:
[----:B0-----:R-:W-:Y:S05]  /*09e0*/  BSYNC B0 ;  /* 0x0000000000007941 */ /* 0x001fea0003800000 */
.L_x_5356:
[----:B------:R-:W-:Y:S02]  /*09f0*/  ISETP.GE.AND P2, PT, R28, c[0x0][0x164], PT ;  /* 0x000059001c007a0c */ /* 0x000fe40003f46270 */
[----:B------:R-:W-:Y:S02]  /*0a00*/  LOP3.LUT R154, R21, UR23, R14, 0x96, !PT ;  /* 0x00000017159a7c12 */ /* 0x000fe4000f8e960e */
[----:B------:R-:W-:-:S09]  /*0a10*/  LOP3.LUT R156, R19, UR24, R12, 0x96, !PT ;  /* 0x00000018139c7c12 */ /* 0x000fd2000f8e960c */
[----:B------:R-:W-:Y:S05]  /*0a20*/  @P2 EXIT ;  /* 0x000000000000294d */ /* 0x000fea0003800000 */
[--C-:B-----5:R-:W-:Y:S01]  /*0a30*/  HADD2.F32 R27, -RZ, R9.reuse.H0_H0 ;  /* 0x20000009ff1b7230 */ /* 0x120fe20000004100 */
[----:B------:R-:W-:Y:S01]  /*0a40*/  IMAD.HI.U32 R149, R156, -0x326172a9, RZ ;  /* 0xcd9e8d579c957827 */ /* 0x000fe200078e00ff */
[----:B------:R-:W-:Y:S01]  /*0a50*/  HADD2.F32 R24, -RZ, R9.H1_H1 ;  /* 0x30000009ff187230 */ /* 0x000fe20000004100 */
[----:B------:R-:W-:Y:S01]  /*0a60*/  BSSY B0, `(.L_x_5358) ;  /* 0x00011ac000007945 */ /* 0x000fe20003800000 */
[--C-:B------:R-:W-:Y:S01]  /*0a70*/  HADD2.F32 R25, -RZ, R10.reuse.H0_H0 ;  /* 0x2000000aff197230 */ /* 0x100fe20000004100 */
[----:B------:R-:W-:Y:S01]  /*0a80*/  IMAD.WIDE.U32 R154, R154, -0x2daee0ad, RZ ;  /* 0xd2511f539a9a7825 */ /* 0x000fe200078e00ff */
        /* <DEDUP_REMOVED lines=19> */
[----:B------:R-:W-:Y:S01]  /*0bc0*/  IMAD R36, R97, -0x326172a9, RZ ;  /* 0xcd9e8d5761247824 */ /* 0x000fe200078e02ff */
[--C-:B------:R-:W-:Y:S02]  /*0bd0*/  HADD2.F32 R86, -RZ, R37.reuse.H0_H0 ;  /* 0x20000025ff567230 */ /* 0x100fe40000004100 */
[----:B------:R-:W-:Y:S01]  /*0be0*/  HADD2.F32 R89, -RZ, R37.H1_H1 ;  /* 0x30000025ff597230 */ /* 0x000fe20000004100 */
[----:B------:R-:W-:Y:S01]  /*0bf0*/  IMAD R37, R98, -0x2daee0ad, RZ ;  /* 0xd2511f5362257824 */ /* 0x000fe200078e02ff */
[--C-:B------:R-:W-:Y:S01]  /*0c00*/  HADD2.F32 R18, -RZ, R5.reuse.H0_H0 ;  /* 0x20000005ff127230 */ /* 0x100fe20000004100 */
[----:B------:R-:W-:Y:S01]  /*0c10*/  LOP3.LUT R149, R149, UR25, R36, 0x96, !PT ;  /* 0x0000001995957c12 */ /* 0x000fe2000f8e9624 */
[----:B------:R-:W-:-:S02]  /*0c20*/  HADD2.F32 R17, -RZ, R5.H1_H1 ;  /* 0x30000005ff117230 */ /* 0x000fc40000004100 */
[--C-:B------:R-:W-:Y:S01]  /*0c30*/  HADD2.F32 R16, -RZ, R6.reuse.H0_H0 ;  /* 0x20000006ff107230 */ /* 0x100fe20000004100 */
[----:B------:R-:W-:Y:S01]  /*0c40*/  LOP3.LUT R150, R155, UR26, R37, 0x96, !PT ;  /* 0x0000001a9b967c12 */ /* 0x000fe2000f8e9625 */
        /* <DEDUP_REMOVED lines=29> */
[----:B------:R-:W-:Y:S02]  /*0e20*/  HADD2.F32 R73, -RZ, R58.H1_H1 ;  /* 0x3000003aff497230 */ /* 0x000fe40000004100 */
[--C-:B------:R-:W-:Y:S02]  /*0e30*/  HADD2.F32 R57, -RZ, R59.reuse.H0_H0 ;  /* 0x2000003bff397230 */ /* 0x100fe40000004100 */
[----:B------:R-:W-:Y:S02]  /*0e40*/  HADD2.F32 R74, -RZ, R59.H1_H1 ;  /* 0x3000003bff4a7230 */ /* 0x000fe40000004100 */
[----:B------:R-:W-:Y:S02]  /*0e50*/  HADD2.F32 R49, -RZ, R50.H0_H0 ;  /* 0x20000032ff317230 */ /* 0x000fe40000004100 */
        /* <DEDUP_REMOVED lines=24> */
.L_x_5790:
[----:B------:R-:W-:-:S04]  /*0fe0*/  IMAD.MOV.U32 R45, RZ, RZ, 0x4 ;  /* 0x00000004ff2d7424 */ /* 0x000fc800078e00ff */
[----:B------:R-:W-:-:S05]  /*0ff0*/  IMAD.WIDE R46, R28, R45, c[0x0][0x1d0] ;  /* 0x000074001c2e7625 */ /* 0x000fca00078e022d */
[----:B------:R-:W2:Y:S01]  /*1000*/  LDG.E R159, [R46.64] ;  /* 0x000000062e9f7981 */ /* 0x000ea2000c1e1900 */
[----:B------:R-:W-:-:S05]  /*1010*/  IMAD.WIDE R44, R28, R45, c[0x0][0x1d8] ;  /* 0x000076001c2c7625 */ /* 0x000fca00078e022d */
[----:B------:R0:W5:Y:S01]  /*1020*/  LDG.E R155, [R44.64] ;  /* 0x000000062c9b7981 */ /* 0x000162000c1e1900 */
[----:B------:R-:W-:Y:S01]  /*1030*/  IMAD R157, R28, c[0x0][0x168], RZ ;  /* 0x00005a001c9d7a24 */ /* 0x000fe200078e02ff */
[----:B------:R-:W-:Y:S02]  /*1040*/  BSSY B1, `(.L_x_5359) ;  /* 0x0000339000017945 */ /* 0x000fe40003800000 */
[----:B------:R-:W1:Y:S01]  /*1050*/  S2R R153, SR_TID.X ;  /* 0x0000000000997919 */ /* 0x000e620000002100 */
[----:B--2---:R-:W-:-:S13]  /*1060*/  ISETP.GE.AND P2, PT, R159, 0x1, PT ;  /* 0x000000019f00780c */ /* 0x004fda0003f46270 */
[----:B------:R-:W-:-:S05]  /*1070*/  @P2 IADD3 R158, R159, -0x1, RZ ;  /* 0xffffffff9f9e2810 */ /* 0x000fca0007ffe0ff */
[----:B------:R-:W-:Y:S01]  /*1080*/  @P2 IMAD R160, R158, c[0x0][0x168], RZ ;  /* 0x00005a009ea02a24 */ /* 0x000fe200078e02ff */
[----:B------:R-:W-:-:S04]  /*1090*/  SHF.R.S32.HI R158, RZ, 0x1f, R157 ;  /* 0x0000001fff9e7819 */ /* 0x000fc8000001149d */
[----:B------:R-:W-:Y:S02]  /*10a0*/  @P2 SHF.R.S32.HI R161, RZ, 0x1f, R160 ;  /* 0x0000001fffa12819 */ /* 0x000fe400000114a0 */
[----:B------:R-:W-:Y:S01]  /*10b0*/  LEA.HI R157, R158, R157, RZ, 0x3 ;  /* 0x0000009d9e9d7211 */ /* 0x000fe200078f18ff */
[----:B------:R-:W-:Y:S01]  /*10c0*/  HFMA2.MMA R158, -RZ, RZ, 0, 0 ;  /* 0x00000000ff9e7435 */ /* 0x000fe200000001ff */
[----:B------:R-:W-:Y:S02]  /*10d0*/  @P2 LEA.HI R161, R161, R160, RZ, 0x3 ;  /* 0x000000a0a1a12211 */ /* 0x000fe400078f18ff */
[----:B-1----:R-:W-:-:S04]  /*10e0*/  LOP3.LUT R160, R153, 0x1f, RZ, 0xc0, !PT ;  /* 0x0000001f99a07812 */ /* 0x002fc800078ec0ff */
[-C--:B------:R-:W-:Y:S02]  /*10f0*/  @P2 LEA.HI.SX32 R158, R161, R160.reuse, 0x1d ;  /* 0x000000a0a19e2211 */ /* 0x080fe400078feaff */
[----:B------:R-:W-:Y:S02]  /*1100*/  LEA.HI.SX32 R160, R157, R160, 0x1d ;  /* 0x000000a09da07211 */ /* 0x000fe400078feaff */
[----:B------:R-:W-:Y:S01]  /*1110*/  SHF.R.S32.HI R157, RZ, 0x1f, R28 ;  /* 0x0000001fff9d7819 */ /* 0x000fe2000001141c */
[----:B------:R-:W-:Y:S05]  /*1120*/  @!P1 BRA `(.L_x_5360) ;  /* 0x000032a000009947 */ /* 0x000fea0003800000 */
[----:B0-----:R-:W-:Y:S01]  /*1130*/  ISETP.NE.U32.AND P3, PT, RZ, c[0x0][0x180], PT ;  /* 0x00006000ff007a0c */ /* 0x001fe20003f65070 */
        /* <DEDUP_REMOVED lines=14> */
[----:B-----5:R-:W-:Y:S01]  /*1220*/  HADD2.F32 R128, -RZ, R40.H0_H0 ;  /* 0x20000028ff807230 */ /* 0x020fe20000004100 */
[----:B------:R-:W-:Y:S05]  /*1230*/  BRA `(.L_x_5363) ;  /* 0x0000057000007947 */ /* 0x000fea0003800000 */
.L_x_5362:
        /* <DEDUP_REMOVED lines=12> */
.L_x_5365:
[----:B------:R-:W-:Y:S02]  /*1300*/  MOV R121, R156 ;  /* 0x0000009c00797202 */ /* 0x000fe40000000f00 */
.L_x_5366:
[----:B------:R-:W-:Y:S05]  /*1310*/  BSYNC B3 ;  /* 0x0000000000037941 */ /* 0x000fea0003800000 */
.L_x_5364:
        /* <DEDUP_REMOVED lines=16> */
.L_x_5370:
[----:B------:R-:W-:Y:S05]  /*1420*/  BSYNC B4 ;  /* 0x0000000000047941 */ /* 0x000fea0003800000 */
.L_x_5369:
        /* <DEDUP_REMOVED lines=44> */
.L_x_5368:
[----:B------:R-:W-:Y:S05]  /*16f0*/  BSYNC B3 ;  /* 0x0000000000037941 */ /* 0x000fea0003800000 */
.L_x_5367:
[----:B------:R-:W0:Y:S01]  /*1700*/  I2F.U32 R45, R121 ;  /* 0x00000079002d7306 */ /* 0x000e220000201000 */
[----:B-----5:R-:W-:Y:S01]  /*1710*/  HADD2.F32 R46, -RZ, R36.H0_H0 ;  /* 0x20000024ff2e7230 */ /* 0x020fe20000004100 */
[----:B------:R-:W-:-:S04]  /*1720*/  IMAD.MOV.U32 R122, RZ, RZ, 0x2f800000 ;  /* 0x2f800000ff7a7424 */ /* 0x000fc800078e00ff */
[----:B------:R-:W-:-:S04]  /*1730*/  FMUL.FTZ R46, R46, c[0x0][0x1ec] ;  /* 0x00007b002e2e7a20 */ /* 0x000fc80000410000 */
[----:B------:R-:W-:Y:S02]  /*1740*/  FMUL.FTZ R46, R46, c[0x0][0x1e8] ;  /* 0x00007a002e2e7a20 */ /* 0x000fe40000410000 */
[----:B0-----:R-:W-:-:S05]  /*1750*/  FFMA.FTZ R45, R45, R122, 1.1641532182693481445e-10 ;  /* 0x2f0000002d2d7423 */ /* 0x001fca000001007a */
[----:B------:R-:W-:Y:S01]  /*1760*/  FSETP.GTU.FTZ.AND P5, PT, R45, c[0x0][0x1e4], PT ;  /* 0x000079002d007a0b */ /* 0x000fe20003fbc000 */
[----:B------:R-:W-:-:S03]  /*1770*/  @P3 HADD2.F32 R45, -RZ, R40.H0_H0 ;  /* 0x20000028ff2d3230 */ /* 0x000fc60000004100 */
[----:B------:R-:W-:Y:S02]  /*1780*/  FSEL R128, R46, RZ, !P5 ;  /* 0x000000ff2e807208 */ /* 0x000fe40006800000 */
[----:B------:R-:W-:-:S03]  /*1790*/  SEL R148, RZ, 0x1, P5 ;  /* 0x00000001ff947807 */ /* 0x000fc60002800000 */
[----:B------:R-:W-:Y:S02]  /*17a0*/  @P3 FADD.FTZ R128, R45, R128 ;  /* 0x000000802d803221 */ /* 0x000fe40000010000 */
.L_x_5363:
[----:B------:R-:W-:Y:S05]  /*17b0*/  BSYNC B2 ;  /* 0x0000000000027941 */ /* 0x000fea0003800000 */
.L_x_5361:
[----:B------:R-:W-:Y:S01]  /*17c0*/  BSSY B2, `(.L_x_5371) ;  /* 0x000005f000027945 */ /* 0x000fe20003800000 */
[----:B------:R-:W-:Y:S05]  /*17d0*/  @P4 BRA `(.L_x_5372) ;  /* 0x0000006000004947 */ /* 0x000fea0003800000 */
[----:B------:R-:W-:Y:S01]  /*17e0*/  IMAD.MOV.U32 R127, RZ, RZ, RZ ;  /* 0x000000ffff7f7224 */ /* 0x000fe200078e00ff */
[----:B------:R-:W-:Y:S01]  /*17f0*/  MOV R45, R44 ;  /* 0x0000002c002d7202 */ /* 0x000fe20000000f00 */
[----:B------:R-:W-:Y:S05]  /*1800*/  @!P3 BRA `(.L_x_5373) ;  /* 0x000005a00000b947 */ /* 0x000fea0003800000 */
[----:B------:R-:W-:Y:S01]  /*1810*/  IMAD.MOV.U32 R45, RZ, RZ, R44 ;  /* 0x000000ffff2d7224 */ /* 0x000fe200078e002c */
[----:B-----5:R-:W-:Y:S01]  /*1820*/  HADD2.F32 R127, -RZ, R40.H1_H1 ;  /* 0x30000028ff7f7230 */ /* 0x020fe20000004100 */
[----:B------:R-:W-:Y:S05]  /*1830*/  BRA `(.L_x_5373) ;  /* 0x0000057000007947 */ /* 0x000fea0003800000 */
.L_x_5372:
        /* <DEDUP_REMOVED lines=12> */
.L_x_5375:
[----:B------:R-:W-:Y:S02]  /*1900*/  IMAD.MOV.U32 R121, RZ, RZ, R156 ;  /* 0x000000ffff797224 */ /* 0x000fe400078e009c */
.L_x_5376:
[----:B------:R-:W-:Y:S05]  /*1910*/  BSYNC B3 ;  /* 0x0000000000037941 */ /* 0x000fea0003800000 */
.L_x_5374:
        /* <DEDUP_REMOVED lines=16> */
.L_x_5380:
[----:B------:R-:W-:Y:S05]  /*1a20*/  BSYNC B4 ;  /* 0x0000000000047941 */ /* 0x000fea0003800000 */
.L_x_5379:
        /* <DEDUP_REMOVED lines=44> */
.L_x_5378:
[----:B------:R-:W-:Y:S05]  /*1cf0*/  BSYNC B3 ;  /* 0x0000000000037941 */ /* 0x000fea0003800000 */
.L_x_5377:
[----:B------:R-:W0:Y:S01]  /*1d00*/  I2F.U32 R44, R121 ;  /* 0x00000079002c7306 */ /* 0x000e220000201000 */
[----:B------:R-:W-:Y:S01]  /*1d10*/  HFMA2.MMA R47, -RZ, RZ, 0.1171875, 0 ;  /* 0x2f800000ff2f7435 */ /* 0x000fe200000001ff */
[----:B-----5:R-:W-:-:S05]  /*1d20*/  HADD2.F32 R46, -RZ, R36.H1_H1 ;  /* 0x30000024ff2e7230 */ /* 0x020fca0000004100 */
[----:B------:R-:W-:-:S04]  /*1d30*/  FMUL.FTZ R46, R46, c[0x0][0x1ec] ;  /* 0x00007b002e2e7a20 */ /* 0x000fc80000410000 */
[----:B------:R-:W-:Y:S02]  /*1d40*/  FMUL.FTZ R46, R46, c[0x0][0x1e8] ;  /* 0x00007a002e2e7a20 */ /* 0x000fe40000410000 */
[----:B0-----:R-:W-:-:S05]  /*1d50*/  FFMA.FTZ R44, R44, R47, 1.1641532182693481445e-10 ;  /* 0x2f0000002c2c7423 */ /* 0x001fca000001002f */
[----:B------:R-:W-:Y:S01]  /*1d60*/  FSETP.GTU.FTZ.AND P5, PT, R44, c[0x0][0x1e4], PT ;  /* 0x000079002c007a0b */ /* 0x000fe20003fbc000 */
[----:B------:R-:W-:-:S03]  /*1d70*/  @P3 HADD2.F32 R44, -RZ, R40.H1_H1 ;  /* 0x30000028ff2c3230 */ /* 0x000fc60000004100 */
[----:B------:R-:W-:Y:S02]  /*1d80*/  FSEL R127, R46, RZ, !P5 ;  /* 0x000000ff2e7f7208 */ /* 0x000fe40006800000 */
[----:B------:R-:W-:-:S03]  /*1d90*/  SEL R147, RZ, 0x1, P5 ;  /* 0x00000001ff937807 */ /* 0x000fc60002800000 */
[----:B------:R-:W-:Y:S02]  /*1da0*/  @P3 FADD.FTZ R127, R44, R127 ;  /* 0x0000007f2c7f3221 */ /* 0x000fe40000010000 */
.L_x_5373:
[----:B------:R-:W-:Y:S05]  /*1db0*/  BSYNC B2 ;  /* 0x0000000000027941 */ /* 0x000fea0003800000 */
.L_x_5371:
[----:B------:R-:W-:Y:S01]  /*1dc0*/  BSSY B2, `(.L_x_5381) ;  /* 0x000005f000027945 */ /* 0x000fe20003800000 */
[----:B------:R-:W-:Y:S05]  /*1dd0*/  @P4 BRA `(.L_x_5382) ;  /* 0x0000006000004947 */ /* 0x000fea0003800000 */
[----:B------:R-:W-:Y:S02]  /*1de0*/  IMAD.MOV.U32 R126, RZ, RZ, RZ ;  /* 0x000000ffff7e7224 */ /* 0x000fe400078e00ff */
[----:B------:R-:W-:Y:S01]  /*1df0*/  IMAD.MOV.U32 R44, RZ, RZ, R45 ;  /* 0x000000ffff2c7224 */ /* 0x000fe200078e002d */
[----:B------:R-:W-:Y:S05]  /*1e00*/  @!P3 BRA `(.L_x_5383) ;  /* 0x000005a00000b947 */ /* 0x000fea0003800000 */
[----:B------:R-:W-:Y:S01]  /*1e10*/  MOV R44, R45 ;  /* 0x0000002d002c7202 */ /* 0x000fe20000000f00 */
[----:B-----5:R-:W-:Y:S01]  /*1e20*/  HADD2.F32 R126, -RZ, R41.H0_H0 ;  /* 0x20000029ff7e7230 */ /* 0x020fe20000004100 */
[----:B------:R-:W-:Y:S05]  /*1e30*/  BRA `(.L_x_5383) ;  /* 0x0000057000007947 */ /* 0x000fea0003800000 */
.L_x_5382:
        /* <DEDUP_REMOVED lines=12> */
.L_x_5385:
[----:B------:R-:W-:Y:S02]  /*1f00*/  IMAD.MOV.U32 R121, RZ, RZ, R156 ;  /* 0x000000ffff797224 */ /* 0x000fe400078e009c */
.L_x_5386:
[----:B------:R-:W-:Y:S05]  /*1f10*/  BSYNC B3 ;  /* 0x0000000000037941 */ /* 0x000fea0003800000 */
.L_x_5384:
        /* <DEDUP_REMOVED lines=16> */
.L_x_5390:
[----:B------:R-:W-:Y:S05]  /*2020*/  BSYNC B4 ;  /* 0x0000000000047941 */ /* 0x000fea0003800000 */
.L_x_5389:
        /* <DEDUP_REMOVED lines=44> */
.L_x_5388:
[----:B------:R-:W-:Y:S05]  /*22f0*/  BSYNC B3 ;  /* 0x0000000000037941 */ /* 0x000fea0003800000 */
.L_x_5387:
        /* <DEDUP_REMOVED lines=11> */
.L_x_5383:
[----:B------:R-:W-:Y:S05]  /*23b0*/  BSYNC B2 ;  /* 0x0000000000027941 */ /* 0x000fea0003800000 */
.L_x_5381:
[----:B------:R-:W-:Y:S01]  /*23c0*/  BSSY B2, `(.L_x_5391) ;  /* 0x000005f000027945 */ /* 0x000fe20003800000 */
[----:B------:R-:W-:Y:S05]  /*23d0*/  @P4 BRA `(.L_x_5392) ;  /* 0x0000006000004947 */ /* 0x000fea0003800000 */
[----:B------:R-:W-:Y:S01]  /*23e0*/  HFMA2.MMA R125, -RZ, RZ, 0, 0 ;  /* 0x00000000ff7d7435 */ /* 0x000fe200000001ff */
[----:B------:R-:W-:Y:S01]  /*23f0*/  IMAD.MOV.U32 R45, RZ, RZ, R44 ;  /* 0x000000ffff2d7224 */ /* 0x000fe200078e002c */
[----:B------:R-:W-:Y:S05]  /*2400*/  @!P3 BRA `(.L_x_5393) ;  /* 0x000005a00000b947 */ /* 0x000fea0003800000 */
[----:B------:R-:W-:Y:S01]  /*2410*/  IMAD.MOV.U32 R45, RZ, RZ, R44 ;  /* 0x000000ffff2d7224 */ /* 0x000fe200078e002c */
[----:B-----5:R-:W-:Y:S01]  /*2420*/  HADD2.F32 R125, -RZ, R41.H1_H1 ;  /* 0x30000029ff7d7230 */ /* 0x020fe20000004100 */
[----:B------:R-:W-:Y:S05]  /*2430*/  BRA `(.L_x_5393) ;  /* 0x0000057000007947 */ /* 0x000fea0003800000 */
.L_x_5392:
        /* <DEDUP_REMOVED lines=12> */
.L_x_5395:
[----:B------:R-:W-:Y:S02]  /*2500*/  MOV R121, R156 ;  /* 0x0000009c00797202 */ /* 0x000fe40000000f00 */
.L_x_5396:
[----:B------:R-:W-:Y:S05]  /*2510*/  BSYNC B3 ;  /* 0x0000000000037941 */ /* 0x000fea0003800000 */
.L_x_5394:
        /* <DEDUP_REMOVED lines=16> */
.L_x_5400:
[----:B------:R-:W-:Y:S05]  /*2620*/  BSYNC B4 ;  /* 0x0000000000047941 */ /* 0x000fea0003800000 */
.L_x_5399:
        /* <DEDUP_REMOVED lines=44> */
.L_x_5398:
[----:B------:R-:W-:Y:S05]  /*28f0*/  BSYNC B3 ;  /* 0x0000000000037941 */ /* 0x000fea0003800000 */
.L_x_5397:
[----:B------:R-:W0:Y:S01]  /*2900*/  I2F.U32 R44, R121 ;  /* 0x00000079002c7306 */ /* 0x000e220000201000 */
[----:B-----5:R-:W-:Y:S01]  /*2910*/  HADD2.F32 R46, -RZ, R37.H1_H1 ;  /* 0x30000025ff2e7230 */ /* 0x020fe20000004100 */
[----:B------:R-:W-:-:S04]  /*2920*/  IMAD.MOV.U32 R47, RZ, RZ, 0x2f800000 ;  /* 0x2f800000ff2f7424 */ /* 0x000fc800078e00ff */
        /* <DEDUP_REMOVED lines=8> */
.L_x_5393:
[----:B------:R-:W-:Y:S05]  /*29b0*/  BSYNC B2 ;  /* 0x0000000000027941 */ /* 0x000fea0003800000 */
.L_x_5391:
[----:B------:R-:W-:Y:S01]  /*29c0*/  BSSY B2, `(.L_x_5401) ;  /* 0x000005f000027945 */ /* 0x000fe20003800000 */
[----:B------:R-:W-:Y:S05]  /*29d0*/  @P4 BRA `(.L_x_5402) ;  /* 0x0000006000004947 */ /* 0x000fea0003800000 */
[----:B------:R-:W-:Y:S01]  /*29e0*/  IMAD.MOV.U32 R124, RZ, RZ, RZ ;  /* 0x000000ffff7c7224 */ /* 0x000fe200078e00ff */
[----:B------:R-:W-:Y:S01]  /*29f0*/  MOV R44, R45 ;  /* 0x0000002d002c7202 */ /* 0x000fe20000000f00 */
[----:B------:R-:W-:Y:S05]  /*2a00*/  @!P3 BRA `(.L_x_5403) ;  /* 0x000005a00000b947 */ /* 0x000fea0003800000 */
[----:B------:R-:W-:Y:S01]  /*2a10*/  IMAD.MOV.U32 R44, RZ, RZ, R45 ;  /* 0x000000ffff2c7224 */ /* 0x000fe200078e002d */
[----:B-----5:R-:W-:Y:S01]  /*2a20*/  HADD2.F32 R124, -RZ, R42.H0_H0 ;  /* 0x2000002aff7c7230 */ /* 0x020fe20000004100 */
[----:B------:R-:W-:Y:S05]  /*2a30*/  BRA `(.L_x_5403) ;  /* 0x0000057000007947 */ /* 0x000fea0003800000 */
.L_x_5402:
        /* <DEDUP_REMOVED lines=12> */
.L_x_5405:
[----:B------:R-:W-:Y:S02]  /*2b00*/  IMAD.MOV.U32 R121, RZ, RZ, R156 ;  /* 0x000000ffff797224 */ /* 0x000fe400078e009c */
.L_x_5406:
[----:B------:R-:W-:Y:S05]  /*2b10*/  BSYNC B3 ;  /* 0x0000000000037941 */ /* 0x000fea0003800000 */
.L_x_5404:
        /* <DEDUP_REMOVED lines=16> */
.L_x_5410:
[----:B------:R-:W-:Y:S05]  /*2c20*/  BSYNC B4 ;  /* 0x0000000000047941 */ /* 0x000fea0003800000 */
.L_x_5409:
        /* <DEDUP_REMOVED lines=44> */
.L_x_5408:
[----:B------:R-:W-:Y:S05]  /*2ef0*/  BSYNC B3 ;  /* 0x0000000000037941 */ /* 0x000fea0003800000 */
.L_x_5407:
[----:B------:R-:W0:Y:S01]  /*2f00*/  I2F.U32 R45, R121 ;  /* 0x00000079002d7306 */ /* 0x000e220000201000 */
[----:B------:R-:W-:Y:S01]  /*2f10*/  HFMA2.MMA R122, -RZ, RZ, 0.1171875, 0 ;  /* 0x2f800000ff7a7435 */ /* 0x000fe200000001ff */
[----:B-----5:R-:W-:-:S05]  /*2f20*/  HADD2.F32 R46, -RZ, R38.H0_H0 ;  /* 0x20000026ff2e7230 */ /* 0x020fca0000004100 */
        /* <DEDUP_REMOVED lines=8> */
.L_x_5403:
[----:B------:R-:W-:Y:S05]  /*2fb0*/  BSYNC B2 ;  /* 0x0000000000027941 */ /* 0x000fea0003800000 */
.L_x_5401:
[----:B------:R-:W-:Y:S01]  /*2fc0*/  BSSY B2, `(.L_x_5411) ;  /* 0x000005f000027945 */ /* 0x000fe20003800000 */
[----:B------:R-:W-:Y:S05]  /*2fd0*/  @P4 BRA `(.L_x_5412) ;  /* 0x0000006000004947 */ /* 0x000fea0003800000 */
[----:B------:R-:W-:Y:S02]  /*2fe0*/  IMAD.MOV.U32 R123, RZ, RZ, RZ ;  /* 0x000000ffff7b7224 */ /* 0x000fe400078e00ff */
[----:B------:R-:W-:Y:S01]  /*2ff0*/  IMAD.MOV.U32 R45, RZ, RZ, R44 ;  /* 0x000000ffff2d7224 */ /* 0x000fe200078e002c */
[----:B------:R-:W-:Y:S05]  /*3000*/  @!P3 BRA `(.L_x_5413) ;  /* 0x000005a00000b947 */ /* 0x000fea0003800000 */
[----:B------:R-:W-:Y:S01]  /*3010*/  MOV R45, R44 ;  /* 0x0000002c002d7202 */ /* 0x000fe20000000f00 */
[----:B-----5:R-:W-:Y:S01]  /*3020*/  HADD2.F32 R123, -RZ, R42.H1_H1 ;  /* 0x3000002aff7b7230 */ /* 0x020fe20000004100 */
[----:B------:R-:W-:Y:S05]  /*3030*/  BRA `(.L_x_5413) ;  /* 0x0000057000007947 */ /* 0x000fea0003800000 */
.L_x_5412:
        /* <DEDUP_REMOVED lines=12> */
.L_x_5415:
[----:B------:R-:W-:Y:S02]  /*3100*/  IMAD.MOV.U32 R121, RZ, RZ, R156 ;  /* 0x000000ffff797224 */ /* 0x000fe400078e009c */
.L_x_5416:
[----:B------:R-:W-:Y:S05]  /*3110*/  BSYNC B3 ;  /* 0x0000000000037941 */ /* 0x000fea0003800000 */
.L_x_5414:
        /* <DEDUP_REMOVED lines=16> */
.L_x_5420:
[----:B------:R-:W-:Y:S05]  /*3220*/  BSYNC B4 ;  /* 0x0000000000047941 */ /* 0x000fea0003800000 */
.L_x_5419:
        /* <DEDUP_REMOVED lines=44> */
.L_x_5418:
[----:B------:R-:W-:Y:S05]  /*34f0*/  BSYNC B3 ;  /* 0x0000000000037941 */ /* 0x000fea0003800000 */
.L_x_5417:
        /* <DEDUP_REMOVED lines=11> */
.L_x_5413:
[----:B------:R-:W-:Y:S05]  /*35b0*/  BSYNC B2 ;  /* 0x0000000000027941 */ /* 0x000fea0003800000 */
.L_x_5411:
[----:B------:R-:W-:Y:S01]  /*35c0*/  BSSY B2, `(.L_x_5421) ;  /* 0x000005f000027945 */ /* 0x000fe20003800000 */
[----:B------:R-:W-:Y:S05]  /*35d0*/  @P4 BRA `(.L_x_5422) ;  /* 0x0000006000004947 */ /* 0x000fea0003800000 */
[----:B------:R-:W-:Y:S01]  /*35e0*/  HFMA2.MMA R122, -RZ, RZ, 0, 0 ;  /* 0x00000000ff7a7435 */ /* 0x000fe200000001ff */
[----:B------:R-:W-:Y:S01]  /*35f0*/  IMAD.MOV.U32 R44, RZ, RZ, R45 ;  /* 0x000000ffff2c7224 */ /* 0x000fe200078e002d */
[----:B------:R-:W-:Y:S05]  /*3600*/  @!P3 BRA `(.L_x_5423) ;  /* 0x000005a00000b947 */ /* 0x000fea0003800000 */
[----:B------:R-:W-:Y:S01]  /*3610*/  IMAD.MOV.U32 R44, RZ, RZ, R45 ;  /* 0x000000ffff2c7224 */ /* 0x000fe200078e002d */
[----:B-----5:R-:W-:Y:S01]  /*3620*/  HADD2.F32 R122, -RZ, R43.H0_H0 ;  /* 0x2000002bff7a7230 */ /* 0x020fe20000004100 */
[----:B------:R-:W-:Y:S05]  /*3630*/  BRA `(.L_x_5423) ;  /* 0x0000057000007947 */ /* 0x000fea0003800000 */
.L_x_5422:
        /* <DEDUP_REMOVED lines=12> */
.L_x_5425:
[----:B------:R-:W-:Y:S02]  /*3700*/  MOV R121, R156 ;  /* 0x0000009c00797202 */ /* 0x000fe40000000f00 */
.L_x_5426:
[----:B------:R-:W-:Y:S05]  /*3710*/  BSYNC B3 ;  /* 0x0000000000037941 */ /* 0x000fea0003800000 */
.L_x_5424:
        /* <DEDUP_REMOVED lines=16> */
.L_x_5430:
[----:B------:R-:W-:Y:S05]  /*3820*/  BSYNC B4 ;  /* 0x0000000000047941 */ /* 0x000fea0003800000 */
.L_x_5429:
        /* <DEDUP_REMOVED lines=44> */
.L_x_5428:
[----:B------:R-:W-:Y:S05]  /*3af0*/  BSYNC B3 ;  /* 0x0000000000037941 */ /* 0x000fea0003800000 */
.L_x_5427:
        /* <DEDUP_REMOVED lines=11> */
.L_x_5423:
[----:B------:R-:W-:Y:S05]  /*3bb0*/  BSYNC B2 ;  /* 0x0000000000027941 */ /* 0x000fea0003800000 */
.L_x_5421:
        /* <DEDUP_REMOVED lines=8> */
.L_x_5432:
        /* <DEDUP_REMOVED lines=12> */
.L_x_5435:
[----:B------:R-:W-:Y:S02]  /*3d00*/  IMAD.MOV.U32 R141, RZ, RZ, R156 ;  /* 0x000000ffff8d7224 */ /* 0x000fe400078e009c */
.L_x_5436:
[----:B------:R-:W-:Y:S05]  /*3d10*/  BSYNC B3 ;  /* 0x0000000000037941 */ /* 0x000fea0003800000 */
.L_x_5434:
        /* <DEDUP_REMOVED lines=16> */
.L_x_5440:
[----:B------:R-:W-:Y:S05]  /*3e20*/  BSYNC B4 ;  /* 0x0000000000047941 */ /* 0x000fea0003800000 */
.L_x_5439:
        /* <DEDUP_REMOVED lines=44> */
.L_x_5438:
[----:B------:R-:W-:Y:S05]  /*40f0*/  BSYNC B3 ;  /* 0x0000000000037941 */ /* 0x000fea0003800000 */
.L_x_5437:
        /* <DEDUP_REMOVED lines=8> */
[----:B------:R-:W-:-:S05]  /*4180*/  FSEL R121, R45, RZ, !P4 ;  /* 0x000000ff2d797208 */ /* 0x000fca0006000000 */
[----:B------:R-:W-:Y:S01]  /*4190*/  @P3 FADD.FTZ R121, R44, R121 ;  /* 0x000000792c793221 */ /* 0x000fe20000010000 */
[----:B------:R-:W-:-:S04]  /*41a0*/  SEL R44, RZ, 0x1, P4 ;  /* 0x00000001ff2c7807 */ /* 0x000fc80002000000 */
[----:B------:R-:W-:Y:S02]  /*41b0*/  PRMT R141, R44, 0x7610, R141 ;  /* 0x000076102c8d7816 */ /* 0x000fe4000000008d */
.L_x_5433:
[----:B------:R-:W-:Y:S05]  /*41c0*/  BSYNC B2 ;  /* 0x0000000000027941 */ /* 0x000fea0003800000 */
.L_x_5431:
[----:B------:R-:W-:Y:S01]  /*41d0*/  IMAD.MOV.U32 R163, RZ, RZ, 0x10 ;  /* 0x00000010ffa37424 */ /* 0x000fe200078e00ff */
[----:B------:R-:W-:Y:S01]  /*41e0*/  F2FP.PACK_AB R47, R121, R122 ;  /* 0x0000007a792f723e */ /* 0x000fe200000000ff */
[----:B------:R-:W-:Y:S01]  /*41f0*/  BSSY B2, `(.L_x_5441) ;  /* 0x000001b000027945 */ /* 0x000fe20003800000 */
[----:B------:R-:W-:Y:S01]  /*4200*/  F2FP.PACK_AB R46, R123, R124 ;  /* 0x0000007c7b2e723e */ /* 0x000fe200000000ff */
[----:B------:R-:W-:Y:S01]  /*4210*/  IMAD.WIDE.U32 R162, R160, R163, c[0x0][0x188] ;  /* 0x00006200a0a27625 */ /* 0x000fe200078e00a3 */
[----:B------:R-:W-:Y:S02]  /*4220*/  F2FP.PACK_AB R45, R125, R126 ;  /* 0x0000007e7d2d723e */ /* 0x000fe400000000ff */
[----:B------:R-:W-:-:S05]  /*4230*/  F2FP.PACK_AB R44, R127, R128 ;  /* 0x000000807f2c723e */ /* 0x000fca00000000ff */
        /* <DEDUP_REMOVED lines=16> */
[----:B------:R-:W-:Y:S02]  /*4340*/  LOP3.LUT R45, R161, R45, RZ, 0xfc, !PT ;  /* 0x0000002da12d7212 */ /* 0x000fe400078efcff */
[----:B------:R-:W-:Y:S02]  /*4350*/  LOP3.LUT R47, R44, R162, R46, 0xfe, !PT ;  /* 0x000000a22c2f7212 */ /* 0x000fe400078efe2e */
[----:B------:R-:W-:Y:S02]  /*4360*/  MOV R161, 0x8 ;  /* 0x0000000800a17802 */ /* 0x000fe40000000f00 */
[----:B------:R-:W-:-:S03]  /*4370*/  LOP3.LUT R44, R47, 0xff, R148, 0xf8, !PT ;  /* 0x000000ff2f2c7812 */ /* 0x000fc600078ef894 */
[----:B------:R-:W-:-:S05]  /*4380*/  IMAD.WIDE.U32 R46, R158, R161, c[0x0][0x190] ;  /* 0x000064009e2e7625 */ /* 0x000fca00078e00a1 */
[----:B------:R0:W-:Y:S02]  /*4390*/  STG.E.64 [R46.64], R44 ;  /* 0x0000002c2e007986 */ /* 0x0001e4000c101b06 */
.L_x_5442:
[----:B------:R-:W-:Y:S05]  /*43a0*/  BSYNC B2 ;  /* 0x0000000000027941 */ /* 0x000fea0003800000 */
.L_x_5441:
[----:B------:R-:W-:Y:S02]  /*43b0*/  IADD3 R160, R160, 0x20, RZ ;  /* 0x00000020a0a07810 */ /* 0x000fe40007ffe0ff */
[----:B------:R-:W-:Y:S02]  /*43c0*/  IADD3 R158, R158, 0x20, RZ ;  /* 0x000000209e9e7810 */ /* 0x000fe40007ffe0ff */
.L_x_5360:
[----:B0-----:R-:W-:Y:S05]  /*43d0*/  BSYNC B1 ;  /* 0x0000000000017941 */ /* 0x001fea0003800000 */
.L_x_5359:
[----:B------:R-:W-:Y:S01]  /*43e0*/  ISETP.NE.AND P3, PT, R3, RZ, PT ;  /* 0x000000ff0300720c */ /* 0x000fe20003f65270 */
[----:B------:R-:W-:-:S12]  /*43f0*/  BSSY B1, `(.L_x_5443) ;  /* 0x000032c000017945 */ /* 0x000fd80003800000 */
[----:B------:R-:W-:Y:S05]  /*4400*/  @!P3 BRA `(.L_x_5444) ;  /* 0x000032a00000b947 */ /* 0x000fea0003800000 */
[----:B------:R-:W-:Y:S01]  /*4410*/  ISETP.NE.U32.AND P3, PT, RZ, c[0x0][0x180], PT ;  /* 0x00006000ff007a0c */ /* 0x000fe20003f65070 */
[----:B------:R-:W-:-:S03]  /*4420*/  @P2 IMAD.MOV.U32 R47, RZ, RZ, 0x10 ;  /* 0x00000010ff2f2424 */ /* 0x000fc600078e00ff */
        /* <DEDUP_REMOVED lines=13> */
[----:B-----5:R-:W-:Y:S01]  /*4500*/  HADD2.F32 R120, -RZ, R40.H0_H0 ;  /* 0x20000028ff787230 */ /* 0x020fe20000004100 */
[----:B------:R-:W-:Y:S05]  /*4510*/  BRA `(.L_x_5447) ;  /* 0x0000057000007947 */ /* 0x000fea0003800000 */
.L_x_5446:
        /* <DEDUP_REMOVED lines=12> */
.L_x_5449:
[----:B------:R-:W-:Y:S02]  /*45e0*/  MOV R113, R156 ;  /* 0x0000009c00717202 */ /* 0x000fe40000000f00 */
.L_x_5450:
[----:B------:R-:W-:Y:S05]  /*45f0*/  BSYNC B3 ;  /* 0x0000000000037941 */ /* 0x000fea0003800000 */
.L_x_5448:
        /* <DEDUP_REMOVED lines=16> */
.L_x_5454:
[----:B------:R-:W-:Y:S05]  /*4700*/  BSYNC B4 ;  /* 0x0000000000047941 */ /* 0x000fea0003800000 */
.L_x_5453:
        /* <DEDUP_REMOVED lines=44> */
.L_x_5452:
[----:B------:R-:W-:Y:S05]  /*49d0*/  BSYNC B3 ;  /* 0x0000000000037941 */ /* 0x000fea0003800000 */
.L_x_5451:
        /* <DEDUP_REMOVED lines=11> */
.L_x_5447:
[----:B------:R-:W-:Y:S05]  /*4a90*/  BSYNC B2 ;  /* 0x0000000000027941 */ /* 0x000fea0003800000 */
.L_x_5445:
        /* <DEDUP_REMOVED lines=8> */
.L_x_5456:
        /* <DEDUP_REMOVED lines=12> */
.L_x_5459:
[----:B------:R-:W-:Y:S02]  /*4be0*/  IMAD.MOV.U32 R113, RZ, RZ, R156 ;  /* 0x000000ffff717224 */ /* 0x000fe400078e009c */
.L_x_5460:
[----:B------:R-:W-:Y:S05]  /*4bf0*/  BSYNC B3 ;  /* 0x0000000000037941 */ /* 0x000fea0003800000 */
.L_x_5458:
        /* <DEDUP_REMOVED lines=16> */
.L_x_5464:
[----:B------:R-:W-:Y:S05]  /*4d00*/  BSYNC B4 ;  /* 0x0000000000047941 */ /* 0x000fea0003800000 */
.L_x_5463:
        /* <DEDUP_REMOVED lines=44> */
.L_x_5462:
[----:B------:R-:W-:Y:S05]  /*4fd0*/  BSYNC B3 ;  /* 0x0000000000037941 */ /* 0x000fea0003800000 */
.L_x_5461:
        /* <DEDUP_REMOVED lines=11> */
.L_x_5457:
[----:B------:R-:W-:Y:S05]  /*5090*/  BSYNC B2 ;  /* 0x0000000000027941 */ /* 0x000fea0003800000 */
.L_x_5455:
        /* <DEDUP_REMOVED lines=8> */
.L_x_5466:
        /* <DEDUP_REMOVED lines=12> */
.L_x_5469:
[----:B------:R-:W-:Y:S02]  /*51e0*/  IMAD.MOV.U32 R113, RZ, RZ, R156 ;  /* 0x000000ffff717224 */ /* 0x000fe400078e009c */
.L_x_5470:
[----:B------:R-:W-:Y:S05]  /*51f0*/  BSYNC B3 ;  /* 0x0000000000037941 */ /* 0x000fea0003800000 */
.L_x_5468:
        /* <DEDUP_REMOVED lines=16> */
.L_x_5474:
[----:B------:R-:W-:Y:S05]  /*5300*/  BSYNC B4 ;  /* 0x0000000000047941 */ /* 0x000fea0003800000 */
.L_x_5473:
        /* <DEDUP_REMOVED lines=44> */
.L_x_5472:
[----:B------:R-:W-:Y:S05]  /*55d0*/  BSYNC B3 ;  /* 0x0000000000037941 */ /* 0x000fea0003800000 */
.L_x_5471:
        /* <DEDUP_REMOVED lines=11> */
.L_x_5467:
[----:B------:R-:W-:Y:S05]  /*5690*/  BSYNC B2 ;  /* 0x0000000000027941 */ /* 0x000fea0003800000 */
.L_x_5465:
        /* <DEDUP_REMOVED lines=8> */
.L_x_5476:
        /* <DEDUP_REMOVED lines=12> */
.L_x_5479:
[----:B------:R-:W-:Y:S02]  /*57e0*/  MOV R113, R156 ;  /* 0x0000009c00717202 */ /* 0x000fe40000000f00 */
.L_x_5480:
[----:B------:R-:W-:Y:S05]  /*57f0*/  BSYNC B3 ;  /* 0x0000000000037941 */ /* 0x000fea0003800000 */
.L_x_5478:
        /* <DEDUP_REMOVED lines=16> */
.L_x_5484:
[----:B------:R-:W-:Y:S05]  /*5900*/  BSYNC B4 ;  /* 0x0000000000047941 */ /* 0x000fea0003800000 */
.L_x_5483:
        /* <DEDUP_REMOVED lines=44> */
.L_x_5482:
[----:B------:R-:W-:Y:S05]  /*5bd0*/  BSYNC B3 ;  /* 0x0000000000037941 */ /* 0x000fea0003800000 */
.L_x_5481:
        /* <DEDUP_REMOVED lines=11> */
.L_x_5477:
[----:B------:R-:W-:Y:S05]  /*5c90*/  BSYNC B2 ;  /* 0x0000000000027941 */ /* 0x000fea0003800000 */
.L_x_5475:
        /* <DEDUP_REMOVED lines=8> */
.L_x_5486:
        /* <DEDUP_REMOVED lines=12> */
.L_x_5489:
[----:B------:R-:W-:Y:S02]  /*5de0*/  IMAD.MOV.U32 R113, RZ, RZ, R156 ;  /* 0x000000ffff717224 */ /* 0x000fe400078e009c */
.L_x_5490:
[----:B------:R-:W-:Y:S05]  /*5df0*/  BSYNC B3 ;  /* 0x0000000000037941 */ /* 0x000fea0003800000 */
.L_x_5488:
        /* <DEDUP_REMOVED lines=16> */
.L_x_5494:
[----:B------:R-:W-:Y:S05]  /*5f00*/  BSYNC B4 ;  /* 0x0000000000047941 */ /* 0x000fea0003800000 */
.L_x_5493:
        /* <DEDUP_REMOVED lines=44> */
.L_x_5492:
[----:B------:R-:W-:Y:S05]  /*61d0*/  BSYNC B3 ;  /* 0x0000000000037941 */ /* 0x000fea0003800000 */
.L_x_5491:
        /* <DEDUP_REMOVED lines=11> */
.L_x_5487:
[----:B------:R-:W-:Y:S05]  /*6290*/  BSYNC B2 ;  /* 0x0000000000027941 */ /* 0x000fea0003800000 */
.L_x_5485:
        /* <DEDUP_REMOVED lines=8> */
.L_x_5496:
        /* <DEDUP_REMOVED lines=12> */
.L_x_5499:
[----:B------:R-:W-:Y:S02]  /*63e0*/  IMAD.MOV.U32 R113, RZ, RZ, R156 ;  /* 0x000000ffff717224 */ /* 0x000fe400078e009c */
.L_x_5500:
[----:B------:R-:W-:Y:S05]  /*63f0*/  BSYNC B3 ;  /* 0x0000000000037941 */ /* 0x000fea0003800000 */
.L_x_5498:
        /* <DEDUP_REMOVED lines=16> */
.L_x_5504:
[----:B------:R-:W-:Y:S05]  /*6500*/  BSYNC B4 ;  /* 0x0000000000047941 */ /* 0x000fea0003800000 */
.L_x_5503:
        /* <DEDUP_REMOVED lines=44> */
.L_x_5502:
[----:B------:R-:W-:Y:S05]  /*67d0*/  BSYNC B3 ;  /* 0x0000000000037941 */ /* 0x000fea0003800000 */
.L_x_5501:
        /* <DEDUP_REMOVED lines=11> */
.L_x_5497:
[----:B------:R-:W-:Y:S05]  /*6890*/  BSYNC B2 ;  /* 0x0000000000027941 */ /* 0x000fea0003800000 */
.L_x_5495:
        /* <DEDUP_REMOVED lines=8> */
.L_x_5506:
        /* <DEDUP_REMOVED lines=12> */
.L_x_5509:
[----:B------:R-:W-:Y:S02]  /*69e0*/  MOV R113, R156 ;  /* 0x0000009c00717202 */ /* 0x000fe40000000f00 */
.L_x_5510:
[----:B------:R-:W-:Y:S05]  /*69f0*/  BSYNC B3 ;  /* 0x0000000000037941 */ /* 0x000fea0003800000 */
.L_x_5508:
        /* <DEDUP_REMOVED lines=16> */
.L_x_5514:
[----:B------:R-:W-:Y:S05]  /*6b00*/  BSYNC B4 ;  /* 0x0000000000047941 */ /* 0x000fea0003800000 */
.L_x_5513:
        /* <DEDUP_REMOVED lines=44> */
.L_x_5512:
[----:B------:R-:W-:Y:S05]  /*6dd0*/  BSYNC B3 ;  /* 0x0000000000037941 */ /* 0x000fea0003800000 */
.L_x_5511:
        /* <DEDUP_REMOVED lines=11> */
.L_x_5507:
[----:B------:R-:W-:Y:S05]  /*6e90*/  BSYNC B2 ;  /* 0x0000000000027941 */ /* 0x000fea0003800000 */
.L_x_5505:
        /* <DEDUP_REMOVED lines=8> */
.L_x_5516:
        /* <DEDUP_REMOVED lines=12> */
.L_x_5519:
[----:B------:R-:W-:Y:S02]  /*6fe0*/  IMAD.MOV.U32 R141, RZ, RZ, R156 ;  /* 0x000000ffff8d7224 */ /* 0x000fe400078e009c */
.L_x_5520:
[----:B------:R-:W-:Y:S05]  /*6ff0*/  BSYNC B3 ;  /* 0x0000000000037941 */ /* 0x000fea0003800000 */
.L_x_5518:
        /* <DEDUP_REMOVED lines=16> */
.L_x_5524:
[----:B------:R-:W-:Y:S05]  /*7100*/  BSYNC B4 ;  /* 0x0000000000047941 */ /* 0x000fea0003800000 */
.L_x_5523:
        /* <DEDUP_REMOVED lines=44> */
.L_x_5522:
[----:B------:R-:W-:Y:S05]  /*73d0*/  BSYNC B3 ;  /* 0x0000000000037941 */ /* 0x000fea0003800000 */
.L_x_5521:
        /* <DEDUP_REMOVED lines=12> */
.L_x_5517:
[----:B------:R-:W-:Y:S05]  /*74a0*/  BSYNC B2 ;  /* 0x0000000000027941 */ /* 0x000fea0003800000 */
.L_x_5515:
        /* <DEDUP_REMOVED lines=29> */
.L_x_5526:
[----:B------:R-:W-:Y:S05]  /*7680*/  BSYNC B2 ;  /* 0x0000000000027941 */ /* 0x000fea0003800000 */
.L_x_5525:
[----:B------:R-:W-:Y:S02]  /*7690*/  IADD3 R160, R160, 0x20, RZ ;  /* 0x00000020a0a07810 */ /* 0x000fe40007ffe0ff */
[----:B------:R-:W-:Y:S02]  /*76a0*/  IADD3 R158, R158, 0x20, RZ ;  /* 0x000000209e9e7810 */ /* 0x000fe40007ffe0ff */
.L_x_5444:
[----:B------:R-:W-:Y:S05]  /*76b0*/  BSYNC B1 ;  /* 0x0000000000017941 */ /* 0x000fea0003800000 */
.L_x_5443:
        /* <DEDUP_REMOVED lines=20> */
.L_x_5530:
        /* <DEDUP_REMOVED lines=12> */
.L_x_5533:
[----:B------:R-:W-:Y:S02]  /*78c0*/  MOV R105, R156 ;  /* 0x0000009c00697202 */ /* 0x000fe40000000f00 */
.L_x_5534:
[----:B------:R-:W-:Y:S05]  /*78d0*/  BSYNC B3 ;  /* 0x0000000000037941 */ /* 0x000fea0003800000 */
.L_x_5532:
        /* <DEDUP_REMOVED lines=16> */
.L_x_5538:
[----:B------:R-:W-:Y:S05]  /*79e0*/  BSYNC B4 ;  /* 0x0000000000047941 */ /* 0x000fea0003800000 */
.L_x_5537:
        /* <DEDUP_REMOVED lines=44> */
.L_x_5536:
[----:B------:R-:W-:Y:S05]  /*7cb0*/  BSYNC B3 ;  /* 0x0000000000037941 */ /* 0x000fea0003800000 */
.L_x_5535:
        /* <DEDUP_REMOVED lines=11> */
.L_x_5531:
[----:B------:R-:W-:Y:S05]  /*7d70*/  BSYNC B2 ;  /* 0x0000000000027941 */ /* 0x000fea0003800000 */
.L_x_5529:
        /* <DEDUP_REMOVED lines=8> */
.L_x_5540:
        /* <DEDUP_REMOVED lines=12> */
.L_x_5543:
[----:B------:R-:W-:Y:S02]  /*7ec0*/  IMAD.MOV.U32 R105, RZ, RZ, R156 ;  /* 0x000000ffff697224 */ /* 0x000fe400078e009c */
.L_x_5544:
[----:B------:R-:W-:Y:S05]  /*7ed0*/  BSYNC B3 ;  /* 0x0000000000037941 */ /* 0x000fea0003800000 */
.L_x_5542:
        /* <DEDUP_REMOVED lines=16> */
.L_x_5548:
[----:B------:R-:W-:Y:S05]  /*7fe0*/  BSYNC B4 ;  /* 0x0000000000047941 */ /* 0x000fea0003800000 */
.L_x_5547:
        /* <DEDUP_REMOVED lines=44> */
.L_x_5546:
[----:B------:R-:W-:Y:S05]  /*82b0*/  BSYNC B3 ;  /* 0x0000000000037941 */ /* 0x000fea0003800000 */
.L_x_5545:
        /* <DEDUP_REMOVED lines=11> */
.L_x_5541:
[----:B------:R-:W-:Y:S05]  /*8370*/  BSYNC B2 ;  /* 0x0000000000027941 */ /* 0x000fea0003800000 */
.L_x_5539:
        /* <DEDUP_REMOVED lines=8> */
.L_x_5550:
        /* <DEDUP_REMOVED lines=12> */
.L_x_5553:
[----:B------:R-:W-:Y:S02]  /*84c0*/  IMAD.MOV.U32 R105, RZ, RZ, R156 ;  /* 0x000000ffff697224 */ /* 0x000fe400078e009c */
.L_x_5554:
[----:B------:R-:W-:Y:S05]  /*84d0*/  BSYNC B3 ;  /* 0x0000000000037941 */ /* 0x000fea0003800000 */
.L_x_5552:
        /* <DEDUP_REMOVED lines=16> */
.L_x_5558:
[----:B------:R-:W-:Y:S05]  /*85e0*/  BSYNC B4 ;  /* 0x0000000000047941 */ /* 0x000fea0003800000 */
.L_x_5557:
        /* <DEDUP_REMOVED lines=44> */
.L_x_5556:
[----:B------:R-:W-:Y:S05]  /*88b0*/  BSYNC B3 ;  /* 0x0000000000037941 */ /* 0x000fea0003800000 */
.L_x_5555:
        /* <DEDUP_REMOVED lines=11> */
.L_x_5551:
[----:B------:R-:W-:Y:S05]  /*8970*/  BSYNC B2 ;  /* 0x0000000000027941 */ /* 0x000fea0003800000 */
.L_x_5549:
        /* <DEDUP_REMOVED lines=8> */
.L_x_5560:
        /* <DEDUP_REMOVED lines=12> */
.L_x_5563:
[----:B------:R-:W-:Y:S02]  /*8ac0*/  MOV R105, R156 ;  /* 0x0000009c00697202 */ /* 0x000fe40000000f00 */
.L_x_5564:
[----:B------:R-:W-:Y:S05]  /*8ad0*/  BSYNC B3 ;  /* 0x0000000000037941 */ /* 0x000fea0003800000 */
.L_x_5562:
        /* <DEDUP_REMOVED lines=16> */
.L_x_5568:
[----:B------:R-:W-:Y:S05]  /*8be0*/  BSYNC B4 ;  /* 0x0000000000047941 */ /* 0x000fea0003800000 */
.L_x_5567:
        /* <DEDUP_REMOVED lines=44> */
.L_x_5566:
[----:B------:R-:W-:Y:S05]  /*8eb0*/  BSYNC B3 ;  /* 0x0000000000037941 */ /* 0x000fea0003800000 */
.L_x_5565:
        /* <DEDUP_REMOVED lines=11> */
.L_x_5561:
[----:B------:R-:W-:Y:S05]  /*8f70*/  BSYNC B2 ;  /* 0x0000000000027941 */ /* 0x000fea0003800000 */
.L_x_5559:
        /* <DEDUP_REMOVED lines=8> */
.L_x_5570:
        /* <DEDUP_REMOVED lines=12> */
.L_x_5573:
[----:B------:R-:W-:Y:S02]  /*90c0*/  IMAD.MOV.U32 R105, RZ, RZ, R156 ;  /* 0x000000ffff697224 */ /* 0x000fe400078e009c */
.L_x_5574:
[----:B------:R-:W-:Y:S05]  /*90d0*/  BSYNC B3 ;  /* 0x0000000000037941 */ /* 0x000fea0003800000 */
.L_x_5572:
        /* <DEDUP_REMOVED lines=16> */
.L_x_5578:
[----:B------:R-:W-:Y:S05]  /*91e0*/  BSYNC B4 ;  /* 0x0000000000047941 */ /* 0x000fea0003800000 */
.L_x_5577:
        /* <DEDUP_REMOVED lines=44> */
.L_x_5576:
[----:B------:R-:W-:Y:S05]  /*94b0*/  BSYNC B3 ;  /* 0x0000000000037941 */ /* 0x000fea0003800000 */
.L_x_5575:
        /* <DEDUP_REMOVED lines=11> */
.L_x_5571:
[----:B------:R-:W-:Y:S05]  /*9570*/  BSYNC B2 ;  /* 0x0000000000027941 */ /* 0x000fea0003800000 */
.L_x_5569:
        /* <DEDUP_REMOVED lines=8> */
.L_x_5580:
        /* <DEDUP_REMOVED lines=12> */
.L_x_5583:
[----:B------:R-:W-:Y:S02]  /*96c0*/  IMAD.MOV.U32 R105, RZ, RZ, R156 ;  /* 0x000000ffff697224 */ /* 0x000fe400078e009c */
.L_x_5584:
[----:B------:R-:W-:Y:S05]  /*96d0*/  BSYNC B3 ;  /* 0x0000000000037941 */ /* 0x000fea0003800000 */
.L_x_5582:
        /* <DEDUP_REMOVED lines=16> */
.L_x_5588:
[----:B------:R-:W-:Y:S05]  /*97e0*/  BSYNC B4 ;  /* 0x0000000000047941 */ /* 0x000fea0003800000 */
.L_x_5587:
        /* <DEDUP_REMOVED lines=44> */
.L_x_5586:
[----:B------:R-:W-:Y:S05]  /*9ab0*/  BSYNC B3 ;  /* 0x0000000000037941 */ /* 0x000fea0003800000 */
.L_x_5585:
        /* <DEDUP_REMOVED lines=11> */
.L_x_5581:
[----:B------:R-:W-:Y:S05]  /*9b70*/  BSYNC B2 ;  /* 0x0000000000027941 */ /* 0x000fea0003800000 */
.L_x_5579:
        /* <DEDUP_REMOVED lines=8> */
.L_x_5590:
        /* <DEDUP_REMOVED lines=12> */
.L_x_5593:
[----:B------:R-:W-:Y:S02]  /*9cc0*/  MOV R105, R156 ;  /* 0x0000009c00697202 */ /* 0x000fe40000000f00 */
.L_x_5594:
[----:B------:R-:W-:Y:S05]  /*9cd0*/  BSYNC B3 ;  /* 0x0000000000037941 */ /* 0x000fea0003800000 */
.L_x_5592:
        /* <DEDUP_REMOVED lines=16> */
.L_x_5598:
[----:B------:R-:W-:Y:S05]  /*9de0*/  BSYNC B4 ;  /* 0x0000000000047941 */ /* 0x000fea0003800000 */
.L_x_5597:
        /* <DEDUP_REMOVED lines=44> */
.L_x_5596:
[----:B------:R-:W-:Y:S05]  /*a0b0*/  BSYNC B3 ;  /* 0x0000000000037941 */ /* 0x000fea0003800000 */
.L_x_5595:
        /* <DEDUP_REMOVED lines=11> */
.L_x_5591:
[----:B------:R-:W-:Y:S05]  /*a170*/  BSYNC B2 ;  /* 0x0000000000027941 */ /* 0x000fea0003800000 */
.L_x_5589:
        /* <DEDUP_REMOVED lines=8> */
.L_x_5600:
        /* <DEDUP_REMOVED lines=12> */
.L_x_5603:
[----:B------:R-:W-:Y:S02]  /*a2c0*/  IMAD.MOV.U32 R141, RZ, RZ, R156 ;  /* 0x000000ffff8d7224 */ /* 0x000fe400078e009c */
.L_x_5604:
[----:B------:R-:W-:Y:S05]  /*a2d0*/  BSYNC B3 ;  /* 0x0000000000037941 */ /* 0x000fea0003800000 */
.L_x_5602:
        /* <DEDUP_REMOVED lines=16> */
.L_x_5608:
[----:B------:R-:W-:Y:S05]  /*a3e0*/  BSYNC B4 ;  /* 0x0000000000047941 */ /* 0x000fea0003800000 */
.L_x_5607:
        /* <DEDUP_REMOVED lines=44> */
.L_x_5606:
[----:B------:R-:W-:Y:S05]  /*a6b0*/  BSYNC B3 ;  /* 0x0000000000037941 */ /* 0x000fea0003800000 */
.L_x_5605:
        /* <DEDUP_REMOVED lines=12> */
.L_x_5601:
[----:B------:R-:W-:Y:S05]  /*a780*/  BSYNC B2 ;  /* 0x0000000000027941 */ /* 0x000fea0003800000 */
.L_x_5599:
        /* <DEDUP_REMOVED lines=29> */
.L_x_5610:
[----:B------:R-:W-:Y:S05]  /*a960*/  BSYNC B2 ;  /* 0x0000000000027941 */ /* 0x000fea0003800000 */
.L_x_5609:
[----:B------:R-:W-:Y:S02]  /*a970*/  IADD3 R160, R160, 0x20, RZ ;  /* 0x00000020a0a07810 */ /* 0x000fe40007ffe0ff */
[----:B------:R-:W-:Y:S02]  /*a980*/  IADD3 R158, R158, 0x20, RZ ;  /* 0x000000209e9e7810 */ /* 0x000fe40007ffe0ff */
.L_x_5528:
[----:B------:R-:W-:Y:S05]  /*a990*/  BSYNC B1 ;  /* 0x0000000000017941 */ /* 0x000fea0003800000 */
.L_x_5527:
        /* <DEDUP_REMOVED lines=20> */
.L_x_5614:
        /* <DEDUP_REMOVED lines=12> */
.L_x_5617:
[----:B------:R-:W-:Y:S02]  /*aba0*/  MOV R129, R156 ;  /* 0x0000009c00817202 */ /* 0x000fe40000000f00 */
.L_x_5618:
[----:B------:R-:W-:Y:S05]  /*abb0*/  BSYNC B3 ;  /* 0x0000000000037941 */ /* 0x000fea0003800000 */
.L_x_5616:
        /* <DEDUP_REMOVED lines=16> */
.L_x_5622:
[----:B------:R-:W-:Y:S05]  /*acc0*/  BSYNC B4 ;  /* 0x0000000000047941 */ /* 0x000fea0003800000 */
.L_x_5621:
        /* <DEDUP_REMOVED lines=44> */
.L_x_5620:
[----:B------:R-:W-:Y:S05]  /*af90*/  BSYNC B3 ;  /* 0x0000000000037941 */ /* 0x000fea0003800000 */
.L_x_5619:
        /* <DEDUP_REMOVED lines=11> */
.L_x_5615:
[----:B------:R-:W-:Y:S05]  /*b050*/  BSYNC B2 ;  /* 0x0000000000027941 */ /* 0x000fea0003800000 */
.L_x_5613:
        /* <DEDUP_REMOVED lines=8> */
.L_x_5624:
        /* <DEDUP_REMOVED lines=12> */
.L_x_5627:
[----:B------:R-:W-:Y:S02]  /*b1a0*/  IMAD.MOV.U32 R129, RZ, RZ, R156 ;  /* 0x000000ffff817224 */ /* 0x000fe400078e009c */
.L_x_5628:
[----:B------:R-:W-:Y:S05]  /*b1b0*/  BSYNC B3 ;  /* 0x0000000000037941 */ /* 0x000fea0003800000 */
.L_x_5626:
        /* <DEDUP_REMOVED lines=16> */
.L_x_5632:
[----:B------:R-:W-:Y:S05]  /*b2c0*/  BSYNC B4 ;  /* 0x0000000000047941 */ /* 0x000fea0003800000 */
.L_x_5631:
        /* <DEDUP_REMOVED lines=44> */
.L_x_5630:
[----:B------:R-:W-:Y:S05]  /*b590*/  BSYNC B3 ;  /* 0x0000000000037941 */ /* 0x000fea0003800000 */
.L_x_5629:
        /* <DEDUP_REMOVED lines=11> */
.L_x_5625:
[----:B------:R-:W-:Y:S05]  /*b650*/  BSYNC B2 ;  /* 0x0000000000027941 */ /* 0x000fea0003800000 */
.L_x_5623:
        /* <DEDUP_REMOVED lines=8> */
.L_x_5634:
        /* <DEDUP_REMOVED lines=12> */
.L_x_5637:
[----:B------:R-:W-:Y:S02]  /*b7a0*/  IMAD.MOV.U32 R129, RZ, RZ, R156 ;  /* 0x000000ffff817224 */ /* 0x000fe400078e009c */
.L_x_5638:
[----:B------:R-:W-:Y:S05]  /*b7b0*/  BSYNC B3 ;  /* 0x0000000000037941 */ /* 0x000fea0003800000 */
.L_x_5636:
        /* <DEDUP_REMOVED lines=16> */
.L_x_5642:
[----:B------:R-:W-:Y:S05]  /*b8c0*/  BSYNC B4 ;  /* 0x0000000000047941 */ /* 0x000fea0003800000 */
.L_x_5641:
        /* <DEDUP_REMOVED lines=44> */
.L_x_5640:
[----:B------:R-:W-:Y:S05]  /*bb90*/  BSYNC B3 ;  /* 0x0000000000037941 */ /* 0x000fea0003800000 */
.L_x_5639:
        /* <DEDUP_REMOVED lines=11> */
.L_x_5635:
[----:B------:R-:W-:Y:S05]  /*bc50*/  BSYNC B2 ;  /* 0x0000000000027941 */ /* 0x000fea0003800000 */
.L_x_5633:
        /* <DEDUP_REMOVED lines=8> */
.L_x_5644:
        /* <DEDUP_REMOVED lines=12> */
.L_x_5647:
[----:B------:R-:W-:Y:S02]  /*bda0*/  MOV R129, R156 ;  /* 0x0000009c00817202 */ /* 0x000fe40000000f00 */
.L_x_5648:
[----:B------:R-:W-:Y:S05]  /*bdb0*/  BSYNC B3 ;  /* 0x0000000000037941 */ /* 0x000fea0003800000 */
.L_x_5646:
        /* <DEDUP_REMOVED lines=16> */
.L_x_5652:
[----:B------:R-:W-:Y:S05]  /*bec0*/  BSYNC B4 ;  /* 0x0000000000047941 */ /* 0x000fea0003800000 */
.L_x_5651:
        /* <DEDUP_REMOVED lines=44> */
.L_x_5650:
[----:B------:R-:W-:Y:S05]  /*c190*/  BSYNC B3 ;  /* 0x0000000000037941 */ /* 0x000fea0003800000 */
.L_x_5649:
        /* <DEDUP_REMOVED lines=11> */
.L_x_5645:
[----:B------:R-:W-:Y:S05]  /*c250*/  BSYNC B2 ;  /* 0x0000000000027941 */ /* 0x000fea0003800000 */
.L_x_5643:
        /* <DEDUP_REMOVED lines=8> */
.L_x_5654:
        /* <DEDUP_REMOVED lines=12> */
.L_x_5657:
[----:B------:R-:W-:Y:S02]  /*c3a0*/  IMAD.MOV.U32 R129, RZ, RZ, R156 ;  /* 0x000000ffff817224 */ /* 0x000fe400078e009c */
.L_x_5658:
[----:B------:R-:W-:Y:S05]  /*c3b0*/  BSYNC B3 ;  /* 0x0000000000037941 */ /* 0x000fea0003800000 */
.L_x_5656:
        /* <DEDUP_REMOVED lines=16> */
.L_x_5662:
[----:B------:R-:W-:Y:S05]  /*c4c0*/  BSYNC B4 ;  /* 0x0000000000047941 */ /* 0x000fea0003800000 */
.L_x_5661:
        /* <DEDUP_REMOVED lines=44> */
.L_x_5660:
[----:B------:R-:W-:Y:S05]  /*c790*/  BSYNC B3 ;  /* 0x0000000000037941 */ /* 0x000fea0003800000 */
.L_x_5659:
        /* <DEDUP_REMOVED lines=11> */
.L_x_5655:
[----:B------:R-:W-:Y:S05]  /*c850*/  BSYNC B2 ;  /* 0x0000000000027941 */ /* 0x000fea0003800000 */
.L_x_5653:
        /* <DEDUP_REMOVED lines=8> */
.L_x_5664:
        /* <DEDUP_REMOVED lines=12> */
.L_x_5667:
[----:B------:R-:W-:Y:S02]  /*c9a0*/  IMAD.MOV.U32 R131, RZ, RZ, R156 ;  /* 0x000000ffff837224 */ /* 0x000fe400078e009c */
.L_x_5668:
[----:B------:R-:W-:Y:S05]  /*c9b0*/  BSYNC B3 ;  /* 0x0000000000037941 */ /* 0x000fea0003800000 */
.L_x_5666:
        /* <DEDUP_REMOVED lines=16> */
.L_x_5672:
[----:B------:R-:W-:Y:S05]  /*cac0*/  BSYNC B4 ;  /* 0x0000000000047941 */ /* 0x000fea0003800000 */
.L_x_5671:
        /* <DEDUP_REMOVED lines=44> */
.L_x_5670:
[----:B------:R-:W-:Y:S05]  /*cd90*/  BSYNC B3 ;  /* 0x0000000000037941 */ /* 0x000fea0003800000 */
.L_x_5669:
        /* <DEDUP_REMOVED lines=11> */
.L_x_5665:
[----:B------:R-:W-:Y:S05]  /*ce50*/  BSYNC B2 ;  /* 0x0000000000027941 */ /* 0x000fea0003800000 */
.L_x_5663:
        /* <DEDUP_REMOVED lines=8> */
.L_x_5674:
        /* <DEDUP_REMOVED lines=12> */
.L_x_5677:
[----:B------:R-:W-:Y:S02]  /*cfa0*/  MOV R132, R156 ;  /* 0x0000009c00847202 */ /* 0x000fe40000000f00 */
.L_x_5678:
[----:B------:R-:W-:Y:S05]  /*cfb0*/  BSYNC B3 ;  /* 0x0000000000037941 */ /* 0x000fea0003800000 */
.L_x_5676:
        /* <DEDUP_REMOVED lines=16> */
.L_x_5682:
[----:B------:R-:W-:Y:S05]  /*d0c0*/  BSYNC B4 ;  /* 0x0000000000047941 */ /* 0x000fea0003800000 */
.L_x_5681:
        /* <DEDUP_REMOVED lines=44> */
.L_x_5680:
[----:B------:R-:W-:Y:S05]  /*d390*/  BSYNC B3 ;  /* 0x0000000000037941 */ /* 0x000fea0003800000 */
.L_x_5679:
[----:B------:R-:W0:Y:S01]  /*d3a0*/  I2F.U32 R45, R132 ;  /* 0x00000084002d7306 */ /* 0x000e220000201000 */
[----:B-----5:R-:W-:Y:S01]  /*d3b0*/  HADD2.F32 R47, -RZ, R39.H0_H0 ;  /* 0x20000027ff2f7230 */ /* 0x020fe20000004100 */
[----:B------:R-:W-:-:S04]  /*d3c0*/  IMAD.MOV.U32 R46, RZ, RZ, 0x2f800000 ;  /* 0x2f800000ff2e7424 */ /* 0x000fc800078e00ff */
[----:B------:R-:W-:-:S04]  /*d3d0*/  FMUL.FTZ R47, R47, c[0x0][0x1ec] ;  /* 0x00007b002f2f7a20 */ /* 0x000fc80000410000 */
[----:B------:R-:W-:Y:S02]  /*d3e0*/  FMUL.FTZ R47, R47, c[0x0][0x1e8] ;  /* 0x00007a002f2f7a20 */ /* 0x000fe40000410000 */
[----:B0-----:R-:W-:Y:S01]  /*d3f0*/  FFMA.FTZ R45, R45, R46, 1.1641532182693481445e-10 ;  /* 0x2f0000002d2d7423 */ /* 0x001fe2000001002e */
[----:B------:R-:W-:-:S04]  /*d400*/  @P3 HADD2.F32 R46, -RZ, R43.H0_H0 ;  /* 0x2000002bff2e3230 */ /* 0x000fc80000004100 */
[----:B------:R-:W-:-:S04]  /*d410*/  FSETP.GTU.FTZ.AND P5, PT, R45, c[0x0][0x1e4], PT ;  /* 0x000079002d007a0b */ /* 0x000fc80003fbc000 */
[----:B------:R-:W-:Y:S02]  /*d420*/  FSEL R131, R47, RZ, !P5 ;  /* 0x000000ff2f837208 */ /* 0x000fe40006800000 */
[----:B------:R-:W-:-:S03]  /*d430*/  SEL R142, RZ, 0x1, P5 ;  /* 0x00000001ff8e7807 */ /* 0x000fc60002800000 */
[----:B------:R-:W-:Y:S02]  /*d440*/  @P3 FADD.FTZ R131, R46, R131 ;  /* 0x000000832e833221 */ /* 0x000fe40000010000 */
.L_x_5675:
[----:B------:R-:W-:Y:S05]  /*d450*/  BSYNC B2 ;  /* 0x0000000000027941 */ /* 0x000fea0003800000 */
.L_x_5673:
        /* <DEDUP_REMOVED lines=8> */
.L_x_5684:
        /* <DEDUP_REMOVED lines=12> */
.L_x_5687:
[----:B------:R-:W-:Y:S02]  /*d5a0*/  IMAD.MOV.U32 R141, RZ, RZ, R156 ;  /* 0x000000ffff8d7224 */ /* 0x000fe400078e009c */
.L_x_5688:
[----:B------:R-:W-:Y:S05]  /*d5b0*/  BSYNC B3 ;  /* 0x0000000000037941 */ /* 0x000fea0003800000 */
.L_x_5686:
        /* <DEDUP_REMOVED lines=16> */
.L_x_5692:
[----:B------:R-:W-:Y:S05]  /*d6c0*/  BSYNC B4 ;  /* 0x0000000000047941 */ /* 0x000fea0003800000 */
.L_x_5691:
        /* <DEDUP_REMOVED lines=44> */
.L_x_5690:
[----:B------:R-:W-:Y:S05]  /*d990*/  BSYNC B3 ;  /* 0x0000000000037941 */ /* 0x000fea0003800000 */
.L_x_5689:
[----:B------:R-:W0:Y:S01]  /*d9a0*/  I2F.U32 R44, R141 ;  /* 0x0000008d002c7306 */ /* 0x000e220000201000 */
[----:B------:R-:W-:Y:S01]  /*d9b0*/  HFMA2.MMA R45, -RZ, RZ, 0.1171875, 0 ;  /* 0x2f800000ff2d7435 */ /* 0x000fe200000001ff */
[----:B-----5:R-:W-:-:S05]  /*d9c0*/  HADD2.F32 R46, -RZ, R39.H1_H1 ;  /* 0x30000027ff2e7230 */ /* 0x020fca0000004100 */
[----:B------:R-:W-:-:S04]  /*d9d0*/  FMUL.FTZ R46, R46, c[0x0][0x1ec] ;  /* 0x00007b002e2e7a20 */ /* 0x000fc80000410000 */
[----:B------:R-:W-:Y:S02]  /*d9e0*/  FMUL.FTZ R46, R46, c[0x0][0x1e8] ;  /* 0x00007a002e2e7a20 */ /* 0x000fe40000410000 */
[----:B0-----:R-:W-:Y:S01]  /*d9f0*/  FFMA.FTZ R44, R44, R45, 1.1641532182693481445e-10 ;  /* 0x2f0000002c2c7423 */ /* 0x001fe2000001002d */
[----:B------:R-:W-:-:S04]  /*da00*/  @P3 HADD2.F32 R45, -RZ, R43.H1_H1 ;  /* 0x3000002bff2d3230 */ /* 0x000fc80000004100 */
[----:B------:R-:W-:-:S04]  /*da10*/  FSETP.GTU.FTZ.AND P4, PT, R44, c[0x0][0x1e4], PT ;  /* 0x000079002c007a0b */ /* 0x000fc80003f9c000 */
[----:B------:R-:W-:Y:S02]  /*da20*/  FSEL R132, R46, RZ, !P4 ;  /* 0x000000ff2e847208 */ /* 0x000fe40006000000 */
[----:B------:R-:W-:-:S03]  /*da30*/  SEL R44, RZ, 0x1, P4 ;  /* 0x00000001ff2c7807 */ /* 0x000fc60002000000 */
[----:B------:R-:W-:Y:S01]  /*da40*/  @P3 FADD.FTZ R132, R45, R132 ;  /* 0x000000842d843221 */ /* 0x000fe20000010000 */
[----:B------:R-:W-:Y:S02]  /*da50*/  PRMT R141, R44, 0x7610, R141 ;  /* 0x000076102c8d7816 */ /* 0x000fe4000000008d */
.L_x_5685:
[----:B------:R-:W-:Y:S05]  /*da60*/  BSYNC B2 ;  /* 0x0000000000027941 */ /* 0x000fea0003800000 */
.L_x_5683:
        /* <DEDUP_REMOVED lines=29> */
.L_x_5694:
[----:B------:R-:W-:Y:S05]  /*dc40*/  BSYNC B2 ;  /* 0x0000000000027941 */ /* 0x000fea0003800000 */
.L_x_5693:
[----:B------:R-:W-:Y:S02]  /*dc50*/  IADD3 R160, R160, 0x20, RZ ;  /* 0x00000020a0a07810 */ /* 0x000fe40007ffe0ff */
[----:B------:R-:W-:Y:S02]  /*dc60*/  IADD3 R158, R158, 0x20, RZ ;  /* 0x000000209e9e7810 */ /* 0x000fe40007ffe0ff */
.L_x_5612:
[----:B------:R-:W-:Y:S05]  /*dc70*/  BSYNC B1 ;  /* 0x0000000000017941 */ /* 0x000fea0003800000 */
.L_x_5611:
        /* <DEDUP_REMOVED lines=19> */
.L_x_5698:
        /* <DEDUP_REMOVED lines=12> */
.L_x_5701:
[----:B------:R-:W-:Y:S02]  /*de70*/  MOV R138, R156 ;  /* 0x0000009c008a7202 */ /* 0x000fe40000000f00 */
.L_x_5702:
[----:B------:R-:W-:Y:S05]  /*de80*/  BSYNC B3 ;  /* 0x0000000000037941 */ /* 0x000fea0003800000 */
.L_x_5700:
        /* <DEDUP_REMOVED lines=16> */
.L_x_5706:
[----:B------:R-:W-:Y:S05]  /*df90*/  BSYNC B4 ;  /* 0x0000000000047941 */ /* 0x000fea0003800000 */
.L_x_5705:
        /* <DEDUP_REMOVED lines=44> */
.L_x_5704:
[----:B------:R-:W-:Y:S05]  /*e260*/  BSYNC B3 ;  /* 0x0000000000037941 */ /* 0x000fea0003800000 */
.L_x_5703:
        /* <DEDUP_REMOVED lines=11> */
.L_x_5699:
[----:B------:R-:W-:Y:S05]  /*e320*/  BSYNC B2 ;  /* 0x0000000000027941 */ /* 0x000fea0003800000 */
.L_x_5697:
        /* <DEDUP_REMOVED lines=8> */
.L_x_5708:
        /* <DEDUP_REMOVED lines=12> */
.L_x_5711:
[----:B------:R-:W-:Y:S02]  /*e470*/  IMAD.MOV.U32 R138, RZ, RZ, R156 ;  /* 0x000000ffff8a7224 */ /* 0x000fe400078e009c */
.L_x_5712:
[----:B------:R-:W-:Y:S05]  /*e480*/  BSYNC B3 ;  /* 0x0000000000037941 */ /* 0x000fea0003800000 */
.L_x_5710:
        /* <DEDUP_REMOVED lines=16> */
.L_x_5716:
[----:B------:R-:W-:Y:S05]  /*e590*/  BSYNC B4 ;  /* 0x0000000000047941 */ /* 0x000fea0003800000 */
.L_x_5715:
        /* <DEDUP_REMOVED lines=44> */
.L_x_5714:
[----:B------:R-:W-:Y:S05]  /*e860*/  BSYNC B3 ;  /* 0x0000000000037941 */ /* 0x000fea0003800000 */
.L_x_5713:
        /* <DEDUP_REMOVED lines=10> */
[----:B------:R-:W-:Y:S02]  /*e910*/  @P3 FADD.FTZ R134, R47, R134 ;  /* 0x000000862f863221 */ /* 0x000fe40000010000 */
.L_x_5709:
[----:B------:R-:W-:Y:S05]  /*e920*/  BSYNC B2 ;  /* 0x0000000000027941 */ /* 0x000fea0003800000 */
.L_x_5707:
        /* <DEDUP_REMOVED lines=8> */
.L_x_5718:
        /* <DEDUP_REMOVED lines=12> */
.L_x_5721:
[----:B------:R-:W-:Y:S02]  /*ea70*/  IMAD.MOV.U32 R140, RZ, RZ, R156 ;  /* 0x000000ffff8c7224 */ /* 0x000fe400078e009c */
.L_x_5722:
[----:B------:R-:W-:Y:S05]  /*ea80*/  BSYNC B3 ;  /* 0x0000000000037941 */ /* 0x000fea0003800000 */
.L_x_5720:
        /* <DEDUP_REMOVED lines=16> */
.L_x_5726:
[----:B------:R-:W-:Y:S05]  /*eb90*/  BSYNC B4 ;  /* 0x0000000000047941 */ /* 0x000fea0003800000 */
.L_x_5725:
        /* <DEDUP_REMOVED lines=44> */
.L_x_5724:
[----:B------:R-:W-:Y:S05]  /*ee60*/  BSYNC B3 ;  /* 0x0000000000037941 */ /* 0x000fea0003800000 */
.L_x_5723:
        /* <DEDUP_REMOVED lines=11> */
.L_x_5719:
[----:B------:R-:W-:Y:S05]  /*ef20*/  BSYNC B2 ;  /* 0x0000000000027941 */ /* 0x000fea0003800000 */
.L_x_5717:
        /* <DEDUP_REMOVED lines=8> */
.L_x_5728:
        /* <DEDUP_REMOVED lines=12> */
.L_x_5731:
[----:B------:R-:W-:Y:S02]  /*f070*/  MOV R140, R156 ;  /* 0x0000009c008c7202 */ /* 0x000fe40000000f00 */
.L_x_5732:
[----:B------:R-:W-:Y:S05]  /*f080*/  BSYNC B3 ;  /* 0x0000000000037941 */ /* 0x000fea0003800000 */
.L_x_5730:
        /* <DEDUP_REMOVED lines=16> */
.L_x_5736:
[----:B------:R-:W-:Y:S05]  /*f190*/  BSYNC B4 ;  /* 0x0000000000047941 */ /* 0x000fea0003800000 */
.L_x_5735:
        /* <DEDUP_REMOVED lines=44> */
.L_x_5734:
[----:B------:R-:W-:Y:S05]  /*f460*/  BSYNC B3 ;  /* 0x0000000000037941 */ /* 0x000fea0003800000 */
.L_x_5733:
[----:B------:R-:W0:Y:S01]  /*f470*/  I2F.U32 R44, R140 ;  /* 0x0000008c002c7306 */ /* 0x000e220000201000 */
[----:B-----5:R-:W-:Y:S01]  /*f480*/  HADD2.F32 R46, -RZ, R37.H1_H1 ;  /* 0x30000025ff2e7230 */ /* 0x020fe20000004100 */
[----:B------:R-:W-:-:S04]  /*f490*/  IMAD.MOV.U32 R47, RZ, RZ, 0x2f800000 ;  /* 0x2f800000ff2f7424 */ /* 0x000fc800078e00ff */
        /* <DEDUP_REMOVED lines=8> */
.L_x_5729:
[----:B------:R-:W-:Y:S05]  /*f520*/  BSYNC B2 ;  /* 0x0000000000027941 */ /* 0x000fea0003800000 */
.L_x_5727:
        /* <DEDUP_REMOVED lines=8> */
.L_x_5738:
        /* <DEDUP_REMOVED lines=12> */
.L_x_5741:
[----:B------:R-:W-:Y:S02]  /*f670*/  IMAD.MOV.U32 R140, RZ, RZ, R156 ;  /* 0x000000ffff8c7224 */ /* 0x000fe400078e009c */
.L_x_5742:
[----:B------:R-:W-:Y:S05]  /*f680*/  BSYNC B3 ;  /* 0x0000000000037941 */ /* 0x000fea0003800000 */
.L_x_5740:
        /* <DEDUP_REMOVED lines=16> */
.L_x_5746:
[----:B------:R-:W-:Y:S05]  /*f790*/  BSYNC B4 ;  /* 0x0000000000047941 */ /* 0x000fea0003800000 */
.L_x_5745:
        /* <DEDUP_REMOVED lines=44> */
.L_x_5744:
[----:B------:R-:W-:Y:S05]  /*fa60*/  BSYNC B3 ;  /* 0x0000000000037941 */ /* 0x000fea0003800000 */
.L_x_5743:
        /* <DEDUP_REMOVED lines=11> */
.L_x_5739:
[----:B------:R-:W-:Y:S05]  /*fb20*/  BSYNC B2 ;  /* 0x0000000000027941 */ /* 0x000fea0003800000 */
.L_x_5737:
        /* <DEDUP_REMOVED lines=8> */
.L_x_5748:
        /* <DEDUP_REMOVED lines=12> */
.L_x_5751:
[----:B------:R-:W-:Y:S02]  /*fc70*/  IMAD.MOV.U32 R140, RZ, RZ, R156 ;  /* 0x000000ffff8c7224 */ /* 0x000fe400078e009c */
.L_x_5752:
[----:B------:R-:W-:Y:S05]  /*fc80*/  BSYNC B3 ;  /* 0x0000000000037941 */ /* 0x000fea0003800000 */
.L_x_5750:
        /* <DEDUP_REMOVED lines=16> */
.L_x_5756:
[----:B------:R-:W-:Y:S05]  /*fd90*/  BSYNC B4 ;  /* 0x0000000000047941 */ /* 0x000fea0003800000 */
.L_x_5755:
        /* <DEDUP_REMOVED lines=42> */
[----:B------:R-:W-:Y:S01]  /*10040*/  HFMA2.MMA R44, -RZ, RZ, 0, 0 ;  /* 0x00000000ff2c7435 */ /* 0x000fe200000001ff */
[----:B------:R-:W-:-:S05]  /*10050*/  LOP3.LUT R150, R45, UR26, R46, 0x96, !PT ;  /* 0x0000001a2d967c12 */ /* 0x000fca000f8e962e */
.L_x_5754:
[----:B------:R-:W-:Y:S05]  /*10060*/  BSYNC B3 ;  /* 0x0000000000037941 */ /* 0x000fea0003800000 */
.L_x_5753:
        /* <DEDUP_REMOVED lines=11> */
.L_x_5749:
[----:B------:R-:W-:Y:S05]  /*10120*/  BSYNC B2 ;  /* 0x0000000000027941 */ /* 0x000fea0003800000 */
.L_x_5747:
[----:B------:R-:W-:Y:S01]  /*10130*/  BSSY B2, `(.L_x_5757) ;  /* 0x000005f000027945 */ /* 0x000fe20003800000 */
[----:B------:R-:W-:Y:S05]  /*10140*/  @P4 BRA `(.L_x_5758) ;  /* 0x0000006000004947 */ /* 0x000fea0003800000 */
[----:B------:R-:W-:Y:S01]  /*10150*/  MOV R139, RZ ;  /* 0x000000ff008b7202 */ /* 0x000fe20000000f00 */
[----:B------:R-:W-:Y:S01]  /*10160*/  IMAD.MOV.U32 R45, RZ, RZ, R44 ;  /* 0x000000ffff2d7224 */ /* 0x000fe200078e002c */
[----:B------:R-:W-:Y:S05]  /*10170*/  @!P3 BRA `(.L_x_5759) ;  /* 0x000005a00000b947 */ /* 0x000fea0003800000 */
[----:B------:R-:W-:Y:S01]  /*10180*/  MOV R45, R44 ;  /* 0x0000002c002d7202 */ /* 0x000fe20000000f00 */
[----:B-----5:R-:W-:Y:S01]  /*10190*/  HADD2.F32 R139, -RZ, R43.H0_H0 ;  /* 0x2000002bff8b7230 */ /* 0x020fe20000004100 */
[----:B------:R-:W-:Y:S05]  /*101a0*/  BRA `(.L_x_5759) ;  /* 0x0000057000007947 */ /* 0x000fea0003800000 */
.L_x_5758:
        /* <DEDUP_REMOVED lines=12> */
.L_x_5761:
[----:B------:R-:W-:Y:S02]  /*10270*/  MOV R140, R156 ;  /* 0x0000009c008c7202 */ /* 0x000fe40000000f00 */
.L_x_5762:
[----:B------:R-:W-:Y:S05]  /*10280*/  BSYNC B3 ;  /* 0x0000000000037941 */ /* 0x000fea0003800000 */
.L_x_5760:
        /* <DEDUP_REMOVED lines=16> */
.L_x_5766:
[----:B------:R-:W-:Y:S05]  /*10390*/  BSYNC B4 ;  /* 0x0000000000047941 */ /* 0x000fea0003800000 */
.L_x_5765:
        /* <DEDUP_REMOVED lines=43> */
[----:B------:R-:W-:-:S06]  /*10650*/  HFMA2.MMA R45, -RZ, RZ, 0, 0 ;  /* 0x00000000ff2d7435 */ /* 0x000fcc00000001ff */
.L_x_5764:
[----:B------:R-:W-:Y:S05]  /*10660*/  BSYNC B3 ;  /* 0x0000000000037941 */ /* 0x000fea0003800000 */
.L_x_5763:
        /* <DEDUP_REMOVED lines=11> */
.L_x_5759:
[----:B------:R-:W-:Y:S05]  /*10720*/  BSYNC B2 ;  /* 0x0000000000027941 */ /* 0x000fea0003800000 */
.L_x_5757:
[----:B------:R-:W-:Y:S01]  /*10730*/  BSSY B2, `(.L_x_5767) ;  /* 0x000005f000027945 */ /* 0x000fe20003800000 */
[----:B------:R-:W-:Y:S05]  /*10740*/  @P4 BRA `(.L_x_5768) ;  /* 0x0000006000004947 */ /* 0x000fea0003800000 */
[----:B------:R-:W-:Y:S01]  /*10750*/  MOV R140, RZ ;  /* 0x000000ff008c7202 */ /* 0x000fe20000000f00 */
[----:B------:R-:W-:Y:S01]  /*10760*/  IMAD.MOV.U32 R152, RZ, RZ, R45 ;  /* 0x000000ffff987224 */ /* 0x000fe200078e002d */
[----:B------:R-:W-:Y:S05]  /*10770*/  @!P3 BRA `(.L_x_5769) ;  /* 0x000005a00000b947 */ /* 0x000fea0003800000 */
[----:B------:R-:W-:Y:S01]  /*10780*/  MOV R152, R45 ;  /* 0x0000002d00987202 */ /* 0x000fe20000000f00 */
[----:B-----5:R-:W-:Y:S01]  /*10790*/  HADD2.F32 R140, -RZ, R43.H1_H1 ;  /* 0x3000002bff8c7230 */ /* 0x020fe20000004100 */
[----:B------:R-:W-:Y:S05]  /*107a0*/  BRA `(.L_x_5769) ;  /* 0x0000057000007947 */ /* 0x000fea0003800000 */
.L_x_5768:
        /* <DEDUP_REMOVED lines=12> */
.L_x_5771:
[----:B------:R-:W-:Y:S02]  /*10870*/  MOV R159, R156 ;  /* 0x0000009c009f7202 */ /* 0x000fe40000000f00 */
.L_x_5772:
[----:B------:R-:W-:Y:S05]  /*10880*/  BSYNC B3 ;  /* 0x0000000000037941 */ /* 0x000fea0003800000 */
.L_x_5770:
        /* <DEDUP_REMOVED lines=16> */
.L_x_5776:
[----:B------:R-:W-:Y:S05]  /*10990*/  BSYNC B4 ;  /* 0x0000000000047941 */ /* 0x000fea0003800000 */
.L_x_5775:
        /* <DEDUP_REMOVED lines=44> */
.L_x_5774:
[----:B------:R-:W-:Y:S05]  /*10c60*/  BSYNC B3 ;  /* 0x0000000000037941 */ /* 0x000fea0003800000 */
.L_x_5773:
        /* <DEDUP_REMOVED lines=11> */
.L_x_5769:
[----:B------:R-:W-:Y:S05]  /*10d20*/  BSYNC B2 ;  /* 0x0000000000027941 */ /* 0x000fea0003800000 */
.L_x_5767:
[----:B------:R-:W-:Y:S02]  /*10d30*/  MOV R161, 0x10 ;  /* 0x0000001000a17802 */ /* 0x000fe40000000f00 */
[----:B------:R-:W-:Y:S02]  /*10d40*/  F2FP.PACK_AB R47, R140, R139 ;  /* 0x0000008b8c2f723e */ /* 0x000fe400000000ff */
        /* <DEDUP_REMOVED lines=26> */
.L_x_5696:
[----:B------:R-:W-:Y:S05]  /*10ef0*/  BSYNC B1 ;  /* 0x0000000000017941 */ /* 0x000fea0003800000 */
.L_x_5695:
[----:B0-----:R-:W-:Y:S01]  /*10f00*/  FADD.FTZ R44, RZ, R128 ;  /* 0x00000080ff2c7221 */ /* 0x001fe20000010000 */
[C---:B------:R-:W-:Y:S02]  /*10f10*/  ISETP.GT.U32.AND P2, PT, R30.reuse, 0x3f, PT ;  /* 0x0000003f1e00780c */ /* 0x040fe40003f44070 */
[C---:B------:R-:W-:Y:S01]  /*10f20*/  ISETP.GT.U32.AND P3, PT, R30.reuse, 0x5f, PT ;  /* 0x0000005f1e00780c */ /* 0x040fe20003f64070 */
        /* <DEDUP_REMOVED lines=45> */
.L_x_5791:
        /* <DEDUP_REMOVED lines=101> */
.L_x_5792:
[C---:B------:R-:W-:Y:S01]  /*11850*/  @!P6 LEA R46, P2, R28.reuse, c[0x0][0x1a0], 0x2 ;  /* 0x000068001c2eea11 */ /* 0x040fe200078410ff */
        /* <DEDUP_REMOVED lines=18> */
[----:B------:R-:W-:-:S03]  /*11980*/  LOP3.LUT R153, R153, 0x1f, RZ, 0xc0, !PT ;  /* 0x0000001f99997812 */ /* 0x000fc600078ec0ff */
[----:B------:R-:W-:-:S05]  /*11990*/  IMAD R155, R155, c[0x0][0x168], RZ ;  /* 0x00005a009b9b7a24 */ /* 0x000fca00078e02ff */
[----:B0-----:R-:W-:-:S04]  /*119a0*/  SHF.R.S32.HI R44, RZ, 0x1f, R155 ;  /* 0x0000001fff2c7819 */ /* 0x001fc8000001149b */
        /* <DEDUP_REMOVED lines=12> */
[----:B------:R-:W-:Y:S01]  /*11a70*/  F2FP.PACK_AB R44, R45, R44 ;  /* 0x0000002c2d2c723e */ /* 0x000fe200000000ff */
[--C-:B------:R-:W-:Y:S02]  /*11a80*/  FADD.FTZ R45, R121, -R155.reuse ;  /* 0x8000009b792d7221 */ /* 0x100fe40000010000 */
[----:B------:R-:W-:-:S02]  /*11a90*/  FADD.FTZ R160, R124, -R155 ;  /* 0x8000009b7ca07221 */ /* 0x000fc40000010000 */
[C---:B------:R-:W-:Y:S02]  /*11aa0*/  FMUL.FTZ R46, R157.reuse, R46 ;  /* 0x0000002e9d2e7220 */ /* 0x040fe40000410000 */
[----:B------:R-:W-:Y:S02]  /*11ab0*/  FMUL.FTZ R158, R157, R158 ;  /* 0x0000009e9d9e7220 */ /* 0x000fe40000410000 */
[--C-:B------:R-:W-:Y:S02]  /*11ac0*/  FADD.FTZ R162, R123, -R155.reuse ;  /* 0x8000009b7ba27221 */ /* 0x100fe40000010000 */
[----:B------:R-:W-:Y:S02]  /*11ad0*/  FADD.FTZ R164, R122, -R155 ;  /* 0x8000009b7aa47221 */ /* 0x000fe40000010000 */
[C---:B------:R-:W-:Y:S02]  /*11ae0*/  FMUL.FTZ R159, R157.reuse, R45 ;  /* 0x0000002d9d9f7220 */ /* 0x040fe40000410000 */
[----:B------:R-:W-:-:S02]  /*11af0*/  FMUL.FTZ R160, R157, R160 ;  /* 0x000000a09da07220 */ /* 0x000fc40000410000 */
[----:B------:R-:W-:Y:S02]  /*11b00*/  FMUL.FTZ R162, R157, R162 ;  /* 0x000000a29da27220 */ /* 0x000fe40000410000 */
[----:B------:R-:W-:Y:S02]  /*11b10*/  FFMA.FTZ R45, R27, R46, R18 ;  /* 0x0000002e1b2d7223 */ /* 0x000fe40000010012 */
[----:B------:R-:W-:Y:S02]  /*11b20*/  FFMA.FTZ R158, R24, R158, R17 ;  /* 0x0000009e189e7223 */ /* 0x000fe40000010011 */
[----:B------:R-:W-:Y:S02]  /*11b30*/  FMUL.FTZ R164, R157, R164 ;  /* 0x000000a49da47220 */ /* 0x000fe40000410000 */
[----:B------:R-:W-:Y:S01]  /*11b40*/  FFMA.FTZ R46, R25, R160, R16 ;  /* 0x000000a0192e7223 */ /* 0x000fe20000010010 */
[----:B------:R-:W-:Y:S01]  /*11b50*/  F2FP.PACK_AB R45, R158, R45 ;  /* 0x0000002d9e2d723e */ /* 0x000fe200000000ff */
[----:B------:R-:W-:Y:S01]  /*11b60*/  FFMA.FTZ R47, R22, R162, R15 ;  /* 0x000000a2162f7223 */ /* 0x000fe2000001000f */
[----:B------:R-:W-:Y:S01]  /*11b70*/  MOV R158, 0x10 ;  /* 0x00000010009e7802 */ /* 0x000fe20000000f00 */
[----:B------:R-:W-:-:S02]  /*11b80*/  FFMA.FTZ R164, R23, R164, R14 ;  /* 0x000000a417a47223 */ /* 0x000fc4000001000e */
[----:B------:R-:W-:Y:S01]  /*11b90*/  FFMA.FTZ R159, R21, R159, R12 ;  /* 0x0000009f159f7223 */ /* 0x000fe2000001000c */
[----:B------:R-:W-:-:S04]  /*11ba0*/  F2FP.PACK_AB R46, R47, R46 ;  /* 0x0000002e2f2e723e */ /* 0x000fc800000000ff */
[----:B------:R-:W-:Y:S01]  /*11bb0*/  F2FP.PACK_AB R47, R159, R164 ;  /* 0x000000a49f2f723e */ /* 0x000fe200000000ff */
[C---:B------:R-:W-:Y:S01]  /*11bc0*/  IMAD.WIDE.U32 R158, R153.reuse, R158, c[0x0][0x208] ;  /* 0x00008200999e7625 */ /* 0x040fe200078e009e */
[----:B------:R-:W-:-:S04]  /*11bd0*/  IADD3 R153, R153, 0x20, RZ ;  /* 0x0000002099997810 */ /* 0x000fc80007ffe0ff */
[----:B------:R0:W-:Y:S03]  /*11be0*/  STG.E.128 [R158.64], R44 ;  /* 0x0000002c9e007986 */ /* 0x0001e6000c101d06 */
.L_x_5782:
[----:B------:R-:W-:Y:S05]  /*11bf0*/  BSYNC B2 ;  /* 0x0000000000027941 */ /* 0x000fea0003800000 */
.L_x_5781:
        /* <DEDUP_REMOVED lines=11> */
[----:B------:R-:W-:Y:S01]  /*11cb0*/  F2FP.PACK_AB R44, R45, R44 ;  /* 0x0000002c2d2c723e */ /* 0x000fe200000000ff */
        /* <DEDUP_REMOVED lines=23> */
.L_x_5784:
[----:B------:R-:W-:Y:S05]  /*11e30*/  BSYNC B2 ;  /* 0x0000000000027941 */ /* 0x000fea0003800000 */
.L_x_5783:
        /* <DEDUP_REMOVED lines=20> */
[----:B------:R-:W-:Y:S01]  /*11f80*/  F2FP.PACK_AB R45, R158, R45 ;  /* 0x0000002d9e2d723e */ /* 0x000fe200000000ff */
        /* <DEDUP_REMOVED lines=9> */
[----:B------:R-:W-:-:S04]  /*12020*/  F2FP.PACK_AB R46, R47, R46 ;  /* 0x0000002e2f2e723e */ /* 0x000fc800000000ff */
[----:B------:R-:W-:Y:S01]  /*12030*/  F2FP.PACK_AB R47, R159, R164 ;  /* 0x000000a49f2f723e */ /* 0x000fe200000000ff */
[C---:B------:R-:W-:Y:S01]  /*12040*/  IMAD.WIDE.U32 R158, R153.reuse, R158, c[0x0][0x208] ;  /* 0x00008200999e7625 */ /* 0x040fe200078e009e */
[----:B------:R-:W-:-:S04]  /*12050*/  IADD3 R153, R153, 0x20, RZ ;  /* 0x0000002099997810 */ /* 0x000fc80007ffe0ff */
[----:B------:R0:W-:Y:S03]  /*12060*/  STG.E.128 [R158.64], R44 ;  /* 0x0000002c9e007986 */ /* 0x0001e6000c101d06 */
.L_x_5786:
[----:B------:R-:W-:Y:S05]  /*12070*/  BSYNC B2 ;  /* 0x0000000000027941 */ /* 0x000fea0003800000 */
.L_x_5785:
        /* <DEDUP_REMOVED lines=16> */
[----:B------:R-:W-:Y:S02]  /*12180*/  FMUL.FTZ R158, R157, R158 ;  /* 0x0000009e9d9e7220 */ /* 0x000fe40000410000 */
        /* <DEDUP_REMOVED lines=18> */
.L_x_5788:
[----:B------:R-:W-:Y:S05]  /*122b0*/  BSYNC B2 ;  /* 0x0000000000027941 */ /* 0x000fea0003800000 */
.L_x_5787:
        /* <DEDUP_REMOVED lines=17> */
[----:B------:R-:W-:Y:S02]  /*123d0*/  FMUL.FTZ R46, R157, R46 ;  /* 0x0000002e9d2e7220 */ /* 0x000fe40000410000 */
        /* <DEDUP_REMOVED lines=8> */
[----:B------:R-:W-:-:S02]  /*12460*/  MOV R158, 0x10 ;  /* 0x00000010009e7802 */ /* 0x000fc40000000f00 */
[----:B------:R-:W-:Y:S02]  /*12470*/  F2FP.PACK_AB R46, R159, R46 ;  /* 0x0000002e9f2e723e */ /* 0x000fe400000000ff */
[----:B------:R-:W-:Y:S01]  /*12480*/  F2FP.PACK_AB R47, R164, R47 ;  /* 0x0000002fa42f723e */ /* 0x000fe200000000ff */
[----:B------:R-:W-:Y:S01]  /*12490*/  IMAD.WIDE.U32 R158, R153, R158, c[0x0][0x208] ;  /* 0x00008200999e7625 */ /* 0x000fe200078e009e */
[----:B------:R-:W-:-:S05]  /*124a0*/  F2FP.PACK_AB R44, R44, R157 ;  /* 0x0000009d2c2c723e */ /* 0x000fca00000000ff */
[----:B------:R0:W-:Y:S02]  /*124b0*/  STG.E.128 [R158.64], R44 ;  /* 0x0000002c9e007986 */ /* 0x0001e4000c101d06 */
.L_x_5780:
[----:B------:R-:W-:Y:S05]  /*124c0*/  BSYNC B1 ;  /* 0x0000000000017941 */ /* 0x000fea0003800000 */
.L_x_5779:
[----:B0-----:R-:W-:-:S05]  /*124d0*/  IMAD.MOV.U32 R45, RZ, RZ, c[0x0][0x160] ;  /* 0x00005800ff2d7624 */ /* 0x001fca00078e00ff */
[----:B------:R-:W-:-:S04]  /*124e0*/  LEA R28, R45, R28, 0x2 ;  /* 0x0000001c2d1c7211 */ /* 0x000fc800078e10ff */
[----:B------:R-:W-:-:S13]  /*124f0*/  ISETP.GE.AND P2, PT, R28, c[0x0][0x164], PT ;  /* 0x000059001c007a0c */ /* 0x000fda0003f46270 */
[----:B------:R-:W-:Y:S01]  /*12500*/  @P2 CALL.REL.NOINC `(.L_x_5789) ;  /* 0x0000001000002944 */ /* 0x000fe20003c00000 */
[----:B------:R-:W-:Y:S05]  /*12510*/  BRA `(.L_x_5790) ;  /* 0xfffeeac000007947 */ /* 0x000fea000383ffff */
.L_x_5789:
[----:B------:R-:W-:Y:S05]  /*12520*/  BSYNC B0 ;  /* 0x0000000000007941 */ /* 0x000fea0003800000 */
.L_x_5358:
[----:B------:R-:W-:Y:S05]  /*12530*/  EXIT ;  /* 0x000000000000794d */ /* 0x000fea0003800000 */
.L_x_5777:
[----:B------:R-:W-:Y:S01]  /*12540*/  HFMA2.MMA R158, -RZ, RZ, 0, 1.847743988037109375e-06 ;  /* 0x0000001fff9e7435 */ /* 0x000fe200000001ff */
[----:B------:R-:W-:Y:S01]  /*12550*/  IMAD.MOV.U32 R160, RZ, RZ, 0x1 ;  /* 0x00000001ffa07424 */ /* 0x000fe200078e00ff */
[----:B------:R-:W-:Y:S01]  /*12560*/  MOV R44, 0x12590 ;  /* 0x00012590002c7802 */ /* 0x000fe20000000f00 */
[----:B------:R-:W-:-:S03]  /*12570*/  IMAD.MOV.U32 R161, RZ, RZ, -0x1 ;  /* 0xffffffffffa17424 */ /* 0x000fc600078e00ff */
[----:B-----5:R-:W-:Y:S05]  /*12580*/  CALL.REL.NOINC `($__internal_26_$__cuda_sm70_shflsync_bfly_p) ;  /* 0x000008c000007944 */ /* 0x020fea0003c00000 */
[----:B01----:R-:W-:Y:S05]  /*12590*/  BRA `(.L_x_5791) ;  /* 0xffffec6000007947 */ /* 0x003fea000383ffff */
.L_x_5778:
[----:B------:R-:W-:Y:S01]  /*125a0*/  HFMA2.MMA R158, -RZ, RZ, 0, 1.847743988037109375e-06 ;  /* 0x0000001fff9e7435 */ /* 0x000fe200000001ff */
[----:B0-----:R-:W-:Y:S01]  /*125b0*/  MOV R47, R162 ;  /* 0x000000a2002f7202 */ /* 0x001fe20000000f00 */
[----:B------:R-:W-:Y:S01]  /*125c0*/  IMAD.MOV.U32 R160, RZ, RZ, 0x2 ;  /* 0x00000002ffa07424 */ /* 0x000fe200078e00ff */
[----:B------:R-:W-:Y:S01]  /*125d0*/  MOV R44, 0x12600 ;  /* 0x00012600002c7802 */ /* 0x000fe20000000f00 */
[----:B------:R-:W-:Y:S02]  /*125e0*/  IMAD.MOV.U32 R161, RZ, RZ, -0x1 ;  /* 0xffffffffffa17424 */ /* 0x000fe400078e00ff */
[----:B-----5:R-:W-:Y:S05]  /*125f0*/  CALL.REL.NOINC `($__internal_26_$__cuda_sm70_shflsync_bfly_p) ;  /* 0x0000085000007944 */ /* 0x020fea0003c00000 */
[----:B01----:R-:W-:Y:S01]  /*12600*/  FADD.FTZ R47, R162, R161 ;  /* 0x000000a1a22f7221 */ /* 0x003fe20000010000 */
[----:B------:R-:W-:Y:S01]  /*12610*/  MOV R160, 0x4 ;  /* 0x0000000400a07802 */ /* 0x000fe20000000f00 */
[----:B------:R-:W-:Y:S01]  /*12620*/  IMAD.MOV.U32 R158, RZ, RZ, 0x1f ;  /* 0x0000001fff9e7424 */ /* 0x000fe200078e00ff */
[----:B------:R-:W-:-:S02]  /*12630*/  MOV R161, 0xffffffff ;  /* 0xffffffff00a17802 */ /* 0x000fc40000000f00 */
[----:B------:R-:W-:Y:S02]  /*12640*/  MOV R44, 0x12660 ;  /* 0x00012660002c7802 */ /* 0x000fe40000000f00 */
[----:B------:R-:W-:Y:S05]  /*12650*/  CALL.REL.NOINC `($__internal_26_$__cuda_sm70_shflsync_bfly_p) ;  /* 0x000007f000007944 */ /* 0x000fea0003c00000 */
[----:B0-----:R-:W-:Y:S01]  /*12660*/  HFMA2.MMA R158, -RZ, RZ, 0, 1.847743988037109375e-06 ;  /* 0x0000001fff9e7435 */ /* 0x001fe200000001ff */
[----:B-1----:R-:W-:Y:S01]  /*12670*/  FADD.FTZ R47, R47, R161 ;  /* 0x000000a12f2f7221 */ /* 0x002fe20000010000 */
[----:B------:R-:W-:Y:S01]  /*12680*/  MOV R44, 0x126c0 ;  /* 0x000126c0002c7802 */ /* 0x000fe20000000f00 */
[----:B------:R-:W-:Y:S02]  /*12690*/  IMAD.MOV.U32 R160, RZ, RZ, 0x8 ;  /* 0x00000008ffa07424 */ /* 0x000fe400078e00ff */
[----:B------:R-:W-:Y:S02]  /*126a0*/  IMAD.MOV.U32 R161, RZ, RZ, -0x1 ;  /* 0xffffffffffa17424 */ /* 0x000fe400078e00ff */
[----:B------:R-:W-:Y:S05]  /*126b0*/  CALL.REL.NOINC `($__internal_26_$__cuda_sm70_shflsync_bfly_p) ;  /* 0x0000079000007944 */ /* 0x000fea0003c00000 */
[----:B01----:R-:W-:Y:S01]  /*126c0*/  FADD.FTZ R47, R47, R161 ;  /* 0x000000a12f2f7221 */ /* 0x003fe20000010000 */
[----:B------:R-:W-:Y:S01]  /*126d0*/  MOV R160, 0x10 ;  /* 0x0000001000a07802 */ /* 0x000fe20000000f00 */
[----:B------:R-:W-:Y:S01]  /*126e0*/  IMAD.MOV.U32 R158, RZ, RZ, 0x1f ;  /* 0x0000001fff9e7424 */ /* 0x000fe200078e00ff */
[----:B------:R-:W-:Y:S02]  /*126f0*/  MOV R161, 0xffffffff ;  /* 0xffffffff00a17802 */ /* 0x000fe40000000f00 */
[----:B------:R-:W-:-:S02]  /*12700*/  MOV R44, 0x12720 ;  /* 0x00012720002c7802 */ /* 0x000fc40000000f00 */
[----:B------:R-:W-:Y:S05]  /*12710*/  CALL.REL.NOINC `($__internal_26_$__cuda_sm70_shflsync_bfly_p) ;  /* 0x0000073000007944 */ /* 0x000fea0003c00000 */
[----:B-1----:R-:W-:Y:S01]  /*12720*/  FADD.FTZ R159, R47, R161 ;  /* 0x000000a12f9f7221 */ /* 0x002fe20000010000 */
[----:B0-----:R-:W-:Y:S01]  /*12730*/  HFMA2.MMA R158, -RZ, RZ, 0, 1.847743988037109375e-06 ;  /* 0x0000001fff9e7435 */ /* 0x001fe200000001ff */
[----:B------:R-:W-:-:S02]  /*12740*/  IMAD.MOV.U32 R160, RZ, RZ, 0x1 ;  /* 0x00000001ffa07424 */ /* 0x000fc400078e00ff */
[----:B------:R-:W-:Y:S02]  /*12750*/  FMUL.FTZ R159, R159, c[0x0][0x1e0] ;  /* 0x000078009f9f7a20 */ /* 0x000fe40000410000 */
[----:B------:R-:W-:Y:S02]  /*12760*/  IMAD.MOV.U32 R161, RZ, RZ, -0x1 ;  /* 0xffffffffffa17424 */ /* 0x000fe400078e00ff */
[--C-:B------:R-:W-:Y:S02]  /*12770*/  FADD.FTZ R44, R128, -R159.reuse ;  /* 0x8000009f802c7221 */ /* 0x100fe40000010000 */
[----:B------:R-:W-:Y:S02]  /*12780*/  FADD.FTZ R45, R127, -R159 ;  /* 0x8000009f7f2d7221 */ /* 0x000fe40000010000 */
[----:B------:R-:W-:-:S04]  /*12790*/  FFMA.FTZ R44, R44, R44, RZ ;  /* 0x0000002c2c2c7223 */ /* 0x000fc800000100ff */
        /* <DEDUP_REMOVED lines=78> */
[----:B------:R-:W-:-:S04]  /*12c80*/  MOV R44, 0x12cb0 ;  /* 0x00012cb0002c7802 */ /* 0x000fc80000000f00 */
[----:B------:R-:W-:Y:S02]  /*12c90*/  MOV R47, R46 ;  /* 0x0000002e002f7202 */ /* 0x000fe40000000f00 */
        /* <DEDUP_REMOVED lines=13> */
[----:B0-----:R-:W-:Y:S01]  /*12d70*/  HFMA2.MMA R158, -RZ, RZ, 0, 1.847743988037109375e-06 ;  /* 0x0000001fff9e7435 */ /* 0x001fe200000001ff */
[----:B-1----:R-:W-:Y:S01]  /*12d80*/  FADD.FTZ R47, R47, R161 ;  /* 0x000000a12f2f7221 */ /* 0x002fe20000010000 */
[----:B------:R-:W-:Y:S01]  /*12d90*/  MOV R44, 0x12dd0 ;  /* 0x00012dd0002c7802 */ /* 0x000fe20000000f00 */
[----:B------:R-:W-:-:S02]  /*12da0*/  IMAD.MOV.U32 R160, RZ, RZ, 0x8 ;  /* 0x00000008ffa07424 */ /* 0x000fc400078e00ff */
[----:B------:R-:W-:Y:S02]  /*12db0*/  IMAD.MOV.U32 R161, RZ, RZ, -0x1 ;  /* 0xffffffffffa17424 */ /* 0x000fe400078e00ff */
[----:B------:R-:W-:Y:S05]  /*12dc0*/  CALL.REL.NOINC `($__internal_26_$__cuda_sm70_shflsync_bfly_p) ;  /* 0x0000008000007944 */ /* 0x000fea0003c00000 */
[----:B-1----:R-:W-:Y:S01]  /*12dd0*/  FADD.FTZ R162, R47, R161 ;  /* 0x000000a12fa27221 */ /* 0x002fe20000010000 */
[----:B0-----:R-:W-:Y:S01]  /*12de0*/  MOV R160, 0x10 ;  /* 0x0000001000a07802 */ /* 0x001fe20000000f00 */
[----:B------:R-:W-:Y:S01]  /*12df0*/  IMAD.MOV.U32 R158, RZ, RZ, 0x1f ;  /* 0x0000001fff9e7424 */ /* 0x000fe200078e00ff */
[----:B------:R-:W-:Y:S01]  /*12e00*/  MOV R161, 0xffffffff ;  /* 0xffffffff00a17802 */ /* 0x000fe20000000f00 */
[----:B------:R-:W-:Y:S01]  /*12e10*/  IMAD.MOV.U32 R47, RZ, RZ, R162 ;  /* 0x000000ffff2f7224 */ /* 0x000fe200078e00a2 */
[----:B------:R-:W-:Y:S02]  /*12e20*/  MOV R44, 0x12e40 ;  /* 0x00012e40002c7802 */ /* 0x000fe40000000f00 */
[----:B------:R-:W-:Y:S05]  /*12e30*/  CALL.REL.NOINC `($__internal_26_$__cuda_sm70_shflsync_bfly_p) ;  /* 0x0000001000007944 */ /* 0x000fea0003c00000 */
[----:B01----:R-:W-:Y:S05]  /*12e40*/  BRA `(.L_x_5792) ;  /* 0xffffea0000007947 */ /* 0x003fea000383ffff */
        .weak           $__internal_26_$__cuda_sm70_shflsync_bfly_p
        .type           $__internal_26_$__cuda_sm70_shflsync_bfly_p,@function
        .size           $__internal_26_$__cuda_sm70_shflsync_bfly_p,(.L_x_36114 - $__internal_26_$__cuda_sm70_shflsync_bfly_p)
$__internal_26_$__cuda_sm70_shflsync_bfly_p:
[----:B------:R-:W-:Y:S01]  /*12e50*/  HFMA2.MMA R45, -RZ, RZ, 0, 0 ;  /* 0x00000000ff2d7435 */ /* 0x000fe200000001ff */
[----:B------:R-:W-:Y:S04]  /*12e60*/  WARPSYNC R161 ;  /* 0x000000a100007348 */ /* 0x000fe80003800000 */
[----:B------:R0:W1:Y:S01]  /*12e70*/  SHFL.BFLY PT, R161, R47, R160, R158 ;  /* 0x0c0000a02fa17389 */ /* 0x00006200000e009e */
[----:B------:R-:W-:Y:S05]  /*12e80*/  RET.REL.NODEC R44 `(_ZN10layer_norm13ln_fwd_kernelINS_13Kernel_traitsI6__halfS2_S2_S2_fjLj1280ELj1ELj4ELj1ELj16ENS_18Kernel_traits_baseILj1280ES2_S2_S2_S2_fjLj128EEEEELb1ELb0ELb1ELb0EEEvNS_9FwdParamsE) ;  /* 0xfffed1702c007950 */ /* 0x000fea0003c3ffff */
.L_x_5793:
        /* <DEDUP_REMOVED lines=15> */
.L_x_36114:


//--------------------- .text._ZN10layer_norm13ln_fwd_kernelINS_13Kernel_traitsI6__halfS2_S2_S2_fjLj1280ELj1ELj4ELj1ELj16ENS_18Kernel_traits_baseILj1280ES2_S2_S2_S2_fjLj128EEEEELb1ELb0ELb1ELb1EEEvNS_9FwdParamsE --------------------------
	.section	.text._ZN10layer_norm13ln_fwd_kernelINS_13Kernel_traitsI6__halfS2_S2_S2_fjLj1280ELj1ELj4ELj1ELj16ENS_18Kernel_traits_baseILj1280ES2_S2_S2_S2_fjLj128EEEEELb1ELb0ELb1ELb1EEEvNS_9FwdParamsE,"ax",@progbits
	.sectioninfo	@"SHI_REGISTERS=167"
	.align	128
        .global         _ZN10layer_norm13ln_fwd_kernelINS_13Kernel_traitsI6__halfS2_S2_S2_fjLj1280ELj1ELj4ELj1ELj16ENS_18Kernel_traits_baseILj1280ES2_S2_S2_S2_fjLj128EEEEELb1ELb0ELb1ELb1EEEvNS_9FwdParamsE
        .type           _ZN10layer_norm13ln_fwd_kernelINS_13Kernel_traitsI6__halfS2_S2_S2_fjLj1280ELj1ELj4ELj1ELj16ENS_18Kernel_traits_baseILj1280ES2_S2_S2_S2_fjLj128EEEEELb1ELb0ELb1ELb1EEEvNS_9FwdParamsE,@function
        .size           _ZN10layer_norm13ln_fwd_kernelINS_13Kernel_traitsI6__halfS2_S2_S2_fjLj1280ELj1ELj4ELj1ELj16ENS_18Kernel_traits_baseILj1280ES2_S2_S2_S2_fjLj128EEEEELb1ELb0ELb1ELb1EEEvNS_9FwdParamsE,(.L_x_36115 - _ZN10layer_norm13ln_fwd_kernelINS_13Kernel_traitsI6__halfS2_S2_S2_fjLj1280ELj1ELj4ELj1ELj16ENS_18Kernel_traits_baseILj1280ES2_S2_S2_S2_fjLj128EEEEELb1ELb0ELb1ELb1EEEvNS_9FwdParamsE)
        .other          _ZN10layer_norm13ln_fwd_kernelINS_13Kernel_traitsI6__halfS2_S2_S2_fjLj1280ELj1ELj4ELj1ELj16ENS_18Kernel_traits_baseILj1280ES2_S2_S2_S2_fjLj128EEEEELb1ELb0ELb1ELb1EEEvNS_9FwdParamsE,@"STO_CUDA_ENTRY STV_DEFAULT"
_ZN10layer_norm13ln_fwd_kernelINS_13Kernel_traitsI6__halfS2_S2_S2_fjLj1280ELj1ELj4ELj1ELj16ENS_18Kernel_traits_baseILj1280ES2_S2_S2_S2_fjLj128EEEEELb1ELb0ELb1ELb1EEEvNS_9FwdParamsE:
.text._ZN10layer_norm13ln_fwd_kernelINS_13Kernel_traitsI6__halfS2_S2_S2_fjLj1280ELj1ELj4ELj1ELj16ENS_18Kernel_traits_baseILj1280ES2_S2_S2_S2_fjLj128EEEEELb1ELb0ELb1ELb1EEEvNS_9FwdParamsE:
[----:B------:R-:W-:Y:S02]  /*0000*/  IMAD.MOV.U32 R1, RZ, RZ, c[0x0][0x28] ;  /* 0x00000a00ff017624 */ /* 0x000fe400078e00ff */
[----:B------:R-:W-:Y:S01]  /*0010*/  ULDC.U8 UR4, c[0x0][0x244] ;  /* 0x0000910000047ab9 */ /* 0x000fe20000000000 */
[----:B------:R-:W-:Y:S01]  /*0020*/  IMAD.MOV.U32 R60, RZ, RZ, c[0x0][0x238] ;  /* 0x00008e00ff3c7624 */ /* 0x000fe200078e00ff */
[----:B------:R-:W-:Y:S01]  /*0030*/  ISETP.NE.AND P0, PT, RZ, UR4, PT ;  /* 0x00000004ff007c0c */ /* 0x000fe2000bf05270 */
[----:B------:R-:W-:Y:S01]  /*0040*/  ULDC.64 UR4, c[0x0][0x230] ;  /* 0x00008c0000047ab9 */ /* 0x000fe20000000a00 */
[----:B------:R-:W-:Y:S01]  /*0050*/  IMAD.MOV.U32 R61, RZ, RZ, c[0x0][0x23c] ;  /* 0x00008f00ff3d7624 */ /* 0x000fe200078e00ff */
[----:B------:R-:W-:Y:S01]  /*0060*/  MOV R3, UR5 ;  /* 0x0000000500037c02 */ /* 0x000fe20008000f00 */
[----:B------:R-:W-:Y:S01]  /*0070*/  IMAD.U32 R2, RZ, RZ, UR4 ;  /* 0x00000004ff027e24 */ /* 0x000fe2000f8e00ff */
[----:B------:R-:W-:-:S08]  /*0080*/  ULDC.64 UR6, c[0x0][0x118] ;  /* 0x0000460000067ab9 */ /* 0x000fd00000000a00 */
[----:B------:R-:W-:Y:S01]  /*0090*/  @P0 MOV R4, R60 ;  /* 0x0000003c00040202 */ /* 0x000fe20000000f00 */
[----:B------:R-:W-:Y:S01]  /*00a0*/  @P0 IMAD.MOV.U32 R5, RZ, RZ, R61 ;  /* 0x000000ffff050224 */ /* 0x000fe200078e003d */
[----:B------:R-:W2:Y:S05]  /*00b0*/  @P0 LDG.E.64 R2, [R2.64] ;  /* 0x0000000602020981 */ /* 0x000eaa000c1e1b00 */
[----:B------:R-:W3:Y:S04]  /*00c0*/  @P0 LDG.E.64 R4, [R4.64] ;  /* 0x0000000604040981 */ /* 0x000ee8000c1e1b00 */
[----:B------:R-:W0:Y:S04]  /*00d0*/  S2R R21, SR_TID.X ;  /* 0x0000000000157919 */ /* 0x000e280000002100 */
[----:B------:R-:W1:Y:S01]  /*00e0*/  S2R R22, SR_CTAID.X ;  /* 0x0000000000167919 */ /* 0x000e620000002500 */
[----:B0-----:R-:W-:Y:S01]  /*00f0*/  SHF.L.U32 R0, R21, 0x4, RZ ;  /* 0x0000000415007819 */ /* 0x001fe200000006ff */
[----:B-1----:R-:W-:-:S03]  /*0100*/  IMAD R90, R22, c[0x0][0x0], R21 ;  /* 0x00000000165a7a24 */ /* 0x002fc600078e0215 */
[----:B------:R-:W-:Y:S01]  /*0110*/  LOP3.LUT R23, R0, 0x1f0, RZ, 0xc0, !PT ;  /* 0x000001f000177812 */ /* 0x000fe200078ec0ff */
[----:B------:R-:W-:Y:S01]  /*0120*/  IMAD.WIDE.U32 R6, R90, -0x326172a9, RZ ;  /* 0xcd9e8d575a067825 */ /* 0x000fe200078e00ff */
[----:B------:R-:W-:-:S05]  /*0130*/  SHF.R.U32.HI R0, RZ, 0x5, R21 ;  /* 0x00000005ff007819 */ /* 0x000fca0000011615 */
[----:B------:R-:W-:Y:S01]  /*0140*/  IMAD R0, R22, 0x4, R0 ;  /* 0x0000000416007824 */ /* 0x000fe200078e0200 */
[----:B--2---:R0:W1:Y:S01]  /*0150*/  @P0 R2UR UR4, R2 ;  /* 0x00000000020403c2 */ /* 0x00406200000e0000 */
[----:B---3--:R-:W-:-:S07]  /*0160*/  @P0 IADD3 R60, P1, R4, c[0x0][0x240], RZ ;  /* 0x00009000043c0a10 */ /* 0x008fce0007f3e0ff */
[----:B------:R2:W3:Y:S01]  /*0170*/  @P0 R2UR UR5, R3 ;  /* 0x00000000030503c2 */ /* 0x0004e200000e0000 */
[----:B------:R-:W-:Y:S01]  /*0180*/  @P0 IMAD.X R61, RZ, RZ, R5, P1 ;  /* 0x000000ffff3d0224 */ /* 0x000fe200008e0605 */
[----:B------:R-:W-:Y:S02]  /*0190*/  ISETP.NE.U32.AND P0, PT, RZ, c[0x0][0x218], PT ;  /* 0x00008600ff007a0c */ /* 0x000fe40003f05070 */
[----:B0-----:R-:W-:Y:S02]  /*01a0*/  IADD3 R2, P1, R23, c[0x0][0x218], RZ ;  /* 0x0000860017027a10 */ /* 0x001fe40007f3e0ff */
[--C-:B------:R-:W-:Y:S02]  /*01b0*/  SHF.R.U64 R91, R60, 0x2, R61.reuse ;  /* 0x000000023c5b7819 */ /* 0x100fe4000000123d */
[----:B------:R-:W-:Y:S01]  /*01c0*/  SHF.R.U32.HI R92, RZ, 0x2, R61 ;  /* 0x00000002ff5c7819 */ /* 0x000fe2000001163d */
[----:B--2---:R-:W-:Y:S01]  /*01d0*/  IMAD.X R3, RZ, RZ, c[0x0][0x21c], P1 ;  /* 0x00008700ff037624 */ /* 0x004fe200008e06ff */
[----:B------:R-:W-:Y:S01]  /*01e0*/  ISETP.NE.AND.EX P0, PT, RZ, c[0x0][0x21c], PT, P0 ;  /* 0x00008700ff007a0c */ /* 0x000fe20003f05300 */
[----:B------:R-:W-:Y:S01]  /*01f0*/  IMAD.WIDE.U32 R4, R91, -0x2daee0ad, RZ ;  /* 0xd2511f535b047825 */ /* 0x000fe200078e00ff */
[----:B-1----:R-:W-:Y:S01]  /*0200*/  LOP3.LUT R12, R7, UR4, R92, 0x96, !PT ;  /* 0x00000004070c7c12 */ /* 0x002fe2000f8e965c */
[----:B------:R-:W-:-:S02]  /*0210*/  UIADD3 UR9, UR4, -0x61c88647, URZ ;  /* 0x9e3779b904097890 */ /* 0x000fc4000fffe03f */
[----:B------:R-:W-:Y:S02]  /*0220*/  UIADD3 UR11, UR4, 0x3c6ef372, URZ ;  /* 0x3c6ef372040b7890 */ /* 0x000fe4000fffe03f */
[----:B------:R-:W-:Y:S01]  /*0230*/  IMAD.WIDE.U32 R12, R12, -0x2daee0ad, RZ ;  /* 0xd2511f530c0c7825 */ /* 0x000fe200078e00ff */
[----:B---3--:R-:W-:Y:S01]  /*0240*/  LOP3.LUT R14, R5, UR5, RZ, 0x3c, !PT ;  /* 0x00000005050e7c12 */ /* 0x008fe2000f8e3cff */
        /* <DEDUP_REMOVED lines=46> */
[----:B------:R-:W-:Y:S01]  /*0530*/  IMAD.HI.U32 R5, R61, -0x326172a9, RZ ;  /* 0xcd9e8d573d057827 */ /* 0x000fe200078e00ff */
[----:B------:R-:W-:Y:S01]  /*0540*/  UIADD3 UR24, UR5, -0x24c28bd8, URZ ;  /* 0xdb3d742805187890 */ /* 0x000fe2000fffe03f */
[----:B------:R-:W-:Y:S02]  /*0550*/  IADD3 R12, P2, R23, c[0x0][0x1b0], RZ ;  /* 0x00006c00170c7a10 */ /* 0x000fe40007f5e0ff */
[----:B0-----:R-:W-:Y:S01]  /*0560*/  IMAD.HI.U32 R3, R103, -0x2daee0ad, RZ ;  /* 0xd2511f5367037827 */ /* 0x001fe200078e00ff */
[----:B------:R-:W-:Y:S02]  /*0570*/  LOP3.LUT R106, R5, UR23, R20, 0x96, !PT ;  /* 0x00000017056a7c12 */ /* 0x000fe4000f8e9614 */
[----:B------:R-:W-:Y:S02]  /*0580*/  IADD3.X R13, RZ, c[0x0][0x1b4], RZ, P2, !PT ;  /* 0x00006d00ff0d7a10 */ /* 0x000fe400017fe4ff */
[----:B------:R-:W-:Y:S01]  /*0590*/  LOP3.LUT R102, R3, UR24, R14, 0x96, !PT ;  /* 0x0000001803667c12 */ /* 0x000fe2000f8e960e */
[----:B------:R-:W-:Y:S06]  /*05a0*/  @P1 EXIT ;  /* 0x000000000000194d */ /* 0x000fec0003800000 */
[----:B-----5:R-:W-:Y:S01]  /*05b0*/  @!P0 CS2R R8, SRZ ;  /* 0x0000000000088805 */ /* 0x020fe2000001ff00 */
[----:B------:R-:W-:Y:S01]  /*05c0*/  @!P0 CS2R R52, SRZ ;  /* 0x0000000000348805 */ /* 0x000fe2000001ff00 */
[----:B------:R-:W-:Y:S01]  /*05d0*/  @!P0 CS2R R10, SRZ ;  /* 0x00000000000a8805 */ /* 0x000fe2000001ff00 */
[----:B------:R-:W-:Y:S01]  /*05e0*/  @!P0 CS2R R16, SRZ ;  /* 0x0000000000108805 */ /* 0x000fe2000001ff00 */
[----:B------:R-:W-:Y:S01]  /*05f0*/  @!P0 CS2R R18, SRZ ;  /* 0x0000000000128805 */ /* 0x000fe2000001ff00 */
[----:B------:R-:W-:Y:S01]  /*0600*/  @!P0 CS2R R24, SRZ ;  /* 0x0000000000188805 */ /* 0x000fe2000001ff00 */
[----:B------:R-:W-:Y:S01]  /*0610*/  @!P0 CS2R R26, SRZ ;  /* 0x00000000001a8805 */ /* 0x000fe2000001ff00 */
[----:B------:R-:W-:Y:S01]  /*0620*/  UIADD3 UR26, UR5, -0x695add53, URZ ;  /* 0x96a522ad051a7890 */ /* 0x000fe2000fffe03f */
[--C-:B------:R-:W-:Y:S01]  /*0630*/  HADD2.F32 R2, -RZ, R8.reuse.H0_H0 ;  /* 0x20000008ff027230 */ /* 0x100fe20000004100 */
[----:B------:R-:W-:Y:S01]  /*0640*/  @!P0 CS2R R56, SRZ ;  /* 0x0000000000388805 */ /* 0x000fe2000001ff00 */
[----:B------:R-:W-:Y:S01]  /*0650*/  HADD2.F32 R3, -RZ, R8.H1_H1 ;  /* 0x30000008ff037230 */ /* 0x000fe20000004100 */
[----:B------:R-:W-:Y:S01]  /*0660*/  @!P0 CS2R R58, SRZ ;  /* 0x00000000003a8805 */ /* 0x000fe2000001ff00 */
[--C-:B------:R-:W-:Y:S01]  /*0670*/  HADD2.F32 R4, -RZ, R9.reuse.H0_H0 ;  /* 0x20000009ff047230 */ /* 0x100fe20000004100 */
[----:B------:R-:W-:Y:S01]  /*0680*/  @!P0 CS2R R54, SRZ ;  /* 0x0000000000368805 */ /* 0x000fe2000001ff00 */
[----:B------:R-:W-:Y:S01]  /*0690*/  HADD2.F32 R5, -RZ, R9.H1_H1 ;  /* 0x30000009ff057230 */ /* 0x000fe20000004100 */
[----:B------:R-:W-:Y:S01]  /*06a0*/  UIADD3 UR25, UR4, -0x700cb87f, URZ ;  /* 0x8ff3478104197890 */ /* 0x000fe2000fffe03f */
[--C-:B------:R-:W-:Y:S01]  /*06b0*/  HADD2.F32 R82, -RZ, R52.reuse.H0_H0 ;  /* 0x20000034ff527230 */ /* 0x100fe20000004100 */
[----:B------:R-:W-:Y:S01]  /*06c0*/  IMAD R103, R103, -0x2daee0ad, RZ ;  /* 0xd2511f5367677824 */ /* 0x000fe200078e02ff */
[----:B------:R-:W-:Y:S01]  /*06d0*/  HADD2.F32 R83, -RZ, R52.H1_H1 ;  /* 0x30000034ff537230 */ /* 0x000fe20000004100 */
[----:B------:R-:W-:Y:S01]  /*06e0*/  IMAD.WIDE.U32 R106, R106, -0x2daee0ad, RZ ;  /* 0xd2511f536a6a7825 */ /* 0x000fe200078e00ff */
[----:B------:R0:W5:Y:S01]  /*06f0*/  LDG.E.128 R48, [R12.64] ;  /* 0x000000060c307981 */ /* 0x000162000c1e1d00 */
[----:B------:R-:W-:-:S02]  /*0700*/  HADD2.F32 R6, -RZ, R10.H0_H0 ;  /* 0x2000000aff067230 */ /* 0x000fc40000004100 */
[----:B------:R-:W-:Y:S01]  /*0710*/  HADD2.F32 R7, -RZ, R10.H1_H1 ;  /* 0x3000000aff077230 */ /* 0x000fe20000004100 */
[----:B------:R0:W5:Y:S01]  /*0720*/  LDG.E.128 R44, [R12.64+0x200] ;  /* 0x000200060c2c7981 */ /* 0x000162000c1e1d00 */
[--C-:B------:R-:W-:Y:S01]  /*0730*/  HADD2.F32 R8, -RZ, R11.reuse.H0_H0 ;  /* 0x2000000bff087230 */ /* 0x100fe20000004100 */
[----:B------:R-:W-:Y:S01]  /*0740*/  IMAD R52, R61, -0x326172a9, RZ ;  /* 0xcd9e8d573d347824 */ /* 0x000fe200078e02ff */
[----:B------:R-:W-:Y:S01]  /*0750*/  HADD2.F32 R9, -RZ, R11.H1_H1 ;  /* 0x3000000bff097230 */ /* 0x000fe20000004100 */
[----:B------:R0:W5:Y:S01]  /*0760*/  LDG.E.128 R40, [R12.64+0x400] ;  /* 0x000400060c287981 */ /* 0x000162000c1e1d00 */
[----:B------:R-:W-:Y:S01]  /*0770*/  IMAD.HI.U32 R101, R102, -0x326172a9, RZ ;  /* 0xcd9e8d5766657827 */ /* 0x000fe200078e00ff */
[--C-:B------:R-:W-:Y:S02]  /*0780*/  HADD2.F32 R10, -RZ, R16.reuse.H0_H0 ;  /* 0x20000010ff0a7230 */ /* 0x100fe40000004100 */
[----:B------:R0:W5:Y:S01]  /*0790*/  LDG.E.128 R36, [R12.64+0x600] ;  /* 0x000600060c247981 */ /* 0x000162000c1e1d00 */
[----:B------:R-:W-:-:S03]  /*07a0*/  HADD2.F32 R11, -RZ, R16.H1_H1 ;  /* 0x30000010ff0b7230 */ /* 0x000fc60000004100 */
[----:B------:R0:W5:Y:S01]  /*07b0*/  LDG.E.128 R32, [R12.64+0x800] ;  /* 0x000800060c207981 */ /* 0x000162000c1e1d00 */
[--C-:B------:R-:W-:Y:S01]  /*07c0*/  HADD2.F32 R14, -RZ, R18.reuse.H0_H0 ;  /* 0x20000012ff0e7230 */ /* 0x100fe20000004100 */
[----:B------:R-:W-:Y:S01]  /*07d0*/  BSSY B0, `(.L_x_5794) ;  /* 0x0001123000007945 */ /* 0x000fe20003800000 */
[----:B------:R-:W-:Y:S01]  /*07e0*/  HADD2.F32 R15, -RZ, R18.H1_H1 ;  /* 0x30000012ff0f7230 */ /* 0x000fe20000004100 */
[----:B------:R-:W-:Y:S01]  /*07f0*/  LOP3.LUT R103, R107, UR26, R103, 0x96, !PT ;  /* 0x0000001a6b677c12 */ /* 0x000fe2000f8e9667 */
[----:B------:R-:W-:Y:S01]  /*0800*/  HADD2.F32 R16, -RZ, R19.H0_H0 ;  /* 0x20000013ff107230 */ /* 0x000fe20000004100 */
[----:B------:R-:W-:Y:S01]  /*0810*/  LOP3.LUT R101, R101, UR25, R52, 0x96, !PT ;  /* 0x0000001965657c12 */ /* 0x000fe2000f8e9634 */
[----:B------:R-:W-:Y:S01]  /*0820*/  HADD2.F32 R18, -RZ, R24.H0_H0 ;  /* 0x20000018ff127230 */ /* 0x000fe20000004100 */
[----:B------:R-:W-:Y:S01]  /*0830*/  LOP3.LUT R107, R60, 0x3, RZ, 0xc0, !PT ;  /* 0x000000033c6b7812 */ /* 0x000fe200078ec0ff */
[----:B------:R-:W-:Y:S01]  /*0840*/  HADD2.F32 R20, -RZ, R25.H0_H0 ;  /* 0x20000019ff147230 */ /* 0x000fe20000004100 */
[----:B------:R-:W-:Y:S01]  /*0850*/  IMAD R102, R102, -0x326172a9, RZ ;  /* 0xcd9e8d5766667824 */ /* 0x000fe200078e02ff */
[--C-:B0-----:R-:W-:Y:S01]  /*0860*/  HADD2.F32 R12, -RZ, R17.reuse.H0_H0 ;  /* 0x20000011ff0c7230 */ /* 0x101fe20000004100 */
[----:B------:R-:W-:Y:S01]  /*0870*/  IMAD.MOV.U32 R93, RZ, RZ, RZ ;  /* 0x000000ffff5d7224 */ /* 0x000fe200078e00ff */
[----:B------:R-:W-:Y:S01]  /*0880*/  HADD2.F32 R13, -RZ, R17.H1_H1 ;  /* 0x30000011ff0d7230 */ /* 0x000fe20000004100 */
[----:B------:R-:W-:Y:S01]  /*0890*/  ULDC.U8 UR8, c[0x0][0x1f0] ;  /* 0x00007c0000087ab9 */ /* 0x000fe20000000000 */
        /* <DEDUP_REMOVED lines=21> */
.L_x_6210:
[----:B------:R-:W-:-:S04]  /*09f0*/  IMAD.MOV.U32 R67, RZ, RZ, 0x4 ;  /* 0x00000004ff437424 */ /* 0x000fc800078e00ff */
[----:B------:R-:W-:-:S05]  /*0a00*/  IMAD.WIDE R60, R0, R67, c[0x0][0x1d0] ;  /* 0x00007400003c7625 */ /* 0x000fca00078e0243 */
[----:B------:R0:W2:Y:S01]  /*0a10*/  LDG.E R66, [R60.64] ;  /* 0x000000063c427981 */ /* 0x0000a2000c1e1900 */
[----:B------:R-:W-:Y:S01]  /*0a20*/  ISETP.NE.U32.AND P0, PT, RZ, c[0x0][0x180], PT ;  /* 0x00006000ff007a0c */ /* 0x000fe20003f05070 */
[----:B------:R-:W-:Y:S01]  /*0a30*/  IMAD R62, R0, c[0x0][0x168], RZ ;  /* 0x00005a00003e7a24 */ /* 0x000fe200078e02ff */
[----:B------:R-:W-:Y:S01]  /*0a40*/  HFMA2.MMA R121, -RZ, RZ, 0, 0 ;  /* 0x00000000ff797435 */ /* 0x000fe200000001ff */
[----:B------:R-:W0:Y:S01]  /*0a50*/  S2R R76, SR_TID.X ;  /* 0x00000000004c7919 */ /* 0x000e220000002100 */
[----:B------:R-:W-:Y:S02]  /*0a60*/  ISETP.NE.AND.EX P0, PT, RZ, c[0x0][0x184], PT, P0 ;  /* 0x00006100ff007a0c */ /* 0x000fe40003f05300 */
        /* <DEDUP_REMOVED lines=23> */
[----:B------:R-:W-:Y:S01]  /*0be0*/  IMAD.MOV.U32 R60, RZ, RZ, R107 ;  /* 0x000000ffff3c7224 */ /* 0x000fe200078e006b */
[----:B------:R-:W-:Y:S05]  /*0bf0*/  @!P0 BRA `(.L_x_5797) ;  /* 0x0000058000008947 */ /* 0x000fea0003800000 */
[----:B------:R-:W-:Y:S01]  /*0c00*/  IMAD.MOV.U32 R60, RZ, RZ, R107 ;  /* 0x000000ffff3c7224 */ /* 0x000fe200078e006b */
[----:B-----5:R-:W-:Y:S01]  /*0c10*/  HADD2.F32 R71, -RZ, R52.H0_H0 ;  /* 0x20000034ff477230 */ /* 0x020fe20000004100 */
[----:B------:R-:W-:Y:S05]  /*0c20*/  BRA `(.L_x_5797) ;  /* 0x0000055000007947 */ /* 0x000fea0003800000 */
.L_x_5796:
        /* <DEDUP_REMOVED lines=12> */
.L_x_5799:
[----:B------:R-:W-:Y:S02]  /*0cf0*/  MOV R70, R102 ;  /* 0x0000006600467202 */ /* 0x000fe40000000f00 */
.L_x_5800:
[----:B------:R-:W-:Y:S05]  /*0d00*/  BSYNC B2 ;  /* 0x0000000000027941 */ /* 0x000fea0003800000 */
.L_x_5798:
        /* <DEDUP_REMOVED lines=16> */
.L_x_5804:
[----:B------:R-:W-:Y:S05]  /*0e10*/  BSYNC B3 ;  /* 0x0000000000037941 */ /* 0x000fea0003800000 */
.L_x_5803:
        /* <DEDUP_REMOVED lines=41> */
[----:B------:R-:W-:Y:S02]  /*10b0*/  IMAD.MOV.U32 R60, RZ, RZ, RZ ;  /* 0x000000ffff3c7224 */ /* 0x000fe400078e00ff */
.L_x_5802:
[----:B------:R-:W-:Y:S05]  /*10c0*/  BSYNC B2 ;  /* 0x0000000000027941 */ /* 0x000fea0003800000 */
.L_x_5801:
        /* <DEDUP_REMOVED lines=11> */
.L_x_5797:
[----:B------:R-:W-:Y:S05]  /*1180*/  BSYNC B1 ;  /* 0x0000000000017941 */ /* 0x000fea0003800000 */
.L_x_5795:
        /* <DEDUP_REMOVED lines=8> */
.L_x_5806:
        /* <DEDUP_REMOVED lines=12> */
.L_x_5809:
[----:B------:R-:W-:Y:S02]  /*12d0*/  MOV R72, R102 ;  /* 0x0000006600487202 */ /* 0x000fe40000000f00 */
.L_x_5810:
[----:B------:R-:W-:Y:S05]  /*12e0*/  BSYNC B2 ;  /* 0x0000000000027941 */ /* 0x000fea0003800000 */
.L_x_5808:
        /* <DEDUP_REMOVED lines=16> */
.L_x_5814:
[----:B------:R-:W-:Y:S05]  /*13f0*/  BSYNC B3 ;  /* 0x0000000000037941 */ /* 0x000fea0003800000 */
.L_x_5813:
        /* <DEDUP_REMOVED lines=40> */
[----:B------:R-:W-:-:S04]  /*1680*/  LOP3.LUT R101, R103, UR25, R62, 0x96, !PT ;  /* 0x0000001967657c12 */ /* 0x000fc8000f8e963e */
[----:B------:R-:W-:Y:S02]  /*1690*/  LOP3.LUT R103, R107, UR26, R60, 0x96, !PT ;  /* 0x0000001a6b677c12 */ /* 0x000fe4000f8e963c */
.L_x_5812:
[----:B------:R-:W-:Y:S05]  /*16a0*/  BSYNC B2 ;  /* 0x0000000000027941 */ /* 0x000fea0003800000 */
.L_x_5811:
        /* <DEDUP_REMOVED lines=11> */
.L_x_5807:
[----:B------:R-:W-:Y:S05]  /*1760*/  BSYNC B1 ;  /* 0x0000000000017941 */ /* 0x000fea0003800000 */
.L_x_5805:
        /* <DEDUP_REMOVED lines=8> */
.L_x_5816:
        /* <DEDUP_REMOVED lines=12> */
.L_x_5819:
[----:B------:R-:W-:Y:S02]  /*18b0*/  MOV R68, R102 ;  /* 0x0000006600447202 */ /* 0x000fe40000000f00 */
.L_x_5820:
[----:B------:R-:W-:Y:S05]  /*18c0*/  BSYNC B2 ;  /* 0x0000000000027941 */ /* 0x000fea0003800000 */
.L_x_5818:
        /* <DEDUP_REMOVED lines=16> */
.L_x_5824:
[----:B------:R-:W-:Y:S05]  /*19d0*/  BSYNC B3 ;  /* 0x0000000000037941 */ /* 0x000fea0003800000 */
.L_x_5823:
        /* <DEDUP_REMOVED lines=41> */
[----:B------:R-:W-:Y:S02]  /*1c70*/  LOP3.LUT R103, R107, UR26, R62, 0x96, !PT ;  /* 0x0000001a6b677c12 */ /* 0x000fe4000f8e963e */
.L_x_5822:
[----:B------:R-:W-:Y:S05]  /*1c80*/  BSYNC B2 ;  /* 0x0000000000027941 */ /* 0x000fea0003800000 */
.L_x_5821:
        /* <DEDUP_REMOVED lines=11> */
.L_x_5817:
[----:B------:R-:W-:Y:S05]  /*1d40*/  BSYNC B1 ;  /* 0x0000000000017941 */ /* 0x000fea0003800000 */
.L_x_5815:
        /* <DEDUP_REMOVED lines=8> */
.L_x_5826:
        /* <DEDUP_REMOVED lines=12> */
.L_x_5829:
[----:B------:R-:W-:Y:S02]  /*1e90*/  MOV R77, R102 ;  /* 0x00000066004d7202 */ /* 0x000fe40000000f00 */
.L_x_5830:
[----:B------:R-:W-:Y:S05]  /*1ea0*/  BSYNC B2 ;  /* 0x0000000000027941 */ /* 0x000fea0003800000 */
.L_x_5828:
        /* <DEDUP_REMOVED lines=16> */
.L_x_5834:
[----:B------:R-:W-:Y:S05]  /*1fb0*/  BSYNC B3 ;  /* 0x0000000000037941 */ /* 0x000fea0003800000 */
.L_x_5833:
        /* <DEDUP_REMOVED lines=42> */
.L_x_5832:
[----:B------:R-:W-:Y:S05]  /*2260*/  BSYNC B2 ;  /* 0x0000000000027941 */ /* 0x000fea0003800000 */
.L_x_5831:
        /* <DEDUP_REMOVED lines=11> */
.L_x_5827:
[----:B------:R-:W-:Y:S05]  /*2320*/  BSYNC B1 ;  /* 0x0000000000017941 */ /* 0x000fea0003800000 */
.L_x_5825:
        /* <DEDUP_REMOVED lines=8> */
.L_x_5836:
        /* <DEDUP_REMOVED lines=12> */
.L_x_5839:
[----:B------:R-:W-:Y:S02]  /*2470*/  MOV R77, R102 ;  /* 0x00000066004d7202 */ /* 0x000fe40000000f00 */
.L_x_5840:
[----:B------:R-:W-:Y:S05]  /*2480*/  BSYNC B2 ;  /* 0x0000000000027941 */ /* 0x000fea0003800000 */
.L_x_5838:
        /* <DEDUP_REMOVED lines=16> */
.L_x_5844:
[----:B------:R-:W-:Y:S05]  /*2590*/  BSYNC B3 ;  /* 0x0000000000037941 */ /* 0x000fea0003800000 */
.L_x_5843:
        /* <DEDUP_REMOVED lines=42> */
.L_x_5842:
[----:B------:R-:W-:Y:S05]  /*2840*/  BSYNC B2 ;  /* 0x0000000000027941 */ /* 0x000fea0003800000 */
.L_x_5841:
        /* <DEDUP_REMOVED lines=11> */
.L_x_5837:
[----:B------:R-:W-:Y:S05]  /*2900*/  BSYNC B1 ;  /* 0x0000000000017941 */ /* 0x000fea0003800000 */
.L_x_5835:
        /* <DEDUP_REMOVED lines=8> */
.L_x_5846:
        /* <DEDUP_REMOVED lines=12> */
.L_x_5849:
[----:B------:R-:W-:Y:S02]  /*2a50*/  MOV R77, R102 ;  /* 0x00000066004d7202 */ /* 0x000fe40000000f00 */
.L_x_5850:
[----:B------:R-:W-:Y:S05]  /*2a60*/  BSYNC B2 ;  /* 0x0000000000027941 */ /* 0x000fea0003800000 */
.L_x_5848:
        /* <DEDUP_REMOVED lines=16> */
.L_x_5854:
[----:B------:R-:W-:Y:S05]  /*2b70*/  BSYNC B3 ;  /* 0x0000000000037941 */ /* 0x000fea0003800000 */
.L_x_5853:
        /* <DEDUP_REMOVED lines=42> */
.L_x_5852:
[----:B------:R-:W-:Y:S05]  /*2e20*/  BSYNC B2 ;  /* 0x0000000000027941 */ /* 0x000fea0003800000 */
.L_x_5851:
        /* <DEDUP_REMOVED lines=11> */
.L_x_5847:
[----:B------:R-:W-:Y:S05]  /*2ee0*/  BSYNC B1 ;  /* 0x0000000000017941 */ /* 0x000fea0003800000 */
.L_x_5845:
        /* <DEDUP_REMOVED lines=8> */
.L_x_5856:
        /* <DEDUP_REMOVED lines=12> */
.L_x_5859:
[----:B------:R-:W-:Y:S02]  /*3030*/  MOV R77, R102 ;  /* 0x00000066004d7202 */ /* 0x000fe40000000f00 */
.L_x_5860:
[----:B------:R-:W-:Y:S05]  /*3040*/  BSYNC B2 ;  /* 0x0000000000027941 */ /* 0x000fea0003800000 */
.L_x_5858:
        /* <DEDUP_REMOVED lines=16> */
.L_x_5864:
[----:B------:R-:W-:Y:S05]  /*3150*/  BSYNC B3 ;  /* 0x0000000000037941 */ /* 0x000fea0003800000 */
.L_x_5863:
        /* <DEDUP_REMOVED lines=42> */
.L_x_5862:
[----:B------:R-:W-:Y:S05]  /*3400*/  BSYNC B2 ;  /* 0x0000000000027941 */ /* 0x000fea0003800000 */
.L_x_5861:
        /* <DEDUP_REMOVED lines=11> */
.L_x_5857:
[----:B------:R-:W-:Y:S05]  /*34c0*/  BSYNC B1 ;  /* 0x0000000000017941 */ /* 0x000fea0003800000 */
.L_x_5855:
        /* <DEDUP_REMOVED lines=8> */
.L_x_5866:
        /* <DEDUP_REMOVED lines=12> */
.L_x_5869:
[----:B------:R-:W-:Y:S02]  /*3610*/  MOV R104, R102 ;  /* 0x0000006600687202 */ /* 0x000fe40000000f00 */
.L_x_5870:
[----:B------:R-:W-:Y:S05]  /*3620*/  BSYNC B2 ;  /* 0x0000000000027941 */ /* 0x000fea0003800000 */
.L_x_5868:
        /* <DEDUP_REMOVED lines=16> */
.L_x_5874:
[----:B------:R-:W-:Y:S05]  /*3730*/  BSYNC B3 ;  /* 0x0000000000037941 */ /* 0x000fea0003800000 */
.L_x_5873:
        /* <DEDUP_REMOVED lines=42> */
.L_x_5872:
[----:B------:R-:W-:Y:S05]  /*39e0*/  BSYNC B2 ;  /* 0x0000000000027941 */ /* 0x000fea0003800000 */
.L_x_5871:
        /* <DEDUP_REMOVED lines=12> */
.L_x_5867:
[----:B------:R-:W-:Y:S05]  /*3ab0*/  BSYNC B1 ;  /* 0x0000000000017941 */ /* 0x000fea0003800000 */
.L_x_5865:
[----:B------:R-:W-:Y:S01]  /*3ac0*/  HFMA2.MMA R132, -RZ, RZ, 0, 9.5367431640625e-07 ;  /* 0x00000010ff847435 */ /* 0x000fe200000001ff */
[----:B------:R-:W-:Y:S01]  /*3ad0*/  F2FP.PACK_AB R63, R64, R65 ;  /* 0x00000041403f723e */ /* 0x000fe200000000ff */
[----:B------:R-:W-:Y:S01]  /*3ae0*/  BSSY B1, `(.L_x_5875) ;  /* 0x000001f000017945 */ /* 0x000fe20003800000 */
[----:B------:R-:W-:Y:S02]  /*3af0*/  F2FP.PACK_AB R62, R66, R67 ;  /* 0x00000043423e723e */ /* 0x000fe400000000ff */
[----:B------:R-:W-:Y:S02]  /*3b00*/  F2FP.PACK_AB R61, R68, R69 ;  /* 0x00000045443d723e */ /* 0x000fe400000000ff */
[----:B------:R-:W-:Y:S02]  /*3b10*/  F2FP.PACK_AB R60, R70, R71 ;  /* 0x00000047463c723e */ /* 0x000fe400000000ff */
[----:B------:R-:W-:Y:S01]  /*3b20*/  IADD3 R113, R121, 0x20, RZ ;  /* 0x0000002079717810 */ /* 0x000fe20007ffe0ff */
[C---:B------:R-:W-:Y:S01]  /*3b30*/  IMAD.WIDE.U32 R108, R139.reuse, R132, c[0x0][0x188] ;  /* 0x000062008b6c7625 */ /* 0x040fe200078e0084 */
[----:B------:R-:W-:-:S03]  /*3b40*/  IADD3 R117, R139, 0x20, RZ ;  /* 0x000000208b757810 */ /* 0x000fc60007ffe0ff */
[-C--:B------:R-:W-:Y:S01]  /*3b50*/  @P1 IMAD.WIDE.U32 R78, R113, R132.reuse, c[0x0][0x170] ;  /* 0x00005c00714e1625 */ /* 0x080fe200078e0084 */
[----:B------:R0:W-:Y:S03]  /*3b60*/  STG.E.128 [R108.64], R60 ;  /* 0x0000003c6c007986 */ /* 0x0001e6000c101d06 */
[----:B------:R-:W-:Y:S01]  /*3b70*/  @P0 IMAD.WIDE.U32 R72, R117, R132, c[0x0][0x180] ;  /* 0x0000600075480625 */ /* 0x000fe200078e0084 */
[----:B------:R-:W-:Y:S05]  /*3b80*/  @!P1 BRA `(.L_x_5876) ;  /* 0x0000014000009947 */ /* 0x000fea0003800000 */
[----:B0-----:R-:W-:Y:S01]  /*3b90*/  IMAD.U32 R61, R100, 0x10000, RZ ;  /* 0x00010000643d7824 */ /* 0x001fe200078e00ff */
[----:B------:R-:W-:Y:S02]  /*3ba0*/  LOP3.LUT R60, R104, 0xffff, RZ, 0xc0, !PT ;  /* 0x0000ffff683c7812 */ /* 0x000fe400078ec0ff */
[----:B------:R-:W-:Y:S02]  /*3bb0*/  LOP3.LUT R108, R97, 0xff, RZ, 0xc0, !PT ;  /* 0x000000ff616c7812 */ /* 0x000fe400078ec0ff */
[----:B------:R-:W-:-:S02]  /*3bc0*/  LOP3.LUT R63, R61, 0xff0000, RZ, 0xc0, !PT ;  /* 0x00ff00003d3f7812 */ /* 0x000fc400078ec0ff */
[----:B------:R-:W-:Y:S01]  /*3bd0*/  PRMT R61, R99, 0x7104, RZ ;  /* 0x00007104633d7816 */ /* 0x000fe200000000ff */
[----:B------:R-:W-:Y:S01]  /*3be0*/  IMAD.WIDE.U32 R108, R108, 0x1000000, RZ ;  /* 0x010000006c6c7825 */ /* 0x000fe200078e00ff */
[----:B------:R-:W-:Y:S02]  /*3bf0*/  PRMT R110, R63, 0x4210, R60 ;  /* 0x000042103f6e7816 */ /* 0x000fe4000000003c */
        /* <DEDUP_REMOVED lines=13> */
.L_x_5876:
[----:B------:R-:W-:Y:S05]  /*3cd0*/  BSYNC B1 ;  /* 0x0000000000017941 */ /* 0x000fea0003800000 */
.L_x_5875:
[----:B-----5:R1:W5:Y:S04]  /*3ce0*/  @P1 LDG.E.128 R56, [R78.64] ;  /* 0x000000064e381981 */ /* 0x020368000c1e1d00 */
[----:B------:R1:W5:Y:S01]  /*3cf0*/  @P0 LDG.E.128 R52, [R72.64] ;  /* 0x0000000648340981 */ /* 0x000362000c1e1d00 */
[----:B------:R-:W-:Y:S01]  /*3d00*/  BSSY B1, `(.L_x_5877) ;  /* 0x000005e000017945 */ /* 0x000fe20003800000 */
[----:B------:R-:W-:Y:S05]  /*3d10*/  @P2 BRA `(.L_x_5878) ;  /* 0x0000006000002947 */ /* 0x000fea0003800000 */
[----:B------:R-:W-:Y:S01]  /*3d20*/  MOV R114, RZ ;  /* 0x000000ff00727202 */ /* 0x000fe20000000f00 */
[----:B0-----:R-:W-:Y:S01]  /*3d30*/  IMAD.MOV.U32 R60, RZ, RZ, R77 ;  /* 0x000000ffff3c7224 */ /* 0x001fe200078e004d */
[----:B------:R-:W-:Y:S05]  /*3d40*/  @!P0 BRA `(.L_x_5879) ;  /* 0x0000059000008947 */ /* 0x000fea0003800000 */
[----:B------:R-:W-:Y:S01]  /*3d50*/  IMAD.MOV.U32 R60, RZ, RZ, R77 ;  /* 0x000000ffff3c7224 */ /* 0x000fe200078e004d */
[----:B-----5:R-:W-:Y:S01]  /*3d60*/  HADD2.F32 R114, -RZ, R52.H0_H0 ;  /* 0x20000034ff727230 */ /* 0x020fe20000004100 */
[----:B------:R-:W-:Y:S05]  /*3d70*/  BRA `(.L_x_5879) ;  /* 0x0000056000007947 */ /* 0x000fea0003800000 */
.L_x_5878:
        /* <DEDUP_REMOVED lines=12> */
.L_x_5881:
[----:B------:R-:W-:Y:S02]  /*3e40*/  MOV R94, R102 ;  /* 0x00000066005e7202 */ /* 0x000fe40000000f00 */
.L_x_5882:
[----:B------:R-:W-:Y:S05]  /*3e50*/  BSYNC B2 ;  /* 0x0000000000027941 */ /* 0x000fea0003800000 */
.L_x_5880:
        /* <DEDUP_REMOVED lines=16> */
.L_x_5886:
[----:B------:R-:W-:Y:S05]  /*3f60*/  BSYNC B3 ;  /* 0x0000000000037941 */ /* 0x000fea0003800000 */
.L_x_5885:
[----:B------:R-:W-:Y:S01]  /*3f70*/  IMAD.HI.U32 R61, R90, -0x326172a9, RZ ;  /* 0xcd9e8d575a3d7827 */ /* 0x000fe200078e00ff */
[----:B------:R-:W-:-:S03]  /*3f80*/  LOP3.LUT R60, R60, UR5, R93, 0x96, !PT ;  /* 0x000000053c3c7c12 */ /* 0x000fc6000f8e965d */
[----:B------:R-:W-:Y:S01]  /*3f90*/  IMAD R63, R90, -0x326172a9, RZ ;  /* 0xcd9e8d575a3f7824 */ /* 0x000fe200078e02ff */
[----:B------:R-:W-:Y:S01]  /*3fa0*/  LOP3.LUT R61, R61, UR4, R92, 0x96, !PT ;  /* 0x000000043d3d7c12 */ /* 0x000fe2000f8e965c */
[----:B-1----:R-:W-:-:S04]  /*3fb0*/  IMAD.WIDE.U32 R72, R60, -0x326172a9, RZ ;  /* 0xcd9e8d573c487825 */ /* 0x002fc800078e00ff */
        /* <DEDUP_REMOVED lines=37> */
.L_x_5884:
[----:B------:R-:W-:Y:S05]  /*4210*/  BSYNC B2 ;  /* 0x0000000000027941 */ /* 0x000fea0003800000 */
.L_x_5883:
[----:B------:R-:W0:Y:S01]  /*4220*/  I2F.U32 R61, R94 ;  /* 0x0000005e003d7306 */ /* 0x000e220000201000 */
[----:B-----5:R-:W-:Y:S01]  /*4230*/  HADD2.F32 R63, -RZ, R56.H0_H0 ;  /* 0x20000038ff3f7230 */ /* 0x020fe20000004100 */
[----:B------:R-:W-:Y:S01]  /*4240*/  IMAD.MOV.U32 R62, RZ, RZ, 0x2f800000 ;  /* 0x2f800000ff3e7424 */ /* 0x000fe200078e00ff */
[----:B-1----:R-:W-:-:S03]  /*4250*/  @P0 HADD2.F32 R73, -RZ, R52.H0_H0 ;  /* 0x20000034ff490230 */ /* 0x002fc60000004100 */
[----:B------:R-:W-:-:S04]  /*4260*/  FMUL.FTZ R63, R63, c[0x0][0x1ec] ;  /* 0x00007b003f3f7a20 */ /* 0x000fc80000410000 */
[----:B------:R-:W-:Y:S02]  /*4270*/  FMUL.FTZ R63, R63, c[0x0][0x1e8] ;  /* 0x00007a003f3f7a20 */ /* 0x000fe40000410000 */
[----:B0-----:R-:W-:-:S05]  /*4280*/  FFMA.FTZ R61, R61, R62, 1.1641532182693481445e-10 ;  /* 0x2f0000003d3d7423 */ /* 0x001fca000001003e */
[----:B------:R-:W-:-:S04]  /*4290*/  FSETP.GTU.FTZ.AND P3, PT, R61, c[0x0][0x1e4], PT ;  /* 0x000079003d007a0b */ /* 0x000fc80003f7c000 */
[----:B------:R-:W-:Y:S02]  /*42a0*/  FSEL R114, R63, RZ, !P3 ;  /* 0x000000ff3f727208 */ /* 0x000fe40005800000 */
[----:B------:R-:W-:-:S03]  /*42b0*/  SEL R61, RZ, 0x1, P3 ;  /* 0x00000001ff3d7807 */ /* 0x000fc60001800000 */
[----:B------:R-:W-:Y:S01]  /*42c0*/  @P0 FADD.FTZ R114, R73, R114 ;  /* 0x0000007249720221 */ /* 0x000fe20000010000 */
[----:B------:R-:W-:Y:S02]  /*42d0*/  PRMT R94, R61, 0x7610, R94 ;  /* 0x000076103d5e7816 */ /* 0x000fe4000000005e */
.L_x_5879:
[----:B------:R-:W-:Y:S05]  /*42e0*/  BSYNC B1 ;  /* 0x0000000000017941 */ /* 0x000fea0003800000 */
.L_x_5877:
        /* <DEDUP_REMOVED lines=8> */
.L_x_5888:
        /* <DEDUP_REMOVED lines=12> */
.L_x_5891:
[----:B------:R-:W-:Y:S02]  /*4430*/  MOV R77, R102 ;  /* 0x00000066004d7202 */ /* 0x000fe40000000f00 */
.L_x_5892:
[----:B------:R-:W-:Y:S05]  /*4440*/  BSYNC B2 ;  /* 0x0000000000027941 */ /* 0x000fea0003800000 */
.L_x_5890:
        /* <DEDUP_REMOVED lines=16> */
.L_x_5896:
[----:B------:R-:W-:Y:S05]  /*4550*/  BSYNC B3 ;  /* 0x0000000000037941 */ /* 0x000fea0003800000 */
.L_x_5895:
        /* <DEDUP_REMOVED lines=42> */
.L_x_5894:
[----:B------:R-:W-:Y:S05]  /*4800*/  BSYNC B2 ;  /* 0x0000000000027941 */ /* 0x000fea0003800000 */
.L_x_5893:
        /* <DEDUP_REMOVED lines=11> */
.L_x_5889:
[----:B------:R-:W-:Y:S05]  /*48c0*/  BSYNC B1 ;  /* 0x0000000000017941 */ /* 0x000fea0003800000 */
.L_x_5887:
        /* <DEDUP_REMOVED lines=8> */
.L_x_5898:
        /* <DEDUP_REMOVED lines=12> */
.L_x_5901:
[----:B------:R-:W-:Y:S02]  /*4a10*/  MOV R77, R102 ;  /* 0x00000066004d7202 */ /* 0x000fe40000000f00 */
.L_x_5902:
[----:B------:R-:W-:Y:S05]  /*4a20*/  BSYNC B2 ;  /* 0x0000000000027941 */ /* 0x000fea0003800000 */
.L_x_5900:
        /* <DEDUP_REMOVED lines=16> */
.L_x_5906:
[----:B------:R-:W-:Y:S05]  /*4b30*/  BSYNC B3 ;  /* 0x0000000000037941 */ /* 0x000fea0003800000 */
.L_x_5905:
        /* <DEDUP_REMOVED lines=42> */
.L_x_5904:
[----:B------:R-:W-:Y:S05]  /*4de0*/  BSYNC B2 ;  /* 0x0000000000027941 */ /* 0x000fea0003800000 */
.L_x_5903:
        /* <DEDUP_REMOVED lines=11> */
.L_x_5899:
[----:B------:R-:W-:Y:S05]  /*4ea0*/  BSYNC B1 ;  /* 0x0000000000017941 */ /* 0x000fea0003800000 */
.L_x_5897:
        /* <DEDUP_REMOVED lines=8> */
.L_x_5908:
        /* <DEDUP_REMOVED lines=12> */
.L_x_5911:
[----:B------:R-:W-:Y:S02]  /*4ff0*/  MOV R77, R102 ;  /* 0x00000066004d7202 */ /* 0x000fe40000000f00 */
.L_x_5912:
[----:B------:R-:W-:Y:S05]  /*5000*/  BSYNC B2 ;  /* 0x0000000000027941 */ /* 0x000fea0003800000 */
.L_x_5910:
        /* <DEDUP_REMOVED lines=16> */
.L_x_5916:
[----:B------:R-:W-:Y:S05]  /*5110*/  BSYNC B3 ;  /* 0x0000000000037941 */ /* 0x000fea0003800000 */
.L_x_5915:
        /* <DEDUP_REMOVED lines=42> */
.L_x_5914:
[----:B------:R-:W-:Y:S05]  /*53c0*/  BSYNC B2 ;  /* 0x0000000000027941 */ /* 0x000fea0003800000 */
.L_x_5913:
        /* <DEDUP_REMOVED lines=11> */
.L_x_5909:
[----:B------:R-:W-:Y:S05]  /*5480*/  BSYNC B1 ;  /* 0x0000000000017941 */ /* 0x000fea0003800000 */
.L_x_5907:
        /* <DEDUP_REMOVED lines=8> */
.L_x_5918:
        /* <DEDUP_REMOVED lines=12> */
.L_x_5921:
[----:B------:R-:W-:Y:S02]  /*55d0*/  MOV R77, R102 ;  /* 0x00000066004d7202 */ /* 0x000fe40000000f00 */
.L_x_5922:
[----:B------:R-:W-:Y:S05]  /*55e0*/  BSYNC B2 ;  /* 0x0000000000027941 */ /* 0x000fea0003800000 */
.L_x_5920:
        /* <DEDUP_REMOVED lines=16> */
.L_x_5926:
[----:B------:R-:W-:Y:S05]  /*56f0*/  BSYNC B3 ;  /* 0x0000000000037941 */ /* 0x000fea0003800000 */
.L_x_5925:
        /* <DEDUP_REMOVED lines=42> */
.L_x_5924:
[----:B------:R-:W-:Y:S05]  /*59a0*/  BSYNC B2 ;  /* 0x0000000000027941 */ /* 0x000fea0003800000 */
.L_x_5923:
        /* <DEDUP_REMOVED lines=11> */
.L_x_5919:
[----:B------:R-:W-:Y:S05]  /*5a60*/  BSYNC B1 ;  /* 0x0000000000017941 */ /* 0x000fea0003800000 */
.L_x_5917:
        /* <DEDUP_REMOVED lines=8> */
.L_x_5928:
        /* <DEDUP_REMOVED lines=12> */
.L_x_5931:
[----:B------:R-:W-:Y:S02]  /*5bb0*/  MOV R77, R102 ;  /* 0x00000066004d7202 */ /* 0x000fe40000000f00 */
.L_x_5932:
[----:B------:R-:W-:Y:S05]  /*5bc0*/  BSYNC B2 ;  /* 0x0000000000027941 */ /* 0x000fea0003800000 */
.L_x_5930:
        /* <DEDUP_REMOVED lines=16> */
.L_x_5936:
[----:B------:R-:W-:Y:S05]  /*5cd0*/  BSYNC B3 ;  /* 0x0000000000037941 */ /* 0x000fea0003800000 */
.L_x_5935:
        /* <DEDUP_REMOVED lines=42> */
.L_x_5934:
[----:B------:R-:W-:Y:S05]  /*5f80*/  BSYNC B2 ;  /* 0x0000000000027941 */ /* 0x000fea0003800000 */
.L_x_5933:
        /* <DEDUP_REMOVED lines=11> */
.L_x_5929:
[----:B------:R-:W-:Y:S05]  /*6040*/  BSYNC B1 ;  /* 0x0000000000017941 */ /* 0x000fea0003800000 */
.L_x_5927:
        /* <DEDUP_REMOVED lines=8> */
.L_x_5938:
        /* <DEDUP_REMOVED lines=12> */
.L_x_5941:
[----:B------:R-:W-:Y:S02]  /*6190*/  MOV R77, R102 ;  /* 0x00000066004d7202 */ /* 0x000fe40000000f00 */
.L_x_5942:
[----:B------:R-:W-:Y:S05]  /*61a0*/  BSYNC B2 ;  /* 0x0000000000027941 */ /* 0x000fea0003800000 */
.L_x_5940:
        /* <DEDUP_REMOVED lines=16> */
.L_x_5946:
[----:B------:R-:W-:Y:S05]  /*62b0*/  BSYNC B3 ;  /* 0x0000000000037941 */ /* 0x000fea0003800000 */
.L_x_5945:
        /* <DEDUP_REMOVED lines=42> */
.L_x_5944:
[----:B------:R-:W-:Y:S05]  /*6560*/  BSYNC B2 ;  /* 0x0000000000027941 */ /* 0x000fea0003800000 */
.L_x_5943:
        /* <DEDUP_REMOVED lines=11> */
.L_x_5939:
[----:B------:R-:W-:Y:S05]  /*6620*/  BSYNC B1 ;  /* 0x0000000000017941 */ /* 0x000fea0003800000 */
.L_x_5937:
        /* <DEDUP_REMOVED lines=8> */
.L_x_5948:
        /* <DEDUP_REMOVED lines=12> */
.L_x_5951:
[----:B------:R-:W-:Y:S02]  /*6770*/  MOV R104, R102 ;  /* 0x0000006600687202 */ /* 0x000fe40000000f00 */
.L_x_5952:
[----:B------:R-:W-:Y:S05]  /*6780*/  BSYNC B2 ;  /* 0x0000000000027941 */ /* 0x000fea0003800000 */
.L_x_5950:
        /* <DEDUP_REMOVED lines=16> */
.L_x_5956:
[----:B------:R-:W-:Y:S05]  /*6890*/  BSYNC B3 ;  /* 0x0000000000037941 */ /* 0x000fea0003800000 */
.L_x_5955:
        /* <DEDUP_REMOVED lines=42> */
.L_x_5954:
[----:B------:R-:W-:Y:S05]  /*6b40*/  BSYNC B2 ;  /* 0x0000000000027941 */ /* 0x000fea0003800000 */
.L_x_5953:
[----:B------:R-:W0:Y:S01]  /*6b50*/  I2F.U32 R60, R104 ;  /* 0x00000068003c7306 */ /* 0x000e220000201000 */
[----:B-----5:R-:W-:Y:S01]  /*6b60*/  HADD2.F32 R62, -RZ, R59.H1_H1 ;  /* 0x3000003bff3e7230 */ /* 0x020fe20000004100 */
[----:B------:R-:W-:Y:S01]  /*6b70*/  IMAD.MOV.U32 R61, RZ, RZ, 0x2f800000 ;  /* 0x2f800000ff3d7424 */ /* 0x000fe200078e00ff */
[----:B-1----:R-:W-:-:S03]  /*6b80*/  @P0 HADD2.F32 R72, -RZ, R55.H1_H1 ;  /* 0x30000037ff480230 */ /* 0x002fc60000004100 */
        /* <DEDUP_REMOVED lines=8> */
.L_x_5949:
[----:B------:R-:W-:Y:S05]  /*6c10*/  BSYNC B1 ;  /* 0x0000000000017941 */ /* 0x000fea0003800000 */
.L_x_5947:
[----:B------:R-:W-:Y:S01]  /*6c20*/  IMAD.WIDE.U32 R116, R117, R132, c[0x0][0x188] ;  /* 0x0000620075747625 */ /* 0x000fe200078e0084 */
[----:B------:R-:W-:Y:S01]  /*6c30*/  F2FP.PACK_AB R63, R77, R108 ;  /* 0x0000006c4d3f723e */ /* 0x000fe200000000ff */
[----:B------:R-:W-:Y:S01]  /*6c40*/  BSSY B1, `(.L_x_5957) ;  /* 0x000001e000017945 */ /* 0x000fe20003800000 */
[----:B------:R-:W-:Y:S02]  /*6c50*/  F2FP.PACK_AB R62, R105, R110 ;  /* 0x0000006e693e723e */ /* 0x000fe400000000ff */
[----:B------:R-:W-:Y:S02]  /*6c60*/  F2FP.PACK_AB R61, R109, R112 ;  /* 0x000000706d3d723e */ /* 0x000fe400000000ff */
[----:B------:R-:W-:Y:S02]  /*6c70*/  F2FP.PACK_AB R60, R111, R114 ;  /* 0x000000726f3c723e */ /* 0x000fe400000000ff */
        /* <DEDUP_REMOVED lines=26> */
.L_x_5958:
[----:B------:R-:W-:Y:S05]  /*6e20*/  BSYNC B1 ;  /* 0x0000000000017941 */ /* 0x000fea0003800000 */
.L_x_5957:
        /* <DEDUP_REMOVED lines=8> */
[----:B-----5:R-:W-:Y:S01]  /*6eb0*/  HADD2.F32 R113, -RZ, R52.H0_H0 ;  /* 0x20000034ff717230 */ /* 0x020fe20000004100 */
[----:B------:R-:W-:Y:S05]  /*6ec0*/  BRA `(.L_x_5961) ;  /* 0x0000056000007947 */ /* 0x000fea0003800000 */
.L_x_5960:
        /* <DEDUP_REMOVED lines=12> */
.L_x_5963:
[----:B------:R-:W-:Y:S02]  /*6f90*/  IMAD.MOV.U32 R94, RZ, RZ, R102 ;  /* 0x000000ffff5e7224 */ /* 0x000fe400078e0066 */
.L_x_5964:
[----:B------:R-:W-:Y:S05]  /*6fa0*/  BSYNC B2 ;  /* 0x0000000000027941 */ /* 0x000fea0003800000 */
.L_x_5962:
        /* <DEDUP_REMOVED lines=16> */
.L_x_5968:
[----:B------:R-:W-:Y:S05]  /*70b0*/  BSYNC B3 ;  /* 0x0000000000037941 */ /* 0x000fea0003800000 */
.L_x_5967:
        /* <DEDUP_REMOVED lines=41> */
[----:B------:R-:W-:-:S06]  /*7350*/  HFMA2.MMA R60, -RZ, RZ, 0, 0 ;  /* 0x00000000ff3c7435 */ /* 0x000fcc00000001ff */
.L_x_5966:
[----:B------:R-:W-:Y:S05]  /*7360*/  BSYNC B2 ;  /* 0x0000000000027941 */ /* 0x000fea0003800000 */
.L_x_5965:
        /* <DEDUP_REMOVED lines=10> */
[----:B------:R-:W-:Y:S01]  /*7410*/  @P0 FADD.FTZ R113, R62, R113 ;  /* 0x000000713e710221 */ /* 0x000fe20000010000 */
[----:B------:R-:W-:Y:S02]  /*7420*/  PRMT R94, R61, 0x7610, R94 ;  /* 0x000076103d5e7816 */ /* 0x000fe4000000005e */
.L_x_5961:
[----:B------:R-:W-:Y:S05]  /*7430*/  BSYNC B1 ;  /* 0x0000000000017941 */ /* 0x000fea0003800000 */
.L_x_5959:
        /* <DEDUP_REMOVED lines=8> */
.L_x_5970:
        /* <DEDUP_REMOVED lines=12> */
.L_x_5973:
[----:B------:R-:W-:Y:S02]  /*7580*/  IMAD.MOV.U32 R95, RZ, RZ, R102 ;  /* 0x000000ffff5f7224 */ /* 0x000fe400078e0066 */
.L_x_5974:
[----:B------:R-:W-:Y:S05]  /*7590*/  BSYNC B2 ;  /* 0x0000000000027941 */ /* 0x000fea0003800000 */
.L_x_5972:
        /* <DEDUP_REMOVED lines=16> */
.L_x_5978:
[----:B------:R-:W-:Y:S05]  /*76a0*/  BSYNC B3 ;  /* 0x0000000000037941 */ /* 0x000fea0003800000 */
.L_x_5977:
        /* <DEDUP_REMOVED lines=40> */
[----:B------:R-:W-:-:S04]  /*7930*/  LOP3.LUT R101, R103, UR25, R62, 0x96, !PT ;  /* 0x0000001967657c12 */ /* 0x000fc8000f8e963e */
[----:B------:R-:W-:Y:S02]  /*7940*/  LOP3.LUT R103, R107, UR26, R60, 0x96, !PT ;  /* 0x0000001a6b677c12 */ /* 0x000fe4000f8e963c */
.L_x_5976:
[----:B------:R-:W-:Y:S05]  /*7950*/  BSYNC B2 ;  /* 0x0000000000027941 */ /* 0x000fea0003800000 */
.L_x_5975:
        /* <DEDUP_REMOVED lines=12> */
.L_x_5971:
[----:B------:R-:W-:Y:S05]  /*7a20*/  BSYNC B1 ;  /* 0x0000000000017941 */ /* 0x000fea0003800000 */
.L_x_5969:
        /* <DEDUP_REMOVED lines=8> */
.L_x_5980:
        /* <DEDUP_REMOVED lines=12> */
.L_x_5983:
[----:B------:R-:W-:Y:S02]  /*7b70*/  IMAD.MOV.U32 R96, RZ, RZ, R102 ;  /* 0x000000ffff607224 */ /* 0x000fe400078e0066 */
.L_x_5984:
[----:B------:R-:W-:Y:S05]  /*7b80*/  BSYNC B2 ;  /* 0x0000000000027941 */ /* 0x000fea0003800000 */
.L_x_5982:
        /* <DEDUP_REMOVED lines=16> */
.L_x_5988:
[----:B------:R-:W-:Y:S05]  /*7c90*/  BSYNC B3 ;  /* 0x0000000000037941 */ /* 0x000fea0003800000 */
.L_x_5987:
        /* <DEDUP_REMOVED lines=42> */
.L_x_5986:
[----:B------:R-:W-:Y:S05]  /*7f40*/  BSYNC B2 ;  /* 0x0000000000027941 */ /* 0x000fea0003800000 */
.L_x_5985:
        /* <DEDUP_REMOVED lines=12> */
.L_x_5981:
[----:B------:R-:W-:Y:S05]  /*8010*/  BSYNC B1 ;  /* 0x0000000000017941 */ /* 0x000fea0003800000 */
.L_x_5979:
        /* <DEDUP_REMOVED lines=8> */
.L_x_5990:
        /* <DEDUP_REMOVED lines=12> */
.L_x_5993:
[----:B------:R-:W-:Y:S02]  /*8160*/  IMAD.MOV.U32 R97, RZ, RZ, R102 ;  /* 0x000000ffff617224 */ /* 0x000fe400078e0066 */
.L_x_5994:
[----:B------:R-:W-:Y:S05]  /*8170*/  BSYNC B2 ;  /* 0x0000000000027941 */ /* 0x000fea0003800000 */
.L_x_5992:
        /* <DEDUP_REMOVED lines=16> */
.L_x_5998:
[----:B------:R-:W-:Y:S05]  /*8280*/  BSYNC B3 ;  /* 0x0000000000037941 */ /* 0x000fea0003800000 */
.L_x_5997:
        /* <DEDUP_REMOVED lines=42> */
.L_x_5996:
[----:B------:R-:W-:Y:S05]  /*8530*/  BSYNC B2 ;  /* 0x0000000000027941 */ /* 0x000fea0003800000 */
.L_x_5995:
        /* <DEDUP_REMOVED lines=12> */
.L_x_5991:
[----:B------:R-:W-:Y:S05]  /*8600*/  BSYNC B1 ;  /* 0x0000000000017941 */ /* 0x000fea0003800000 */
.L_x_5989:
        /* <DEDUP_REMOVED lines=8> */
.L_x_6000:
        /* <DEDUP_REMOVED lines=12> */
.L_x_6003:
[----:B------:R-:W-:Y:S02]  /*8750*/  IMAD.MOV.U32 R98, RZ, RZ, R102 ;  /* 0x000000ffff627224 */ /* 0x000fe400078e0066 */
.L_x_6004:
[----:B------:R-:W-:Y:S05]  /*8760*/  BSYNC B2 ;  /* 0x0000000000027941 */ /* 0x000fea0003800000 */
.L_x_6002:
        /* <DEDUP_REMOVED lines=16> */
.L_x_6008:
[----:B------:R-:W-:Y:S05]  /*8870*/  BSYNC B3 ;  /* 0x0000000000037941 */ /* 0x000fea0003800000 */
.L_x_6007:
        /* <DEDUP_REMOVED lines=42> */
.L_x_6006:
[----:B------:R-:W-:Y:S05]  /*8b20*/  BSYNC B2 ;  /* 0x0000000000027941 */ /* 0x000fea0003800000 */
.L_x_6005:
        /* <DEDUP_REMOVED lines=12> */
.L_x_6001:
[----:B------:R-:W-:Y:S05]  /*8bf0*/  BSYNC B1 ;  /* 0x0000000000017941 */ /* 0x000fea0003800000 */
.L_x_5999:
        /* <DEDUP_REMOVED lines=8> */
.L_x_6010:
        /* <DEDUP_REMOVED lines=12> */
.L_x_6013:
[----:B------:R-:W-:Y:S02]  /*8d40*/  IMAD.MOV.U32 R99, RZ, RZ, R102 ;  /* 0x000000ffff637224 */ /* 0x000fe400078e0066 */
.L_x_6014:
[----:B------:R-:W-:Y:S05]  /*8d50*/  BSYNC B2 ;  /* 0x0000000000027941 */ /* 0x000fea0003800000 */
.L_x_6012:
        /* <DEDUP_REMOVED lines=16> */
.L_x_6018:
[----:B------:R-:W-:Y:S05]  /*8e60*/  BSYNC B3 ;  /* 0x0000000000037941 */ /* 0x000fea0003800000 */
.L_x_6017:
        /* <DEDUP_REMOVED lines=42> */
.L_x_6016:
[----:B------:R-:W-:Y:S05]  /*9110*/  BSYNC B2 ;  /* 0x0000000000027941 */ /* 0x000fea0003800000 */
.L_x_6015:
        /* <DEDUP_REMOVED lines=12> */
.L_x_6011:
[----:B------:R-:W-:Y:S05]  /*91e0*/  BSYNC B1 ;  /* 0x0000000000017941 */ /* 0x000fea0003800000 */
.L_x_6009:
        /* <DEDUP_REMOVED lines=8> */
.L_x_6020:
        /* <DEDUP_REMOVED lines=12> */
.L_x_6023:
[----:B------:R-:W-:Y:S02]  /*9330*/  IMAD.MOV.U32 R100, RZ, RZ, R102 ;  /* 0x000000ffff647224 */ /* 0x000fe400078e0066 */
.L_x_6024:
[----:B------:R-:W-:Y:S05]  /*9340*/  BSYNC B2 ;  /* 0x0000000000027941 */ /* 0x000fea0003800000 */
.L_x_6022:
        /* <DEDUP_REMOVED lines=16> */
.L_x_6028:
[----:B------:R-:W-:Y:S05]  /*9450*/  BSYNC B3 ;  /* 0x0000000000037941 */ /* 0x000fea0003800000 */
.L_x_6027:
        /* <DEDUP_REMOVED lines=42> */
.L_x_6026:
[----:B------:R-:W-:Y:S05]  /*9700*/  BSYNC B2 ;  /* 0x0000000000027941 */ /* 0x000fea0003800000 */
.L_x_6025:
        /* <DEDUP_REMOVED lines=12> */
.L_x_6021:
[----:B------:R-:W-:Y:S05]  /*97d0*/  BSYNC B1 ;  /* 0x0000000000017941 */ /* 0x000fea0003800000 */
.L_x_6019:
        /* <DEDUP_REMOVED lines=8> */
.L_x_6030:
        /* <DEDUP_REMOVED lines=12> */
.L_x_6033:
[----:B------:R-:W-:Y:S02]  /*9920*/  IMAD.MOV.U32 R104, RZ, RZ, R102 ;  /* 0x000000ffff687224 */ /* 0x000fe400078e0066 */
.L_x_6034:
[----:B------:R-:W-:Y:S05]  /*9930*/  BSYNC B2 ;  /* 0x0000000000027941 */ /* 0x000fea0003800000 */
.L_x_6032:
        /* <DEDUP_REMOVED lines=16> */
.L_x_6038:
[----:B------:R-:W-:Y:S05]  /*9a40*/  BSYNC B3 ;  /* 0x0000000000037941 */ /* 0x000fea0003800000 */
.L_x_6037:
        /* <DEDUP_REMOVED lines=42> */
.L_x_6036:
[----:B------:R-:W-:Y:S05]  /*9cf0*/  BSYNC B2 ;  /* 0x0000000000027941 */ /* 0x000fea0003800000 */
.L_x_6035:
        /* <DEDUP_REMOVED lines=12> */
.L_x_6031:
[----:B------:R-:W-:Y:S05]  /*9dc0*/  BSYNC B1 ;  /* 0x0000000000017941 */ /* 0x000fea0003800000 */
.L_x_6029:
        /* <DEDUP_REMOVED lines=22> */
[----:B------:R-:W-:Y:S01]  /*9f30*/  IMAD.WIDE.U32 R62, R62, 0x10000, RZ ;  /* 0x000100003e3e7825 */ /* 0x000fe200078e00ff */
[----:B------:R-:W-:Y:S02]  /*9f40*/  MOV R126, 0x8 ;  /* 0x00000008007e7802 */ /* 0x000fe40000000f00 */
        /* <DEDUP_REMOVED lines=8> */
.L_x_6040:
[----:B------:R-:W-:Y:S05]  /*9fd0*/  BSYNC B1 ;  /* 0x0000000000017941 */ /* 0x000fea0003800000 */
.L_x_6039:
[----:B-----5:R1:W5:Y:S04]  /*9fe0*/  @P1 LDG.E.128 R56, [R78.64] ;  /* 0x000000064e381981 */ /* 0x020368000c1e1d00 */
[----:B------:R1:W5:Y:S01]  /*9ff0*/  @P0 LDG.E.128 R52, [R72.64] ;  /* 0x0000000648340981 */ /* 0x000362000c1e1d00 */
[----:B------:R-:W-:Y:S01]  /*a000*/  BSSY B1, `(.L_x_6041) ;  /* 0x000005e000017945 */ /* 0x000fe20003800000 */
[----:B------:R-:W-:Y:S05]  /*a010*/  @P2 BRA `(.L_x_6042) ;  /* 0x0000006000002947 */ /* 0x000fea0003800000 */
[----:B------:R-:W-:Y:S02]  /*a020*/  IMAD.MOV.U32 R130, RZ, RZ, RZ ;  /* 0x000000ffff827224 */ /* 0x000fe400078e00ff */
[----:B0-----:R-:W-:Y:S01]  /*a030*/  IMAD.MOV.U32 R60, RZ, RZ, R107 ;  /* 0x000000ffff3c7224 */ /* 0x001fe200078e006b */
[----:B------:R-:W-:Y:S05]  /*a040*/  @!P0 BRA `(.L_x_6043) ;  /* 0x0000059000008947 */ /* 0x000fea0003800000 */
[----:B------:R-:W-:Y:S01]  /*a050*/  MOV R60, R107 ;  /* 0x0000006b003c7202 */ /* 0x000fe20000000f00 */
[----:B-----5:R-:W-:Y:S01]  /*a060*/  HADD2.F32 R130, -RZ, R52.H0_H0 ;  /* 0x20000034ff827230 */ /* 0x020fe20000004100 */
[----:B------:R-:W-:Y:S05]  /*a070*/  BRA `(.L_x_6043) ;  /* 0x0000056000007947 */ /* 0x000fea0003800000 */
.L_x_6042:
        /* <DEDUP_REMOVED lines=12> */
.L_x_6045:
[----:B------:R-:W-:Y:S02]  /*a140*/  IMAD.MOV.U32 R94, RZ, RZ, R102 ;  /* 0x000000ffff5e7224 */ /* 0x000fe400078e0066 */
.L_x_6046:
[----:B------:R-:W-:Y:S05]  /*a150*/  BSYNC B2 ;  /* 0x0000000000027941 */ /* 0x000fea0003800000 */
.L_x_6044:
        /* <DEDUP_REMOVED lines=16> */
.L_x_6050:
[----:B------:R-:W-:Y:S05]  /*a260*/  BSYNC B3 ;  /* 0x0000000000037941 */ /* 0x000fea0003800000 */
.L_x_6049:
        /* <DEDUP_REMOVED lines=42> */
.L_x_6048:
[----:B------:R-:W-:Y:S05]  /*a510*/  BSYNC B2 ;  /* 0x0000000000027941 */ /* 0x000fea0003800000 */
.L_x_6047:
[----:B------:R-:W0:Y:S01]  /*a520*/  I2F.U32 R61, R94 ;  /* 0x0000005e003d7306 */ /* 0x000e220000201000 */
[----:B------:R-:W-:Y:S01]  /*a530*/  HFMA2.MMA R62, -RZ, RZ, 0.1171875, 0 ;  /* 0x2f800000ff3e7435 */ /* 0x000fe200000001ff */
[----:B-----5:R-:W-:Y:S02]  /*a540*/  HADD2.F32 R63, -RZ, R56.H0_H0 ;  /* 0x20000038ff3f7230 */ /* 0x020fe40000004100 */
        /* <DEDUP_REMOVED lines=9> */
.L_x_6043:
[----:B------:R-:W-:Y:S05]  /*a5e0*/  BSYNC B1 ;  /* 0x0000000000017941 */ /* 0x000fea0003800000 */
.L_x_6041:
        /* <DEDUP_REMOVED lines=8> */
.L_x_6052:
        /* <DEDUP_REMOVED lines=12> */
.L_x_6055:
[----:B------:R-:W-:Y:S02]  /*a730*/  IMAD.MOV.U32 R95, RZ, RZ, R102 ;  /* 0x000000ffff5f7224 */ /* 0x000fe400078e0066 */
.L_x_6056:
[----:B------:R-:W-:Y:S05]  /*a740*/  BSYNC B2 ;  /* 0x0000000000027941 */ /* 0x000fea0003800000 */
.L_x_6054:
        /* <DEDUP_REMOVED lines=16> */
.L_x_6060:
[----:B------:R-:W-:Y:S05]  /*a850*/  BSYNC B3 ;  /* 0x0000000000037941 */ /* 0x000fea0003800000 */
.L_x_6059:
        /* <DEDUP_REMOVED lines=42> */
.L_x_6058:
[----:B------:R-:W-:Y:S05]  /*ab00*/  BSYNC B2 ;  /* 0x0000000000027941 */ /* 0x000fea0003800000 */
.L_x_6057:
[----:B------:R-:W0:Y:S01]  /*ab10*/  I2F.U32 R60, R95 ;  /* 0x0000005f003c7306 */ /* 0x000e220000201000 */
[----:B------:R-:W-:Y:S01]  /*ab20*/  HFMA2.MMA R63, -RZ, RZ, 0.1171875, 0 ;  /* 0x2f800000ff3f7435 */ /* 0x000fe200000001ff */
[----:B-----5:R-:W-:Y:S02]  /*ab30*/  HADD2.F32 R62, -RZ, R56.H1_H1 ;  /* 0x30000038ff3e7230 */ /* 0x020fe40000004100 */
        /* <DEDUP_REMOVED lines=9> */
.L_x_6053:
[----:B------:R-:W-:Y:S05]  /*abd0*/  BSYNC B1 ;  /* 0x0000000000017941 */ /* 0x000fea0003800000 */
.L_x_6051:
        /* <DEDUP_REMOVED lines=8> */
.L_x_6062:
        /* <DEDUP_REMOVED lines=12> */
.L_x_6065:
[----:B------:R-:W-:Y:S02]  /*ad20*/  IMAD.MOV.U32 R96, RZ, RZ, R102 ;  /* 0x000000ffff607224 */ /* 0x000fe400078e0066 */
.L_x_6066:
[----:B------:R-:W-:Y:S05]  /*ad30*/  BSYNC B2 ;  /* 0x0000000000027941 */ /* 0x000fea0003800000 */
.L_x_6064:
        /* <DEDUP_REMOVED lines=16> */
.L_x_6070:
[----:B------:R-:W-:Y:S05]  /*ae40*/  BSYNC B3 ;  /* 0x0000000000037941 */ /* 0x000fea0003800000 */
.L_x_6069:
        /* <DEDUP_REMOVED lines=42> */
.L_x_6068:
[----:B------:R-:W-:Y:S05]  /*b0f0*/  BSYNC B2 ;  /* 0x0000000000027941 */ /* 0x000fea0003800000 */
.L_x_6067:
        /* <DEDUP_REMOVED lines=12> */
.L_x_6063:
[----:B------:R-:W-:Y:S05]  /*b1c0*/  BSYNC B1 ;  /* 0x0000000000017941 */ /* 0x000fea0003800000 */
.L_x_6061:
        /* <DEDUP_REMOVED lines=8> */
.L_x_6072:
        /* <DEDUP_REMOVED lines=12> */
.L_x_6075:
[----:B------:R-:W-:Y:S02]  /*b310*/  IMAD.MOV.U32 R97, RZ, RZ, R102 ;  /* 0x000000ffff617224 */ /* 0x000fe400078e0066 */
.L_x_6076:
[----:B------:R-:W-:Y:S05]  /*b320*/  BSYNC B2 ;  /* 0x0000000000027941 */ /* 0x000fea0003800000 */
.L_x_6074:
        /* <DEDUP_REMOVED lines=16> */
.L_x_6080:
[----:B------:R-:W-:Y:S05]  /*b430*/  BSYNC B3 ;  /* 0x0000000000037941 */ /* 0x000fea0003800000 */
.L_x_6079:
        /* <DEDUP_REMOVED lines=42> */
.L_x_6078:
[----:B------:R-:W-:Y:S05]  /*b6e0*/  BSYNC B2 ;  /* 0x0000000000027941 */ /* 0x000fea0003800000 */
.L_x_6077:
        /* <DEDUP_REMOVED lines=12> */
.L_x_6073:
[----:B------:R-:W-:Y:S05]  /*b7b0*/  BSYNC B1 ;  /* 0x0000000000017941 */ /* 0x000fea0003800000 */
.L_x_6071:
        /* <DEDUP_REMOVED lines=8> */
.L_x_6082:
        /* <DEDUP_REMOVED lines=12> */
.L_x_6085:
[----:B------:R-:W-:Y:S02]  /*b900*/  IMAD.MOV.U32 R98, RZ, RZ, R102 ;  /* 0x000000ffff627224 */ /* 0x000fe400078e0066 */
.L_x_6086:
[----:B------:R-:W-:Y:S05]  /*b910*/  BSYNC B2 ;  /* 0x0000000000027941 */ /* 0x000fea0003800000 */
.L_x_6084:
        /* <DEDUP_REMOVED lines=16> */
.L_x_6090:
[----:B------:R-:W-:Y:S05]  /*ba20*/  BSYNC B3 ;  /* 0x0000000000037941 */ /* 0x000fea0003800000 */
.L_x_6089:
        /* <DEDUP_REMOVED lines=42> */
.L_x_6088:
[----:B------:R-:W-:Y:S05]  /*bcd0*/  BSYNC B2 ;  /* 0x0000000000027941 */ /* 0x000fea0003800000 */
.L_x_6087:
        /* <DEDUP_REMOVED lines=12> */
.L_x_6083:
[----:B------:R-:W-:Y:S05]  /*bda0*/  BSYNC B1 ;  /* 0x0000000000017941 */ /* 0x000fea0003800000 */
.L_x_6081:
        /* <DEDUP_REMOVED lines=8> */
.L_x_6092:
        /* <DEDUP_REMOVED lines=12> */
.L_x_6095:
[----:B------:R-:W-:Y:S02]  /*bef0*/  IMAD.MOV.U32 R99, RZ, RZ, R102 ;  /* 0x000000ffff637224 */ /* 0x000fe400078e0066 */
.L_x_6096:
[----:B------:R-:W-:Y:S05]  /*bf00*/  BSYNC B2 ;  /* 0x0000000000027941 */ /* 0x000fea0003800000 */
.L_x_6094:
        /* <DEDUP_REMOVED lines=16> */
.L_x_6100:
[----:B------:R-:W-:Y:S05]  /*c010*/  BSYNC B3 ;  /* 0x0000000000037941 */ /* 0x000fea0003800000 */
.L_x_6099:
        /* <DEDUP_REMOVED lines=42> */
.L_x_6098:
[----:B------:R-:W-:Y:S05]  /*c2c0*/  BSYNC B2 ;  /* 0x0000000000027941 */ /* 0x000fea0003800000 */
.L_x_6097:
        /* <DEDUP_REMOVED lines=12> */
.L_x_6093:
[----:B------:R-:W-:Y:S05]  /*c390*/  BSYNC B1 ;  /* 0x0000000000017941 */ /* 0x000fea0003800000 */
.L_x_6091:
        /* <DEDUP_REMOVED lines=8> */
.L_x_6102:
        /* <DEDUP_REMOVED lines=12> */
.L_x_6105:
[----:B------:R-:W-:Y:S02]  /*c4e0*/  IMAD.MOV.U32 R100, RZ, RZ, R102 ;  /* 0x000000ffff647224 */ /* 0x000fe400078e0066 */
.L_x_6106:
[----:B------:R-:W-:Y:S05]  /*c4f0*/  BSYNC B2 ;  /* 0x0000000000027941 */ /* 0x000fea0003800000 */
.L_x_6104:
        /* <DEDUP_REMOVED lines=16> */
.L_x_6110:
[----:B------:R-:W-:Y:S05]  /*c600*/  BSYNC B3 ;  /* 0x0000000000037941 */ /* 0x000fea0003800000 */
.L_x_6109:
        /* <DEDUP_REMOVED lines=42> */
.L_x_6108:
[----:B------:R-:W-:Y:S05]  /*c8b0*/  BSYNC B2 ;  /* 0x0000000000027941 */ /* 0x000fea0003800000 */
.L_x_6107:
        /* <DEDUP_REMOVED lines=12> */
.L_x_6103:
[----:B------:R-:W-:Y:S05]  /*c980*/  BSYNC B1 ;  /* 0x0000000000017941 */ /* 0x000fea0003800000 */
.L_x_6101:
        /* <DEDUP_REMOVED lines=8> */
.L_x_6112:
        /* <DEDUP_REMOVED lines=12> */
.L_x_6115:
[----:B------:R-:W-:Y:S02]  /*cad0*/  IMAD.MOV.U32 R104, RZ, RZ, R102 ;  /* 0x000000ffff687224 */ /* 0x000fe400078e0066 */
.L_x_6116:
[----:B------:R-:W-:Y:S05]  /*cae0*/  BSYNC B2 ;  /* 0x0000000000027941 */ /* 0x000fea0003800000 */
.L_x_6114:
        /* <DEDUP_REMOVED lines=16> */
.L_x_6120:
[----:B------:R-:W-:Y:S05]  /*cbf0*/  BSYNC B3 ;  /* 0x0000000000037941 */ /* 0x000fea0003800000 */
.L_x_6119:
        /* <DEDUP_REMOVED lines=42> */
.L_x_6118:
[----:B------:R-:W-:Y:S05]  /*cea0*/  BSYNC B2 ;  /* 0x0000000000027941 */ /* 0x000fea0003800000 */
.L_x_6117:
        /* <DEDUP_REMOVED lines=12> */
.L_x_6113:
[----:B------:R-:W-:Y:S05]  /*cf70*/  BSYNC B1 ;  /* 0x0000000000017941 */ /* 0x000fea0003800000 */
.L_x_6111:
        /* <DEDUP_REMOVED lines=32> */
.L_x_6122:
[----:B------:R-:W-:Y:S05]  /*d180*/  BSYNC B1 ;  /* 0x0000000000017941 */ /* 0x000fea0003800000 */
.L_x_6121:
        /* <DEDUP_REMOVED lines=10> */
.L_x_6124:
        /* <DEDUP_REMOVED lines=12> */
.L_x_6127:
[----:B------:R-:W-:Y:S02]  /*d2f0*/  MOV R94, R102 ;  /* 0x00000066005e7202 */ /* 0x000fe40000000f00 */
.L_x_6128:
[----:B------:R-:W-:Y:S05]  /*d300*/  BSYNC B2 ;  /* 0x0000000000027941 */ /* 0x000fea0003800000 */
.L_x_6126:
        /* <DEDUP_REMOVED lines=16> */
.L_x_6132:
[----:B------:R-:W-:Y:S05]  /*d410*/  BSYNC B3 ;  /* 0x0000000000037941 */ /* 0x000fea0003800000 */
.L_x_6131:
        /* <DEDUP_REMOVED lines=42> */
.L_x_6130:
[----:B------:R-:W-:Y:S05]  /*d6c0*/  BSYNC B2 ;  /* 0x0000000000027941 */ /* 0x000fea0003800000 */
.L_x_6129:
        /* <DEDUP_REMOVED lines=12> */
.L_x_6125:
[----:B------:R-:W-:Y:S05]  /*d790*/  BSYNC B1 ;  /* 0x0000000000017941 */ /* 0x000fea0003800000 */
.L_x_6123:
        /* <DEDUP_REMOVED lines=8> */
.L_x_6134:
        /* <DEDUP_REMOVED lines=12> */
.L_x_6137:
[----:B------:R-:W-:Y:S02]  /*d8e0*/  MOV R95, R102 ;  /* 0x00000066005f7202 */ /* 0x000fe40000000f00 */
.L_x_6138:
[----:B------:R-:W-:Y:S05]  /*d8f0*/  BSYNC B2 ;  /* 0x0000000000027941 */ /* 0x000fea0003800000 */
.L_x_6136:
        /* <DEDUP_REMOVED lines=16> */
.L_x_6142:
[----:B------:R-:W-:Y:S05]  /*da00*/  BSYNC B3 ;  /* 0x0000000000037941 */ /* 0x000fea0003800000 */
.L_x_6141:
        /* <DEDUP_REMOVED lines=42> */
.L_x_6140:
[----:B------:R-:W-:Y:S05]  /*dcb0*/  BSYNC B2 ;  /* 0x0000000000027941 */ /* 0x000fea0003800000 */
.L_x_6139:
        /* <DEDUP_REMOVED lines=12> */
.L_x_6135:
[----:B------:R-:W-:Y:S05]  /*dd80*/  BSYNC B1 ;  /* 0x0000000000017941 */ /* 0x000fea0003800000 */
.L_x_6133:
        /* <DEDUP_REMOVED lines=8> */
.L_x_6144:
        /* <DEDUP_REMOVED lines=12> */
.L_x_6147:
[----:B------:R-:W-:Y:S02]  /*ded0*/  MOV R96, R102 ;  /* 0x0000006600607202 */ /* 0x000fe40000000f00 */
.L_x_6148:
[----:B------:R-:W-:Y:S05]  /*dee0*/  BSYNC B2 ;  /* 0x0000000000027941 */ /* 0x000fea0003800000 */
.L_x_6146:
        /* <DEDUP_REMOVED lines=16> */
.L_x_6152:
[----:B------:R-:W-:Y:S05]  /*dff0*/  BSYNC B3 ;  /* 0x0000000000037941 */ /* 0x000fea0003800000 */
.L_x_6151:
        /* <DEDUP_REMOVED lines=42> */
.L_x_6150:
[----:B------:R-:W-:Y:S05]  /*e2a0*/  BSYNC B2 ;  /* 0x0000000000027941 */ /* 0x000fea0003800000 */
.L_x_6149:
        /* <DEDUP_REMOVED lines=12> */
.L_x_6145:
[----:B------:R-:W-:Y:S05]  /*e370*/  BSYNC B1 ;  /* 0x0000000000017941 */ /* 0x000fea0003800000 */
.L_x_6143:
        /* <DEDUP_REMOVED lines=8> */
.L_x_6154:
        /* <DEDUP_REMOVED lines=12> */
.L_x_6157:
[----:B------:R-:W-:Y:S02]  /*e4c0*/  MOV R97, R102 ;  /* 0x0000006600617202 */ /* 0x000fe40000000f00 */
.L_x_6158:
[----:B------:R-:W-:Y:S05]  /*e4d0*/  BSYNC B2 ;  /* 0x0000000000027941 */ /* 0x000fea0003800000 */
.L_x_6156:
        /* <DEDUP_REMOVED lines=16> */
.L_x_6162:
[----:B------:R-:W-:Y:S05]  /*e5e0*/  BSYNC B3 ;  /* 0x0000000000037941 */ /* 0x000fea0003800000 */
.L_x_6161:
        /* <DEDUP_REMOVED lines=42> */
.L_x_6160:
[----:B------:R-:W-:Y:S05]  /*e890*/  BSYNC B2 ;  /* 0x0000000000027941 */ /* 0x000fea0003800000 */
.L_x_6159:
        /* <DEDUP_REMOVED lines=12> */
.L_x_6155:
[----:B------:R-:W-:Y:S05]  /*e960*/  BSYNC B1 ;  /* 0x0000000000017941 */ /* 0x000fea0003800000 */
.L_x_6153:
        /* <DEDUP_REMOVED lines=8> */
.L_x_6164:
        /* <DEDUP_REMOVED lines=12> */
.L_x_6167:
[----:B------:R-:W-:Y:S02]  /*eab0*/  MOV R98, R102 ;  /* 0x0000006600627202 */ /* 0x000fe40000000f00 */
.L_x_6168:
[----:B------:R-:W-:Y:S05]  /*eac0*/  BSYNC B2 ;  /* 0x0000000000027941 */ /* 0x000fea0003800000 */
.L_x_6166:
        /* <DEDUP_REMOVED lines=16> */
.L_x_6172:
[----:B------:R-:W-:Y:S05]  /*ebd0*/  BSYNC B3 ;  /* 0x0000000000037941 */ /* 0x000fea0003800000 */
.L_x_6171:
        /* <DEDUP_REMOVED lines=42> */
.L_x_6170:
[----:B------:R-:W-:Y:S05]  /*ee80*/  BSYNC B2 ;  /* 0x0000000000027941 */ /* 0x000fea0003800000 */
.L_x_6169:
        /* <DEDUP_REMOVED lines=12> */
.L_x_6165:
[----:B------:R-:W-:Y:S05]  /*ef50*/  BSYNC B1 ;  /* 0x0000000000017941 */ /* 0x000fea0003800000 */
.L_x_6163:
        /* <DEDUP_REMOVED lines=8> */
.L_x_6174:
        /* <DEDUP_REMOVED lines=12> */
.L_x_6177:
[----:B------:R-:W-:Y:S02]  /*f0a0*/  MOV R99, R102 ;  /* 0x0000006600637202 */ /* 0x000fe40000000f00 */
.L_x_6178:
[----:B------:R-:W-:Y:S05]  /*f0b0*/  BSYNC B2 ;  /* 0x0000000000027941 */ /* 0x000fea0003800000 */
.L_x_6176:
        /* <DEDUP_REMOVED lines=16> */
.L_x_6182:
[----:B------:R-:W-:Y:S05]  /*f1c0*/  BSYNC B3 ;  /* 0x0000000000037941 */ /* 0x000fea0003800000 */
.L_x_6181:
        /* <DEDUP_REMOVED lines=42> */
.L_x_6180:
[----:B------:R-:W-:Y:S05]  /*f470*/  BSYNC B2 ;  /* 0x0000000000027941 */ /* 0x000fea0003800000 */
.L_x_6179:
        /* <DEDUP_REMOVED lines=12> */
.L_x_6175:
[----:B------:R-:W-:Y:S05]  /*f540*/  BSYNC B1 ;  /* 0x0000000000017941 */ /* 0x000fea0003800000 */
.L_x_6173:
        /* <DEDUP_REMOVED lines=8> */
.L_x_6184:
        /* <DEDUP_REMOVED lines=10> */
[----:B------:R-:W-:Y:S01]  /*f670*/  MOV R100, R106 ;  /* 0x0000006a00647202 */ /* 0x000fe20000000f00 */
[----:B------:R-:W-:Y:S05]  /*f680*/  BRA `(.L_x_6188) ;  /* 0x0000001000007947 */ /* 0x000fea0003800000 */
.L_x_6187:
[----:B------:R-:W-:Y:S02]  /*f690*/  IMAD.MOV.U32 R100, RZ, RZ, R102 ;  /* 0x000000ffff647224 */ /* 0x000fe400078e0066 */
.L_x_6188:
[----:B------:R-:W-:Y:S05]  /*f6a0*/  BSYNC B2 ;  /* 0x0000000000027941 */ /* 0x000fea0003800000 */
.L_x_6186:
        /* <DEDUP_REMOVED lines=14> */
[----:B------:R-:W-:-:S04]  /*f790*/  @P4 IADD3 R61, R93, RZ, RZ ;  /* 0x000000ff5d3d4210 */ /* 0x000fc80007ffe0ff */
[----:B------:R-:W-:Y:S02]  /*f7a0*/  @!P3 MOV R93, R61 ;  /* 0x0000003d005db202 */ /* 0x000fe40000000f00 */
.L_x_6192:
[----:B------:R-:W-:Y:S05]  /*f7b0*/  BSYNC B3 ;  /* 0x0000000000037941 */ /* 0x000fea0003800000 */
.L_x_6191:
        /* <DEDUP_REMOVED lines=42> */
.L_x_6190:
[----:B------:R-:W-:Y:S05]  /*fa60*/  BSYNC B2 ;  /* 0x0000000000027941 */ /* 0x000fea0003800000 */
.L_x_6189:
[----:B------:R-:W0:Y:S01]  /*fa70*/  I2F.U32 R61, R100 ;  /* 0x00000064003d7306 */ /* 0x000e220000201000 */
[----:B------:R-:W-:Y:S01]  /*fa80*/  HFMA2.MMA R62, -RZ, RZ, 0.1171875, 0 ;  /* 0x2f800000ff3e7435 */ /* 0x000fe200000001ff */
[----:B-----5:R-:W-:-:S05]  /*fa90*/  HADD2.F32 R63, -RZ, R59.H0_H0 ;  /* 0x2000003bff3f7230 */ /* 0x020fca0000004100 */
        /* <DEDUP_REMOVED lines=9> */
.L_x_6185:
[----:B------:R-:W-:Y:S05]  /*fb30*/  BSYNC B1 ;  /* 0x0000000000017941 */ /* 0x000fea0003800000 */
.L_x_6183:
[----:B------:R-:W-:Y:S01]  /*fb40*/  BSSY B1, `(.L_x_6193) ;  /* 0x000005e000017945 */ /* 0x000fe20003800000 */
[----:B------:R-:W-:Y:S05]  /*fb50*/  @P2 BRA `(.L_x_6194) ;  /* 0x0000006000002947 */ /* 0x000fea0003800000 */
[----:B-1----:R-:W-:Y:S01]  /*fb60*/  IMAD.MOV.U32 R78, RZ, RZ, RZ ;  /* 0x000000ffff4e7224 */ /* 0x002fe200078e00ff */
[----:B------:R-:W-:Y:S01]  /*fb70*/  MOV R107, R60 ;  /* 0x0000003c006b7202 */ /* 0x000fe20000000f00 */
[----:B------:R-:W-:Y:S05]  /*fb80*/  @!P0 BRA `(.L_x_6195) ;  /* 0x0000059000008947 */ /* 0x000fea0003800000 */
[----:B------:R-:W-:Y:S01]  /*fb90*/  IMAD.MOV.U32 R107, RZ, RZ, R60 ;  /* 0x000000ffff6b7224 */ /* 0x000fe200078e003c */
[----:B-----5:R-:W-:Y:S01]  /*fba0*/  HADD2.F32 R78, -RZ, R55.H1_H1 ;  /* 0x30000037ff4e7230 */ /* 0x020fe20000004100 */
[----:B------:R-:W-:Y:S05]  /*fbb0*/  BRA `(.L_x_6195) ;  /* 0x0000056000007947 */ /* 0x000fea0003800000 */
.L_x_6194:
        /* <DEDUP_REMOVED lines=12> */
.L_x_6197:
[----:B------:R-:W-:Y:S02]  /*fc80*/  IMAD.MOV.U32 R104, RZ, RZ, R102 ;  /* 0x000000ffff687224 */ /* 0x000fe400078e0066 */
.L_x_6198:
[----:B------:R-:W-:Y:S05]  /*fc90*/  BSYNC B2 ;  /* 0x0000000000027941 */ /* 0x000fea0003800000 */
.L_x_6196:
        /* <DEDUP_REMOVED lines=16> */
.L_x_6202:
[----:B------:R-:W-:Y:S05]  /*fda0*/  BSYNC B3 ;  /* 0x0000000000037941 */ /* 0x000fea0003800000 */
.L_x_6201:
        /* <DEDUP_REMOVED lines=42> */
.L_x_6200:
[----:B------:R-:W-:Y:S05]  /*10050*/  BSYNC B2 ;  /* 0x0000000000027941 */ /* 0x000fea0003800000 */
.L_x_6199:
        /* <DEDUP_REMOVED lines=8> */
[----:B-1----:R-:W-:Y:S02]  /*100e0*/  FSEL R78, R62, RZ, !P2 ;  /* 0x000000ff3e4e7208 */ /* 0x002fe40005000000 */
[----:B------:R-:W-:-:S03]  /*100f0*/  SEL R60, RZ, 0x1, P2 ;  /* 0x00000001ff3c7807 */ /* 0x000fc60001000000 */
[----:B------:R-:W-:Y:S01]  /*10100*/  @P0 FADD.FTZ R78, R61, R78 ;  /* 0x0000004e3d4e0221 */ /* 0x000fe20000010000 */
[----:B------:R-:W-:Y:S02]  /*10110*/  PRMT R104, R60, 0x7610, R104 ;  /* 0x000076103c687816 */ /* 0x000fe40000000068 */
.L_x_6195:
[----:B------:R-:W-:Y:S05]  /*10120*/  BSYNC B1 ;  /* 0x0000000000017941 */ /* 0x000fea0003800000 */
.L_x_6193:
[----:B------:R-:W-:Y:S01]  /*10130*/  FADD.FTZ R61, RZ, R71 ;  /* 0x00000047ff3d7221 */ /* 0x000fe20000010000 */
[----:B------:R-:W-:Y:S01]  /*10140*/  F2FP.PACK_AB R63, R78, R131 ;  /* 0x000000834e3f723e */ /* 0x000fe200000000ff */
[----:B------:R-:W-:Y:S01]  /*10150*/  IMAD.WIDE.U32 R72, R139, R132, c[0x0][0x188] ;  /* 0x000062008b487625 */ /* 0x000fe200078e0084 */
[----:B------:R-:W-:Y:S01]  /*10160*/  F2FP.PACK_AB R62, R138, R137 ;  /* 0x000000898a3e723e */ /* 0x000fe200000000ff */
        /* <DEDUP_REMOVED lines=35> */
[----:B------:R-:W-:-:S03]  /*103a0*/  F2FP.PACK_AB R61, R136, R135 ;  /* 0x00000087883d723e */ /* 0x000fc600000000ff */
[----:B------:R-:W-:Y:S01]  /*103b0*/  FADD.FTZ R79, R60, R135 ;  /* 0x000000873c4f7221 */ /* 0x000fe20000010000 */
[----:B------:R-:W-:-:S03]  /*103c0*/  F2FP.PACK_AB R60, R134, R133 ;  /* 0x00000085863c723e */ /* 0x000fc600000000ff */
[----:B------:R-:W-:Y:S02]  /*103d0*/  FADD.FTZ R132, R79, R136 ;  /* 0x000000884f847221 */ /* 0x000fe40000010000 */
[----:B------:R0:W-:Y:S02]  /*103e0*/  STG.E.128 [R72.64], R60 ;  /* 0x0000003c48007986 */ /* 0x0001e4000c101d06 */
[----:B------:R-:W-:-:S04]  /*103f0*/  FADD.FTZ R79, R132, R137 ;  /* 0x00000089844f7221 */ /* 0x000fc80000010000 */
[----:B------:R-:W-:-:S04]  /*10400*/  FADD.FTZ R132, R79, R138 ;  /* 0x0000008a4f847221 */ /* 0x000fc80000010000 */
[----:B------:R-:W-:Y:S01]  /*10410*/  FADD.FTZ R79, R132, R131 ;  /* 0x00000083844f7221 */ /* 0x000fe20000010000 */
[----:B------:R-:W-:Y:S05]  /*10420*/  @!P1 BRA `(.L_x_6204) ;  /* 0x0000014000009947 */ /* 0x000fea0003800000 */
[----:B0-----:R-:W-:Y:S01]  /*10430*/  IMAD.U32 R61, R100, 0x10000, RZ ;  /* 0x00010000643d7824 */ /* 0x001fe200078e00ff */
[----:B------:R-:W-:Y:S02]  /*10440*/  LOP3.LUT R60, R104, 0xffff, RZ, 0xc0, !PT ;  /* 0x0000ffff683c7812 */ /* 0x000fe400078ec0ff */
[----:B------:R-:W-:Y:S02]  /*10450*/  PRMT R63, R99, 0x7104, RZ ;  /* 0x00007104633f7816 */ /* 0x000fe400000000ff */
[----:B------:R-:W-:Y:S02]  /*10460*/  LOP3.LUT R61, R61, 0xff0000, RZ, 0xc0, !PT ;  /* 0x00ff00003d3d7812 */ /* 0x000fe400078ec0ff */
[----:B------:R-:W-:Y:S02]  /*10470*/  LOP3.LUT R62, R97, 0xff, RZ, 0xc0, !PT ;  /* 0x000000ff613e7812 */ /* 0x000fe400078ec0ff */
[----:B------:R-:W-:-:S02]  /*10480*/  PRMT R60, R61, 0x4210, R60 ;  /* 0x000042103d3c7816 */ /* 0x000fc4000000003c */
[----:B------:R-:W-:Y:S02]  /*10490*/  LOP3.LUT R72, R96, 0xff, RZ, 0xc0, !PT ;  /* 0x000000ff60487812 */ /* 0x000fe400078ec0ff */
[----:B------:R-:W-:Y:S02]  /*104a0*/  LOP3.LUT R73, R95, 0xff, RZ, 0xc0, !PT ;  /* 0x000000ff5f497812 */ /* 0x000fe400078ec0ff */
[----:B------:R-:W-:Y:S01]  /*104b0*/  LOP3.LUT R139, R60, 0xff00, R63, 0xf8, !PT ;  /* 0x0000ff003c8b7812 */ /* 0x000fe200078ef83f */
[----:B------:R-:W-:Y:S01]  /*104c0*/  IMAD.WIDE.U32 R60, R62, 0x1000000, RZ ;  /* 0x010000003e3c7825 */ /* 0x000fe200078e00ff */
[----:B------:R-:W-:Y:S02]  /*104d0*/  MOV R132, 0x8 ;  /* 0x0000000800847802 */ /* 0x000fe40000000f00 */
        /* <DEDUP_REMOVED lines=9> */
.L_x_6204:
[----:B------:R-:W-:Y:S05]  /*10570*/  BSYNC B1 ;  /* 0x0000000000017941 */ /* 0x000fea0003800000 */
.L_x_6203:
[----:B0-----:R-:W-:Y:S01]  /*10580*/  FADD.FTZ R73, R79, R78 ;  /* 0x0000004e4f497221 */ /* 0x001fe20000010000 */
[----:B------:R-:W-:Y:S05]  /*10590*/  BRA.DIV ~URZ, `(.L_x_6205) ;  /* 0x000014827f007947 */ /* 0x000fea000b800000 */
[----:B------:R0:W1:Y:S02]  /*105a0*/  SHFL.BFLY PT, R60, R73, 0x1, 0x1f ;  /* 0x0c201f00493c7f89 */ /* 0x00006400000e0000 */
.L_x_6211:
        /* <DEDUP_REMOVED lines=100> */
.L_x_6212:
        /* <DEDUP_REMOVED lines=50> */
[----:B------:R-:W-:Y:S01]  /*10f10*/  FADD.FTZ R126, -R60, R125 ;  /* 0x0000007d3c7e7221 */ /* 0x000fe20000010100 */
[----:B------:R-:W-:Y:S01]  /*10f20*/  LOP3.LUT R125, R76, 0x1f, RZ, 0xc0, !PT ;  /* 0x0000001f4c7d7812 */ /* 0x000fe200078ec0ff */
        /* <DEDUP_REMOVED lines=9> */
[----:B------:R-:W-:Y:S01]  /*10fc0*/  HADD2.F32 R78, -RZ, R50.H0_H0 ;  /* 0x20000032ff4e7230 */ /* 0x000fe20000004100 */
[C---:B------:R-:W-:Y:S02]  /*10fd0*/  FMUL.FTZ R65, R73.reuse, R62 ;  /* 0x0000003e49417220 */ /* 0x040fe40000410000 */
[----:B------:R-:W-:-:S02]  /*10fe0*/  FMUL.FTZ R62, R73, R61 ;  /* 0x0000003d493e7220 */ /* 0x000fc40000410000 */
[C---:B------:R-:W-:Y:S02]  /*10ff0*/  FMUL.FTZ R70, R73.reuse, R70 ;  /* 0x0000004649467220 */ /* 0x040fe40000410000 */
[C---:B------:R-:W-:Y:S01]  /*11000*/  FMUL.FTZ R67, R73.reuse, R72 ;  /* 0x0000004849437220 */ /* 0x040fe20000410000 */
[----:B------:R-:W-:Y:S01]  /*11010*/  HADD2.F32 R72, -RZ, R49.H0_H0 ;  /* 0x20000031ff487230 */ /* 0x000fe20000004100 */
        /* <DEDUP_REMOVED lines=10> */
[C---:B------:R-:W-:Y:S01]  /*110c0*/  FMUL.FTZ R77, R73.reuse, R110 ;  /* 0x0000006e494d7220 */ /* 0x040fe20000410000 */
[----:B------:R-:W-:Y:S01]  /*110d0*/  HADD2.F32 R110, -RZ, R35.H0_H0 ;  /* 0x20000023ff6e7230 */ /* 0x000fe20000004100 */
        /* <DEDUP_REMOVED lines=27> */
[----:B------:R-:W-:Y:S01]  /*11290*/  HADD2.F32 R73, -RZ, R51.H1_H1 ;  /* 0x30000033ff497230 */ /* 0x000fe20000004100 */
[----:B------:R-:W-:Y:S01]  /*112a0*/  FFMA.FTZ R67, R67, R72, R4 ;  /* 0x0000004843437223 */ /* 0x000fe20000010004 */
[----:B------:R-:W-:Y:S01]  /*112b0*/  HADD2.F32 R72, -RZ, R48.H0_H0 ;  /* 0x20000030ff487230 */ /* 0x000fe20000004100 */
[----:B------:R-:W-:Y:S01]  /*112c0*/  FFMA.FTZ R66, R66, R108, R7 ;  /* 0x0000006c42427223 */ /* 0x000fe20000010007 */
[----:B------:R-:W-:Y:S01]  /*112d0*/  HADD2.F32 R108, -RZ, R47.H1_H1 ;  /* 0x3000002fff6c7230 */ /* 0x000fe20000004100 */
[----:B------:R-:W-:Y:S01]  /*112e0*/  FFMA.FTZ R64, R64, R73, R9 ;  /* 0x0000004940407223 */ /* 0x000fe20000010009 */
[----:B------:R-:W-:Y:S01]  /*112f0*/  HADD2.F32 R73, -RZ, R49.H1_H1 ;  /* 0x30000031ff497230 */ /* 0x000fe20000004100 */
[----:B------:R-:W-:Y:S01]  /*11300*/  FFMA.FTZ R65, R65, R72, R2 ;  /* 0x0000004841417223 */ /* 0x000fe20000010002 */
[----:B------:R-:W-:Y:S01]  /*11310*/  HADD2.F32 R72, -RZ, R46.H0_H0 ;  /* 0x2000002eff487230 */ /* 0x000fe20000004100 */
[----:B------:R-:W-:Y:S01]  /*11320*/  FFMA.FTZ R69, R69, R78, R6 ;  /* 0x0000004e45457223 */ /* 0x000fe20000010006 */
[----:B------:R-:W-:Y:S01]  /*11330*/  HADD2.F32 R78, -RZ, R47.H0_H0 ;  /* 0x2000002fff4e7230 */ /* 0x000fe20000004100 */
[----:B------:R-:W-:Y:S01]  /*11340*/  FFMA.FTZ R68, R68, R73, R5 ;  /* 0x0000004944447223 */ /* 0x000fe20000010005 */
[----:B------:R-:W-:Y:S01]  /*11350*/  HADD2.F32 R73, -RZ, R48.H1_H1 ;  /* 0x30000030ff497230 */ /* 0x000fe20000004100 */
[----:B------:R-:W-:Y:S01]  /*11360*/  FFMA.FTZ R148, R148, R108, R17 ;  /* 0x0000006c94947223 */ /* 0x000fe20000010011 */
[--C-:B------:R-:W-:Y:S01]  /*11370*/  HADD2.F32 R108, -RZ, R45.reuse.H1_H1 ;  /* 0x3000002dff6c7230 */ /* 0x100fe20000004100 */
[----:B------:R-:W-:Y:S01]  /*11380*/  FFMA.FTZ R77, R77, R72, R14 ;  /* 0x000000484d4d7223 */ /* 0x000fe2000001000e */
[----:B------:R-:W-:Y:S01]  /*11390*/  HADD2.F32 R72, -RZ, R44.H0_H0 ;  /* 0x2000002cff487230 */ /* 0x000fe20000004100 */
[----:B------:R-:W-:Y:S01]  /*113a0*/  FFMA.FTZ R70, R70, R73, R3 ;  /* 0x0000004946467223 */ /* 0x000fe20000010003 */
[----:B------:R-:W-:Y:S01]  /*113b0*/  HADD2.F32 R73, -RZ, R46.H1_H1 ;  /* 0x3000002eff497230 */ /* 0x000fe20000004100 */
[----:B------:R-:W-:Y:S01]  /*113c0*/  FFMA.FTZ R119, R119, R78, R16 ;  /* 0x0000004e77777223 */ /* 0x000fe20000010010 */
[----:B------:R-:W-:Y:S01]  /*113d0*/  HADD2.F32 R78, -RZ, R45.H0_H0 ;  /* 0x2000002dff4e7230 */ /* 0x000fe20000004100 */
[----:B------:R-:W-:Y:S01]  /*113e0*/  FFMA.FTZ R144, R144, R108, R13 ;  /* 0x0000006c90907223 */ /* 0x000fe2000001000d */
[--C-:B------:R-:W-:Y:S01]  /*113f0*/  HADD2.F32 R108, -RZ, R43.reuse.H1_H1 ;  /* 0x3000002bff6c7230 */ /* 0x100fe20000004100 */
[----:B------:R-:W-:Y:S01]  /*11400*/  FFMA.FTZ R146, R146, R73, R15 ;  /* 0x0000004992927223 */ /* 0x000fe2000001000f */
[----:B------:R-:W-:Y:S01]  /*11410*/  HADD2.F32 R73, -RZ, R44.H1_H1 ;  /* 0x3000002cff497230 */ /* 0x000fe20000004100 */
        /* <DEDUP_REMOVED lines=9> */
[--C-:B------:R-:W-:Y:S01]  /*114b0*/  HADD2.F32 R72, -RZ, R41.reuse.H0_H0 ;  /* 0x20000029ff487230 */ /* 0x100fe20000004100 */
[----:B------:R-:W-:Y:S01]  /*114c0*/  FFMA.FTZ R120, R120, R78, R23 ;  /* 0x0000004e78787223 */ /* 0x000fe20000010017 */
[----:B------:R-:W-:Y:S01]  /*114d0*/  HADD2.F32 R78, -RZ, R41.H1_H1 ;  /* 0x30000029ff4e7230 */ /* 0x000fe20000004100 */
[----:B------:R-:W-:Y:S01]  /*114e0*/  FFMA.FTZ R109, R109, R73, R22 ;  /* 0x000000496d6d7223 */ /* 0x000fe20000010016 */
[----:B------:R-:W-:Y:S01]  /*114f0*/  HADD2.F32 R73, -RZ, R40.H1_H1 ;  /* 0x30000028ff497230 */ /* 0x000fe20000004100 */
[----:B------:R-:W-:Y:S01]  /*11500*/  FFMA.FTZ R121, R121, R108, R80 ;  /* 0x0000006c79797223 */ /* 0x000fe20000010050 */
[----:B------:R-:W-:Y:S01]  /*11510*/  HADD2.F32 R108, -RZ, R38.H1_H1 ;  /* 0x30000026ff6c7230 */ /* 0x000fe20000004100 */
[----:B------:R-:W-:Y:S01]  /*11520*/  FFMA.FTZ R105, R105, R72, R20 ;  /* 0x0000004869697223 */ /* 0x000fe20000010014 */
[----:B------:R-:W-:Y:S01]  /*11530*/  HADD2.F32 R72, -RZ, R40.H0_H0 ;  /* 0x20000028ff487230 */ /* 0x000fe20000004100 */
[----:B------:R-:W-:Y:S01]  /*11540*/  FFMA.FTZ R118, R118, R78, R21 ;  /* 0x0000004e76767223 */ /* 0x000fe20000010015 */
[----:B------:R-:W-:Y:S01]  /*11550*/  HADD2.F32 R78, -RZ, R39.H1_H1 ;  /* 0x30000027ff4e7230 */ /* 0x000fe20000004100 */
[----:B------:R-:W-:Y:S01]  /*11560*/  FFMA.FTZ R116, R116, R73, R19 ;  /* 0x0000004974747223 */ /* 0x000fe20000010013 */
[--C-:B------:R-:W-:Y:S01]  /*11570*/  HADD2.F32 R73, -RZ, R37.reuse.H0_H0 ;  /* 0x20000025ff497230 */ /* 0x100fe20000004100 */
[----:B------:R-:W-:Y:S01]  /*11580*/  FFMA.FTZ R126, R126, R108, R31 ;  /* 0x0000006c7e7e7223 */ /* 0x000fe2000001001f */
[----:B------:R-:W-:Y:S01]  /*11590*/  HADD2.F32 R108, -RZ, R34.H0_H0 ;  /* 0x20000022ff6c7230 */ /* 0x000fe20000004100 */
[----:B------:R-:W-:Y:S01]  /*115a0*/  FFMA.FTZ R79, R79, R72, R18 ;  /* 0x000000484f4f7223 */ /* 0x000fe20000010012 */
[----:B------:R-:W-:Y:S01]  /*115b0*/  HADD2.F32 R72, -RZ, R38.H0_H0 ;  /* 0x20000026ff487230 */ /* 0x000fe20000004100 */
[----:B------:R-:W-:Y:S01]  /*115c0*/  FFMA.FTZ R164, R164, R78, R81 ;  /* 0x0000004ea4a47223 */ /* 0x000fe20000010051 */
[----:B------:R-:W-:Y:S01]  /*115d0*/  HADD2.F32 R78, -RZ, R37.H1_H1 ;  /* 0x30000025ff4e7230 */ /* 0x000fe20000004100 */
[----:B------:R-:W-:-:S02]  /*115e0*/  IMAD R74, R74, c[0x0][0x168], RZ ;  /* 0x00005a004a4a7a24 */ /* 0x000fc400078e02ff */
[----:B------:R-:W-:Y:S01]  /*115f0*/  FFMA.FTZ R73, R113, R73, R28 ;  /* 0x0000004971497223 */ /* 0x000fe2000001001c */
[----:B------:R-:W-:Y:S01]  /*11600*/  HADD2.F32 R113, -RZ, R35.H1_H1 ;  /* 0x30000023ff717230 */ /* 0x000fe20000004100 */
[----:B------:R-:W-:Y:S01]  /*11610*/  FFMA.FTZ R131, R131, R110, R88 ;  /* 0x0000006e83837223 */ /* 0x000fe20000010058 */
[----:B------:R-:W-:Y:S01]  /*11620*/  SHF.R.S32.HI R123, RZ, 0x1f, R74 ;  /* 0x0000001fff7b7819 */ /* 0x000fe2000001144a */
[----:B------:R-:W-:Y:S01]  /*11630*/  FFMA.FTZ R110, R61, R108, R86 ;  /* 0x0000006c3d6e7223 */ /* 0x000fe20000010056 */
[----:B------:R-:W-:Y:S01]  /*11640*/  HADD2.F32 R61, -RZ, R32.H1_H1 ;  /* 0x30000020ff3d7230 */ /* 0x000fe20000004100 */
[----:B------:R-:W-:Y:S01]  /*11650*/  FFMA.FTZ R115, R115, R72, R30 ;  /* 0x0000004873737223 */ /* 0x000fe2000001001e */
[--C-:B------:R-:W-:Y:S01]  /*11660*/  HADD2.F32 R72, -RZ, R36.reuse.H0_H0 ;  /* 0x20000024ff487230 */ /* 0x100fe20000004100 */
[----:B------:R-:W-:Y:S01]  /*11670*/  FFMA.FTZ R128, R128, R78, R29 ;  /* 0x0000004e80807223 */ /* 0x000fe2000001001d */
[----:B------:R-:W-:Y:S01]  /*11680*/  HADD2.F32 R78, -RZ, R36.H1_H1 ;  /* 0x30000024ff4e7230 */ /* 0x000fe20000004100 */
[----:B------:R-:W-:Y:S01]  /*11690*/  FFMA.FTZ R114, R60, R113, R89 ;  /* 0x000000713c727223 */ /* 0x000fe20000010059 */
[--C-:B------:R-:W-:Y:S01]  /*116a0*/  HADD2.F32 R108, -RZ, R33.reuse.H1_H1 ;  /* 0x30000021ff6c7230 */ /* 0x100fe20000004100 */
[----:B------:R-:W-:Y:S01]  /*116b0*/  FFMA.FTZ R113, R62, R61, R83 ;  /* 0x0000003d3e717223 */ /* 0x000fe20000010053 */
[----:B------:R-:W-:Y:S01]  /*116c0*/  LEA.HI R74, R123, R74, RZ, 0x3 ;  /* 0x0000004a7b4a7211 */ /* 0x000fe200078f18ff */
[----:B------:R-:W-:Y:S01]  /*116d0*/  FFMA.FTZ R72, R111, R72, R26 ;  /* 0x000000486f487223 */ /* 0x000fe2000001001a */
[----:B------:R-:W-:Y:S01]  /*116e0*/  F2FP.PACK_AB R62, R66, R69 ;  /* 0x00000045423e723e */ /* 0x000fe200000000ff */
[----:B------:R-:W-:Y:S01]  /*116f0*/  FFMA.FTZ R111, R130, R78, R27 ;  /* 0x0000004e826f7223 */ /* 0x000fe2000001001b */
[----:B------:R-:W-:Y:S01]  /*11700*/  F2FP.PACK_AB R69, R118, R105 ;  /* 0x000000697645723e */ /* 0x000fe200000000ff */
[----:B------:R-:W-:Y:S01]  /*11710*/  HFMA2.MMA R105, -RZ, RZ, 0, 9.5367431640625e-07 ;  /* 0x00000010ff697435 */ /* 0x000fe200000001ff */
[----:B------:R-:W-:Y:S01]  /*11720*/  HADD2.F32 R78, -RZ, R33.H0_H0 ;  /* 0x20000021ff4e7230 */ /* 0x000fe20000004100 */
[----:B------:R-:W-:Y:S01]  /*11730*/  FFMA.FTZ R136, R136, R108, R85 ;  /* 0x0000006c88887223 */ /* 0x000fe20000010055 */
[----:B------:R-:W-:Y:S01]  /*11740*/  HADD2.F32 R60, -RZ, R32.H0_H0 ;  /* 0x20000020ff3c7230 */ /* 0x000fe20000004100 */
[----:B------:R-:W-:Y:S01]  /*11750*/  FFMA.FTZ R63, R140, R63, R8 ;  /* 0x0000003f8c3f7223 */ /* 0x000fe20000010008 */
[----:B------:R-:W-:Y:S01]  /*11760*/  LEA.HI.SX32 R108, R74, R125, 0x1d ;  /* 0x0000007d4a6c7211 */ /* 0x000fe200078feaff */
[----:B------:R-:W-:Y:S01]  /*11770*/  FFMA.FTZ R123, R138, R112, R87 ;  /* 0x000000708a7b7223 */ /* 0x000fe20000010057 */
[----:B------:R-:W-:Y:S01]  /*11780*/  F2FP.PACK_AB R61, R68, R67 ;  /* 0x00000043443d723e */ /* 0x000fe200000000ff */
[----:B------:R-:W-:Y:S01]  /*11790*/  FFMA.FTZ R135, R135, R78, R84 ;  /* 0x0000004e87877223 */ /* 0x000fe20000010054 */
[----:B------:R-:W-:Y:S01]  /*117a0*/  F2FP.PACK_AB R68, R116, R79 ;  /* 0x0000004f7444723e */ /* 0x000fe200000000ff */
[----:B------:R-:W-:Y:S01]  /*117b0*/  FFMA.FTZ R76, R133, R60, R82 ;  /* 0x0000003c854c7223 */ /* 0x000fe20000010052 */
[----:B------:R-:W-:-:S02]  /*117c0*/  F2FP.PACK_AB R79, R114, R131 ;  /* 0x00000083724f723e */ /* 0x000fc400000000ff */
[----:B------:R-:W-:Y:S02]  /*117d0*/  IADD3 R114, R108, 0x20, RZ ;  /* 0x000000206c727810 */ /* 0x000fe40007ffe0ff */
[----:B------:R-:W-:Y:S02]  /*117e0*/  F2FP.PACK_AB R63, R64, R63 ;  /* 0x0000003f403f723e */ /* 0x000fe400000000ff */
[----:B------:R-:W-:Y:S02]  /*117f0*/  F2FP.PACK_AB R60, R70, R65 ;  /* 0x00000041463c723e */ /* 0x000fe400000000ff */
[----:B------:R-:W-:Y:S02]  /*11800*/  F2FP.PACK_AB R78, R123, R110 ;  /* 0x0000006e7b4e723e */ /* 0x000fe400000000ff */
[----:B------:R-:W-:Y:S02]  /*11810*/  IADD3 R112, R108, 0x40, RZ ;  /* 0x000000406c707810 */ /* 0x000fe40007ffe0ff */
[----:B------:R-:W-:-:S02]  /*11820*/  F2FP.PACK_AB R64, R142, R71 ;  /* 0x000000478e40723e */ /* 0x000fc400000000ff */
[----:B------:R-:W-:Y:S02]  /*11830*/  F2FP.PACK_AB R70, R120, R109 ;  /* 0x0000006d7846723e */ /* 0x000fe400000000ff */
[----:B------:R-:W-:Y:S02]  /*11840*/  IADD3 R110, R108, 0x60, RZ ;  /* 0x000000606c6e7810 */ /* 0x000fe40007ffe0ff */
[----:B------:R-:W-:Y:S01]  /*11850*/  F2FP.PACK_AB R71, R122, R117 ;  /* 0x000000757a47723e */ /* 0x000fe200000000ff */
[C---:B------:R-:W-:Y:S01]  /*11860*/  IMAD.WIDE.U32 R116, R108.reuse, R105, c[0x0][0x208] ;  /* 0x000082006c747625 */ /* 0x040fe200078e0069 */
[----:B------:R-:W-:Y:S02]  /*11870*/  IADD3 R109, R108, 0x80, RZ ;  /* 0x000000806c6d7810 */ /* 0x000fe40007ffe0ff */
[----:B------:R-:W-:Y:S01]  /*11880*/  F2FP.PACK_AB R74, R126, R115 ;  /* 0x000000737e4a723e */ /* 0x000fe200000000ff */
[----:B------:R-:W-:Y:S01]  /*11890*/  IMAD.WIDE.U32 R114, R114, R105, c[0x0][0x208] ;  /* 0x0000820072727625 */ /* 0x000fe200078e0069 */
[----:B------:R-:W-:Y:S01]  /*118a0*/  F2FP.PACK_AB R67, R148, R119 ;  /* 0x000000779443723e */ /* 0x000fe200000000ff */
[----:B------:R0:W-:Y:S01]  /*118b0*/  STG.E.128 [R116.64], R60 ;  /* 0x0000003c74007986 */ /* 0x0001e2000c101d06 */
        /* <DEDUP_REMOVED lines=11> */
[----:B------:R-:W-:-:S03]  /*11970*/  F2FP.PACK_AB R77, R136, R135 ;  /* 0x00000087884d723e */ /* 0x000fc600000000ff */
[----:B------:R0:W-:Y:S04]  /*11980*/  STG.E.128 [R110.64], R72 ;  /* 0x000000486e007986 */ /* 0x0001e8000c101d06 */
[----:B------:R0:W-:Y:S02]  /*11990*/  STG.E.128 [R108.64], R76 ;  /* 0x0000004c6c007986 */ /* 0x0001e4000c101d06 */
.L_x_6208:
[----:B-1----:R-:W-:Y:S05]  /*119a0*/  BSYNC B1 ;  /* 0x0000000000017941 */ /* 0x002fea0003800000 */
.L_x_6207:
[----:B0-----:R-:W-:-:S05]  /*119b0*/  IMAD.MOV.U32 R61, RZ, RZ, c[0x0][0x160] ;  /* 0x00005800ff3d7624 */ /* 0x001fca00078e00ff */
[----:B------:R-:W-:-:S04]  /*119c0*/  LEA R0, R61, R0, 0x2 ;  /* 0x000000003d007211 */ /* 0x000fc800078e10ff */
[----:B------:R-:W-:-:S13]  /*119d0*/  ISETP.GE.AND P0, PT, R0, c[0x0][0x164], PT ;  /* 0x0000590000007a0c */ /* 0x000fda0003f06270 */
[----:B-----5:R-:W-:Y:S01]  /*119e0*/  @P0 CALL.REL.NOINC `(.L_x_6209) ;  /* 0x0000001000000944 */ /* 0x020fe20003c00000 */
[----:B------:R-:W-:Y:S05]  /*119f0*/  BRA `(.L_x_6210) ;  /* 0xfffeeff000007947 */ /* 0x000fea000383ffff */
.L_x_6209:
[----:B------:R-:W-:Y:S05]  /*11a00*/  BSYNC B0 ;  /* 0x0000000000007941 */ /* 0x000fea0003800000 */
.L_x_5794:
[----:B------:R-:W-:Y:S05]  /*11a10*/  EXIT ;  /* 0x000000000000794d */ /* 0x000fea0003800000 */
.L_x_6205:
[----:B------:R-:W-:Y:S01]  /*11a20*/  IMAD.MOV.U32 R72, RZ, RZ, 0x1 ;  /* 0x00000001ff487424 */ /* 0x000fe200078e00ff */
[----:B------:R-:W-:Y:S01]  /*11a30*/  MOV R62, 0x1f ;  /* 0x0000001f003e7802 */ /* 0x000fe20000000f00 */
[----:B------:R-:W-:Y:S01]  /*11a40*/  IMAD.MOV.U32 R63, RZ, RZ, -0x1 ;  /* 0xffffffffff3f7424 */ /* 0x000fe200078e00ff */
[----:B------:R-:W-:Y:S02]  /*11a50*/  MOV R60, 0x11a70 ;  /* 0x00011a70003c7802 */ /* 0x000fe40000000f00 */
[----:B-----5:R-:W-:Y:S05]  /*11a60*/  CALL.REL.NOINC `($__internal_27_$__cuda_sm70_shflsync_bfly_p) ;  /* 0x0000089000007944 */ /* 0x020fea0003c00000 */
[----:B-1----:R-:W-:Y:S01]  /*11a70*/  MOV R60, R72 ;  /* 0x00000048003c7202 */ /* 0x002fe20000000f00 */
[----:B0-----:R-:W-:Y:S05]  /*11a80*/  BRA `(.L_x_6211) ;  /* 0xffffeb2000007947 */ /* 0x001fea000383ffff */
.L_x_6206:
[----:B------:R-:W-:Y:S01]  /*11a90*/  HFMA2.MMA R62, -RZ, RZ, 0, 1.847743988037109375e-06 ;  /* 0x0000001fff3e7435 */ /* 0x000fe200000001ff */
[----:B------:R-:W-:Y:S01]  /*11aa0*/  IMAD.MOV.U32 R72, RZ, RZ, 0x2 ;  /* 0x00000002ff487424 */ /* 0x000fe200078e00ff */
[----:B------:R-:W-:Y:S01]  /*11ab0*/  MOV R60, 0x11ae0 ;  /* 0x00011ae0003c7802 */ /* 0x000fe20000000f00 */
[----:B------:R-:W-:-:S03]  /*11ac0*/  IMAD.MOV.U32 R63, RZ, RZ, -0x1 ;  /* 0xffffffffff3f7424 */ /* 0x000fc600078e00ff */
[----:B-----5:R-:W-:Y:S05]  /*11ad0*/  CALL.REL.NOINC `($__internal_27_$__cuda_sm70_shflsync_bfly_p) ;  /* 0x0000082000007944 */ /* 0x020fea0003c00000 */
[----:B01----:R-:W-:Y:S01]  /*11ae0*/  FADD.FTZ R73, R73, R72 ;  /* 0x0000004849497221 */ /* 0x003fe20000010000 */
[----:B------:R-:W-:Y:S01]  /*11af0*/  MOV R72, 0x4 ;  /* 0x0000000400487802 */ /* 0x000fe20000000f00 */
[----:B------:R-:W-:Y:S01]  /*11b00*/  IMAD.MOV.U32 R62, RZ, RZ, 0x1f ;  /* 0x0000001fff3e7424 */ /* 0x000fe200078e00ff */
[----:B------:R-:W-:-:S02]  /*11b10*/  MOV R63, 0xffffffff ;  /* 0xffffffff003f7802 */ /* 0x000fc40000000f00 */
[----:B------:R-:W-:Y:S02]  /*11b20*/  MOV R60, 0x11b40 ;  /* 0x00011b40003c7802 */ /* 0x000fe40000000f00 */
[----:B------:R-:W-:Y:S05]  /*11b30*/  CALL.REL.NOINC `($__internal_27_$__cuda_sm70_shflsync_bfly_p) ;  /* 0x000007c000007944 */ /* 0x000fea0003c00000 */
[----:B0-----:R-:W-:Y:S01]  /*11b40*/  HFMA2.MMA R62, -RZ, RZ, 0, 1.847743988037109375e-06 ;  /* 0x0000001fff3e7435 */ /* 0x001fe200000001ff */
[----:B-1----:R-:W-:Y:S01]  /*11b50*/  FADD.FTZ R73, R73, R72 ;  /* 0x0000004849497221 */ /* 0x002fe20000010000 */
[----:B------:R-:W-:Y:S01]  /*11b60*/  MOV R60, 0x11ba0 ;  /* 0x00011ba0003c7802 */ /* 0x000fe20000000f00 */
[----:B------:R-:W-:Y:S02]  /*11b70*/  IMAD.MOV.U32 R72, RZ, RZ, 0x8 ;  /* 0x00000008ff487424 */ /* 0x000fe400078e00ff */
[----:B------:R-:W-:Y:S02]  /*11b80*/  IMAD.MOV.U32 R63, RZ, RZ, -0x1 ;  /* 0xffffffffff3f7424 */ /* 0x000fe400078e00ff */
[----:B------:R-:W-:Y:S05]  /*11b90*/  CALL.REL.NOINC `($__internal_27_$__cuda_sm70_shflsync_bfly_p) ;  /* 0x0000076000007944 */ /* 0x000fea0003c00000 */
[----:B01----:R-:W-:Y:S01]  /*11ba0*/  FADD.FTZ R73, R73, R72 ;  /* 0x0000004849497221 */ /* 0x003fe20000010000 */
[----:B------:R-:W-:Y:S01]  /*11bb0*/  MOV R72, 0x10 ;  /* 0x0000001000487802 */ /* 0x000fe20000000f00 */
[----:B------:R-:W-:Y:S01]  /*11bc0*/  IMAD.MOV.U32 R62, RZ, RZ, 0x1f ;  /* 0x0000001fff3e7424 */ /* 0x000fe200078e00ff */
[----:B------:R-:W-:Y:S02]  /*11bd0*/  MOV R63, 0xffffffff ;  /* 0xffffffff003f7802 */ /* 0x000fe40000000f00 */
[----:B------:R-:W-:-:S02]  /*11be0*/  MOV R60, 0x11c00 ;  /* 0x00011c00003c7802 */ /* 0x000fc40000000f00 */
[----:B------:R-:W-:Y:S05]  /*11bf0*/  CALL.REL.NOINC `($__internal_27_$__cuda_sm70_shflsync_bfly_p) ;  /* 0x0000070000007944 */ /* 0x000fea0003c00000 */
[----:B-1----:R-:W-:Y:S01]  /*11c00*/  FADD.FTZ R72, R73, R72 ;  /* 0x0000004849487221 */ /* 0x002fe20000010000 */
[----:B0-----:R-:W-:-:S03]  /*11c10*/  HFMA2.MMA R62, -RZ, RZ, 0, 1.847743988037109375e-06 ;  /* 0x0000001fff3e7435 */ /* 0x001fc600000001ff */
        /* <DEDUP_REMOVED lines=84> */
[----:B------:R-:W-:Y:S05]  /*12160*/  CALL.REL.NOINC `($__internal_27_$__cuda_sm70_shflsync_bfly_p) ;  /* 0x0000019000007944 */ /* 0x000fea0003c00000 */
        /* <DEDUP_REMOVED lines=18> */
[----:B0-----:R-:W-:Y:S01]  /*12290*/  HFMA2.MMA R62, -RZ, RZ, 0, 1.847743988037109375e-06 ;  /* 0x0000001fff3e7435 */ /* 0x001fe200000001ff */
[----:B-1----:R-:W-:Y:S01]  /*122a0*/  FADD.FTZ R73, R73, R72 ;  /* 0x0000004849497221 */ /* 0x002fe20000010000 */
[----:B------:R-:W-:Y:S01]  /*122b0*/  MOV R60, 0x122f0 ;  /* 0x000122f0003c7802 */ /* 0x000fe20000000f00 */
[----:B------:R-:W-:-:S02]  /*122c0*/  IMAD.MOV.U32 R72, RZ, RZ, 0x10 ;  /* 0x00000010ff487424 */ /* 0x000fc400078e00ff */
[----:B------:R-:W-:Y:S02]  /*122d0*/  IMAD.MOV.U32 R63, RZ, RZ, -0x1 ;  /* 0xffffffffff3f7424 */ /* 0x000fe400078e00ff */
[----:B------:R-:W-:Y:S05]  /*122e0*/  CALL.REL.NOINC `($__internal_27_$__cuda_sm70_shflsync_bfly_p) ;  /* 0x0000001000007944 */ /* 0x000fea0003c00000 */
[----:B01----:R-:W-:Y:S05]  /*122f0*/  BRA `(.L_x_6212) ;  /* 0xffffe8f000007947 */ /* 0x003fea000383ffff */
        .weak           $__internal_27_$__cuda_sm70_shflsync_bfly_p
        .type           $__internal_27_$__cuda_sm70_shflsync_bfly_p,@function
        .size           $__internal_27_$__cuda_sm70_shflsync_bfly_p,(.L_x_36115 - $__internal_27_$__cuda_sm70_shflsync_bfly_p)
$__internal_27_$__cuda_sm70_shflsync_bfly_p:
[----:B------:R-:W-:Y:S01]  /*12300*/  MOV R61, 0x0 ;  /* 0x00000000003d7802 */ /* 0x000fe20000000f00 */
[----:B------:R-:W-:Y:S04]  /*12310*/  WARPSYNC R63 ;  /* 0x0000003f00007348 */ /* 0x000fe80003800000 */
[----:B------:R0:W1:Y:S01]  /*12320*/  SHFL.BFLY PT, R72, R73, R72, R62 ;  /* 0x0c00004849487389 */ /* 0x00006200000e003e */
[----:B------:R-:W-:Y:S05]  /*12330*/  RET.REL.NODEC R60 `(_ZN10layer_norm13ln_fwd_kernelINS_13Kernel_traitsI6__halfS2_S2_S2_fjLj1280ELj1ELj4ELj1ELj16ENS_18Kernel_traits_baseILj1280ES2_S2_S2_S2_fjLj128EEEEELb1ELb0ELb1ELb1EEEvNS_9FwdParamsE) ;  /* 0xfffedcc03c007950 */ /* 0x000fea0003c3ffff */
.L_x_6213:
        /* <DEDUP_REMOVED lines=12> */
.L_x_36115:


//--------------------- .text._ZN10layer_norm13ln_fwd_kernelINS_13Kernel_traitsI6__halfS2_S2_S2_fjLj1280ELj1ELj4ELj1ELj16ENS_18Kernel_traits_baseILj1280ES2_S2_S2_S2_fjLj128EEEEELb1ELb1ELb0ELb0EEEvNS_9FwdParamsE --------------------------
	.section	.text._ZN10layer_norm13ln_fwd_kernelINS_13Kernel_traitsI6__halfS2_S2_S2_fjLj1280ELj1ELj4ELj1ELj16ENS_18Kernel_traits_baseILj1280ES2_S2_S2_S2_fjLj128EEEEELb1ELb1ELb0ELb0EEEvNS_9FwdParamsE,"ax",@progbits
	.sectioninfo	@"SHI_REGISTERS=219"
	.align	128
        .global         _ZN10layer_norm13ln_fwd_kernelINS_13Kernel_traitsI6__halfS2_S2_S2_fjLj1280ELj1ELj4ELj1ELj16ENS_18Kernel_traits_baseILj1280ES2_S2_S2_S2_fjLj128EEEEELb1ELb1ELb0ELb0EEEvNS_9FwdParamsE
        .type           _ZN10layer_norm13ln_fwd_kernelINS_13Kernel_traitsI6__halfS2_S2_S2_fjLj1280ELj1ELj4ELj1ELj16ENS_18Kernel_traits_baseILj1280ES2_S2_S2_S2_fjLj128EEEEELb1ELb1ELb0ELb0EEEvNS_9FwdParamsE,@function
        .size           _ZN10layer_norm13ln_fwd_kernelINS_13Kernel_traitsI6__halfS2_S2_S2_fjLj1280ELj1ELj4ELj1ELj16ENS_18Kernel_traits_baseILj1280ES2_S2_S2_S2_fjLj128EEEEELb1ELb1ELb0ELb0EEEvNS_9FwdParamsE,(.L_x_36116 - _ZN10layer_norm13ln_fwd_kernelINS_13Kernel_traitsI6__halfS2_S2_S2_fjLj1280ELj1ELj4ELj1ELj16ENS_18Kernel_traits_baseILj1280ES2_S2_S2_S2_fjLj128EEEEELb1ELb1ELb0ELb0EEEvNS_9FwdParamsE)
        .other          _ZN10layer_norm13ln_fwd_kernelINS_13Kernel_traitsI6__halfS2_S2_S2_fjLj1280ELj1ELj4ELj1ELj16ENS_18Kernel_traits_baseILj1280ES2_S2_S2_S2_fjLj128EEEEELb1ELb1ELb0ELb0EEEvNS_9FwdParamsE,@"STO_CUDA_ENTRY STV_DEFAULT"
_ZN10layer_norm13ln_fwd_kernelINS_13Kernel_traitsI6__halfS2_S2_S2_fjLj1280ELj1ELj4ELj1ELj16ENS_18Kernel_traits_baseILj1280ES2_S2_S2_S2_fjLj128EEEEELb1ELb1ELb0ELb0EEEvNS_9FwdParamsE:
.text._ZN10layer_norm13ln_fwd_kernelINS_13Kernel_traitsI6__halfS2_S2_S2_fjLj1280ELj1ELj4ELj1ELj16ENS_18Kernel_traits_baseILj1280ES2_S2_S2_S2_fjLj128EEEEELb1ELb1ELb0ELb0EEEvNS_9FwdParamsE:
[----:B------:R-:W-:Y:S02]  /*0000*/  IMAD.MOV.U32 R1, RZ, RZ, c[0x0][0x28] ;  /* 0x00000a00ff017624 */ /* 0x000fe400078e00ff */
[----:B------:R-:W-:Y:S01]  /*0010*/  ULDC.U8 UR4, c[0x0][0x244] ;  /* 0x0000910000047ab9 */ /* 0x000fe20000000000 */
[----:B------:R-:W-:Y:S01]  /*0020*/  IMAD.MOV.U32 R158, RZ, RZ, c[0x0][0x238] ;  /* 0x00008e00ff9e7624 */ /* 0x000fe200078e00ff */
[----:B------:R-:W-:Y:S01]  /*0030*/  ISETP.NE.AND P0, PT, RZ, UR4, PT ;  /* 0x00000004ff007c0c */ /* 0x000fe2000bf05270 */
[----:B------:R-:W-:Y:S01]  /*0040*/  IMAD.MOV.U32 R159, RZ, RZ, c[0x0][0x23c] ;  /* 0x00008f00ff9f7624 */ /* 0x000fe200078e00ff */
[----:B------:R-:W-:-:S11]  /*0050*/  ULDC.64 UR4, c[0x0][0x118] ;  /* 0x0000460000047ab9 */ /* 0x000fd60000000a00 */
[----:B------:R-:W-:Y:S01]  /*0060*/  @P0 MOV R2, R158 ;  /* 0x0000009e00020202 */ /* 0x000fe20000000f00 */
[----:B------:R-:W-:-:S06]  /*0070*/  @P0 IMAD.MOV.U32 R3, RZ, RZ, R159 ;  /* 0x000000ffff030224 */ /* 0x000fcc00078e009f */
[----:B------:R-:W2:Y:S01]  /*0080*/  @P0 LDG.E.64 R2, [R2.64] ;  /* 0x0000000402020981 */ /* 0x000ea2000c1e1b00 */
[----:B------:R-:W-:Y:S02]  /*0090*/  IMAD.MOV.U32 R202, RZ, RZ, c[0x0][0x230] ;  /* 0x00008c00ffca7624 */ /* 0x000fe400078e00ff */
[----:B------:R-:W-:-:S06]  /*00a0*/  IMAD.MOV.U32 R203, RZ, RZ, c[0x0][0x234] ;  /* 0x00008d00ffcb7624 */ /* 0x000fcc00078e00ff */
[----:B------:R-:W3:Y:S01]  /*00b0*/  @P0 LDG.E.64 R202, [R202.64] ;  /* 0x00000004caca0981 */ /* 0x000ee2000c1e1b00 */
[----:B------:R-:W-:Y:S01]  /*00c0*/  LOP3.LUT R0, R0, 0xfffffff7, RZ, 0xc0, !PT ;  /* 0xfffffff700007812 */ /* 0x000fe200078ec0ff */
[----:B------:R-:W-:Y:S02]  /*00d0*/  BSSY B0, `(.L_x_6214) ;  /* 0x0000046000007945 */ /* 0x000fe40003800000 */
        /* <DEDUP_REMOVED lines=8> */
[----:B--2---:R-:W-:-:S04]  /*0160*/  @P0 IADD3 R158, P1, R2, c[0x0][0x240], RZ ;  /* 0x00009000029e0a10 */ /* 0x004fc80007f3e0ff */
[----:B------:R-:W-:-:S04]  /*0170*/  @P0 IADD3.X R159, RZ, R3, RZ, P1, !PT ;  /* 0x00000003ff9f0210 */ /* 0x000fc80000ffe4ff */
[--C-:B------:R-:W-:Y:S02]  /*0180*/  SHF.R.U32.HI R48, RZ, 0x2, R159.reuse ;  /* 0x00000002ff307819 */ /* 0x100fe4000001169f */
[----:B------:R-:W-:Y:S02]  /*0190*/  SHF.R.U64 R47, R158, 0x2, R159 ;  /* 0x000000029e2f7819 */ /* 0x000fe4000000129f */
[----:B---3--:R-:W-:Y:S01]  /*01a0*/  LOP3.LUT R6, R5, R48, R202, 0x96, !PT ;  /* 0x0000003005067212 */ /* 0x008fe200078e96ca */
[----:B------:R-:W-:Y:S01]  /*01b0*/  IMAD.MOV.U32 R5, RZ, RZ, c[0x0][0x168] ;  /* 0x00005a00ff057624 */ /* 0x000fe200078e00ff */
[----:B------:R-:W-:Y:S01]  /*01c0*/  IADD3 R46, R203, -0x4498517b, RZ ;  /* 0xbb67ae85cb2e7810 */ /* 0x000fe20007ffe0ff */
[----:B------:R-:W-:Y:S01]  /*01d0*/  IMAD.WIDE.U32 R2, R47, -0x2daee0ad, RZ ;  /* 0xd2511f532f027825 */ /* 0x000fe200078e00ff */
[----:B------:R-:W-:Y:S02]  /*01e0*/  IADD3 R45, R202, -0x61c88647, RZ ;  /* 0x9e3779b9ca2d7810 */ /* 0x000fe40007ffe0ff */
[----:B------:R-:W-:Y:S01]  /*01f0*/  SHF.R.S32.HI R5, RZ, 0x1f, R5 ;  /* 0x0000001fff057819 */ /* 0x000fe20000011405 */
[----:B------:R-:W-:Y:S01]  /*0200*/  IMAD.WIDE.U32 R6, R6, -0x2daee0ad, RZ ;  /* 0xd2511f5306067825 */ /* 0x000fe200078e00ff */
[----:B------:R-:W-:-:S02]  /*0210*/  LOP3.LUT R3, R3, R203, RZ, 0x3c, !PT ;  /* 0x000000cb03037212 */ /* 0x000fc400078e3cff */
[----:B------:R-:W-:Y:S02]  /*0220*/  LEA.HI R41, R5, c[0x0][0x168], RZ, 0x3 ;  /* 0x00005a0005297a11 */ /* 0x000fe400078f18ff */
[----:B------:R-:W-:Y:S01]  /*0230*/  LOP3.LUT R8, R7, R2, R46, 0x96, !PT ;  /* 0x0000000207087212 */ /* 0x000fe200078e962e */
[----:B------:R-:W-:Y:S01]  /*0240*/  IMAD.WIDE.U32 R2, R3, -0x326172a9, RZ ;  /* 0xcd9e8d5703027825 */ /* 0x000fe200078e00ff */
[----:B------:R-:W-:Y:S02]  /*0250*/  LEA.HI.SX32 R41, R41, R10, 0x1d ;  /* 0x0000000a29297211 */ /* 0x000fe400078feaff */
[----:B------:R-:W-:Y:S01]  /*0260*/  IADD3 R44, R202, 0x3c6ef372, RZ ;  /* 0x3c6ef372ca2c7810 */ /* 0x000fe20007ffe0ff */
[----:B------:R-:W-:Y:S01]  /*0270*/  IMAD.WIDE.U32 R8, R8, -0x326172a9, RZ ;  /* 0xcd9e8d5708087825 */ /* 0x000fe200078e00ff */
[C---:B------:R-:W-:Y:S02]  /*0280*/  LOP3.LUT P6, RZ, R41.reuse, 0xffffffe0, RZ, 0xc0, !PT ;  /* 0xffffffe029ff7812 */ /* 0x040fe400078cc0ff */
[----:B------:R-:W-:-:S02]  /*0290*/  ISETP.GE.U32.AND P5, PT, R41, 0x40, PT ;  /* 0x000000402900780c */ /* 0x000fc40003fa6070 */
[----:B------:R-:W-:Y:S02]  /*02a0*/  ISETP.GE.U32.AND P4, PT, R41, 0x60, PT ;  /* 0x000000602900780c */ /* 0x000fe40003f86070 */
[----:B------:R-:W-:Y:S02]  /*02b0*/  LOP3.LUT R3, R3, R45, R4, 0x96, !PT ;  /* 0x0000002d03037212 */ /* 0x000fe400078e9604 */
[----:B------:R-:W-:Y:S02]  /*02c0*/  ISETP.GE.U32.AND P3, PT, R41, 0x80, PT ;  /* 0x000000802900780c */ /* 0x000fe40003f66070 */
[----:B------:R-:W-:Y:S01]  /*02d0*/  LOP3.LUT R4, R9, R2, R44, 0x96, !PT ;  /* 0x0000000209047212 */ /* 0x000fe200078e962c */
[----:B------:R-:W-:Y:S01]  /*02e0*/  IMAD.WIDE.U32 R2, R3, -0x2daee0ad, RZ ;  /* 0xd2511f5303027825 */ /* 0x000fe200078e00ff */
[C---:B------:R-:W-:Y:S02]  /*02f0*/  IADD3 R43, R203.reuse, 0x76cf5d0a, RZ ;  /* 0x76cf5d0acb2b7810 */ /* 0x040fe40007ffe0ff */
[----:B------:R-:W-:Y:S01]  /*0300*/  @P6 LOP3.LUT R0, R0, 0x8, RZ, 0xfc, !PT ;  /* 0x0000000800006812 */ /* 0x000fe200078efcff */
[----:B------:R-:W-:Y:S01]  /*0310*/  IMAD.WIDE.U32 R4, R4, -0x2daee0ad, RZ ;  /* 0xd2511f5304047825 */ /* 0x000fe200078e00ff */
[----:B------:R-:W-:-:S02]  /*0320*/  IADD3 R42, R203, 0x32370b8f, RZ ;  /* 0x32370b8fcb2a7810 */ /* 0x000fc40007ffe0ff */
[----:B------:R-:W-:Y:S02]  /*0330*/  LOP3.LUT R0, R0, 0xffffff7f, RZ, 0xc0, !PT ;  /* 0xffffff7f00007812 */ /* 0x000fe400078ec0ff */
[----:B------:R-:W-:Y:S02]  /*0340*/  ISETP.GE.U32.AND P2, PT, R41, 0xa0, PT ;  /* 0x000000a02900780c */ /* 0x000fe40003f46070 */
[----:B------:R-:W-:Y:S02]  /*0350*/  @P5 LOP3.LUT R0, R0, 0x80, RZ, 0xfc, !PT ;  /* 0x0000008000005812 */ /* 0x000fe400078efcff */
[----:B------:R-:W-:Y:S02]  /*0360*/  LOP3.LUT R3, R3, R6, R43, 0x96, !PT ;  /* 0x0000000603037212 */ /* 0x000fe400078e962b */
[----:B------:R-:W-:Y:S02]  /*0370*/  LOP3.LUT R0, R0, 0xffffffbf, RZ, 0xc0, !PT ;  /* 0xffffffbf00007812 */ /* 0x000fe400078ec0ff */
[----:B------:R-:W-:Y:S01]  /*0380*/  LOP3.LUT R6, R5, R2, R42, 0x96, !PT ;  /* 0x0000000205067212 */ /* 0x000fe200078e962a */
[----:B------:R-:W-:Y:S01]  /*0390*/  IMAD.WIDE.U32 R2, R3, -0x326172a9, RZ ;  /* 0xcd9e8d5703027825 */ /* 0x000fe200078e00ff */
[----:B------:R-:W-:-:S02]  /*03a0*/  @P4 LOP3.LUT R0, R0, 0x40, RZ, 0xfc, !PT ;  /* 0x0000004000004812 */ /* 0x000fc400078efcff */
[----:B------:R-:W-:Y:S01]  /*03b0*/  IADD3 R40, R202, -0x255992d5, RZ ;  /* 0xdaa66d2bca287810 */ /* 0x000fe20007ffe0ff */
[----:B------:R-:W-:Y:S01]  /*03c0*/  IMAD.WIDE.U32 R6, R6, -0x326172a9, RZ ;  /* 0xcd9e8d5706067825 */ /* 0x000fe200078e00ff */
[----:B------:R-:W-:Y:S02]  /*03d0*/  LOP3.LUT R0, R0, 0xffffffdf, RZ, 0xc0, !PT ;  /* 0xffffffdf00007812 */ /* 0x000fe400078ec0ff */
[----:B------:R-:W-:Y:S02]  /*03e0*/  IADD3 R39, R202, 0x78dde6e4, RZ ;  /* 0x78dde6e4ca277810 */ /* 0x000fe40007ffe0ff */
[----:B------:R-:W-:Y:S02]  /*03f0*/  @P3 LOP3.LUT R0, R0, 0x20, RZ, 0xfc, !PT ;  /* 0x0000002000003812 */ /* 0x000fe400078efcff */
[----:B------:R-:W-:Y:S02]  /*0400*/  LOP3.LUT R12, R3, R8, R40, 0x96, !PT ;  /* 0x00000008030c7212 */ /* 0x000fe400078e9628 */
[----:B------:R-:W-:-:S02]  /*0410*/  LOP3.LUT R0, R0, 0xffffffef, RZ, 0xc0, !PT ;  /* 0xffffffef00007812 */ /* 0x000fc400078ec0ff */
[----:B------:R-:W-:Y:S02]  /*0420*/  LOP3.LUT R130, R7, R2, R39, 0x96, !PT ;  /* 0x0000000207827212 */ /* 0x000fe400078e9627 */
[----:B------:R-:W-:Y:S01]  /*0430*/  @P2 LOP3.LUT R0, R0, 0x10, RZ, 0xfc, !PT ;  /* 0x0000001000002812 */ /* 0x000fe200078efcff */
        /* <DEDUP_REMOVED lines=15> */
.L_x_6215:
[----:B0-----:R-:W-:Y:S05]  /*0530*/  BSYNC B0 ;  /* 0x0000000000007941 */ /* 0x001fea0003800000 */
.L_x_6214:
        /* <DEDUP_REMOVED lines=16> */
.L_x_6217:
[----:B0-----:R-:W-:Y:S05]  /*0640*/  BSYNC B0 ;  /* 0x0000000000007941 */ /* 0x001fea0003800000 */
.L_x_6216:
        /* <DEDUP_REMOVED lines=16> */
.L_x_6219:
[----:B0-----:R-:W-:Y:S05]  /*0750*/  BSYNC B0 ;  /* 0x0000000000007941 */ /* 0x001fea0003800000 */
.L_x_6218:
        /* <DEDUP_REMOVED lines=16> */
.L_x_6221:
[----:B0-----:R-:W-:Y:S05]  /*0860*/  BSYNC B0 ;  /* 0x0000000000007941 */ /* 0x001fea0003800000 */
.L_x_6220:
        /* <DEDUP_REMOVED lines=15> */
.L_x_6223:
[----:B0-----:R-:W-:Y:S05]  /*0960*/  BSYNC B0 ;  /* 0x0000000000007941 */ /* 0x001fea0003800000 */
.L_x_6222:
        /* <DEDUP_REMOVED lines=11> */
[--C-:B-----5:R-:W-:Y:S01]  /*0a20*/  HADD2.F32 R119, -RZ, R77.reuse.H0_H0 ;  /* 0x2000004dff777230 */ /* 0x120fe20000004100 */
[----:B------:R-:W-:Y:S01]  /*0a30*/  IMAD.WIDE.U32 R134, R134, -0x326172a9, RZ ;  /* 0xcd9e8d5786867825 */ /* 0x000fe200078e00ff */
[----:B------:R-:W-:Y:S01]  /*0a40*/  HADD2.F32 R120, -RZ, R77.H1_H1 ;  /* 0x3000004dff787230 */ /* 0x000fe20000004100 */
[----:B------:R-:W-:Y:S01]  /*0a50*/  IADD3 R122, R203, 0x646e171e, RZ ;  /* 0x646e171ecb7a7810 */ /* 0x000fe20007ffe0ff */
[--C-:B------:R-:W-:Y:S01]  /*0a60*/  HADD2.F32 R77, -RZ, R79.reuse.H0_H0 ;  /* 0x2000004fff4d7230 */ /* 0x100fe20000004100 */
[----:B------:R-:W-:Y:S01]  /*0a70*/  IMAD.WIDE.U32 R138, R138, -0x2daee0ad, RZ ;  /* 0xd2511f538a8a7825 */ /* 0x000fe200078e00ff */
[----:B------:R-:W-:Y:S01]  /*0a80*/  HADD2.F32 R124, -RZ, R79.H1_H1 ;  /* 0x3000004fff7c7230 */ /* 0x000fe20000004100 */
[C---:B------:R-:W-:Y:S01]  /*0a90*/  IADD3 R79, R202.reuse, -0x4ab325aa, RZ ;  /* 0xb54cda56ca4f7810 */ /* 0x040fe20007ffe0ff */
[--C-:B------:R-:W-:Y:S01]  /*0aa0*/  HADD2.F32 R133, -RZ, R70.reuse.H1_H1 ;  /* 0x30000046ff857230 */ /* 0x100fe20000004100 */
[----:B------:R-:W-:Y:S01]  /*0ab0*/  IADD3 R127, R202, 0x5384540f, RZ ;  /* 0x5384540fca7f7810 */ /* 0x000fe20007ffe0ff */
[--C-:B------:R-:W-:Y:S01]  /*0ac0*/  HADD2.F32 R131, -RZ, R69.reuse.H0_H0 ;  /* 0x20000045ff837230 */ /* 0x100fe20000004100 */
[----:B------:R-:W-:Y:S01]  /*0ad0*/  LOP3.LUT R144, R135, R128, R79, 0x96, !PT ;  /* 0x0000008087907212 */ /* 0x000fe200078e964f */
[----:B------:R-:W-:Y:S01]  /*0ae0*/  HADD2.F32 R132, -RZ, R69.H1_H1 ;  /* 0x30000045ff847230 */ /* 0x000fe20000004100 */
[----:B------:R-:W-:Y:S01]  /*0af0*/  LOP3.LUT R142, R139, R130, R122, 0x96, !PT ;  /* 0x000000828b8e7212 */ /* 0x000fe200078e967a */
[----:B------:R-:W-:Y:S01]  /*0b00*/  HADD2.F32 R130, -RZ, R70.H0_H0 ;  /* 0x20000046ff827230 */ /* 0x000fe20000004100 */
[----:B------:R-:W-:Y:S01]  /*0b10*/  IADD3 R128, R203, 0x1fd5c5a3, RZ ;  /* 0x1fd5c5a3cb807810 */ /* 0x000fe20007ffe0ff */
[----:B------:R-:W-:Y:S01]  /*0b20*/  IMAD.WIDE.U32 R144, R144, -0x2daee0ad, RZ ;  /* 0xd2511f5390907825 */ /* 0x000fe200078e00ff */
[--C-:B------:R-:W-:Y:S01]  /*0b30*/  HADD2.F32 R70, -RZ, R56.reuse.H0_H0 ;  /* 0x20000038ff467230 */ /* 0x100fe20000004100 */
[----:B------:R-:W-:Y:S01]  /*0b40*/  LOP3.LUT R158, R158, 0x3, RZ, 0xc0, !PT ;  /* 0x000000039e9e7812 */ /* 0x000fe200078ec0ff */
[----:B------:R-:W-:Y:S01]  /*0b50*/  HADD2.F32 R137, -RZ, R56.H1_H1 ;  /* 0x30000038ff897230 */ /* 0x000fe20000004100 */
[----:B------:R-:W-:Y:S01]  /*0b60*/  IMAD.WIDE.U32 R142, R142, -0x326172a9, RZ ;  /* 0xcd9e8d578e8e7825 */ /* 0x000fe200078e00ff */
[----:B------:R-:W-:Y:S01]  /*0b70*/  LOP3.LUT R151, R145, R138, R128, 0x96, !PT ;  /* 0x0000008a91977212 */ /* 0x000fe200078e9680 */
[--C-:B------:R-:W-:Y:S01]  /*0b80*/  HADD2.F32 R69, -RZ, R71.reuse.H0_H0 ;  /* 0x20000047ff457230 */ /* 0x100fe20000004100 */
[----:B------:R-:W-:Y:S01]  /*0b90*/  MOV R157, RZ ;  /* 0x000000ff009d7202 */ /* 0x000fe20000000f00 */
[----:B------:R-:W-:Y:S01]  /*0ba0*/  HADD2.F32 R136, -RZ, R71.H1_H1 ;  /* 0x30000047ff887230 */ /* 0x000fe20000004100 */
[----:B------:R-:W-:Y:S01]  /*0bb0*/  LOP3.LUT R149, R143, R134, R127, 0x96, !PT ;  /* 0x000000868f957212 */ /* 0x000fe200078e967f */
[--C-:B------:R-:W-:Y:S01]  /*0bc0*/  HADD2.F32 R135, -RZ, R57.reuse.H0_H0 ;  /* 0x20000039ff877230 */ /* 0x100fe20000004100 */
[----:B------:R-:W-:Y:S01]  /*0bd0*/  IMAD.HI.U32 R56, R151, -0x326172a9, RZ ;  /* 0xcd9e8d5797387827 */ /* 0x000fe200078e00ff */
[----:B------:R-:W-:Y:S01]  /*0be0*/  HADD2.F32 R139, -RZ, R57.H1_H1 ;  /* 0x30000039ff8b7230 */ /* 0x000fe20000004100 */
[----:B------:R-:W-:Y:S01]  /*0bf0*/  IADD3 R71, R202, -0xe443238, RZ ;  /* 0xf1bbcdc8ca477810 */ /* 0x000fe20007ffe0ff */
[--C-:B------:R-:W-:Y:S01]  /*0c00*/  HADD2.F32 R32, -RZ, R25.reuse.H0_H0 ;  /* 0x20000019ff207230 */ /* 0x100fe20000004100 */
[----:B------:R-:W-:Y:S01]  /*0c10*/  IMAD.HI.U32 R57, R149, -0x2daee0ad, RZ ;  /* 0xd2511f5395397827 */ /* 0x000fe200078e00ff */
[----:B------:R-:W-:Y:S01]  /*0c20*/  IADD3 R134, R203, -0x24c28bd8, RZ ;  /* 0xdb3d7428cb867810 */ /* 0x000fe20007ffe0ff */
[----:B------:R-:W-:Y:S01]  /*0c30*/  HADD2.F32 R31, -RZ, R25.H1_H1 ;  /* 0x30000019ff1f7230 */ /* 0x000fe20000004100 */
[----:B------:R-:W-:Y:S01]  /*0c40*/  LOP3.LUT R56, R56, R142, R71, 0x96, !PT ;  /* 0x0000008e38387212 */ /* 0x000fe200078e9647 */
[--C-:B------:R-:W-:Y:S01]  /*0c50*/  HADD2.F32 R30, -RZ, R26.reuse.H0_H0 ;  /* 0x2000001aff1e7230 */ /* 0x100fe20000004100 */
[----:B------:R-:W-:Y:S01]  /*0c60*/  LOP3.LUT R156, R57, R144, R134, 0x96, !PT ;  /* 0x00000090399c7212 */ /* 0x000fe200078e9686 */
[----:B------:R-:W-:Y:S01]  /*0c70*/  HADD2.F32 R29, -RZ, R26.H1_H1 ;  /* 0x3000001aff1d7230 */ /* 0x000fe20000004100 */
[----:B------:R-:W-:Y:S01]  /*0c80*/  IMAD R57, R149, -0x2daee0ad, RZ ;  /* 0xd2511f5395397824 */ /* 0x000fe200078e02ff */
[--C-:B------:R-:W-:Y:S01]  /*0c90*/  HADD2.F32 R34, -RZ, R24.reuse.H0_H0 ;  /* 0x20000018ff227230 */ /* 0x100fe20000004100 */
[----:B------:R-:W-:Y:S01]  /*0ca0*/  IMAD.WIDE.U32 R160, R56, -0x2daee0ad, RZ ;  /* 0xd2511f5338a07825 */ /* 0x000fe200078e00ff */
[----:B------:R-:W-:Y:S01]  /*0cb0*/  HADD2.F32 R33, -RZ, R24.H1_H1 ;  /* 0x30000018ff217230 */ /* 0x000fe20000004100 */
[----:B------:R-:W-:Y:S01]  /*0cc0*/  IADD3 R144, R202, -0x700cb87f, RZ ;  /* 0x8ff34781ca907810 */ /* 0x000fe20007ffe0ff */
[--C-:B------:R-:W-:Y:S01]  /*0cd0*/  HADD2.F32 R26, -RZ, R16.reuse.H0_H0 ;  /* 0x20000010ff1a7230 */ /* 0x100fe20000004100 */
[----:B------:R-:W-:Y:S01]  /*0ce0*/  IMAD R56, R151, -0x326172a9, RZ ;  /* 0xcd9e8d5797387824 */ /* 0x000fe200078e02ff */
[----:B------:R-:W-:Y:S01]  /*0cf0*/  HADD2.F32 R25, -RZ, R16.H1_H1 ;  /* 0x30000010ff197230 */ /* 0x000fe20000004100 */
[C---:B------:R-:W-:Y:S01]  /*0d00*/  IMAD.HI.U32 R159, R156.reuse, -0x326172a9, RZ ;  /* 0xcd9e8d579c9f7827 */ /* 0x040fe200078e00ff */
[--C-:B------:R-:W-:Y:S01]  /*0d10*/  HADD2.F32 R24, -RZ, R17.reuse.H0_H0 ;  /* 0x20000011ff187230 */ /* 0x100fe20000004100 */
[----:B------:R-:W-:Y:S01]  /*0d20*/  IADD3 R142, R203, -0x695add53, RZ ;  /* 0x96a522adcb8e7810 */ /* 0x000fe20007ffe0ff */
[----:B------:R-:W-:Y:S01]  /*0d30*/  HADD2.F32 R23, -RZ, R17.H1_H1 ;  /* 0x30000011ff177230 */ /* 0x000fe20000004100 */
[----:B------:R-:W-:Y:S01]  /*0d40*/  IMAD R156, R156, -0x326172a9, RZ ;  /* 0xcd9e8d579c9c7824 */ /* 0x000fe200078e02ff */
[--C-:B------:R-:W-:Y:S01]  /*0d50*/  HADD2.F32 R22, -RZ, R18.reuse.H0_H0 ;  /* 0x20000012ff167230 */ /* 0x100fe20000004100 */
[----:B------:R-:W-:Y:S01]  /*0d60*/  LOP3.LUT R161, R161, R57, R142, 0x96, !PT ;  /* 0x00000039a1a17212 */ /* 0x000fe200078e968e */
[----:B------:R-:W-:Y:S01]  /*0d70*/  HADD2.F32 R21, -RZ, R18.H1_H1 ;  /* 0x30000012ff157230 */ /* 0x000fe20000004100 */
[----:B------:R-:W-:Y:S01]  /*0d80*/  LOP3.LUT R159, R159, R56, R144, 0x96, !PT ;  /* 0x000000389f9f7212 */ /* 0x000fe200078e9690 */
        /* <DEDUP_REMOVED lines=95> */
.L_x_6527:
[----:B------:R-:W-:Y:S02]  /*1380*/  ISETP.NE.U32.AND P0, PT, RZ, c[0x0][0x1c0], PT ;  /* 0x00007000ff007a0c */ /* 0x000fe40003f05070 */
[----:B------:R-:W-:Y:S02]  /*1390*/  LOP3.LUT P1, RZ, R0, 0x8, RZ, 0xc0, !PT ;  /* 0x0000000800ff7812 */ /* 0x000fe4000782c0ff */
        /* <DEDUP_REMOVED lines=13> */
[----:B--2---:R-:W-:Y:S01]  /*1470*/  @P0 HADD2.F32 R212, -RZ, R60.H0_H0 ;  /* 0x2000003cffd40230 */ /* 0x004fe20000004100 */
[----:B------:R-:W-:Y:S05]  /*1480*/  @!P1 BRA `(.L_x_6225) ;  /* 0x00002d4000009947 */ /* 0x000fea0003800000 */
[----:B------:R-:W-:Y:S01]  /*1490*/  ISETP.NE.U32.AND P0, PT, RZ, c[0x0][0x180], PT ;  /* 0x00006000ff007a0c */ /* 0x000fe20003f05070 */
[----:B------:R-:W-:-:S03]  /*14a0*/  HFMA2.MMA R60, -RZ, RZ, 0, 9.5367431640625e-07 ;  /* 0x00000010ff3c7435 */ /* 0x000fc600000001ff */
        /* <DEDUP_REMOVED lines=18> */
.L_x_6227:
[----:B0-----:R-:W-:Y:S02]  /*15d0*/  MOV R171, R156 ;  /* 0x0000009c00ab7202 */ /* 0x001fe40000000f00 */
.L_x_6228:
[----:B------:R-:W-:Y:S05]  /*15e0*/  BSYNC B1 ;  /* 0x0000000000017941 */ /* 0x000fea0003800000 */
.L_x_6226:
        /* <DEDUP_REMOVED lines=16> */
.L_x_6232:
[----:B------:R-:W-:Y:S05]  /*16f0*/  BSYNC B2 ;  /* 0x0000000000027941 */ /* 0x000fea0003800000 */
.L_x_6231:
        /* <DEDUP_REMOVED lines=43> */
.L_x_6230:
[----:B------:R-:W-:Y:S05]  /*19b0*/  BSYNC B1 ;  /* 0x0000000000017941 */ /* 0x000fea0003800000 */
.L_x_6229:
[----:B------:R-:W0:Y:S01]  /*19c0*/  I2F.U32 R171, R171 ;  /* 0x000000ab00ab7306 */ /* 0x000e220000201000 */
[----:B------:R-:W-:Y:S01]  /*19d0*/  IMAD.MOV.U32 R196, RZ, RZ, 0x2f800000 ;  /* 0x2f800000ffc47424 */ /* 0x000fe200078e00ff */
[----:B-----5:R-:W-:Y:S01]  /*19e0*/  HADD2.F32 R183, -RZ, R60.H0_H0 ;  /* 0x2000003cffb77230 */ /* 0x020fe20000004100 */
[----:B------:R-:W-:Y:S01]  /*19f0*/  LOP3.LUT R0, R0, 0xfffffffb, RZ, 0xc0, !PT ;  /* 0xfffffffb00007812 */ /* 0x000fe200078ec0ff */
        /* <DEDUP_REMOVED lines=21> */
.L_x_6234:
[----:B------:R-:W-:Y:S02]  /*1b50*/  IMAD.MOV.U32 R171, RZ, RZ, R156 ;  /* 0x000000ffffab7224 */ /* 0x000fe400078e009c */
.L_x_6235:
[----:B------:R-:W-:Y:S05]  /*1b60*/  BSYNC B1 ;  /* 0x0000000000017941 */ /* 0x000fea0003800000 */
.L_x_6233:
        /* <DEDUP_REMOVED lines=16> */
.L_x_6239:
[----:B------:R-:W-:Y:S05]  /*1c70*/  BSYNC B2 ;  /* 0x0000000000027941 */ /* 0x000fea0003800000 */
.L_x_6238:
        /* <DEDUP_REMOVED lines=43> */
.L_x_6237:
[----:B------:R-:W-:Y:S05]  /*1f30*/  BSYNC B1 ;  /* 0x0000000000017941 */ /* 0x000fea0003800000 */
.L_x_6236:
[----:B------:R-:W0:Y:S01]  /*1f40*/  I2F.U32 R171, R171 ;  /* 0x000000ab00ab7306 */ /* 0x000e220000201000 */
[----:B------:R-:W-:Y:S01]  /*1f50*/  HADD2.F32 R173, -RZ, R60.H1_H1 ;  /* 0x3000003cffad7230 */ /* 0x000fe20000004100 */
[----:B------:R-:W-:Y:S01]  /*1f60*/  LOP3.LUT R0, R0, 0xfffffffd, RZ, 0xc0, !PT ;  /* 0xfffffffd00007812 */ /* 0x000fe200078ec0ff */
        /* <DEDUP_REMOVED lines=21> */
.L_x_6241:
[----:B------:R-:W-:Y:S02]  /*20c0*/  IMAD.MOV.U32 R60, RZ, RZ, R156 ;  /* 0x000000ffff3c7224 */ /* 0x000fe400078e009c */
.L_x_6242:
[----:B------:R-:W-:Y:S05]  /*20d0*/  BSYNC B1 ;  /* 0x0000000000017941 */ /* 0x000fea0003800000 */
.L_x_6240:
        /* <DEDUP_REMOVED lines=16> */
.L_x_6246:
[----:B------:R-:W-:Y:S05]  /*21e0*/  BSYNC B2 ;  /* 0x0000000000027941 */ /* 0x000fea0003800000 */
.L_x_6245:
        /* <DEDUP_REMOVED lines=43> */
.L_x_6244:
[----:B------:R-:W-:Y:S05]  /*24a0*/  BSYNC B1 ;  /* 0x0000000000017941 */ /* 0x000fea0003800000 */
.L_x_6243:
        /* <DEDUP_REMOVED lines=22> */
.L_x_6248:
[----:B------:R-:W-:Y:S02]  /*2610*/  MOV R60, R156 ;  /* 0x0000009c003c7202 */ /* 0x000fe40000000f00 */
.L_x_6249:
[----:B------:R-:W-:Y:S05]  /*2620*/  BSYNC B1 ;  /* 0x0000000000017941 */ /* 0x000fea0003800000 */
.L_x_6247:
        /* <DEDUP_REMOVED lines=16> */
.L_x_6253:
[----:B------:R-:W-:Y:S05]  /*2730*/  BSYNC B2 ;  /* 0x0000000000027941 */ /* 0x000fea0003800000 */
.L_x_6252:
        /* <DEDUP_REMOVED lines=43> */
.L_x_6251:
[----:B------:R-:W-:Y:S05]  /*29f0*/  BSYNC B1 ;  /* 0x0000000000017941 */ /* 0x000fea0003800000 */
.L_x_6250:
        /* <DEDUP_REMOVED lines=10> */
[----:B------:R-:W-:-:S04]  /*2aa0*/  @P0 HADD2.F32 R61, -RZ, R57.H1_H1 ;  /* 0x30000039ff3d0230 */ /* 0x000fc80000004100 */
        /* <DEDUP_REMOVED lines=11> */
.L_x_6255:
[----:B------:R-:W-:Y:S02]  /*2b60*/  IMAD.MOV.U32 R185, RZ, RZ, R156 ;  /* 0x000000ffffb97224 */ /* 0x000fe400078e009c */
.L_x_6256:
[----:B------:R-:W-:Y:S05]  /*2b70*/  BSYNC B1 ;  /* 0x0000000000017941 */ /* 0x000fea0003800000 */
.L_x_6254:
        /* <DEDUP_REMOVED lines=16> */
.L_x_6260:
[----:B------:R-:W-:Y:S05]  /*2c80*/  BSYNC B2 ;  /* 0x0000000000027941 */ /* 0x000fea0003800000 */
.L_x_6259:
        /* <DEDUP_REMOVED lines=43> */
.L_x_6258:
[----:B------:R-:W-:Y:S05]  /*2f40*/  BSYNC B1 ;  /* 0x0000000000017941 */ /* 0x000fea0003800000 */
.L_x_6257:
        /* <DEDUP_REMOVED lines=22> */
.L_x_6262:
[----:B------:R-:W-:Y:S02]  /*30b0*/  IMAD.MOV.U32 R185, RZ, RZ, R156 ;  /* 0x000000ffffb97224 */ /* 0x000fe400078e009c */
.L_x_6263:
[----:B------:R-:W-:Y:S05]  /*30c0*/  BSYNC B1 ;  /* 0x0000000000017941 */ /* 0x000fea0003800000 */
.L_x_6261:
        /* <DEDUP_REMOVED lines=16> */
.L_x_6267:
[----:B------:R-:W-:Y:S05]  /*31d0*/  BSYNC B2 ;  /* 0x0000000000027941 */ /* 0x000fea0003800000 */
.L_x_6266:
        /* <DEDUP_REMOVED lines=43> */
.L_x_6265:
[----:B------:R-:W-:Y:S05]  /*3490*/  BSYNC B1 ;  /* 0x0000000000017941 */ /* 0x000fea0003800000 */
.L_x_6264:
[----:B------:R-:W0:Y:S01]  /*34a0*/  I2F.U32 R185, R185 ;  /* 0x000000b900b97306 */ /* 0x000e220000201000 */
[----:B------:R-:W-:Y:S01]  /*34b0*/  HADD2.F32 R201, -RZ, R62.H1_H1 ;  /* 0x3000003effc97230 */ /* 0x000fe20000004100 */
        /* <DEDUP_REMOVED lines=8> */
[----:B------:R-:W-:-:S04]  /*3540*/  @P0 HADD2.F32 R201, -RZ, R58.H1_H1 ;  /* 0x3000003affc90230 */ /* 0x000fc80000004100 */
        /* <DEDUP_REMOVED lines=11> */
.L_x_6269:
[----:B------:R-:W-:Y:S02]  /*3600*/  IMAD.MOV.U32 R62, RZ, RZ, R156 ;  /* 0x000000ffff3e7224 */ /* 0x000fe400078e009c */
.L_x_6270:
[----:B------:R-:W-:Y:S05]  /*3610*/  BSYNC B1 ;  /* 0x0000000000017941 */ /* 0x000fea0003800000 */
.L_x_6268:
        /* <DEDUP_REMOVED lines=16> */
.L_x_6274:
[----:B------:R-:W-:Y:S05]  /*3720*/  BSYNC B2 ;  /* 0x0000000000027941 */ /* 0x000fea0003800000 */
.L_x_6273:
        /* <DEDUP_REMOVED lines=43> */
.L_x_6272:
[----:B------:R-:W-:Y:S05]  /*39e0*/  BSYNC B1 ;  /* 0x0000000000017941 */ /* 0x000fea0003800000 */
.L_x_6271:
        /* <DEDUP_REMOVED lines=22> */
.L_x_6276:
[----:B------:R-:W-:Y:S02]  /*3b50*/  MOV R62, R156 ;  /* 0x0000009c003e7202 */ /* 0x000fe40000000f00 */
.L_x_6277:
[----:B------:R-:W-:Y:S05]  /*3b60*/  BSYNC B1 ;  /* 0x0000000000017941 */ /* 0x000fea0003800000 */
.L_x_6275:
        /* <DEDUP_REMOVED lines=18> */
.L_x_6281:
[----:B------:R-:W-:Y:S05]  /*3c90*/  BSYNC B2 ;  /* 0x0000000000027941 */ /* 0x000fea0003800000 */
.L_x_6280:
        /* <DEDUP_REMOVED lines=39> */
[----:B------:R-:W-:Y:S02]  /*3f10*/  MOV R156, R158 ;  /* 0x0000009e009c7202 */ /* 0x000fe40000000f00 */
[----:B------:R-:W-:Y:S01]  /*3f20*/  LOP3.LUT R159, R159, R204, R144, 0x96, !PT ;  /* 0x000000cc9f9f7212 */ /* 0x000fe200078e9690 */
[----:B------:R-:W-:Y:S01]  /*3f30*/  IMAD.MOV.U32 R158, RZ, RZ, RZ ;  /* 0x000000ffff9e7224 */ /* 0x000fe200078e00ff */
[----:B------:R-:W-:Y:S02]  /*3f40*/  LOP3.LUT R161, R161, R60, R142, 0x96, !PT ;  /* 0x0000003ca1a17212 */ /* 0x000fe400078e968e */
.L_x_6279:
[----:B------:R-:W-:Y:S05]  /*3f50*/  BSYNC B1 ;  /* 0x0000000000017941 */ /* 0x000fea0003800000 */
.L_x_6278:
[----:B------:R-:W0:Y:S01]  /*3f60*/  I2F.U32 R61, R62 ;  /* 0x0000003e003d7306 */ /* 0x000e220000201000 */
[----:B------:R-:W-:Y:S01]  /*3f70*/  HADD2.F32 R63, -RZ, R63.H1_H1 ;  /* 0x3000003fff3f7230 */ /* 0x000fe20000004100 */
[----:B------:R-:W-:Y:S02]  /*3f80*/  SEL R204, RZ, 0x10000, P5 ;  /* 0x00010000ffcc7807 */ /* 0x000fe40002800000 */
[----:B------:R-:W-:Y:S02]  /*3f90*/  LOP3.LUT P5, RZ, R0, 0x2, RZ, 0xc0, !PT ;  /* 0x0000000200ff7812 */ /* 0x000fe400078ac0ff */
[----:B------:R-:W-:Y:S01]  /*3fa0*/  FMUL.FTZ R63, R63, R212 ;  /* 0x000000d43f3f7220 */ /* 0x000fe20000410000 */
[----:B------:R-:W-:-:S02]  /*3fb0*/  SEL R210, RZ, 0x1, P1 ;  /* 0x00000001ffd27807 */ /* 0x000fc40000800000 */
[----:B------:R-:W-:Y:S01]  /*3fc0*/  SEL R60, RZ, 0x1, P2 ;  /* 0x00000001ff3c7807 */ /* 0x000fe20001000000 */
[----:B------:R-:W-:Y:S01]  /*3fd0*/  FMUL.FTZ R63, R63, c[0x0][0x1e8] ;  /* 0x00007a003f3f7a20 */ /* 0x000fe20000410000 */
[----:B------:R-:W-:Y:S01]  /*3fe0*/  SEL R208, RZ, 0x1, P5 ;  /* 0x00000001ffd07807 */ /* 0x000fe20002800000 */
[----:B------:R-:W-:Y:S01]  /*3ff0*/  IMAD.WIDE.U32 R210, R210, 0x10000, RZ ;  /* 0x00010000d2d27825 */ /* 0x000fe200078e00ff */
[----:B------:R-:W-:Y:S02]  /*4000*/  SEL R201, RZ, 0x100, P4 ;  /* 0x00000100ffc97807 */ /* 0x000fe40002000000 */
[----:B------:R-:W-:Y:S01]  /*4010*/  LOP3.LUT P6, RZ, R0, 0x4, RZ, 0xc0, !PT ;  /* 0x0000000400ff7812 */ /* 0x000fe200078cc0ff */
[----:B0-----:R-:W-:Y:S01]  /*4020*/  FFMA.FTZ R61, R61, R196, 1.1641532182693481445e-10 ;  /* 0x2f0000003d3d7423 */ /* 0x001fe200000100c4 */
[----:B------:R-:W-:Y:S01]  /*4030*/  SEL R205, RZ, 0x1, P3 ;  /* 0x00000001ffcd7807 */ /* 0x000fe20001800000 */
[----:B------:R-:W-:Y:S01]  /*4040*/  IMAD.WIDE.U32 R208, R208, 0x100, RZ ;  /* 0x00000100d0d07825 */ /* 0x000fe200078e00ff */
[----:B------:R-:W-:-:S02]  /*4050*/  IADD3 R213, R155, 0x20, RZ ;  /* 0x000000209bd57810 */ /* 0x000fc40007ffe0ff */
[----:B------:R-:W-:Y:S01]  /*4060*/  FSETP.GTU.FTZ.AND P1, PT, R61, c[0x0][0x1e4], PT ;  /* 0x000079003d007a0b */ /* 0x000fe20003f3c000 */
[----:B------:R-:W-:-:S03]  /*4070*/  IMAD.WIDE.U32 R60, R60, 0x1000000, RZ ;  /* 0x010000003c3c7825 */ /* 0x000fc600078e00ff */
[----:B------:R-:W-:Y:S02]  /*4080*/  FSEL R196, R63, RZ, !P1 ;  /* 0x000000ff3fc47208 */ /* 0x000fe40004800000 */
[----:B------:R-:W-:Y:S02]  /*4090*/  SEL R63, RZ, 0x1000000, P1 ;  /* 0x01000000ff3f7807 */ /* 0x000fe40000800000 */
[----:B------:R-:W-:Y:S01]  /*40a0*/  LOP3.LUT R208, R208, R60, R210, 0xfe, !PT ;  /* 0x0000003cd0d07212 */ /* 0x000fe200078efed2 */
[----:B------:R-:W-:Y:S01]  /*40b0*/  FMUL.FTZ R196, R27, R196 ;  /* 0x000000c41bc47220 */ /* 0x000fe20000410000 */
[----:B------:R-:W-:Y:S01]  /*40c0*/  LOP3.LUT R62, R201, R63, R204, 0xfe, !PT ;  /* 0x0000003fc93e7212 */ /* 0x000fe200078efecc */
[----:B------:R-:W-:Y:S01]  /*40d0*/  @P0 HADD2.F32 R63, -RZ, R59.H1_H1 ;  /* 0x3000003bff3f0230 */ /* 0x000fe20000004100 */
[----:B------:R-:W-:Y:S02]  /*40e0*/  SEL R201, RZ, 0x1, P6 ;  /* 0x00000001ffc97807 */ /* 0x000fe40003000000 */
[----:B------:R-:W-:-:S02]  /*40f0*/  LEA R204, P1, R155, c[0x0][0x190], 0x3 ;  /* 0x000064009bcc7a11 */ /* 0x000fc400078218ff */
[----:B------:R-:W-:Y:S01]  /*4100*/  @P0 FADD.FTZ R196, R63, R196 ;  /* 0x000000c43fc40221 */ /* 0x000fe20000010000 */
[----:B------:R-:W-:Y:S02]  /*4110*/  LOP3.LUT R208, R208, R201, RZ, 0xfc, !PT ;  /* 0x000000c9d0d07212 */ /* 0x000fe400078efcff */
[----:B------:R-:W-:Y:S02]  /*4120*/  LEA R206, P0, R155, c[0x0][0x188], 0x4 ;  /* 0x000062009bce7a11 */ /* 0x000fe400078020ff */
[----:B------:R-:W-:Y:S02]  /*4130*/  LOP3.LUT R201, R61, R62, R205, 0xfe, !PT ;  /* 0x0000003e3dc97212 */ /* 0x000fe400078efecd */
[----:B------:R-:W-:Y:S02]  /*4140*/  F2FP.PACK_AB R62, R186, R183 ;  /* 0x000000b7ba3e723e */ /* 0x000fe400000000ff */
[----:B------:R-:W-:Y:S02]  /*4150*/  F2FP.PACK_AB R61, R184, R171 ;  /* 0x000000abb83d723e */ /* 0x000fe400000000ff */
[----:B------:R-:W-:-:S02]  /*4160*/  F2FP.PACK_AB R60, R173, R154 ;  /* 0x0000009aad3c723e */ /* 0x000fc400000000ff */
[C---:B------:R-:W-:Y:S02]  /*4170*/  LEA.HI.X R207, R155.reuse, c[0x0][0x18c], RZ, 0x4, P0 ;  /* 0x000063009bcf7a11 */ /* 0x040fe400000f24ff */
[----:B------:R-:W-:Y:S02]  /*4180*/  F2FP.PACK_AB R63, R196, R185 ;  /* 0x000000b9c43f723e */ /* 0x000fe400000000ff */
[----:B------:R-:W-:Y:S02]  /*4190*/  LEA.HI.X R205, R155, c[0x0][0x194], RZ, 0x3, P1 ;  /* 0x000065009bcd7a11 */ /* 0x000fe400008f1cff */
[----:B------:R-:W-:Y:S01]  /*41a0*/  LOP3.LUT R209, R209, R201, R211, 0xfe, !PT ;  /* 0x000000c9d1d17212 */ /* 0x000fe200078efed3 */
[----:B------:R0:W-:Y:S04]  /*41b0*/  STG.E.128 [R206.64], R60 ;  /* 0x0000003cce007986 */ /* 0x0001e8000c101d04 */
[----:B------:R0:W-:Y:S02]  /*41c0*/  STG.E.64 [R204.64], R208 ;  /* 0x000000d0cc007986 */ /* 0x0001e4000c101b04 */
.L_x_6225:
[----:B------:R-:W-:Y:S05]  /*41d0*/  BSYNC B0 ;  /* 0x0000000000007941 */ /* 0x000fea0003800000 */
.L_x_6224:
        /* <DEDUP_REMOVED lines=23> */
.L_x_6285:
[----:B0-----:R-:W-:Y:S02]  /*4350*/  IMAD.MOV.U32 R169, RZ, RZ, R156 ;  /* 0x000000ffffa97224 */ /* 0x001fe400078e009c */
.L_x_6286:
[----:B------:R-:W-:Y:S05]  /*4360*/  BSYNC B1 ;  /* 0x0000000000017941 */ /* 0x000fea0003800000 */
.L_x_6284:
        /* <DEDUP_REMOVED lines=16> */
.L_x_6290:
[----:B------:R-:W-:Y:S05]  /*4470*/  BSYNC B2 ;  /* 0x0000000000027941 */ /* 0x000fea0003800000 */
.L_x_6289:
        /* <DEDUP_REMOVED lines=43> */
.L_x_6288:
[----:B------:R-:W-:Y:S05]  /*4730*/  BSYNC B1 ;  /* 0x0000000000017941 */ /* 0x000fea0003800000 */
.L_x_6287:
[----:B------:R-:W0:Y:S01]  /*4740*/  I2F.U32 R153, R169 ;  /* 0x000000a900997306 */ /* 0x000e220000201000 */
[----:B------:R-:W-:Y:S01]  /*4750*/  HFMA2.MMA R198, -RZ, RZ, 0.1171875, 0 ;  /* 0x2f800000ffc67435 */ /* 0x000fe200000001ff */
        /* <DEDUP_REMOVED lines=23> */
.L_x_6292:
[----:B------:R-:W-:Y:S02]  /*48d0*/  MOV R169, R156 ;  /* 0x0000009c00a97202 */ /* 0x000fe40000000f00 */
.L_x_6293:
[----:B------:R-:W-:Y:S05]  /*48e0*/  BSYNC B1 ;  /* 0x0000000000017941 */ /* 0x000fea0003800000 */
.L_x_6291:
        /* <DEDUP_REMOVED lines=16> */
.L_x_6297:
[----:B------:R-:W-:Y:S05]  /*49f0*/  BSYNC B2 ;  /* 0x0000000000027941 */ /* 0x000fea0003800000 */
.L_x_6296:
        /* <DEDUP_REMOVED lines=43> */
.L_x_6295:
[----:B------:R-:W-:Y:S05]  /*4cb0*/  BSYNC B1 ;  /* 0x0000000000017941 */ /* 0x000fea0003800000 */
.L_x_6294:
[----:B------:R-:W0:Y:S01]  /*4cc0*/  I2F.U32 R169, R169 ;  /* 0x000000a900a97306 */ /* 0x000e220000201000 */
[----:B------:R-:W-:Y:S01]  /*4cd0*/  HADD2.F32 R181, -RZ, R60.H1_H1 ;  /* 0x3000003cffb57230 */ /* 0x000fe20000004100 */
[----:B------:R-:W-:Y:S01]  /*4ce0*/  LOP3.LUT R0, R0, 0xfffffffd, RZ, 0xc0, !PT ;  /* 0xfffffffd00007812 */ /* 0x000fe200078ec0ff */
[----:B------:R-:W-:Y:S01]  /*4cf0*/  @P0 HADD2.F32 R187, -RZ, R56.H1_H1 ;  /* 0x30000038ffbb0230 */ /* 0x000fe20000004100 */
[----:B------:R-:W-:Y:S02]  /*4d00*/  BSSY B1, `(.L_x_6298) ;  /* 0x0000015000017945 */ /* 0x000fe40003800000 */
[----:B------:R-:W-:-:S04]  /*4d10*/  FMUL.FTZ R181, R181, R212 ;  /* 0x000000d4b5b57220 */ /* 0x000fc80000410000 */
[----:B------:R-:W-:Y:S02]  /*4d20*/  FMUL.FTZ R181, R181, c[0x0][0x1e8] ;  /* 0x00007a00b5b57a20 */ /* 0x000fe40000410000 */
[----:B0-----:R-:W-:-:S05]  /*4d30*/  FFMA.FTZ R60, R169, R198, 1.1641532182693481445e-10 ;  /* 0x2f000000a93c7423 */ /* 0x001fca00000100c6 */
[----:B------:R-:W-:-:S04]  /*4d40*/  FSETP.GTU.FTZ.AND P1, PT, R60, c[0x0][0x1e4], PT ;  /* 0x000079003c007a0b */ /* 0x000fc80003f3c000 */
[----:B------:R-:W-:Y:S02]  /*4d50*/  FSEL R170, R181, RZ, !P1 ;  /* 0x000000ffb5aa7208 */ /* 0x000fe40004800000 */
[----:B------:R-:W-:-:S03]  /*4d60*/  IADD3 R181, R158, 0x1, RZ ;  /* 0x000000019eb57810 */ /* 0x000fc60007ffe0ff */
        /* <DEDUP_REMOVED lines=13> */
.L_x_6299:
[----:B------:R-:W-:Y:S02]  /*4e40*/  IMAD.MOV.U32 R60, RZ, RZ, R156 ;  /* 0x000000ffff3c7224 */ /* 0x000fe400078e009c */
.L_x_6300:
[----:B------:R-:W-:Y:S05]  /*4e50*/  BSYNC B1 ;  /* 0x0000000000017941 */ /* 0x000fea0003800000 */
.L_x_6298:
        /* <DEDUP_REMOVED lines=16> */
.L_x_6304:
[----:B------:R-:W-:Y:S05]  /*4f60*/  BSYNC B2 ;  /* 0x0000000000027941 */ /* 0x000fea0003800000 */
.L_x_6303:
        /* <DEDUP_REMOVED lines=43> */
.L_x_6302:
[----:B------:R-:W-:Y:S05]  /*5220*/  BSYNC B1 ;  /* 0x0000000000017941 */ /* 0x000fea0003800000 */
.L_x_6301:
        /* <DEDUP_REMOVED lines=22> */
.L_x_6306:
[----:B------:R-:W-:Y:S02]  /*5390*/  IMAD.MOV.U32 R60, RZ, RZ, R156 ;  /* 0x000000ffff3c7224 */ /* 0x000fe400078e009c */
.L_x_6307:
[----:B------:R-:W-:Y:S05]  /*53a0*/  BSYNC B1 ;  /* 0x0000000000017941 */ /* 0x000fea0003800000 */
.L_x_6305:
        /* <DEDUP_REMOVED lines=16> */
.L_x_6311:
[----:B------:R-:W-:Y:S05]  /*54b0*/  BSYNC B2 ;  /* 0x0000000000027941 */ /* 0x000fea0003800000 */
.L_x_6310:
        /* <DEDUP_REMOVED lines=43> */
.L_x_6309:
[----:B------:R-:W-:Y:S05]  /*5770*/  BSYNC B1 ;  /* 0x0000000000017941 */ /* 0x000fea0003800000 */
.L_x_6308:
[----:B------:R-:W0:Y:S01]  /*5780*/  I2F.U32 R181, R60 ;  /* 0x0000003c00b57306 */ /* 0x000e220000201000 */
[----:B------:R-:W-:Y:S01]  /*5790*/  HADD2.F32 R61, -RZ, R61.H1_H1 ;  /* 0x3000003dff3d7230 */ /* 0x000fe20000004100 */
[----:B------:R-:W-:Y:S01]  /*57a0*/  ISETP.NE.AND P3, PT, R158, 0x1, PT ;  /* 0x000000019e00780c */ /* 0x000fe20003f65270 */
[----:B------:R-:W-:Y:S03]  /*57b0*/  BSSY B1, `(.L_x_6312) ;  /* 0x0000014000017945 */ /* 0x000fe60003800000 */
[----:B------:R-:W-:-:S04]  /*57c0*/  FMUL.FTZ R61, R61, R212 ;  /* 0x000000d43d3d7220 */ /* 0x000fc80000410000 */
[----:B------:R-:W-:Y:S02]  /*57d0*/  FMUL.FTZ R61, R61, c[0x0][0x1e8] ;  /* 0x00007a003d3d7a20 */ /* 0x000fe40000410000 */
[----:B0-----:R-:W-:-:S05]  /*57e0*/  FFMA.FTZ R181, R181, R198, 1.1641532182693481445e-10 ;  /* 0x2f000000b5b57423 */ /* 0x001fca00000100c6 */
[----:B------:R-:W-:Y:S01]  /*57f0*/  FSETP.GTU.FTZ.AND P2, PT, R181, c[0x0][0x1e4], PT ;  /* 0x00007900b5007a0b */ /* 0x000fe20003f5c000 */
[----:B------:R-:W-:-:S03]  /*5800*/  @P0 HADD2.F32 R181, -RZ, R57.H1_H1 ;  /* 0x30000039ffb50230 */ /* 0x000fc60000004100 */
[----:B------:R-:W-:Y:S02]  /*5810*/  FSEL R182, R61, RZ, !P2 ;  /* 0x000000ff3db67208 */ /* 0x000fe40005000000 */
[----:B------:R-:W-:-:S03]  /*5820*/  IADD3 R61, R158, 0x1, RZ ;  /* 0x000000019e3d7810 */ /* 0x000fc60007ffe0ff */
        /* <DEDUP_REMOVED lines=11> */
.L_x_6313:
[----:B------:R-:W-:Y:S02]  /*58e0*/  IMAD.MOV.U32 R187, RZ, RZ, R156 ;  /* 0x000000ffffbb7224 */ /* 0x000fe400078e009c */
.L_x_6314:
[----:B------:R-:W-:Y:S05]  /*58f0*/  BSYNC B1 ;  /* 0x0000000000017941 */ /* 0x000fea0003800000 */
.L_x_6312:
        /* <DEDUP_REMOVED lines=16> */
.L_x_6318:
[----:B------:R-:W-:Y:S05]  /*5a00*/  BSYNC B2 ;  /* 0x0000000000027941 */ /* 0x000fea0003800000 */
.L_x_6317:
        /* <DEDUP_REMOVED lines=43> */
.L_x_6316:
[----:B------:R-:W-:Y:S05]  /*5cc0*/  BSYNC B1 ;  /* 0x0000000000017941 */ /* 0x000fea0003800000 */
.L_x_6315:
        /* <DEDUP_REMOVED lines=22> */
.L_x_6320:
[----:B------:R-:W-:Y:S02]  /*5e30*/  MOV R187, R156 ;  /* 0x0000009c00bb7202 */ /* 0x000fe40000000f00 */
.L_x_6321:
[----:B------:R-:W-:Y:S05]  /*5e40*/  BSYNC B1 ;  /* 0x0000000000017941 */ /* 0x000fea0003800000 */
.L_x_6319:
        /* <DEDUP_REMOVED lines=16> */
.L_x_6325:
[----:B------:R-:W-:Y:S05]  /*5f50*/  BSYNC B2 ;  /* 0x0000000000027941 */ /* 0x000fea0003800000 */
.L_x_6324:
        /* <DEDUP_REMOVED lines=43> */
.L_x_6323:
[----:B------:R-:W-:Y:S05]  /*6210*/  BSYNC B1 ;  /* 0x0000000000017941 */ /* 0x000fea0003800000 */
.L_x_6322:
        /* <DEDUP_REMOVED lines=22> */
.L_x_6327:
[----:B------:R-:W-:Y:S02]  /*6380*/  IMAD.MOV.U32 R62, RZ, RZ, R156 ;  /* 0x000000ffff3e7224 */ /* 0x000fe400078e009c */
.L_x_6328:
[----:B------:R-:W-:Y:S05]  /*6390*/  BSYNC B1 ;  /* 0x0000000000017941 */ /* 0x000fea0003800000 */
.L_x_6326:
        /* <DEDUP_REMOVED lines=16> */
.L_x_6332:
[----:B------:R-:W-:Y:S05]  /*64a0*/  BSYNC B2 ;  /* 0x0000000000027941 */ /* 0x000fea0003800000 */
.L_x_6331:
        /* <DEDUP_REMOVED lines=43> */
.L_x_6330:
[----:B------:R-:W-:Y:S05]  /*6760*/  BSYNC B1 ;  /* 0x0000000000017941 */ /* 0x000fea0003800000 */
.L_x_6329:
        /* <DEDUP_REMOVED lines=22> */
.L_x_6334:
[----:B------:R-:W-:Y:S02]  /*68d0*/  IMAD.MOV.U32 R62, RZ, RZ, R156 ;  /* 0x000000ffff3e7224 */ /* 0x000fe400078e009c */
.L_x_6335:
[----:B------:R-:W-:Y:S05]  /*68e0*/  BSYNC B1 ;  /* 0x0000000000017941 */ /* 0x000fea0003800000 */
.L_x_6333:
        /* <DEDUP_REMOVED lines=18> */
.L_x_6339:
[----:B------:R-:W-:Y:S05]  /*6a10*/  BSYNC B2 ;  /* 0x0000000000027941 */ /* 0x000fea0003800000 */
.L_x_6338:
        /* <DEDUP_REMOVED lines=43> */
.L_x_6337:
[----:B------:R-:W-:Y:S05]  /*6cd0*/  BSYNC B1 ;  /* 0x0000000000017941 */ /* 0x000fea0003800000 */
.L_x_6336:
[----:B------:R-:W0:Y:S01]  /*6ce0*/  I2F.U32 R61, R62 ;  /* 0x0000003e003d7306 */ /* 0x000e220000201000 */
[----:B------:R-:W-:Y:S01]  /*6cf0*/  HADD2.F32 R63, -RZ, R63.H1_H1 ;  /* 0x3000003fff3f7230 */ /* 0x000fe20000004100 */
[----:B------:R-:W-:Y:S02]  /*6d00*/  SEL R210, RZ, 0x1, P1 ;  /* 0x00000001ffd27807 */ /* 0x000fe40000800000 */
[----:B------:R-:W-:Y:S02]  /*6d10*/  SEL R205, RZ, 0x10000, P5 ;  /* 0x00010000ffcd7807 */ /* 0x000fe40002800000 */
[----:B------:R-:W-:Y:S01]  /*6d20*/  FMUL.FTZ R63, R63, R212 ;  /* 0x000000d43f3f7220 */ /* 0x000fe20000410000 */
[----:B------:R-:W-:Y:S01]  /*6d30*/  LOP3.LUT P5, RZ, R0, 0x2, RZ, 0xc0, !PT ;  /* 0x0000000200ff7812 */ /* 0x000fe200078ac0ff */
[----:B------:R-:W-:Y:S01]  /*6d40*/  IMAD.WIDE.U32 R210, R210, 0x10000, RZ ;  /* 0x00010000d2d27825 */ /* 0x000fe200078e00ff */
[----:B------:R-:W-:-:S02]  /*6d50*/  SEL R204, RZ, 0x100, P4 ;  /* 0x00000100ffcc7807 */ /* 0x000fc40002000000 */
[----:B------:R-:W-:Y:S01]  /*6d60*/  SEL R60, RZ, 0x1, P2 ;  /* 0x00000001ff3c7807 */ /* 0x000fe20001000000 */
[----:B------:R-:W-:Y:S01]  /*6d70*/  FMUL.FTZ R63, R63, c[0x0][0x1e8] ;  /* 0x00007a003f3f7a20 */ /* 0x000fe20000410000 */
[----:B------:R-:W-:Y:S02]  /*6d80*/  SEL R208, RZ, 0x1, P5 ;  /* 0x00000001ffd07807 */ /* 0x000fe40002800000 */
[----:B------:R-:W-:Y:S01]  /*6d90*/  LOP3.LUT P6, RZ, R0, 0x4, RZ, 0xc0, !PT ;  /* 0x0000000400ff7812 */ /* 0x000fe200078cc0ff */
[----:B0-----:R-:W-:Y:S01]  /*6da0*/  FFMA.FTZ R61, R61, R198, 1.1641532182693481445e-10 ;  /* 0x2f0000003d3d7423 */ /* 0x001fe200000100c6 */
[----:B------:R-:W-:Y:S01]  /*6db0*/  SEL R201, RZ, 0x1, P3 ;  /* 0x00000001ffc97807 */ /* 0x000fe20001800000 */
[----:B------:R-:W-:-:S03]  /*6dc0*/  IMAD.WIDE.U32 R208, R208, 0x100, RZ ;  /* 0x00000100d0d07825 */ /* 0x000fc600078e00ff */
        /* <DEDUP_REMOVED lines=9> */
[----:B------:R-:W-:-:S02]  /*6e60*/  LOP3.LUT R201, R61, R62, R201, 0xfe, !PT ;  /* 0x0000003e3dc97212 */ /* 0x000fc400078efec9 */
[----:B------:R-:W-:Y:S01]  /*6e70*/  @P0 FADD.FTZ R198, R205, R198 ;  /* 0x000000c6cdc60221 */ /* 0x000fe20000010000 */
[C---:B------:R-:W-:Y:S02]  /*6e80*/  LEA R206, P0, R213.reuse, c[0x0][0x188], 0x4 ;  /* 0x00006200d5ce7a11 */ /* 0x040fe400078020ff */
[----:B------:R-:W-:Y:S02]  /*6e90*/  LEA R204, P1, R213, c[0x0][0x190], 0x3 ;  /* 0x00006400d5cc7a11 */ /* 0x000fe400078218ff */
[----:B------:R-:W-:Y:S02]  /*6ea0*/  LOP3.LUT R208, R208, R63, RZ, 0xfc, !PT ;  /* 0x0000003fd0d07212 */ /* 0x000fe400078efcff */
[----:B------:R-:W-:Y:S02]  /*6eb0*/  F2FP.PACK_AB R62, R188, R181 ;  /* 0x000000b5bc3e723e */ /* 0x000fe400000000ff */
[----:B------:R-:W-:Y:S02]  /*6ec0*/  F2FP.PACK_AB R61, R182, R169 ;  /* 0x000000a9b63d723e */ /* 0x000fe400000000ff */
[----:B------:R-:W-:-:S02]  /*6ed0*/  F2FP.PACK_AB R60, R170, R153 ;  /* 0x00000099aa3c723e */ /* 0x000fc400000000ff */
[C---:B------:R-:W-:Y:S02]  /*6ee0*/  LEA.HI.X R207, R213.reuse, c[0x0][0x18c], RZ, 0x4, P0 ;  /* 0x00006300d5cf7a11 */ /* 0x040fe400000f24ff */
[----:B------:R-:W-:Y:S02]  /*6ef0*/  F2FP.PACK_AB R63, R198, R187 ;  /* 0x000000bbc63f723e */ /* 0x000fe400000000ff */
[----:B------:R-:W-:Y:S02]  /*6f00*/  LEA.HI.X R205, R213, c[0x0][0x194], RZ, 0x3, P1 ;  /* 0x00006500d5cd7a11 */ /* 0x000fe400008f1cff */
[----:B------:R-:W-:Y:S01]  /*6f10*/  LOP3.LUT R209, R209, R201, R211, 0xfe, !PT ;  /* 0x000000c9d1d17212 */ /* 0x000fe200078efed3 */
[----:B------:R0:W-:Y:S01]  /*6f20*/  STG.E.128 [R206.64], R60 ;  /* 0x0000003cce007986 */ /* 0x0001e2000c101d04 */
[----:B------:R-:W-:-:S03]  /*6f30*/  IADD3 R213, R213, 0x20, RZ ;  /* 0x00000020d5d57810 */ /* 0x000fc60007ffe0ff */
[----:B------:R0:W-:Y:S04]  /*6f40*/  STG.E.64 [R204.64], R208 ;  /* 0x000000d0cc007986 */ /* 0x0001e8000c101b04 */
.L_x_6283:
[----:B------:R-:W-:Y:S05]  /*6f50*/  BSYNC B0 ;  /* 0x0000000000007941 */ /* 0x000fea0003800000 */
.L_x_6282:
[----:B------:R-:W-:Y:S01]  /*6f60*/  LOP3.LUT P0, RZ, R0, 0x40, RZ, 0xc0, !PT ;  /* 0x0000004000ff7812 */ /* 0x000fe2000780c0ff */
        /* <DEDUP_REMOVED lines=22> */
.L_x_6343:
[----:B0-----:R-:W-:Y:S02]  /*70d0*/  MOV R167, R156 ;  /* 0x0000009c00a77202 */ /* 0x001fe40000000f00 */
.L_x_6344:
[----:B------:R-:W-:Y:S05]  /*70e0*/  BSYNC B1 ;  /* 0x0000000000017941 */ /* 0x000fea0003800000 */
.L_x_6342:
        /* <DEDUP_REMOVED lines=16> */
.L_x_6348:
[----:B------:R-:W-:Y:S05]  /*71f0*/  BSYNC B2 ;  /* 0x0000000000027941 */ /* 0x000fea0003800000 */
.L_x_6347:
        /* <DEDUP_REMOVED lines=43> */
.L_x_6346:
[----:B------:R-:W-:Y:S05]  /*74b0*/  BSYNC B1 ;  /* 0x0000000000017941 */ /* 0x000fea0003800000 */
.L_x_6345:
        /* <DEDUP_REMOVED lines=25> */
.L_x_6350:
[----:B------:R-:W-:Y:S02]  /*7650*/  IMAD.MOV.U32 R167, RZ, RZ, R156 ;  /* 0x000000ffffa77224 */ /* 0x000fe400078e009c */
.L_x_6351:
[----:B------:R-:W-:Y:S05]  /*7660*/  BSYNC B1 ;  /* 0x0000000000017941 */ /* 0x000fea0003800000 */
.L_x_6349:
        /* <DEDUP_REMOVED lines=16> */
.L_x_6355:
[----:B------:R-:W-:Y:S05]  /*7770*/  BSYNC B2 ;  /* 0x0000000000027941 */ /* 0x000fea0003800000 */
.L_x_6354:
        /* <DEDUP_REMOVED lines=43> */
.L_x_6353:
[----:B------:R-:W-:Y:S05]  /*7a30*/  BSYNC B1 ;  /* 0x0000000000017941 */ /* 0x000fea0003800000 */
.L_x_6352:
        /* <DEDUP_REMOVED lines=24> */
.L_x_6357:
[----:B------:R-:W-:Y:S02]  /*7bc0*/  IMAD.MOV.U32 R60, RZ, RZ, R156 ;  /* 0x000000ffff3c7224 */ /* 0x000fe400078e009c */
.L_x_6358:
[----:B------:R-:W-:Y:S05]  /*7bd0*/  BSYNC B1 ;  /* 0x0000000000017941 */ /* 0x000fea0003800000 */
.L_x_6356:
        /* <DEDUP_REMOVED lines=16> */
.L_x_6362:
[----:B------:R-:W-:Y:S05]  /*7ce0*/  BSYNC B2 ;  /* 0x0000000000027941 */ /* 0x000fea0003800000 */
.L_x_6361:
        /* <DEDUP_REMOVED lines=43> */
.L_x_6360:
[----:B------:R-:W-:Y:S05]  /*7fa0*/  BSYNC B1 ;  /* 0x0000000000017941 */ /* 0x000fea0003800000 */
.L_x_6359:
        /* <DEDUP_REMOVED lines=22> */
.L_x_6364:
[----:B------:R-:W-:Y:S02]  /*8110*/  MOV R60, R156 ;  /* 0x0000009c003c7202 */ /* 0x000fe40000000f00 */
.L_x_6365:
[----:B------:R-:W-:Y:S05]  /*8120*/  BSYNC B1 ;  /* 0x0000000000017941 */ /* 0x000fea0003800000 */
.L_x_6363:
        /* <DEDUP_REMOVED lines=16> */
.L_x_6369:
[----:B------:R-:W-:Y:S05]  /*8230*/  BSYNC B2 ;  /* 0x0000000000027941 */ /* 0x000fea0003800000 */
.L_x_6368:
        /* <DEDUP_REMOVED lines=43> */
.L_x_6367:
[----:B------:R-:W-:Y:S05]  /*84f0*/  BSYNC B1 ;  /* 0x0000000000017941 */ /* 0x000fea0003800000 */
.L_x_6366:
        /* <DEDUP_REMOVED lines=22> */
.L_x_6371:
[----:B------:R-:W-:Y:S02]  /*8660*/  IMAD.MOV.U32 R189, RZ, RZ, R156 ;  /* 0x000000ffffbd7224 */ /* 0x000fe400078e009c */
.L_x_6372:
[----:B------:R-:W-:Y:S05]  /*8670*/  BSYNC B1 ;  /* 0x0000000000017941 */ /* 0x000fea0003800000 */
.L_x_6370:
        /* <DEDUP_REMOVED lines=16> */
.L_x_6376:
[----:B------:R-:W-:Y:S05]  /*8780*/  BSYNC B2 ;  /* 0x0000000000027941 */ /* 0x000fea0003800000 */
.L_x_6375:
        /* <DEDUP_REMOVED lines=43> */
.L_x_6374:
[----:B------:R-:W-:Y:S05]  /*8a40*/  BSYNC B1 ;  /* 0x0000000000017941 */ /* 0x000fea0003800000 */
.L_x_6373:
        /* <DEDUP_REMOVED lines=22> */
.L_x_6378:
[----:B------:R-:W-:Y:S02]  /*8bb0*/  IMAD.MOV.U32 R189, RZ, RZ, R156 ;  /* 0x000000ffffbd7224 */ /* 0x000fe400078e009c */
.L_x_6379:
[----:B------:R-:W-:Y:S05]  /*8bc0*/  BSYNC B1 ;  /* 0x0000000000017941 */ /* 0x000fea0003800000 */
.L_x_6377:
        /* <DEDUP_REMOVED lines=16> */
.L_x_6383:
[----:B------:R-:W-:Y:S05]  /*8cd0*/  BSYNC B2 ;  /* 0x0000000000027941 */ /* 0x000fea0003800000 */
.L_x_6382:
[----:B------:R-:W-:Y:S01]  /*8ce0*/  IMAD.HI.U32 R61, R49, -0x326172a9, RZ ;  /* 0xcd9e8d57313d7827 */ /* 0x000fe200078e00ff */
[----:B------:R-:W-:-:S03]  /*8cf0*/  LOP3.LUT R60, R60, R157, R203, 0x96, !PT ;  /* 0x0000009d3c3c7212 */ /* 0x000fc600078e96cb */
[----:B------:R-:W-:Y:S01]  /*8d00*/  IMAD R156, R49, -0x326172a9, RZ ;  /* 0xcd9e8d57319c7824 */ /* 0x000fe200078e02ff */
[----:B------:R-:W-:Y:S01]  /*8d10*/  LOP3.LUT R61, R61, R48, R202, 0x96, !PT ;  /* 0x000000303d3d7212 */ /* 0x000fe200078e96ca */
[----:B------:R-:W-:-:S04]  /*8d20*/  IMAD.WIDE.U32 R158, R60, -0x326172a9, RZ ;  /* 0xcd9e8d573c9e7825 */ /* 0x000fc800078e00ff */
[----:B------:R-:W-:Y:S01]  /*8d30*/  IMAD R201, R47, -0x2daee0ad, RZ ;  /* 0xd2511f532fc97824 */ /* 0x000fe200078e02ff */
        /* <DEDUP_REMOVED lines=37> */
.L_x_6381:
[----:B------:R-:W-:Y:S05]  /*8f90*/  BSYNC B1 ;  /* 0x0000000000017941 */ /* 0x000fea0003800000 */
.L_x_6380:
        /* <DEDUP_REMOVED lines=22> */
.L_x_6385:
[----:B------:R-:W-:Y:S02]  /*9100*/  IMAD.MOV.U32 R62, RZ, RZ, R156 ;  /* 0x000000ffff3e7224 */ /* 0x000fe400078e009c */
.L_x_6386:
[----:B------:R-:W-:Y:S05]  /*9110*/  BSYNC B1 ;  /* 0x0000000000017941 */ /* 0x000fea0003800000 */
.L_x_6384:
        /* <DEDUP_REMOVED lines=16> */
.L_x_6390:
[----:B------:R-:W-:Y:S05]  /*9220*/  BSYNC B2 ;  /* 0x0000000000027941 */ /* 0x000fea0003800000 */
.L_x_6389:
        /* <DEDUP_REMOVED lines=43> */
.L_x_6388:
[----:B------:R-:W-:Y:S05]  /*94e0*/  BSYNC B1 ;  /* 0x0000000000017941 */ /* 0x000fea0003800000 */
.L_x_6387:
        /* <DEDUP_REMOVED lines=22> */
.L_x_6392:
[----:B------:R-:W-:Y:S02]  /*9650*/  MOV R62, R156 ;  /* 0x0000009c003e7202 */ /* 0x000fe40000000f00 */
.L_x_6393:
[----:B------:R-:W-:Y:S05]  /*9660*/  BSYNC B1 ;  /* 0x0000000000017941 */ /* 0x000fea0003800000 */
.L_x_6391:
        /* <DEDUP_REMOVED lines=18> */
.L_x_6397:
[----:B------:R-:W-:Y:S05]  /*9790*/  BSYNC B2 ;  /* 0x0000000000027941 */ /* 0x000fea0003800000 */
.L_x_6396:
        /* <DEDUP_REMOVED lines=43> */
.L_x_6395:
[----:B------:R-:W-:Y:S05]  /*9a50*/  BSYNC B1 ;  /* 0x0000000000017941 */ /* 0x000fea0003800000 */
.L_x_6394:
        /* <DEDUP_REMOVED lines=39> */
.L_x_6341:
[----:B------:R-:W-:Y:S05]  /*9cd0*/  BSYNC B0 ;  /* 0x0000000000007941 */ /* 0x000fea0003800000 */
.L_x_6340:
        /* <DEDUP_REMOVED lines=23> */
.L_x_6401:
[----:B0-----:R-:W-:Y:S02]  /*9e50*/  IMAD.MOV.U32 R165, RZ, RZ, R156 ;  /* 0x000000ffffa57224 */ /* 0x001fe400078e009c */
.L_x_6402:
[----:B------:R-:W-:Y:S05]  /*9e60*/  BSYNC B1 ;  /* 0x0000000000017941 */ /* 0x000fea0003800000 */
.L_x_6400:
        /* <DEDUP_REMOVED lines=16> */
.L_x_6406:
[----:B------:R-:W-:Y:S05]  /*9f70*/  BSYNC B2 ;  /* 0x0000000000027941 */ /* 0x000fea0003800000 */
.L_x_6405:
        /* <DEDUP_REMOVED lines=43> */
.L_x_6404:
[----:B------:R-:W-:Y:S05]  /*a230*/  BSYNC B1 ;  /* 0x0000000000017941 */ /* 0x000fea0003800000 */
.L_x_6403:
[----:B------:R-:W0:Y:S01]  /*a240*/  I2F.U32 R158, R165 ;  /* 0x000000a5009e7306 */ /* 0x000e220000201000 */
[----:B------:R-:W-:Y:S01]  /*a250*/  HFMA2.MMA R195, -RZ, RZ, 0.1171875, 0 ;  /* 0x2f800000ffc37435 */ /* 0x000fe200000001ff */
[----:B-----5:R-:W-:Y:S01]  /*a260*/  HADD2.F32 R163, -RZ, R60.H0_H0 ;  /* 0x2000003cffa37230 */ /* 0x020fe20000004100 */
[----:B------:R-:W-:Y:S01]  /*a270*/  LOP3.LUT R0, R0, 0xfffffffb, RZ, 0xc0, !PT ;  /* 0xfffffffb00007812 */ /* 0x000fe200078ec0ff */
        /* <DEDUP_REMOVED lines=21> */
.L_x_6408:
[----:B------:R-:W-:Y:S02]  /*a3d0*/  MOV R165, R156 ;  /* 0x0000009c00a57202 */ /* 0x000fe40000000f00 */
.L_x_6409:
[----:B------:R-:W-:Y:S05]  /*a3e0*/  BSYNC B1 ;  /* 0x0000000000017941 */ /* 0x000fea0003800000 */
.L_x_6407:
        /* <DEDUP_REMOVED lines=16> */
.L_x_6413:
[----:B------:R-:W-:Y:S05]  /*a4f0*/  BSYNC B2 ;  /* 0x0000000000027941 */ /* 0x000fea0003800000 */
.L_x_6412:
        /* <DEDUP_REMOVED lines=43> */
.L_x_6411:
[----:B------:R-:W-:Y:S05]  /*a7b0*/  BSYNC B1 ;  /* 0x0000000000017941 */ /* 0x000fea0003800000 */
.L_x_6410:
[----:B------:R-:W0:Y:S01]  /*a7c0*/  I2F.U32 R166, R165 ;  /* 0x000000a500a67306 */ /* 0x000e220000201000 */
[----:B------:R-:W-:Y:S01]  /*a7d0*/  HADD2.F32 R191, -RZ, R60.H1_H1 ;  /* 0x3000003cffbf7230 */ /* 0x000fe20000004100 */
[----:B------:R-:W-:Y:S01]  /*a7e0*/  LOP3.LUT R0, R0, 0xfffffffd, RZ, 0xc0, !PT ;  /* 0xfffffffd00007812 */ /* 0x000fe200078ec0ff */
[----:B------:R-:W-:Y:S01]  /*a7f0*/  BSSY B1, `(.L_x_6414) ;  /* 0x0000016000017945 */ /* 0x000fe20003800000 */
[----:B------:R-:W-:-:S02]  /*a800*/  IADD3 R176, R158, 0x1, RZ ;  /* 0x000000019eb07810 */ /* 0x000fc40007ffe0ff */
[----:B------:R-:W-:-:S04]  /*a810*/  FMUL.FTZ R191, R191, R212 ;  /* 0x000000d4bfbf7220 */ /* 0x000fc80000410000 */
[----:B------:R-:W-:Y:S02]  /*a820*/  FMUL.FTZ R191, R191, c[0x0][0x1e8] ;  /* 0x00007a00bfbf7a20 */ /* 0x000fe40000410000 */
[----:B0-----:R-:W-:-:S05]  /*a830*/  FFMA.FTZ R166, R166, R195, 1.1641532182693481445e-10 ;  /* 0x2f000000a6a67423 */ /* 0x001fca00000100c3 */
[----:B------:R-:W-:-:S04]  /*a840*/  FSETP.GTU.FTZ.AND P1, PT, R166, c[0x0][0x1e4], PT ;  /* 0x00007900a6007a0b */ /* 0x000fc80003f3c000 */
[----:B------:R-:W-:Y:S01]  /*a850*/  FSEL R166, R191, RZ, !P1 ;  /* 0x000000ffbfa67208 */ /* 0x000fe20004800000 */
[----:B------:R-:W-:-:S04]  /*a860*/  @P0 HADD2.F32 R191, -RZ, R56.H1_H1 ;  /* 0x30000038ffbf0230 */ /* 0x000fc80000004100 */
        /* <DEDUP_REMOVED lines=13> */
.L_x_6415:
[----:B------:R-:W-:Y:S02]  /*a940*/  IMAD.MOV.U32 R60, RZ, RZ, R156 ;  /* 0x000000ffff3c7224 */ /* 0x000fe400078e009c */
.L_x_6416:
[----:B------:R-:W-:Y:S05]  /*a950*/  BSYNC B1 ;  /* 0x0000000000017941 */ /* 0x000fea0003800000 */
.L_x_6414:
        /* <DEDUP_REMOVED lines=16> */
.L_x_6420:
[----:B------:R-:W-:Y:S05]  /*aa60*/  BSYNC B2 ;  /* 0x0000000000027941 */ /* 0x000fea0003800000 */
.L_x_6419:
        /* <DEDUP_REMOVED lines=43> */
.L_x_6418:
[----:B------:R-:W-:Y:S05]  /*ad20*/  BSYNC B1 ;  /* 0x0000000000017941 */ /* 0x000fea0003800000 */
.L_x_6417:
        /* <DEDUP_REMOVED lines=22> */
.L_x_6422:
[----:B------:R-:W-:Y:S02]  /*ae90*/  IMAD.MOV.U32 R60, RZ, RZ, R156 ;  /* 0x000000ffff3c7224 */ /* 0x000fe400078e009c */
.L_x_6423:
[----:B------:R-:W-:Y:S05]  /*aea0*/  BSYNC B1 ;  /* 0x0000000000017941 */ /* 0x000fea0003800000 */
.L_x_6421:
        /* <DEDUP_REMOVED lines=16> */
.L_x_6427:
[----:B------:R-:W-:Y:S05]  /*afb0*/  BSYNC B2 ;  /* 0x0000000000027941 */ /* 0x000fea0003800000 */
.L_x_6426:
        /* <DEDUP_REMOVED lines=43> */
.L_x_6425:
[----:B------:R-:W-:Y:S05]  /*b270*/  BSYNC B1 ;  /* 0x0000000000017941 */ /* 0x000fea0003800000 */
.L_x_6424:
        /* <DEDUP_REMOVED lines=22> */
.L_x_6429:
[----:B------:R-:W-:Y:S02]  /*b3e0*/  IMAD.MOV.U32 R191, RZ, RZ, R156 ;  /* 0x000000ffffbf7224 */ /* 0x000fe400078e009c */
.L_x_6430:
[----:B------:R-:W-:Y:S05]  /*b3f0*/  BSYNC B1 ;  /* 0x0000000000017941 */ /* 0x000fea0003800000 */
.L_x_6428:
        /* <DEDUP_REMOVED lines=16> */
.L_x_6434:
[----:B------:R-:W-:Y:S05]  /*b500*/  BSYNC B2 ;  /* 0x0000000000027941 */ /* 0x000fea0003800000 */
.L_x_6433:
        /* <DEDUP_REMOVED lines=43> */
.L_x_6432:
[----:B------:R-:W-:Y:S05]  /*b7c0*/  BSYNC B1 ;  /* 0x0000000000017941 */ /* 0x000fea0003800000 */
.L_x_6431:
        /* <DEDUP_REMOVED lines=22> */
.L_x_6436:
[----:B------:R-:W-:Y:S02]  /*b930*/  MOV R192, R156 ;  /* 0x0000009c00c07202 */ /* 0x000fe40000000f00 */
.L_x_6437:
[----:B------:R-:W-:Y:S05]  /*b940*/  BSYNC B1 ;  /* 0x0000000000017941 */ /* 0x000fea0003800000 */
.L_x_6435:
        /* <DEDUP_REMOVED lines=16> */
.L_x_6441:
[----:B------:R-:W-:Y:S05]  /*ba50*/  BSYNC B2 ;  /* 0x0000000000027941 */ /* 0x000fea0003800000 */
.L_x_6440:
        /* <DEDUP_REMOVED lines=43> */
.L_x_6439:
[----:B------:R-:W-:Y:S05]  /*bd10*/  BSYNC B1 ;  /* 0x0000000000017941 */ /* 0x000fea0003800000 */
.L_x_6438:
        /* <DEDUP_REMOVED lines=22> */
.L_x_6443:
[----:B------:R-:W-:Y:S02]  /*be80*/  IMAD.MOV.U32 R62, RZ, RZ, R156 ;  /* 0x000000ffff3e7224 */ /* 0x000fe400078e009c */
.L_x_6444:
[----:B------:R-:W-:Y:S05]  /*be90*/  BSYNC B1 ;  /* 0x0000000000017941 */ /* 0x000fea0003800000 */
.L_x_6442:
        /* <DEDUP_REMOVED lines=16> */
.L_x_6448:
[----:B------:R-:W-:Y:S05]  /*bfa0*/  BSYNC B2 ;  /* 0x0000000000027941 */ /* 0x000fea0003800000 */
.L_x_6447:
        /* <DEDUP_REMOVED lines=43> */
.L_x_6446:
[----:B------:R-:W-:Y:S05]  /*c260*/  BSYNC B1 ;  /* 0x0000000000017941 */ /* 0x000fea0003800000 */
.L_x_6445:
        /* <DEDUP_REMOVED lines=22> */
.L_x_6450:
[----:B------:R-:W-:Y:S02]  /*c3d0*/  IMAD.MOV.U32 R62, RZ, RZ, R156 ;  /* 0x000000ffff3e7224 */ /* 0x000fe400078e009c */
.L_x_6451:
[----:B------:R-:W-:Y:S05]  /*c3e0*/  BSYNC B1 ;  /* 0x0000000000017941 */ /* 0x000fea0003800000 */
.L_x_6449:
        /* <DEDUP_REMOVED lines=18> */
.L_x_6455:
[----:B------:R-:W-:Y:S05]  /*c510*/  BSYNC B2 ;  /* 0x0000000000027941 */ /* 0x000fea0003800000 */
.L_x_6454:
        /* <DEDUP_REMOVED lines=43> */
.L_x_6453:
[----:B------:R-:W-:Y:S05]  /*c7d0*/  BSYNC B1 ;  /* 0x0000000000017941 */ /* 0x000fea0003800000 */
.L_x_6452:
[----:B------:R-:W0:Y:S01]  /*c7e0*/  I2F.U32 R60, R62 ;  /* 0x0000003e003c7306 */ /* 0x000e220000201000 */
[----:B------:R-:W-:Y:S01]  /*c7f0*/  HADD2.F32 R63, -RZ, R63.H1_H1 ;  /* 0x3000003fff3f7230 */ /* 0x000fe20000004100 */
[----:B------:R-:W-:Y:S02]  /*c800*/  SEL R206, RZ, 0x10000, P5 ;  /* 0x00010000ffce7807 */ /* 0x000fe40002800000 */
[----:B------:R-:W-:Y:S02]  /*c810*/  LOP3.LUT P5, RZ, R0, 0x2, RZ, 0xc0, !PT ;  /* 0x0000000200ff7812 */ /* 0x000fe400078ac0ff */
[----:B------:R-:W-:Y:S01]  /*c820*/  FMUL.FTZ R63, R63, R212 ;  /* 0x000000d43f3f7220 */ /* 0x000fe20000410000 */
[----:B------:R-:W-:Y:S02]  /*c830*/  SEL R61, RZ, 0x1, P2 ;  /* 0x00000001ff3d7807 */ /* 0x000fe40001000000 */
[----:B------:R-:W-:Y:S01]  /*c840*/  SEL R210, RZ, 0x1, P1 ;  /* 0x00000001ffd27807 */ /* 0x000fe20000800000 */
[----:B------:R-:W-:Y:S01]  /*c850*/  FMUL.FTZ R63, R63, c[0x0][0x1e8] ;  /* 0x00007a003f3f7a20 */ /* 0x000fe20000410000 */
[----:B------:R-:W-:-:S02]  /*c860*/  SEL R208, RZ, 0x1, P5 ;  /* 0x00000001ffd07807 */ /* 0x000fc40002800000 */
[----:B------:R-:W-:Y:S01]  /*c870*/  SEL R205, RZ, 0x100, P4 ;  /* 0x00000100ffcd7807 */ /* 0x000fe20002000000 */
[----:B------:R-:W-:Y:S01]  /*c880*/  IMAD.WIDE.U32 R210, R210, 0x10000, RZ ;  /* 0x00010000d2d27825 */ /* 0x000fe200078e00ff */
[----:B------:R-:W-:Y:S02]  /*c890*/  LOP3.LUT P6, RZ, R0, 0x4, RZ, 0xc0, !PT ;  /* 0x0000000400ff7812 */ /* 0x000fe400078cc0ff */
[----:B------:R-:W-:Y:S01]  /*c8a0*/  SEL R201, RZ, 0x1, P3 ;  /* 0x00000001ffc97807 */ /* 0x000fe20001800000 */
[----:B0-----:R-:W-:Y:S02]  /*c8b0*/  FFMA.FTZ R60, R60, R195, 1.1641532182693481445e-10 ;  /* 0x2f0000003c3c7423 */ /* 0x001fe400000100c3 */
[----:B------:R-:W-:-:S03]  /*c8c0*/  IMAD.WIDE.U32 R208, R208, 0x100, RZ ;  /* 0x00000100d0d07825 */ /* 0x000fc600078e00ff */
[----:B------:R-:W-:Y:S01]  /*c8d0*/  FSETP.GTU.FTZ.AND P1, PT, R60, c[0x0][0x1e4], PT ;  /* 0x000079003c007a0b */ /* 0x000fe20003f3c000 */
[----:B------:R-:W-:-:S03]  /*c8e0*/  IMAD.WIDE.U32 R60, R61, 0x1000000, RZ ;  /* 0x010000003d3c7825 */ /* 0x000fc600078e00ff */
[----:B------:R-:W-:Y:S02]  /*c8f0*/  FSEL R204, R63, RZ, !P1 ;  /* 0x000000ff3fcc7208 */ /* 0x000fe40004800000 */
[----:B------:R-:W-:Y:S02]  /*c900*/  SEL R63, RZ, 0x1000000, P1 ;  /* 0x01000000ff3f7807 */ /* 0x000fe40000800000 */
[----:B------:R-:W-:Y:S01]  /*c910*/  LOP3.LUT R208, R208, R60, R210, 0xfe, !PT ;  /* 0x0000003cd0d07212 */ /* 0x000fe200078efed2 */
[----:B------:R-:W-:Y:S01]  /*c920*/  @P0 HADD2.F32 R60, -RZ, R59.H1_H1 ;  /* 0x3000003bff3c0230 */ /* 0x000fe20000004100 */
[----:B------:R-:W-:Y:S01]  /*c930*/  FMUL.FTZ R195, R3, R204 ;  /* 0x000000cc03c37220 */ /* 0x000fe20000410000 */
[----:B------:R-:W-:Y:S02]  /*c940*/  LOP3.LUT R62, R205, R63, R206, 0xfe, !PT ;  /* 0x0000003fcd3e7212 */ /* 0x000fe400078efece */
[----:B------:R-:W-:Y:S01]  /*c950*/  SEL R63, RZ, 0x1, P6 ;  /* 0x00000001ff3f7807 */ /* 0x000fe20003000000 */
[----:B------:R-:W-:Y:S01]  /*c960*/  @P0 FADD.FTZ R195, R60, R195 ;  /* 0x000000c33cc30221 */ /* 0x000fe20000010000 */
[----:B------:R-:W-:-:S02]  /*c970*/  LEA R206, P0, R213, c[0x0][0x188], 0x4 ;  /* 0x00006200d5ce7a11 */ /* 0x000fc400078020ff */
[----:B------:R-:W-:Y:S02]  /*c980*/  LOP3.LUT R201, R61, R62, R201, 0xfe, !PT ;  /* 0x0000003e3dc97212 */ /* 0x000fe400078efec9 */
[----:B------:R-:W-:Y:S02]  /*c990*/  LEA R204, P1, R213, c[0x0][0x190], 0x3 ;  /* 0x00006400d5cc7a11 */ /* 0x000fe400078218ff */
[----:B------:R-:W-:Y:S02]  /*c9a0*/  LOP3.LUT R208, R208, R63, RZ, 0xfc, !PT ;  /* 0x0000003fd0d07212 */ /* 0x000fe400078efcff */
[----:B------:R-:W-:Y:S02]  /*c9b0*/  F2FP.PACK_AB R62, R191, R176 ;  /* 0x000000b0bf3e723e */ /* 0x000fe400000000ff */
[----:B------:R-:W-:Y:S02]  /*c9c0*/  F2FP.PACK_AB R61, R178, R165 ;  /* 0x000000a5b23d723e */ /* 0x000fe400000000ff */
[----:B------:R-:W-:-:S02]  /*c9d0*/  F2FP.PACK_AB R60, R166, R163 ;  /* 0x000000a3a63c723e */ /* 0x000fc400000000ff */
[----:B------:R-:W-:Y:S02]  /*c9e0*/  LEA.HI.X R207, R213, c[0x0][0x18c], RZ, 0x4, P0 ;  /* 0x00006300d5cf7a11 */ /* 0x000fe400000f24ff */
[----:B------:R-:W-:Y:S02]  /*c9f0*/  F2FP.PACK_AB R63, R195, R192 ;  /* 0x000000c0c33f723e */ /* 0x000fe400000000ff */
[----:B------:R-:W-:Y:S02]  /*ca00*/  LEA.HI.X R205, R213, c[0x0][0x194], RZ, 0x3, P1 ;  /* 0x00006500d5cd7a11 */ /* 0x000fe400008f1cff */
[----:B------:R-:W-:Y:S01]  /*ca10*/  LOP3.LUT R209, R209, R201, R211, 0xfe, !PT ;  /* 0x000000c9d1d17212 */ /* 0x000fe200078efed3 */
[----:B------:R0:W-:Y:S01]  /*ca20*/  STG.E.128 [R206.64], R60 ;  /* 0x0000003cce007986 */ /* 0x0001e2000c101d04 */
[----:B------:R-:W-:-:S03]  /*ca30*/  IADD3 R213, R213, 0x20, RZ ;  /* 0x00000020d5d57810 */ /* 0x000fc60007ffe0ff */
[----:B------:R0:W-:Y:S04]  /*ca40*/  STG.E.64 [R204.64], R208 ;  /* 0x000000d0cc007986 */ /* 0x0001e8000c101b04 */
.L_x_6399:
[----:B------:R-:W-:Y:S05]  /*ca50*/  BSYNC B0 ;  /* 0x0000000000007941 */ /* 0x000fea0003800000 */
.L_x_6398:
        /* <DEDUP_REMOVED lines=23> */
.L_x_6459:
[----:B0-----:R-:W-:Y:S02]  /*cbd0*/  MOV R172, R156 ;  /* 0x0000009c00ac7202 */ /* 0x001fe40000000f00 */
.L_x_6460:
[----:B------:R-:W-:Y:S05]  /*cbe0*/  BSYNC B1 ;  /* 0x0000000000017941 */ /* 0x000fea0003800000 */
.L_x_6458:
        /* <DEDUP_REMOVED lines=16> */
.L_x_6464:
[----:B------:R-:W-:Y:S05]  /*ccf0*/  BSYNC B2 ;  /* 0x0000000000027941 */ /* 0x000fea0003800000 */
.L_x_6463:
        /* <DEDUP_REMOVED lines=43> */
.L_x_6462:
[----:B------:R-:W-:Y:S05]  /*cfb0*/  BSYNC B1 ;  /* 0x0000000000017941 */ /* 0x000fea0003800000 */
.L_x_6461:
[----:B------:R-:W0:Y:S01]  /*cfc0*/  I2F.U32 R158, R172 ;  /* 0x000000ac009e7306 */ /* 0x000e220000201000 */
[----:B------:R-:W-:Y:S01]  /*cfd0*/  IMAD.MOV.U32 R197, RZ, RZ, 0x2f800000 ;  /* 0x2f800000ffc57424 */ /* 0x000fe200078e00ff */
        /* <DEDUP_REMOVED lines=23> */
.L_x_6466:
[----:B------:R-:W-:Y:S02]  /*d150*/  IMAD.MOV.U32 R172, RZ, RZ, R156 ;  /* 0x000000ffffac7224 */ /* 0x000fe400078e009c */
.L_x_6467:
[----:B------:R-:W-:Y:S05]  /*d160*/  BSYNC B1 ;  /* 0x0000000000017941 */ /* 0x000fea0003800000 */
.L_x_6465:
        /* <DEDUP_REMOVED lines=16> */
.L_x_6471:
[----:B------:R-:W-:Y:S05]  /*d270*/  BSYNC B2 ;  /* 0x0000000000027941 */ /* 0x000fea0003800000 */
.L_x_6470:
        /* <DEDUP_REMOVED lines=43> */
.L_x_6469:
[----:B------:R-:W-:Y:S05]  /*d530*/  BSYNC B1 ;  /* 0x0000000000017941 */ /* 0x000fea0003800000 */
.L_x_6468:
        /* <DEDUP_REMOVED lines=24> */
.L_x_6473:
[----:B------:R-:W-:Y:S02]  /*d6c0*/  IMAD.MOV.U32 R60, RZ, RZ, R156 ;  /* 0x000000ffff3c7224 */ /* 0x000fe400078e009c */
.L_x_6474:
[----:B------:R-:W-:Y:S05]  /*d6d0*/  BSYNC B1 ;  /* 0x0000000000017941 */ /* 0x000fea0003800000 */
.L_x_6472:
        /* <DEDUP_REMOVED lines=16> */
.L_x_6478:
[----:B------:R-:W-:Y:S05]  /*d7e0*/  BSYNC B2 ;  /* 0x0000000000027941 */ /* 0x000fea0003800000 */
.L_x_6477:
        /* <DEDUP_REMOVED lines=43> */
.L_x_6476:
[----:B------:R-:W-:Y:S05]  /*daa0*/  BSYNC B1 ;  /* 0x0000000000017941 */ /* 0x000fea0003800000 */
.L_x_6475:
        /* <DEDUP_REMOVED lines=22> */
.L_x_6480:
[----:B------:R-:W-:Y:S02]  /*dc10*/  MOV R60, R156 ;  /* 0x0000009c003c7202 */ /* 0x000fe40000000f00 */
.L_x_6481:
[----:B------:R-:W-:Y:S05]  /*dc20*/  BSYNC B1 ;  /* 0x0000000000017941 */ /* 0x000fea0003800000 */
.L_x_6479:
        /* <DEDUP_REMOVED lines=16> */
.L_x_6485:
[----:B------:R-:W-:Y:S05]  /*dd30*/  BSYNC B2 ;  /* 0x0000000000027941 */ /* 0x000fea0003800000 */
.L_x_6484:
        /* <DEDUP_REMOVED lines=43> */
.L_x_6483:
[----:B------:R-:W-:Y:S05]  /*dff0*/  BSYNC B1 ;  /* 0x0000000000017941 */ /* 0x000fea0003800000 */
.L_x_6482:
        /* <DEDUP_REMOVED lines=22> */
.L_x_6487:
[----:B------:R-:W-:Y:S02]  /*e160*/  IMAD.MOV.U32 R193, RZ, RZ, R156 ;  /* 0x000000ffffc17224 */ /* 0x000fe400078e009c */
.L_x_6488:
[----:B------:R-:W-:Y:S05]  /*e170*/  BSYNC B1 ;  /* 0x0000000000017941 */ /* 0x000fea0003800000 */
.L_x_6486:
        /* <DEDUP_REMOVED lines=16> */
.L_x_6492:
[----:B------:R-:W-:Y:S05]  /*e280*/  BSYNC B2 ;  /* 0x0000000000027941 */ /* 0x000fea0003800000 */
.L_x_6491:
        /* <DEDUP_REMOVED lines=43> */
.L_x_6490:
[----:B------:R-:W-:Y:S05]  /*e540*/  BSYNC B1 ;  /* 0x0000000000017941 */ /* 0x000fea0003800000 */
.L_x_6489:
        /* <DEDUP_REMOVED lines=22> */
.L_x_6494:
[----:B------:R-:W-:Y:S02]  /*e6b0*/  IMAD.MOV.U32 R194, RZ, RZ, R156 ;  /* 0x000000ffffc27224 */ /* 0x000fe400078e009c */
.L_x_6495:
[----:B------:R-:W-:Y:S05]  /*e6c0*/  BSYNC B1 ;  /* 0x0000000000017941 */ /* 0x000fea0003800000 */
.L_x_6493:
        /* <DEDUP_REMOVED lines=16> */
.L_x_6499:
[----:B------:R-:W-:Y:S05]  /*e7d0*/  BSYNC B2 ;  /* 0x0000000000027941 */ /* 0x000fea0003800000 */
.L_x_6498:
        /* <DEDUP_REMOVED lines=43> */
.L_x_6497:
[----:B------:R-:W-:Y:S05]  /*ea90*/  BSYNC B1 ;  /* 0x0000000000017941 */ /* 0x000fea0003800000 */
.L_x_6496:
        /* <DEDUP_REMOVED lines=22> */
.L_x_6501:
[----:B------:R-:W-:Y:S02]  /*ec00*/  IMAD.MOV.U32 R62, RZ, RZ, R156 ;  /* 0x000000ffff3e7224 */ /* 0x000fe400078e009c */
.L_x_6502:
[----:B------:R-:W-:Y:S05]  /*ec10*/  BSYNC B1 ;  /* 0x0000000000017941 */ /* 0x000fea0003800000 */
.L_x_6500:
        /* <DEDUP_REMOVED lines=16> */
.L_x_6506:
[----:B------:R-:W-:Y:S05]  /*ed20*/  BSYNC B2 ;  /* 0x0000000000027941 */ /* 0x000fea0003800000 */
.L_x_6505:
        /* <DEDUP_REMOVED lines=43> */
.L_x_6504:
[----:B------:R-:W-:Y:S05]  /*efe0*/  BSYNC B1 ;  /* 0x0000000000017941 */ /* 0x000fea0003800000 */
.L_x_6503:
        /* <DEDUP_REMOVED lines=22> */
.L_x_6508:
[----:B------:R-:W-:Y:S02]  /*f150*/  IMAD.MOV.U32 R62, RZ, RZ, R156 ;  /* 0x000000ffff3e7224 */ /* 0x000fe400078e009c */
.L_x_6509:
[----:B------:R-:W-:Y:S05]  /*f160*/  BSYNC B1 ;  /* 0x0000000000017941 */ /* 0x000fea0003800000 */
.L_x_6507:
        /* <DEDUP_REMOVED lines=18> */
.L_x_6513:
[----:B------:R-:W-:Y:S05]  /*f290*/  BSYNC B2 ;  /* 0x0000000000027941 */ /* 0x000fea0003800000 */
.L_x_6512:
        /* <DEDUP_REMOVED lines=41> */
[----:B------:R-:W-:Y:S01]  /*f530*/  HFMA2.MMA R158, -RZ, RZ, 0, 0 ;  /* 0x00000000ff9e7435 */ /* 0x000fe200000001ff */
[----:B------:R-:W-:-:S05]  /*f540*/  LOP3.LUT R161, R161, R60, R142, 0x96, !PT ;  /* 0x0000003ca1a17212 */ /* 0x000fca00078e968e */
.L_x_6511:
[----:B------:R-:W-:Y:S05]  /*f550*/  BSYNC B1 ;  /* 0x0000000000017941 */ /* 0x000fea0003800000 */
.L_x_6510:
        /* <DEDUP_REMOVED lines=36> */
[----:B------:R0:W-:Y:S04]  /*f7a0*/  STG.E.128 [R206.64], R60 ;  /* 0x0000003cce007986 */ /* 0x0001e8000c101d04 */
[----:B------:R0:W-:Y:S02]  /*f7b0*/  STG.E.64 [R204.64], R208 ;  /* 0x000000d0cc007986 */ /* 0x0001e4000c101b04 */
.L_x_6457:
[----:B------:R-:W-:Y:S05]  /*f7c0*/  BSYNC B0 ;  /* 0x0000000000007941 */ /* 0x000fea0003800000 */
.L_x_6456:
[----:B0-----:R-:W-:Y:S01]  /*f7d0*/  FADD.FTZ R60, RZ, R154 ;  /* 0x0000009aff3c7221 */ /* 0x001fe20000010000 */
[----:B------:R-:W-:-:S02]  /*f7e0*/  LOP3.LUT P0, RZ, R0, 0x8, RZ, 0xc0, !PT ;  /* 0x0000000800ff7812 */ /* 0x000fc4000780c0ff */
        /* <DEDUP_REMOVED lines=47> */
.L_x_6528:
        /* <DEDUP_REMOVED lines=102> */
.L_x_6529:
[----:B------:R-:W-:Y:S01]  /*10140*/  FMUL.FTZ R60, R199, R199 ;  /* 0x000000c7c73c7220 */ /* 0x000fe20000410000 */
[----:B------:R-:W-:Y:S01]  /*10150*/  ISETP.NE.AND P0, PT, RZ, UR6, PT ;  /* 0x00000006ff007c0c */ /* 0x000fe2000bf05270 */
[----:B------:R-:W-:Y:S01]  /*10160*/  IMAD.MOV.U32 R62, RZ, RZ, c[0x0][0x1e0] ;  /* 0x00007800ff3e7624 */ /* 0x000fe200078e00ff */
[----:B------:R-:W-:Y:S01]  /*10170*/  LOP3.LUT P1, RZ, R0, 0x8, RZ, 0xc0, !PT ;  /* 0x0000000800ff7812 */ /* 0x000fe2000782c0ff */
        /* <DEDUP_REMOVED lines=46> */
.L_x_6517:
[----:B------:R-:W-:Y:S05]  /*10460*/  BSYNC B0 ;  /* 0x0000000000007941 */ /* 0x000fea0003800000 */
.L_x_6516:
[----:B------:R-:W-:Y:S01]  /*10470*/  LOP3.LUT P0, RZ, R0, 0x80, RZ, 0xc0, !PT ;  /* 0x0000008000ff7812 */ /* 0x000fe2000780c0ff */
        /* <DEDUP_REMOVED lines=34> */
.L_x_6519:
[----:B------:R-:W-:Y:S05]  /*106a0*/  BSYNC B0 ;  /* 0x0000000000007941 */ /* 0x000fea0003800000 */
.L_x_6518:
[----:B------:R-:W-:Y:S01]  /*106b0*/  LOP3.LUT P0, RZ, R0, 0x40, RZ, 0xc0, !PT ;  /* 0x0000004000ff7812 */ /* 0x000fe2000780c0ff */
[----:B------:R-:W-:-:S12]  /*106c0*/  BSSY B0, `(.L_x_6520) ;  /* 0x0000022000007945 */ /* 0x000fd80003800000 */
[----:B------:R-:W-:Y:S05]  /*106d0*/  @!P0 BRA `(.L_x_6521) ;  /* 0x0000020000008947 */ /* 0x000fea0003800000 */
[--C-:B------:R-:W-:Y:S02]  /*106e0*/  FADD.FTZ R208, R180, -R206.reuse ;  /* 0x800000ceb4d07221 */ /* 0x100fe40000010000 */
[--C-:B01----:R-:W-:Y:S02]  /*106f0*/  FADD.FTZ R60, R151, -R206.reuse ;  /* 0x800000ce973c7221 */ /* 0x103fe40000010000 */
[--C-:B------:R-:W-:Y:S02]  /*10700*/  FADD.FTZ R62, R168, -R206.reuse ;  /* 0x800000cea83e7221 */ /* 0x100fe40000010000 */
[--C-:B------:R-:W-:Y:S02]  /*10710*/  FADD.FTZ R204, R167, -R206.reuse ;  /* 0x800000cea7cc7221 */ /* 0x100fe40000010000 */
[----:B------:R-:W-:Y:S02]  /*10720*/  FMUL.FTZ R208, R201, R208 ;  /* 0x000000d0c9d07220 */ /* 0x000fe40000410000 */
[----:B------:R-:W-:-:S02]  /*10730*/  FADD.FTZ R214, R189, -R206 ;  /* 0x800000cebdd67221 */ /* 0x000fc40000010000 */
[--C-:B------:R-:W-:Y:S02]  /*10740*/  FADD.FTZ R216, R200, -R206.reuse ;  /* 0x800000cec8d87221 */ /* 0x100fe40000010000 */
[--C-:B------:R-:W-:Y:S02]  /*10750*/  FADD.FTZ R210, R179, -R206.reuse ;  /* 0x800000ceb3d27221 */ /* 0x100fe40000010000 */
[----:B------:R-:W-:Y:S02]  /*10760*/  FADD.FTZ R212, R190, -R206 ;  /* 0x800000cebed47221 */ /* 0x000fe40000010000 */
[C---:B------:R-:W-:Y:S02]  /*10770*/  FMUL.FTZ R60, R201.reuse, R60 ;  /* 0x0000003cc93c7220 */ /* 0x040fe40000410000 */
[C---:B------:R-:W-:Y:S02]  /*10780*/  FMUL.FTZ R62, R201.reuse, R62 ;  /* 0x0000003ec93e7220 */ /* 0x040fe40000410000 */
[----:B------:R-:W-:-:S02]  /*10790*/  FMUL.FTZ R204, R201, R204 ;  /* 0x000000ccc9cc7220 */ /* 0x000fc40000410000 */
[----:B------:R-:W-:Y:S01]  /*107a0*/  FFMA.FTZ R63, R115, R208, R120 ;  /* 0x000000d0733f7223 */ /* 0x000fe20000010078 */
[----:B------:R-:W-:Y:S01]  /*107b0*/  HFMA2.MMA R208, -RZ, RZ, 0, 9.5367431640625e-07 ;  /* 0x00000010ffd07435 */ /* 0x000fe200000001ff */
        /* <DEDUP_REMOVED lines=18> */
.L_x_6521:
[----:B------:R-:W-:Y:S05]  /*108e0*/  BSYNC B0 ;  /* 0x0000000000007941 */ /* 0x000fea0003800000 */
.L_x_6520:
        /* <DEDUP_REMOVED lines=35> */
.L_x_6523:
[----:B------:R-:W-:Y:S05]  /*10b20*/  BSYNC B0 ;  /* 0x0000000000007941 */ /* 0x000fea0003800000 */
.L_x_6522:
        /* <DEDUP_REMOVED lines=34> */
.L_x_6525:
[----:B------:R-:W-:Y:S05]  /*10d50*/  BSYNC B0 ;  /* 0x0000000000007941 */ /* 0x000fea0003800000 */
.L_x_6524:
[----:B01----:R-:W-:-:S05]  /*10d60*/  MOV R61, 0x4 ;  /* 0x00000004003d7802 */ /* 0x003fca0000000f00 */
[----:B------:R-:W-:-:S05]  /*10d70*/  IMAD R38, R61, c[0x0][0x160], R38 ;  /* 0x000058003d267a24 */ /* 0x000fca00078e0226 */
[----:B------:R-:W-:-:S13]  /*10d80*/  ISETP.GE.AND P0, PT, R38, c[0x0][0x164], PT ;  /* 0x0000590026007a0c */ /* 0x000fda0003f06270 */
[----:B------:R-:W-:Y:S01]  /*10d90*/  @P0 CALL.REL.NOINC `(.L_x_6526) ;  /* 0x0000001000000944 */ /* 0x000fe20003c00000 */
[----:B------:R-:W-:Y:S05]  /*10da0*/  BRA `(.L_x_6527) ;  /* 0xffff05d000007947 */ /* 0x000fea000383ffff */
.L_x_6526:
[----:B------:R-:W-:Y:S05]  /*10db0*/  EXIT ;  /* 0x000000000000794d */ /* 0x000fea0003800000 */
.L_x_6514:
[----:B------:R-:W-:Y:S01]  /*10dc0*/  IMAD.MOV.U32 R201, RZ, RZ, 0x1 ;  /* 0x00000001ffc97424 */ /* 0x000fe200078e00ff */
[----:B------:R-:W-:Y:S01]  /*10dd0*/  MOV R206, 0xffffffff ;  /* 0xffffffff00ce7802 */ /* 0x000fe20000000f00 */
[----:B------:R-:W-:Y:S01]  /*10de0*/  IMAD.MOV.U32 R63, RZ, RZ, 0x1f ;  /* 0x0000001fff3f7424 */ /* 0x000fe200078e00ff */
[----:B------:R-:W-:Y:S02]  /*10df0*/  MOV R60, 0x10e10 ;  /* 0x00010e10003c7802 */ /* 0x000fe40000000f00 */
[----:B------:R-:W-:Y:S05]  /*10e00*/  CALL.REL.NOINC `($__internal_28_$__cuda_sm70_shflsync_bfly_p) ;  /* 0x000008d000007944 */ /* 0x000fea0003c00000 */
[----:B-1----:R-:W-:Y:S01]  /*10e10*/  IMAD.MOV.U32 R61, RZ, RZ, R201 ;  /* 0x000000ffff3d7224 */ /* 0x002fe200078e00c9 */
[----:B0-----:R-:W-:Y:S05]  /*10e20*/  BRA `(.L_x_6528) ;  /* 0xffffecb000007947 */ /* 0x001fea000383ffff */
.L_x_6515:
[----:B------:R-:W-:Y:S01]  /*10e30*/  HFMA2.MMA R201, -RZ, RZ, 0, 1.1920928955078125e-07 ;  /* 0x00000002ffc97435 */ /* 0x000fe200000001ff */
[----:B0-----:R-:W-:Y:S01]  /*10e40*/  IMAD.MOV.U32 R62, RZ, RZ, R205 ;  /* 0x000000ffff3e7224 */ /* 0x001fe200078e00cd */
[----:B------:R-:W-:Y:S01]  /*10e50*/  MOV R60, 0x10e90 ;  /* 0x00010e90003c7802 */ /* 0x000fe20000000f00 */
[----:B------:R-:W-:Y:S02]  /*10e60*/  IMAD.MOV.U32 R63, RZ, RZ, 0x1f ;  /* 0x0000001fff3f7424 */ /* 0x000fe400078e00ff */
[----:B------:R-:W-:Y:S02]  /*10e70*/  IMAD.MOV.U32 R206, RZ, RZ, -0x1 ;  /* 0xffffffffffce7424 */ /* 0x000fe400078e00ff */
[----:B------:R-:W-:Y:S05]  /*10e80*/  CALL.REL.NOINC `($__internal_28_$__cuda_sm70_shflsync_bfly_p) ;  /* 0x0000085000007944 */ /* 0x000fea0003c00000 */
[----:B01----:R-:W-:Y:S01]  /*10e90*/  FADD.FTZ R62, R205, R201 ;  /* 0x000000c9cd3e7221 */ /* 0x003fe20000010000 */
[----:B------:R-:W-:Y:S01]  /*10ea0*/  MOV R201, 0x4 ;  /* 0x0000000400c97802 */ /* 0x000fe20000000f00 */
[----:B------:R-:W-:Y:S01]  /*10eb0*/  IMAD.MOV.U32 R63, RZ, RZ, 0x1f ;  /* 0x0000001fff3f7424 */ /* 0x000fe200078e00ff */
[----:B------:R-:W-:Y:S01]  /*10ec0*/  MOV R60, 0x10ef0 ;  /* 0x00010ef0003c7802 */ /* 0x000fe20000000f00 */
[----:B------:R-:W-:-:S02]  /*10ed0*/  IMAD.MOV.U32 R206, RZ, RZ, -0x1 ;  /* 0xffffffffffce7424 */ /* 0x000fc400078e00ff */
[----:B------:R-:W-:Y:S05]  /*10ee0*/  CALL.REL.NOINC `($__internal_28_$__cuda_sm70_shflsync_bfly_p) ;  /* 0x000007f000007944 */ /* 0x000fea0003c00000 */
[----:B01----:R-:W-:Y:S01]  /*10ef0*/  FADD.FTZ R62, R62, R201 ;  /* 0x000000c93e3e7221 */ /* 0x003fe20000010000 */
[----:B------:R-:W-:Y:S01]  /*10f00*/  HFMA2.MMA R201, -RZ, RZ, 0, 4.76837158203125e-07 ;  /* 0x00000008ffc97435 */ /* 0x000fe200000001ff */
[----:B------:R-:W-:Y:S01]  /*10f10*/  IMAD.MOV.U32 R63, RZ, RZ, 0x1f ;  /* 0x0000001fff3f7424 */ /* 0x000fe200078e00ff */
[----:B------:R-:W-:Y:S01]  /*10f20*/  MOV R60, 0x10f50 ;  /* 0x00010f50003c7802 */ /* 0x000fe20000000f00 */
[----:B------:R-:W-:-:S03]  /*10f30*/  IMAD.MOV.U32 R206, RZ, RZ, -0x1 ;  /* 0xffffffffffce7424 */ /* 0x000fc600078e00ff */
[----:B------:R-:W-:Y:S05]  /*10f40*/  CALL.REL.NOINC `($__internal_28_$__cuda_sm70_shflsync_bfly_p) ;  /* 0x0000079000007944 */ /* 0x000fea0003c00000 */
[----:B01----:R-:W-:Y:S01]  /*10f50*/  FADD.FTZ R62, R62, R201 ;  /* 0x000000c93e3e7221 */ /* 0x003fe20000010000 */
[----:B------:R-:W-:Y:S01]  /*10f60*/  MOV R201, 0x10 ;  /* 0x0000001000c97802 */ /* 0x000fe20000000f00 */
[----:B------:R-:W-:Y:S01]  /*10f70*/  IMAD.MOV.U32 R63, RZ, RZ, 0x1f ;  /* 0x0000001fff3f7424 */ /* 0x000fe200078e00ff */
[----:B------:R-:W-:Y:S01]  /*10f80*/  MOV R60, 0x10fb0 ;  /* 0x00010fb0003c7802 */ /* 0x000fe20000000f00 */
[----:B------:R-:W-:-:S02]  /*10f90*/  IMAD.MOV.U32 R206, RZ, RZ, -0x1 ;  /* 0xffffffffffce7424 */ /* 0x000fc400078e00ff */
[----:B------:R-:W-:Y:S05]  /*10fa0*/  CALL.REL.NOINC `($__internal_28_$__cuda_sm70_shflsync_bfly_p) ;  /* 0x0000073000007944 */ /* 0x000fea0003c00000 */
[----:B-1----:R-:W-:Y:S01]  /*10fb0*/  FADD.FTZ R199, R62, R201 ;  /* 0x000000c93ec77221 */ /* 0x002fe20000010000 */
[----:B------:R-:W-:Y:S01]  /*10fc0*/  LOP3.LUT P5, RZ, R0, 0x8, RZ, 0xc0, !PT ;  /* 0x0000000800ff7812 */ /* 0x000fe200078ac0ff */
[----:B------:R-:W-:Y:S01]  /*10fd0*/  HFMA2.MMA R201, -RZ, RZ, 0, 5.9604644775390625e-08 ;  /* 0x00000001ffc97435 */ /* 0x000fe200000001ff */
[----:B0-----:R-:W-:-:S02]  /*10fe0*/  IMAD.MOV.U32 R206, RZ, RZ, -0x1 ;  /* 0xffffffffffce7424 */ /* 0x001fc400078e00ff */
        /* <DEDUP_REMOVED lines=84> */
[----:B------:R-:W-:Y:S05]  /*11530*/  CALL.REL.NOINC `($__internal_28_$__cuda_sm70_shflsync_bfly_p) ;  /* 0x000001a000007944 */ /* 0x000fea0003c00000 */
[----:B01----:R-:W-:Y:S01]  /*11540*/  FADD.FTZ R62, R62, R201 ;  /* 0x000000c93e3e7221 */ /* 0x003fe20000010000 */
[----:B------:R-:W-:Y:S01]  /*11550*/  MOV R201, 0x2 ;  /* 0x0000000200c97802 */ /* 0x000fe20000000f00 */
[----:B------:R-:W-:Y:S01]  /*11560*/  IMAD.MOV.U32 R63, RZ, RZ, 0x1f ;  /* 0x0000001fff3f7424 */ /* 0x000fe200078e00ff */
[----:B------:R-:W-:Y:S01]  /*11570*/  MOV R60, 0x115a0 ;  /* 0x000115a0003c7802 */ /* 0x000fe20000000f00 */
[----:B------:R-:W-:Y:S02]  /*11580*/  IMAD.MOV.U32 R206, RZ, RZ, -0x1 ;  /* 0xffffffffffce7424 */ /* 0x000fe400078e00ff */
[----:B------:R-:W-:Y:S05]  /*11590*/  CALL.REL.NOINC `($__internal_28_$__cuda_sm70_shflsync_bfly_p) ;  /* 0x0000014000007944 */ /* 0x000fea0003c00000 */
[----:B01----:R-:W-:Y:S01]  /*115a0*/  FADD.FTZ R62, R62, R201 ;  /* 0x000000c93e3e7221 */ /* 0x003fe20000010000 */
[----:B------:R-:W-:Y:S01]  /*115b0*/  HFMA2.MMA R201, -RZ, RZ, 0, 2.384185791015625e-07 ;  /* 0x00000004ffc97435 */ /* 0x000fe200000001ff */
        /* <DEDUP_REMOVED lines=11> */
[----:B------:R-:W-:Y:S01]  /*11670*/  HFMA2.MMA R201, -RZ, RZ, 0, 9.5367431640625e-07 ;  /* 0x00000010ffc97435 */ /* 0x000fe200000001ff */
[----:B0-----:R-:W-:Y:S01]  /*11680*/  IMAD.MOV.U32 R63, RZ, RZ, 0x1f ;  /* 0x0000001fff3f7424 */ /* 0x001fe200078e00ff */
[----:B------:R-:W-:Y:S01]  /*11690*/  MOV R60, 0x116d0 ;  /* 0x000116d0003c7802 */ /* 0x000fe20000000f00 */
[----:B------:R-:W-:Y:S01]  /*116a0*/  IMAD.MOV.U32 R206, RZ, RZ, -0x1 ;  /* 0xffffffffffce7424 */ /* 0x000fe200078e00ff */
[----:B------:R-:W-:-:S02]  /*116b0*/  MOV R62, R204 ;  /* 0x000000cc003e7202 */ /* 0x000fc40000000f00 */
[----:B------:R-:W-:Y:S05]  /*116c0*/  CALL.REL.NOINC `($__internal_28_$__cuda_sm70_shflsync_bfly_p) ;  /* 0x0000001000007944 */ /* 0x000fea0003c00000 */
[----:B01----:R-:W-:Y:S05]  /*116d0*/  BRA `(.L_x_6529) ;  /* 0xffffea6000007947 */ /* 0x003fea000383ffff */
        .weak           $__internal_28_$__cuda_sm70_shflsync_bfly_p
        .type           $__internal_28_$__cuda_sm70_shflsync_bfly_p,@function
        .size           $__internal_28_$__cuda_sm70_shflsync_bfly_p,(.L_x_36116 - $__internal_28_$__cuda_sm70_shflsync_bfly_p)
$__internal_28_$__cuda_sm70_shflsync_bfly_p:
[----:B------:R-:W-:Y:S01]  /*116e0*/  IMAD.MOV.U32 R61, RZ, RZ, 0x0 ;  /* 0x00000000ff3d7424 */ /* 0x000fe200078e00ff */
[----:B------:R-:W-:Y:S04]  /*116f0*/  WARPSYNC R206 ;  /* 0x000000ce00007348 */ /* 0x000fe80003800000 */
[----:B------:R0:W1:Y:S01]  /*11700*/  SHFL.BFLY PT, R201, R62, R201, R63 ;  /* 0x0c0000c93ec97389 */ /* 0x00006200000e003f */
[----:B------:R-:W-:Y:S05]  /*11710*/  RET.REL.NODEC R60 `(_ZN10layer_norm13ln_fwd_kernelINS_13Kernel_traitsI6__halfS2_S2_S2_fjLj1280ELj1ELj4ELj1ELj16ENS_18Kernel_traits_baseILj1280ES2_S2_S2_S2_fjLj128EEEEELb1ELb1ELb0ELb0EEEvNS_9FwdParamsE) ;  /* 0xfffee8e03c007950 */ /* 0x000fea0003c3ffff */
.L_x_6530:
        /* <DEDUP_REMOVED lines=14> */
.L_x_36116:


//--------------------- .text._ZN10layer_norm13ln_fwd_kernelINS_13Kernel_traitsI6__halfS2_S2_S2_fjLj1280ELj1ELj4ELj1ELj16ENS_18Kernel_traits_baseILj1280ES2_S2_S2_S2_fjLj128EEEEELb1ELb1ELb0ELb1EEEvNS_9FwdParamsE --------------------------
	.section	.text._ZN10layer_norm13ln_fwd_kernelINS_13Kernel_traitsI6__halfS2_S2_S2_fjLj1280ELj1ELj4ELj1ELj16ENS_18Kernel_traits_baseILj1280ES2_S2_S2_S2_fjLj128EEEEELb1ELb1ELb0ELb1EEEvNS_9FwdParamsE,"ax",@progbits
	.sectioninfo	@"SHI_REGISTERS=161"
	.align	128
        .global         _ZN10layer_norm13ln_fwd_kernelINS_13Kernel_traitsI6__halfS2_S2_S2_fjLj1280ELj1ELj4ELj1ELj16ENS_18Kernel_traits_baseILj1280ES2_S2_S2_S2_fjLj128EEEEELb1ELb1ELb0ELb1EEEvNS_9FwdParamsE
        .type           _ZN10layer_norm13ln_fwd_kernelINS_13Kernel_traitsI6__halfS2_S2_S2_fjLj1280ELj1ELj4ELj1ELj16ENS_18Kernel_traits_baseILj1280ES2_S2_S2_S2_fjLj128EEEEELb1ELb1ELb0ELb1EEEvNS_9FwdParamsE,@function
        .size           _ZN10layer_norm13ln_fwd_kernelINS_13Kernel_traitsI6__halfS2_S2_S2_fjLj1280ELj1ELj4ELj1ELj16ENS_18Kernel_traits_baseILj1280ES2_S2_S2_S2_fjLj128EEEEELb1ELb1ELb0ELb1EEEvNS_9FwdParamsE,(.L_x_36117 - _ZN10layer_norm13ln_fwd_kernelINS_13Kernel_traitsI6__halfS2_S2_S2_fjLj1280ELj1ELj4ELj1ELj16ENS_18Kernel_traits_baseILj1280ES2_S2_S2_S2_fjLj128EEEEELb1ELb1ELb0ELb1EEEvNS_9FwdParamsE)
        .other          _ZN10layer_norm13ln_fwd_kernelINS_13Kernel_traitsI6__halfS2_S2_S2_fjLj1280ELj1ELj4ELj1ELj16ENS_18Kernel_traits_baseILj1280ES2_S2_S2_S2_fjLj128EEEEELb1ELb1ELb0ELb1EEEvNS_9FwdParamsE,@"STO_CUDA_ENTRY STV_DEFAULT"
_ZN10layer_norm13ln_fwd_kernelINS_13Kernel_traitsI6__halfS2_S2_S2_fjLj1280ELj1ELj4ELj1ELj16ENS_18Kernel_traits_baseILj1280ES2_S2_S2_S2_fjLj128EEEEELb1ELb1ELb0ELb1EEEvNS_9FwdParamsE:
.text._ZN10layer_norm13ln_fwd_kernelINS_13Kernel_traitsI6__halfS2_S2_S2_fjLj1280ELj1ELj4ELj1ELj16ENS_18Kernel_traits_baseILj1280ES2_S2_S2_S2_fjLj128EEEEELb1ELb1ELb0ELb1EEEvNS_9FwdParamsE:
        /* <DEDUP_REMOVED lines=21> */
[----:B------:R-:W-:Y:S01]  /*0150*/  LOP3.LUT R27, R27, 0x1f, RZ, 0xc0, !PT ;  /* 0x0000001f1b1b7812 */ /* 0x000fe200078ec0ff */
        /* <DEDUP_REMOVED lines=64> */
[----:B------:R-:W-:Y:S02]  /*0560*/  LEA R12, P2, R27, c[0x0][0x1c8], 0x4 ;  /* 0x000072001b0c7a11 */ /* 0x000fe400078420ff */
[----:B0-----:R-:W-:Y:S01]  /*0570*/  IMAD.HI.U32 R3, R81, -0x2daee0ad, RZ ;  /* 0xd2511f5351037827 */ /* 0x001fe200078e00ff */
[----:B------:R-:W-:Y:S02]  /*0580*/  LOP3.LUT R102, R15, UR23, R20, 0x96, !PT ;  /* 0x000000170f667c12 */ /* 0x000fe4000f8e9614 */
[----:B------:R-:W-:Y:S02]  /*0590*/  IADD3.X R13, RZ, c[0x0][0x1cc], RZ, P2, !PT ;  /* 0x00007300ff0d7a10 */ /* 0x000fe400017fe4ff */
[----:B------:R-:W-:Y:S01]  /*05a0*/  LOP3.LUT R114, R3, UR24, R14, 0x96, !PT ;  /* 0x0000001803727c12 */ /* 0x000fe2000f8e960e */
[----:B------:R-:W-:Y:S06]  /*05b0*/  @P1 EXIT ;  /* 0x000000000000194d */ /* 0x000fec0003800000 */
[----:B------:R0:W2:Y:S01]  /*05c0*/  LDG.E.128 R72, [R12.64+0x800] ;  /* 0x000800060c487981 */ /* 0x0000a2000c1e1d00 */
[----:B-----5:R-:W-:Y:S01]  /*05d0*/  @!P0 CS2R R64, SRZ ;  /* 0x0000000000408805 */ /* 0x020fe2000001ff00 */
[----:B------:R-:W-:Y:S01]  /*05e0*/  IADD3 R2, P1, R0, c[0x0][0x1b0], RZ ;  /* 0x00006c0000027a10 */ /* 0x000fe20007f3e0ff */
[----:B------:R-:W-:Y:S01]  /*05f0*/  @!P0 CS2R R10, SRZ ;  /* 0x00000000000a8805 */ /* 0x000fe2000001ff00 */
[----:B------:R-:W-:Y:S01]  /*0600*/  @!P0 CS2R R8, SRZ ;  /* 0x0000000000088805 */ /* 0x000fe2000001ff00 */
[----:B------:R-:W-:Y:S01]  /*0610*/  @!P0 CS2R R4, SRZ ;  /* 0x0000000000048805 */ /* 0x000fe2000001ff00 */
[----:B------:R-:W-:Y:S01]  /*0620*/  @!P0 CS2R R6, SRZ ;  /* 0x0000000000068805 */ /* 0x000fe2000001ff00 */
[--C-:B------:R-:W-:Y:S01]  /*0630*/  HADD2.F32 R92, -RZ, R65.reuse.H0_H0 ;  /* 0x20000041ff5c7230 */ /* 0x100fe20000004100 */
[----:B------:R-:W-:Y:S01]  /*0640*/  UIADD3 UR26, UR5, -0x695add53, URZ ;  /* 0x96a522ad051a7890 */ /* 0x000fe2000fffe03f */
[----:B------:R-:W-:Y:S01]  /*0650*/  HADD2.F32 R95, -RZ, R65.H1_H1 ;  /* 0x30000041ff5f7230 */ /* 0x000fe20000004100 */
[----:B------:R-:W-:Y:S01]  /*0660*/  IMAD.X R3, RZ, RZ, c[0x0][0x1b4], P1 ;  /* 0x00006d00ff037624 */ /* 0x000fe200008e06ff */
[----:B------:R-:W-:Y:S01]  /*0670*/  @!P0 CS2R R76, SRZ ;  /* 0x00000000004c8805 */ /* 0x000fe2000001ff00 */
[----:B------:R-:W-:Y:S01]  /*0680*/  @!P0 CS2R R78, SRZ ;  /* 0x00000000004e8805 */ /* 0x000fe2000001ff00 */
[----:B------:R-:W-:Y:S01]  /*0690*/  @!P0 CS2R R68, SRZ ;  /* 0x0000000000448805 */ /* 0x000fe2000001ff00 */
[----:B------:R-:W-:Y:S01]  /*06a0*/  @!P0 CS2R R70, SRZ ;  /* 0x0000000000468805 */ /* 0x000fe2000001ff00 */
[----:B------:R-:W-:Y:S01]  /*06b0*/  @!P0 CS2R R66, SRZ ;  /* 0x0000000000428805 */ /* 0x000fe2000001ff00 */
[--C-:B------:R-:W-:Y:S01]  /*06c0*/  HADD2.F32 R90, -RZ, R64.reuse.H0_H0 ;  /* 0x20000040ff5a7230 */ /* 0x100fe20000004100 */
[----:B------:R-:W-:Y:S01]  /*06d0*/  UIADD3 UR25, UR4, -0x700cb87f, URZ ;  /* 0x8ff3478104197890 */ /* 0x000fe2000fffe03f */
[----:B------:R-:W-:Y:S01]  /*06e0*/  HADD2.F32 R93, -RZ, R64.H1_H1 ;  /* 0x30000040ff5d7230 */ /* 0x000fe20000004100 */
[----:B------:R-:W-:Y:S01]  /*06f0*/  IMAD R65, R81, -0x2daee0ad, RZ ;  /* 0xd2511f5351417824 */ /* 0x000fe200078e02ff */
[----:B------:R0:W5:Y:S01]  /*0700*/  LDG.E.128 R28, [R12.64] ;  /* 0x000000060c1c7981 */ /* 0x000162000c1e1d00 */
[----:B------:R-:W-:Y:S01]  /*0710*/  IMAD.WIDE.U32 R102, R102, -0x2daee0ad, RZ ;  /* 0xd2511f5366667825 */ /* 0x000fe200078e00ff */
[----:B------:R-:W-:-:S02]  /*0720*/  HADD2.F32 R21, -RZ, R10.H0_H0 ;  /* 0x2000000aff157230 */ /* 0x000fc40000004100 */
[----:B------:R0:W5:Y:S01]  /*0730*/  LDG.E.128 R32, [R12.64+0x200] ;  /* 0x000200060c207981 */ /* 0x000162000c1e1d00 */
[----:B------:R-:W-:Y:S02]  /*0740*/  IMAD R64, R82, -0x326172a9, RZ ;  /* 0xcd9e8d5752407824 */ /* 0x000fe400078e02ff */
[----:B------:R-:W-:Y:S01]  /*0750*/  IMAD.HI.U32 R99, R114, -0x326172a9, RZ ;  /* 0xcd9e8d5772637827 */ /* 0x000fe200078e00ff */
[----:B------:R0:W5:Y:S01]  /*0760*/  LDG.E.128 R36, [R12.64+0x400] ;  /* 0x000400060c247981 */ /* 0x000162000c1e1d00 */
[----:B------:R-:W-:Y:S01]  /*0770*/  HADD2.F32 R20, -RZ, R10.H1_H1 ;  /* 0x3000000aff147230 */ /* 0x000fe20000004100 */
[----:B------:R-:W-:Y:S01]  /*0780*/  BSSY B0, `(.L_x_6531) ;  /* 0x0000fea000007945 */ /* 0x000fe20003800000 */
[--C-:B------:R-:W-:Y:S01]  /*0790*/  HADD2.F32 R19, -RZ, R11.reuse.H0_H0 ;  /* 0x2000000bff137230 */ /* 0x100fe20000004100 */
[----:B------:R0:W5:Y:S01]  /*07a0*/  LDG.E.128 R40, [R12.64+0x600] ;  /* 0x000600060c287981 */ /* 0x000162000c1e1d00 */
[----:B------:R-:W-:Y:S01]  /*07b0*/  HADD2.F32 R18, -RZ, R11.H1_H1 ;  /* 0x3000000bff127230 */ /* 0x000fe20000004100 */
[----:B------:R-:W-:Y:S01]  /*07c0*/  LOP3.LUT R98, R103, UR26, R65, 0x96, !PT ;  /* 0x0000001a67627c12 */ /* 0x000fe2000f8e9641 */
[--C-:B------:R-:W-:Y:S01]  /*07d0*/  HADD2.F32 R25, -RZ, R8.reuse.H0_H0 ;  /* 0x20000008ff197230 */ /* 0x100fe20000004100 */
[----:B------:R1:W5:Y:S01]  /*07e0*/  LDG.E.128 R44, [R2.64] ;  /* 0x00000006022c7981 */ /* 0x000362000c1e1d00 */
[----:B------:R-:W-:Y:S01]  /*07f0*/  HADD2.F32 R24, -RZ, R8.H1_H1 ;  /* 0x30000008ff187230 */ /* 0x000fe20000004100 */
[----:B------:R-:W-:Y:S01]  /*0800*/  LOP3.LUT R99, R99, UR25, R64, 0x96, !PT ;  /* 0x0000001963637c12 */ /* 0x000fe2000f8e9640 */
[--C-:B------:R-:W-:Y:S01]  /*0810*/  HADD2.F32 R23, -RZ, R9.reuse.H0_H0 ;  /* 0x20000009ff177230 */ /* 0x100fe20000004100 */
[----:B------:R1:W5:Y:S01]  /*0820*/  LDG.E.128 R48, [R2.64+0x200] ;  /* 0x0002000602307981 */ /* 0x000362000c1e1d00 */
[----:B------:R-:W-:Y:S01]  /*0830*/  HADD2.F32 R22, -RZ, R9.H1_H1 ;  /* 0x30000009ff167230 */ /* 0x000fe20000004100 */
[----:B------:R-:W-:Y:S01]  /*0840*/  LOP3.LUT R145, R80, 0x3, RZ, 0xc0, !PT ;  /* 0x0000000350917812 */ /* 0x000fe200078ec0ff */
[--C-:B------:R-:W-:Y:S01]  /*0850*/  HADD2.F32 R17, -RZ, R4.reuse.H0_H0 ;  /* 0x20000004ff117230 */ /* 0x100fe20000004100 */
[----:B------:R1:W5:Y:S01]  /*0860*/  LDG.E.128 R52, [R2.64+0x400] ;  /* 0x0004000602347981 */ /* 0x000362000c1e1d00 */
[----:B------:R-:W-:Y:S01]  /*0870*/  HADD2.F32 R16, -RZ, R4.H1_H1 ;  /* 0x30000004ff107230 */ /* 0x000fe20000004100 */
[----:B------:R-:W-:Y:S01]  /*0880*/  IMAD R114, R114, -0x326172a9, RZ ;  /* 0xcd9e8d5772727824 */ /* 0x000fe200078e02ff */
[--C-:B------:R-:W-:Y:S01]  /*0890*/  HADD2.F32 R15, -RZ, R5.reuse.H0_H0 ;  /* 0x20000005ff0f7230 */ /* 0x100fe20000004100 */
[----:B------:R1:W5:Y:S01]  /*08a0*/  LDG.E.128 R56, [R2.64+0x600] ;  /* 0x0006000602387981 */ /* 0x000362000c1e1d00 */
[----:B------:R-:W-:Y:S01]  /*08b0*/  HADD2.F32 R14, -RZ, R5.H1_H1 ;  /* 0x30000005ff0e7230 */ /* 0x000fe20000004100 */
[----:B------:R-:W-:Y:S01]  /*08c0*/  IMAD.MOV.U32 R113, RZ, RZ, RZ ;  /* 0x000000ffff717224 */ /* 0x000fe200078e00ff */
[--C-:B0-----:R-:W-:Y:S01]  /*08d0*/  HADD2.F32 R13, -RZ, R6.reuse.H0_H0 ;  /* 0x20000006ff0d7230 */ /* 0x101fe20000004100 */
[----:B------:R1:W5:Y:S01]  /*08e0*/  LDG.E.128 R60, [R2.64+0x800] ;  /* 0x00080006023c7981 */ /* 0x000362000c1e1d00 */
        /* <DEDUP_REMOVED lines=9> */
[--C-:B-1----:R-:W-:Y:S02]  /*0980*/  HADD2.F32 R3, -RZ, R79.reuse.H0_H0 ;  /* 0x2000004fff037230 */ /* 0x102fe40000004100 */
        /* <DEDUP_REMOVED lines=13> */
[--C-:B--2---:R-:W-:Y:S02]  /*0a60*/  HADD2.F32 R101, -RZ, R72.reuse.H0_H0 ;  /* 0x20000048ff657230 */ /* 0x104fe40000004100 */
[----:B------:R-:W-:-:S02]  /*0a70*/  HADD2.F32 R103, -RZ, R72.H1_H1 ;  /* 0x30000048ff677230 */ /* 0x000fc40000004100 */
[--C-:B------:R-:W-:Y:S02]  /*0a80*/  HADD2.F32 R104, -RZ, R73.reuse.H0_H0 ;  /* 0x20000049ff687230 */ /* 0x100fe40000004100 */
[----:B------:R-:W-:Y:S02]  /*0a90*/  HADD2.F32 R105, -RZ, R73.H1_H1 ;  /* 0x30000049ff697230 */ /* 0x000fe40000004100 */
[--C-:B------:R-:W-:Y:S02]  /*0aa0*/  HADD2.F32 R106, -RZ, R74.reuse.H0_H0 ;  /* 0x2000004aff6a7230 */ /* 0x100fe40000004100 */
[----:B------:R-:W-:Y:S02]  /*0ab0*/  HADD2.F32 R107, -RZ, R74.H1_H1 ;  /* 0x3000004aff6b7230 */ /* 0x000fe40000004100 */
[--C-:B------:R-:W-:Y:S02]  /*0ac0*/  HADD2.F32 R108, -RZ, R75.reuse.H0_H0 ;  /* 0x2000004bff6c7230 */ /* 0x100fe40000004100 */
[----:B------:R-:W-:-:S02]  /*0ad0*/  HADD2.F32 R109, -RZ, R75.H1_H1 ;  /* 0x3000004bff6d7230 */ /* 0x000fc40000004100 */
.L_x_6815:
[----:B------:R-:W-:Y:S01]  /*0ae0*/  ISETP.NE.U32.AND P1, PT, RZ, c[0x0][0x1c0], PT ;  /* 0x00007000ff007a0c */ /* 0x000fe20003f25070 */
[----:B------:R-:W-:Y:S01]  /*0af0*/  IMAD R68, R26, c[0x0][0x168], RZ ;  /* 0x00005a001a447a24 */ /* 0x000fe200078e02ff */
[----:B------:R-:W-:Y:S01]  /*0b00*/  ISETP.NE.U32.AND P0, PT, RZ, c[0x0][0x180], PT ;  /* 0x00006000ff007a0c */ /* 0x000fe20003f05070 */
[----:B------:R-:W-:Y:S01]  /*0b10*/  IMAD.MOV.U32 R122, RZ, RZ, 0x10 ;  /* 0x00000010ff7a7424 */ /* 0x000fe200078e00ff */
[----:B------:R-:W-:-:S02]  /*0b20*/  ISETP.NE.AND.EX P1, PT, RZ, c[0x0][0x1c4], PT, P1 ;  /* 0x00007100ff007a0c */ /* 0x000fc40003f25310 */
[----:B------:R-:W-:Y:S02]  /*0b30*/  SHF.R.S32.HI R69, RZ, 0x1f, R68 ;  /* 0x0000001fff457819 */ /* 0x000fe40000011444 */
        /* <DEDUP_REMOVED lines=13> */
[----:B------:R-:W-:Y:S01]  /*0c10*/  IADD3 R77, R145, 0x1, RZ ;  /* 0x00000001914d7810 */ /* 0x000fe20007ffe0ff */
[----:B--2---:R-:W-:-:S09]  /*0c20*/  @P1 HADD2.F32 R120, -RZ, R74.H0_H0 ;  /* 0x2000004aff781230 */ /* 0x004fd20000004100 */
        /* <DEDUP_REMOVED lines=9> */
.L_x_6533:
[----:B0-----:R-:W-:Y:S02]  /*0cc0*/  MOV R80, R114 ;  /* 0x0000007200507202 */ /* 0x001fe40000000f00 */
.L_x_6534:
[----:B------:R-:W-:Y:S05]  /*0cd0*/  BSYNC B1 ;  /* 0x0000000000017941 */ /* 0x000fea0003800000 */
.L_x_6532:
        /* <DEDUP_REMOVED lines=16> */
.L_x_6538:
[----:B------:R-:W-:Y:S05]  /*0de0*/  BSYNC B2 ;  /* 0x0000000000027941 */ /* 0x000fea0003800000 */
.L_x_6537:
        /* <DEDUP_REMOVED lines=37> */
[----:B------:R-:W-:Y:S01]  /*1040*/  IMAD.WIDE.U32 R74, R74, -0x326172a9, RZ ;  /* 0xcd9e8d574a4a7825 */ /* 0x000fe200078e00ff */
[----:B------:R-:W-:-:S03]  /*1050*/  HFMA2.MMA R77, -RZ, RZ, 0, 0 ;  /* 0x00000000ff4d7435 */ /* 0x000fc600000001ff */
[----:B------:R-:W-:Y:S01]  /*1060*/  IMAD.WIDE.U32 R72, R72, -0x2daee0ad, RZ ;  /* 0xd2511f5348487825 */ /* 0x000fe200078e00ff */
[----:B------:R-:W-:-:S03]  /*1070*/  LOP3.LUT R99, R75, UR25, R76, 0x96, !PT ;  /* 0x000000194b637c12 */ /* 0x000fc6000f8e964c */
[----:B------:R-:W-:Y:S01]  /*1080*/  IMAD.MOV.U32 R114, RZ, RZ, R74 ;  /* 0x000000ffff727224 */ /* 0x000fe200078e004a */
[----:B------:R-:W-:Y:S01]  /*1090*/  LOP3.LUT R98, R73, UR26, R98, 0x96, !PT ;  /* 0x0000001a49627c12 */ /* 0x000fe2000f8e9662 */
[----:B------:R-:W-:Y:S02]  /*10a0*/  IMAD.MOV.U32 R102, RZ, RZ, R72 ;  /* 0x000000ffff667224 */ /* 0x000fe400078e0048 */
.L_x_6536:
[----:B------:R-:W-:Y:S05]  /*10b0*/  BSYNC B1 ;  /* 0x0000000000017941 */ /* 0x000fea0003800000 */
.L_x_6535:
[----:B------:R-:W0:Y:S01]  /*10c0*/  I2F.U32 R72, R80 ;  /* 0x0000005000487306 */ /* 0x000e220000201000 */
[----:B-----5:R-:W-:Y:S01]  /*10d0*/  HADD2.F32 R73, -RZ, R68.H0_H0 ;  /* 0x20000044ff497230 */ /* 0x020fe20000004100 */
[----:B------:R-:W-:Y:S01]  /*10e0*/  IMAD.MOV.U32 R119, RZ, RZ, 0x2f800000 ;  /* 0x2f800000ff777424 */ /* 0x000fe200078e00ff */
[----:B------:R-:W-:Y:S01]  /*10f0*/  HADD2.F32 R76, -RZ, R28.H0_H0 ;  /* 0x2000001cff4c7230 */ /* 0x000fe20000004100 */
[----:B------:R-:W-:Y:S01]  /*1100*/  BSSY B1, `(.L_x_6539) ;  /* 0x0000016000017945 */ /* 0x000fe20003800000 */
[----:B------:R-:W-:Y:S01]  /*1110*/  @P0 HADD2.F32 R75, -RZ, R64.H0_H0 ;  /* 0x20000040ff4b0230 */ /* 0x000fe20000004100 */
[----:B------:R-:W-:Y:S01]  /*1120*/  FMUL.FTZ R73, R73, R120 ;  /* 0x0000007849497220 */ /* 0x000fe20000410000 */
[----:B------:R-:W-:-:S03]  /*1130*/  IADD3 R74, R77, 0x1, RZ ;  /* 0x000000014d4a7810 */ /* 0x000fc60007ffe0ff */
[----:B------:R-:W-:Y:S02]  /*1140*/  FMUL.FTZ R73, R73, c[0x0][0x1e8] ;  /* 0x00007a0049497a20 */ /* 0x000fe40000410000 */
[----:B0-----:R-:W-:-:S05]  /*1150*/  FFMA.FTZ R72, R72, R119, 1.1641532182693481445e-10 ;  /* 0x2f00000048487423 */ /* 0x001fca0000010077 */
[----:B------:R-:W-:-:S04]  /*1160*/  FSETP.GTU.FTZ.AND P1, PT, R72, c[0x0][0x1e4], PT ;  /* 0x0000790048007a0b */ /* 0x000fc80003f3c000 */
[----:B------:R-:W-:Y:S02]  /*1170*/  P2R R117, PR, RZ, 0x2 ;  /* 0x00000002ff757803 */ /* 0x000fe40000000000 */
[----:B------:R-:W-:Y:S02]  /*1180*/  FSEL R73, R73, RZ, !P1 ;  /* 0x000000ff49497208 */ /* 0x000fe40004800000 */
[----:B------:R-:W-:-:S03]  /*1190*/  ISETP.NE.AND P1, PT, R77, 0x1, PT ;  /* 0x000000014d00780c */ /* 0x000fc60003f25270 */
[----:B------:R-:W-:-:S04]  /*11a0*/  FMUL.FTZ R76, R73, R76 ;  /* 0x0000004c494c7220 */ /* 0x000fc80000410000 */
[----:B------:R-:W-:-:S06]  /*11b0*/  @P0 FADD.FTZ R76, R76, R75 ;  /* 0x0000004b4c4c0221 */ /* 0x000fcc0000010000 */
        /* <DEDUP_REMOVED lines=9> */
.L_x_6540:
[----:B------:R-:W-:Y:S02]  /*1250*/  IMAD.MOV.U32 R82, RZ, RZ, R114 ;  /* 0x000000ffff527224 */ /* 0x000fe400078e0072 */
.L_x_6541:
[----:B------:R-:W-:Y:S05]  /*1260*/  BSYNC B1 ;  /* 0x0000000000017941 */ /* 0x000fea0003800000 */
.L_x_6539:
        /* <DEDUP_REMOVED lines=16> */
.L_x_6545:
[----:B------:R-:W-:Y:S05]  /*1370*/  BSYNC B2 ;  /* 0x0000000000027941 */ /* 0x000fea0003800000 */
.L_x_6544:
        /* <DEDUP_REMOVED lines=44> */
.L_x_6543:
[----:B------:R-:W-:Y:S05]  /*1640*/  BSYNC B1 ;  /* 0x0000000000017941 */ /* 0x000fea0003800000 */
.L_x_6542:
[----:B------:R-:W0:Y:S01]  /*1650*/  I2F.U32 R72, R82 ;  /* 0x0000005200487306 */ /* 0x000e220000201000 */
[----:B------:R-:W-:Y:S01]  /*1660*/  HADD2.F32 R73, -RZ, R68.H1_H1 ;  /* 0x30000044ff497230 */ /* 0x000fe20000004100 */
[----:B------:R-:W-:Y:S01]  /*1670*/  BSSY B1, `(.L_x_6546) ;  /* 0x0000017000017945 */ /* 0x000fe20003800000 */
[----:B------:R-:W-:Y:S01]  /*1680*/  HADD2.F32 R68, -RZ, R28.H1_H1 ;  /* 0x3000001cff447230 */ /* 0x000fe20000004100 */
[----:B------:R-:W-:-:S02]  /*1690*/  IADD3 R78, R74, 0x1, RZ ;  /* 0x000000014a4e7810 */ /* 0x000fc40007ffe0ff */
[----:B------:R-:W-:-:S04]  /*16a0*/  FMUL.FTZ R73, R73, R120 ;  /* 0x0000007849497220 */ /* 0x000fc80000410000 */
[----:B------:R-:W-:Y:S02]  /*16b0*/  FMUL.FTZ R73, R73, c[0x0][0x1e8] ;  /* 0x00007a0049497a20 */ /* 0x000fe40000410000 */
[----:B0-----:R-:W-:-:S05]  /*16c0*/  FFMA.FTZ R72, R72, R119, 1.1641532182693481445e-10 ;  /* 0x2f00000048487423 */ /* 0x001fca0000010077 */
[----:B------:R-:W-:Y:S01]  /*16d0*/  FSETP.GTU.FTZ.AND P1, PT, R72, c[0x0][0x1e4], PT ;  /* 0x0000790048007a0b */ /* 0x000fe20003f3c000 */
[----:B------:R-:W-:-:S03]  /*16e0*/  @P0 HADD2.F32 R72, -RZ, R64.H1_H1 ;  /* 0x30000040ff480230 */ /* 0x000fc60000004100 */
[----:B------:R-:W-:Y:S02]  /*16f0*/  P2R R118, PR, RZ, 0x2 ;  /* 0x00000002ff767803 */ /* 0x000fe40000000000 */
[----:B------:R-:W-:Y:S02]  /*1700*/  FSEL R73, R73, RZ, !P1 ;  /* 0x000000ff49497208 */ /* 0x000fe40004800000 */
[----:B------:R-:W-:-:S03]  /*1710*/  ISETP.NE.AND P1, PT, R74, 0x1, PT ;  /* 0x000000014a00780c */ /* 0x000fc60003f25270 */
[----:B------:R-:W-:-:S04]  /*1720*/  FMUL.FTZ R77, R73, R68 ;  /* 0x00000044494d7220 */ /* 0x000fc80000410000 */
        /* <DEDUP_REMOVED lines=10> */
.L_x_6547:
[----:B------:R-:W-:Y:S02]  /*17d0*/  MOV R68, R114 ;  /* 0x0000007200447202 */ /* 0x000fe40000000f00 */
.L_x_6548:
[----:B------:R-:W-:Y:S05]  /*17e0*/  BSYNC B1 ;  /* 0x0000000000017941 */ /* 0x000fea0003800000 */
.L_x_6546:
        /* <DEDUP_REMOVED lines=16> */
.L_x_6552:
[----:B------:R-:W-:Y:S05]  /*18f0*/  BSYNC B2 ;  /* 0x0000000000027941 */ /* 0x000fea0003800000 */
.L_x_6551:
        /* <DEDUP_REMOVED lines=40> */
[----:B------:R-:W-:Y:S02]  /*1b80*/  HFMA2.MMA R78, -RZ, RZ, 0, 0 ;  /* 0x00000000ff4e7435 */ /* 0x000fe400000001ff */
[----:B------:R-:W-:Y:S01]  /*1b90*/  IMAD.MOV.U32 R114, RZ, RZ, R74 ;  /* 0x000000ffff727224 */ /* 0x000fe200078e004a */
[----:B------:R-:W-:Y:S01]  /*1ba0*/  LOP3.LUT R98, R73, UR26, R98, 0x96, !PT ;  /* 0x0000001a49627c12 */ /* 0x000fe2000f8e9662 */
[----:B------:R-:W-:Y:S02]  /*1bb0*/  IMAD.MOV.U32 R102, RZ, RZ, R72 ;  /* 0x000000ffff667224 */ /* 0x000fe400078e0048 */
.L_x_6550:
[----:B------:R-:W-:Y:S05]  /*1bc0*/  BSYNC B1 ;  /* 0x0000000000017941 */ /* 0x000fea0003800000 */
.L_x_6549:
[----:B------:R-:W0:Y:S01]  /*1bd0*/  I2F.U32 R68, R68 ;  /* 0x0000004400447306 */ /* 0x000e220000201000 */
[----:B------:R-:W-:Y:S01]  /*1be0*/  HADD2.F32 R73, -RZ, R69.H0_H0 ;  /* 0x20000045ff497230 */ /* 0x000fe20000004100 */
[C---:B------:R-:W-:Y:S01]  /*1bf0*/  ISETP.NE.AND P2, PT, R78.reuse, 0x1, PT ;  /* 0x000000014e00780c */ /* 0x040fe20003f45270 */
        /* <DEDUP_REMOVED lines=20> */
.L_x_6554:
[----:B------:R-:W-:Y:S02]  /*1d40*/  IMAD.MOV.U32 R68, RZ, RZ, R114 ;  /* 0x000000ffff447224 */ /* 0x000fe400078e0072 */
.L_x_6555:
[----:B------:R-:W-:Y:S05]  /*1d50*/  BSYNC B1 ;  /* 0x0000000000017941 */ /* 0x000fea0003800000 */
.L_x_6553:
        /* <DEDUP_REMOVED lines=16> */
.L_x_6559:
[----:B------:R-:W-:Y:S05]  /*1e60*/  BSYNC B2 ;  /* 0x0000000000027941 */ /* 0x000fea0003800000 */
.L_x_6558:
        /* <DEDUP_REMOVED lines=44> */
.L_x_6557:
[----:B------:R-:W-:Y:S05]  /*2130*/  BSYNC B1 ;  /* 0x0000000000017941 */ /* 0x000fea0003800000 */
.L_x_6556:
[----:B------:R-:W0:Y:S01]  /*2140*/  I2F.U32 R68, R68 ;  /* 0x0000004400447306 */ /* 0x000e220000201000 */
[----:B------:R-:W-:Y:S01]  /*2150*/  HADD2.F32 R73, -RZ, R69.H1_H1 ;  /* 0x30000045ff497230 */ /* 0x000fe20000004100 */
[----:B------:R-:W-:Y:S01]  /*2160*/  ISETP.NE.AND P3, PT, R79, 0x1, PT ;  /* 0x000000014f00780c */ /* 0x000fe20003f65270 */
[----:B------:R-:W-:Y:S01]  /*2170*/  HADD2.F32 R72, -RZ, R29.H1_H1 ;  /* 0x3000001dff487230 */ /* 0x000fe20000004100 */
[----:B------:R-:W-:Y:S01]  /*2180*/  BSSY B1, `(.L_x_6560) ;  /* 0x0000014000017945 */ /* 0x000fe20003800000 */
[----:B------:R-:W-:Y:S01]  /*2190*/  @P0 HADD2.F32 R74, -RZ, R65.H1_H1 ;  /* 0x30000041ff4a0230 */ /* 0x000fe20000004100 */
        /* <DEDUP_REMOVED lines=17> */
.L_x_6561:
[----:B------:R-:W-:Y:S02]  /*22b0*/  IMAD.MOV.U32 R82, RZ, RZ, R114 ;  /* 0x000000ffff527224 */ /* 0x000fe400078e0072 */
.L_x_6562:
[----:B------:R-:W-:Y:S05]  /*22c0*/  BSYNC B1 ;  /* 0x0000000000017941 */ /* 0x000fea0003800000 */
.L_x_6560:
        /* <DEDUP_REMOVED lines=16> */
.L_x_6566:
[----:B------:R-:W-:Y:S05]  /*23d0*/  BSYNC B2 ;  /* 0x0000000000027941 */ /* 0x000fea0003800000 */
.L_x_6565:
        /* <DEDUP_REMOVED lines=44> */
.L_x_6564:
[----:B------:R-:W-:Y:S05]  /*26a0*/  BSYNC B1 ;  /* 0x0000000000017941 */ /* 0x000fea0003800000 */
.L_x_6563:
        /* <DEDUP_REMOVED lines=9> */
[----:B------:R-:W-:Y:S01]  /*2740*/  FSETP.GTU.FTZ.AND P3, PT, R68, c[0x0][0x1e4], PT ;  /* 0x0000790044007a0b */ /* 0x000fe20003f7c000 */
[----:B------:R-:W-:-:S03]  /*2750*/  HADD2.F32 R68, -RZ, R30.H0_H0 ;  /* 0x2000001eff447230 */ /* 0x000fc60000004100 */
        /* <DEDUP_REMOVED lines=12> */
.L_x_6568:
[----:B------:R-:W-:Y:S02]  /*2820*/  MOV R82, R114 ;  /* 0x0000007200527202 */ /* 0x000fe40000000f00 */
.L_x_6569:
[----:B------:R-:W-:Y:S05]  /*2830*/  BSYNC B1 ;  /* 0x0000000000017941 */ /* 0x000fea0003800000 */
.L_x_6567:
        /* <DEDUP_REMOVED lines=16> */
.L_x_6573:
[----:B------:R-:W-:Y:S05]  /*2940*/  BSYNC B2 ;  /* 0x0000000000027941 */ /* 0x000fea0003800000 */
.L_x_6572:
        /* <DEDUP_REMOVED lines=44> */
.L_x_6571:
[----:B------:R-:W-:Y:S05]  /*2c10*/  BSYNC B1 ;  /* 0x0000000000017941 */ /* 0x000fea0003800000 */
.L_x_6570:
        /* <DEDUP_REMOVED lines=23> */
.L_x_6575:
[----:B------:R-:W-:Y:S02]  /*2d90*/  IMAD.MOV.U32 R70, RZ, RZ, R114 ;  /* 0x000000ffff467224 */ /* 0x000fe400078e0072 */
.L_x_6576:
[----:B------:R-:W-:Y:S05]  /*2da0*/  BSYNC B1 ;  /* 0x0000000000017941 */ /* 0x000fea0003800000 */
.L_x_6574:
        /* <DEDUP_REMOVED lines=16> */
.L_x_6580:
[----:B------:R-:W-:Y:S05]  /*2eb0*/  BSYNC B2 ;  /* 0x0000000000027941 */ /* 0x000fea0003800000 */
.L_x_6579:
        /* <DEDUP_REMOVED lines=44> */
.L_x_6578:
[----:B------:R-:W-:Y:S05]  /*3180*/  BSYNC B1 ;  /* 0x0000000000017941 */ /* 0x000fea0003800000 */
.L_x_6577:
[----:B------:R-:W0:Y:S01]  /*3190*/  I2F.U32 R70, R70 ;  /* 0x0000004600467306 */ /* 0x000e220000201000 */
[----:B------:R-:W-:Y:S01]  /*31a0*/  HADD2.F32 R73, -RZ, R71.H0_H0 ;  /* 0x20000047ff497230 */ /* 0x000fe20000004100 */
[C---:B------:R-:W-:Y:S01]  /*31b0*/  ISETP.NE.AND P6, PT, R68.reuse, 0x1, PT ;  /* 0x000000014400780c */ /* 0x040fe20003fc5270 */
[----:B------:R-:W-:Y:S01]  /*31c0*/  HADD2.F32 R82, -RZ, R31.H0_H0 ;  /* 0x2000001fff527230 */ /* 0x000fe20000004100 */
[----:B------:R-:W-:Y:S01]  /*31d0*/  BSSY B1, `(.L_x_6581) ;  /* 0x0000014000017945 */ /* 0x000fe20003800000 */
[----:B------:R-:W-:Y:S01]  /*31e0*/  IADD3 R121, R68, 0x1, RZ ;  /* 0x0000000144797810 */ /* 0x000fe20007ffe0ff */
[----:B------:R-:W-:-:S04]  /*31f0*/  FMUL.FTZ R73, R73, R120 ;  /* 0x0000007849497220 */ /* 0x000fc80000410000 */
[----:B------:R-:W-:Y:S02]  /*3200*/  FMUL.FTZ R73, R73, c[0x0][0x1e8] ;  /* 0x00007a0049497a20 */ /* 0x000fe40000410000 */
[----:B0-----:R-:W-:-:S05]  /*3210*/  FFMA.FTZ R69, R70, R119, 1.1641532182693481445e-10 ;  /* 0x2f00000046457423 */ /* 0x001fca0000010077 */
[----:B------:R-:W-:Y:S01]  /*3220*/  FSETP.GTU.FTZ.AND P5, PT, R69, c[0x0][0x1e4], PT ;  /* 0x0000790045007a0b */ /* 0x000fe20003fbc000 */
[----:B------:R-:W-:-:S03]  /*3230*/  @P0 HADD2.F32 R69, -RZ, R67.H0_H0 ;  /* 0x20000043ff450230 */ /* 0x000fc60000004100 */
        /* <DEDUP_REMOVED lines=12> */
.L_x_6582:
[----:B------:R-:W-:Y:S02]  /*3300*/  IMAD.MOV.U32 R70, RZ, RZ, R114 ;  /* 0x000000ffff467224 */ /* 0x000fe400078e0072 */
.L_x_6583:
[----:B------:R-:W-:Y:S05]  /*3310*/  BSYNC B1 ;  /* 0x0000000000017941 */ /* 0x000fea0003800000 */
.L_x_6581:
        /* <DEDUP_REMOVED lines=18> */
.L_x_6587:
[----:B------:R-:W-:Y:S05]  /*3440*/  BSYNC B2 ;  /* 0x0000000000027941 */ /* 0x000fea0003800000 */
.L_x_6586:
        /* <DEDUP_REMOVED lines=44> */
.L_x_6585:
[----:B------:R-:W-:Y:S05]  /*3710*/  BSYNC B1 ;  /* 0x0000000000017941 */ /* 0x000fea0003800000 */
.L_x_6584:
[----:B------:R-:W0:Y:S01]  /*3720*/  I2F.U32 R68, R70 ;  /* 0x0000004600447306 */ /* 0x000e220000201000 */
[----:B------:R-:W-:Y:S01]  /*3730*/  SEL R75, RZ, 0x100, P4 ;  /* 0x00000100ff4b7807 */ /* 0x000fe20002000000 */
[----:B------:R-:W-:Y:S01]  /*3740*/  HADD2.F32 R71, -RZ, R71.H1_H1 ;  /* 0x30000047ff477230 */ /* 0x000fe20000004100 */
[----:B------:R-:W-:Y:S01]  /*3750*/  SEL R74, RZ, 0x10000, P5 ;  /* 0x00010000ff4a7807 */ /* 0x000fe20002800000 */
[----:B------:R-:W-:Y:S01]  /*3760*/  IMAD.WIDE.U32 R128, R115, R122, c[0x0][0x188] ;  /* 0x0000620073807625 */ /* 0x000fe200078e007a */
[----:B------:R-:W-:Y:S01]  /*3770*/  ISETP.NE.AND P5, PT, R118, RZ, PT ;  /* 0x000000ff7600720c */ /* 0x000fe20003fa5270 */
[----:B------:R-:W-:Y:S01]  /*3780*/  @P0 HADD2.F32 R118, -RZ, R67.H1_H1 ;  /* 0x30000043ff760230 */ /* 0x000fe20000004100 */
[----:B------:R-:W-:Y:S01]  /*3790*/  ISETP.NE.AND P6, PT, R117, RZ, PT ;  /* 0x000000ff7500720c */ /* 0x000fe20003fc5270 */
[----:B------:R-:W-:Y:S01]  /*37a0*/  FMUL.FTZ R71, R71, R120 ;  /* 0x0000007847477220 */ /* 0x000fe20000410000 */
[----:B------:R-:W-:Y:S01]  /*37b0*/  SEL R72, RZ, 0x1, P2 ;  /* 0x00000001ff487807 */ /* 0x000fe20001000000 */
[----:B------:R-:W-:Y:S01]  /*37c0*/  HADD2.F32 R117, -RZ, R31.H1_H1 ;  /* 0x3000001fff757230 */ /* 0x000fe20000004100 */
[----:B------:R-:W-:-:S02]  /*37d0*/  SEL R69, RZ, 0x1, P5 ;  /* 0x00000001ff457807 */ /* 0x000fc40002800000 */
[----:B------:R-:W-:Y:S02]  /*37e0*/  SEL R79, RZ, 0x1, P6 ;  /* 0x00000001ff4f7807 */ /* 0x000fe40003000000 */
[----:B------:R-:W-:Y:S01]  /*37f0*/  IADD3 R135, R115, 0x20, RZ ;  /* 0x0000002073877810 */ /* 0x000fe20007ffe0ff */
[----:B0-----:R-:W-:-:S04]  /*3800*/  FFMA.FTZ R68, R68, R119, 1.1641532182693481445e-10 ;  /* 0x2f00000044447423 */ /* 0x001fc80000010077 */
[----:B------:R-:W-:Y:S01]  /*3810*/  @P0 IMAD.WIDE.U32 R124, R135, R122, c[0x0][0x180] ;  /* 0x00006000877c0625 */ /* 0x000fe200078e007a */
[----:B------:R-:W-:Y:S02]  /*3820*/  FSETP.GTU.FTZ.AND P4, PT, R68, c[0x0][0x1e4], PT ;  /* 0x0000790044007a0b */ /* 0x000fe40003f9c000 */
[----:B------:R-:W-:Y:S02]  /*3830*/  SEL R68, RZ, 0x1, P1 ;  /* 0x00000001ff447807 */ /* 0x000fe40000800000 */
[----:B------:R-:W-:-:S04]  /*3840*/  SEL R73, RZ, 0x1000000, P4 ;  /* 0x01000000ff497807 */ /* 0x000fc80002000000 */
[----:B------:R-:W-:Y:S01]  /*3850*/  LOP3.LUT R75, R75, R73, R74, 0xfe, !PT ;  /* 0x000000494b4b7212 */ /* 0x000fe200078efe4a */
[----:B------:R-:W-:Y:S02]  /*3860*/  FMUL.FTZ R74, R71, c[0x0][0x1e8] ;  /* 0x00007a00474a7a20 */ /* 0x000fe40000410000 */
[----:B------:R-:W-:-:S03]  /*3870*/  IMAD.WIDE.U32 R70, R68, 0x10000, RZ ;  /* 0x0001000044467825 */ /* 0x000fc600078e00ff */
[----:B------:R-:W-:Y:S01]  /*3880*/  FSEL R74, R74, RZ, !P4 ;  /* 0x000000ff4a4a7208 */ /* 0x000fe20006000000 */
[----:B------:R-:W-:-:S04]  /*3890*/  IMAD.WIDE.U32 R72, R72, 0x1000000, RZ ;  /* 0x0100000048487825 */ /* 0x000fc800078e00ff */
[----:B------:R-:W-:-:S04]  /*38a0*/  IMAD.WIDE.U32 R68, R69, 0x100, RZ ;  /* 0x0000010045447825 */ /* 0x000fc800078e00ff */
[----:B------:R-:W-:Y:S01]  /*38b0*/  FMUL.FTZ R117, R74, R117 ;  /* 0x000000754a757220 */ /* 0x000fe20000410000 */
[----:B------:R-:W-:Y:S02]  /*38c0*/  LOP3.LUT R78, R68, R72, R70, 0xfe, !PT ;  /* 0x00000048444e7212 */ /* 0x000fe400078efe46 */
[----:B------:R-:W-:Y:S01]  /*38d0*/  SEL R72, RZ, 0x1, P3 ;  /* 0x00000001ff487807 */ /* 0x000fe20001800000 */
[----:B------:R-:W-:Y:S01]  /*38e0*/  @P0 FADD.FTZ R117, R117, R118 ;  /* 0x0000007675750221 */ /* 0x000fe20000010000 */
[----:B------:R-:W-:Y:S01]  /*38f0*/  HFMA2.MMA R118, -RZ, RZ, 0, 4.76837158203125e-07 ;  /* 0x00000008ff767435 */ /* 0x000fe200000001ff */
[----:B------:R-:W-:Y:S02]  /*3900*/  LOP3.LUT R78, R78, R79, RZ, 0xfc, !PT ;  /* 0x0000004f4e4e7212 */ /* 0x000fe400078efcff */
[----:B------:R-:W-:Y:S02]  /*3910*/  LOP3.LUT R79, R73, R75, R72, 0xfe, !PT ;  /* 0x0000004b494f7212 */ /* 0x000fe400078efe48 */
[----:B------:R-:W-:-:S02]  /*3920*/  F2FP.PACK_AB R74, R116, R81 ;  /* 0x00000051744a723e */ /* 0x000fc400000000ff */
[----:B------:R-:W-:Y:S02]  /*3930*/  F2FP.PACK_AB R73, R83, R80 ;  /* 0x000000505349723e */ /* 0x000fe400000000ff */
[----:B------:R-:W-:Y:S01]  /*3940*/  F2FP.PACK_AB R72, R77, R76 ;  /* 0x0000004c4d48723e */ /* 0x000fe200000000ff */
[----:B------:R-:W-:Y:S01]  /*3950*/  IMAD.WIDE.U32 R126, R115, R118, c[0x0][0x190] ;  /* 0x00006400737e7625 */ /* 0x000fe200078e0076 */
[----:B------:R-:W-:Y:S02]  /*3960*/  F2FP.PACK_AB R75, R117, R82 ;  /* 0x00000052754b723e */ /* 0x000fe400000000ff */
        /* <DEDUP_REMOVED lines=18> */
.L_x_6589:
[----:B0-----:R-:W-:Y:S02]  /*3a90*/  IMAD.MOV.U32 R123, RZ, RZ, R114 ;  /* 0x000000ffff7b7224 */ /* 0x001fe400078e0072 */
.L_x_6590:
[----:B------:R-:W-:Y:S05]  /*3aa0*/  BSYNC B1 ;  /* 0x0000000000017941 */ /* 0x000fea0003800000 */
.L_x_6588:
        /* <DEDUP_REMOVED lines=16> */
.L_x_6594:
[----:B------:R-:W-:Y:S05]  /*3bb0*/  BSYNC B2 ;  /* 0x0000000000027941 */ /* 0x000fea0003800000 */
.L_x_6593:
        /* <DEDUP_REMOVED lines=44> */
.L_x_6592:
[----:B------:R-:W-:Y:S05]  /*3e80*/  BSYNC B1 ;  /* 0x0000000000017941 */ /* 0x000fea0003800000 */
.L_x_6591:
[----:B------:R-:W0:Y:S01]  /*3e90*/  I2F.U32 R72, R123 ;  /* 0x0000007b00487306 */ /* 0x000e220000201000 */
[----:B-----5:R-:W-:Y:S01]  /*3ea0*/  HADD2.F32 R73, -RZ, R68.H0_H0 ;  /* 0x20000044ff497230 */ /* 0x020fe20000004100 */
[----:B------:R-:W-:Y:S01]  /*3eb0*/  BSSY B1, `(.L_x_6595) ;  /* 0x0000017000017945 */ /* 0x000fe20003800000 */
[----:B------:R-:W-:Y:S01]  /*3ec0*/  @P0 HADD2.F32 R74, -RZ, R64.H0_H0 ;  /* 0x20000040ff4a0230 */ /* 0x000fe20000004100 */
[----:B------:R-:W-:Y:S02]  /*3ed0*/  IADD3 R78, R130, 0x1, RZ ;  /* 0x00000001824e7810 */ /* 0x000fe40007ffe0ff */
[----:B------:R-:W-:-:S04]  /*3ee0*/  FMUL.FTZ R73, R73, R120 ;  /* 0x0000007849497220 */ /* 0x000fc80000410000 */
[----:B------:R-:W-:Y:S02]  /*3ef0*/  FMUL.FTZ R73, R73, c[0x0][0x1e8] ;  /* 0x00007a0049497a20 */ /* 0x000fe40000410000 */
[----:B0-----:R-:W-:-:S05]  /*3f00*/  FFMA.FTZ R72, R72, R119, 1.1641532182693481445e-10 ;  /* 0x2f00000048487423 */ /* 0x001fca0000010077 */
[----:B------:R-:W-:Y:S01]  /*3f10*/  FSETP.GTU.FTZ.AND P1, PT, R72, c[0x0][0x1e4], PT ;  /* 0x0000790048007a0b */ /* 0x000fe20003f3c000 */
[----:B------:R-:W-:-:S03]  /*3f20*/  HADD2.F32 R72, -RZ, R32.H0_H0 ;  /* 0x20000020ff487230 */ /* 0x000fc60000004100 */
        /* <DEDUP_REMOVED lines=14> */
.L_x_6596:
[----:B------:R-:W-:Y:S02]  /*4010*/  IMAD.MOV.U32 R123, RZ, RZ, R114 ;  /* 0x000000ffff7b7224 */ /* 0x000fe400078e0072 */
.L_x_6597:
[----:B------:R-:W-:Y:S05]  /*4020*/  BSYNC B1 ;  /* 0x0000000000017941 */ /* 0x000fea0003800000 */
.L_x_6595:
        /* <DEDUP_REMOVED lines=16> */
.L_x_6601:
[----:B------:R-:W-:Y:S05]  /*4130*/  BSYNC B2 ;  /* 0x0000000000027941 */ /* 0x000fea0003800000 */
.L_x_6600:
        /* <DEDUP_REMOVED lines=44> */
.L_x_6599:
[----:B------:R-:W-:Y:S05]  /*4400*/  BSYNC B1 ;  /* 0x0000000000017941 */ /* 0x000fea0003800000 */
.L_x_6598:
[----:B------:R-:W0:Y:S01]  /*4410*/  I2F.U32 R72, R123 ;  /* 0x0000007b00487306 */ /* 0x000e220000201000 */
[----:B------:R-:W-:Y:S01]  /*4420*/  HADD2.F32 R73, -RZ, R68.H1_H1 ;  /* 0x30000044ff497230 */ /* 0x000fe20000004100 */
[----:B------:R-:W-:Y:S01]  /*4430*/  BSSY B1, `(.L_x_6602) ;  /* 0x0000017000017945 */ /* 0x000fe20003800000 */
[----:B------:R-:W-:Y:S01]  /*4440*/  HADD2.F32 R124, -RZ, R32.H1_H1 ;  /* 0x30000020ff7c7230 */ /* 0x000fe20000004100 */
[----:B------:R-:W-:Y:S01]  /*4450*/  IADD3 R79, R78, 0x1, RZ ;  /* 0x000000014e4f7810 */ /* 0x000fe20007ffe0ff */
[----:B------:R-:W-:Y:S01]  /*4460*/  @P0 HADD2.F32 R75, -RZ, R64.H1_H1 ;  /* 0x30000040ff4b0230 */ /* 0x000fe20000004100 */
[----:B------:R-:W-:-:S04]  /*4470*/  FMUL.FTZ R73, R73, R120 ;  /* 0x0000007849497220 */ /* 0x000fc80000410000 */
        /* <DEDUP_REMOVED lines=17> */
.L_x_6603:
[----:B------:R-:W-:Y:S02]  /*4590*/  MOV R68, R114 ;  /* 0x0000007200447202 */ /* 0x000fe40000000f00 */
.L_x_6604:
[----:B------:R-:W-:Y:S05]  /*45a0*/  BSYNC B1 ;  /* 0x0000000000017941 */ /* 0x000fea0003800000 */
.L_x_6602:
        /* <DEDUP_REMOVED lines=16> */
.L_x_6608:
[----:B------:R-:W-:Y:S05]  /*46b0*/  BSYNC B2 ;  /* 0x0000000000027941 */ /* 0x000fea0003800000 */
.L_x_6607:
        /* <DEDUP_REMOVED lines=44> */
.L_x_6606:
[----:B------:R-:W-:Y:S05]  /*4980*/  BSYNC B1 ;  /* 0x0000000000017941 */ /* 0x000fea0003800000 */
.L_x_6605:
        /* <DEDUP_REMOVED lines=8> */
[----:B------:R-:W-:Y:S01]  /*4a10*/  FSETP.GTU.FTZ.AND P1, PT, R72, c[0x0][0x1e4], PT ;  /* 0x0000790048007a0b */ /* 0x000fe20003f3c000 */
[----:B------:R-:W-:-:S03]  /*4a20*/  HADD2.F32 R72, -RZ, R33.H0_H0 ;  /* 0x20000021ff487230 */ /* 0x000fc60000004100 */
        /* <DEDUP_REMOVED lines=13> */
.L_x_6610:
[----:B------:R-:W-:Y:S02]  /*4b00*/  IMAD.MOV.U32 R68, RZ, RZ, R114 ;  /* 0x000000ffff447224 */ /* 0x000fe400078e0072 */
.L_x_6611:
[----:B------:R-:W-:Y:S05]  /*4b10*/  BSYNC B1 ;  /* 0x0000000000017941 */ /* 0x000fea0003800000 */
.L_x_6609:
        /* <DEDUP_REMOVED lines=16> */
.L_x_6615:
[----:B------:R-:W-:Y:S05]  /*4c20*/  BSYNC B2 ;  /* 0x0000000000027941 */ /* 0x000fea0003800000 */
.L_x_6614:
        /* <DEDUP_REMOVED lines=44> */
.L_x_6613:
[----:B------:R-:W-:Y:S05]  /*4ef0*/  BSYNC B1 ;  /* 0x0000000000017941 */ /* 0x000fea0003800000 */
.L_x_6612:
[----:B------:R-:W0:Y:S01]  /*4f00*/  I2F.U32 R68, R68 ;  /* 0x0000004400447306 */ /* 0x000e220000201000 */
[----:B------:R-:W-:Y:S01]  /*4f10*/  HADD2.F32 R73, -RZ, R69.H1_H1 ;  /* 0x30000045ff497230 */ /* 0x000fe20000004100 */
[C---:B------:R-:W-:Y:S01]  /*4f20*/  ISETP.NE.AND P3, PT, R72.reuse, 0x1, PT ;  /* 0x000000014800780c */ /* 0x040fe20003f65270 */
[----:B------:R-:W-:Y:S01]  /*4f30*/  HADD2.F32 R128, -RZ, R33.H1_H1 ;  /* 0x30000021ff807230 */ /* 0x000fe20000004100 */
[----:B------:R-:W-:Y:S01]  /*4f40*/  BSSY B1, `(.L_x_6616) ;  /* 0x0000014000017945 */ /* 0x000fe20003800000 */
[----:B------:R-:W-:Y:S01]  /*4f50*/  IADD3 R74, R72, 0x1, RZ ;  /* 0x00000001484a7810 */ /* 0x000fe20007ffe0ff */
[----:B------:R-:W-:-:S04]  /*4f60*/  FMUL.FTZ R73, R73, R120 ;  /* 0x0000007849497220 */ /* 0x000fc80000410000 */
[----:B------:R-:W-:Y:S02]  /*4f70*/  FMUL.FTZ R73, R73, c[0x0][0x1e8] ;  /* 0x00007a0049497a20 */ /* 0x000fe40000410000 */
[----:B0-----:R-:W-:-:S05]  /*4f80*/  FFMA.FTZ R69, R68, R119, 1.1641532182693481445e-10 ;  /* 0x2f00000044457423 */ /* 0x001fca0000010077 */
[----:B------:R-:W-:Y:S01]  /*4f90*/  FSETP.GTU.FTZ.AND P2, PT, R69, c[0x0][0x1e4], PT ;  /* 0x0000790045007a0b */ /* 0x000fe20003f5c000 */
[----:B------:R-:W-:-:S03]  /*4fa0*/  @P0 HADD2.F32 R69, -RZ, R65.H1_H1 ;  /* 0x30000041ff450230 */ /* 0x000fc60000004100 */
        /* <DEDUP_REMOVED lines=12> */
.L_x_6617:
[----:B------:R-:W-:Y:S02]  /*5070*/  IMAD.MOV.U32 R127, RZ, RZ, R114 ;  /* 0x000000ffff7f7224 */ /* 0x000fe400078e0072 */
.L_x_6618:
[----:B------:R-:W-:Y:S05]  /*5080*/  BSYNC B1 ;  /* 0x0000000000017941 */ /* 0x000fea0003800000 */
.L_x_6616:
        /* <DEDUP_REMOVED lines=16> */
.L_x_6622:
[----:B------:R-:W-:Y:S05]  /*5190*/  BSYNC B2 ;  /* 0x0000000000027941 */ /* 0x000fea0003800000 */
.L_x_6621:
        /* <DEDUP_REMOVED lines=44> */
.L_x_6620:
[----:B------:R-:W-:Y:S05]  /*5460*/  BSYNC B1 ;  /* 0x0000000000017941 */ /* 0x000fea0003800000 */
.L_x_6619:
        /* <DEDUP_REMOVED lines=23> */
.L_x_6624:
[----:B------:R-:W-:Y:S02]  /*55e0*/  MOV R127, R114 ;  /* 0x00000072007f7202 */ /* 0x000fe40000000f00 */
.L_x_6625:
[----:B------:R-:W-:Y:S05]  /*55f0*/  BSYNC B1 ;  /* 0x0000000000017941 */ /* 0x000fea0003800000 */
.L_x_6623:
        /* <DEDUP_REMOVED lines=16> */
.L_x_6629:
[----:B------:R-:W-:Y:S05]  /*5700*/  BSYNC B2 ;  /* 0x0000000000027941 */ /* 0x000fea0003800000 */
.L_x_6628:
        /* <DEDUP_REMOVED lines=42> */
[----:B------:R-:W-:Y:S01]  /*59b0*/  LOP3.LUT R98, R69, UR26, R98, 0x96, !PT ;  /* 0x0000001a45627c12 */ /* 0x000fe2000f8e9662 */
[----:B------:R-:W-:-:S04]  /*59c0*/  IMAD.MOV.U32 R102, RZ, RZ, R68 ;  /* 0x000000ffff667224 */ /* 0x000fc800078e0044 */
.L_x_6627:
[----:B------:R-:W-:Y:S05]  /*59d0*/  BSYNC B1 ;  /* 0x0000000000017941 */ /* 0x000fea0003800000 */
.L_x_6626:
        /* <DEDUP_REMOVED lines=8> */
[----:B------:R-:W-:Y:S01]  /*5a60*/  FSETP.GTU.FTZ.AND P4, PT, R68, c[0x0][0x1e4], PT ;  /* 0x0000790044007a0b */ /* 0x000fe20003f9c000 */
[----:B------:R-:W-:-:S03]  /*5a70*/  HADD2.F32 R68, -RZ, R34.H1_H1 ;  /* 0x30000022ff447230 */ /* 0x000fc60000004100 */
        /* <DEDUP_REMOVED lines=13> */
.L_x_6631:
[----:B------:R-:W-:Y:S02]  /*5b50*/  IMAD.MOV.U32 R70, RZ, RZ, R114 ;  /* 0x000000ffff467224 */ /* 0x000fe400078e0072 */
.L_x_6632:
[----:B------:R-:W-:Y:S05]  /*5b60*/  BSYNC B1 ;  /* 0x0000000000017941 */ /* 0x000fea0003800000 */
.L_x_6630:
        /* <DEDUP_REMOVED lines=16> */
.L_x_6636:
[----:B------:R-:W-:Y:S05]  /*5c70*/  BSYNC B2 ;  /* 0x0000000000027941 */ /* 0x000fea0003800000 */
.L_x_6635:
        /* <DEDUP_REMOVED lines=44> */
.L_x_6634:
[----:B------:R-:W-:Y:S05]  /*5f40*/  BSYNC B1 ;  /* 0x0000000000017941 */ /* 0x000fea0003800000 */
.L_x_6633:
        /* <DEDUP_REMOVED lines=23> */
.L_x_6638:
[----:B------:R-:W-:Y:S02]  /*60c0*/  IMAD.MOV.U32 R70, RZ, RZ, R114 ;  /* 0x000000ffff467224 */ /* 0x000fe400078e0072 */
.L_x_6639:
[----:B------:R-:W-:Y:S05]  /*60d0*/  BSYNC B1 ;  /* 0x0000000000017941 */ /* 0x000fea0003800000 */
.L_x_6637:
        /* <DEDUP_REMOVED lines=18> */
.L_x_6643:
[----:B------:R-:W-:Y:S05]  /*6200*/  BSYNC B2 ;  /* 0x0000000000027941 */ /* 0x000fea0003800000 */
.L_x_6642:
        /* <DEDUP_REMOVED lines=44> */
.L_x_6641:
[----:B------:R-:W-:Y:S05]  /*64d0*/  BSYNC B1 ;  /* 0x0000000000017941 */ /* 0x000fea0003800000 */
.L_x_6640:
[----:B------:R-:W0:Y:S01]  /*64e0*/  I2F.U32 R68, R70 ;  /* 0x0000004600447306 */ /* 0x000e220000201000 */
[----:B------:R-:W-:Y:S01]  /*64f0*/  ISETP.NE.AND P6, PT, R125, RZ, PT ;  /* 0x000000ff7d00720c */ /* 0x000fe20003fc5270 */
[----:B------:R-:W-:Y:S01]  /*6500*/  HADD2.F32 R71, -RZ, R71.H1_H1 ;  /* 0x30000047ff477230 */ /* 0x000fe20000004100 */
[----:B------:R-:W-:Y:S01]  /*6510*/  SEL R125, RZ, 0x100, P4 ;  /* 0x00000100ff7d7807 */ /* 0x000fe20002000000 */
[----:B------:R-:W-:Y:S01]  /*6520*/  HADD2.F32 R75, -RZ, R35.H1_H1 ;  /* 0x30000023ff4b7230 */ /* 0x000fe20000004100 */
[----:B------:R-:W-:Y:S01]  /*6530*/  SEL R74, RZ, 0x10000, P5 ;  /* 0x00010000ff4a7807 */ /* 0x000fe20002800000 */
[----:B------:R-:W-:Y:S01]  /*6540*/  @P0 HADD2.F32 R133, -RZ, R67.H1_H1 ;  /* 0x30000043ff850230 */ /* 0x000fe20000004100 */
[----:B------:R-:W-:Y:S01]  /*6550*/  ISETP.NE.AND P5, PT, R130, RZ, PT ;  /* 0x000000ff8200720c */ /* 0x000fe20003fa5270 */
[----:B------:R-:W-:Y:S01]  /*6560*/  FMUL.FTZ R71, R71, R120 ;  /* 0x0000007847477220 */ /* 0x000fe20000410000 */
[----:B------:R-:W-:Y:S01]  /*6570*/  SEL R72, RZ, 0x1, P2 ;  /* 0x00000001ff487807 */ /* 0x000fe20001000000 */
[----:B------:R-:W-:Y:S01]  /*6580*/  IMAD.WIDE.U32 R136, R135, R122, c[0x0][0x188] ;  /* 0x0000620087887625 */ /* 0x000fe200078e007a */
[----:B------:R-:W-:-:S02]  /*6590*/  SEL R69, RZ, 0x1, P5 ;  /* 0x00000001ff457807 */ /* 0x000fc40002800000 */
[----:B------:R-:W-:Y:S01]  /*65a0*/  SEL R79, RZ, 0x1, P6 ;  /* 0x00000001ff4f7807 */ /* 0x000fe20003000000 */
[----:B------:R-:W-:Y:S01]  /*65b0*/  IMAD.WIDE.U32 R134, R135, R118, c[0x0][0x190] ;  /* 0x0000640087867625 */ /* 0x000fe200078e0076 */
[----:B------:R-:W-:-:S03]  /*65c0*/  IADD3 R143, R115, 0x40, RZ ;  /* 0x00000040738f7810 */ /* 0x000fc60007ffe0ff */
[----:B0-----:R-:W-:-:S05]  /*65d0*/  FFMA.FTZ R68, R68, R119, 1.1641532182693481445e-10 ;  /* 0x2f00000044447423 */ /* 0x001fca0000010077 */
        /* <DEDUP_REMOVED lines=13> */
[----:B------:R-:W-:Y:S01]  /*66b0*/  LOP3.LUT R78, R78, R79, RZ, 0xfc, !PT ;  /* 0x0000004f4e4e7212 */ /* 0x000fe200078efcff */
[----:B------:R-:W-:Y:S01]  /*66c0*/  @P0 IMAD.WIDE.U32 R132, R143, R122, c[0x0][0x180] ;  /* 0x000060008f840625 */ /* 0x000fe200078e007a */
[----:B------:R-:W-:Y:S02]  /*66d0*/  LOP3.LUT R79, R73, R125, R72, 0xfe, !PT ;  /* 0x0000007d494f7212 */ /* 0x000fe400078efe48 */
[----:B------:R-:W-:Y:S02]  /*66e0*/  F2FP.PACK_AB R74, R129, R126 ;  /* 0x0000007e814a723e */ /* 0x000fe400000000ff */
[----:B------:R-:W-:-:S02]  /*66f0*/  F2FP.PACK_AB R73, R128, R123 ;  /* 0x0000007b8049723e */ /* 0x000fc400000000ff */
[----:B------:R-:W-:Y:S02]  /*6700*/  F2FP.PACK_AB R72, R124, R121 ;  /* 0x000000797c48723e */ /* 0x000fe400000000ff */
        /* <DEDUP_REMOVED lines=19> */
.L_x_6645:
[----:B0-----:R-:W-:Y:S02]  /*6840*/  MOV R125, R114 ;  /* 0x00000072007d7202 */ /* 0x001fe40000000f00 */
.L_x_6646:
[----:B------:R-:W-:Y:S05]  /*6850*/  BSYNC B1 ;  /* 0x0000000000017941 */ /* 0x000fea0003800000 */
.L_x_6644:
        /* <DEDUP_REMOVED lines=16> */
.L_x_6650:
[----:B------:R-:W-:Y:S05]  /*6960*/  BSYNC B2 ;  /* 0x0000000000027941 */ /* 0x000fea0003800000 */
.L_x_6649:
        /* <DEDUP_REMOVED lines=44> */
.L_x_6648:
[----:B------:R-:W-:Y:S05]  /*6c30*/  BSYNC B1 ;  /* 0x0000000000017941 */ /* 0x000fea0003800000 */
.L_x_6647:
        /* <DEDUP_REMOVED lines=24> */
.L_x_6652:
[----:B------:R-:W-:Y:S02]  /*6dc0*/  IMAD.MOV.U32 R132, RZ, RZ, R114 ;  /* 0x000000ffff847224 */ /* 0x000fe400078e0072 */
.L_x_6653:
[----:B------:R-:W-:Y:S05]  /*6dd0*/  BSYNC B1 ;  /* 0x0000000000017941 */ /* 0x000fea0003800000 */
.L_x_6651:
        /* <DEDUP_REMOVED lines=16> */
.L_x_6657:
[----:B------:R-:W-:Y:S05]  /*6ee0*/  BSYNC B2 ;  /* 0x0000000000027941 */ /* 0x000fea0003800000 */
.L_x_6656:
        /* <DEDUP_REMOVED lines=44> */
.L_x_6655:
[----:B------:R-:W-:Y:S05]  /*71b0*/  BSYNC B1 ;  /* 0x0000000000017941 */ /* 0x000fea0003800000 */
.L_x_6654:
        /* <DEDUP_REMOVED lines=24> */
.L_x_6659:
[----:B------:R-:W-:Y:S02]  /*7340*/  IMAD.MOV.U32 R68, RZ, RZ, R114 ;  /* 0x000000ffff447224 */ /* 0x000fe400078e0072 */
.L_x_6660:
[----:B------:R-:W-:Y:S05]  /*7350*/  BSYNC B1 ;  /* 0x0000000000017941 */ /* 0x000fea0003800000 */
.L_x_6658:
        /* <DEDUP_REMOVED lines=16> */
.L_x_6664:
[----:B------:R-:W-:Y:S05]  /*7460*/  BSYNC B2 ;  /* 0x0000000000027941 */ /* 0x000fea0003800000 */
.L_x_6663:
        /* <DEDUP_REMOVED lines=44> */
.L_x_6662:
[----:B------:R-:W-:Y:S05]  /*7730*/  BSYNC B1 ;  /* 0x0000000000017941 */ /* 0x000fea0003800000 */
.L_x_6661:
        /* <DEDUP_REMOVED lines=23> */
.L_x_6666:
[----:B------:R-:W-:Y:S02]  /*78b0*/  IMAD.MOV.U32 R68, RZ, RZ, R114 ;  /* 0x000000ffff447224 */ /* 0x000fe400078e0072 */
.L_x_6667:
[----:B------:R-:W-:Y:S05]  /*78c0*/  BSYNC B1 ;  /* 0x0000000000017941 */ /* 0x000fea0003800000 */
.L_x_6665:
        /* <DEDUP_REMOVED lines=16> */
.L_x_6671:
[----:B------:R-:W-:Y:S05]  /*79d0*/  BSYNC B2 ;  /* 0x0000000000027941 */ /* 0x000fea0003800000 */
.L_x_6670:
        /* <DEDUP_REMOVED lines=44> */
.L_x_6669:
[----:B------:R-:W-:Y:S05]  /*7ca0*/  BSYNC B1 ;  /* 0x0000000000017941 */ /* 0x000fea0003800000 */
.L_x_6668:
        /* <DEDUP_REMOVED lines=23> */
.L_x_6673:
[----:B------:R-:W-:Y:S02]  /*7e20*/  IMAD.MOV.U32 R136, RZ, RZ, R114 ;  /* 0x000000ffff887224 */ /* 0x000fe400078e0072 */
.L_x_6674:
[----:B------:R-:W-:Y:S05]  /*7e30*/  BSYNC B1 ;  /* 0x0000000000017941 */ /* 0x000fea0003800000 */
.L_x_6672:
        /* <DEDUP_REMOVED lines=16> */
.L_x_6678:
[----:B------:R-:W-:Y:S05]  /*7f40*/  BSYNC B2 ;  /* 0x0000000000027941 */ /* 0x000fea0003800000 */
.L_x_6677:
        /* <DEDUP_REMOVED lines=44> */
.L_x_6676:
[----:B------:R-:W-:Y:S05]  /*8210*/  BSYNC B1 ;  /* 0x0000000000017941 */ /* 0x000fea0003800000 */
.L_x_6675:
        /* <DEDUP_REMOVED lines=23> */
.L_x_6680:
[----:B------:R-:W-:Y:S02]  /*8390*/  IMAD.MOV.U32 R136, RZ, RZ, R114 ;  /* 0x000000ffff887224 */ /* 0x000fe400078e0072 */
.L_x_6681:
[----:B------:R-:W-:Y:S05]  /*83a0*/  BSYNC B1 ;  /* 0x0000000000017941 */ /* 0x000fea0003800000 */
.L_x_6679:
        /* <DEDUP_REMOVED lines=14> */
[----:B------:R-:W-:-:S05]  /*8490*/  @P5 IADD3 R69, R113, RZ, RZ ;  /* 0x000000ff71455210 */ /* 0x000fca0007ffe0ff */
[----:B------:R-:W-:Y:S02]  /*84a0*/  @!P4 IMAD.MOV.U32 R113, RZ, RZ, R69 ;  /* 0x000000ffff71c224 */ /* 0x000fe400078e0045 */
.L_x_6685:
[----:B------:R-:W-:Y:S05]  /*84b0*/  BSYNC B2 ;  /* 0x0000000000027941 */ /* 0x000fea0003800000 */
.L_x_6684:
        /* <DEDUP_REMOVED lines=44> */
.L_x_6683:
[----:B------:R-:W-:Y:S05]  /*8780*/  BSYNC B1 ;  /* 0x0000000000017941 */ /* 0x000fea0003800000 */
.L_x_6682:
        /* <DEDUP_REMOVED lines=23> */
.L_x_6687:
[----:B------:R-:W-:Y:S02]  /*8900*/  IMAD.MOV.U32 R70, RZ, RZ, R114 ;  /* 0x000000ffff467224 */ /* 0x000fe400078e0072 */
.L_x_6688:
[----:B------:R-:W-:Y:S05]  /*8910*/  BSYNC B1 ;  /* 0x0000000000017941 */ /* 0x000fea0003800000 */
.L_x_6686:
        /* <DEDUP_REMOVED lines=16> */
.L_x_6692:
[----:B------:R-:W-:Y:S05]  /*8a20*/  BSYNC B2 ;  /* 0x0000000000027941 */ /* 0x000fea0003800000 */
.L_x_6691:
        /* <DEDUP_REMOVED lines=44> */
.L_x_6690:
[----:B------:R-:W-:Y:S05]  /*8cf0*/  BSYNC B1 ;  /* 0x0000000000017941 */ /* 0x000fea0003800000 */
.L_x_6689:
        /* <DEDUP_REMOVED lines=23> */
.L_x_6694:
[----:B------:R-:W-:Y:S02]  /*8e70*/  IMAD.MOV.U32 R70, RZ, RZ, R114 ;  /* 0x000000ffff467224 */ /* 0x000fe400078e0072 */
.L_x_6695:
[----:B------:R-:W-:Y:S05]  /*8e80*/  BSYNC B1 ;  /* 0x0000000000017941 */ /* 0x000fea0003800000 */
.L_x_6693:
        /* <DEDUP_REMOVED lines=16> */
[----:B------:R-:W-:Y:S02]  /*8f90*/  ISETP.NE.AND P0, PT, R69, RZ, PT ;  /* 0x000000ff4500720c */ /* 0x000fe40003f05270 */
[----:B------:R-:W-:-:S06]  /*8fa0*/  @!P6 MOV R113, R72 ;  /* 0x000000480071e202 */ /* 0x000fcc0000000f00 */
.L_x_6699:
[----:B------:R-:W-:Y:S05]  /*8fb0*/  BSYNC B2 ;  /* 0x0000000000027941 */ /* 0x000fea0003800000 */
.L_x_6698:
        /* <DEDUP_REMOVED lines=44> */
.L_x_6697:
[----:B------:R-:W-:Y:S05]  /*9280*/  BSYNC B1 ;  /* 0x0000000000017941 */ /* 0x000fea0003800000 */
.L_x_6696:
[----:B------:R-:W0:Y:S01]  /*9290*/  I2F.U32 R68, R70 ;  /* 0x0000004600447306 */ /* 0x000e220000201000 */
[----:B------:R-:W-:Y:S01]  /*92a0*/  SEL R75, RZ, 0x100, P4 ;  /* 0x00000100ff4b7807 */ /* 0x000fe20002000000 */
[----:B------:R-:W-:Y:S01]  /*92b0*/  HADD2.F32 R71, -RZ, R71.H1_H1 ;  /* 0x30000047ff477230 */ /* 0x000fe20000004100 */
[----:B------:R-:W-:Y:S01]  /*92c0*/  SEL R74, RZ, 0x10000, P5 ;  /* 0x00010000ff4a7807 */ /* 0x000fe20002800000 */
[----:B------:R-:W-:Y:S01]  /*92d0*/  @P0 HADD2.F32 R140, -RZ, R67.H1_H1 ;  /* 0x30000043ff8c0230 */ /* 0x000fe20000004100 */
[----:B------:R-:W-:Y:S01]  /*92e0*/  ISETP.NE.AND P5, PT, R137, RZ, PT ;  /* 0x000000ff8900720c */ /* 0x000fe20003fa5270 */
[----:B------:R-:W-:Y:S01]  /*92f0*/  HADD2.F32 R137, -RZ, R39.H1_H1 ;  /* 0x30000027ff897230 */ /* 0x000fe20000004100 */
[----:B------:R-:W-:Y:S01]  /*9300*/  FMUL.FTZ R71, R71, R120 ;  /* 0x0000007847477220 */ /* 0x000fe20000410000 */
[----:B------:R-:W-:Y:S01]  /*9310*/  SEL R72, RZ, 0x1, P2 ;  /* 0x00000001ff487807 */ /* 0x000fe20001000000 */
[----:B------:R-:W-:Y:S01]  /*9320*/  IMAD.WIDE.U32 R144, R143, R122, c[0x0][0x188] ;  /* 0x000062008f907625 */ /* 0x000fe200078e007a */
[----:B------:R-:W-:-:S02]  /*9330*/  SEL R69, RZ, 0x1, P5 ;  /* 0x00000001ff457807 */ /* 0x000fc40002800000 */
[----:B------:R-:W-:Y:S01]  /*9340*/  ISETP.NE.AND P6, PT, R125, RZ, PT ;  /* 0x000000ff7d00720c */ /* 0x000fe20003fc5270 */
[----:B------:R-:W-:Y:S01]  /*9350*/  IMAD.WIDE.U32 R142, R143, R118, c[0x0][0x190] ;  /* 0x000064008f8e7625 */ /* 0x000fe200078e0076 */
[----:B------:R-:W-:Y:S02]  /*9360*/  IADD3 R151, R115, 0x60, RZ ;  /* 0x0000006073977810 */ /* 0x000fe40007ffe0ff */
[----:B------:R-:W-:Y:S01]  /*9370*/  SEL R79, RZ, 0x1, P6 ;  /* 0x00000001ff4f7807 */ /* 0x000fe20003000000 */
        /* <DEDUP_REMOVED lines=37> */
[----:B------:R-:W-:Y:S01]  /*95d0*/  MOV R125, R102 ;  /* 0x00000066007d7202 */ /* 0x000fe20000000f00 */
[----:B------:R-:W-:Y:S05]  /*95e0*/  BRA `(.L_x_6702) ;  /* 0x0000001000007947 */ /* 0x000fea0003800000 */
.L_x_6701:
[----:B0-----:R-:W-:Y:S02]  /*95f0*/  IMAD.MOV.U32 R125, RZ, RZ, R114 ;  /* 0x000000ffff7d7224 */ /* 0x001fe400078e0072 */
.L_x_6702:
[----:B------:R-:W-:Y:S05]  /*9600*/  BSYNC B1 ;  /* 0x0000000000017941 */ /* 0x000fea0003800000 */
.L_x_6700:
        /* <DEDUP_REMOVED lines=16> */
.L_x_6706:
[----:B------:R-:W-:Y:S05]  /*9710*/  BSYNC B2 ;  /* 0x0000000000027941 */ /* 0x000fea0003800000 */
.L_x_6705:
        /* <DEDUP_REMOVED lines=44> */
.L_x_6704:
[----:B------:R-:W-:Y:S05]  /*99e0*/  BSYNC B1 ;  /* 0x0000000000017941 */ /* 0x000fea0003800000 */
.L_x_6703:
        /* <DEDUP_REMOVED lines=24> */
.L_x_6708:
[----:B------:R-:W-:Y:S02]  /*9b70*/  IMAD.MOV.U32 R140, RZ, RZ, R114 ;  /* 0x000000ffff8c7224 */ /* 0x000fe400078e0072 */
.L_x_6709:
[----:B------:R-:W-:Y:S05]  /*9b80*/  BSYNC B1 ;  /* 0x0000000000017941 */ /* 0x000fea0003800000 */
.L_x_6707:
        /* <DEDUP_REMOVED lines=16> */
.L_x_6713:
[----:B------:R-:W-:Y:S05]  /*9c90*/  BSYNC B2 ;  /* 0x0000000000027941 */ /* 0x000fea0003800000 */
.L_x_6712:
        /* <DEDUP_REMOVED lines=44> */
.L_x_6711:
[----:B------:R-:W-:Y:S05]  /*9f60*/  BSYNC B1 ;  /* 0x0000000000017941 */ /* 0x000fea0003800000 */
.L_x_6710:
        /* <DEDUP_REMOVED lines=24> */
.L_x_6715:
[----:B------:R-:W-:Y:S02]  /*a0f0*/  IMAD.MOV.U32 R68, RZ, RZ, R114 ;  /* 0x000000ffff447224 */ /* 0x000fe400078e0072 */
.L_x_6716:
[----:B------:R-:W-:Y:S05]  /*a100*/  BSYNC B1 ;  /* 0x0000000000017941 */ /* 0x000fea0003800000 */
.L_x_6714:
        /* <DEDUP_REMOVED lines=16> */
.L_x_6720:
[----:B------:R-:W-:Y:S05]  /*a210*/  BSYNC B2 ;  /* 0x0000000000027941 */ /* 0x000fea0003800000 */
.L_x_6719:
        /* <DEDUP_REMOVED lines=44> */
.L_x_6718:
[----:B------:R-:W-:Y:S05]  /*a4e0*/  BSYNC B1 ;  /* 0x0000000000017941 */ /* 0x000fea0003800000 */
.L_x_6717:
        /* <DEDUP_REMOVED lines=23> */
.L_x_6722:
[----:B------:R-:W-:Y:S02]  /*a660*/  IMAD.MOV.U32 R68, RZ, RZ, R114 ;  /* 0x000000ffff447224 */ /* 0x000fe400078e0072 */
.L_x_6723:
[----:B------:R-:W-:Y:S05]  /*a670*/  BSYNC B1 ;  /* 0x0000000000017941 */ /* 0x000fea0003800000 */
.L_x_6721:
        /* <DEDUP_REMOVED lines=16> */
.L_x_6727:
[----:B------:R-:W-:Y:S05]  /*a780*/  BSYNC B2 ;  /* 0x0000000000027941 */ /* 0x000fea0003800000 */
.L_x_6726:
        /* <DEDUP_REMOVED lines=44> */
.L_x_6725:
[----:B------:R-:W-:Y:S05]  /*aa50*/  BSYNC B1 ;  /* 0x0000000000017941 */ /* 0x000fea0003800000 */
.L_x_6724:
        /* <DEDUP_REMOVED lines=23> */
.L_x_6729:
[----:B------:R-:W-:Y:S02]  /*abd0*/  IMAD.MOV.U32 R144, RZ, RZ, R114 ;  /* 0x000000ffff907224 */ /* 0x000fe400078e0072 */
.L_x_6730:
[----:B------:R-:W-:Y:S05]  /*abe0*/  BSYNC B1 ;  /* 0x0000000000017941 */ /* 0x000fea0003800000 */
.L_x_6728:
        /* <DEDUP_REMOVED lines=16> */
.L_x_6734:
[----:B------:R-:W-:Y:S05]  /*acf0*/  BSYNC B2 ;  /* 0x0000000000027941 */ /* 0x000fea0003800000 */
.L_x_6733:
        /* <DEDUP_REMOVED lines=44> */
.L_x_6732:
[----:B------:R-:W-:Y:S05]  /*afc0*/  BSYNC B1 ;  /* 0x0000000000017941 */ /* 0x000fea0003800000 */
.L_x_6731:
        /* <DEDUP_REMOVED lines=23> */
.L_x_6736:
[----:B------:R-:W-:Y:S02]  /*b140*/  IMAD.MOV.U32 R144, RZ, RZ, R114 ;  /* 0x000000ffff907224 */ /* 0x000fe400078e0072 */
.L_x_6737:
[----:B------:R-:W-:Y:S05]  /*b150*/  BSYNC B1 ;  /* 0x0000000000017941 */ /* 0x000fea0003800000 */
.L_x_6735:
        /* <DEDUP_REMOVED lines=16> */
.L_x_6741:
[----:B------:R-:W-:Y:S05]  /*b260*/  BSYNC B2 ;  /* 0x0000000000027941 */ /* 0x000fea0003800000 */
.L_x_6740:
        /* <DEDUP_REMOVED lines=44> */
.L_x_6739:
[----:B------:R-:W-:Y:S05]  /*b530*/  BSYNC B1 ;  /* 0x0000000000017941 */ /* 0x000fea0003800000 */
.L_x_6738:
        /* <DEDUP_REMOVED lines=23> */
.L_x_6743:
[----:B------:R-:W-:Y:S02]  /*b6b0*/  IMAD.MOV.U32 R70, RZ, RZ, R114 ;  /* 0x000000ffff467224 */ /* 0x000fe400078e0072 */
.L_x_6744:
[----:B------:R-:W-:Y:S05]  /*b6c0*/  BSYNC B1 ;  /* 0x0000000000017941 */ /* 0x000fea0003800000 */
.L_x_6742:
        /* <DEDUP_REMOVED lines=16> */
.L_x_6748:
[----:B------:R-:W-:Y:S05]  /*b7d0*/  BSYNC B2 ;  /* 0x0000000000027941 */ /* 0x000fea0003800000 */
.L_x_6747:
        /* <DEDUP_REMOVED lines=44> */
.L_x_6746:
[----:B------:R-:W-:Y:S05]  /*baa0*/  BSYNC B1 ;  /* 0x0000000000017941 */ /* 0x000fea0003800000 */
.L_x_6745:
        /* <DEDUP_REMOVED lines=23> */
.L_x_6750:
[----:B------:R-:W-:Y:S02]  /*bc20*/  IMAD.MOV.U32 R70, RZ, RZ, R114 ;  /* 0x000000ffff467224 */ /* 0x000fe400078e0072 */
.L_x_6751:
[----:B------:R-:W-:Y:S05]  /*bc30*/  BSYNC B1 ;  /* 0x0000000000017941 */ /* 0x000fea0003800000 */
.L_x_6749:
        /* <DEDUP_REMOVED lines=18> */
.L_x_6755:
[----:B------:R-:W-:Y:S05]  /*bd60*/  BSYNC B2 ;  /* 0x0000000000027941 */ /* 0x000fea0003800000 */
.L_x_6754:
        /* <DEDUP_REMOVED lines=44> */
.L_x_6753:
[----:B------:R-:W-:Y:S05]  /*c030*/  BSYNC B1 ;  /* 0x0000000000017941 */ /* 0x000fea0003800000 */
.L_x_6752:
[----:B------:R-:W0:Y:S01]  /*c040*/  I2F.U32 R68, R70 ;  /* 0x0000004600447306 */ /* 0x000e220000201000 */
[----:B------:R-:W-:Y:S01]  /*c050*/  HADD2.F32 R71, -RZ, R71.H1_H1 ;  /* 0x30000047ff477230 */ /* 0x000fe20000004100 */
[----:B------:R-:W-:Y:S01]  /*c060*/  SEL R74, RZ, 0x100, P4 ;  /* 0x00000100ff4a7807 */ /* 0x000fe20002000000 */
[----:B------:R-:W-:Y:S01]  /*c070*/  HADD2.F32 R72, -RZ, R43.H1_H1 ;  /* 0x3000002bff487230 */ /* 0x000fe20000004100 */
[----:B------:R-:W-:Y:S01]  /*c080*/  SEL R69, RZ, 0x10000, P5 ;  /* 0x00010000ff457807 */ /* 0x000fe20002800000 */
[----:B------:R-:W-:Y:S01]  /*c090*/  @P0 HADD2.F32 R148, -RZ, R67.H1_H1 ;  /* 0x30000043ff940230 */ /* 0x000fe20000004100 */
[----:B------:R-:W-:Y:S01]  /*c0a0*/  FMUL.FTZ R71, R71, R120 ;  /* 0x0000007847477220 */ /* 0x000fe20000410000 */
[----:B------:R-:W-:Y:S01]  /*c0b0*/  ISETP.NE.AND P5, PT, R145, RZ, PT ;  /* 0x000000ff9100720c */ /* 0x000fe20003fa5270 */
[----:B------:R-:W-:Y:S01]  /*c0c0*/  IMAD.WIDE.U32 R152, R151, R122, c[0x0][0x188] ;  /* 0x0000620097987625 */ /* 0x000fe200078e007a */
[----:B------:R-:W-:-:S02]  /*c0d0*/  SEL R73, RZ, 0x1, P3 ;  /* 0x00000001ff497807 */ /* 0x000fc40001800000 */
[----:B------:R-:W-:Y:S01]  /*c0e0*/  SEL R78, RZ, 0x1, P5 ;  /* 0x00000001ff4e7807 */ /* 0x000fe20002800000 */
[----:B------:R-:W-:Y:S01]  /*c0f0*/  FMUL.FTZ R71, R71, c[0x0][0x1e8] ;  /* 0x00007a0047477a20 */ /* 0x000fe20000410000 */
[----:B------:R-:W-:Y:S01]  /*c100*/  ISETP.NE.AND P6, PT, R125, RZ, PT ;  /* 0x000000ff7d00720c */ /* 0x000fe20003fc5270 */
[----:B------:R-:W-:Y:S01]  /*c110*/  IMAD.WIDE.U32 R150, R151, R118, c[0x0][0x190] ;  /* 0x0000640097967625 */ /* 0x000fe200078e0076 */
[----:B------:R-:W-:-:S03]  /*c120*/  IADD3 R125, R115, 0x80, RZ ;  /* 0x00000080737d7810 */ /* 0x000fc60007ffe0ff */
[----:B0-----:R-:W-:Y:S02]  /*c130*/  FFMA.FTZ R68, R68, R119, 1.1641532182693481445e-10 ;  /* 0x2f00000044447423 */ /* 0x001fe40000010077 */
[----:B------:R-:W-:-:S03]  /*c140*/  IMAD.WIDE.U32 R78, R78, 0x100, RZ ;  /* 0x000001004e4e7825 */ /* 0x000fc600078e00ff */
[----:B------:R-:W-:-:S04]  /*c150*/  FSETP.GTU.FTZ.AND P4, PT, R68, c[0x0][0x1e4], PT ;  /* 0x0000790044007a0b */ /* 0x000fc80003f9c000 */
[----:B------:R-:W-:Y:S02]  /*c160*/  SEL R68, RZ, 0x1000000, P4 ;  /* 0x01000000ff447807 */ /* 0x000fe40002000000 */
[----:B------:R-:W-:Y:S02]  /*c170*/  FSEL R147, R71, RZ, !P4 ;  /* 0x000000ff47937208 */ /* 0x000fe40006000000 */
[----:B------:R-:W-:Y:S02]  /*c180*/  LOP3.LUT R74, R74, R68, R69, 0xfe, !PT ;  /* 0x000000444a4a7212 */ /* 0x000fe400078efe45 */
[----:B------:R-:W-:Y:S01]  /*c190*/  SEL R68, RZ, 0x1, P2 ;  /* 0x00000001ff447807 */ /* 0x000fe20001000000 */
[----:B------:R-:W-:Y:S01]  /*c1a0*/  FMUL.FTZ R147, R147, R72 ;  /* 0x0000004893937220 */ /* 0x000fe20000410000 */
[----:B------:R-:W-:Y:S02]  /*c1b0*/  SEL R69, RZ, 0x1, P1 ;  /* 0x00000001ff457807 */ /* 0x000fe40000800000 */
[----:B------:R-:W-:Y:S01]  /*c1c0*/  F2FP.PACK_AB R72, R142, R139 ;  /* 0x0000008b8e48723e */ /* 0x000fe200000000ff */
[----:B------:R-:W-:-:S04]  /*c1d0*/  IMAD.WIDE.U32 R70, R68, 0x1000000, RZ ;  /* 0x0100000044467825 */ /* 0x000fc800078e00ff */
[----:B------:R-:W-:Y:S01]  /*c1e0*/  IMAD.WIDE.U32 R68, R69, 0x10000, RZ ;  /* 0x0001000045447825 */ /* 0x000fe200078e00ff */
[----:B------:R-:W-:Y:S02]  /*c1f0*/  LOP3.LUT R71, R71, R74, R73, 0xfe, !PT ;  /* 0x0000004a47477212 */ /* 0x000fe400078efe49 */
[----:B------:R-:W-:Y:S01]  /*c200*/  F2FP.PACK_AB R74, R146, R143 ;  /* 0x0000008f924a723e */ /* 0x000fe200000000ff */
[----:B------:R-:W-:Y:S01]  /*c210*/  @P0 FADD.FTZ R147, R148, R147 ;  /* 0x0000009394930221 */ /* 0x000fe20000010000 */
[----:B------:R-:W-:Y:S01]  /*c220*/  LOP3.LUT R79, R79, R71, R69, 0xfe, !PT ;  /* 0x000000474f4f7212 */ /* 0x000fe200078efe45 */
[----:B------:R-:W-:Y:S01]  /*c230*/  @P0 IMAD.WIDE.U32 R148, R122, R125, c[0x0][0x180] ;  /* 0x000060007a940625 */ /* 0x000fe200078e007d */
[----:B------:R-:W-:Y:S02]  /*c240*/  LOP3.LUT R70, R78, R70, R68, 0xfe, !PT ;  /* 0x000000464e467212 */ /* 0x000fe400078efe44 */
[----:B------:R-:W-:Y:S02]  /*c250*/  SEL R69, RZ, 0x1, P6 ;  /* 0x00000001ff457807 */ /* 0x000fe40003000000 */
[----:B------:R-:W-:-:S02]  /*c260*/  F2FP.PACK_AB R73, R141, R140 ;  /* 0x0000008c8d49723e */ /* 0x000fc400000000ff */
[----:B------:R-:W-:Y:S02]  /*c270*/  F2FP.PACK_AB R75, R147, R144 ;  /* 0x00000090934b723e */ /* 0x000fe400000000ff */
        /* <DEDUP_REMOVED lines=18> */
.L_x_6757:
[----:B0-----:R-:W-:Y:S02]  /*c3a0*/  IMAD.MOV.U32 R145, RZ, RZ, R114 ;  /* 0x000000ffff917224 */ /* 0x001fe400078e0072 */
.L_x_6758:
[----:B------:R-:W-:Y:S05]  /*c3b0*/  BSYNC B1 ;  /* 0x0000000000017941 */ /* 0x000fea0003800000 */
.L_x_6756:
        /* <DEDUP_REMOVED lines=16> */
.L_x_6762:
[----:B------:R-:W-:Y:S05]  /*c4c0*/  BSYNC B2 ;  /* 0x0000000000027941 */ /* 0x000fea0003800000 */
.L_x_6761:
        /* <DEDUP_REMOVED lines=44> */
.L_x_6760:
[----:B------:R-:W-:Y:S05]  /*c790*/  BSYNC B1 ;  /* 0x0000000000017941 */ /* 0x000fea0003800000 */
.L_x_6759:
[----:B------:R-:W0:Y:S01]  /*c7a0*/  I2F.U32 R72, R145 ;  /* 0x0000009100487306 */ /* 0x000e220000201000 */
[----:B-----5:R-:W-:Y:S01]  /*c7b0*/  HADD2.F32 R73, -RZ, R68.H0_H0 ;  /* 0x20000044ff497230 */ /* 0x020fe20000004100 */
[----:B------:R-:W-:Y:S04]  /*c7c0*/  BSSY B1, `(.L_x_6763) ;  /* 0x0000016000017945 */ /* 0x000fe80003800000 */
[----:B------:R-:W-:-:S04]  /*c7d0*/  FMUL.FTZ R73, R73, R120 ;  /* 0x0000007849497220 */ /* 0x000fc80000410000 */
[----:B------:R-:W-:Y:S02]  /*c7e0*/  FMUL.FTZ R73, R73, c[0x0][0x1e8] ;  /* 0x00007a0049497a20 */ /* 0x000fe40000410000 */
[----:B0-----:R-:W-:-:S05]  /*c7f0*/  FFMA.FTZ R72, R72, R119, 1.1641532182693481445e-10 ;  /* 0x2f00000048487423 */ /* 0x001fca0000010077 */
[----:B------:R-:W-:Y:S02]  /*c800*/  FSETP.GTU.FTZ.AND P1, PT, R72, c[0x0][0x1e4], PT ;  /* 0x0000790048007a0b */ /* 0x000fe40003f3c000 */
[----:B------:R-:W-:Y:S02]  /*c810*/  IADD3 R72, R155, 0x1, RZ ;  /* 0x000000019b487810 */ /* 0x000fe40007ffe0ff */
[----:B------:R-:W-:Y:S02]  /*c820*/  P2R R154, PR, RZ, 0x2 ;  /* 0x00000002ff9a7803 */ /* 0x000fe40000000000 */
[----:B------:R-:W-:Y:S01]  /*c830*/  FSEL R148, R73, RZ, !P1 ;  /* 0x000000ff49947208 */ /* 0x000fe20004800000 */
[----:B------:R-:W-:Y:S01]  /*c840*/  @P0 HADD2.F32 R73, -RZ, R64.H0_H0 ;  /* 0x20000040ff490230 */ /* 0x000fe20000004100 */
        /* <DEDUP_REMOVED lines=12> */
.L_x_6764:
[----:B------:R-:W-:Y:S02]  /*c910*/  IMAD.MOV.U32 R145, RZ, RZ, R114 ;  /* 0x000000ffff917224 */ /* 0x000fe400078e0072 */
.L_x_6765:
[----:B------:R-:W-:Y:S05]  /*c920*/  BSYNC B1 ;  /* 0x0000000000017941 */ /* 0x000fea0003800000 */
.L_x_6763:
        /* <DEDUP_REMOVED lines=16> */
.L_x_6769:
[----:B------:R-:W-:Y:S05]  /*ca30*/  BSYNC B2 ;  /* 0x0000000000027941 */ /* 0x000fea0003800000 */
.L_x_6768:
        /* <DEDUP_REMOVED lines=44> */
.L_x_6767:
[----:B------:R-:W-:Y:S05]  /*cd00*/  BSYNC B1 ;  /* 0x0000000000017941 */ /* 0x000fea0003800000 */
.L_x_6766:
[----:B------:R-:W0:Y:S01]  /*cd10*/  I2F.U32 R74, R145 ;  /* 0x00000091004a7306 */ /* 0x000e220000201000 */
[----:B------:R-:W-:Y:S01]  /*cd20*/  HADD2.F32 R73, -RZ, R68.H1_H1 ;  /* 0x30000044ff497230 */ /* 0x000fe20000004100 */
[----:B------:R-:W-:Y:S04]  /*cd30*/  BSSY B1, `(.L_x_6770) ;  /* 0x0000016000017945 */ /* 0x000fe80003800000 */
[----:B------:R-:W-:-:S04]  /*cd40*/  FMUL.FTZ R73, R73, R120 ;  /* 0x0000007849497220 */ /* 0x000fc80000410000 */
[----:B------:R-:W-:Y:S02]  /*cd50*/  FMUL.FTZ R73, R73, c[0x0][0x1e8] ;  /* 0x00007a0049497a20 */ /* 0x000fe40000410000 */
[----:B0-----:R-:W-:-:S05]  /*cd60*/  FFMA.FTZ R74, R74, R119, 1.1641532182693481445e-10 ;  /* 0x2f0000004a4a7423 */ /* 0x001fca0000010077 */
[----:B------:R-:W-:Y:S01]  /*cd70*/  FSETP.GTU.FTZ.AND P1, PT, R74, c[0x0][0x1e4], PT ;  /* 0x000079004a007a0b */ /* 0x000fe20003f3c000 */
[----:B------:R-:W-:-:S03]  /*cd80*/  @P0 HADD2.F32 R74, -RZ, R64.H1_H1 ;  /* 0x30000040ff4a0230 */ /* 0x000fc60000004100 */
[----:B------:R-:W-:Y:S02]  /*cd90*/  P2R R156, PR, RZ, 0x2 ;  /* 0x00000002ff9c7803 */ /* 0x000fe40000000000 */
[----:B------:R-:W-:Y:S02]  /*cda0*/  FSEL R68, R73, RZ, !P1 ;  /* 0x000000ff49447208 */ /* 0x000fe40004800000 */
[C---:B------:R-:W-:Y:S02]  /*cdb0*/  ISETP.NE.AND P1, PT, R72.reuse, 0x1, PT ;  /* 0x000000014800780c */ /* 0x040fe40003f25270 */
[----:B------:R-:W-:Y:S01]  /*cdc0*/  IADD3 R73, R72, 0x1, RZ ;  /* 0x0000000148497810 */ /* 0x000fe20007ffe0ff */
        /* <DEDUP_REMOVED lines=11> */
.L_x_6771:
[----:B------:R-:W-:Y:S02]  /*ce80*/  IMAD.MOV.U32 R68, RZ, RZ, R114 ;  /* 0x000000ffff447224 */ /* 0x000fe400078e0072 */
.L_x_6772:
[----:B------:R-:W-:Y:S05]  /*ce90*/  BSYNC B1 ;  /* 0x0000000000017941 */ /* 0x000fea0003800000 */
.L_x_6770:
        /* <DEDUP_REMOVED lines=16> */
.L_x_6776:
[----:B------:R-:W-:Y:S05]  /*cfa0*/  BSYNC B2 ;  /* 0x0000000000027941 */ /* 0x000fea0003800000 */
.L_x_6775:
        /* <DEDUP_REMOVED lines=44> */
.L_x_6774:
[----:B------:R-:W-:Y:S05]  /*d270*/  BSYNC B1 ;  /* 0x0000000000017941 */ /* 0x000fea0003800000 */
.L_x_6773:
        /* <DEDUP_REMOVED lines=22> */
.L_x_6778:
[----:B------:R-:W-:Y:S02]  /*d3e0*/  IMAD.MOV.U32 R68, RZ, RZ, R114 ;  /* 0x000000ffff447224 */ /* 0x000fe400078e0072 */
.L_x_6779:
[----:B------:R-:W-:Y:S05]  /*d3f0*/  BSYNC B1 ;  /* 0x0000000000017941 */ /* 0x000fea0003800000 */
.L_x_6777:
        /* <DEDUP_REMOVED lines=16> */
.L_x_6783:
[----:B------:R-:W-:Y:S05]  /*d500*/  BSYNC B2 ;  /* 0x0000000000027941 */ /* 0x000fea0003800000 */
.L_x_6782:
        /* <DEDUP_REMOVED lines=44> */
.L_x_6781:
[----:B------:R-:W-:Y:S05]  /*d7d0*/  BSYNC B1 ;  /* 0x0000000000017941 */ /* 0x000fea0003800000 */
.L_x_6780:
        /* <DEDUP_REMOVED lines=22> */
.L_x_6785:
[----:B------:R-:W-:Y:S02]  /*d940*/  IMAD.MOV.U32 R145, RZ, RZ, R114 ;  /* 0x000000ffff917224 */ /* 0x000fe400078e0072 */
.L_x_6786:
[----:B------:R-:W-:Y:S05]  /*d950*/  BSYNC B1 ;  /* 0x0000000000017941 */ /* 0x000fea0003800000 */
.L_x_6784:
        /* <DEDUP_REMOVED lines=16> */
.L_x_6790:
[----:B------:R-:W-:Y:S05]  /*da60*/  BSYNC B2 ;  /* 0x0000000000027941 */ /* 0x000fea0003800000 */
.L_x_6789:
        /* <DEDUP_REMOVED lines=44> */
.L_x_6788:
[----:B------:R-:W-:Y:S05]  /*dd30*/  BSYNC B1 ;  /* 0x0000000000017941 */ /* 0x000fea0003800000 */
.L_x_6787:
        /* <DEDUP_REMOVED lines=22> */
.L_x_6792:
[----:B------:R-:W-:Y:S02]  /*dea0*/  IMAD.MOV.U32 R145, RZ, RZ, R114 ;  /* 0x000000ffff917224 */ /* 0x000fe400078e0072 */
.L_x_6793:
[----:B------:R-:W-:Y:S05]  /*deb0*/  BSYNC B1 ;  /* 0x0000000000017941 */ /* 0x000fea0003800000 */
.L_x_6791:
        /* <DEDUP_REMOVED lines=16> */
.L_x_6797:
[----:B------:R-:W-:Y:S05]  /*dfc0*/  BSYNC B2 ;  /* 0x0000000000027941 */ /* 0x000fea0003800000 */
.L_x_6796:
        /* <DEDUP_REMOVED lines=44> */
.L_x_6795:
[----:B------:R-:W-:Y:S05]  /*e290*/  BSYNC B1 ;  /* 0x0000000000017941 */ /* 0x000fea0003800000 */
.L_x_6794:
        /* <DEDUP_REMOVED lines=22> */
.L_x_6799:
[----:B------:R-:W-:Y:S02]  /*e400*/  IMAD.MOV.U32 R70, RZ, RZ, R114 ;  /* 0x000000ffff467224 */ /* 0x000fe400078e0072 */
.L_x_6800:
[----:B------:R-:W-:Y:S05]  /*e410*/  BSYNC B1 ;  /* 0x0000000000017941 */ /* 0x000fea0003800000 */
.L_x_6798:
        /* <DEDUP_REMOVED lines=16> */
.L_x_6804:
[----:B------:R-:W-:Y:S05]  /*e520*/  BSYNC B2 ;  /* 0x0000000000027941 */ /* 0x000fea0003800000 */
.L_x_6803:
        /* <DEDUP_REMOVED lines=44> */
.L_x_6802:
[----:B------:R-:W-:Y:S05]  /*e7f0*/  BSYNC B1 ;  /* 0x0000000000017941 */ /* 0x000fea0003800000 */
.L_x_6801:
        /* <DEDUP_REMOVED lines=22> */
.L_x_6806:
[----:B------:R-:W-:Y:S02]  /*e960*/  IMAD.MOV.U32 R70, RZ, RZ, R114 ;  /* 0x000000ffff467224 */ /* 0x000fe400078e0072 */
.L_x_6807:
[----:B------:R-:W-:Y:S05]  /*e970*/  BSYNC B1 ;  /* 0x0000000000017941 */ /* 0x000fea0003800000 */
.L_x_6805:
        /* <DEDUP_REMOVED lines=18> */
.L_x_6811:
[----:B------:R-:W-:Y:S05]  /*eaa0*/  BSYNC B2 ;  /* 0x0000000000027941 */ /* 0x000fea0003800000 */
.L_x_6810:
        /* <DEDUP_REMOVED lines=44> */
.L_x_6809:
[----:B------:R-:W-:Y:S05]  /*ed70*/  BSYNC B1 ;  /* 0x0000000000017941 */ /* 0x000fea0003800000 */
.L_x_6808:
[----:B------:R0:W1:Y:S01]  /*ed80*/  I2F.U32 R68, R70 ;  /* 0x0000004600447306 */ /* 0x0000620000201000 */
[----:B------:R-:W-:Y:S01]  /*ed90*/  HADD2.F32 R71, -RZ, R71.H1_H1 ;  /* 0x30000047ff477230 */ /* 0x000fe20000004100 */
[----:B------:R-:W-:Y:S01]  /*eda0*/  SEL R72, RZ, 0x10000, P5 ;  /* 0x00010000ff487807 */ /* 0x000fe20002800000 */
[----:B------:R-:W-:Y:S01]  /*edb0*/  @P0 HADD2.F32 R69, -RZ, R67.H1_H1 ;  /* 0x30000043ff450230 */ /* 0x000fe20000004100 */
[----:B------:R-:W-:Y:S01]  /*edc0*/  IMAD.WIDE.U32 R74, R125, R122, c[0x0][0x188] ;  /* 0x000062007d4a7625 */ /* 0x000fe200078e007a */
[----:B------:R-:W-:Y:S02]  /*edd0*/  SEL R79, RZ, 0x100, P4 ;  /* 0x00000100ff4f7807 */ /* 0x000fe40002000000 */
[----:B------:R-:W-:Y:S01]  /*ede0*/  SEL R157, RZ, 0x1, P3 ;  /* 0x00000001ff9d7807 */ /* 0x000fe20001800000 */
[----:B------:R-:W-:Y:S01]  /*edf0*/  FMUL.FTZ R71, R71, R120 ;  /* 0x0000007847477220 */ /* 0x000fe20000410000 */
[----:B0-----:R-:W-:-:S02]  /*ee00*/  F2FP.PACK_AB R70, R155, R150 ;  /* 0x000000969b46723e */ /* 0x001fc400000000ff */
[----:B------:R-:W-:Y:S01]  /*ee10*/  ISETP.NE.AND P6, PT, R154, RZ, PT ;  /* 0x000000ff9a00720c */ /* 0x000fe20003fc5270 */
[----:B------:R-:W-:Y:S02]  /*ee20*/  FMUL.FTZ R71, R71, c[0x0][0x1e8] ;  /* 0x00007a0047477a20 */ /* 0x000fe40000410000 */
[----:B-1----:R-:W-:-:S05]  /*ee30*/  FFMA.FTZ R68, R68, R119, 1.1641532182693481445e-10 ;  /* 0x2f00000044447423 */ /* 0x002fca0000010077 */
[----:B------:R-:W-:Y:S01]  /*ee40*/  FSETP.GTU.FTZ.AND P5, PT, R68, c[0x0][0x1e4], PT ;  /* 0x0000790044007a0b */ /* 0x000fe20003fbc000 */
[----:B------:R-:W-:-:S03]  /*ee50*/  FADD.FTZ R68, RZ, R76 ;  /* 0x0000004cff447221 */ /* 0x000fc60000010000 */
[----:B------:R-:W-:Y:S02]  /*ee60*/  FSEL R78, R71, RZ, !P5 ;  /* 0x000000ff474e7208 */ /* 0x000fe40006800000 */
[----:B------:R-:W-:-:S03]  /*ee70*/  SEL R122, RZ, 0x1000000, P5 ;  /* 0x01000000ff7a7807 */ /* 0x000fc60002800000 */
[----:B------:R-:W-:Y:S01]  /*ee80*/  FMUL.FTZ R78, R109, R78 ;  /* 0x0000004e6d4e7220 */ /* 0x000fe20000410000 */
[----:B------:R-:W-:Y:S02]  /*ee90*/  LOP3.LUT R122, R79, R122, R72, 0xfe, !PT ;  /* 0x0000007a4f7a7212 */ /* 0x000fe400078efe48 */
[----:B------:R-:W-:Y:S01]  /*eea0*/  SEL R79, RZ, 0x1, P1 ;  /* 0x00000001ff4f7807 */ /* 0x000fe20000800000 */
[----:B------:R-:W-:Y:S01]  /*eeb0*/  @P0 FADD.FTZ R78, R69, R78 ;  /* 0x0000004e454e0221 */ /* 0x000fe20000010000 */
[----:B------:R-:W-:Y:S01]  /*eec0*/  ISETP.NE.AND P0, PT, R156, RZ, PT ;  /* 0x000000ff9c00720c */ /* 0x000fe20003f05270 */
[----:B------:R-:W-:Y:S01]  /*eed0*/  FADD.FTZ R69, R68, R77 ;  /* 0x0000004d44457221 */ /* 0x000fe20000010000 */
[----:B------:R-:W-:Y:S02]  /*eee0*/  ISETP.NE.AND P1, PT, R27, RZ, PT ;  /* 0x000000ff1b00720c */ /* 0x000fe40003f25270 */
[----:B------:R-:W-:Y:S01]  /*eef0*/  F2FP.PACK_AB R71, R78, R153 ;  /* 0x000000994e47723e */ /* 0x000fe200000000ff */
        /* <DEDUP_REMOVED lines=22> */
[----:B------:R-:W-:-:S04]  /*f060*/  FADD.FTZ R68, R68, R137 ;  /* 0x0000008944447221 */ /* 0x000fc80000010000 */
[----:B------:R-:W-:Y:S01]  /*f070*/  FADD.FTZ R73, R68, R139 ;  /* 0x0000008b44497221 */ /* 0x000fe20000010000 */
[----:B------:R-:W-:-:S03]  /*f080*/  F2FP.PACK_AB R68, R151, R148 ;  /* 0x000000949744723e */ /* 0x000fc600000000ff */
[----:B------:R-:W-:Y:S02]  /*f090*/  FADD.FTZ R73, R73, R142 ;  /* 0x0000008e49497221 */ /* 0x000fe40000010000 */
[----:B------:R0:W-:Y:S02]  /*f0a0*/  STG.E.128 [R74.64], R68 ;  /* 0x000000444a007986 */ /* 0x0001e4000c101d06 */
[----:B------:R-:W-:Y:S01]  /*f0b0*/  FADD.FTZ R120, R73, R140 ;  /* 0x0000008c49787221 */ /* 0x000fe20000010000 */
[----:B------:R-:W-:-:S03]  /*f0c0*/  SEL R73, RZ, 0x1, P2 ;  /* 0x00000001ff497807 */ /* 0x000fc60001000000 */
[----:B------:R-:W-:Y:S02]  /*f0d0*/  FADD.FTZ R120, R120, R141 ;  /* 0x0000008d78787221 */ /* 0x000fe40000010000 */
[----:B------:R-:W-:-:S04]  /*f0e0*/  IMAD.WIDE.U32 R72, R73, 0x1000000, RZ ;  /* 0x0100000049487825 */ /* 0x000fc800078e00ff */
[----:B------:R-:W-:Y:S01]  /*f0f0*/  FADD.FTZ R119, R120, R143 ;  /* 0x0000008f78777221 */ /* 0x000fe20000010000 */
[----:B------:R-:W-:-:S03]  /*f100*/  LOP3.LUT R157, R73, R122, R157, 0xfe, !PT ;  /* 0x0000007a499d7212 */ /* 0x000fc600078efe9d */
[----:B------:R-:W-:Y:S01]  /*f110*/  FADD.FTZ R119, R119, R146 ;  /* 0x0000009277777221 */ /* 0x000fe20000010000 */
[----:B0-----:R-:W-:Y:S01]  /*f120*/  SEL R68, RZ, 0x1, P0 ;  /* 0x00000001ff447807 */ /* 0x001fe20000000000 */
[----:B------:R-:W-:Y:S01]  /*f130*/  IMAD.WIDE.U32 R70, R79, 0x10000, RZ ;  /* 0x000100004f467825 */ /* 0x000fe200078e00ff */
[----:B------:R-:W-:-:S03]  /*f140*/  SEL R75, RZ, 0x1, P6 ;  /* 0x00000001ff4b7807 */ /* 0x000fc60003000000 */
[----:B------:R-:W-:Y:S02]  /*f150*/  FADD.FTZ R74, R119, R144 ;  /* 0x00000090774a7221 */ /* 0x000fe40000010000 */
[----:B------:R-:W-:-:S04]  /*f160*/  IMAD.WIDE.U32 R68, R68, 0x100, RZ ;  /* 0x0000010044447825 */ /* 0x000fc800078e00ff */
[----:B------:R-:W-:Y:S01]  /*f170*/  FADD.FTZ R73, R74, R147 ;  /* 0x000000934a497221 */ /* 0x000fe20000010000 */
[----:B------:R-:W-:Y:S01]  /*f180*/  LOP3.LUT R68, R68, R72, R70, 0xfe, !PT ;  /* 0x0000004844447212 */ /* 0x000fe200078efe46 */
[----:B------:R-:W-:Y:S01]  /*f190*/  IMAD.WIDE.U32 R118, R125, R118, c[0x0][0x190] ;  /* 0x000064007d767625 */ /* 0x000fe200078e0076 */
[----:B------:R-:W-:Y:S02]  /*f1a0*/  LOP3.LUT R69, R69, R157, R71, 0xfe, !PT ;  /* 0x0000009d45457212 */ /* 0x000fe400078efe47 */
[----:B------:R-:W-:Y:S01]  /*f1b0*/  LOP3.LUT R68, R68, R75, RZ, 0xfc, !PT ;  /* 0x0000004b44447212 */ /* 0x000fe200078efcff */
[----:B------:R-:W-:-:S04]  /*f1c0*/  FADD.FTZ R70, R73, R148 ;  /* 0x0000009449467221 */ /* 0x000fc80000010000 */
        /* <DEDUP_REMOVED lines=10> */
.L_x_6816:
        /* <DEDUP_REMOVED lines=100> */
.L_x_6817:
        /* <DEDUP_REMOVED lines=17> */
[C---:B------:R-:W-:Y:S01]  /*f9c0*/  FADD.FTZ R128, -R72.reuse, R128 ;  /* 0x0000008048807221 */ /* 0x040fe20000010100 */
[----:B0-----:R-:W-:Y:S01]  /*f9d0*/  HADD2.F32 R71, -RZ, R47.H1_H1 ;  /* 0x3000002fff477230 */ /* 0x001fe20000004100 */
[C---:B------:R-:W-:Y:S02]  /*f9e0*/  FADD.FTZ R130, -R72.reuse, R130 ;  /* 0x0000008248827221 */ /* 0x040fe40000010100 */
[----:B------:R-:W-:-:S02]  /*f9f0*/  FADD.FTZ R121, -R72, R121 ;  /* 0x0000007948797221 */ /* 0x000fc40000010100 */
[C---:B------:R-:W-:Y:S02]  /*fa00*/  FADD.FTZ R123, -R72.reuse, R123 ;  /* 0x0000007b487b7221 */ /* 0x040fe40000010100 */
[C---:B------:R-:W-:Y:S01]  /*fa10*/  FADD.FTZ R127, -R72.reuse, R127 ;  /* 0x0000007f487f7221 */ /* 0x040fe20000010100 */
[----:B-1----:R0:W-:Y:S01]  /*fa20*/  @!P1 STG.E [R68.64], R73 ;  /* 0x0000004944009986 */ /* 0x0021e2000c101906 */
        /* <DEDUP_REMOVED lines=25> */
[C---:B------:R-:W-:Y:S01]  /*fbc0*/  FADD.FTZ R120, -R72.reuse, R151 ;  /* 0x0000009748787221 */ /* 0x040fe20000010100 */
[----:B------:R-:W-:Y:S01]  /*fbd0*/  HADD2.F32 R151, -RZ, R51.H1_H1 ;  /* 0x30000033ff977230 */ /* 0x000fe20000004100 */
[C---:B------:R-:W-:Y:S02]  /*fbe0*/  FADD.FTZ R122, -R72.reuse, R149 ;  /* 0x00000095487a7221 */ /* 0x040fe40000010100 */
[----:B------:R-:W-:-:S02]  /*fbf0*/  FADD.FTZ R152, -R72, R152 ;  /* 0x0000009848987221 */ /* 0x000fc40000010100 */
[C---:B------:R-:W-:Y:S02]  /*fc00*/  FADD.FTZ R150, -R72.reuse, R150 ;  /* 0x0000009648967221 */ /* 0x040fe40000010100 */
[C---:B------:R-:W-:Y:S01]  /*fc10*/  FADD.FTZ R154, -R72.reuse, R155 ;  /* 0x0000009b489a7221 */ /* 0x040fe20000010100 */
[----:B------:R-:W-:Y:S01]  /*fc20*/  HADD2.F32 R155, -RZ, R48.H1_H1 ;  /* 0x30000030ff9b7230 */ /* 0x000fe20000004100 */
[C---:B------:R-:W-:Y:S01]  /*fc30*/  FADD.FTZ R156, -R72.reuse, R153 ;  /* 0x00000099489c7221 */ /* 0x040fe20000010100 */
[----:B------:R-:W-:Y:S01]  /*fc40*/  HADD2.F32 R153, -RZ, R45.H1_H1 ;  /* 0x3000002dff997230 */ /* 0x000fe20000004100 */
[----:B------:R-:W-:Y:S01]  /*fc50*/  FADD.FTZ R72, -R72, R78 ;  /* 0x0000004e48487221 */ /* 0x000fe20000010100 */
[----:B------:R-:W-:Y:S01]  /*fc60*/  HADD2.F32 R78, -RZ, R47.H0_H0 ;  /* 0x2000002fff4e7230 */ /* 0x000fe20000004100 */
[C---:B------:R-:W-:Y:S02]  /*fc70*/  FMUL.FTZ R158, R73.reuse, R81 ;  /* 0x00000051499e7220 */ /* 0x040fe40000410000 */
[----:B------:R-:W-:-:S02]  /*fc80*/  FMUL.FTZ R75, R73, R116 ;  /* 0x00000074494b7220 */ /* 0x000fc40000410000 */
[C---:B0-----:R-:W-:Y:S02]  /*fc90*/  FMUL.FTZ R69, R73.reuse, R124 ;  /* 0x0000007c49457220 */ /* 0x041fe40000410000 */
        /* <DEDUP_REMOVED lines=16> */
[----:B------:R-:W-:Y:S01]  /*fda0*/  HADD2.F32 R134, -RZ, R60.H0_H0 ;  /* 0x2000003cff867230 */ /* 0x000fe20000004100 */
        /* <DEDUP_REMOVED lines=9> */
[C---:B------:R-:W-:Y:S01]  /*fe40*/  FMUL.FTZ R133, R73.reuse, R74 ;  /* 0x0000004a49857220 */ /* 0x040fe20000410000 */
[----:B------:R-:W-:Y:S01]  /*fe50*/  HADD2.F32 R74, -RZ, R44.H0_H0 ;  /* 0x2000002cff4a7230 */ /* 0x000fe20000004100 */
[C---:B------:R-:W-:Y:S02]  /*fe60*/  FMUL.FTZ R146, R73.reuse, R146 ;  /* 0x0000009249927220 */ /* 0x040fe40000410000 */
[C---:B------:R-:W-:Y:S02]  /*fe70*/  FMUL.FTZ R141, R73.reuse, R144 ;  /* 0x00000090498d7220 */ /* 0x040fe40000410000 */
[----:B------:R-:W-:-:S02]  /*fe80*/  FMUL.FTZ R118, R73, R118 ;  /* 0x0000007649767220 */ /* 0x000fc40000410000 */
[C---:B------:R-:W-:Y:S02]  /*fe90*/  FMUL.FTZ R127, R73.reuse, R148 ;  /* 0x00000094497f7220 */ /* 0x040fe40000410000 */
[C---:B------:R-:W-:Y:S02]  /*fea0*/  FMUL.FTZ R120, R73.reuse, R120 ;  /* 0x0000007849787220 */ /* 0x040fe40000410000 */
[C---:B------:R-:W-:Y:S01]  /*feb0*/  FMUL.FTZ R143, R73.reuse, R122 ;  /* 0x0000007a498f7220 */ /* 0x040fe20000410000 */
[----:B------:R-:W-:Y:S01]  /*fec0*/  HADD2.F32 R122, -RZ, R57.H1_H1 ;  /* 0x30000039ff7a7230 */ /* 0x000fe20000004100 */
[C---:B------:R-:W-:Y:S02]  /*fed0*/  FMUL.FTZ R152, R73.reuse, R152 ;  /* 0x0000009849987220 */ /* 0x040fe40000410000 */
[C---:B------:R-:W-:Y:S02]  /*fee0*/  FMUL.FTZ R147, R73.reuse, R150 ;  /* 0x0000009649937220 */ /* 0x040fe40000410000 */
[----:B------:R-:W-:-:S02]  /*fef0*/  FMUL.FTZ R154, R73, R154 ;  /* 0x0000009a499a7220 */ /* 0x000fc40000410000 */
[C---:B------:R-:W-:Y:S02]  /*ff00*/  FMUL.FTZ R149, R73.reuse, R156 ;  /* 0x0000009c49957220 */ /* 0x040fe40000410000 */
[----:B------:R-:W-:Y:S01]  /*ff10*/  FMUL.FTZ R73, R73, R72 ;  /* 0x0000004849497220 */ /* 0x000fe20000410000 */
[----:B------:R-:W-:Y:S01]  /*ff20*/  HADD2.F32 R72, -RZ, R45.H0_H0 ;  /* 0x2000002dff487230 */ /* 0x000fe20000004100 */
[----:B------:R-:W-:Y:S01]  /*ff30*/  FFMA.FTZ R71, R117, R71, R18 ;  /* 0x0000004775477223 */ /* 0x000fe20000010012 */
[----:B------:R-:W-:Y:S01]  /*ff40*/  HADD2.F32 R117, -RZ, R46.H1_H1 ;  /* 0x3000002eff757230 */ /* 0x000fe20000004100 */
[----:B------:R-:W-:Y:S01]  /*ff50*/  FFMA.FTZ R151, R81, R151, R10 ;  /* 0x0000009751977223 */ /* 0x000fe2000001000a */
[----:B------:R-:W-:Y:S01]  /*ff60*/  HADD2.F32 R81, -RZ, R55.H0_H0 ;  /* 0x20000037ff517230 */ /* 0x000fe20000004100 */
[----:B------:R-:W-:Y:S02]  /*ff70*/  FFMA.FTZ R72, R80, R72, R23 ;  /* 0x0000004850487223 */ /* 0x000fe40000010017 */
[----:B------:R-:W-:Y:S01]  /*ff80*/  FFMA.FTZ R80, R76, R74, R25 ;  /* 0x0000004a4c507223 */ /* 0x000fe20000010019 */
[----:B------:R-:W-:Y:S01]  /*ff90*/  HADD2.F32 R76, -RZ, R50.H1_H1 ;  /* 0x30000032ff4c7230 */ /* 0x000fe20000004100 */
[----:B------:R-:W-:Y:S01]  /*ffa0*/  FFMA.FTZ R117, R75, R117, R20 ;  /* 0x000000754b757223 */ /* 0x000fe20000010014 */
[----:B------:R-:W-:Y:S01]  /*ffb0*/  HADD2.F32 R75, -RZ, R44.H1_H1 ;  /* 0x3000002cff4b7230 */ /* 0x000fe20000004100 */
        /* <DEDUP_REMOVED lines=11> */
[----:B------:R-:W-:Y:S01]  /*10070*/  HADD2.F32 R77, -RZ, R54.H1_H1 ;  /* 0x30000036ff4d7230 */ /* 0x000fe20000004100 */
[----:B------:R-:W-:Y:S01]  /*10080*/  FFMA.FTZ R132, R132, R69, R7 ;  /* 0x0000004584847223 */ /* 0x000fe20000010007 */
[--C-:B------:R-:W-:Y:S01]  /*10090*/  HADD2.F32 R69, -RZ, R52.reuse.H0_H0 ;  /* 0x20000034ff457230 */ /* 0x100fe20000004100 */
        /* <DEDUP_REMOVED lines=9> */
[----:B------:R-:W-:Y:S01]  /*10130*/  HADD2.F32 R81, -RZ, R59.H0_H0 ;  /* 0x2000003bff517230 */ /* 0x000fe20000004100 */
[----:B------:R-:W-:Y:S01]  /*10140*/  FFMA.FTZ R133, R133, R77, R86 ;  /* 0x0000004d85857223 */ /* 0x000fe20000010056 */
[----:B------:R-:W-:Y:S01]  /*10150*/  HADD2.F32 R83, -RZ, R51.H0_H0 ;  /* 0x20000033ff537230 */ /* 0x000fe20000004100 */
        /* <DEDUP_REMOVED lines=17> */
[----:B------:R-:W-:Y:S01]  /*10270*/  LEA R76, P0, R115, c[0x0][0x208], 0x4 ;  /* 0x00008200734c7a11 */ /* 0x000fe200078020ff */
[----:B------:R-:W-:Y:S01]  /*10280*/  FFMA.FTZ R139, R139, R69, R0 ;  /* 0x000000458b8b7223 */ /* 0x000fe20000010000 */
[--C-:B------:R-:W-:Y:S01]  /*10290*/  HADD2.F32 R69, -RZ, R61.reuse.H0_H0 ;  /* 0x2000003dff457230 */ /* 0x100fe20000004100 */
[----:B------:R-:W-:Y:S01]  /*102a0*/  FFMA.FTZ R68, R68, R74, R17 ;  /* 0x0000004a44447223 */ /* 0x000fe20000010011 */
[----:B------:R-:W-:Y:S01]  /*102b0*/  HADD2.F32 R74, -RZ, R54.H0_H0 ;  /* 0x20000036ff4a7230 */ /* 0x000fe20000004100 */
[----:B------:R-:W-:Y:S01]  /*102c0*/  FFMA.FTZ R146, R146, R81, R89 ;  /* 0x0000005192927223 */ /* 0x000fe20000010059 */
[----:B------:R-:W-:Y:S01]  /*102d0*/  F2FP.PACK_AB R81, R153, R72 ;  /* 0x000000489951723e */ /* 0x000fe200000000ff */
[----:B------:R-:W-:Y:S01]  /*102e0*/  FFMA.FTZ R122, R70, R122, R87 ;  /* 0x0000007a467a7223 */ /* 0x000fe20000010057 */
[----:B------:R-:W-:Y:S01]  /*102f0*/  HADD2.F32 R70, -RZ, R62.H0_H0 ;  /* 0x2000003eff467230 */ /* 0x000fe20000004100 */
[----:B------:R-:W-:Y:S01]  /*10300*/  FFMA.FTZ R118, R118, R83, R91 ;  /* 0x0000005376767223 */ /* 0x000fe2000001005b */
[----:B------:R-:W-:Y:S01]  /*10310*/  F2FP.PACK_AB R83, R71, R78 ;  /* 0x0000004e4753723e */ /* 0x000fe200000000ff */
[----:B------:R-:W-:Y:S01]  /*10320*/  FFMA.FTZ R149, R149, R77, R96 ;  /* 0x0000004d95957223 */ /* 0x000fe20000010060 */
[----:B------:R-:W-:Y:S01]  /*10330*/  F2FP.PACK_AB R82, R117, R82 ;  /* 0x000000527552723e */ /* 0x000fe200000000ff */
[----:B------:R-:W-:Y:S01]  /*10340*/  FFMA.FTZ R143, R143, R69, R92 ;  /* 0x000000458f8f7223 */ /* 0x000fe2000001005c */
[----:B------:R-:W-:Y:S01]  /*10350*/  LEA.HI.X R77, R115, c[0x0][0x20c], RZ, 0x4, P0 ;  /* 0x00008300734d7a11 */ /* 0x000fe200000f24ff */
[----:B------:R-:W-:Y:S01]  /*10360*/  HADD2.F32 R153, -RZ, R60.H1_H1 ;  /* 0x3000003cff997230 */ /* 0x000fe20000004100 */
[----:B------:R-:W-:Y:S01]  /*10370*/  F2FP.PACK_AB R80, R75, R80 ;  /* 0x000000504b50723e */ /* 0x000fe200000000ff */
[----:B------:R-:W-:Y:S01]  /*10380*/  FFMA.FTZ R74, R130, R74, R5 ;  /* 0x0000004a824a7223 */ /* 0x000fe20000010005 */
[----:B------:R-:W-:Y:S01]  /*10390*/  F2FP.PACK_AB R72, R121, R128 ;  /* 0x000000807948723e */ /* 0x000fe200000000ff */
[----:B------:R-:W-:Y:S01]  /*103a0*/  HFMA2.MMA R121, -RZ, RZ, 0, 9.5367431640625e-07 ;  /* 0x00000010ff797435 */ /* 0x000fe200000001ff */
[----:B------:R-:W-:Y:S01]  /*103b0*/  HADD2.F32 R69, -RZ, R61.H1_H1 ;  /* 0x3000003dff457230 */ /* 0x000fe20000004100 */
[----:B------:R-:W-:Y:S01]  /*103c0*/  FFMA.FTZ R147, R147, R70, R94 ;  /* 0x0000004693937223 */ /* 0x000fe2000001005e */
[----:B------:R-:W-:Y:S01]  /*103d0*/  HADD2.F32 R130, -RZ, R63.H1_H1 ;  /* 0x3000003fff827230 */ /* 0x000fe20000004100 */
[----:B------:R0:W-:Y:S01]  /*103e0*/  STG.E.128 [R76.64], R80 ;  /* 0x000000504c007986 */ /* 0x0001e2000c101d06 */
        /* <DEDUP_REMOVED lines=9> */
[----:B------:R-:W-:Y:S01]  /*10480*/  IMAD.WIDE.U32 R126, R126, R121, c[0x0][0x208] ;  /* 0x000082007e7e7625 */ /* 0x000fe200078e0079 */
[----:B------:R-:W-:-:S02]  /*10490*/  F2FP.PACK_AB R71, R151, R124 ;  /* 0x0000007c9747723e */ /* 0x000fc400000000ff */
[----:B------:R-:W-:Y:S01]  /*104a0*/  F2FP.PACK_AB R68, R155, R68 ;  /* 0x000000449b44723e */ /* 0x000fe200000000ff */
[----:B------:R-:W-:Y:S01]  /*104b0*/  IMAD R26, R119, c[0x0][0x160], R26 ;  /* 0x00005800771a7a24 */ /* 0x000fe200078e021a */
[----:B------:R-:W-:Y:S02]  /*104c0*/  F2FP.PACK_AB R74, R123, R74 ;  /* 0x0000004a7b4a723e */ /* 0x000fe400000000ff */
[----:B------:R-:W-:Y:S01]  /*104d0*/  F2FP.PACK_AB R75, R137, R136 ;  /* 0x00000088894b723e */ /* 0x000fe200000000ff */
[----:B------:R1:W-:Y:S01]  /*104e0*/  STG.E.128 [R126.64], R68 ;  /* 0x000000447e007986 */ /* 0x0003e2000c101d06 */
[----:B0-----:R-:W-:Y:S02]  /*104f0*/  F2FP.PACK_AB R77, R122, R131 ;  /* 0x000000837a4d723e */ /* 0x001fe400000000ff */
[----:B------:R-:W-:Y:S02]  /*10500*/  IADD3 R122, R115, 0x40, RZ ;  /* 0x00000040737a7810 */ /* 0x000fe40007ffe0ff */
[----:B------:R-:W-:-:S02]  /*10510*/  F2FP.PACK_AB R73, R135, R132 ;  /* 0x000000848749723e */ /* 0x000fc400000000ff */
[----:B------:R-:W-:Y:S01]  /*10520*/  F2FP.PACK_AB R79, R118, R141 ;  /* 0x0000008d764f723e */ /* 0x000fe200000000ff */
[----:B------:R-:W-:Y:S01]  /*10530*/  IMAD.WIDE.U32 R122, R122, R121, c[0x0][0x208] ;  /* 0x000082007a7a7625 */ /* 0x000fe200078e0079 */
[----:B------:R-:W-:Y:S02]  /*10540*/  F2FP.PACK_AB R78, R146, R133 ;  /* 0x00000085924e723e */ /* 0x000fe400000000ff */
[----:B------:R-:W-:Y:S01]  /*10550*/  F2FP.PACK_AB R76, R142, R139 ;  /* 0x0000008b8e4c723e */ /* 0x000fe200000000ff */
[----:B------:R-:W-:Y:S01]  /*10560*/  IMAD.WIDE.U32 R120, R120, R121, c[0x0][0x208] ;  /* 0x0000820078787625 */ /* 0x000fe200078e0079 */
[----:B------:R-:W-:Y:S01]  /*10570*/  F2FP.PACK_AB R83, R130, R149 ;  /* 0x000000958253723e */ /* 0x000fe200000000ff */
[----:B------:R1:W-:Y:S01]  /*10580*/  STG.E.128 [R122.64], R72 ;  /* 0x000000487a007986 */ /* 0x0003e2000c101d06 */
[----:B------:R-:W-:Y:S02]  /*10590*/  F2FP.PACK_AB R82, R154, R147 ;  /* 0x000000939a52723e */ /* 0x000fe400000000ff */
[----:B------:R-:W-:Y:S01]  /*105a0*/  F2FP.PACK_AB R81, R152, R143 ;  /* 0x0000008f9851723e */ /* 0x000fe200000000ff */
[----:B------:R1:W-:Y:S01]  /*105b0*/  STG.E.128 [R120.64], R76 ;  /* 0x0000004c78007986 */ /* 0x0003e2000c101d06 */
[----:B------:R-:W-:-:S02]  /*105c0*/  LEA.HI.X R117, R125, c[0x0][0x20c], RZ, 0x4, P0 ;  /* 0x000083007d757a11 */ /* 0x000fc400000f24ff */
[----:B------:R-:W-:Y:S02]  /*105d0*/  F2FP.PACK_AB R80, R153, R134 ;  /* 0x000000869950723e */ /* 0x000fe400000000ff */
[----:B------:R-:W-:-:S03]  /*105e0*/  ISETP.GE.AND P0, PT, R26, c[0x0][0x164], PT ;  /* 0x000059001a007a0c */ /* 0x000fc60003f06270 */
[----:B------:R1:W-:Y:S10]  /*105f0*/  STG.E.128 [R116.64], R80 ;  /* 0x0000005074007986 */ /* 0x0003f4000c101d06 */
[----:B-1----:R-:W-:Y:S01]  /*10600*/  @P0 CALL.REL.NOINC `(.L_x_6814) ;  /* 0x0000001000000944 */ /* 0x002fe20003c00000 */
[----:B------:R-:W-:Y:S05]  /*10610*/  BRA `(.L_x_6815) ;  /* 0xffff04c000007947 */ /* 0x000fea000383ffff */
.L_x_6814:
[----:B------:R-:W-:Y:S05]  /*10620*/  BSYNC B0 ;  /* 0x0000000000007941 */ /* 0x000fea0003800000 */
.L_x_6531:
[----:B------:R-:W-:Y:S05]  /*10630*/  EXIT ;  /* 0x000000000000794d */ /* 0x000fea0003800000 */
.L_x_6812:
[----:B0-----:R-:W-:Y:S01]  /*10640*/  IMAD.MOV.U32 R72, RZ, RZ, 0x1 ;  /* 0x00000001ff487424 */ /* 0x001fe200078e00ff */
[----:B------:R-:W-:Y:S01]  /*10650*/  MOV R70, 0x1f ;  /* 0x0000001f00467802 */ /* 0x000fe20000000f00 */
[----:B------:R-:W-:Y:S01]  /*10660*/  IMAD.MOV.U32 R71, RZ, RZ, -0x1 ;  /* 0xffffffffff477424 */ /* 0x000fe200078e00ff */
[----:B------:R-:W-:-:S02]  /*10670*/  MOV R68, 0x10690 ;  /* 0x0001069000447802 */ /* 0x000fc40000000f00 */
[----:B------:R-:W-:Y:S05]  /*10680*/  CALL.REL.NOINC `($__internal_29_$__cuda_sm70_shflsync_bfly_p) ;  /* 0x0000089000007944 */ /* 0x000fea0003c00000 */
[----:B-1----:R-:W-:Y:S01]  /*10690*/  MOV R68, R72 ;  /* 0x0000004800447202 */ /* 0x002fe20000000f00 */
[----:B0-----:R-:W-:Y:S05]  /*106a0*/  BRA `(.L_x_6816) ;  /* 0xffffebc000007947 */ /* 0x001fea000383ffff */
.L_x_6813:
[----:B------:R-:W-:Y:S01]  /*106b0*/  HFMA2.MMA R70, -RZ, RZ, 0, 1.847743988037109375e-06 ;  /* 0x0000001fff467435 */ /* 0x000fe200000001ff */
[----:B------:R-:W-:Y:S01]  /*106c0*/  IMAD.MOV.U32 R72, RZ, RZ, 0x2 ;  /* 0x00000002ff487424 */ /* 0x000fe200078e00ff */
[----:B------:R-:W-:Y:S01]  /*106d0*/  MOV R68, 0x10700 ;  /* 0x0001070000447802 */ /* 0x000fe20000000f00 */
[----:B------:R-:W-:-:S03]  /*106e0*/  IMAD.MOV.U32 R71, RZ, RZ, -0x1 ;  /* 0xffffffffff477424 */ /* 0x000fc600078e00ff */
[----:B------:R-:W-:Y:S05]  /*106f0*/  CALL.REL.NOINC `($__internal_29_$__cuda_sm70_shflsync_bfly_p) ;  /* 0x0000082000007944 */ /* 0x000fea0003c00000 */
[----:B01----:R-:W-:Y:S01]  /*10700*/  FADD.FTZ R73, R73, R72 ;  /* 0x0000004849497221 */ /* 0x003fe20000010000 */
[----:B------:R-:W-:Y:S01]  /*10710*/  MOV R72, 0x4 ;  /* 0x0000000400487802 */ /* 0x000fe20000000f00 */
[----:B------:R-:W-:Y:S01]  /*10720*/  IMAD.MOV.U32 R70, RZ, RZ, 0x1f ;  /* 0x0000001fff467424 */ /* 0x000fe200078e00ff */
[----:B------:R-:W-:-:S02]  /*10730*/  MOV R71, 0xffffffff ;  /* 0xffffffff00477802 */ /* 0x000fc40000000f00 */
[----:B------:R-:W-:Y:S02]  /*10740*/  MOV R68, 0x10760 ;  /* 0x0001076000447802 */ /* 0x000fe40000000f00 */
[----:B------:R-:W-:Y:S05]  /*10750*/  CALL.REL.NOINC `($__internal_29_$__cuda_sm70_shflsync_bfly_p) ;  /* 0x000007c000007944 */ /* 0x000fea0003c00000 */
[----:B0-----:R-:W-:Y:S01]  /*10760*/  HFMA2.MMA R70, -RZ, RZ, 0, 1.847743988037109375e-06 ;  /* 0x0000001fff467435 */ /* 0x001fe200000001ff */
[----:B-1----:R-:W-:Y:S01]  /*10770*/  FADD.FTZ R73, R73, R72 ;  /* 0x0000004849497221 */ /* 0x002fe20000010000 */
[----:B------:R-:W-:Y:S01]  /*10780*/  MOV R68, 0x107c0 ;  /* 0x000107c000447802 */ /* 0x000fe20000000f00 */
[----:B------:R-:W-:Y:S02]  /*10790*/  IMAD.MOV.U32 R72, RZ, RZ, 0x8 ;  /* 0x00000008ff487424 */ /* 0x000fe400078e00ff */
[----:B------:R-:W-:Y:S02]  /*107a0*/  IMAD.MOV.U32 R71, RZ, RZ, -0x1 ;  /* 0xffffffffff477424 */ /* 0x000fe400078e00ff */
[----:B------:R-:W-:Y:S05]  /*107b0*/  CALL.REL.NOINC `($__internal_29_$__cuda_sm70_shflsync_bfly_p) ;  /* 0x0000076000007944 */ /* 0x000fea0003c00000 */
[----:B01----:R-:W-:Y:S01]  /*107c0*/  FADD.FTZ R73, R73, R72 ;  /* 0x0000004849497221 */ /* 0x003fe20000010000 */
[----:B------:R-:W-:Y:S01]  /*107d0*/  MOV R72, 0x10 ;  /* 0x0000001000487802 */ /* 0x000fe20000000f00 */
[----:B------:R-:W-:Y:S01]  /*107e0*/  IMAD.MOV.U32 R70, RZ, RZ, 0x1f ;  /* 0x0000001fff467424 */ /* 0x000fe200078e00ff */
[----:B------:R-:W-:Y:S02]  /*107f0*/  MOV R71, 0xffffffff ;  /* 0xffffffff00477802 */ /* 0x000fe40000000f00 */
[----:B------:R-:W-:-:S02]  /*10800*/  MOV R68, 0x10820 ;  /* 0x0001082000447802 */ /* 0x000fc40000000f00 */
[----:B------:R-:W-:Y:S05]  /*10810*/  CALL.REL.NOINC `($__internal_29_$__cuda_sm70_shflsync_bfly_p) ;  /* 0x0000070000007944 */ /* 0x000fea0003c00000 */
        /* <DEDUP_REMOVED lines=105> */
[----:B0-----:R-:W-:Y:S01]  /*10eb0*/  HFMA2.MMA R70, -RZ, RZ, 0, 1.847743988037109375e-06 ;  /* 0x0000001fff467435 */ /* 0x001fe200000001ff */
[----:B-1----:R-:W-:Y:S01]  /*10ec0*/  FADD.FTZ R73, R73, R72 ;  /* 0x0000004849497221 */ /* 0x002fe20000010000 */
[----:B------:R-:W-:Y:S01]  /*10ed0*/  MOV R68, 0x10f10 ;  /* 0x00010f1000447802 */ /* 0x000fe20000000f00 */
[----:B------:R-:W-:-:S02]  /*10ee0*/  IMAD.MOV.U32 R72, RZ, RZ, 0x10 ;  /* 0x00000010ff487424 */ /* 0x000fc400078e00ff */
[----:B------:R-:W-:Y:S02]  /*10ef0*/  IMAD.MOV.U32 R71, RZ, RZ, -0x1 ;  /* 0xffffffffff477424 */ /* 0x000fe400078e00ff */
[----:B------:R-:W-:Y:S05]  /*10f00*/  CALL.REL.NOINC `($__internal_29_$__cuda_sm70_shflsync_bfly_p) ;  /* 0x0000001000007944 */ /* 0x000fea0003c00000 */
[----:B01----:R-:W-:Y:S05]  /*10f10*/  BRA `(.L_x_6817) ;  /* 0xffffe99000007947 */ /* 0x003fea000383ffff */
        .weak           $__internal_29_$__cuda_sm70_shflsync_bfly_p
        .type           $__internal_29_$__cuda_sm70_shflsync_bfly_p,@function
        .size           $__internal_29_$__cuda_sm70_shflsync_bfly_p,(.L_x_36117 - $__internal_29_$__cuda_sm70_shflsync_bfly_p)
$__internal_29_$__cuda_sm70_shflsync_bfly_p:
[----:B------:R-:W-:Y:S01]  /*10f20*/  MOV R69, 0x0 ;  /* 0x0000000000457802 */ /* 0x000fe20000000f00 */
[----:B------:R-:W-:Y:S04]  /*10f30*/  WARPSYNC R71 ;  /* 0x0000004700007348 */ /* 0x000fe80003800000 */
[----:B------:R0:W1:Y:S01]  /*10f40*/  SHFL.BFLY PT, R72, R73, R72, R70 ;  /* 0x0c00004849487389 */ /* 0x00006200000e0046 */
[----:B------:R-:W-:Y:S05]  /*10f50*/  RET.REL.NODEC R68 `(_ZN10layer_norm13ln_fwd_kernelINS_13Kernel_traitsI6__halfS2_S2_S2_fjLj1280ELj1ELj4ELj1ELj16ENS_18Kernel_traits_baseILj1280ES2_S2_S2_S2_fjLj128EEEEELb1ELb1ELb0ELb1EEEvNS_9FwdParamsE) ;  /* 0xfffef0a044007950 */ /* 0x000fea0003c3ffff */
.L_x_6818:
        /* <DEDUP_REMOVED lines=10> */
.L_x_36117:


//--------------------- .text._ZN10layer_norm13ln_fwd_kernelINS_13Kernel_traitsI6__halfS2_S2_S2_fjLj1280ELj1ELj4ELj1ELj16ENS_18Kernel_traits_baseILj1280ES2_S2_S2_S2_fjLj128EEEEELb1ELb1ELb1ELb0EEEvNS_9FwdParamsE --------------------------
	.section	.text._ZN10layer_norm13ln_fwd_kernelINS_13Kernel_traitsI6__halfS2_S2_S2_fjLj1280ELj1ELj4ELj1ELj16ENS_18Kernel_traits_baseILj1280ES2_S2_S2_S2_fjLj128EEEEELb1ELb1ELb1ELb0EEEvNS_9FwdParamsE,"ax",@progbits
	.sectioninfo	@"SHI_REGISTERS=231"
	.align	128
        .global         _ZN10layer_norm13ln_fwd_kernelINS_13Kernel_traitsI6__halfS2_S2_S2_fjLj1280ELj1ELj4ELj1ELj16ENS_18Kernel_traits_baseILj1280ES2_S2_S2_S2_fjLj128EEEEELb1ELb1ELb1ELb0EEEvNS_9FwdParamsE
        .type           _ZN10layer_norm13ln_fwd_kernelINS_13Kernel_traitsI6__halfS2_S2_S2_fjLj1280ELj1ELj4ELj1ELj16ENS_18Kernel_traits_baseILj1280ES2_S2_S2_S2_fjLj128EEEEELb1ELb1ELb1ELb0EEEvNS_9FwdParamsE,@function
        .size           _ZN10layer_norm13ln_fwd_kernelINS_13Kernel_traitsI6__halfS2_S2_S2_fjLj1280ELj1ELj4ELj1ELj16ENS_18Kernel_traits_baseILj1280ES2_S2_S2_S2_fjLj128EEEEELb1ELb1ELb1ELb0EEEvNS_9FwdParamsE,(.L_x_36118 - _ZN10layer_norm13ln_fwd_kernelINS_13Kernel_traitsI6__halfS2_S2_S2_fjLj1280ELj1ELj4ELj1ELj16ENS_18Kernel_traits_baseILj1280ES2_S2_S2_S2_fjLj128EEEEELb1ELb1ELb1ELb0EEEvNS_9FwdParamsE)
        .other          _ZN10layer_norm13ln_fwd_kernelINS_13Kernel_traitsI6__halfS2_S2_S2_fjLj1280ELj1ELj4ELj1ELj16ENS_18Kernel_traits_baseILj1280ES2_S2_S2_S2_fjLj128EEEEELb1ELb1ELb1ELb0EEEvNS_9FwdParamsE,@"STO_CUDA_ENTRY STV_DEFAULT"
_ZN10layer_norm13ln_fwd_kernelINS_13Kernel_traitsI6__halfS2_S2_S2_fjLj1280ELj1ELj4ELj1ELj16ENS_18Kernel_traits_baseILj1280ES2_S2_S2_S2_fjLj128EEEEELb1ELb1ELb1ELb0EEEvNS_9FwdParamsE:
.text._ZN10layer_norm13ln_fwd_kernelINS_13Kernel_traitsI6__halfS2_S2_S2_fjLj1280ELj1ELj4ELj1ELj16ENS_18Kernel_traits_baseILj1280ES2_S2_S2_S2_fjLj128EEEEELb1ELb1ELb1ELb0EEEvNS_9FwdParamsE:
[----:B------:R-:W-:Y:S02]  /*0000*/  IMAD.MOV.U32 R1, RZ, RZ, c[0x0][0x28] ;  /* 0x00000a00ff017624 */ /* 0x000fe400078e00ff */
[----:B------:R-:W-:Y:S01]  /*0010*/  ULDC.U8 UR4, c[0x0][0x244] ;  /* 0x0000910000047ab9 */ /* 0x000fe20000000000 */
[----:B------:R-:W-:Y:S01]  /*0020*/  MOV R167, c[0x0][0x23c] ;  /* 0x00008f0000a77a02 */ /* 0x000fe20000000f00 */
[----:B------:R-:W-:Y:S01]  /*0030*/  IMAD.MOV.U32 R166, RZ, RZ, c[0x0][0x238] ;  /* 0x00008e00ffa67624 */ /* 0x000fe200078e00ff */
[----:B------:R-:W-:Y:S01]  /*0040*/  ISETP.NE.AND P0, PT, RZ, UR4, PT ;  /* 0x00000004ff007c0c */ /* 0x000fe2000bf05270 */
[----:B------:R-:W-:-:S12]  /*0050*/  ULDC.64 UR4, c[0x0][0x118] ;  /* 0x0000460000047ab9 */ /* 0x000fd80000000a00 */
[----:B------:R-:W-:Y:S02]  /*0060*/  @P0 IMAD.MOV.U32 R2, RZ, RZ, R166 ;  /* 0x000000ffff020224 */ /* 0x000fe400078e00a6 */
[----:B------:R-:W-:-:S06]  /*0070*/  @P0 IMAD.MOV.U32 R3, RZ, RZ, R167 ;  /* 0x000000ffff030224 */ /* 0x000fcc00078e00a7 */
[----:B------:R-:W2:Y:S01]  /*0080*/  @P0 LDG.E.64 R2, [R2.64] ;  /* 0x0000000402020981 */ /* 0x000ea2000c1e1b00 */
[----:B------:R-:W-:Y:S01]  /*0090*/  MOV R110, c[0x0][0x230] ;  /* 0x00008c00006e7a02 */ /* 0x000fe20000000f00 */
[----:B------:R-:W-:-:S06]  /*00a0*/  IMAD.MOV.U32 R111, RZ, RZ, c[0x0][0x234] ;  /* 0x00008d00ff6f7624 */ /* 0x000fcc00078e00ff */
[----:B------:R-:W3:Y:S01]  /*00b0*/  @P0 LDG.E.64 R110, [R110.64] ;  /* 0x000000046e6e0981 */ /* 0x000ee2000c1e1b00 */
[----:B------:R-:W-:Y:S01]  /*00c0*/  MOV R0, c[0x0][0x168] ;  /* 0x00005a0000007a02 */ /* 0x000fe20000000f00 */
[----:B------:R-:W-:Y:S02]  /*00d0*/  BSSY B0, `(.L_x_6819) ;  /* 0x000003f000007945 */ /* 0x000fe40003800000 */
[----:B------:R-:W0:Y:S01]  /*00e0*/  S2R R37, SR_TID.X ;  /* 0x0000000000257919 */ /* 0x000e220000002100 */
[----:B------:R-:W-:-:S03]  /*00f0*/  SHF.R.S32.HI R0, RZ, 0x1f, R0 ;  /* 0x0000001fff007819 */ /* 0x000fc60000011400 */
[----:B------:R-:W1:Y:S01]  /*0100*/  S2R R10, SR_CTAID.X ;  /* 0x00000000000a7919 */ /* 0x000e620000002500 */
[----:B------:R-:W-:Y:S02]  /*0110*/  LEA.HI R0, R0, c[0x0][0x168], RZ, 0x3 ;  /* 0x00005a0000007a11 */ /* 0x000fe400078f18ff */
        /* <DEDUP_REMOVED lines=58> */
.L_x_6820:
[----:B0-----:R-:W-:Y:S05]  /*04c0*/  BSYNC B0 ;  /* 0x0000000000007941 */ /* 0x001fea0003800000 */
.L_x_6819:
        /* <DEDUP_REMOVED lines=16> */
.L_x_6822:
[----:B0-----:R-:W-:Y:S05]  /*05d0*/  BSYNC B0 ;  /* 0x0000000000007941 */ /* 0x001fea0003800000 */
.L_x_6821:
        /* <DEDUP_REMOVED lines=16> */
.L_x_6824:
[----:B0-----:R-:W-:Y:S05]  /*06e0*/  BSYNC B0 ;  /* 0x0000000000007941 */ /* 0x001fea0003800000 */
.L_x_6823:
        /* <DEDUP_REMOVED lines=16> */
.L_x_6826:
[----:B0-----:R-:W-:Y:S05]  /*07f0*/  BSYNC B0 ;  /* 0x0000000000007941 */ /* 0x001fea0003800000 */
.L_x_6825:
[----:B------:R-:W-:Y:S01]  /*0800*/  BSSY B0, `(.L_x_6827) ;  /* 0x000000f000007945 */ /* 0x000fe20003800000 */
[----:B------:R-:W-:Y:S05]  /*0810*/  @!P0 BRA `(.L_x_6828) ;  /* 0x000000d000008947 */ /* 0x000fea0003800000 */
[----:B------:R-:W-:Y:S02]  /*0820*/  ISETP.NE.U32.AND P2, PT, RZ, c[0x0][0x218], PT ;  /* 0x00008600ff007a0c */ /* 0x000fe40003f45070 */
[----:B------:R-:W-:Y:S02]  /*0830*/  MOV R57, 0x10 ;  /* 0x0000001000397802 */ /* 0x000fe40000000f00 */
        /* <DEDUP_REMOVED lines=11> */
.L_x_6828:
[----:B0-----:R-:W-:Y:S05]  /*08f0*/  BSYNC B0 ;  /* 0x0000000000007941 */ /* 0x001fea0003800000 */
.L_x_6827:
        /* <DEDUP_REMOVED lines=14> */
[C---:B------:R-:W-:Y:S01]  /*09e0*/  IADD3 R126, R111.reuse, 0x646e171e, RZ ;  /* 0x646e171e6f7e7810 */ /* 0x040fe20007ffe0ff */
[--C-:B------:R-:W-:Y:S01]  /*09f0*/  HADD2.F32 R77, -RZ, R79.reuse.H0_H0 ;  /* 0x2000004fff4d7230 */ /* 0x100fe20000004100 */
[----:B------:R-:W-:Y:S01]  /*0a00*/  IMAD.WIDE.U32 R146, R146, -0x2daee0ad, RZ ;  /* 0xd2511f5392927825 */ /* 0x000fe200078e00ff */
[----:B------:R-:W-:Y:S01]  /*0a10*/  HADD2.F32 R128, -RZ, R79.H1_H1 ;  /* 0x3000004fff807230 */ /* 0x000fe20000004100 */
[C---:B------:R-:W-:Y:S01]  /*0a20*/  IADD3 R79, R110.reuse, -0x4ab325aa, RZ ;  /* 0xb54cda566e4f7810 */ /* 0x040fe20007ffe0ff */
[--C-:B------:R-:W-:Y:S01]  /*0a30*/  HADD2.F32 R122, -RZ, R78.reuse.H0_H0 ;  /* 0x2000004eff7a7230 */ /* 0x100fe20000004100 */
[C---:B------:R-:W-:Y:S01]  /*0a40*/  IADD3 R141, R110.reuse, -0xe443238, RZ ;  /* 0xf1bbcdc86e8d7810 */ /* 0x040fe20007ffe0ff */
[----:B------:R-:W-:Y:S01]  /*0a50*/  HADD2.F32 R125, -RZ, R78.H1_H1 ;  /* 0x3000004eff7d7230 */ /* 0x000fe20000004100 */
[----:B------:R-:W-:Y:S01]  /*0a60*/  IADD3 R151, R111, -0x695add53, RZ ;  /* 0x96a522ad6f977810 */ /* 0x000fe20007ffe0ff */
[--C-:B------:R-:W-:Y:S01]  /*0a70*/  HADD2.F32 R130, -RZ, R66.reuse.H0_H0 ;  /* 0x20000042ff827230 */ /* 0x100fe20000004100 */
[C---:B------:R-:W-:Y:S01]  /*0a80*/  IADD3 R152, R110.reuse, -0x700cb87f, RZ ;  /* 0x8ff347816e987810 */ /* 0x040fe20007ffe0ff */
[----:B------:R-:W-:Y:S01]  /*0a90*/  HADD2.F32 R133, -RZ, R66.H1_H1 ;  /* 0x30000042ff857230 */ /* 0x000fe20000004100 */
[----:B------:R-:W-:Y:S01]  /*0aa0*/  LOP3.LUT R66, R143, R134, R79, 0x96, !PT ;  /* 0x000000868f427212 */ /* 0x000fe200078e964f */
[--C-:B------:R-:W-:Y:S01]  /*0ab0*/  HADD2.F32 R78, -RZ, R64.reuse.H0_H0 ;  /* 0x20000040ff4e7230 */ /* 0x100fe20000004100 */
[----:B------:R-:W-:Y:S01]  /*0ac0*/  IADD3 R134, R110, 0x5384540f, RZ ;  /* 0x5384540f6e867810 */ /* 0x000fe20007ffe0ff */
[----:B------:R-:W-:Y:S01]  /*0ad0*/  HADD2.F32 R129, -RZ, R64.H1_H1 ;  /* 0x30000040ff817230 */ /* 0x000fe20000004100 */
[----:B------:R-:W-:Y:S01]  /*0ae0*/  LOP3.LUT R64, R147, R136, R126, 0x96, !PT ;  /* 0x0000008893407212 */ /* 0x000fe200078e967e */
[--C-:B------:R-:W-:Y:S01]  /*0af0*/  HADD2.F32 R132, -RZ, R67.reuse.H0_H0 ;  /* 0x20000043ff847230 */ /* 0x100fe20000004100 */
[----:B------:R-:W-:Y:S01]  /*0b00*/  IADD3 R136, R111, 0x1fd5c5a3, RZ ;  /* 0x1fd5c5a36f887810 */ /* 0x000fe20007ffe0ff */
[----:B------:R-:W-:Y:S01]  /*0b10*/  HADD2.F32 R137, -RZ, R67.H1_H1 ;  /* 0x30000043ff897230 */ /* 0x000fe20000004100 */
[----:B------:R-:W-:Y:S01]  /*0b20*/  IMAD.WIDE.U32 R66, R66, -0x2daee0ad, RZ ;  /* 0xd2511f5342427825 */ /* 0x000fe200078e00ff */
[--C-:B------:R-:W-:Y:S01]  /*0b30*/  HADD2.F32 R127, -RZ, R65.reuse.H0_H0 ;  /* 0x20000041ff7f7230 */ /* 0x100fe20000004100 */
[----:B------:R-:W-:Y:S01]  /*0b40*/  LOP3.LUT R163, R166, 0x3, RZ, 0xc0, !PT ;  /* 0x00000003a6a37812 */ /* 0x000fe200078ec0ff */
[----:B------:R-:W-:Y:S01]  /*0b50*/  HADD2.F32 R131, -RZ, R65.H1_H1 ;  /* 0x30000041ff837230 */ /* 0x000fe20000004100 */
[----:B------:R-:W-:Y:S01]  /*0b60*/  IMAD.WIDE.U32 R64, R64, -0x326172a9, RZ ;  /* 0xcd9e8d5740407825 */ /* 0x000fe200078e00ff */
[----:B------:R-:W-:Y:S01]  /*0b70*/  LOP3.LUT R67, R67, R146, R136, 0x96, !PT ;  /* 0x0000009243437212 */ /* 0x000fe200078e9688 */
[--C-:B------:R-:W-:Y:S01]  /*0b80*/  HADD2.F32 R139, -RZ, R71.reuse.H0_H0 ;  /* 0x20000047ff8b7230 */ /* 0x100fe20000004100 */
[----:B------:R-:W-:Y:S01]  /*0b90*/  ULDC.U8 UR6, c[0x0][0x1f0] ;  /* 0x00007c0000067ab9 */ /* 0x000fe20000000000 */
[----:B------:R-:W-:Y:S01]  /*0ba0*/  HADD2.F32 R144, -RZ, R71.H1_H1 ;  /* 0x30000047ff907230 */ /* 0x000fe20000004100 */
[----:B------:R-:W-:Y:S01]  /*0bb0*/  LOP3.LUT R159, R65, R142, R134, 0x96, !PT ;  /* 0x0000008e419f7212 */ /* 0x000fe200078e9686 */
[--C-:B------:R-:W-:Y:S01]  /*0bc0*/  HADD2.F32 R71, -RZ, R56.reuse.H0_H0 ;  /* 0x20000038ff477230 */ /* 0x100fe20000004100 */
[----:B------:R-:W-:Y:S01]  /*0bd0*/  IADD3 R142, R111, -0x24c28bd8, RZ ;  /* 0xdb3d74286f8e7810 */ /* 0x000fe20007ffe0ff */
[----:B------:R-:W-:Y:S01]  /*0be0*/  HADD2.F32 R145, -RZ, R56.H1_H1 ;  /* 0x30000038ff917230 */ /* 0x000fe20000004100 */
[----:B------:R-:W-:Y:S01]  /*0bf0*/  IMAD.HI.U32 R56, R67, -0x326172a9, RZ ;  /* 0xcd9e8d5743387827 */ /* 0x000fe200078e00ff */
[----:B------:R-:W-:-:S02]  /*0c00*/  HADD2.F32 R143, -RZ, R57.H0_H0 ;  /* 0x20000039ff8f7230 */ /* 0x000fc40000004100 */
[----:B------:R-:W-:Y:S01]  /*0c10*/  HADD2.F32 R147, -RZ, R57.H1_H1 ;  /* 0x30000039ff937230 */ /* 0x000fe20000004100 */
[----:B------:R-:W-:Y:S01]  /*0c20*/  IMAD.HI.U32 R57, R159, -0x2daee0ad, RZ ;  /* 0xd2511f539f397827 */ /* 0x000fe200078e00ff */
[----:B------:R-:W-:Y:S01]  /*0c30*/  LOP3.LUT R56, R56, R64, R141, 0x96, !PT ;  /* 0x0000004038387212 */ /* 0x000fe200078e968d */
[--C-:B------:R-:W-:Y:S02]  /*0c40*/  HADD2.F32 R104, -RZ, R92.reuse.H0_H0 ;  /* 0x2000005cff687230 */ /* 0x100fe40000004100 */
[----:B------:R-:W-:Y:S01]  /*0c50*/  HADD2.F32 R103, -RZ, R92.H1_H1 ;  /* 0x3000005cff677230 */ /* 0x000fe20000004100 */
[----:B------:R-:W-:Y:S01]  /*0c60*/  LOP3.LUT R57, R57, R66, R142, 0x96, !PT ;  /* 0x0000004239397212 */ /* 0x000fe200078e968e */
[--C-:B------:R-:W-:Y:S01]  /*0c70*/  HADD2.F32 R105, -RZ, R93.reuse.H0_H0 ;  /* 0x2000005dff697230 */ /* 0x100fe20000004100 */
[----:B------:R-:W-:Y:S01]  /*0c80*/  IMAD R159, R159, -0x2daee0ad, RZ ;  /* 0xd2511f539f9f7824 */ /* 0x000fe200078e02ff */
[----:B------:R-:W-:Y:S01]  /*0c90*/  HADD2.F32 R106, -RZ, R93.H1_H1 ;  /* 0x3000005dff6a7230 */ /* 0x000fe20000004100 */
[----:B------:R-:W-:Y:S01]  /*0ca0*/  IMAD.WIDE.U32 R164, R56, -0x2daee0ad, RZ ;  /* 0xd2511f5338a47825 */ /* 0x000fe200078e00ff */
[----:B------:R-:W-:-:S02]  /*0cb0*/  HADD2.F32 R115, -RZ, R85.H0_H0 ;  /* 0x20000055ff737230 */ /* 0x000fc40000004100 */
[----:B------:R-:W-:Y:S01]  /*0cc0*/  HADD2.F32 R116, -RZ, R85.H1_H1 ;  /* 0x30000055ff747230 */ /* 0x000fe20000004100 */
[----:B------:R-:W-:Y:S01]  /*0cd0*/  IMAD R56, R67, -0x326172a9, RZ ;  /* 0xcd9e8d5743387824 */ /* 0x000fe200078e02ff */
[--C-:B------:R-:W-:Y:S01]  /*0ce0*/  HADD2.F32 R92, -RZ, R94.reuse.H0_H0 ;  /* 0x2000005eff5c7230 */ /* 0x100fe20000004100 */
[----:B------:R-:W-:Y:S01]  /*0cf0*/  IMAD.HI.U32 R161, R57, -0x326172a9, RZ ;  /* 0xcd9e8d5739a17827 */ /* 0x000fe200078e00ff */
[----:B------:R-:W-:Y:S01]  /*0d00*/  HADD2.F32 R93, -RZ, R94.H1_H1 ;  /* 0x3000005eff5d7230 */ /* 0x000fe20000004100 */
[----:B------:R-:W-:Y:S01]  /*0d10*/  LOP3.LUT R159, R165, R159, R151, 0x96, !PT ;  /* 0x0000009fa59f7212 */ /* 0x000fe200078e9697 */
[--C-:B------:R-:W-:Y:S01]  /*0d20*/  HADD2.F32 R107, -RZ, R95.reuse.H0_H0 ;  /* 0x2000005fff6b7230 */ /* 0x100fe20000004100 */
[----:B------:R-:W-:Y:S01]  /*0d30*/  IMAD.MOV.U32 R165, RZ, RZ, RZ ;  /* 0x000000ffffa57224 */ /* 0x000fe200078e00ff */
[----:B------:R-:W-:Y:S01]  /*0d40*/  HADD2.F32 R108, -RZ, R95.H1_H1 ;  /* 0x3000005fff6c7230 */ /* 0x000fe20000004100 */
[----:B------:R-:W-:Y:S01]  /*0d50*/  LOP3.LUT R161, R161, R56, R152, 0x96, !PT ;  /* 0x00000038a1a17212 */ /* 0x000fe200078e9698 */
[--C-:B------:R-:W-:Y:S01]  /*0d60*/  HADD2.F32 R114, -RZ, R86.reuse.H0_H0 ;  /* 0x20000056ff727230 */ /* 0x100fe20000004100 */
[----:B------:R-:W-:Y:S01]  /*0d70*/  IMAD R166, R57, -0x326172a9, RZ ;  /* 0xcd9e8d5739a67824 */ /* 0x000fe200078e02ff */
        /* <DEDUP_REMOVED lines=89> */
.L_x_7260:
        /* <DEDUP_REMOVED lines=17> */
[----:B------:R-:W-:Y:S01]  /*1420*/  HFMA2.MMA R219, -RZ, RZ, 0, 0 ;  /* 0x00000000ffdb7435 */ /* 0x000fe200000001ff */
[----:B------:R-:W-:-:S05]  /*1430*/  LEA.HI.SX32 R220, R217, R67, 0x1d ;  /* 0x00000043d9dc7211 */ /* 0x000fca00078feaff */
        /* <DEDUP_REMOVED lines=19> */
.L_x_6832:
        /* <DEDUP_REMOVED lines=12> */
.L_x_6835:
[----:B------:R-:W-:Y:S02]  /*1630*/  MOV R168, R166 ;  /* 0x000000a600a87202 */ /* 0x000fe40000000f00 */
.L_x_6836:
[----:B------:R-:W-:Y:S05]  /*1640*/  BSYNC B2 ;  /* 0x0000000000027941 */ /* 0x000fea0003800000 */
.L_x_6834:
        /* <DEDUP_REMOVED lines=16> */
.L_x_6840:
[----:B------:R-:W-:Y:S05]  /*1750*/  BSYNC B3 ;  /* 0x0000000000037941 */ /* 0x000fea0003800000 */
.L_x_6839:
        /* <DEDUP_REMOVED lines=43> */
.L_x_6838:
[----:B------:R-:W-:Y:S05]  /*1a10*/  BSYNC B2 ;  /* 0x0000000000027941 */ /* 0x000fea0003800000 */
.L_x_6837:
        /* <DEDUP_REMOVED lines=10> */
[----:B------:R-:W-:Y:S01]  /*1ac0*/  FMUL.FTZ R167, R33, R66 ;  /* 0x0000004221a77220 */ /* 0x000fe20000410000 */
[----:B------:R-:W-:-:S03]  /*1ad0*/  PRMT R168, R65, 0x7610, R168 ;  /* 0x0000761041a87816 */ /* 0x000fc600000000a8 */
[----:B------:R-:W-:Y:S02]  /*1ae0*/  @P3 FADD.FTZ R167, R170, R167 ;  /* 0x000000a7aaa73221 */ /* 0x000fe40000010000 */
.L_x_6833:
[----:B------:R-:W-:Y:S05]  /*1af0*/  BSYNC B1 ;  /* 0x0000000000017941 */ /* 0x000fea0003800000 */
.L_x_6831:
        /* <DEDUP_REMOVED lines=8> */
.L_x_6842:
        /* <DEDUP_REMOVED lines=12> */
.L_x_6845:
[----:B------:R-:W-:Y:S02]  /*1c40*/  IMAD.MOV.U32 R163, RZ, RZ, R166 ;  /* 0x000000ffffa37224 */ /* 0x000fe400078e00a6 */
.L_x_6846:
[----:B------:R-:W-:Y:S05]  /*1c50*/  BSYNC B2 ;  /* 0x0000000000027941 */ /* 0x000fea0003800000 */
.L_x_6844:
        /* <DEDUP_REMOVED lines=16> */
.L_x_6850:
[----:B------:R-:W-:Y:S05]  /*1d60*/  BSYNC B3 ;  /* 0x0000000000037941 */ /* 0x000fea0003800000 */
.L_x_6849:
        /* <DEDUP_REMOVED lines=42> */
[----:B------:R-:W-:Y:S01]  /*2010*/  IMAD.MOV.U32 R65, RZ, RZ, RZ ;  /* 0x000000ffff417224 */ /* 0x000fe200078e00ff */
[----:B------:R-:W-:Y:S02]  /*2020*/  MOV R164, R64 ;  /* 0x0000004000a47202 */ /* 0x000fe40000000f00 */
.L_x_6848:
[----:B------:R-:W-:Y:S05]  /*2030*/  BSYNC B2 ;  /* 0x0000000000027941 */ /* 0x000fea0003800000 */
.L_x_6847:
[----:B------:R-:W0:Y:S01]  /*2040*/  I2F.U32 R64, R163 ;  /* 0x000000a300407306 */ /* 0x000e220000201000 */
[----:B-----5:R-:W-:Y:S01]  /*2050*/  HADD2.F32 R66, -RZ, R56.H1_H1 ;  /* 0x30000038ff427230 */ /* 0x020fe20000004100 */
[----:B------:R-:W-:Y:S01]  /*2060*/  IMAD.MOV.U32 R67, RZ, RZ, 0x2f800000 ;  /* 0x2f800000ff437424 */ /* 0x000fe200078e00ff */
[----:B------:R-:W-:-:S03]  /*2070*/  @P3 HADD2.F32 R171, -RZ, R60.H1_H1 ;  /* 0x3000003cffab3230 */ /* 0x000fc60000004100 */
[----:B------:R-:W-:-:S04]  /*2080*/  FMUL.FTZ R66, R66, c[0x0][0x1ec] ;  /* 0x00007b0042427a20 */ /* 0x000fc80000410000 */
[----:B------:R-:W-:Y:S02]  /*2090*/  FMUL.FTZ R66, R66, c[0x0][0x1e8] ;  /* 0x00007a0042427a20 */ /* 0x000fe40000410000 */
[----:B0-----:R-:W-:-:S05]  /*20a0*/  FFMA.FTZ R64, R64, R67, 1.1641532182693481445e-10 ;  /* 0x2f00000040407423 */ /* 0x001fca0000010043 */
[----:B------:R-:W-:-:S04]  /*20b0*/  FSETP.GTU.FTZ.AND P5, PT, R64, c[0x0][0x1e4], PT ;  /* 0x0000790040007a0b */ /* 0x000fc80003fbc000 */
[----:B------:R-:W-:Y:S02]  /*20c0*/  FSEL R67, R66, RZ, !P5 ;  /* 0x000000ff42437208 */ /* 0x000fe40006800000 */
[----:B------:R-:W-:-:S03]  /*20d0*/  SEL R169, RZ, 0x1, P5 ;  /* 0x00000001ffa97807 */ /* 0x000fc60002800000 */
[----:B------:R-:W-:-:S04]  /*20e0*/  FMUL.FTZ R170, R32, R67 ;  /* 0x0000004320aa7220 */ /* 0x000fc80000410000 */
[----:B------:R-:W-:Y:S02]  /*20f0*/  @P3 FADD.FTZ R170, R171, R170 ;  /* 0x000000aaabaa3221 */ /* 0x000fe40000010000 */
.L_x_6843:
[----:B------:R-:W-:Y:S05]  /*2100*/  BSYNC B1 ;  /* 0x0000000000017941 */ /* 0x000fea0003800000 */
.L_x_6841:
        /* <DEDUP_REMOVED lines=8> */
.L_x_6852:
        /* <DEDUP_REMOVED lines=12> */
.L_x_6855:
[----:B------:R-:W-:Y:S02]  /*2250*/  MOV R163, R166 ;  /* 0x000000a600a37202 */ /* 0x000fe40000000f00 */
.L_x_6856:
[----:B------:R-:W-:Y:S05]  /*2260*/  BSYNC B2 ;  /* 0x0000000000027941 */ /* 0x000fea0003800000 */
.L_x_6854:
        /* <DEDUP_REMOVED lines=16> */
.L_x_6860:
[----:B------:R-:W-:Y:S05]  /*2370*/  BSYNC B3 ;  /* 0x0000000000037941 */ /* 0x000fea0003800000 */
.L_x_6859:
        /* <DEDUP_REMOVED lines=42> */
[----:B------:R-:W-:Y:S01]  /*2620*/  IMAD.MOV.U32 R166, RZ, RZ, R174 ;  /* 0x000000ffffa67224 */ /* 0x000fe200078e00ae */
[----:B------:R-:W-:-:S04]  /*2630*/  LOP3.LUT R159, R65, R66, R151, 0x96, !PT ;  /* 0x00000042419f7212 */ /* 0x000fc800078e9697 */
.L_x_6858:
[----:B------:R-:W-:Y:S05]  /*2640*/  BSYNC B2 ;  /* 0x0000000000027941 */ /* 0x000fea0003800000 */
.L_x_6857:
[----:B------:R-:W0:Y:S01]  /*2650*/  I2F.U32 R65, R163 ;  /* 0x000000a300417306 */ /* 0x000e220000201000 */
[----:B-----5:R-:W-:Y:S01]  /*2660*/  HADD2.F32 R66, -RZ, R57.H0_H0 ;  /* 0x20000039ff427230 */ /* 0x020fe20000004100 */
[----:B------:R-:W-:Y:S01]  /*2670*/  IMAD.MOV.U32 R172, RZ, RZ, 0x2f800000 ;  /* 0x2f800000ffac7424 */ /* 0x000fe200078e00ff */
[----:B------:R-:W-:-:S03]  /*2680*/  @P3 HADD2.F32 R174, -RZ, R61.H0_H0 ;  /* 0x2000003dffae3230 */ /* 0x000fc60000004100 */
        /* <DEDUP_REMOVED lines=8> */
.L_x_6853:
[----:B------:R-:W-:Y:S05]  /*2710*/  BSYNC B1 ;  /* 0x0000000000017941 */ /* 0x000fea0003800000 */
.L_x_6851:
        /* <DEDUP_REMOVED lines=8> */
.L_x_6862:
        /* <DEDUP_REMOVED lines=12> */
.L_x_6865:
[----:B------:R-:W-:Y:S02]  /*2860*/  IMAD.MOV.U32 R163, RZ, RZ, R166 ;  /* 0x000000ffffa37224 */ /* 0x000fe400078e00a6 */
.L_x_6866:
[----:B------:R-:W-:Y:S05]  /*2870*/  BSYNC B2 ;  /* 0x0000000000027941 */ /* 0x000fea0003800000 */
.L_x_6864:
        /* <DEDUP_REMOVED lines=16> */
.L_x_6870:
[----:B------:R-:W-:Y:S05]  /*2980*/  BSYNC B3 ;  /* 0x0000000000037941 */ /* 0x000fea0003800000 */
.L_x_6869:
        /* <DEDUP_REMOVED lines=40> */
[----:B------:R-:W-:Y:S01]  /*2c10*/  MOV R166, R174 ;  /* 0x000000ae00a67202 */ /* 0x000fe20000000f00 */
[----:B------:R-:W-:Y:S01]  /*2c20*/  IMAD.MOV.U32 R164, RZ, RZ, R64 ;  /* 0x000000ffffa47224 */ /* 0x000fe200078e0040 */
[----:B------:R-:W-:Y:S01]  /*2c30*/  LOP3.LUT R159, R65, R66, R151, 0x96, !PT ;  /* 0x00000042419f7212 */ /* 0x000fe200078e9697 */
[----:B------:R-:W-:Y:S02]  /*2c40*/  IMAD.MOV.U32 R65, RZ, RZ, RZ ;  /* 0x000000ffff417224 */ /* 0x000fe400078e00ff */
.L_x_6868:
[----:B------:R-:W-:Y:S05]  /*2c50*/  BSYNC B2 ;  /* 0x0000000000027941 */ /* 0x000fea0003800000 */
.L_x_6867:
[----:B------:R-:W0:Y:S01]  /*2c60*/  I2F.U32 R64, R163 ;  /* 0x000000a300407306 */ /* 0x000e220000201000 */
[----:B------:R-:W-:Y:S01]  /*2c70*/  HFMA2.MMA R67, -RZ, RZ, 0.1171875, 0 ;  /* 0x2f800000ff437435 */ /* 0x000fe200000001ff */
[----:B-----5:R-:W-:Y:S02]  /*2c80*/  HADD2.F32 R66, -RZ, R57.H1_H1 ;  /* 0x30000039ff427230 */ /* 0x020fe40000004100 */
        /* <DEDUP_REMOVED lines=9> */
.L_x_6863:
[----:B------:R-:W-:Y:S05]  /*2d20*/  BSYNC B1 ;  /* 0x0000000000017941 */ /* 0x000fea0003800000 */
.L_x_6861:
        /* <DEDUP_REMOVED lines=8> */
.L_x_6872:
        /* <DEDUP_REMOVED lines=12> */
.L_x_6875:
[----:B------:R-:W-:Y:S02]  /*2e70*/  IMAD.MOV.U32 R163, RZ, RZ, R166 ;  /* 0x000000ffffa37224 */ /* 0x000fe400078e00a6 */
.L_x_6876:
[----:B------:R-:W-:Y:S05]  /*2e80*/  BSYNC B2 ;  /* 0x0000000000027941 */ /* 0x000fea0003800000 */
.L_x_6874:
        /* <DEDUP_REMOVED lines=16> */
.L_x_6880:
[----:B------:R-:W-:Y:S05]  /*2f90*/  BSYNC B3 ;  /* 0x0000000000037941 */ /* 0x000fea0003800000 */
.L_x_6879:
        /* <DEDUP_REMOVED lines=41> */
[----:B------:R-:W-:Y:S01]  /*3230*/  MOV R164, R64 ;  /* 0x0000004000a47202 */ /* 0x000fe20000000f00 */
[----:B------:R-:W-:Y:S01]  /*3240*/  IMAD.MOV.U32 R64, RZ, RZ, RZ ;  /* 0x000000ffff407224 */ /* 0x000fe200078e00ff */
[----:B------:R-:W-:Y:S02]  /*3250*/  LOP3.LUT R159, R65, R66, R151, 0x96, !PT ;  /* 0x00000042419f7212 */ /* 0x000fe400078e9697 */
.L_x_6878:
[----:B------:R-:W-:Y:S05]  /*3260*/  BSYNC B2 ;  /* 0x0000000000027941 */ /* 0x000fea0003800000 */
.L_x_6877:
        /* <DEDUP_REMOVED lines=12> */
.L_x_6873:
[----:B------:R-:W-:Y:S05]  /*3330*/  BSYNC B1 ;  /* 0x0000000000017941 */ /* 0x000fea0003800000 */
.L_x_6871:
        /* <DEDUP_REMOVED lines=8> */
.L_x_6882:
        /* <DEDUP_REMOVED lines=12> */
.L_x_6885:
[----:B------:R-:W-:Y:S02]  /*3480*/  MOV R163, R166 ;  /* 0x000000a600a37202 */ /* 0x000fe40000000f00 */
.L_x_6886:
[----:B------:R-:W-:Y:S05]  /*3490*/  BSYNC B2 ;  /* 0x0000000000027941 */ /* 0x000fea0003800000 */
.L_x_6884:
        /* <DEDUP_REMOVED lines=16> */
.L_x_6890:
[----:B------:R-:W-:Y:S05]  /*35a0*/  BSYNC B3 ;  /* 0x0000000000037941 */ /* 0x000fea0003800000 */
.L_x_6889:
        /* <DEDUP_REMOVED lines=42> */
[----:B------:R-:W-:Y:S01]  /*3850*/  HFMA2.MMA R65, -RZ, RZ, 0, 0 ;  /* 0x00000000ff417435 */ /* 0x000fe200000001ff */
[----:B------:R-:W-:-:S05]  /*3860*/  IMAD.MOV.U32 R164, RZ, RZ, R64 ;  /* 0x000000ffffa47224 */ /* 0x000fca00078e0040 */
.L_x_6888:
[----:B------:R-:W-:Y:S05]  /*3870*/  BSYNC B2 ;  /* 0x0000000000027941 */ /* 0x000fea0003800000 */
.L_x_6887:
        /* <DEDUP_REMOVED lines=12> */
.L_x_6883:
[----:B------:R-:W-:Y:S05]  /*3940*/  BSYNC B1 ;  /* 0x0000000000017941 */ /* 0x000fea0003800000 */
.L_x_6881:
        /* <DEDUP_REMOVED lines=8> */
.L_x_6892:
        /* <DEDUP_REMOVED lines=12> */
.L_x_6895:
[----:B------:R-:W-:Y:S02]  /*3a90*/  IMAD.MOV.U32 R163, RZ, RZ, R166 ;  /* 0x000000ffffa37224 */ /* 0x000fe400078e00a6 */
.L_x_6896:
[----:B------:R-:W-:Y:S05]  /*3aa0*/  BSYNC B2 ;  /* 0x0000000000027941 */ /* 0x000fea0003800000 */
.L_x_6894:
        /* <DEDUP_REMOVED lines=16> */
.L_x_6900:
[----:B------:R-:W-:Y:S05]  /*3bb0*/  BSYNC B3 ;  /* 0x0000000000037941 */ /* 0x000fea0003800000 */
.L_x_6899:
        /* <DEDUP_REMOVED lines=44> */
.L_x_6898:
[----:B------:R-:W-:Y:S05]  /*3e80*/  BSYNC B2 ;  /* 0x0000000000027941 */ /* 0x000fea0003800000 */
.L_x_6897:
[----:B------:R-:W0:Y:S01]  /*3e90*/  I2F.U32 R65, R163 ;  /* 0x000000a300417306 */ /* 0x000e220000201000 */
[----:B------:R-:W-:Y:S01]  /*3ea0*/  HFMA2.MMA R180, -RZ, RZ, 0.1171875, 0 ;  /* 0x2f800000ffb47435 */ /* 0x000fe200000001ff */
[----:B-----5:R-:W-:Y:S02]  /*3eb0*/  HADD2.F32 R66, -RZ, R59.H0_H0 ;  /* 0x2000003bff427230 */ /* 0x020fe40000004100 */
        /* <DEDUP_REMOVED lines=9> */
.L_x_6893:
[----:B------:R-:W-:Y:S05]  /*3f50*/  BSYNC B1 ;  /* 0x0000000000017941 */ /* 0x000fea0003800000 */
.L_x_6891:
        /* <DEDUP_REMOVED lines=8> */
.L_x_6902:
        /* <DEDUP_REMOVED lines=12> */
.L_x_6905:
[----:B------:R-:W-:Y:S02]  /*40a0*/  IMAD.MOV.U32 R181, RZ, RZ, R166 ;  /* 0x000000ffffb57224 */ /* 0x000fe400078e00a6 */
.L_x_6906:
[----:B------:R-:W-:Y:S05]  /*40b0*/  BSYNC B2 ;  /* 0x0000000000027941 */ /* 0x000fea0003800000 */
.L_x_6904:
        /* <DEDUP_REMOVED lines=16> */
.L_x_6910:
[----:B------:R-:W-:Y:S05]  /*41c0*/  BSYNC B3 ;  /* 0x0000000000037941 */ /* 0x000fea0003800000 */
.L_x_6909:
        /* <DEDUP_REMOVED lines=43> */
[----:B------:R-:W-:Y:S02]  /*4480*/  MOV R164, R64 ;  /* 0x0000004000a47202 */ /* 0x000fe40000000f00 */
.L_x_6908:
[----:B------:R-:W-:Y:S05]  /*4490*/  BSYNC B2 ;  /* 0x0000000000027941 */ /* 0x000fea0003800000 */
.L_x_6907:
        /* <DEDUP_REMOVED lines=10> */
[----:B------:R-:W-:Y:S01]  /*4540*/  FMUL.FTZ R182, R26, R65 ;  /* 0x000000411ab67220 */ /* 0x000fe20000410000 */
[----:B------:R-:W-:-:S03]  /*4550*/  PRMT R181, R64, 0x7610, R181 ;  /* 0x0000761040b57816 */ /* 0x000fc600000000b5 */
[----:B------:R-:W-:Y:S02]  /*4560*/  @P3 FADD.FTZ R182, R67, R182 ;  /* 0x000000b643b63221 */ /* 0x000fe40000010000 */
.L_x_6903:
[----:B------:R-:W-:Y:S05]  /*4570*/  BSYNC B1 ;  /* 0x0000000000017941 */ /* 0x000fea0003800000 */
.L_x_6901:
[----:B------:R-:W-:Y:S01]  /*4580*/  HFMA2.MMA R217, -RZ, RZ, 0, 9.5367431640625e-07 ;  /* 0x00000010ffd97435 */ /* 0x000fe200000001ff */
[----:B------:R-:W-:Y:S01]  /*4590*/  F2FP.PACK_AB R67, R182, R179 ;  /* 0x000000b3b643723e */ /* 0x000fe200000000ff */
[----:B------:R-:W-:Y:S01]  /*45a0*/  BSSY B1, `(.L_x_6911) ;  /* 0x000001b000017945 */ /* 0x000fe20003800000 */
[----:B------:R-:W-:Y:S02]  /*45b0*/  F2FP.PACK_AB R66, R178, R175 ;  /* 0x000000afb242723e */ /* 0x000fe400000000ff */
[----:B------:R-:W-:Y:S02]  /*45c0*/  F2FP.PACK_AB R65, R174, R171 ;  /* 0x000000abae41723e */ /* 0x000fe400000000ff */
[----:B------:R-:W-:-:S03]  /*45d0*/  F2FP.PACK_AB R64, R170, R167 ;  /* 0x000000a7aa40723e */ /* 0x000fc600000000ff */
[----:B------:R-:W-:-:S05]  /*45e0*/  IMAD.WIDE.U32 R216, R220, R217, c[0x0][0x188] ;  /* 0x00006200dcd87625 */ /* 0x000fca00078e00d9 */
[----:B------:R0:W-:Y:S01]  /*45f0*/  STG.E.128 [R216.64], R64 ;  /* 0x00000040d8007986 */ /* 0x0001e2000c101d04 */
        /* <DEDUP_REMOVED lines=21> */
.L_x_6912:
[----:B------:R-:W-:Y:S05]  /*4750*/  BSYNC B1 ;  /* 0x0000000000017941 */ /* 0x000fea0003800000 */
.L_x_6911:
[----:B------:R-:W-:Y:S02]  /*4760*/  IADD3 R220, R220, 0x20, RZ ;  /* 0x00000020dcdc7810 */ /* 0x000fe40007ffe0ff */
[----:B------:R-:W-:Y:S02]  /*4770*/  IADD3 R219, R219, 0x20, RZ ;  /* 0x00000020dbdb7810 */ /* 0x000fe40007ffe0ff */
.L_x_6830:
[----:B-1----:R-:W-:Y:S05]  /*4780*/  BSYNC B0 ;  /* 0x0000000000007941 */ /* 0x002fea0003800000 */
.L_x_6829:
[----:B------:R-:W-:Y:S01]  /*4790*/  ISETP.NE.AND P3, PT, R49, RZ, PT ;  /* 0x000000ff3100720c */ /* 0x000fe20003f65270 */
[----:B------:R-:W-:-:S12]  /*47a0*/  BSSY B0, `(.L_x_6913) ;  /* 0x0000335000007945 */ /* 0x000fd80003800000 */
        /* <DEDUP_REMOVED lines=16> */
[----:B-----5:R-:W-:Y:S01]  /*48b0*/  HADD2.F32 R183, -RZ, R60.H0_H0 ;  /* 0x2000003cffb77230 */ /* 0x020fe20000004100 */
[----:B------:R-:W-:Y:S05]  /*48c0*/  BRA `(.L_x_6917) ;  /* 0x0000059000007947 */ /* 0x000fea0003800000 */
.L_x_6916:
        /* <DEDUP_REMOVED lines=12> */
.L_x_6919:
[----:B------:R-:W-:Y:S02]  /*4990*/  IMAD.MOV.U32 R168, RZ, RZ, R166 ;  /* 0x000000ffffa87224 */ /* 0x000fe400078e00a6 */
.L_x_6920:
[----:B------:R-:W-:Y:S05]  /*49a0*/  BSYNC B2 ;  /* 0x0000000000027941 */ /* 0x000fea0003800000 */
.L_x_6918:
        /* <DEDUP_REMOVED lines=16> */
.L_x_6924:
[----:B------:R-:W-:Y:S05]  /*4ab0*/  BSYNC B3 ;  /* 0x0000000000037941 */ /* 0x000fea0003800000 */
.L_x_6923:
        /* <DEDUP_REMOVED lines=44> */
.L_x_6922:
[----:B------:R-:W-:Y:S05]  /*4d80*/  BSYNC B2 ;  /* 0x0000000000027941 */ /* 0x000fea0003800000 */
.L_x_6921:
[----:B------:R-:W0:Y:S01]  /*4d90*/  I2F.U32 R65, R168 ;  /* 0x000000a800417306 */ /* 0x000e220000201000 */
[----:B------:R-:W-:Y:S01]  /*4da0*/  HFMA2.MMA R66, -RZ, RZ, 0.1171875, 0 ;  /* 0x2f800000ff427435 */ /* 0x000fe200000001ff */
[----:B-----5:R-:W-:Y:S02]  /*4db0*/  HADD2.F32 R67, -RZ, R56.H0_H0 ;  /* 0x20000038ff437230 */ /* 0x020fe40000004100 */
[----:B------:R-:W-:-:S03]  /*4dc0*/  @P3 HADD2.F32 R184, -RZ, R60.H0_H0 ;  /* 0x2000003cffb83230 */ /* 0x000fc60000004100 */
[----:B------:R-:W-:-:S04]  /*4dd0*/  FMUL.FTZ R67, R67, c[0x0][0x1ec] ;  /* 0x00007b0043437a20 */ /* 0x000fc80000410000 */
[----:B0-----:R-:W-:Y:S02]  /*4de0*/  FFMA.FTZ R65, R65, R66, 1.1641532182693481445e-10 ;  /* 0x2f00000041417423 */ /* 0x001fe40000010042 */
[----:B------:R-:W-:-:S03]  /*4df0*/  FMUL.FTZ R66, R67, c[0x0][0x1e8] ;  /* 0x00007a0043427a20 */ /* 0x000fc60000410000 */
[----:B------:R-:W-:-:S04]  /*4e00*/  FSETP.GTU.FTZ.AND P5, PT, R65, c[0x0][0x1e4], PT ;  /* 0x0000790041007a0b */ /* 0x000fc80003fbc000 */
[----:B------:R-:W-:Y:S02]  /*4e10*/  FSEL R66, R66, RZ, !P5 ;  /* 0x000000ff42427208 */ /* 0x000fe40006800000 */
[----:B------:R-:W-:-:S03]  /*4e20*/  SEL R65, RZ, 0x1, P5 ;  /* 0x00000001ff417807 */ /* 0x000fc60002800000 */
[----:B------:R-:W-:Y:S01]  /*4e30*/  FMUL.FTZ R183, R25, R66 ;  /* 0x0000004219b77220 */ /* 0x000fe20000410000 */
[----:B------:R-:W-:-:S03]  /*4e40*/  PRMT R168, R65, 0x7610, R168 ;  /* 0x0000761041a87816 */ /* 0x000fc600000000a8 */
[----:B------:R-:W-:Y:S02]  /*4e50*/  @P3 FADD.FTZ R183, R184, R183 ;  /* 0x000000b7b8b73221 */ /* 0x000fe40000010000 */
.L_x_6917:
[----:B------:R-:W-:Y:S05]  /*4e60*/  BSYNC B1 ;  /* 0x0000000000017941 */ /* 0x000fea0003800000 */
.L_x_6915:
        /* <DEDUP_REMOVED lines=8> */
.L_x_6926:
        /* <DEDUP_REMOVED lines=12> */
.L_x_6929:
[----:B------:R-:W-:Y:S02]  /*4fb0*/  IMAD.MOV.U32 R163, RZ, RZ, R166 ;  /* 0x000000ffffa37224 */ /* 0x000fe400078e00a6 */
.L_x_6930:
[----:B------:R-:W-:Y:S05]  /*4fc0*/  BSYNC B2 ;  /* 0x0000000000027941 */ /* 0x000fea0003800000 */
.L_x_6928:
        /* <DEDUP_REMOVED lines=16> */
.L_x_6934:
[----:B------:R-:W-:Y:S05]  /*50d0*/  BSYNC B3 ;  /* 0x0000000000037941 */ /* 0x000fea0003800000 */
.L_x_6933:
        /* <DEDUP_REMOVED lines=44> */
.L_x_6932:
[----:B------:R-:W-:Y:S05]  /*53a0*/  BSYNC B2 ;  /* 0x0000000000027941 */ /* 0x000fea0003800000 */
.L_x_6931:
        /* <DEDUP_REMOVED lines=12> */
.L_x_6927:
[----:B------:R-:W-:Y:S05]  /*5470*/  BSYNC B1 ;  /* 0x0000000000017941 */ /* 0x000fea0003800000 */
.L_x_6925:
        /* <DEDUP_REMOVED lines=8> */
.L_x_6936:
        /* <DEDUP_REMOVED lines=12> */
.L_x_6939:
[----:B------:R-:W-:Y:S02]  /*55c0*/  MOV R163, R166 ;  /* 0x000000a600a37202 */ /* 0x000fe40000000f00 */
.L_x_6940:
[----:B------:R-:W-:Y:S05]  /*55d0*/  BSYNC B2 ;  /* 0x0000000000027941 */ /* 0x000fea0003800000 */
.L_x_6938:
        /* <DEDUP_REMOVED lines=16> */
.L_x_6944:
[----:B------:R-:W-:Y:S05]  /*56e0*/  BSYNC B3 ;  /* 0x0000000000037941 */ /* 0x000fea0003800000 */
.L_x_6943:
        /* <DEDUP_REMOVED lines=44> */
.L_x_6942:
[----:B------:R-:W-:Y:S05]  /*59b0*/  BSYNC B2 ;  /* 0x0000000000027941 */ /* 0x000fea0003800000 */
.L_x_6941:
[----:B------:R-:W0:Y:S01]  /*59c0*/  I2F.U32 R65, R163 ;  /* 0x000000a300417306 */ /* 0x000e220000201000 */
[----:B-----5:R-:W-:Y:S01]  /*59d0*/  HADD2.F32 R67, -RZ, R57.H0_H0 ;  /* 0x20000039ff437230 */ /* 0x020fe20000004100 */
[----:B------:R-:W-:Y:S01]  /*59e0*/  IMAD.MOV.U32 R66, RZ, RZ, 0x2f800000 ;  /* 0x2f800000ff427424 */ /* 0x000fe200078e00ff */
[----:B------:R-:W-:-:S03]  /*59f0*/  @P3 HADD2.F32 R186, -RZ, R61.H0_H0 ;  /* 0x2000003dffba3230 */ /* 0x000fc60000004100 */
[----:B------:R-:W-:Y:S02]  /*5a00*/  FMUL.FTZ R67, R67, c[0x0][0x1ec] ;  /* 0x00007b0043437a20 */ /* 0x000fe40000410000 */
[----:B0-----:R-:W-:Y:S02]  /*5a10*/  FFMA.FTZ R65, R65, R66, 1.1641532182693481445e-10 ;  /* 0x2f00000041417423 */ /* 0x001fe40000010042 */
[----:B------:R-:W-:-:S03]  /*5a20*/  FMUL.FTZ R66, R67, c[0x0][0x1e8] ;  /* 0x00007a0043427a20 */ /* 0x000fc60000410000 */
[----:B------:R-:W-:-:S04]  /*5a30*/  FSETP.GTU.FTZ.AND P5, PT, R65, c[0x0][0x1e4], PT ;  /* 0x0000790041007a0b */ /* 0x000fc80003fbc000 */
[----:B------:R-:W-:Y:S02]  /*5a40*/  FSEL R66, R66, RZ, !P5 ;  /* 0x000000ff42427208 */ /* 0x000fe40006800000 */
[----:B------:R-:W-:-:S03]  /*5a50*/  SEL R172, RZ, 0x1, P5 ;  /* 0x00000001ffac7807 */ /* 0x000fc60002800000 */
[----:B------:R-:W-:-:S04]  /*5a60*/  FMUL.FTZ R185, R23, R66 ;  /* 0x0000004217b97220 */ /* 0x000fc80000410000 */
[----:B------:R-:W-:Y:S02]  /*5a70*/  @P3 FADD.FTZ R185, R186, R185 ;  /* 0x000000b9bab93221 */ /* 0x000fe40000010000 */
.L_x_6937:
[----:B------:R-:W-:Y:S05]  /*5a80*/  BSYNC B1 ;  /* 0x0000000000017941 */ /* 0x000fea0003800000 */
.L_x_6935:
        /* <DEDUP_REMOVED lines=8> */
.L_x_6946:
        /* <DEDUP_REMOVED lines=12> */
.L_x_6949:
[----:B------:R-:W-:Y:S02]  /*5bd0*/  IMAD.MOV.U32 R163, RZ, RZ, R166 ;  /* 0x000000ffffa37224 */ /* 0x000fe400078e00a6 */
.L_x_6950:
[----:B------:R-:W-:Y:S05]  /*5be0*/  BSYNC B2 ;  /* 0x0000000000027941 */ /* 0x000fea0003800000 */
.L_x_6948:
        /* <DEDUP_REMOVED lines=16> */
.L_x_6954:
[----:B------:R-:W-:Y:S05]  /*5cf0*/  BSYNC B3 ;  /* 0x0000000000037941 */ /* 0x000fea0003800000 */
.L_x_6953:
        /* <DEDUP_REMOVED lines=44> */
.L_x_6952:
[----:B------:R-:W-:Y:S05]  /*5fc0*/  BSYNC B2 ;  /* 0x0000000000027941 */ /* 0x000fea0003800000 */
.L_x_6951:
        /* <DEDUP_REMOVED lines=12> */
.L_x_6947:
[----:B------:R-:W-:Y:S05]  /*6090*/  BSYNC B1 ;  /* 0x0000000000017941 */ /* 0x000fea0003800000 */
.L_x_6945:
        /* <DEDUP_REMOVED lines=8> */
.L_x_6956:
        /* <DEDUP_REMOVED lines=12> */
.L_x_6959:
[----:B------:R-:W-:Y:S02]  /*61e0*/  IMAD.MOV.U32 R163, RZ, RZ, R166 ;  /* 0x000000ffffa37224 */ /* 0x000fe400078e00a6 */
.L_x_6960:
[----:B------:R-:W-:Y:S05]  /*61f0*/  BSYNC B2 ;  /* 0x0000000000027941 */ /* 0x000fea0003800000 */
.L_x_6958:
        /* <DEDUP_REMOVED lines=16> */
.L_x_6964:
[----:B------:R-:W-:Y:S05]  /*6300*/  BSYNC B3 ;  /* 0x0000000000037941 */ /* 0x000fea0003800000 */
.L_x_6963:
        /* <DEDUP_REMOVED lines=44> */
.L_x_6962:
[----:B------:R-:W-:Y:S05]  /*65d0*/  BSYNC B2 ;  /* 0x0000000000027941 */ /* 0x000fea0003800000 */
.L_x_6961:
        /* <DEDUP_REMOVED lines=12> */
.L_x_6957:
[----:B------:R-:W-:Y:S05]  /*66a0*/  BSYNC B1 ;  /* 0x0000000000017941 */ /* 0x000fea0003800000 */
.L_x_6955:
        /* <DEDUP_REMOVED lines=8> */
.L_x_6966:
        /* <DEDUP_REMOVED lines=12> */
.L_x_6969:
[----:B------:R-:W-:Y:S02]  /*67f0*/  MOV R163, R166 ;  /* 0x000000a600a37202 */ /* 0x000fe40000000f00 */
.L_x_6970:
[----:B------:R-:W-:Y:S05]  /*6800*/  BSYNC B2 ;  /* 0x0000000000027941 */ /* 0x000fea0003800000 */
.L_x_6968:
        /* <DEDUP_REMOVED lines=16> */
.L_x_6974:
[----:B------:R-:W-:Y:S05]  /*6910*/  BSYNC B3 ;  /* 0x0000000000037941 */ /* 0x000fea0003800000 */
.L_x_6973:
        /* <DEDUP_REMOVED lines=44> */
.L_x_6972:
[----:B------:R-:W-:Y:S05]  /*6be0*/  BSYNC B2 ;  /* 0x0000000000027941 */ /* 0x000fea0003800000 */
.L_x_6971:
        /* <DEDUP_REMOVED lines=12> */
.L_x_6967:
[----:B------:R-:W-:Y:S05]  /*6cb0*/  BSYNC B1 ;  /* 0x0000000000017941 */ /* 0x000fea0003800000 */
.L_x_6965:
        /* <DEDUP_REMOVED lines=8> */
.L_x_6976:
        /* <DEDUP_REMOVED lines=12> */
.L_x_6979:
[----:B------:R-:W-:Y:S02]  /*6e00*/  IMAD.MOV.U32 R163, RZ, RZ, R166 ;  /* 0x000000ffffa37224 */ /* 0x000fe400078e00a6 */
.L_x_6980:
[----:B------:R-:W-:Y:S05]  /*6e10*/  BSYNC B2 ;  /* 0x0000000000027941 */ /* 0x000fea0003800000 */
.L_x_6978:
        /* <DEDUP_REMOVED lines=16> */
.L_x_6984:
[----:B------:R-:W-:Y:S05]  /*6f20*/  BSYNC B3 ;  /* 0x0000000000037941 */ /* 0x000fea0003800000 */
.L_x_6983:
        /* <DEDUP_REMOVED lines=44> */
.L_x_6982:
[----:B------:R-:W-:Y:S05]  /*71f0*/  BSYNC B2 ;  /* 0x0000000000027941 */ /* 0x000fea0003800000 */
.L_x_6981:
        /* <DEDUP_REMOVED lines=10> */
[----:B------:R-:W-:-:S04]  /*72a0*/  FMUL.FTZ R189, R19, R66 ;  /* 0x0000004213bd7220 */ /* 0x000fc80000410000 */
[----:B------:R-:W-:Y:S02]  /*72b0*/  @P3 FADD.FTZ R189, R190, R189 ;  /* 0x000000bdbebd3221 */ /* 0x000fe40000010000 */
.L_x_6977:
[----:B------:R-:W-:Y:S05]  /*72c0*/  BSYNC B1 ;  /* 0x0000000000017941 */ /* 0x000fea0003800000 */
.L_x_6975:
        /* <DEDUP_REMOVED lines=8> */
.L_x_6986:
        /* <DEDUP_REMOVED lines=12> */
.L_x_6989:
[----:B------:R-:W-:Y:S02]  /*7410*/  IMAD.MOV.U32 R181, RZ, RZ, R166 ;  /* 0x000000ffffb57224 */ /* 0x000fe400078e00a6 */
.L_x_6990:
[----:B------:R-:W-:Y:S05]  /*7420*/  BSYNC B2 ;  /* 0x0000000000027941 */ /* 0x000fea0003800000 */
.L_x_6988:
        /* <DEDUP_REMOVED lines=16> */
.L_x_6994:
[----:B------:R-:W-:Y:S05]  /*7530*/  BSYNC B3 ;  /* 0x0000000000037941 */ /* 0x000fea0003800000 */
.L_x_6993:
        /* <DEDUP_REMOVED lines=44> */
.L_x_6992:
[----:B------:R-:W-:Y:S05]  /*7800*/  BSYNC B2 ;  /* 0x0000000000027941 */ /* 0x000fea0003800000 */
.L_x_6991:
[----:B------:R-:W0:Y:S01]  /*7810*/  I2F.U32 R64, R181 ;  /* 0x000000b500407306 */ /* 0x000e220000201000 */
[----:B-----5:R-:W-:Y:S01]  /*7820*/  HADD2.F32 R66, -RZ, R59.H1_H1 ;  /* 0x3000003bff427230 */ /* 0x020fe20000004100 */
[----:B------:R-:W-:Y:S01]  /*7830*/  IMAD.MOV.U32 R65, RZ, RZ, 0x2f800000 ;  /* 0x2f800000ff417424 */ /* 0x000fe200078e00ff */
[----:B------:R-:W-:-:S03]  /*7840*/  @P3 HADD2.F32 R67, -RZ, R63.H1_H1 ;  /* 0x3000003fff433230 */ /* 0x000fc60000004100 */
[----:B------:R-:W-:Y:S02]  /*7850*/  FMUL.FTZ R66, R66, c[0x0][0x1ec] ;  /* 0x00007b0042427a20 */ /* 0x000fe40000410000 */
        /* <DEDUP_REMOVED lines=8> */
.L_x_6987:
[----:B------:R-:W-:Y:S05]  /*78e0*/  BSYNC B1 ;  /* 0x0000000000017941 */ /* 0x000fea0003800000 */
.L_x_6985:
        /* <DEDUP_REMOVED lines=29> */
.L_x_6996:
[----:B------:R-:W-:Y:S05]  /*7ac0*/  BSYNC B1 ;  /* 0x0000000000017941 */ /* 0x000fea0003800000 */
.L_x_6995:
[----:B------:R-:W-:Y:S02]  /*7ad0*/  IADD3 R220, R220, 0x20, RZ ;  /* 0x00000020dcdc7810 */ /* 0x000fe40007ffe0ff */
[----:B------:R-:W-:Y:S02]  /*7ae0*/  IADD3 R219, R219, 0x20, RZ ;  /* 0x00000020dbdb7810 */ /* 0x000fe40007ffe0ff */
.L_x_6914:
[----:B------:R-:W-:Y:S05]  /*7af0*/  BSYNC B0 ;  /* 0x0000000000007941 */ /* 0x000fea0003800000 */
.L_x_6913:
        /* <DEDUP_REMOVED lines=20> */
.L_x_7000:
        /* <DEDUP_REMOVED lines=12> */
.L_x_7003:
[----:B------:R-:W-:Y:S02]  /*7d00*/  IMAD.MOV.U32 R168, RZ, RZ, R166 ;  /* 0x000000ffffa87224 */ /* 0x000fe400078e00a6 */
.L_x_7004:
[----:B------:R-:W-:Y:S05]  /*7d10*/  BSYNC B2 ;  /* 0x0000000000027941 */ /* 0x000fea0003800000 */
.L_x_7002:
        /* <DEDUP_REMOVED lines=16> */
.L_x_7008:
[----:B------:R-:W-:Y:S05]  /*7e20*/  BSYNC B3 ;  /* 0x0000000000037941 */ /* 0x000fea0003800000 */
.L_x_7007:
        /* <DEDUP_REMOVED lines=44> */
.L_x_7006:
[----:B------:R-:W-:Y:S05]  /*80f0*/  BSYNC B2 ;  /* 0x0000000000027941 */ /* 0x000fea0003800000 */
.L_x_7005:
        /* <DEDUP_REMOVED lines=13> */
.L_x_7001:
[----:B------:R-:W-:Y:S05]  /*81d0*/  BSYNC B1 ;  /* 0x0000000000017941 */ /* 0x000fea0003800000 */
.L_x_6999:
        /* <DEDUP_REMOVED lines=8> */
.L_x_7010:
        /* <DEDUP_REMOVED lines=12> */
.L_x_7013:
[----:B------:R-:W-:Y:S02]  /*8320*/  IMAD.MOV.U32 R163, RZ, RZ, R166 ;  /* 0x000000ffffa37224 */ /* 0x000fe400078e00a6 */
.L_x_7014:
[----:B------:R-:W-:Y:S05]  /*8330*/  BSYNC B2 ;  /* 0x0000000000027941 */ /* 0x000fea0003800000 */
.L_x_7012:
        /* <DEDUP_REMOVED lines=16> */
.L_x_7018:
[----:B------:R-:W-:Y:S05]  /*8440*/  BSYNC B3 ;  /* 0x0000000000037941 */ /* 0x000fea0003800000 */
.L_x_7017:
        /* <DEDUP_REMOVED lines=44> */
.L_x_7016:
[----:B------:R-:W-:Y:S05]  /*8710*/  BSYNC B2 ;  /* 0x0000000000027941 */ /* 0x000fea0003800000 */
.L_x_7015:
        /* <DEDUP_REMOVED lines=12> */
.L_x_7011:
[----:B------:R-:W-:Y:S05]  /*87e0*/  BSYNC B1 ;  /* 0x0000000000017941 */ /* 0x000fea0003800000 */
.L_x_7009:
        /* <DEDUP_REMOVED lines=8> */
.L_x_7020:
        /* <DEDUP_REMOVED lines=12> */
.L_x_7023:
[----:B------:R-:W-:Y:S02]  /*8930*/  MOV R163, R166 ;  /* 0x000000a600a37202 */ /* 0x000fe40000000f00 */
.L_x_7024:
[----:B------:R-:W-:Y:S05]  /*8940*/  BSYNC B2 ;  /* 0x0000000000027941 */ /* 0x000fea0003800000 */
.L_x_7022:
        /* <DEDUP_REMOVED lines=16> */
.L_x_7028:
[----:B------:R-:W-:Y:S05]  /*8a50*/  BSYNC B3 ;  /* 0x0000000000037941 */ /* 0x000fea0003800000 */
.L_x_7027:
        /* <DEDUP_REMOVED lines=44> */
.L_x_7026:
[----:B------:R-:W-:Y:S05]  /*8d20*/  BSYNC B2 ;  /* 0x0000000000027941 */ /* 0x000fea0003800000 */
.L_x_7025:
        /* <DEDUP_REMOVED lines=12> */
.L_x_7021:
[----:B------:R-:W-:Y:S05]  /*8df0*/  BSYNC B1 ;  /* 0x0000000000017941 */ /* 0x000fea0003800000 */
.L_x_7019:
        /* <DEDUP_REMOVED lines=8> */
.L_x_7030:
        /* <DEDUP_REMOVED lines=12> */
.L_x_7033:
[----:B------:R-:W-:Y:S02]  /*8f40*/  IMAD.MOV.U32 R163, RZ, RZ, R166 ;  /* 0x000000ffffa37224 */ /* 0x000fe400078e00a6 */
.L_x_7034:
[----:B------:R-:W-:Y:S05]  /*8f50*/  BSYNC B2 ;  /* 0x0000000000027941 */ /* 0x000fea0003800000 */
.L_x_7032:
        /* <DEDUP_REMOVED lines=16> */
.L_x_7038:
[----:B------:R-:W-:Y:S05]  /*9060*/  BSYNC B3 ;  /* 0x0000000000037941 */ /* 0x000fea0003800000 */
.L_x_7037:
        /* <DEDUP_REMOVED lines=44> */
.L_x_7036:
[----:B------:R-:W-:Y:S05]  /*9330*/  BSYNC B2 ;  /* 0x0000000000027941 */ /* 0x000fea0003800000 */
.L_x_7035:
        /* <DEDUP_REMOVED lines=12> */
.L_x_7031:
[----:B------:R-:W-:Y:S05]  /*9400*/  BSYNC B1 ;  /* 0x0000000000017941 */ /* 0x000fea0003800000 */
.L_x_7029:
        /* <DEDUP_REMOVED lines=8> */
.L_x_7040:
        /* <DEDUP_REMOVED lines=12> */
.L_x_7043:
[----:B------:R-:W-:Y:S02]  /*9550*/  IMAD.MOV.U32 R163, RZ, RZ, R166 ;  /* 0x000000ffffa37224 */ /* 0x000fe400078e00a6 */
.L_x_7044:
[----:B------:R-:W-:Y:S05]  /*9560*/  BSYNC B2 ;  /* 0x0000000000027941 */ /* 0x000fea0003800000 */
.L_x_7042:
        /* <DEDUP_REMOVED lines=16> */
.L_x_7048:
[----:B------:R-:W-:Y:S05]  /*9670*/  BSYNC B3 ;  /* 0x0000000000037941 */ /* 0x000fea0003800000 */
.L_x_7047:
        /* <DEDUP_REMOVED lines=44> */
.L_x_7046:
[----:B------:R-:W-:Y:S05]  /*9940*/  BSYNC B2 ;  /* 0x0000000000027941 */ /* 0x000fea0003800000 */
.L_x_7045:
        /* <DEDUP_REMOVED lines=12> */
.L_x_7041:
[----:B------:R-:W-:Y:S05]  /*9a10*/  BSYNC B1 ;  /* 0x0000000000017941 */ /* 0x000fea0003800000 */
.L_x_7039:
        /* <DEDUP_REMOVED lines=8> */
.L_x_7050:
        /* <DEDUP_REMOVED lines=12> */
.L_x_7053:
[----:B------:R-:W-:Y:S02]  /*9b60*/  MOV R163, R166 ;  /* 0x000000a600a37202 */ /* 0x000fe40000000f00 */
.L_x_7054:
[----:B------:R-:W-:Y:S05]  /*9b70*/  BSYNC B2 ;  /* 0x0000000000027941 */ /* 0x000fea0003800000 */
.L_x_7052:
        /* <DEDUP_REMOVED lines=16> */
.L_x_7058:
[----:B------:R-:W-:Y:S05]  /*9c80*/  BSYNC B3 ;  /* 0x0000000000037941 */ /* 0x000fea0003800000 */
.L_x_7057:
        /* <DEDUP_REMOVED lines=44> */
.L_x_7056:
[----:B------:R-:W-:Y:S05]  /*9f50*/  BSYNC B2 ;  /* 0x0000000000027941 */ /* 0x000fea0003800000 */
.L_x_7055:
        /* <DEDUP_REMOVED lines=12> */
.L_x_7051:
[----:B------:R-:W-:Y:S05]  /*a020*/  BSYNC B1 ;  /* 0x0000000000017941 */ /* 0x000fea0003800000 */
.L_x_7049:
        /* <DEDUP_REMOVED lines=8> */
.L_x_7060:
        /* <DEDUP_REMOVED lines=12> */
.L_x_7063:
[----:B------:R-:W-:Y:S02]  /*a170*/  IMAD.MOV.U32 R163, RZ, RZ, R166 ;  /* 0x000000ffffa37224 */ /* 0x000fe400078e00a6 */
.L_x_7064:
[----:B------:R-:W-:Y:S05]  /*a180*/  BSYNC B2 ;  /* 0x0000000000027941 */ /* 0x000fea0003800000 */
.L_x_7062:
        /* <DEDUP_REMOVED lines=16> */
.L_x_7068:
[----:B------:R-:W-:Y:S05]  /*a290*/  BSYNC B3 ;  /* 0x0000000000037941 */ /* 0x000fea0003800000 */
.L_x_7067:
        /* <DEDUP_REMOVED lines=44> */
.L_x_7066:
[----:B------:R-:W-:Y:S05]  /*a560*/  BSYNC B2 ;  /* 0x0000000000027941 */ /* 0x000fea0003800000 */
.L_x_7065:
        /* <DEDUP_REMOVED lines=12> */
.L_x_7061:
[----:B------:R-:W-:Y:S05]  /*a630*/  BSYNC B1 ;  /* 0x0000000000017941 */ /* 0x000fea0003800000 */
.L_x_7059:
        /* <DEDUP_REMOVED lines=8> */
.L_x_7070:
        /* <DEDUP_REMOVED lines=12> */
.L_x_7073:
[----:B------:R-:W-:Y:S02]  /*a780*/  IMAD.MOV.U32 R181, RZ, RZ, R166 ;  /* 0x000000ffffb57224 */ /* 0x000fe400078e00a6 */
.L_x_7074:
[----:B------:R-:W-:Y:S05]  /*a790*/  BSYNC B2 ;  /* 0x0000000000027941 */ /* 0x000fea0003800000 */
.L_x_7072:
        /* <DEDUP_REMOVED lines=16> */
.L_x_7078:
[----:B------:R-:W-:Y:S05]  /*a8a0*/  BSYNC B3 ;  /* 0x0000000000037941 */ /* 0x000fea0003800000 */
.L_x_7077:
        /* <DEDUP_REMOVED lines=44> */
.L_x_7076:
[----:B------:R-:W-:Y:S05]  /*ab70*/  BSYNC B2 ;  /* 0x0000000000027941 */ /* 0x000fea0003800000 */
.L_x_7075:
        /* <DEDUP_REMOVED lines=13> */
.L_x_7071:
[----:B------:R-:W-:Y:S05]  /*ac50*/  BSYNC B1 ;  /* 0x0000000000017941 */ /* 0x000fea0003800000 */
.L_x_7069:
        /* <DEDUP_REMOVED lines=29> */
.L_x_7080:
[----:B------:R-:W-:Y:S05]  /*ae30*/  BSYNC B1 ;  /* 0x0000000000017941 */ /* 0x000fea0003800000 */
.L_x_7079:
[----:B------:R-:W-:Y:S02]  /*ae40*/  IADD3 R220, R220, 0x20, RZ ;  /* 0x00000020dcdc7810 */ /* 0x000fe40007ffe0ff */
[----:B------:R-:W-:Y:S02]  /*ae50*/  IADD3 R219, R219, 0x20, RZ ;  /* 0x00000020dbdb7810 */ /* 0x000fe40007ffe0ff */
.L_x_6998:
[----:B------:R-:W-:Y:S05]  /*ae60*/  BSYNC B0 ;  /* 0x0000000000007941 */ /* 0x000fea0003800000 */
.L_x_6997:
        /* <DEDUP_REMOVED lines=20> */
.L_x_7084:
        /* <DEDUP_REMOVED lines=12> */
.L_x_7087:
[----:B------:R-:W-:Y:S02]  /*b070*/  IMAD.MOV.U32 R168, RZ, RZ, R166 ;  /* 0x000000ffffa87224 */ /* 0x000fe400078e00a6 */
.L_x_7088:
[----:B------:R-:W-:Y:S05]  /*b080*/  BSYNC B2 ;  /* 0x0000000000027941 */ /* 0x000fea0003800000 */
.L_x_7086:
        /* <DEDUP_REMOVED lines=16> */
.L_x_7092:
[----:B------:R-:W-:Y:S05]  /*b190*/  BSYNC B3 ;  /* 0x0000000000037941 */ /* 0x000fea0003800000 */
.L_x_7091:
        /* <DEDUP_REMOVED lines=44> */
.L_x_7090:
[----:B------:R-:W-:Y:S05]  /*b460*/  BSYNC B2 ;  /* 0x0000000000027941 */ /* 0x000fea0003800000 */
.L_x_7089:
        /* <DEDUP_REMOVED lines=13> */
.L_x_7085:
[----:B------:R-:W-:Y:S05]  /*b540*/  BSYNC B1 ;  /* 0x0000000000017941 */ /* 0x000fea0003800000 */
.L_x_7083:
        /* <DEDUP_REMOVED lines=8> */
.L_x_7094:
        /* <DEDUP_REMOVED lines=12> */
.L_x_7097:
[----:B------:R-:W-:Y:S02]  /*b690*/  IMAD.MOV.U32 R163, RZ, RZ, R166 ;  /* 0x000000ffffa37224 */ /* 0x000fe400078e00a6 */
.L_x_7098:
[----:B------:R-:W-:Y:S05]  /*b6a0*/  BSYNC B2 ;  /* 0x0000000000027941 */ /* 0x000fea0003800000 */
.L_x_7096:
        /* <DEDUP_REMOVED lines=16> */
.L_x_7102:
[----:B------:R-:W-:Y:S05]  /*b7b0*/  BSYNC B3 ;  /* 0x0000000000037941 */ /* 0x000fea0003800000 */
.L_x_7101:
        /* <DEDUP_REMOVED lines=44> */
.L_x_7100:
[----:B------:R-:W-:Y:S05]  /*ba80*/  BSYNC B2 ;  /* 0x0000000000027941 */ /* 0x000fea0003800000 */
.L_x_7099:
        /* <DEDUP_REMOVED lines=12> */
.L_x_7095:
[----:B------:R-:W-:Y:S05]  /*bb50*/  BSYNC B1 ;  /* 0x0000000000017941 */ /* 0x000fea0003800000 */
.L_x_7093:
        /* <DEDUP_REMOVED lines=8> */
.L_x_7104:
        /* <DEDUP_REMOVED lines=12> */
.L_x_7107:
[----:B------:R-:W-:Y:S02]  /*bca0*/  MOV R163, R166 ;  /* 0x000000a600a37202 */ /* 0x000fe40000000f00 */
.L_x_7108:
[----:B------:R-:W-:Y:S05]  /*bcb0*/  BSYNC B2 ;  /* 0x0000000000027941 */ /* 0x000fea0003800000 */
.L_x_7106:
        /* <DEDUP_REMOVED lines=16> */
.L_x_7112:
[----:B------:R-:W-:Y:S05]  /*bdc0*/  BSYNC B3 ;  /* 0x0000000000037941 */ /* 0x000fea0003800000 */
.L_x_7111:
        /* <DEDUP_REMOVED lines=44> */
.L_x_7110:
[----:B------:R-:W-:Y:S05]  /*c090*/  BSYNC B2 ;  /* 0x0000000000027941 */ /* 0x000fea0003800000 */
.L_x_7109:
        /* <DEDUP_REMOVED lines=12> */
.L_x_7105:
[----:B------:R-:W-:Y:S05]  /*c160*/  BSYNC B1 ;  /* 0x0000000000017941 */ /* 0x000fea0003800000 */
.L_x_7103:
        /* <DEDUP_REMOVED lines=8> */
.L_x_7114:
        /* <DEDUP_REMOVED lines=12> */
.L_x_7117:
[----:B------:R-:W-:Y:S02]  /*c2b0*/  IMAD.MOV.U32 R163, RZ, RZ, R166 ;  /* 0x000000ffffa37224 */ /* 0x000fe400078e00a6 */
.L_x_7118:
[----:B------:R-:W-:Y:S05]  /*c2c0*/  BSYNC B2 ;  /* 0x0000000000027941 */ /* 0x000fea0003800000 */
.L_x_7116:
        /* <DEDUP_REMOVED lines=16> */
.L_x_7122:
[----:B------:R-:W-:Y:S05]  /*c3d0*/  BSYNC B3 ;  /* 0x0000000000037941 */ /* 0x000fea0003800000 */
.L_x_7121:
        /* <DEDUP_REMOVED lines=44> */
.L_x_7120:
[----:B------:R-:W-:Y:S05]  /*c6a0*/  BSYNC B2 ;  /* 0x0000000000027941 */ /* 0x000fea0003800000 */
.L_x_7119:
        /* <DEDUP_REMOVED lines=12> */
.L_x_7115:
[----:B------:R-:W-:Y:S05]  /*c770*/  BSYNC B1 ;  /* 0x0000000000017941 */ /* 0x000fea0003800000 */
.L_x_7113:
        /* <DEDUP_REMOVED lines=8> */
.L_x_7124:
        /* <DEDUP_REMOVED lines=12> */
.L_x_7127:
[----:B------:R-:W-:Y:S02]  /*c8c0*/  IMAD.MOV.U32 R163, RZ, RZ, R166 ;  /* 0x000000ffffa37224 */ /* 0x000fe400078e00a6 */
.L_x_7128:
[----:B------:R-:W-:Y:S05]  /*c8d0*/  BSYNC B2 ;  /* 0x0000000000027941 */ /* 0x000fea0003800000 */
.L_x_7126:
        /* <DEDUP_REMOVED lines=16> */
.L_x_7132:
[----:B------:R-:W-:Y:S05]  /*c9e0*/  BSYNC B3 ;  /* 0x0000000000037941 */ /* 0x000fea0003800000 */
.L_x_7131:
        /* <DEDUP_REMOVED lines=44> */
.L_x_7130:
[----:B------:R-:W-:Y:S05]  /*ccb0*/  BSYNC B2 ;  /* 0x0000000000027941 */ /* 0x000fea0003800000 */
.L_x_7129:
        /* <DEDUP_REMOVED lines=12> */
.L_x_7125:
[----:B------:R-:W-:Y:S05]  /*cd80*/  BSYNC B1 ;  /* 0x0000000000017941 */ /* 0x000fea0003800000 */
.L_x_7123:
        /* <DEDUP_REMOVED lines=8> */
.L_x_7134:
        /* <DEDUP_REMOVED lines=12> */
.L_x_7137:
[----:B------:R-:W-:Y:S02]  /*ced0*/  MOV R163, R166 ;  /* 0x000000a600a37202 */ /* 0x000fe40000000f00 */
.L_x_7138:
[----:B------:R-:W-:Y:S05]  /*cee0*/  BSYNC B2 ;  /* 0x0000000000027941 */ /* 0x000fea0003800000 */
.L_x_7136:
        /* <DEDUP_REMOVED lines=16> */
.L_x_7142:
[----:B------:R-:W-:Y:S05]  /*cff0*/  BSYNC B3 ;  /* 0x0000000000037941 */ /* 0x000fea0003800000 */
.L_x_7141:
        /* <DEDUP_REMOVED lines=44> */
.L_x_7140:
[----:B------:R-:W-:Y:S05]  /*d2c0*/  BSYNC B2 ;  /* 0x0000000000027941 */ /* 0x000fea0003800000 */
.L_x_7139:
        /* <DEDUP_REMOVED lines=12> */
.L_x_7135:
[----:B------:R-:W-:Y:S05]  /*d390*/  BSYNC B1 ;  /* 0x0000000000017941 */ /* 0x000fea0003800000 */
.L_x_7133:
        /* <DEDUP_REMOVED lines=8> */
.L_x_7144:
        /* <DEDUP_REMOVED lines=12> */
.L_x_7147:
[----:B------:R-:W-:Y:S02]  /*d4e0*/  IMAD.MOV.U32 R163, RZ, RZ, R166 ;  /* 0x000000ffffa37224 */ /* 0x000fe400078e00a6 */
.L_x_7148:
[----:B------:R-:W-:Y:S05]  /*d4f0*/  BSYNC B2 ;  /* 0x0000000000027941 */ /* 0x000fea0003800000 */
.L_x_7146:
        /* <DEDUP_REMOVED lines=16> */
.L_x_7152:
[----:B------:R-:W-:Y:S05]  /*d600*/  BSYNC B3 ;  /* 0x0000000000037941 */ /* 0x000fea0003800000 */
.L_x_7151:
        /* <DEDUP_REMOVED lines=44> */
.L_x_7150:
[----:B------:R-:W-:Y:S05]  /*d8d0*/  BSYNC B2 ;  /* 0x0000000000027941 */ /* 0x000fea0003800000 */
.L_x_7149:
        /* <DEDUP_REMOVED lines=12> */
.L_x_7145:
[----:B------:R-:W-:Y:S05]  /*d9a0*/  BSYNC B1 ;  /* 0x0000000000017941 */ /* 0x000fea0003800000 */
.L_x_7143:
        /* <DEDUP_REMOVED lines=8> */
.L_x_7154:
        /* <DEDUP_REMOVED lines=12> */
.L_x_7157:
[----:B------:R-:W-:Y:S02]  /*daf0*/  IMAD.MOV.U32 R181, RZ, RZ, R166 ;  /* 0x000000ffffb57224 */ /* 0x000fe400078e00a6 */
.L_x_7158:
[----:B------:R-:W-:Y:S05]  /*db00*/  BSYNC B2 ;  /* 0x0000000000027941 */ /* 0x000fea0003800000 */
.L_x_7156:
        /* <DEDUP_REMOVED lines=16> */
.L_x_7162:
[----:B------:R-:W-:Y:S05]  /*dc10*/  BSYNC B3 ;  /* 0x0000000000037941 */ /* 0x000fea0003800000 */
.L_x_7161:
        /* <DEDUP_REMOVED lines=44> */
.L_x_7160:
[----:B------:R-:W-:Y:S05]  /*dee0*/  BSYNC B2 ;  /* 0x0000000000027941 */ /* 0x000fea0003800000 */
.L_x_7159:
        /* <DEDUP_REMOVED lines=13> */
.L_x_7155:
[----:B------:R-:W-:Y:S05]  /*dfc0*/  BSYNC B1 ;  /* 0x0000000000017941 */ /* 0x000fea0003800000 */
.L_x_7153:
        /* <DEDUP_REMOVED lines=29> */
.L_x_7164:
[----:B------:R-:W-:Y:S05]  /*e1a0*/  BSYNC B1 ;  /* 0x0000000000017941 */ /* 0x000fea0003800000 */
.L_x_7163:
[----:B------:R-:W-:Y:S02]  /*e1b0*/  IADD3 R220, R220, 0x20, RZ ;  /* 0x00000020dcdc7810 */ /* 0x000fe40007ffe0ff */
[----:B------:R-:W-:Y:S02]  /*e1c0*/  IADD3 R219, R219, 0x20, RZ ;  /* 0x00000020dbdb7810 */ /* 0x000fe40007ffe0ff */
.L_x_7082:
[----:B------:R-:W-:Y:S05]  /*e1d0*/  BSYNC B0 ;  /* 0x0000000000007941 */ /* 0x000fea0003800000 */
.L_x_7081:
        /* <DEDUP_REMOVED lines=19> */
.L_x_7168:
        /* <DEDUP_REMOVED lines=12> */
.L_x_7171:
[----:B------:R-:W-:Y:S02]  /*e3d0*/  IMAD.MOV.U32 R168, RZ, RZ, R166 ;  /* 0x000000ffffa87224 */ /* 0x000fe400078e00a6 */
.L_x_7172:
[----:B------:R-:W-:Y:S05]  /*e3e0*/  BSYNC B2 ;  /* 0x0000000000027941 */ /* 0x000fea0003800000 */
.L_x_7170:
        /* <DEDUP_REMOVED lines=16> */
.L_x_7176:
[----:B------:R-:W-:Y:S05]  /*e4f0*/  BSYNC B3 ;  /* 0x0000000000037941 */ /* 0x000fea0003800000 */
.L_x_7175:
        /* <DEDUP_REMOVED lines=44> */
.L_x_7174:
[----:B------:R-:W-:Y:S05]  /*e7c0*/  BSYNC B2 ;  /* 0x0000000000027941 */ /* 0x000fea0003800000 */
.L_x_7173:
        /* <DEDUP_REMOVED lines=13> */
.L_x_7169:
[----:B------:R-:W-:Y:S05]  /*e8a0*/  BSYNC B1 ;  /* 0x0000000000017941 */ /* 0x000fea0003800000 */
.L_x_7167:
        /* <DEDUP_REMOVED lines=8> */
.L_x_7178:
        /* <DEDUP_REMOVED lines=12> */
.L_x_7181:
[----:B------:R-:W-:Y:S02]  /*e9f0*/  IMAD.MOV.U32 R163, RZ, RZ, R166 ;  /* 0x000000ffffa37224 */ /* 0x000fe400078e00a6 */
.L_x_7182:
[----:B------:R-:W-:Y:S05]  /*ea00*/  BSYNC B2 ;  /* 0x0000000000027941 */ /* 0x000fea0003800000 */
.L_x_7180:
        /* <DEDUP_REMOVED lines=16> */
.L_x_7186:
[----:B------:R-:W-:Y:S05]  /*eb10*/  BSYNC B3 ;  /* 0x0000000000037941 */ /* 0x000fea0003800000 */
.L_x_7185:
        /* <DEDUP_REMOVED lines=44> */
.L_x_7184:
[----:B------:R-:W-:Y:S05]  /*ede0*/  BSYNC B2 ;  /* 0x0000000000027941 */ /* 0x000fea0003800000 */
.L_x_7183:
        /* <DEDUP_REMOVED lines=12> */
.L_x_7179:
[----:B------:R-:W-:Y:S05]  /*eeb0*/  BSYNC B1 ;  /* 0x0000000000017941 */ /* 0x000fea0003800000 */
.L_x_7177:
        /* <DEDUP_REMOVED lines=8> */
.L_x_7188:
        /* <DEDUP_REMOVED lines=12> */
.L_x_7191:
[----:B------:R-:W-:Y:S02]  /*f000*/  MOV R163, R166 ;  /* 0x000000a600a37202 */ /* 0x000fe40000000f00 */
.L_x_7192:
[----:B------:R-:W-:Y:S05]  /*f010*/  BSYNC B2 ;  /* 0x0000000000027941 */ /* 0x000fea0003800000 */
.L_x_7190:
        /* <DEDUP_REMOVED lines=16> */
.L_x_7196:
[----:B------:R-:W-:Y:S05]  /*f120*/  BSYNC B3 ;  /* 0x0000000000037941 */ /* 0x000fea0003800000 */
.L_x_7195:
        /* <DEDUP_REMOVED lines=44> */
.L_x_7194:
[----:B------:R-:W-:Y:S05]  /*f3f0*/  BSYNC B2 ;  /* 0x0000000000027941 */ /* 0x000fea0003800000 */
.L_x_7193:
        /* <DEDUP_REMOVED lines=10> */
[----:B------:R-:W-:-:S04]  /*f4a0*/  FMUL.FTZ R209, R96, R209 ;  /* 0x000000d160d17220 */ /* 0x000fc80000410000 */
[----:B------:R-:W-:Y:S02]  /*f4b0*/  @P3 FADD.FTZ R209, R66, R209 ;  /* 0x000000d142d13221 */ /* 0x000fe40000010000 */
.L_x_7189:
[----:B------:R-:W-:Y:S05]  /*f4c0*/  BSYNC B1 ;  /* 0x0000000000017941 */ /* 0x000fea0003800000 */
.L_x_7187:
        /* <DEDUP_REMOVED lines=8> */
.L_x_7198:
        /* <DEDUP_REMOVED lines=12> */
.L_x_7201:
[----:B------:R-:W-:Y:S02]  /*f610*/  IMAD.MOV.U32 R163, RZ, RZ, R166 ;  /* 0x000000ffffa37224 */ /* 0x000fe400078e00a6 */
.L_x_7202:
[----:B------:R-:W-:Y:S05]  /*f620*/  BSYNC B2 ;  /* 0x0000000000027941 */ /* 0x000fea0003800000 */
.L_x_7200:
        /* <DEDUP_REMOVED lines=16> */
.L_x_7206:
[----:B------:R-:W-:Y:S05]  /*f730*/  BSYNC B3 ;  /* 0x0000000000037941 */ /* 0x000fea0003800000 */
.L_x_7205:
        /* <DEDUP_REMOVED lines=44> */
.L_x_7204:
[----:B------:R-:W-:Y:S05]  /*fa00*/  BSYNC B2 ;  /* 0x0000000000027941 */ /* 0x000fea0003800000 */
.L_x_7203:
        /* <DEDUP_REMOVED lines=10> */
[----:B------:R-:W-:-:S04]  /*fab0*/  FMUL.FTZ R210, R97, R210 ;  /* 0x000000d261d27220 */ /* 0x000fc80000410000 */
[----:B------:R-:W-:Y:S02]  /*fac0*/  @P3 FADD.FTZ R210, R67, R210 ;  /* 0x000000d243d23221 */ /* 0x000fe40000010000 */
.L_x_7199:
[----:B------:R-:W-:Y:S05]  /*fad0*/  BSYNC B1 ;  /* 0x0000000000017941 */ /* 0x000fea0003800000 */
.L_x_7197:
        /* <DEDUP_REMOVED lines=8> */
.L_x_7208:
        /* <DEDUP_REMOVED lines=12> */
.L_x_7211:
[----:B------:R-:W-:Y:S02]  /*fc20*/  MOV R163, R166 ;  /* 0x000000a600a37202 */ /* 0x000fe40000000f00 */
.L_x_7212:
[----:B------:R-:W-:Y:S05]  /*fc30*/  BSYNC B2 ;  /* 0x0000000000027941 */ /* 0x000fea0003800000 */
.L_x_7210:
        /* <DEDUP_REMOVED lines=16> */
.L_x_7216:
[----:B------:R-:W-:Y:S05]  /*fd40*/  BSYNC B3 ;  /* 0x0000000000037941 */ /* 0x000fea0003800000 */
.L_x_7215:
        /* <DEDUP_REMOVED lines=42> */
[----:B------:R-:W-:Y:S01]  /*fff0*/  HFMA2.MMA R64, -RZ, RZ, 0, 0 ;  /* 0x00000000ff407435 */ /* 0x000fe200000001ff */
[----:B------:R-:W-:-:S05]  /*10000*/  LOP3.LUT R159, R65, R66, R151, 0x96, !PT ;  /* 0x00000042419f7212 */ /* 0x000fca00078e9697 */
.L_x_7214:
[----:B------:R-:W-:Y:S05]  /*10010*/  BSYNC B2 ;  /* 0x0000000000027941 */ /* 0x000fea0003800000 */
.L_x_7213:
        /* <DEDUP_REMOVED lines=12> */
.L_x_7209:
[----:B------:R-:W-:Y:S05]  /*100e0*/  BSYNC B1 ;  /* 0x0000000000017941 */ /* 0x000fea0003800000 */
.L_x_7207:
        /* <DEDUP_REMOVED lines=8> */
.L_x_7218:
        /* <DEDUP_REMOVED lines=12> */
.L_x_7221:
[----:B------:R-:W-:Y:S02]  /*10230*/  MOV R163, R166 ;  /* 0x000000a600a37202 */ /* 0x000fe40000000f00 */
.L_x_7222:
[----:B------:R-:W-:Y:S05]  /*10240*/  BSYNC B2 ;  /* 0x0000000000027941 */ /* 0x000fea0003800000 */
.L_x_7220:
        /* <DEDUP_REMOVED lines=16> */
.L_x_7226:
[----:B------:R-:W-:Y:S05]  /*10350*/  BSYNC B3 ;  /* 0x0000000000037941 */ /* 0x000fea0003800000 */
.L_x_7225:
        /* <DEDUP_REMOVED lines=43> */
[----:B------:R-:W-:-:S06]  /*10610*/  HFMA2.MMA R65, -RZ, RZ, 0, 0 ;  /* 0x00000000ff417435 */ /* 0x000fcc00000001ff */
.L_x_7224:
[----:B------:R-:W-:Y:S05]  /*10620*/  BSYNC B2 ;  /* 0x0000000000027941 */ /* 0x000fea0003800000 */
.L_x_7223:
        /* <DEDUP_REMOVED lines=12> */
.L_x_7219:
[----:B------:R-:W-:Y:S05]  /*106f0*/  BSYNC B1 ;  /* 0x0000000000017941 */ /* 0x000fea0003800000 */
.L_x_7217:
        /* <DEDUP_REMOVED lines=8> */
.L_x_7228:
        /* <DEDUP_REMOVED lines=12> */
.L_x_7231:
[----:B------:R-:W-:Y:S02]  /*10840*/  MOV R163, R166 ;  /* 0x000000a600a37202 */ /* 0x000fe40000000f00 */
.L_x_7232:
[----:B------:R-:W-:Y:S05]  /*10850*/  BSYNC B2 ;  /* 0x0000000000027941 */ /* 0x000fea0003800000 */
.L_x_7230:
        /* <DEDUP_REMOVED lines=16> */
.L_x_7236:
[----:B------:R-:W-:Y:S05]  /*10960*/  BSYNC B3 ;  /* 0x0000000000037941 */ /* 0x000fea0003800000 */
.L_x_7235:
        /* <DEDUP_REMOVED lines=44> */
.L_x_7234:
[----:B------:R-:W-:Y:S05]  /*10c30*/  BSYNC B2 ;  /* 0x0000000000027941 */ /* 0x000fea0003800000 */
.L_x_7233:
        /* <DEDUP_REMOVED lines=12> */
.L_x_7229:
[----:B------:R-:W-:Y:S05]  /*10d00*/  BSYNC B1 ;  /* 0x0000000000017941 */ /* 0x000fea0003800000 */
.L_x_7227:
        /* <DEDUP_REMOVED lines=8> */
.L_x_7238:
        /* <DEDUP_REMOVED lines=12> */
.L_x_7241:
[----:B------:R-:W-:Y:S02]  /*10e50*/  MOV R181, R166 ;  /* 0x000000a600b57202 */ /* 0x000fe40000000f00 */
.L_x_7242:
[----:B------:R-:W-:Y:S05]  /*10e60*/  BSYNC B2 ;  /* 0x0000000000027941 */ /* 0x000fea0003800000 */
.L_x_7240:
        /* <DEDUP_REMOVED lines=16> */
.L_x_7246:
[----:B------:R-:W-:Y:S05]  /*10f70*/  BSYNC B3 ;  /* 0x0000000000037941 */ /* 0x000fea0003800000 */
.L_x_7245:
        /* <DEDUP_REMOVED lines=43> */
[----:B------:R-:W-:Y:S02]  /*11230*/  LOP3.LUT R159, R65, R66, R151, 0x96, !PT ;  /* 0x00000042419f7212 */ /* 0x000fe400078e9697 */
.L_x_7244:
[----:B------:R-:W-:Y:S05]  /*11240*/  BSYNC B2 ;  /* 0x0000000000027941 */ /* 0x000fea0003800000 */
.L_x_7243:
        /* <DEDUP_REMOVED lines=13> */
.L_x_7239:
[----:B------:R-:W-:Y:S05]  /*11320*/  BSYNC B1 ;  /* 0x0000000000017941 */ /* 0x000fea0003800000 */
.L_x_7237:
        /* <DEDUP_REMOVED lines=28> */
.L_x_7166:
[----:B------:R-:W-:Y:S05]  /*114f0*/  BSYNC B0 ;  /* 0x0000000000007941 */ /* 0x000fea0003800000 */
.L_x_7165:
        /* <DEDUP_REMOVED lines=48> */
.L_x_7261:
        /* <DEDUP_REMOVED lines=101> */
.L_x_7262:
        /* <DEDUP_REMOVED lines=58> */
.L_x_7252:
[----:B------:R-:W-:Y:S05]  /*121f0*/  BSYNC B1 ;  /* 0x0000000000017941 */ /* 0x000fea0003800000 */
.L_x_7251:
        /* <DEDUP_REMOVED lines=35> */
.L_x_7254:
[----:B------:R-:W-:Y:S05]  /*12430*/  BSYNC B1 ;  /* 0x0000000000017941 */ /* 0x000fea0003800000 */
.L_x_7253:
[----:B------:R-:W-:Y:S01]  /*12440*/  ISETP.NE.AND P2, PT, R50, RZ, PT ;  /* 0x000000ff3200720c */ /* 0x000fe20003f45270 */
        /* <DEDUP_REMOVED lines=34> */
.L_x_7256:
[----:B------:R-:W-:Y:S05]  /*12670*/  BSYNC B1 ;  /* 0x0000000000017941 */ /* 0x000fea0003800000 */
.L_x_7255:
        /* <DEDUP_REMOVED lines=35> */
.L_x_7258:
[----:B------:R-:W-:Y:S05]  /*128b0*/  BSYNC B1 ;  /* 0x0000000000017941 */ /* 0x000fea0003800000 */
.L_x_7257:
        /* <DEDUP_REMOVED lines=32> */
.L_x_7250:
[----:B------:R-:W-:Y:S05]  /*12ac0*/  BSYNC B0 ;  /* 0x0000000000007941 */ /* 0x000fea0003800000 */
.L_x_7249:
[----:B0-----:R-:W-:-:S05]  /*12ad0*/  IMAD.MOV.U32 R64, RZ, RZ, c[0x0][0x160] ;  /* 0x00005800ff407624 */ /* 0x001fca00078e00ff */
[----:B------:R-:W-:-:S04]  /*12ae0*/  LEA R37, R64, R37, 0x2 ;  /* 0x0000002540257211 */ /* 0x000fc800078e10ff */
[----:B------:R-:W-:-:S13]  /*12af0*/  ISETP.GE.AND P2, PT, R37, c[0x0][0x164], PT ;  /* 0x0000590025007a0c */ /* 0x000fda0003f46270 */
[----:B------:R-:W-:Y:S01]  /*12b00*/  @P2 CALL.REL.NOINC `(.L_x_7259) ;  /* 0x0000001000002944 */ /* 0x000fe20003c00000 */
[----:B------:R-:W-:Y:S05]  /*12b10*/  BRA `(.L_x_7260) ;  /* 0xfffee7f000007947 */ /* 0x000fea000383ffff */
.L_x_7259:
[----:B------:R-:W-:Y:S05]  /*12b20*/  EXIT ;  /* 0x000000000000794d */ /* 0x000fea0003800000 */
.L_x_7247:
[----:B------:R-:W-:Y:S01]  /*12b30*/  HFMA2.MMA R67, -RZ, RZ, 0, 1.847743988037109375e-06 ;  /* 0x0000001fff437435 */ /* 0x000fe200000001ff */
[----:B------:R-:W-:Y:S01]  /*12b40*/  IMAD.MOV.U32 R219, RZ, RZ, 0x1 ;  /* 0x00000001ffdb7424 */ /* 0x000fe200078e00ff */
[----:B------:R-:W-:Y:S01]  /*12b50*/  MOV R64, 0x12b80 ;  /* 0x00012b8000407802 */ /* 0x000fe20000000f00 */
[----:B------:R-:W-:-:S03]  /*12b60*/  IMAD.MOV.U32 R220, RZ, RZ, -0x1 ;  /* 0xffffffffffdc7424 */ /* 0x000fc600078e00ff */
[----:B-----5:R-:W-:Y:S05]  /*12b70*/  CALL.REL.NOINC `($__internal_30_$__cuda_sm70_shflsync_bfly_p) ;  /* 0x000008c000007944 */ /* 0x020fea0003c00000 */
[----:B-1----:R-:W-:Y:S01]  /*12b80*/  MOV R65, R219 ;  /* 0x000000db00417202 */ /* 0x002fe20000000f00 */
[----:B0-----:R-:W-:Y:S05]  /*12b90*/  BRA `(.L_x_7261) ;  /* 0xffffec6000007947 */ /* 0x001fea000383ffff */
.L_x_7248:
[----:B------:R-:W-:Y:S01]  /*12ba0*/  HFMA2.MMA R219, -RZ, RZ, 0, 1.1920928955078125e-07 ;  /* 0x00000002ffdb7435 */ /* 0x000fe200000001ff */
[----:B0-----:R-:W-:Y:S01]  /*12bb0*/  IMAD.MOV.U32 R66, RZ, RZ, R221 ;  /* 0x000000ffff427224 */ /* 0x001fe200078e00dd */
[----:B------:R-:W-:Y:S01]  /*12bc0*/  MOV R220, 0xffffffff ;  /* 0xffffffff00dc7802 */ /* 0x000fe20000000f00 */
[----:B------:R-:W-:Y:S01]  /*12bd0*/  IMAD.MOV.U32 R67, RZ, RZ, 0x1f ;  /* 0x0000001fff437424 */ /* 0x000fe200078e00ff */
[----:B------:R-:W-:Y:S02]  /*12be0*/  MOV R64, 0x12c00 ;  /* 0x00012c0000407802 */ /* 0x000fe40000000f00 */
[----:B-----5:R-:W-:Y:S05]  /*12bf0*/  CALL.REL.NOINC `($__internal_30_$__cuda_sm70_shflsync_bfly_p) ;  /* 0x0000084000007944 */ /* 0x020fea0003c00000 */
[----:B0-----:R-:W-:Y:S01]  /*12c00*/  HFMA2.MMA R67, -RZ, RZ, 0, 1.847743988037109375e-06 ;  /* 0x0000001fff437435 */ /* 0x001fe200000001ff */
[----:B-1----:R-:W-:Y:S01]  /*12c10*/  FADD.FTZ R66, R221, R219 ;  /* 0x000000dbdd427221 */ /* 0x002fe20000010000 */
[----:B------:R-:W-:Y:S01]  /*12c20*/  MOV R64, 0x12c60 ;  /* 0x00012c6000407802 */ /* 0x000fe20000000f00 */
[----:B------:R-:W-:-:S02]  /*12c30*/  IMAD.MOV.U32 R219, RZ, RZ, 0x4 ;  /* 0x00000004ffdb7424 */ /* 0x000fc400078e00ff */
[----:B------:R-:W-:Y:S02]  /*12c40*/  IMAD.MOV.U32 R220, RZ, RZ, -0x1 ;  /* 0xffffffffffdc7424 */ /* 0x000fe400078e00ff */
[----:B------:R-:W-:Y:S05]  /*12c50*/  CALL.REL.NOINC `($__internal_30_$__cuda_sm70_shflsync_bfly_p) ;  /* 0x000007e000007944 */ /* 0x000fea0003c00000 */
[----:B01----:R-:W-:Y:S01]  /*12c60*/  FADD.FTZ R66, R66, R219 ;  /* 0x000000db42427221 */ /* 0x003fe20000010000 */
[----:B------:R-:W-:Y:S01]  /*12c70*/  MOV R219, 0x8 ;  /* 0x0000000800db7802 */ /* 0x000fe20000000f00 */
[----:B------:R-:W-:Y:S01]  /*12c80*/  IMAD.MOV.U32 R67, RZ, RZ, 0x1f ;  /* 0x0000001fff437424 */ /* 0x000fe200078e00ff */
[----:B------:R-:W-:Y:S02]  /*12c90*/  MOV R220, 0xffffffff ;  /* 0xffffffff00dc7802 */ /* 0x000fe40000000f00 */
[----:B------:R-:W-:Y:S02]  /*12ca0*/  MOV R64, 0x12cc0 ;  /* 0x00012cc000407802 */ /* 0x000fe40000000f00 */
[----:B------:R-:W-:Y:S05]  /*12cb0*/  CALL.REL.NOINC `($__internal_30_$__cuda_sm70_shflsync_bfly_p) ;  /* 0x0000078000007944 */ /* 0x000fea0003c00000 */
[----:B0-----:R-:W-:Y:S01]  /*12cc0*/  HFMA2.MMA R67, -RZ, RZ, 0, 1.847743988037109375e-06 ;  /* 0x0000001fff437435 */ /* 0x001fe200000001ff */
[----:B-1----:R-:W-:Y:S01]  /*12cd0*/  FADD.FTZ R66, R66, R219 ;  /* 0x000000db42427221 */ /* 0x002fe20000010000 */
[----:B------:R-:W-:Y:S01]  /*12ce0*/  MOV R64, 0x12d20 ;  /* 0x00012d2000407802 */ /* 0x000fe20000000f00 */
[----:B------:R-:W-:Y:S02]  /*12cf0*/  IMAD.MOV.U32 R219, RZ, RZ, 0x10 ;  /* 0x00000010ffdb7424 */ /* 0x000fe400078e00ff */
[----:B------:R-:W-:-:S02]  /*12d00*/  IMAD.MOV.U32 R220, RZ, RZ, -0x1 ;  /* 0xffffffffffdc7424 */ /* 0x000fc400078e00ff */
[----:B------:R-:W-:Y:S05]  /*12d10*/  CALL.REL.NOINC `($__internal_30_$__cuda_sm70_shflsync_bfly_p) ;  /* 0x0000072000007944 */ /* 0x000fea0003c00000 */
[----:B-1----:R-:W-:Y:S01]  /*12d20*/  FADD.FTZ R217, R66, R219 ;  /* 0x000000db42d97221 */ /* 0x002fe20000010000 */
[----:B------:R-:W-:-:S02]  /*12d30*/  MOV R219, 0x1 ;  /* 0x0000000100db7802 */ /* 0x000fc40000000f00 */
        /* <DEDUP_REMOVED lines=85> */
[----:B------:R-:W-:Y:S05]  /*13290*/  CALL.REL.NOINC `($__internal_30_$__cuda_sm70_shflsync_bfly_p) ;  /* 0x000001a000007944 */ /* 0x000fea0003c00000 */
[----:B0-----:R-:W-:Y:S01]  /*132a0*/  HFMA2.MMA R67, -RZ, RZ, 0, 1.847743988037109375e-06 ;  /* 0x0000001fff437435 */ /* 0x001fe200000001ff */
[----:B-1----:R-:W-:Y:S01]  /*132b0*/  FADD.FTZ R66, R66, R219 ;  /* 0x000000db42427221 */ /* 0x002fe20000010000 */
[----:B------:R-:W-:Y:S01]  /*132c0*/  MOV R64, 0x13300 ;  /* 0x0001330000407802 */ /* 0x000fe20000000f00 */
[----:B------:R-:W-:Y:S02]  /*132d0*/  IMAD.MOV.U32 R219, RZ, RZ, 0x2 ;  /* 0x00000002ffdb7424 */ /* 0x000fe400078e00ff */
[----:B------:R-:W-:Y:S02]  /*132e0*/  IMAD.MOV.U32 R220, RZ, RZ, -0x1 ;  /* 0xffffffffffdc7424 */ /* 0x000fe400078e00ff */
[----:B------:R-:W-:Y:S05]  /*132f0*/  CALL.REL.NOINC `($__internal_30_$__cuda_sm70_shflsync_bfly_p) ;  /* 0x0000014000007944 */ /* 0x000fea0003c00000 */
[----:B01----:R-:W-:Y:S01]  /*13300*/  FADD.FTZ R66, R66, R219 ;  /* 0x000000db42427221 */ /* 0x003fe20000010000 */
[----:B------:R-:W-:Y:S01]  /*13310*/  MOV R219, 0x4 ;  /* 0x0000000400db7802 */ /* 0x000fe20000000f00 */
[----:B------:R-:W-:Y:S01]  /*13320*/  IMAD.MOV.U32 R67, RZ, RZ, 0x1f ;  /* 0x0000001fff437424 */ /* 0x000fe200078e00ff */
[----:B------:R-:W-:Y:S02]  /*13330*/  MOV R220, 0xffffffff ;  /* 0xffffffff00dc7802 */ /* 0x000fe40000000f00 */
[----:B------:R-:W-:-:S02]  /*13340*/  MOV R64, 0x13360 ;  /* 0x0001336000407802 */ /* 0x000fc40000000f00 */
[----:B------:R-:W-:Y:S05]  /*13350*/  CALL.REL.NOINC `($__internal_30_$__cuda_sm70_shflsync_bfly_p) ;  /* 0x000000e000007944 */ /* 0x000fea0003c00000 */
[----:B0-----:R-:W-:Y:S01]  /*13360*/  HFMA2.MMA R67, -RZ, RZ, 0, 1.847743988037109375e-06 ;  /* 0x0000001fff437435 */ /* 0x001fe200000001ff */
[----:B-1----:R-:W-:Y:S01]  /*13370*/  FADD.FTZ R66, R66, R219 ;  /* 0x000000db42427221 */ /* 0x002fe20000010000 */
[----:B------:R-:W-:Y:S01]  /*13380*/  MOV R64, 0x133c0 ;  /* 0x000133c000407802 */ /* 0x000fe20000000f00 */
[----:B------:R-:W-:-:S02]  /*13390*/  IMAD.MOV.U32 R219, RZ, RZ, 0x8 ;  /* 0x00000008ffdb7424 */ /* 0x000fc400078e00ff */
[----:B------:R-:W-:Y:S02]  /*133a0*/  IMAD.MOV.U32 R220, RZ, RZ, -0x1 ;  /* 0xffffffffffdc7424 */ /* 0x000fe400078e00ff */
[----:B------:R-:W-:Y:S05]  /*133b0*/  CALL.REL.NOINC `($__internal_30_$__cuda_sm70_shflsync_bfly_p) ;  /* 0x0000008000007944 */ /* 0x000fea0003c00000 */
[----:B-1----:R-:W-:Y:S01]  /*133c0*/  FADD.FTZ R216, R66, R219 ;  /* 0x000000db42d87221 */ /* 0x002fe20000010000 */
[----:B------:R-:W-:Y:S01]  /*133d0*/  MOV R219, 0x10 ;  /* 0x0000001000db7802 */ /* 0x000fe20000000f00 */
[----:B0-----:R-:W-:Y:S01]  /*133e0*/  IMAD.MOV.U32 R67, RZ, RZ, 0x1f ;  /* 0x0000001fff437424 */ /* 0x001fe200078e00ff */
[----:B------:R-:W-:Y:S01]  /*133f0*/  MOV R220, 0xffffffff ;  /* 0xffffffff00dc7802 */ /* 0x000fe20000000f00 */
[----:B------:R-:W-:Y:S01]  /*13400*/  IMAD.MOV.U32 R66, RZ, RZ, R216 ;  /* 0x000000ffff427224 */ /* 0x000fe200078e00d8 */
[----:B------:R-:W-:Y:S02]  /*13410*/  MOV R64, 0x13430 ;  /* 0x0001343000407802 */ /* 0x000fe40000000f00 */
[----:B------:R-:W-:Y:S05]  /*13420*/  CALL.REL.NOINC `($__internal_30_$__cuda_sm70_shflsync_bfly_p) ;  /* 0x0000001000007944 */ /* 0x000fea0003c00000 */
[----:B01----:R-:W-:Y:S05]  /*13430*/  BRA `(.L_x_7262) ;  /* 0xffffea1000007947 */ /* 0x003fea000383ffff */
        .weak           $__internal_30_$__cuda_sm70_shflsync_bfly_p
        .type           $__internal_30_$__cuda_sm70_shflsync_bfly_p,@function
        .size           $__internal_30_$__cuda_sm70_shflsync_bfly_p,(.L_x_36118 - $__internal_30_$__cuda_sm70_shflsync_bfly_p)
$__internal_30_$__cuda_sm70_shflsync_bfly_p:
[----:B------:R-:W-:Y:S01]  /*13440*/  HFMA2.MMA R65, -RZ, RZ, 0, 0 ;  /* 0x00000000ff417435 */ /* 0x000fe200000001ff */
[----:B------:R-:W-:Y:S04]  /*13450*/  WARPSYNC R220 ;  /* 0x000000dc00007348 */ /* 0x000fe80003800000 */
[----:B------:R0:W1:Y:S01]  /*13460*/  SHFL.BFLY PT, R219, R66, R219, R67 ;  /* 0x0c0000db42db7389 */ /* 0x00006200000e0043 */
[----:B------:R-:W-:Y:S05]  /*13470*/  RET.REL.NODEC R64 `(_ZN10layer_norm13ln_fwd_kernelINS_13Kernel_traitsI6__halfS2_S2_S2_fjLj1280ELj1ELj4ELj1ELj16ENS_18Kernel_traits_baseILj1280ES2_S2_S2_S2_fjLj128EEEEELb1ELb1ELb1ELb0EEEvNS_9FwdParamsE) ;  /* 0xfffecb8040007950 */ /* 0x000fea0003c3ffff */
.L_x_7263:
        /* <DEDUP_REMOVED lines=16> */
.L_x_36118:


//--------------------- .text._ZN10layer_norm13ln_fwd_kernelINS_13Kernel_traitsI6__halfS2_S2_S2_fjLj1280ELj1ELj4ELj1ELj16ENS_18Kernel_traits_baseILj1280ES2_S2_S2_S2_fjLj128EEEEELb1ELb1ELb1ELb1EEEvNS_9FwdParamsE --------------------------
	.section	.text._ZN10layer_norm13ln_fwd_kernelINS_13Kernel_traitsI6__halfS2_S2_S2_fjLj1280ELj1ELj4ELj1ELj16ENS_18Kernel_traits_baseILj1280ES2_S2_S2_S2_fjLj128EEEEELb1ELb1ELb1ELb1EEEvNS_9FwdParamsE,"ax",@progbits
	.sectioninfo	@"SHI_REGISTERS=168"
	.align	128
        .global         _ZN10layer_norm13ln_fwd_kernelINS_13Kernel_traitsI6__halfS2_S2_S2_fjLj1280ELj1ELj4ELj1ELj16ENS_18Kernel_traits_baseILj1280ES2_S2_S2_S2_fjLj128EEEEELb1ELb1ELb1ELb1EEEvNS_9FwdParamsE
        .type           _ZN10layer_norm13ln_fwd_kernelINS_13Kernel_traitsI6__halfS2_S2_S2_fjLj1280ELj1ELj4ELj1ELj16ENS_18Kernel_traits_baseILj1280ES2_S2_S2_S2_fjLj128EEEEELb1ELb1ELb1ELb1EEEvNS_9FwdParamsE,@function
        .size           _ZN10layer_norm13ln_fwd_kernelINS_13Kernel_traitsI6__halfS2_S2_S2_fjLj1280ELj1ELj4ELj1ELj16ENS_18Kernel_traits_baseILj1280ES2_S2_S2_S2_fjLj128EEEEELb1ELb1ELb1ELb1EEEvNS_9FwdParamsE,(.L_x_36119 - _ZN10layer_norm13ln_fwd_kernelINS_13Kernel_traitsI6__halfS2_S2_S2_fjLj1280ELj1ELj4ELj1ELj16ENS_18Kernel_traits_baseILj1280ES2_S2_S2_S2_fjLj128EEEEELb1ELb1ELb1ELb1EEEvNS_9FwdParamsE)
        .other          _ZN10layer_norm13ln_fwd_kernelINS_13Kernel_traitsI6__halfS2_S2_S2_fjLj1280ELj1ELj4ELj1ELj16ENS_18Kernel_traits_baseILj1280ES2_S2_S2_S2_fjLj128EEEEELb1ELb1ELb1ELb1EEEvNS_9FwdParamsE,@"STO_CUDA_ENTRY STV_DEFAULT"
_ZN10layer_norm13ln_fwd_kernelINS_13Kernel_traitsI6__halfS2_S2_S2_fjLj1280ELj1ELj4ELj1ELj16ENS_18Kernel_traits_baseILj1280ES2_S2_S2_S2_fjLj128EEEEELb1ELb1ELb1ELb1EEEvNS_9FwdParamsE:
.text._ZN10layer_norm13ln_fwd_kernelINS_13Kernel_traitsI6__halfS2_S2_S2_fjLj1280ELj1ELj4ELj1ELj16ENS_18Kernel_traits_baseILj1280ES2_S2_S2_S2_fjLj128EEEEELb1ELb1ELb1ELb1EEEvNS_9FwdParamsE:
        /* <DEDUP_REMOVED lines=84> */
[----:B0-----:R-:W-:Y:S01]  /*0540*/  IADD3 R2, P2, R0, c[0x0][0x1b0], RZ ;  /* 0x00006c0000027a10 */ /* 0x001fe20007f5e0ff */
        /* <DEDUP_REMOVED lines=19> */
[----:B------:R-:W-:Y:S01]  /*0680*/  @!P0 CS2R R66, SRZ ;  /* 0x0000000000428805 */ /* 0x000fe2000001ff00 */
[----:B------:R-:W-:Y:S01]  /*0690*/  HADD2.F32 R97, -RZ, R68.H1_H1 ;  /* 0x30000044ff617230 */ /* 0x000fe20000004100 */
[----:B------:R-:W-:Y:S01]  /*06a0*/  UIADD3 UR25, UR4, -0x700cb87f, URZ ;  /* 0x8ff3478104197890 */ /* 0x000fe2000fffe03f */
[--C-:B------:R-:W-:Y:S01]  /*06b0*/  HADD2.F32 R102, -RZ, R64.reuse.H0_H0 ;  /* 0x20000040ff667230 */ /* 0x100fe20000004100 */
[----:B------:R-:W-:Y:S01]  /*06c0*/  UIADD3 UR26, UR5, -0x695add53, URZ ;  /* 0x96a522ad051a7890 */ /* 0x000fe2000fffe03f */
[----:B------:R-:W-:Y:S01]  /*06d0*/  HADD2.F32 R105, -RZ, R64.H1_H1 ;  /* 0x30000040ff697230 */ /* 0x000fe20000004100 */
[----:B------:R-:W-:Y:S01]  /*06e0*/  IMAD R123, R123, -0x2daee0ad, RZ ;  /* 0xd2511f537b7b7824 */ /* 0x000fe200078e02ff */
[--C-:B------:R-:W-:Y:S01]  /*06f0*/  HADD2.F32 R104, -RZ, R65.reuse.H0_H0 ;  /* 0x20000041ff687230 */ /* 0x100fe20000004100 */
[----:B------:R-:W-:Y:S01]  /*0700*/  IMAD R68, R77, -0x326172a9, RZ ;  /* 0xcd9e8d574d447824 */ /* 0x000fe200078e02ff */
[----:B------:R-:W-:Y:S01]  /*0710*/  HADD2.F32 R107, -RZ, R65.H1_H1 ;  /* 0x30000041ff6b7230 */ /* 0x000fe20000004100 */
[----:B------:R-:W-:Y:S01]  /*0720*/  IMAD.HI.U32 R125, R120, -0x326172a9, RZ ;  /* 0xcd9e8d57787d7827 */ /* 0x000fe200078e00ff */
[----:B------:R0:W5:Y:S03]  /*0730*/  LDG.E.128 R40, [R12.64] ;  /* 0x000000060c287981 */ /* 0x000166000c1e1d00 */
[----:B------:R-:W-:Y:S01]  /*0740*/  IMAD.WIDE.U32 R64, R78, -0x2daee0ad, RZ ;  /* 0xd2511f534e407825 */ /* 0x000fe200078e00ff */
[----:B------:R0:W5:Y:S01]  /*0750*/  LDG.E.128 R36, [R12.64+0x200] ;  /* 0x000200060c247981 */ /* 0x000162000c1e1d00 */
[--C-:B------:R-:W-:Y:S01]  /*0760*/  HADD2.F32 R21, -RZ, R10.reuse.H0_H0 ;  /* 0x2000000aff157230 */ /* 0x100fe20000004100 */
[----:B------:R-:W-:Y:S01]  /*0770*/  HFMA2.MMA R118, -RZ, RZ, 0, 0 ;  /* 0x00000000ff767435 */ /* 0x000fe200000001ff */
[----:B------:R-:W-:Y:S01]  /*0780*/  HADD2.F32 R20, -RZ, R10.H1_H1 ;  /* 0x3000000aff147230 */ /* 0x000fe20000004100 */
[----:B------:R0:W5:Y:S01]  /*0790*/  LDG.E.128 R32, [R12.64+0x400] ;  /* 0x000400060c207981 */ /* 0x000162000c1e1d00 */
[--C-:B------:R-:W-:Y:S01]  /*07a0*/  HADD2.F32 R19, -RZ, R11.reuse.H0_H0 ;  /* 0x2000000bff137230 */ /* 0x100fe20000004100 */
[----:B------:R-:W-:Y:S01]  /*07b0*/  BSSY B0, `(.L_x_7264) ;  /* 0x00011c6000007945 */ /* 0x000fe20003800000 */
[----:B------:R-:W-:Y:S01]  /*07c0*/  HADD2.F32 R18, -RZ, R11.H1_H1 ;  /* 0x3000000bff127230 */ /* 0x000fe20000004100 */
[----:B------:R0:W5:Y:S01]  /*07d0*/  LDG.E.128 R28, [R12.64+0x600] ;  /* 0x000600060c1c7981 */ /* 0x000162000c1e1d00 */
[--C-:B------:R-:W-:Y:S01]  /*07e0*/  HADD2.F32 R93, -RZ, R8.reuse.H0_H0 ;  /* 0x20000008ff5d7230 */ /* 0x100fe20000004100 */
[----:B------:R-:W-:Y:S01]  /*07f0*/  LOP3.LUT R125, R125, UR25, R68, 0x96, !PT ;  /* 0x000000197d7d7c12 */ /* 0x000fe2000f8e9644 */
[----:B------:R-:W-:Y:S01]  /*0800*/  HADD2.F32 R92, -RZ, R8.H1_H1 ;  /* 0x30000008ff5c7230 */ /* 0x000fe20000004100 */
[----:B------:R0:W5:Y:S01]  /*0810*/  LDG.E.128 R24, [R12.64+0x800] ;  /* 0x000800060c187981 */ /* 0x000162000c1e1d00 */
[--C-:B------:R-:W-:Y:S01]  /*0820*/  HADD2.F32 R23, -RZ, R9.reuse.H0_H0 ;  /* 0x20000009ff177230 */ /* 0x100fe20000004100 */
[----:B------:R-:W-:Y:S01]  /*0830*/  LOP3.LUT R123, R65, UR26, R123, 0x96, !PT ;  /* 0x0000001a417b7c12 */ /* 0x000fe2000f8e967b */
[----:B------:R-:W-:Y:S01]  /*0840*/  HADD2.F32 R22, -RZ, R9.H1_H1 ;  /* 0x30000009ff167230 */ /* 0x000fe20000004100 */
[----:B------:R1:W5:Y:S01]  /*0850*/  LDG.E.128 R60, [R2.64] ;  /* 0x00000006023c7981 */ /* 0x000362000c1e1d00 */
[--C-:B------:R-:W-:Y:S01]  /*0860*/  HADD2.F32 R17, -RZ, R4.reuse.H0_H0 ;  /* 0x20000004ff117230 */ /* 0x100fe20000004100 */
[----:B------:R-:W-:Y:S01]  /*0870*/  IMAD.MOV.U32 R124, RZ, RZ, R64 ;  /* 0x000000ffff7c7224 */ /* 0x000fe200078e0040 */
[----:B------:R-:W-:Y:S01]  /*0880*/  HADD2.F32 R16, -RZ, R4.H1_H1 ;  /* 0x30000004ff107230 */ /* 0x000fe20000004100 */
[----:B------:R1:W5:Y:S01]  /*0890*/  LDG.E.128 R56, [R2.64+0x200] ;  /* 0x0002000602387981 */ /* 0x000362000c1e1d00 */
[--C-:B------:R-:W-:Y:S01]  /*08a0*/  HADD2.F32 R15, -RZ, R5.reuse.H0_H0 ;  /* 0x20000005ff0f7230 */ /* 0x100fe20000004100 */
[----:B------:R-:W-:Y:S01]  /*08b0*/  LOP3.LUT R127, R76, 0x3, RZ, 0xc0, !PT ;  /* 0x000000034c7f7812 */ /* 0x000fe200078ec0ff */
[----:B------:R-:W-:Y:S01]  /*08c0*/  HADD2.F32 R14, -RZ, R5.H1_H1 ;  /* 0x30000005ff0e7230 */ /* 0x000fe20000004100 */
[----:B------:R1:W5:Y:S01]  /*08d0*/  LDG.E.128 R52, [R2.64+0x400] ;  /* 0x0004000602347981 */ /* 0x000362000c1e1d00 */
[--C-:B0-----:R-:W-:Y:S01]  /*08e0*/  HADD2.F32 R13, -RZ, R6.reuse.H0_H0 ;  /* 0x20000006ff0d7230 */ /* 0x101fe20000004100 */
[----:B------:R-:W-:Y:S01]  /*08f0*/  IMAD R120, R120, -0x326172a9, RZ ;  /* 0xcd9e8d5778787824 */ /* 0x000fe200078e02ff */
[----:B------:R-:W-:Y:S01]  /*0900*/  HADD2.F32 R12, -RZ, R6.H1_H1 ;  /* 0x30000006ff0c7230 */ /* 0x000fe20000004100 */
[----:B------:R1:W5:Y:S01]  /*0910*/  LDG.E.128 R48, [R2.64+0x600] ;  /* 0x0006000602307981 */ /* 0x000362000c1e1d00 */
[----:B------:R-:W-:-:S02]  /*0920*/  HADD2.F32 R11, -RZ, R7.H0_H0 ;  /* 0x20000007ff0b7230 */ /* 0x000fc40000004100 */
[----:B------:R-:W-:Y:S01]  /*0930*/  HADD2.F32 R10, -RZ, R7.H1_H1 ;  /* 0x30000007ff0a7230 */ /* 0x000fe20000004100 */
[----:B------:R1:W5:Y:S01]  /*0940*/  LDG.E.128 R44, [R2.64+0x800] ;  /* 0x00080006022c7981 */ /* 0x000362000c1e1d00 */
[--C-:B------:R-:W-:Y:S02]  /*0950*/  HADD2.F32 R9, -RZ, R72.reuse.H0_H0 ;  /* 0x20000048ff097230 */ /* 0x100fe40000004100 */
[----:B------:R-:W-:Y:S02]  /*0960*/  HADD2.F32 R8, -RZ, R72.H1_H1 ;  /* 0x30000048ff087230 */ /* 0x000fe40000004100 */
[--C-:B------:R-:W-:Y:S02]  /*0970*/  HADD2.F32 R7, -RZ, R73.reuse.H0_H0 ;  /* 0x20000049ff077230 */ /* 0x100fe40000004100 */
[----:B------:R-:W-:Y:S02]  /*0980*/  HADD2.F32 R6, -RZ, R73.H1_H1 ;  /* 0x30000049ff067230 */ /* 0x000fe40000004100 */
[----:B------:R-:W-:-:S02]  /*0990*/  HADD2.F32 R5, -RZ, R74.H0_H0 ;  /* 0x2000004aff057230 */ /* 0x000fc40000004100 */
[----:B------:R-:W-:Y:S02]  /*09a0*/  HADD2.F32 R4, -RZ, R74.H1_H1 ;  /* 0x3000004aff047230 */ /* 0x000fe40000004100 */
[--C-:B-1----:R-:W-:Y:S02]  /*09b0*/  HADD2.F32 R3, -RZ, R75.reuse.H0_H0 ;  /* 0x2000004bff037230 */ /* 0x102fe40000004100 */
        /* <DEDUP_REMOVED lines=11> */
.L_x_7680:
[----:B------:R-:W-:-:S04]  /*0a70*/  IMAD.MOV.U32 R79, RZ, RZ, 0x4 ;  /* 0x00000004ff4f7424 */ /* 0x000fc800078e00ff */
[----:B------:R-:W-:-:S05]  /*0a80*/  IMAD.WIDE R72, R94, R79, c[0x0][0x1d0] ;  /* 0x000074005e487625 */ /* 0x000fca00078e024f */
[----:B------:R0:W2:Y:S01]  /*0a90*/  LDG.E R78, [R72.64] ;  /* 0x00000006484e7981 */ /* 0x0000a2000c1e1900 */
[----:B------:R-:W-:Y:S01]  /*0aa0*/  ISETP.NE.U32.AND P0, PT, RZ, c[0x0][0x180], PT ;  /* 0x00006000ff007a0c */ /* 0x000fe20003f05070 */
[----:B------:R-:W-:Y:S02]  /*0ab0*/  IMAD R74, R94, c[0x0][0x168], RZ ;  /* 0x00005a005e4a7a24 */ /* 0x000fe400078e02ff */
[----:B------:R-:W-:Y:S01]  /*0ac0*/  IMAD.MOV.U32 R157, RZ, RZ, RZ ;  /* 0x000000ffff9d7224 */ /* 0x000fe200078e00ff */
        /* <DEDUP_REMOVED lines=9> */
[-C--:B------:R-:W-:Y:S01]  /*0b60*/  LEA.HI.SX32 R155, R74, R95.reuse, 0x1d ;  /* 0x0000005f4a9b7211 */ /* 0x080fe200078feaff */
[----:B------:R-:W-:Y:S01]  /*0b70*/  @P1 IMAD.MOV.U32 R74, RZ, RZ, 0x10 ;  /* 0x00000010ff4a1424 */ /* 0x000fe200078e00ff */
        /* <DEDUP_REMOVED lines=15> */
[----:B-----5:R-:W-:Y:S01]  /*0c70*/  HADD2.F32 R83, -RZ, R64.H0_H0 ;  /* 0x20000040ff537230 */ /* 0x020fe20000004100 */
[----:B------:R-:W-:Y:S05]  /*0c80*/  BRA `(.L_x_7267) ;  /* 0x0000059000007947 */ /* 0x000fea0003800000 */
.L_x_7266:
        /* <DEDUP_REMOVED lines=12> */
.L_x_7269:
[----:B------:R-:W-:Y:S02]  /*0d50*/  IMAD.MOV.U32 R80, RZ, RZ, R120 ;  /* 0x000000ffff507224 */ /* 0x000fe400078e0078 */
.L_x_7270:
[----:B------:R-:W-:Y:S05]  /*0d60*/  BSYNC B2 ;  /* 0x0000000000027941 */ /* 0x000fea0003800000 */
.L_x_7268:
        /* <DEDUP_REMOVED lines=16> */
.L_x_7274:
[----:B------:R-:W-:Y:S05]  /*0e70*/  BSYNC B3 ;  /* 0x0000000000037941 */ /* 0x000fea0003800000 */
.L_x_7273:
        /* <DEDUP_REMOVED lines=44> */
.L_x_7272:
[----:B------:R-:W-:Y:S05]  /*1140*/  BSYNC B2 ;  /* 0x0000000000027941 */ /* 0x000fea0003800000 */
.L_x_7271:
[----:B------:R-:W0:Y:S01]  /*1150*/  I2F.U32 R73, R80 ;  /* 0x0000005000497306 */ /* 0x000e220000201000 */
[----:B------:R-:W-:Y:S01]  /*1160*/  HFMA2.MMA R76, -RZ, RZ, 0.1171875, 0 ;  /* 0x2f800000ff4c7435 */ /* 0x000fe200000001ff */
[----:B-----5:R-:W-:Y:S02]  /*1170*/  HADD2.F32 R74, -RZ, R68.H0_H0 ;  /* 0x20000044ff4a7230 */ /* 0x020fe40000004100 */
[----:B------:R-:W-:-:S03]  /*1180*/  HADD2.F32 R83, -RZ, R40.H0_H0 ;  /* 0x20000028ff537230 */ /* 0x000fc60000004100 */
        /* <DEDUP_REMOVED lines=9> */
.L_x_7267:
[----:B------:R-:W-:Y:S05]  /*1220*/  BSYNC B1 ;  /* 0x0000000000017941 */ /* 0x000fea0003800000 */
.L_x_7265:
        /* <DEDUP_REMOVED lines=8> */
.L_x_7276:
        /* <DEDUP_REMOVED lines=12> */
.L_x_7279:
[----:B------:R-:W-:Y:S02]  /*1370*/  IMAD.MOV.U32 R80, RZ, RZ, R120 ;  /* 0x000000ffff507224 */ /* 0x000fe400078e0078 */
.L_x_7280:
[----:B------:R-:W-:Y:S05]  /*1380*/  BSYNC B2 ;  /* 0x0000000000027941 */ /* 0x000fea0003800000 */
.L_x_7278:
        /* <DEDUP_REMOVED lines=16> */
.L_x_7284:
[----:B------:R-:W-:Y:S05]  /*1490*/  BSYNC B3 ;  /* 0x0000000000037941 */ /* 0x000fea0003800000 */
.L_x_7283:
        /* <DEDUP_REMOVED lines=44> */
.L_x_7282:
[----:B------:R-:W-:Y:S05]  /*1760*/  BSYNC B2 ;  /* 0x0000000000027941 */ /* 0x000fea0003800000 */
.L_x_7281:
[----:B------:R-:W0:Y:S01]  /*1770*/  I2F.U32 R72, R80 ;  /* 0x0000005000487306 */ /* 0x000e220000201000 */
[----:B-----5:R-:W-:Y:S01]  /*1780*/  HADD2.F32 R74, -RZ, R68.H1_H1 ;  /* 0x30000044ff4a7230 */ /* 0x020fe20000004100 */
[----:B------:R-:W-:Y:S01]  /*1790*/  IMAD.MOV.U32 R75, RZ, RZ, 0x2f800000 ;  /* 0x2f800000ff4b7424 */ /* 0x000fe200078e00ff */
[----:B------:R-:W-:-:S03]  /*17a0*/  @P0 HADD2.F32 R77, -RZ, R64.H1_H1 ;  /* 0x30000040ff4d0230 */ /* 0x000fc60000004100 */
[----:B------:R-:W-:-:S04]  /*17b0*/  FMUL.FTZ R74, R74, c[0x0][0x1ec] ;  /* 0x00007b004a4a7a20 */ /* 0x000fc80000410000 */
[----:B------:R-:W-:Y:S02]  /*17c0*/  FMUL.FTZ R74, R74, c[0x0][0x1e8] ;  /* 0x00007a004a4a7a20 */ /* 0x000fe40000410000 */
[----:B0-----:R-:W-:Y:S01]  /*17d0*/  FFMA.FTZ R72, R72, R75, 1.1641532182693481445e-10 ;  /* 0x2f00000048487423 */ /* 0x001fe2000001004b */
[----:B------:R-:W-:-:S04]  /*17e0*/  HADD2.F32 R75, -RZ, R40.H1_H1 ;  /* 0x30000028ff4b7230 */ /* 0x000fc80000004100 */
[----:B------:R-:W-:-:S04]  /*17f0*/  FSETP.GTU.FTZ.AND P3, PT, R72, c[0x0][0x1e4], PT ;  /* 0x0000790048007a0b */ /* 0x000fc80003f7c000 */
[----:B------:R-:W-:Y:S02]  /*1800*/  FSEL R74, R74, RZ, !P3 ;  /* 0x000000ff4a4a7208 */ /* 0x000fe40005800000 */
[----:B------:R-:W-:-:S03]  /*1810*/  SEL R116, RZ, 0x1, P3 ;  /* 0x00000001ff747807 */ /* 0x000fc60001800000 */
[----:B------:R-:W-:-:S04]  /*1820*/  FMUL.FTZ R82, R74, R75 ;  /* 0x0000004b4a527220 */ /* 0x000fc80000410000 */
[----:B------:R-:W-:Y:S02]  /*1830*/  @P0 FADD.FTZ R82, R82, R77 ;  /* 0x0000004d52520221 */ /* 0x000fe40000010000 */
.L_x_7277:
[----:B------:R-:W-:Y:S05]  /*1840*/  BSYNC B1 ;  /* 0x0000000000017941 */ /* 0x000fea0003800000 */
.L_x_7275:
        /* <DEDUP_REMOVED lines=8> */
.L_x_7286:
        /* <DEDUP_REMOVED lines=12> */
.L_x_7289:
[----:B------:R-:W-:Y:S02]  /*1990*/  MOV R80, R120 ;  /* 0x0000007800507202 */ /* 0x000fe40000000f00 */
.L_x_7290:
[----:B------:R-:W-:Y:S05]  /*19a0*/  BSYNC B2 ;  /* 0x0000000000027941 */ /* 0x000fea0003800000 */
.L_x_7288:
        /* <DEDUP_REMOVED lines=16> */
.L_x_7294:
[----:B------:R-:W-:Y:S05]  /*1ab0*/  BSYNC B3 ;  /* 0x0000000000037941 */ /* 0x000fea0003800000 */
.L_x_7293:
        /* <DEDUP_REMOVED lines=44> */
.L_x_7292:
[----:B------:R-:W-:Y:S05]  /*1d80*/  BSYNC B2 ;  /* 0x0000000000027941 */ /* 0x000fea0003800000 */
.L_x_7291:
[----:B------:R-:W0:Y:S01]  /*1d90*/  I2F.U32 R73, R80 ;  /* 0x0000005000497306 */ /* 0x000e220000201000 */
[----:B-----5:R-:W-:Y:S01]  /*1da0*/  HADD2.F32 R74, -RZ, R69.H0_H0 ;  /* 0x20000045ff4a7230 */ /* 0x020fe20000004100 */
[----:B------:R-:W-:Y:S01]  /*1db0*/  IMAD.MOV.U32 R76, RZ, RZ, 0x2f800000 ;  /* 0x2f800000ff4c7424 */ /* 0x000fe200078e00ff */
        /* <DEDUP_REMOVED lines=10> */
.L_x_7287:
[----:B------:R-:W-:Y:S05]  /*1e60*/  BSYNC B1 ;  /* 0x0000000000017941 */ /* 0x000fea0003800000 */
.L_x_7285:
        /* <DEDUP_REMOVED lines=8> */
.L_x_7296:
        /* <DEDUP_REMOVED lines=12> */
.L_x_7299:
[----:B------:R-:W-:Y:S02]  /*1fb0*/  IMAD.MOV.U32 R80, RZ, RZ, R120 ;  /* 0x000000ffff507224 */ /* 0x000fe400078e0078 */
.L_x_7300:
[----:B------:R-:W-:Y:S05]  /*1fc0*/  BSYNC B2 ;  /* 0x0000000000027941 */ /* 0x000fea0003800000 */
.L_x_7298:
        /* <DEDUP_REMOVED lines=16> */
.L_x_7304:
[----:B------:R-:W-:Y:S05]  /*20d0*/  BSYNC B3 ;  /* 0x0000000000037941 */ /* 0x000fea0003800000 */
.L_x_7303:
        /* <DEDUP_REMOVED lines=44> */
.L_x_7302:
[----:B------:R-:W-:Y:S05]  /*23a0*/  BSYNC B2 ;  /* 0x0000000000027941 */ /* 0x000fea0003800000 */
.L_x_7301:
[----:B------:R-:W0:Y:S01]  /*23b0*/  I2F.U32 R72, R80 ;  /* 0x0000005000487306 */ /* 0x000e220000201000 */
[----:B------:R-:W-:Y:S01]  /*23c0*/  HFMA2.MMA R75, -RZ, RZ, 0.1171875, 0 ;  /* 0x2f800000ff4b7435 */ /* 0x000fe200000001ff */
[----:B-----5:R-:W-:Y:S02]  /*23d0*/  HADD2.F32 R74, -RZ, R69.H1_H1 ;  /* 0x30000045ff4a7230 */ /* 0x020fe40000004100 */
        /* <DEDUP_REMOVED lines=10> */
.L_x_7297:
[----:B------:R-:W-:Y:S05]  /*2480*/  BSYNC B1 ;  /* 0x0000000000017941 */ /* 0x000fea0003800000 */
.L_x_7295:
        /* <DEDUP_REMOVED lines=8> */
.L_x_7306:
        /* <DEDUP_REMOVED lines=12> */
.L_x_7309:
[----:B------:R-:W-:Y:S02]  /*25d0*/  IMAD.MOV.U32 R86, RZ, RZ, R120 ;  /* 0x000000ffff567224 */ /* 0x000fe400078e0078 */
.L_x_7310:
[----:B------:R-:W-:Y:S05]  /*25e0*/  BSYNC B2 ;  /* 0x0000000000027941 */ /* 0x000fea0003800000 */
.L_x_7308:
        /* <DEDUP_REMOVED lines=16> */
.L_x_7314:
[----:B------:R-:W-:Y:S05]  /*26f0*/  BSYNC B3 ;  /* 0x0000000000037941 */ /* 0x000fea0003800000 */
.L_x_7313:
        /* <DEDUP_REMOVED lines=44> */
.L_x_7312:
[----:B------:R-:W-:Y:S05]  /*29c0*/  BSYNC B2 ;  /* 0x0000000000027941 */ /* 0x000fea0003800000 */
.L_x_7311:
        /* <DEDUP_REMOVED lines=13> */
.L_x_7307:
[----:B------:R-:W-:Y:S05]  /*2aa0*/  BSYNC B1 ;  /* 0x0000000000017941 */ /* 0x000fea0003800000 */
.L_x_7305:
        /* <DEDUP_REMOVED lines=8> */
.L_x_7316:
        /* <DEDUP_REMOVED lines=12> */
.L_x_7319:
[----:B------:R-:W-:Y:S02]  /*2bf0*/  MOV R78, R120 ;  /* 0x00000078004e7202 */ /* 0x000fe40000000f00 */
.L_x_7320:
[----:B------:R-:W-:Y:S05]  /*2c00*/  BSYNC B2 ;  /* 0x0000000000027941 */ /* 0x000fea0003800000 */
.L_x_7318:
        /* <DEDUP_REMOVED lines=16> */
.L_x_7324:
[----:B------:R-:W-:Y:S05]  /*2d10*/  BSYNC B3 ;  /* 0x0000000000037941 */ /* 0x000fea0003800000 */
.L_x_7323:
        /* <DEDUP_REMOVED lines=44> */
.L_x_7322:
[----:B------:R-:W-:Y:S05]  /*2fe0*/  BSYNC B2 ;  /* 0x0000000000027941 */ /* 0x000fea0003800000 */
.L_x_7321:
        /* <DEDUP_REMOVED lines=13> */
.L_x_7317:
[----:B------:R-:W-:Y:S05]  /*30c0*/  BSYNC B1 ;  /* 0x0000000000017941 */ /* 0x000fea0003800000 */
.L_x_7315:
        /* <DEDUP_REMOVED lines=8> */
.L_x_7326:
        /* <DEDUP_REMOVED lines=12> */
.L_x_7329:
[----:B------:R-:W-:Y:S02]  /*3210*/  IMAD.MOV.U32 R88, RZ, RZ, R120 ;  /* 0x000000ffff587224 */ /* 0x000fe400078e0078 */
.L_x_7330:
[----:B------:R-:W-:Y:S05]  /*3220*/  BSYNC B2 ;  /* 0x0000000000027941 */ /* 0x000fea0003800000 */
.L_x_7328:
        /* <DEDUP_REMOVED lines=16> */
.L_x_7334:
[----:B------:R-:W-:Y:S05]  /*3330*/  BSYNC B3 ;  /* 0x0000000000037941 */ /* 0x000fea0003800000 */
.L_x_7333:
        /* <DEDUP_REMOVED lines=44> */
.L_x_7332:
[----:B------:R-:W-:Y:S05]  /*3600*/  BSYNC B2 ;  /* 0x0000000000027941 */ /* 0x000fea0003800000 */
.L_x_7331:
        /* <DEDUP_REMOVED lines=13> */
.L_x_7327:
[----:B------:R-:W-:Y:S05]  /*36e0*/  BSYNC B1 ;  /* 0x0000000000017941 */ /* 0x000fea0003800000 */
.L_x_7325:
        /* <DEDUP_REMOVED lines=8> */
.L_x_7336:
        /* <DEDUP_REMOVED lines=12> */
.L_x_7339:
[----:B------:R-:W-:Y:S02]  /*3830*/  IMAD.MOV.U32 R76, RZ, RZ, R120 ;  /* 0x000000ffff4c7224 */ /* 0x000fe400078e0078 */
.L_x_7340:
[----:B------:R-:W-:Y:S05]  /*3840*/  BSYNC B2 ;  /* 0x0000000000027941 */ /* 0x000fea0003800000 */
.L_x_7338:
        /* <DEDUP_REMOVED lines=16> */
.L_x_7344:
[----:B------:R-:W-:Y:S05]  /*3950*/  BSYNC B3 ;  /* 0x0000000000037941 */ /* 0x000fea0003800000 */
.L_x_7343:
        /* <DEDUP_REMOVED lines=44> */
.L_x_7342:
[----:B------:R-:W-:Y:S05]  /*3c20*/  BSYNC B2 ;  /* 0x0000000000027941 */ /* 0x000fea0003800000 */
.L_x_7341:
[----:B------:R-:W0:Y:S01]  /*3c30*/  I2F.U32 R72, R76 ;  /* 0x0000004c00487306 */ /* 0x000e220000201000 */
[----:B-----5:R-:W-:Y:S01]  /*3c40*/  HADD2.F32 R73, -RZ, R71.H1_H1 ;  /* 0x30000047ff497230 */ /* 0x020fe20000004100 */
[----:B------:R-:W-:-:S04]  /*3c50*/  IMAD.MOV.U32 R75, RZ, RZ, 0x2f800000 ;  /* 0x2f800000ff4b7424 */ /* 0x000fc800078e00ff */
[----:B------:R-:W-:-:S04]  /*3c60*/  FMUL.FTZ R73, R73, c[0x0][0x1ec] ;  /* 0x00007b0049497a20 */ /* 0x000fc80000410000 */
[----:B------:R-:W-:Y:S02]  /*3c70*/  FMUL.FTZ R73, R73, c[0x0][0x1e8] ;  /* 0x00007a0049497a20 */ /* 0x000fe40000410000 */
[----:B0-----:R-:W-:Y:S01]  /*3c80*/  FFMA.FTZ R72, R72, R75, 1.1641532182693481445e-10 ;  /* 0x2f00000048487423 */ /* 0x001fe2000001004b */
[----:B------:R-:W-:-:S04]  /*3c90*/  @P0 HADD2.F32 R75, -RZ, R67.H1_H1 ;  /* 0x30000043ff4b0230 */ /* 0x000fc80000004100 */
[----:B------:R-:W-:Y:S01]  /*3ca0*/  FSETP.GTU.FTZ.AND P3, PT, R72, c[0x0][0x1e4], PT ;  /* 0x0000790048007a0b */ /* 0x000fe20003f7c000 */
[----:B------:R-:W-:-:S03]  /*3cb0*/  HADD2.F32 R72, -RZ, R43.H1_H1 ;  /* 0x3000002bff487230 */ /* 0x000fc60000004100 */
[----:B------:R-:W-:Y:S02]  /*3cc0*/  FSEL R73, R73, RZ, !P3 ;  /* 0x000000ff49497208 */ /* 0x000fe40005800000 */
[----:B------:R-:W-:-:S03]  /*3cd0*/  SEL R110, RZ, 0x1, P3 ;  /* 0x00000001ff6e7807 */ /* 0x000fc60001800000 */
[----:B------:R-:W-:-:S04]  /*3ce0*/  FMUL.FTZ R76, R73, R72 ;  /* 0x00000048494c7220 */ /* 0x000fc80000410000 */
[----:B------:R-:W-:Y:S02]  /*3cf0*/  @P0 FADD.FTZ R76, R76, R75 ;  /* 0x0000004b4c4c0221 */ /* 0x000fe40000010000 */
.L_x_7337:
[----:B------:R-:W-:Y:S05]  /*3d00*/  BSYNC B1 ;  /* 0x0000000000017941 */ /* 0x000fea0003800000 */
.L_x_7335:
        /* <DEDUP_REMOVED lines=33> */
.L_x_7346:
[----:B------:R-:W-:Y:S05]  /*3f20*/  BSYNC B1 ;  /* 0x0000000000017941 */ /* 0x000fea0003800000 */
.L_x_7345:
        /* <DEDUP_REMOVED lines=10> */
.L_x_7348:
        /* <DEDUP_REMOVED lines=12> */
.L_x_7351:
[----:B------:R-:W-:Y:S02]  /*4090*/  MOV R90, R120 ;  /* 0x00000078005a7202 */ /* 0x000fe40000000f00 */
.L_x_7352:
[----:B------:R-:W-:Y:S05]  /*40a0*/  BSYNC B2 ;  /* 0x0000000000027941 */ /* 0x000fea0003800000 */
.L_x_7350:
        /* <DEDUP_REMOVED lines=16> */
.L_x_7356:
[----:B------:R-:W-:Y:S05]  /*41b0*/  BSYNC B3 ;  /* 0x0000000000037941 */ /* 0x000fea0003800000 */
.L_x_7355:
        /* <DEDUP_REMOVED lines=44> */
.L_x_7354:
[----:B------:R-:W-:Y:S05]  /*4480*/  BSYNC B2 ;  /* 0x0000000000027941 */ /* 0x000fea0003800000 */
.L_x_7353:
[----:B------:R-:W0:Y:S01]  /*4490*/  I2F.U32 R73, R90 ;  /* 0x0000005a00497306 */ /* 0x000e220000201000 */
[----:B-----5:R-:W-:Y:S01]  /*44a0*/  HADD2.F32 R75, -RZ, R68.H0_H0 ;  /* 0x20000044ff4b7230 */ /* 0x020fe20000004100 */
[----:B------:R-:W-:Y:S01]  /*44b0*/  IMAD.MOV.U32 R74, RZ, RZ, 0x2f800000 ;  /* 0x2f800000ff4a7424 */ /* 0x000fe200078e00ff */
[----:B-1----:R-:W-:-:S03]  /*44c0*/  @P0 HADD2.F32 R86, -RZ, R64.H0_H0 ;  /* 0x20000040ff560230 */ /* 0x002fc60000004100 */
[----:B------:R-:W-:-:S04]  /*44d0*/  FMUL.FTZ R75, R75, c[0x0][0x1ec] ;  /* 0x00007b004b4b7a20 */ /* 0x000fc80000410000 */
[----:B------:R-:W-:Y:S02]  /*44e0*/  FMUL.FTZ R75, R75, c[0x0][0x1e8] ;  /* 0x00007a004b4b7a20 */ /* 0x000fe40000410000 */
[----:B0-----:R-:W-:Y:S01]  /*44f0*/  FFMA.FTZ R73, R73, R74, 1.1641532182693481445e-10 ;  /* 0x2f00000049497423 */ /* 0x001fe2000001004a */
[----:B------:R-:W-:-:S04]  /*4500*/  HADD2.F32 R74, -RZ, R36.H0_H0 ;  /* 0x20000024ff4a7230 */ /* 0x000fc80000004100 */
[----:B------:R-:W-:-:S04]  /*4510*/  FSETP.GTU.FTZ.AND P3, PT, R73, c[0x0][0x1e4], PT ;  /* 0x0000790049007a0b */ /* 0x000fc80003f7c000 */
[----:B------:R-:W-:Y:S02]  /*4520*/  FSEL R129, R75, RZ, !P3 ;  /* 0x000000ff4b817208 */ /* 0x000fe40005800000 */
[----:B------:R-:W-:-:S03]  /*4530*/  SEL R117, RZ, 0x1, P3 ;  /* 0x00000001ff757807 */ /* 0x000fc60001800000 */
[----:B------:R-:W-:-:S04]  /*4540*/  FMUL.FTZ R129, R129, R74 ;  /* 0x0000004a81817220 */ /* 0x000fc80000410000 */
[----:B------:R-:W-:Y:S02]  /*4550*/  @P0 FADD.FTZ R129, R86, R129 ;  /* 0x0000008156810221 */ /* 0x000fe40000010000 */
.L_x_7349:
[----:B------:R-:W-:Y:S05]  /*4560*/  BSYNC B1 ;  /* 0x0000000000017941 */ /* 0x000fea0003800000 */
.L_x_7347:
        /* <DEDUP_REMOVED lines=8> */
.L_x_7358:
        /* <DEDUP_REMOVED lines=12> */
.L_x_7361:
[----:B------:R-:W-:Y:S02]  /*46b0*/  IMAD.MOV.U32 R90, RZ, RZ, R120 ;  /* 0x000000ffff5a7224 */ /* 0x000fe400078e0078 */
.L_x_7362:
[----:B------:R-:W-:Y:S05]  /*46c0*/  BSYNC B2 ;  /* 0x0000000000027941 */ /* 0x000fea0003800000 */
.L_x_7360:
        /* <DEDUP_REMOVED lines=16> */
.L_x_7366:
[----:B------:R-:W-:Y:S05]  /*47d0*/  BSYNC B3 ;  /* 0x0000000000037941 */ /* 0x000fea0003800000 */
.L_x_7365:
        /* <DEDUP_REMOVED lines=44> */
.L_x_7364:
[----:B------:R-:W-:Y:S05]  /*4aa0*/  BSYNC B2 ;  /* 0x0000000000027941 */ /* 0x000fea0003800000 */
.L_x_7363:
[----:B------:R-:W0:Y:S01]  /*4ab0*/  I2F.U32 R72, R90 ;  /* 0x0000005a00487306 */ /* 0x000e220000201000 */
[----:B------:R-:W-:Y:S01]  /*4ac0*/  HFMA2.MMA R75, -RZ, RZ, 0.1171875, 0 ;  /* 0x2f800000ff4b7435 */ /* 0x000fe200000001ff */
[----:B-----5:R-:W-:Y:S02]  /*4ad0*/  HADD2.F32 R74, -RZ, R68.H1_H1 ;  /* 0x30000044ff4a7230 */ /* 0x020fe40000004100 */
[----:B-1----:R-:W-:-:S03]  /*4ae0*/  @P0 HADD2.F32 R87, -RZ, R64.H1_H1 ;  /* 0x30000040ff570230 */ /* 0x002fc60000004100 */
        /* <DEDUP_REMOVED lines=9> */
.L_x_7359:
[----:B------:R-:W-:Y:S05]  /*4b80*/  BSYNC B1 ;  /* 0x0000000000017941 */ /* 0x000fea0003800000 */
.L_x_7357:
        /* <DEDUP_REMOVED lines=8> */
.L_x_7368:
        /* <DEDUP_REMOVED lines=12> */
.L_x_7371:
[----:B------:R-:W-:Y:S02]  /*4cd0*/  IMAD.MOV.U32 R90, RZ, RZ, R120 ;  /* 0x000000ffff5a7224 */ /* 0x000fe400078e0078 */
.L_x_7372:
[----:B------:R-:W-:Y:S05]  /*4ce0*/  BSYNC B2 ;  /* 0x0000000000027941 */ /* 0x000fea0003800000 */
.L_x_7370:
        /* <DEDUP_REMOVED lines=16> */
.L_x_7376:
[----:B------:R-:W-:Y:S05]  /*4df0*/  BSYNC B3 ;  /* 0x0000000000037941 */ /* 0x000fea0003800000 */
.L_x_7375:
        /* <DEDUP_REMOVED lines=44> */
.L_x_7374:
[----:B------:R-:W-:Y:S05]  /*50c0*/  BSYNC B2 ;  /* 0x0000000000027941 */ /* 0x000fea0003800000 */
.L_x_7373:
        /* <DEDUP_REMOVED lines=13> */
.L_x_7369:
[----:B------:R-:W-:Y:S05]  /*51a0*/  BSYNC B1 ;  /* 0x0000000000017941 */ /* 0x000fea0003800000 */
.L_x_7367:
        /* <DEDUP_REMOVED lines=8> */
.L_x_7378:
        /* <DEDUP_REMOVED lines=12> */
.L_x_7381:
[----:B------:R-:W-:Y:S02]  /*52f0*/  MOV R90, R120 ;  /* 0x00000078005a7202 */ /* 0x000fe40000000f00 */
.L_x_7382:
[----:B------:R-:W-:Y:S05]  /*5300*/  BSYNC B2 ;  /* 0x0000000000027941 */ /* 0x000fea0003800000 */
.L_x_7380:
        /* <DEDUP_REMOVED lines=16> */
.L_x_7386:
[----:B------:R-:W-:Y:S05]  /*5410*/  BSYNC B3 ;  /* 0x0000000000037941 */ /* 0x000fea0003800000 */
.L_x_7385:
        /* <DEDUP_REMOVED lines=44> */
.L_x_7384:
[----:B------:R-:W-:Y:S05]  /*56e0*/  BSYNC B2 ;  /* 0x0000000000027941 */ /* 0x000fea0003800000 */
.L_x_7383:
[----:B------:R-:W0:Y:S01]  /*56f0*/  I2F.U32 R72, R90 ;  /* 0x0000005a00487306 */ /* 0x000e220000201000 */
[----:B-----5:R-:W-:Y:S01]  /*5700*/  HADD2.F32 R74, -RZ, R69.H1_H1 ;  /* 0x30000045ff4a7230 */ /* 0x020fe20000004100 */
[----:B------:R-:W-:Y:S01]  /*5710*/  IMAD.MOV.U32 R75, RZ, RZ, 0x2f800000 ;  /* 0x2f800000ff4b7424 */ /* 0x000fe200078e00ff */
        /* <DEDUP_REMOVED lines=10> */
.L_x_7379:
[----:B------:R-:W-:Y:S05]  /*57c0*/  BSYNC B1 ;  /* 0x0000000000017941 */ /* 0x000fea0003800000 */
.L_x_7377:
[----:B------:R-:W-:Y:S01]  /*57d0*/  BSSY B1, `(.L_x_7387) ;  /* 0x0000062000017945 */ /* 0x000fe20003800000 */
[----:B------:R-:W-:Y:S05]  /*57e0*/  @P2 BRA `(.L_x_7388) ;  /* 0x0000006000002947 */ /* 0x000fea0003800000 */
[----:B-1----:R-:W-:Y:S01]  /*57f0*/  IMAD.MOV.U32 R89, RZ, RZ, RZ ;  /* 0x000000ffff597224 */ /* 0x002fe200078e00ff */
[----:B------:R-:W-:Y:S01]  /*5800*/  MOV R72, R73 ;  /* 0x0000004900487202 */ /* 0x000fe20000000f00 */
[----:B------:R-:W-:Y:S05]  /*5810*/  @!P0 BRA `(.L_x_7389) ;  /* 0x000005d000008947 */ /* 0x000fea0003800000 */
[----:B------:R-:W-:Y:S01]  /*5820*/  IMAD.MOV.U32 R72, RZ, RZ, R73 ;  /* 0x000000ffff487224 */ /* 0x000fe200078e0049 */
[----:B-----5:R-:W-:Y:S01]  /*5830*/  HADD2.F32 R89, -RZ, R66.H0_H0 ;  /* 0x20000042ff597230 */ /* 0x020fe20000004100 */
[----:B------:R-:W-:Y:S05]  /*5840*/  BRA `(.L_x_7389) ;  /* 0x000005a000007947 */ /* 0x000fea0003800000 */
.L_x_7388:
        /* <DEDUP_REMOVED lines=12> */
.L_x_7391:
[----:B------:R-:W-:Y:S02]  /*5910*/  IMAD.MOV.U32 R113, RZ, RZ, R120 ;  /* 0x000000ffff717224 */ /* 0x000fe400078e0078 */
.L_x_7392:
[----:B------:R-:W-:Y:S05]  /*5920*/  BSYNC B2 ;  /* 0x0000000000027941 */ /* 0x000fea0003800000 */
.L_x_7390:
        /* <DEDUP_REMOVED lines=16> */
.L_x_7396:
[----:B------:R-:W-:Y:S05]  /*5a30*/  BSYNC B3 ;  /* 0x0000000000037941 */ /* 0x000fea0003800000 */
.L_x_7395:
        /* <DEDUP_REMOVED lines=44> */
.L_x_7394:
[----:B------:R-:W-:Y:S05]  /*5d00*/  BSYNC B2 ;  /* 0x0000000000027941 */ /* 0x000fea0003800000 */
.L_x_7393:
[----:B------:R-:W0:Y:S01]  /*5d10*/  I2F.U32 R73, R113 ;  /* 0x0000007100497306 */ /* 0x000e220000201000 */
[----:B------:R-:W-:Y:S01]  /*5d20*/  HFMA2.MMA R74, -RZ, RZ, 0.1171875, 0 ;  /* 0x2f800000ff4a7435 */ /* 0x000fe200000001ff */
[----:B-----5:R-:W-:Y:S02]  /*5d30*/  HADD2.F32 R75, -RZ, R70.H0_H0 ;  /* 0x20000046ff4b7230 */ /* 0x020fe40000004100 */
        /* <DEDUP_REMOVED lines=8> */
[----:B------:R-:W-:Y:S01]  /*5dc0*/  FMUL.FTZ R89, R89, R74 ;  /* 0x0000004a59597220 */ /* 0x000fe20000410000 */
[----:B------:R-:W-:-:S03]  /*5dd0*/  PRMT R113, R73, 0x7610, R113 ;  /* 0x0000761049717816 */ /* 0x000fc60000000071 */
[----:B------:R-:W-:Y:S02]  /*5de0*/  @P0 FADD.FTZ R89, R86, R89 ;  /* 0x0000005956590221 */ /* 0x000fe40000010000 */
.L_x_7389:
[----:B------:R-:W-:Y:S05]  /*5df0*/  BSYNC B1 ;  /* 0x0000000000017941 */ /* 0x000fea0003800000 */
.L_x_7387:
        /* <DEDUP_REMOVED lines=8> */
.L_x_7398:
        /* <DEDUP_REMOVED lines=12> */
.L_x_7401:
[----:B------:R-:W-:Y:S02]  /*5f40*/  IMAD.MOV.U32 R88, RZ, RZ, R120 ;  /* 0x000000ffff587224 */ /* 0x000fe400078e0078 */
.L_x_7402:
[----:B------:R-:W-:Y:S05]  /*5f50*/  BSYNC B2 ;  /* 0x0000000000027941 */ /* 0x000fea0003800000 */
.L_x_7400:
        /* <DEDUP_REMOVED lines=16> */
.L_x_7406:
[----:B------:R-:W-:Y:S05]  /*6060*/  BSYNC B3 ;  /* 0x0000000000037941 */ /* 0x000fea0003800000 */
.L_x_7405:
        /* <DEDUP_REMOVED lines=44> */
.L_x_7404:
[----:B------:R-:W-:Y:S05]  /*6330*/  BSYNC B2 ;  /* 0x0000000000027941 */ /* 0x000fea0003800000 */
.L_x_7403:
        /* <DEDUP_REMOVED lines=13> */
.L_x_7399:
[----:B------:R-:W-:Y:S05]  /*6410*/  BSYNC B1 ;  /* 0x0000000000017941 */ /* 0x000fea0003800000 */
.L_x_7397:
        /* <DEDUP_REMOVED lines=8> */
.L_x_7408:
        /* <DEDUP_REMOVED lines=12> */
.L_x_7411:
[----:B------:R-:W-:Y:S02]  /*6560*/  MOV R111, R120 ;  /* 0x00000078006f7202 */ /* 0x000fe40000000f00 */
.L_x_7412:
[----:B------:R-:W-:Y:S05]  /*6570*/  BSYNC B2 ;  /* 0x0000000000027941 */ /* 0x000fea0003800000 */
.L_x_7410:
        /* <DEDUP_REMOVED lines=16> */
.L_x_7416:
[----:B------:R-:W-:Y:S05]  /*6680*/  BSYNC B3 ;  /* 0x0000000000037941 */ /* 0x000fea0003800000 */
.L_x_7415:
        /* <DEDUP_REMOVED lines=44> */
.L_x_7414:
[----:B------:R-:W-:Y:S05]  /*6950*/  BSYNC B2 ;  /* 0x0000000000027941 */ /* 0x000fea0003800000 */
.L_x_7413:
[----:B------:R-:W0:Y:S01]  /*6960*/  I2F.U32 R73, R111 ;  /* 0x0000006f00497306 */ /* 0x000e220000201000 */
[----:B-----5:R-:W-:Y:S01]  /*6970*/  HADD2.F32 R75, -RZ, R71.H0_H0 ;  /* 0x20000047ff4b7230 */ /* 0x020fe20000004100 */
[----:B------:R-:W-:Y:S01]  /*6980*/  IMAD.MOV.U32 R74, RZ, RZ, 0x2f800000 ;  /* 0x2f800000ff4a7424 */ /* 0x000fe200078e00ff */
[----:B------:R-:W-:-:S03]  /*6990*/  @P0 HADD2.F32 R86, -RZ, R67.H0_H0 ;  /* 0x20000043ff560230 */ /* 0x000fc60000004100 */
        /* <DEDUP_REMOVED lines=10> */
.L_x_7409:
[----:B------:R-:W-:Y:S05]  /*6a40*/  BSYNC B1 ;  /* 0x0000000000017941 */ /* 0x000fea0003800000 */
.L_x_7407:
        /* <DEDUP_REMOVED lines=8> */
.L_x_7418:
        /* <DEDUP_REMOVED lines=12> */
.L_x_7421:
[----:B------:R-:W-:Y:S02]  /*6b90*/  IMAD.MOV.U32 R86, RZ, RZ, R120 ;  /* 0x000000ffff567224 */ /* 0x000fe400078e0078 */
.L_x_7422:
[----:B------:R-:W-:Y:S05]  /*6ba0*/  BSYNC B2 ;  /* 0x0000000000027941 */ /* 0x000fea0003800000 */
.L_x_7420:
        /* <DEDUP_REMOVED lines=16> */
.L_x_7426:
[----:B------:R-:W-:Y:S05]  /*6cb0*/  BSYNC B3 ;  /* 0x0000000000037941 */ /* 0x000fea0003800000 */
.L_x_7425:
        /* <DEDUP_REMOVED lines=43> */
[----:B------:R-:W-:Y:S02]  /*6f70*/  LOP3.LUT R123, R73, UR26, R74, 0x96, !PT ;  /* 0x0000001a497b7c12 */ /* 0x000fe4000f8e964a */
.L_x_7424:
[----:B------:R-:W-:Y:S05]  /*6f80*/  BSYNC B2 ;  /* 0x0000000000027941 */ /* 0x000fea0003800000 */
.L_x_7423:
        /* <DEDUP_REMOVED lines=13> */
.L_x_7419:
[----:B------:R-:W-:Y:S05]  /*7060*/  BSYNC B1 ;  /* 0x0000000000017941 */ /* 0x000fea0003800000 */
.L_x_7417:
[-C--:B------:R-:W-:Y:S01]  /*7070*/  IMAD.WIDE.U32 R134, R135, R154.reuse, c[0x0][0x188] ;  /* 0x0000620087867625 */ /* 0x080fe200078e009a */
[----:B------:R-:W-:Y:S01]  /*7080*/  F2FP.PACK_AB R75, R86, R87 ;  /* 0x00000057564b723e */ /* 0x000fe200000000ff */
[----:B------:R-:W-:Y:S01]  /*7090*/  BSSY B1, `(.L_x_7427) ;  /* 0x000001e000017945 */ /* 0x000fe20003800000 */
[----:B------:R-:W-:Y:S02]  /*70a0*/  F2FP.PACK_AB R74, R88, R89 ;  /* 0x00000059584a723e */ /* 0x000fe400000000ff */
[----:B------:R-:W-:Y:S02]  /*70b0*/  F2FP.PACK_AB R73, R90, R91 ;  /* 0x0000005b5a49723e */ /* 0x000fe400000000ff */
[----:B------:R-:W-:Y:S02]  /*70c0*/  F2FP.PACK_AB R72, R128, R129 ;  /* 0x000000818048723e */ /* 0x000fe400000000ff */
        /* <DEDUP_REMOVED lines=26> */
.L_x_7428:
[----:B------:R-:W-:Y:S05]  /*7270*/  BSYNC B1 ;  /* 0x0000000000017941 */ /* 0x000fea0003800000 */
.L_x_7427:
[----:B-----5:R1:W5:Y:S04]  /*7280*/  @P1 LDG.E.128 R68, [R132.64] ;  /* 0x0000000684441981 */ /* 0x020368000c1e1d00 */
[----:B------:R1:W5:Y:S01]  /*7290*/  @P0 LDG.E.128 R64, [R130.64] ;  /* 0x0000000682400981 */ /* 0x000362000c1e1d00 */
[----:B------:R-:W-:Y:S01]  /*72a0*/  BSSY B1, `(.L_x_7429) ;  /* 0x0000062000017945 */ /* 0x000fe20003800000 */
[----:B------:R-:W-:Y:S05]  /*72b0*/  @P2 BRA `(.L_x_7430) ;  /* 0x0000006000002947 */ /* 0x000fea0003800000 */
[----:B-1----:R-:W-:Y:S01]  /*72c0*/  MOV R130, RZ ;  /* 0x000000ff00827202 */ /* 0x002fe20000000f00 */
[----:B0-----:R-:W-:Y:S01]  /*72d0*/  IMAD.MOV.U32 R72, RZ, RZ, R136 ;  /* 0x000000ffff487224 */ /* 0x001fe200078e0088 */
[----:B------:R-:W-:Y:S05]  /*72e0*/  @!P0 BRA `(.L_x_7431) ;  /* 0x000005d000008947 */ /* 0x000fea0003800000 */
[----:B------:R-:W-:Y:S01]  /*72f0*/  IMAD.MOV.U32 R72, RZ, RZ, R136 ;  /* 0x000000ffff487224 */ /* 0x000fe200078e0088 */
[----:B-----5:R-:W-:Y:S01]  /*7300*/  HADD2.F32 R130, -RZ, R64.H0_H0 ;  /* 0x20000040ff827230 */ /* 0x020fe20000004100 */
[----:B------:R-:W-:Y:S05]  /*7310*/  BRA `(.L_x_7431) ;  /* 0x000005a000007947 */ /* 0x000fea0003800000 */
.L_x_7430:
        /* <DEDUP_REMOVED lines=12> */
.L_x_7433:
[----:B------:R-:W-:Y:S02]  /*73e0*/  MOV R117, R120 ;  /* 0x0000007800757202 */ /* 0x000fe40000000f00 */
.L_x_7434:
[----:B------:R-:W-:Y:S05]  /*73f0*/  BSYNC B2 ;  /* 0x0000000000027941 */ /* 0x000fea0003800000 */
.L_x_7432:
        /* <DEDUP_REMOVED lines=16> */
.L_x_7438:
[----:B------:R-:W-:Y:S05]  /*7500*/  BSYNC B3 ;  /* 0x0000000000037941 */ /* 0x000fea0003800000 */
.L_x_7437:
        /* <DEDUP_REMOVED lines=44> */
.L_x_7436:
[----:B------:R-:W-:Y:S05]  /*77d0*/  BSYNC B2 ;  /* 0x0000000000027941 */ /* 0x000fea0003800000 */
.L_x_7435:
[----:B------:R-:W0:Y:S01]  /*77e0*/  I2F.U32 R73, R117 ;  /* 0x0000007500497306 */ /* 0x000e220000201000 */
[----:B-----5:R-:W-:Y:S01]  /*77f0*/  HADD2.F32 R75, -RZ, R68.H0_H0 ;  /* 0x20000044ff4b7230 */ /* 0x020fe20000004100 */
[----:B------:R-:W-:Y:S01]  /*7800*/  IMAD.MOV.U32 R74, RZ, RZ, 0x2f800000 ;  /* 0x2f800000ff4a7424 */ /* 0x000fe200078e00ff */
[----:B------:R-:W-:-:S03]  /*7810*/  @P0 HADD2.F32 R127, -RZ, R64.H0_H0 ;  /* 0x20000040ff7f0230 */ /* 0x000fc60000004100 */
[----:B------:R-:W-:-:S04]  /*7820*/  FMUL.FTZ R75, R75, c[0x0][0x1ec] ;  /* 0x00007b004b4b7a20 */ /* 0x000fc80000410000 */
[----:B-1----:R-:W-:Y:S01]  /*7830*/  FMUL.FTZ R130, R75, c[0x0][0x1e8] ;  /* 0x00007a004b827a20 */ /* 0x002fe20000410000 */
[----:B------:R-:W-:Y:S01]  /*7840*/  HADD2.F32 R75, -RZ, R32.H0_H0 ;  /* 0x20000020ff4b7230 */ /* 0x000fe20000004100 */
[----:B0-----:R-:W-:-:S05]  /*7850*/  FFMA.FTZ R73, R73, R74, 1.1641532182693481445e-10 ;  /* 0x2f00000049497423 */ /* 0x001fca000001004a */
[----:B------:R-:W-:-:S04]  /*7860*/  FSETP.GTU.FTZ.AND P3, PT, R73, c[0x0][0x1e4], PT ;  /* 0x0000790049007a0b */ /* 0x000fc80003f7c000 */
[----:B------:R-:W-:Y:S02]  /*7870*/  FSEL R130, R130, RZ, !P3 ;  /* 0x000000ff82827208 */ /* 0x000fe40005800000 */
[----:B------:R-:W-:-:S03]  /*7880*/  SEL R73, RZ, 0x1, P3 ;  /* 0x00000001ff497807 */ /* 0x000fc60001800000 */
[----:B------:R-:W-:Y:S01]  /*7890*/  FMUL.FTZ R130, R130, R75 ;  /* 0x0000004b82827220 */ /* 0x000fe20000410000 */
[----:B------:R-:W-:-:S03]  /*78a0*/  PRMT R117, R73, 0x7610, R117 ;  /* 0x0000761049757816 */ /* 0x000fc60000000075 */
[----:B------:R-:W-:Y:S02]  /*78b0*/  @P0 FADD.FTZ R130, R127, R130 ;  /* 0x000000827f820221 */ /* 0x000fe40000010000 */
.L_x_7431:
[----:B------:R-:W-:Y:S05]  /*78c0*/  BSYNC B1 ;  /* 0x0000000000017941 */ /* 0x000fea0003800000 */
.L_x_7429:
        /* <DEDUP_REMOVED lines=8> */
.L_x_7440:
        /* <DEDUP_REMOVED lines=12> */
.L_x_7443:
[----:B------:R-:W-:Y:S02]  /*7a10*/  IMAD.MOV.U32 R116, RZ, RZ, R120 ;  /* 0x000000ffff747224 */ /* 0x000fe400078e0078 */
.L_x_7444:
[----:B------:R-:W-:Y:S05]  /*7a20*/  BSYNC B2 ;  /* 0x0000000000027941 */ /* 0x000fea0003800000 */
.L_x_7442:
        /* <DEDUP_REMOVED lines=16> */
.L_x_7448:
[----:B------:R-:W-:Y:S05]  /*7b30*/  BSYNC B3 ;  /* 0x0000000000037941 */ /* 0x000fea0003800000 */
.L_x_7447:
        /* <DEDUP_REMOVED lines=44> */
.L_x_7446:
[----:B------:R-:W-:Y:S05]  /*7e00*/  BSYNC B2 ;  /* 0x0000000000027941 */ /* 0x000fea0003800000 */
.L_x_7445:
[----:B------:R-:W0:Y:S01]  /*7e10*/  I2F.U32 R72, R116 ;  /* 0x0000007400487306 */ /* 0x000e220000201000 */
[----:B------:R-:W-:Y:S01]  /*7e20*/  HFMA2.MMA R75, -RZ, RZ, 0.1171875, 0 ;  /* 0x2f800000ff4b7435 */ /* 0x000fe200000001ff */
[----:B-----5:R-:W-:Y:S02]  /*7e30*/  HADD2.F32 R74, -RZ, R68.H1_H1 ;  /* 0x30000044ff4a7230 */ /* 0x020fe40000004100 */
[----:B------:R-:W-:-:S03]  /*7e40*/  @P0 HADD2.F32 R132, -RZ, R64.H1_H1 ;  /* 0x30000040ff840230 */ /* 0x000fc60000004100 */
[----:B------:R-:W-:-:S04]  /*7e50*/  FMUL.FTZ R74, R74, c[0x0][0x1ec] ;  /* 0x00007b004a4a7a20 */ /* 0x000fc80000410000 */
[----:B------:R-:W-:Y:S01]  /*7e60*/  FMUL.FTZ R131, R74, c[0x0][0x1e8] ;  /* 0x00007a004a837a20 */ /* 0x000fe20000410000 */
[----:B------:R-:W-:Y:S01]  /*7e70*/  HADD2.F32 R74, -RZ, R32.H1_H1 ;  /* 0x30000020ff4a7230 */ /* 0x000fe20000004100 */
[----:B0-----:R-:W-:-:S05]  /*7e80*/  FFMA.FTZ R72, R72, R75, 1.1641532182693481445e-10 ;  /* 0x2f00000048487423 */ /* 0x001fca000001004b */
[----:B------:R-:W-:-:S04]  /*7e90*/  FSETP.GTU.FTZ.AND P3, PT, R72, c[0x0][0x1e4], PT ;  /* 0x0000790048007a0b */ /* 0x000fc80003f7c000 */
[----:B------:R-:W-:Y:S02]  /*7ea0*/  FSEL R131, R131, RZ, !P3 ;  /* 0x000000ff83837208 */ /* 0x000fe40005800000 */
[----:B------:R-:W-:-:S03]  /*7eb0*/  SEL R72, RZ, 0x1, P3 ;  /* 0x00000001ff487807 */ /* 0x000fc60001800000 */
[----:B------:R-:W-:Y:S01]  /*7ec0*/  FMUL.FTZ R131, R131, R74 ;  /* 0x0000004a83837220 */ /* 0x000fe20000410000 */
[----:B------:R-:W-:-:S03]  /*7ed0*/  PRMT R116, R72, 0x7610, R116 ;  /* 0x0000761048747816 */ /* 0x000fc60000000074 */
[----:B------:R-:W-:Y:S02]  /*7ee0*/  @P0 FADD.FTZ R131, R132, R131 ;  /* 0x0000008384830221 */ /* 0x000fe40000010000 */
.L_x_7441:
[----:B------:R-:W-:Y:S05]  /*7ef0*/  BSYNC B1 ;  /* 0x0000000000017941 */ /* 0x000fea0003800000 */
.L_x_7439:
        /* <DEDUP_REMOVED lines=8> */
.L_x_7450:
        /* <DEDUP_REMOVED lines=12> */
.L_x_7453:
[----:B------:R-:W-:Y:S02]  /*8040*/  IMAD.MOV.U32 R115, RZ, RZ, R120 ;  /* 0x000000ffff737224 */ /* 0x000fe400078e0078 */
.L_x_7454:
[----:B------:R-:W-:Y:S05]  /*8050*/  BSYNC B2 ;  /* 0x0000000000027941 */ /* 0x000fea0003800000 */
.L_x_7452:
        /* <DEDUP_REMOVED lines=16> */
.L_x_7458:
[----:B------:R-:W-:Y:S05]  /*8160*/  BSYNC B3 ;  /* 0x0000000000037941 */ /* 0x000fea0003800000 */
.L_x_7457:
        /* <DEDUP_REMOVED lines=44> */
.L_x_7456:
[----:B------:R-:W-:Y:S05]  /*8430*/  BSYNC B2 ;  /* 0x0000000000027941 */ /* 0x000fea0003800000 */
.L_x_7455:
        /* <DEDUP_REMOVED lines=14> */
.L_x_7451:
[----:B------:R-:W-:Y:S05]  /*8520*/  BSYNC B1 ;  /* 0x0000000000017941 */ /* 0x000fea0003800000 */
.L_x_7449:
        /* <DEDUP_REMOVED lines=8> */
.L_x_7460:
        /* <DEDUP_REMOVED lines=12> */
.L_x_7463:
[----:B------:R-:W-:Y:S02]  /*8670*/  MOV R114, R120 ;  /* 0x0000007800727202 */ /* 0x000fe40000000f00 */
.L_x_7464:
[----:B------:R-:W-:Y:S05]  /*8680*/  BSYNC B2 ;  /* 0x0000000000027941 */ /* 0x000fea0003800000 */
.L_x_7462:
        /* <DEDUP_REMOVED lines=16> */
.L_x_7468:
[----:B------:R-:W-:Y:S05]  /*8790*/  BSYNC B3 ;  /* 0x0000000000037941 */ /* 0x000fea0003800000 */
.L_x_7467:
        /* <DEDUP_REMOVED lines=44> */
.L_x_7466:
[----:B------:R-:W-:Y:S05]  /*8a60*/  BSYNC B2 ;  /* 0x0000000000027941 */ /* 0x000fea0003800000 */
.L_x_7465:
        /* <DEDUP_REMOVED lines=11> */
[----:B------:R-:W-:Y:S01]  /*8b20*/  FMUL.FTZ R132, R132, R75 ;  /* 0x0000004b84847220 */ /* 0x000fe20000410000 */
[----:B------:R-:W-:-:S03]  /*8b30*/  PRMT R114, R72, 0x7610, R114 ;  /* 0x0000761048727816 */ /* 0x000fc60000000072 */
[----:B------:R-:W-:Y:S02]  /*8b40*/  @P0 FADD.FTZ R132, R127, R132 ;  /* 0x000000847f840221 */ /* 0x000fe40000010000 */
.L_x_7461:
[----:B------:R-:W-:Y:S05]  /*8b50*/  BSYNC B1 ;  /* 0x0000000000017941 */ /* 0x000fea0003800000 */
.L_x_7459:
        /* <DEDUP_REMOVED lines=8> */
.L_x_7470:
        /* <DEDUP_REMOVED lines=12> */
.L_x_7473:
[----:B------:R-:W-:Y:S02]  /*8ca0*/  IMAD.MOV.U32 R113, RZ, RZ, R120 ;  /* 0x000000ffff717224 */ /* 0x000fe400078e0078 */
.L_x_7474:
[----:B------:R-:W-:Y:S05]  /*8cb0*/  BSYNC B2 ;  /* 0x0000000000027941 */ /* 0x000fea0003800000 */
.L_x_7472:
        /* <DEDUP_REMOVED lines=16> */
.L_x_7478:
[----:B------:R-:W-:Y:S05]  /*8dc0*/  BSYNC B3 ;  /* 0x0000000000037941 */ /* 0x000fea0003800000 */
.L_x_7477:
        /* <DEDUP_REMOVED lines=44> */
.L_x_7476:
[----:B------:R-:W-:Y:S05]  /*9090*/  BSYNC B2 ;  /* 0x0000000000027941 */ /* 0x000fea0003800000 */
.L_x_7475:
[----:B------:R-:W0:Y:S01]  /*90a0*/  I2F.U32 R73, R113 ;  /* 0x0000007100497306 */ /* 0x000e220000201000 */
[----:B------:R-:W-:Y:S01]  /*90b0*/  HFMA2.MMA R74, -RZ, RZ, 0.1171875, 0 ;  /* 0x2f800000ff4a7435 */ /* 0x000fe200000001ff */
[----:B-----5:R-:W-:Y:S02]  /*90c0*/  HADD2.F32 R75, -RZ, R70.H0_H0 ;  /* 0x20000046ff4b7230 */ /* 0x020fe40000004100 */
[----:B------:R-:W-:-:S03]  /*90d0*/  @P0 HADD2.F32 R127, -RZ, R66.H0_H0 ;  /* 0x20000042ff7f0230 */ /* 0x000fc60000004100 */
[----:B------:R-:W-:-:S04]  /*90e0*/  FMUL.FTZ R75, R75, c[0x0][0x1ec] ;  /* 0x00007b004b4b7a20 */ /* 0x000fc80000410000 */
[----:B------:R-:W-:Y:S01]  /*90f0*/  FMUL.FTZ R136, R75, c[0x0][0x1e8] ;  /* 0x00007a004b887a20 */ /* 0x000fe20000410000 */
        /* <DEDUP_REMOVED lines=8> */
.L_x_7471:
[----:B------:R-:W-:Y:S05]  /*9180*/  BSYNC B1 ;  /* 0x0000000000017941 */ /* 0x000fea0003800000 */
.L_x_7469:
        /* <DEDUP_REMOVED lines=8> */
.L_x_7480:
        /* <DEDUP_REMOVED lines=12> */
.L_x_7483:
[----:B------:R-:W-:Y:S02]  /*92d0*/  IMAD.MOV.U32 R112, RZ, RZ, R120 ;  /* 0x000000ffff707224 */ /* 0x000fe400078e0078 */
.L_x_7484:
[----:B------:R-:W-:Y:S05]  /*92e0*/  BSYNC B2 ;  /* 0x0000000000027941 */ /* 0x000fea0003800000 */
.L_x_7482:
        /* <DEDUP_REMOVED lines=16> */
.L_x_7488:
[----:B------:R-:W-:Y:S05]  /*93f0*/  BSYNC B3 ;  /* 0x0000000000037941 */ /* 0x000fea0003800000 */
.L_x_7487:
        /* <DEDUP_REMOVED lines=44> */
.L_x_7486:
[----:B------:R-:W-:Y:S05]  /*96c0*/  BSYNC B2 ;  /* 0x0000000000027941 */ /* 0x000fea0003800000 */
.L_x_7485:
[----:B------:R-:W0:Y:S01]  /*96d0*/  I2F.U32 R72, R112 ;  /* 0x0000007000487306 */ /* 0x000e220000201000 */
[----:B-----5:R-:W-:Y:S01]  /*96e0*/  HADD2.F32 R74, -RZ, R70.H1_H1 ;  /* 0x30000046ff4a7230 */ /* 0x020fe20000004100 */
[----:B------:R-:W-:Y:S01]  /*96f0*/  IMAD.MOV.U32 R75, RZ, RZ, 0x2f800000 ;  /* 0x2f800000ff4b7424 */ /* 0x000fe200078e00ff */
        /* <DEDUP_REMOVED lines=11> */
.L_x_7481:
[----:B------:R-:W-:Y:S05]  /*97b0*/  BSYNC B1 ;  /* 0x0000000000017941 */ /* 0x000fea0003800000 */
.L_x_7479:
        /* <DEDUP_REMOVED lines=8> */
.L_x_7490:
        /* <DEDUP_REMOVED lines=12> */
.L_x_7493:
[----:B------:R-:W-:Y:S02]  /*9900*/  MOV R111, R120 ;  /* 0x00000078006f7202 */ /* 0x000fe40000000f00 */
.L_x_7494:
[----:B------:R-:W-:Y:S05]  /*9910*/  BSYNC B2 ;  /* 0x0000000000027941 */ /* 0x000fea0003800000 */
.L_x_7492:
        /* <DEDUP_REMOVED lines=16> */
.L_x_7498:
[----:B------:R-:W-:Y:S05]  /*9a20*/  BSYNC B3 ;  /* 0x0000000000037941 */ /* 0x000fea0003800000 */
.L_x_7497:
        /* <DEDUP_REMOVED lines=44> */
.L_x_7496:
[----:B------:R-:W-:Y:S05]  /*9cf0*/  BSYNC B2 ;  /* 0x0000000000027941 */ /* 0x000fea0003800000 */
.L_x_7495:
[----:B------:R-:W0:Y:S01]  /*9d00*/  I2F.U32 R73, R111 ;  /* 0x0000006f00497306 */ /* 0x000e220000201000 */
[----:B-----5:R-:W-:Y:S01]  /*9d10*/  HADD2.F32 R75, -RZ, R71.H0_H0 ;  /* 0x20000047ff4b7230 */ /* 0x020fe20000004100 */
[----:B------:R-:W-:Y:S01]  /*9d20*/  IMAD.MOV.U32 R74, RZ, RZ, 0x2f800000 ;  /* 0x2f800000ff4a7424 */ /* 0x000fe200078e00ff */
        /* <DEDUP_REMOVED lines=11> */
.L_x_7491:
[----:B------:R-:W-:Y:S05]  /*9de0*/  BSYNC B1 ;  /* 0x0000000000017941 */ /* 0x000fea0003800000 */
.L_x_7489:
        /* <DEDUP_REMOVED lines=8> */
.L_x_7500:
        /* <DEDUP_REMOVED lines=12> */
.L_x_7503:
[----:B------:R-:W-:Y:S02]  /*9f30*/  MOV R110, R120 ;  /* 0x00000078006e7202 */ /* 0x000fe40000000f00 */
.L_x_7504:
[----:B------:R-:W-:Y:S05]  /*9f40*/  BSYNC B2 ;  /* 0x0000000000027941 */ /* 0x000fea0003800000 */
.L_x_7502:
        /* <DEDUP_REMOVED lines=16> */
.L_x_7508:
[----:B------:R-:W-:Y:S05]  /*a050*/  BSYNC B3 ;  /* 0x0000000000037941 */ /* 0x000fea0003800000 */
.L_x_7507:
        /* <DEDUP_REMOVED lines=44> */
.L_x_7506:
[----:B------:R-:W-:Y:S05]  /*a320*/  BSYNC B2 ;  /* 0x0000000000027941 */ /* 0x000fea0003800000 */
.L_x_7505:
        /* <DEDUP_REMOVED lines=14> */
.L_x_7501:
[----:B------:R-:W-:Y:S05]  /*a410*/  BSYNC B1 ;  /* 0x0000000000017941 */ /* 0x000fea0003800000 */
.L_x_7499:
[----:B------:R-:W-:Y:S01]  /*a420*/  IMAD.WIDE.U32 R142, R143, R154, c[0x0][0x188] ;  /* 0x000062008f8e7625 */ /* 0x000fe200078e009a */
        /* <DEDUP_REMOVED lines=31> */
.L_x_7510:
[----:B------:R-:W-:Y:S05]  /*a620*/  BSYNC B1 ;  /* 0x0000000000017941 */ /* 0x000fea0003800000 */
.L_x_7509:
[----:B-----5:R1:W5:Y:S04]  /*a630*/  @P1 LDG.E.128 R68, [R140.64] ;  /* 0x000000068c441981 */ /* 0x020368000c1e1d00 */
[----:B------:R1:W5:Y:S01]  /*a640*/  @P0 LDG.E.128 R64, [R138.64] ;  /* 0x000000068a400981 */ /* 0x000362000c1e1d00 */
[----:B------:R-:W-:Y:S01]  /*a650*/  BSSY B1, `(.L_x_7511) ;  /* 0x0000062000017945 */ /* 0x000fe20003800000 */
[----:B------:R-:W-:Y:S05]  /*a660*/  @P2 BRA `(.L_x_7512) ;  /* 0x0000006000002947 */ /* 0x000fea0003800000 */
[----:B------:R-:W-:Y:S01]  /*a670*/  MOV R145, RZ ;  /* 0x000000ff00917202 */ /* 0x000fe20000000f00 */
[----:B0-----:R-:W-:Y:S01]  /*a680*/  IMAD.MOV.U32 R72, RZ, RZ, R144 ;  /* 0x000000ffff487224 */ /* 0x001fe200078e0090 */
[----:B------:R-:W-:Y:S05]  /*a690*/  @!P0 BRA `(.L_x_7513) ;  /* 0x000005d000008947 */ /* 0x000fea0003800000 */
[----:B------:R-:W-:Y:S01]  /*a6a0*/  MOV R72, R144 ;  /* 0x0000009000487202 */ /* 0x000fe20000000f00 */
[----:B-----5:R-:W-:Y:S01]  /*a6b0*/  HADD2.F32 R145, -RZ, R64.H0_H0 ;  /* 0x20000040ff917230 */ /* 0x020fe20000004100 */
[----:B------:R-:W-:Y:S05]  /*a6c0*/  BRA `(.L_x_7513) ;  /* 0x000005a000007947 */ /* 0x000fea0003800000 */
.L_x_7512:
        /* <DEDUP_REMOVED lines=12> */
.L_x_7515:
[----:B------:R-:W-:Y:S02]  /*a790*/  MOV R117, R120 ;  /* 0x0000007800757202 */ /* 0x000fe40000000f00 */
.L_x_7516:
[----:B------:R-:W-:Y:S05]  /*a7a0*/  BSYNC B2 ;  /* 0x0000000000027941 */ /* 0x000fea0003800000 */
.L_x_7514:
        /* <DEDUP_REMOVED lines=16> */
.L_x_7520:
[----:B------:R-:W-:Y:S05]  /*a8b0*/  BSYNC B3 ;  /* 0x0000000000037941 */ /* 0x000fea0003800000 */
.L_x_7519:
        /* <DEDUP_REMOVED lines=42> */
[----:B------:R-:W-:Y:S01]  /*ab60*/  HFMA2.MMA R72, -RZ, RZ, 0, 0 ;  /* 0x00000000ff487435 */ /* 0x000fe200000001ff */
[----:B------:R-:W-:-:S05]  /*ab70*/  LOP3.LUT R123, R73, UR26, R74, 0x96, !PT ;  /* 0x0000001a497b7c12 */ /* 0x000fca000f8e964a */
.L_x_7518:
[----:B------:R-:W-:Y:S05]  /*ab80*/  BSYNC B2 ;  /* 0x0000000000027941 */ /* 0x000fea0003800000 */
.L_x_7517:
        /* <DEDUP_REMOVED lines=14> */
.L_x_7513:
[----:B------:R-:W-:Y:S05]  /*ac70*/  BSYNC B1 ;  /* 0x0000000000017941 */ /* 0x000fea0003800000 */
.L_x_7511:
[----:B------:R-:W-:Y:S01]  /*ac80*/  BSSY B1, `(.L_x_7521) ;  /* 0x0000062000017945 */ /* 0x000fe20003800000 */
[----:B------:R-:W-:Y:S05]  /*ac90*/  @P2 BRA `(.L_x_7522) ;  /* 0x0000006000002947 */ /* 0x000fea0003800000 */
[----:B-1----:R-:W-:Y:S01]  /*aca0*/  MOV R140, RZ ;  /* 0x000000ff008c7202 */ /* 0x002fe20000000f00 */
[----:B------:R-:W-:Y:S01]  /*acb0*/  IMAD.MOV.U32 R73, RZ, RZ, R72 ;  /* 0x000000ffff497224 */ /* 0x000fe200078e0048 */
[----:B------:R-:W-:Y:S05]  /*acc0*/  @!P0 BRA `(.L_x_7523) ;  /* 0x000005d000008947 */ /* 0x000fea0003800000 */
[----:B------:R-:W-:Y:S01]  /*acd0*/  MOV R73, R72 ;  /* 0x0000004800497202 */ /* 0x000fe20000000f00 */
[----:B-----5:R-:W-:Y:S01]  /*ace0*/  HADD2.F32 R140, -RZ, R64.H1_H1 ;  /* 0x30000040ff8c7230 */ /* 0x020fe20000004100 */
[----:B------:R-:W-:Y:S05]  /*acf0*/  BRA `(.L_x_7523) ;  /* 0x000005a000007947 */ /* 0x000fea0003800000 */
.L_x_7522:
        /* <DEDUP_REMOVED lines=12> */
.L_x_7525:
[----:B------:R-:W-:Y:S02]  /*adc0*/  MOV R116, R120 ;  /* 0x0000007800747202 */ /* 0x000fe40000000f00 */
.L_x_7526:
[----:B------:R-:W-:Y:S05]  /*add0*/  BSYNC B2 ;  /* 0x0000000000027941 */ /* 0x000fea0003800000 */
.L_x_7524:
        /* <DEDUP_REMOVED lines=16> */
.L_x_7530:
[----:B------:R-:W-:Y:S05]  /*aee0*/  BSYNC B3 ;  /* 0x0000000000037941 */ /* 0x000fea0003800000 */
.L_x_7529:
        /* <DEDUP_REMOVED lines=43> */
[----:B------:R-:W-:-:S06]  /*b1a0*/  HFMA2.MMA R73, -RZ, RZ, 0, 0 ;  /* 0x00000000ff497435 */ /* 0x000fcc00000001ff */
.L_x_7528:
[----:B------:R-:W-:Y:S05]  /*b1b0*/  BSYNC B2 ;  /* 0x0000000000027941 */ /* 0x000fea0003800000 */
.L_x_7527:
        /* <DEDUP_REMOVED lines=14> */
.L_x_7523:
[----:B------:R-:W-:Y:S05]  /*b2a0*/  BSYNC B1 ;  /* 0x0000000000017941 */ /* 0x000fea0003800000 */
.L_x_7521:
        /* <DEDUP_REMOVED lines=8> */
.L_x_7532:
        /* <DEDUP_REMOVED lines=12> */
.L_x_7535:
[----:B------:R-:W-:Y:S02]  /*b3f0*/  MOV R115, R120 ;  /* 0x0000007800737202 */ /* 0x000fe40000000f00 */
.L_x_7536:
[----:B------:R-:W-:Y:S05]  /*b400*/  BSYNC B2 ;  /* 0x0000000000027941 */ /* 0x000fea0003800000 */
.L_x_7534:
        /* <DEDUP_REMOVED lines=16> */
.L_x_7540:
[----:B------:R-:W-:Y:S05]  /*b510*/  BSYNC B3 ;  /* 0x0000000000037941 */ /* 0x000fea0003800000 */
.L_x_7539:
        /* <DEDUP_REMOVED lines=44> */
.L_x_7538:
[----:B------:R-:W-:Y:S05]  /*b7e0*/  BSYNC B2 ;  /* 0x0000000000027941 */ /* 0x000fea0003800000 */
.L_x_7537:
        /* <DEDUP_REMOVED lines=14> */
.L_x_7533:
[----:B------:R-:W-:Y:S05]  /*b8d0*/  BSYNC B1 ;  /* 0x0000000000017941 */ /* 0x000fea0003800000 */
.L_x_7531:
        /* <DEDUP_REMOVED lines=8> */
.L_x_7542:
        /* <DEDUP_REMOVED lines=12> */
.L_x_7545:
[----:B------:R-:W-:Y:S02]  /*ba20*/  MOV R114, R120 ;  /* 0x0000007800727202 */ /* 0x000fe40000000f00 */
.L_x_7546:
[----:B------:R-:W-:Y:S05]  /*ba30*/  BSYNC B2 ;  /* 0x0000000000027941 */ /* 0x000fea0003800000 */
.L_x_7544:
        /* <DEDUP_REMOVED lines=16> */
.L_x_7550:
[----:B------:R-:W-:Y:S05]  /*bb40*/  BSYNC B3 ;  /* 0x0000000000037941 */ /* 0x000fea0003800000 */
.L_x_7549:
        /* <DEDUP_REMOVED lines=44> */
.L_x_7548:
[----:B------:R-:W-:Y:S05]  /*be10*/  BSYNC B2 ;  /* 0x0000000000027941 */ /* 0x000fea0003800000 */
.L_x_7547:
        /* <DEDUP_REMOVED lines=14> */
.L_x_7543:
[----:B------:R-:W-:Y:S05]  /*bf00*/  BSYNC B1 ;  /* 0x0000000000017941 */ /* 0x000fea0003800000 */
.L_x_7541:
        /* <DEDUP_REMOVED lines=8> */
.L_x_7552:
        /* <DEDUP_REMOVED lines=12> */
.L_x_7555:
[----:B------:R-:W-:Y:S02]  /*c050*/  MOV R113, R120 ;  /* 0x0000007800717202 */ /* 0x000fe40000000f00 */
.L_x_7556:
[----:B------:R-:W-:Y:S05]  /*c060*/  BSYNC B2 ;  /* 0x0000000000027941 */ /* 0x000fea0003800000 */
.L_x_7554:
        /* <DEDUP_REMOVED lines=16> */
.L_x_7560:
[----:B------:R-:W-:Y:S05]  /*c170*/  BSYNC B3 ;  /* 0x0000000000037941 */ /* 0x000fea0003800000 */
.L_x_7559:
        /* <DEDUP_REMOVED lines=44> */
.L_x_7558:
[----:B------:R-:W-:Y:S05]  /*c440*/  BSYNC B2 ;  /* 0x0000000000027941 */ /* 0x000fea0003800000 */
.L_x_7557:
        /* <DEDUP_REMOVED lines=14> */
.L_x_7553:
[----:B------:R-:W-:Y:S05]  /*c530*/  BSYNC B1 ;  /* 0x0000000000017941 */ /* 0x000fea0003800000 */
.L_x_7551:
        /* <DEDUP_REMOVED lines=8> */
.L_x_7562:
        /* <DEDUP_REMOVED lines=12> */
.L_x_7565:
[----:B------:R-:W-:Y:S02]  /*c680*/  MOV R112, R120 ;  /* 0x0000007800707202 */ /* 0x000fe40000000f00 */
.L_x_7566:
[----:B------:R-:W-:Y:S05]  /*c690*/  BSYNC B2 ;  /* 0x0000000000027941 */ /* 0x000fea0003800000 */
.L_x_7564:
        /* <DEDUP_REMOVED lines=16> */
.L_x_7570:
[----:B------:R-:W-:Y:S05]  /*c7a0*/  BSYNC B3 ;  /* 0x0000000000037941 */ /* 0x000fea0003800000 */
.L_x_7569:
        /* <DEDUP_REMOVED lines=44> */
.L_x_7568:
[----:B------:R-:W-:Y:S05]  /*ca70*/  BSYNC B2 ;  /* 0x0000000000027941 */ /* 0x000fea0003800000 */
.L_x_7567:
        /* <DEDUP_REMOVED lines=14> */
.L_x_7563:
[----:B------:R-:W-:Y:S05]  /*cb60*/  BSYNC B1 ;  /* 0x0000000000017941 */ /* 0x000fea0003800000 */
.L_x_7561:
        /* <DEDUP_REMOVED lines=8> */
.L_x_7572:
        /* <DEDUP_REMOVED lines=12> */
.L_x_7575:
[----:B------:R-:W-:Y:S02]  /*ccb0*/  MOV R111, R120 ;  /* 0x00000078006f7202 */ /* 0x000fe40000000f00 */
.L_x_7576:
[----:B------:R-:W-:Y:S05]  /*ccc0*/  BSYNC B2 ;  /* 0x0000000000027941 */ /* 0x000fea0003800000 */
.L_x_7574:
        /* <DEDUP_REMOVED lines=16> */
.L_x_7580:
[----:B------:R-:W-:Y:S05]  /*cdd0*/  BSYNC B3 ;  /* 0x0000000000037941 */ /* 0x000fea0003800000 */
.L_x_7579:
        /* <DEDUP_REMOVED lines=44> */
.L_x_7578:
[----:B------:R-:W-:Y:S05]  /*d0a0*/  BSYNC B2 ;  /* 0x0000000000027941 */ /* 0x000fea0003800000 */
.L_x_7577:
        /* <DEDUP_REMOVED lines=14> */
.L_x_7573:
[----:B------:R-:W-:Y:S05]  /*d190*/  BSYNC B1 ;  /* 0x0000000000017941 */ /* 0x000fea0003800000 */
.L_x_7571:
        /* <DEDUP_REMOVED lines=8> */
.L_x_7582:
        /* <DEDUP_REMOVED lines=12> */
.L_x_7585:
[----:B------:R-:W-:Y:S02]  /*d2e0*/  MOV R110, R120 ;  /* 0x00000078006e7202 */ /* 0x000fe40000000f00 */
.L_x_7586:
[----:B------:R-:W-:Y:S05]  /*d2f0*/  BSYNC B2 ;  /* 0x0000000000027941 */ /* 0x000fea0003800000 */
.L_x_7584:
        /* <DEDUP_REMOVED lines=16> */
.L_x_7590:
[----:B------:R-:W-:Y:S05]  /*d400*/  BSYNC B3 ;  /* 0x0000000000037941 */ /* 0x000fea0003800000 */
.L_x_7589:
        /* <DEDUP_REMOVED lines=44> */
.L_x_7588:
[----:B------:R-:W-:Y:S05]  /*d6d0*/  BSYNC B2 ;  /* 0x0000000000027941 */ /* 0x000fea0003800000 */
.L_x_7587:
        /* <DEDUP_REMOVED lines=14> */
.L_x_7583:
[----:B------:R-:W-:Y:S05]  /*d7c0*/  BSYNC B1 ;  /* 0x0000000000017941 */ /* 0x000fea0003800000 */
.L_x_7581:
        /* <DEDUP_REMOVED lines=32> */
.L_x_7592:
[----:B------:R-:W-:Y:S05]  /*d9d0*/  BSYNC B1 ;  /* 0x0000000000017941 */ /* 0x000fea0003800000 */
.L_x_7591:
[----:B-----5:R1:W5:Y:S04]  /*d9e0*/  @P1 LDG.E.128 R68, [R150.64] ;  /* 0x0000000696441981 */ /* 0x020368000c1e1d00 */
[----:B------:R1:W5:Y:S01]  /*d9f0*/  @P0 LDG.E.128 R64, [R148.64] ;  /* 0x0000000694400981 */ /* 0x000362000c1e1d00 */
[----:B------:R-:W-:Y:S01]  /*da00*/  BSSY B1, `(.L_x_7593) ;  /* 0x0000062000017945 */ /* 0x000fe20003800000 */
[----:B------:R-:W-:Y:S05]  /*da10*/  @P2 BRA `(.L_x_7594) ;  /* 0x0000006000002947 */ /* 0x000fea0003800000 */
[----:B-1----:R-:W-:Y:S01]  /*da20*/  MOV R149, RZ ;  /* 0x000000ff00957202 */ /* 0x002fe20000000f00 */
[----:B0-----:R-:W-:Y:S01]  /*da30*/  IMAD.MOV.U32 R72, RZ, RZ, R152 ;  /* 0x000000ffff487224 */ /* 0x001fe200078e0098 */
[----:B------:R-:W-:Y:S05]  /*da40*/  @!P0 BRA `(.L_x_7595) ;  /* 0x000005d000008947 */ /* 0x000fea0003800000 */
[----:B------:R-:W-:Y:S01]  /*da50*/  MOV R72, R152 ;  /* 0x0000009800487202 */ /* 0x000fe20000000f00 */
[----:B-----5:R-:W-:Y:S01]  /*da60*/  HADD2.F32 R149, -RZ, R64.H0_H0 ;  /* 0x20000040ff957230 */ /* 0x020fe20000004100 */
[----:B------:R-:W-:Y:S05]  /*da70*/  BRA `(.L_x_7595) ;  /* 0x000005a000007947 */ /* 0x000fea0003800000 */
.L_x_7594:
        /* <DEDUP_REMOVED lines=12> */
.L_x_7597:
[----:B------:R-:W-:Y:S02]  /*db40*/  MOV R117, R120 ;  /* 0x0000007800757202 */ /* 0x000fe40000000f00 */
.L_x_7598:
[----:B------:R-:W-:Y:S05]  /*db50*/  BSYNC B2 ;  /* 0x0000000000027941 */ /* 0x000fea0003800000 */
.L_x_7596:
        /* <DEDUP_REMOVED lines=16> */
.L_x_7602:
[----:B------:R-:W-:Y:S05]  /*dc60*/  BSYNC B3 ;  /* 0x0000000000037941 */ /* 0x000fea0003800000 */
.L_x_7601:
        /* <DEDUP_REMOVED lines=44> */
.L_x_7600:
[----:B------:R-:W-:Y:S05]  /*df30*/  BSYNC B2 ;  /* 0x0000000000027941 */ /* 0x000fea0003800000 */
.L_x_7599:
        /* <DEDUP_REMOVED lines=9> */
[----:B-1----:R-:W-:Y:S02]  /*dfd0*/  FSEL R149, R75, RZ, !P3 ;  /* 0x000000ff4b957208 */ /* 0x002fe40005800000 */
[----:B------:R-:W-:-:S03]  /*dfe0*/  SEL R73, RZ, 0x1, P3 ;  /* 0x00000001ff497807 */ /* 0x000fc60001800000 */
[----:B------:R-:W-:Y:S01]  /*dff0*/  FMUL.FTZ R149, R149, R74 ;  /* 0x0000004a95957220 */ /* 0x000fe20000410000 */
[----:B------:R-:W-:-:S03]  /*e000*/  PRMT R117, R73, 0x7610, R117 ;  /* 0x0000761049757816 */ /* 0x000fc60000000075 */
[----:B------:R-:W-:Y:S02]  /*e010*/  @P0 FADD.FTZ R149, R146, R149 ;  /* 0x0000009592950221 */ /* 0x000fe40000010000 */
.L_x_7595:
[----:B------:R-:W-:Y:S05]  /*e020*/  BSYNC B1 ;  /* 0x0000000000017941 */ /* 0x000fea0003800000 */
.L_x_7593:
        /* <DEDUP_REMOVED lines=8> */
.L_x_7604:
        /* <DEDUP_REMOVED lines=12> */
.L_x_7607:
[----:B------:R-:W-:Y:S02]  /*e170*/  MOV R116, R120 ;  /* 0x0000007800747202 */ /* 0x000fe40000000f00 */
.L_x_7608:
[----:B------:R-:W-:Y:S05]  /*e180*/  BSYNC B2 ;  /* 0x0000000000027941 */ /* 0x000fea0003800000 */
.L_x_7606:
        /* <DEDUP_REMOVED lines=16> */
.L_x_7612:
[----:B------:R-:W-:Y:S05]  /*e290*/  BSYNC B3 ;  /* 0x0000000000037941 */ /* 0x000fea0003800000 */
.L_x_7611:
        /* <DEDUP_REMOVED lines=44> */
.L_x_7610:
[----:B------:R-:W-:Y:S05]  /*e560*/  BSYNC B2 ;  /* 0x0000000000027941 */ /* 0x000fea0003800000 */
.L_x_7609:
        /* <DEDUP_REMOVED lines=14> */
.L_x_7605:
[----:B------:R-:W-:Y:S05]  /*e650*/  BSYNC B1 ;  /* 0x0000000000017941 */ /* 0x000fea0003800000 */
.L_x_7603:
        /* <DEDUP_REMOVED lines=8> */
.L_x_7614:
        /* <DEDUP_REMOVED lines=12> */
.L_x_7617:
[----:B------:R-:W-:Y:S02]  /*e7a0*/  MOV R115, R120 ;  /* 0x0000007800737202 */ /* 0x000fe40000000f00 */
.L_x_7618:
[----:B------:R-:W-:Y:S05]  /*e7b0*/  BSYNC B2 ;  /* 0x0000000000027941 */ /* 0x000fea0003800000 */
.L_x_7616:
        /* <DEDUP_REMOVED lines=16> */
.L_x_7622:
[----:B------:R-:W-:Y:S05]  /*e8c0*/  BSYNC B3 ;  /* 0x0000000000037941 */ /* 0x000fea0003800000 */
.L_x_7621:
        /* <DEDUP_REMOVED lines=44> */
.L_x_7620:
[----:B------:R-:W-:Y:S05]  /*eb90*/  BSYNC B2 ;  /* 0x0000000000027941 */ /* 0x000fea0003800000 */
.L_x_7619:
        /* <DEDUP_REMOVED lines=14> */
.L_x_7615:
[----:B------:R-:W-:Y:S05]  /*ec80*/  BSYNC B1 ;  /* 0x0000000000017941 */ /* 0x000fea0003800000 */
.L_x_7613:
        /* <DEDUP_REMOVED lines=8> */
.L_x_7624:
        /* <DEDUP_REMOVED lines=12> */
.L_x_7627:
[----:B------:R-:W-:Y:S02]  /*edd0*/  MOV R114, R120 ;  /* 0x0000007800727202 */ /* 0x000fe40000000f00 */
.L_x_7628:
[----:B------:R-:W-:Y:S05]  /*ede0*/  BSYNC B2 ;  /* 0x0000000000027941 */ /* 0x000fea0003800000 */
.L_x_7626:
        /* <DEDUP_REMOVED lines=16> */
.L_x_7632:
[----:B------:R-:W-:Y:S05]  /*eef0*/  BSYNC B3 ;  /* 0x0000000000037941 */ /* 0x000fea0003800000 */
.L_x_7631:
        /* <DEDUP_REMOVED lines=44> */
.L_x_7630:
[----:B------:R-:W-:Y:S05]  /*f1c0*/  BSYNC B2 ;  /* 0x0000000000027941 */ /* 0x000fea0003800000 */
.L_x_7629:
        /* <DEDUP_REMOVED lines=14> */
.L_x_7625:
[----:B------:R-:W-:Y:S05]  /*f2b0*/  BSYNC B1 ;  /* 0x0000000000017941 */ /* 0x000fea0003800000 */
.L_x_7623:
        /* <DEDUP_REMOVED lines=8> */
.L_x_7634:
        /* <DEDUP_REMOVED lines=12> */
.L_x_7637:
[----:B------:R-:W-:Y:S02]  /*f400*/  MOV R113, R120 ;  /* 0x0000007800717202 */ /* 0x000fe40000000f00 */
.L_x_7638:
[----:B------:R-:W-:Y:S05]  /*f410*/  BSYNC B2 ;  /* 0x0000000000027941 */ /* 0x000fea0003800000 */
.L_x_7636:
        /* <DEDUP_REMOVED lines=16> */
.L_x_7642:
[----:B------:R-:W-:Y:S05]  /*f520*/  BSYNC B3 ;  /* 0x0000000000037941 */ /* 0x000fea0003800000 */
.L_x_7641:
        /* <DEDUP_REMOVED lines=44> */
.L_x_7640:
[----:B------:R-:W-:Y:S05]  /*f7f0*/  BSYNC B2 ;  /* 0x0000000000027941 */ /* 0x000fea0003800000 */
.L_x_7639:
        /* <DEDUP_REMOVED lines=13> */
.L_x_7635:
[----:B------:R-:W-:Y:S05]  /*f8d0*/  BSYNC B1 ;  /* 0x0000000000017941 */ /* 0x000fea0003800000 */
.L_x_7633:
        /* <DEDUP_REMOVED lines=8> */
.L_x_7644:
        /* <DEDUP_REMOVED lines=12> */
.L_x_7647:
[----:B------:R-:W-:Y:S02]  /*fa20*/  MOV R112, R120 ;  /* 0x0000007800707202 */ /* 0x000fe40000000f00 */
.L_x_7648:
[----:B------:R-:W-:Y:S05]  /*fa30*/  BSYNC B2 ;  /* 0x0000000000027941 */ /* 0x000fea0003800000 */
.L_x_7646:
        /* <DEDUP_REMOVED lines=16> */
.L_x_7652:
[----:B------:R-:W-:Y:S05]  /*fb40*/  BSYNC B3 ;  /* 0x0000000000037941 */ /* 0x000fea0003800000 */
.L_x_7651:
        /* <DEDUP_REMOVED lines=43> */
[----:B------:R-:W-:-:S06]  /*fe00*/  HFMA2.MMA R73, -RZ, RZ, 0, 0 ;  /* 0x00000000ff497435 */ /* 0x000fcc00000001ff */
.L_x_7650:
[----:B------:R-:W-:Y:S05]  /*fe10*/  BSYNC B2 ;  /* 0x0000000000027941 */ /* 0x000fea0003800000 */
.L_x_7649:
[----:B------:R-:W0:Y:S01]  /*fe20*/  I2F.U32 R72, R112 ;  /* 0x0000007000487306 */ /* 0x000e220000201000 */
[----:B-----5:R-:W-:Y:S01]  /*fe30*/  HADD2.F32 R74, -RZ, R70.H1_H1 ;  /* 0x30000046ff4a7230 */ /* 0x020fe20000004100 */
[----:B------:R-:W-:-:S04]  /*fe40*/  IMAD.MOV.U32 R75, RZ, RZ, 0x2f800000 ;  /* 0x2f800000ff4b7424 */ /* 0x000fc800078e00ff */
        /* <DEDUP_REMOVED lines=8> */
[----:B------:R-:W-:-:S05]  /*fed0*/  @P0 HADD2.F32 R75, -RZ, R66.H1_H1 ;  /* 0x30000042ff4b0230 */ /* 0x000fca0000004100 */
[----:B------:R-:W-:Y:S02]  /*fee0*/  @P0 FADD.FTZ R150, R75, R150 ;  /* 0x000000964b960221 */ /* 0x000fe40000010000 */
.L_x_7645:
[----:B------:R-:W-:Y:S05]  /*fef0*/  BSYNC B1 ;  /* 0x0000000000017941 */ /* 0x000fea0003800000 */
.L_x_7643:
        /* <DEDUP_REMOVED lines=8> */
.L_x_7654:
        /* <DEDUP_REMOVED lines=12> */
.L_x_7657:
[----:B------:R-:W-:Y:S02]  /*10040*/  MOV R111, R120 ;  /* 0x00000078006f7202 */ /* 0x000fe40000000f00 */
.L_x_7658:
[----:B------:R-:W-:Y:S05]  /*10050*/  BSYNC B2 ;  /* 0x0000000000027941 */ /* 0x000fea0003800000 */
.L_x_7656:
        /* <DEDUP_REMOVED lines=16> */
.L_x_7662:
[----:B------:R-:W-:Y:S05]  /*10160*/  BSYNC B3 ;  /* 0x0000000000037941 */ /* 0x000fea0003800000 */
.L_x_7661:
        /* <DEDUP_REMOVED lines=44> */
.L_x_7660:
[----:B------:R-:W-:Y:S05]  /*10430*/  BSYNC B2 ;  /* 0x0000000000027941 */ /* 0x000fea0003800000 */
.L_x_7659:
[----:B------:R-:W0:Y:S01]  /*10440*/  I2F.U32 R73, R111 ;  /* 0x0000006f00497306 */ /* 0x000e220000201000 */
[----:B------:R-:W-:-:S04]  /*10450*/  IMAD.MOV.U32 R74, RZ, RZ, 0x2f800000 ;  /* 0x2f800000ff4a7424 */ /* 0x000fc800078e00ff */
[----:B0-----:R-:W-:Y:S01]  /*10460*/  FFMA.FTZ R73, R73, R74, 1.1641532182693481445e-10 ;  /* 0x2f00000049497423 */ /* 0x001fe2000001004a */
[----:B-----5:R-:W-:-:S04]  /*10470*/  HADD2.F32 R74, -RZ, R71.H0_H0 ;  /* 0x20000047ff4a7230 */ /* 0x020fc80000004100 */
[----:B------:R-:W-:Y:S01]  /*10480*/  FSETP.GTU.FTZ.AND P3, PT, R73, c[0x0][0x1e4], PT ;  /* 0x0000790049007a0b */ /* 0x000fe20003f7c000 */
[----:B------:R-:W-:-:S03]  /*10490*/  FMUL.FTZ R74, R74, c[0x0][0x1ec] ;  /* 0x00007b004a4a7a20 */ /* 0x000fc60000410000 */
[----:B------:R-:W-:Y:S01]  /*104a0*/  SEL R111, RZ, 0x1, P3 ;  /* 0x00000001ff6f7807 */ /* 0x000fe20001800000 */
[----:B------:R-:W-:-:S05]  /*104b0*/  FMUL.FTZ R74, R74, c[0x0][0x1e8] ;  /* 0x00007a004a4a7a20 */ /* 0x000fca0000410000 */
[----:B------:R-:W-:Y:S01]  /*104c0*/  FSEL R153, R74, RZ, !P3 ;  /* 0x000000ff4a997208 */ /* 0x000fe20005800000 */
[----:B------:R-:W-:-:S05]  /*104d0*/  HADD2.F32 R74, -RZ, R27.H0_H0 ;  /* 0x2000001bff4a7230 */ /* 0x000fca0000004100 */
[----:B------:R-:W-:Y:S01]  /*104e0*/  FMUL.FTZ R153, R153, R74 ;  /* 0x0000004a99997220 */ /* 0x000fe20000410000 */
[----:B------:R-:W-:-:S05]  /*104f0*/  @P0 HADD2.F32 R74, -RZ, R67.H0_H0 ;  /* 0x20000043ff4a0230 */ /* 0x000fca0000004100 */
[----:B------:R-:W-:Y:S02]  /*10500*/  @P0 FADD.FTZ R153, R74, R153 ;  /* 0x000000994a990221 */ /* 0x000fe40000010000 */
.L_x_7655:
[----:B------:R-:W-:Y:S05]  /*10510*/  BSYNC B1 ;  /* 0x0000000000017941 */ /* 0x000fea0003800000 */
.L_x_7653:
        /* <DEDUP_REMOVED lines=8> */
.L_x_7664:
        /* <DEDUP_REMOVED lines=12> */
.L_x_7667:
[----:B------:R-:W-:Y:S02]  /*10660*/  MOV R110, R120 ;  /* 0x00000078006e7202 */ /* 0x000fe40000000f00 */
.L_x_7668:
[----:B------:R-:W-:Y:S05]  /*10670*/  BSYNC B2 ;  /* 0x0000000000027941 */ /* 0x000fea0003800000 */
.L_x_7666:
        /* <DEDUP_REMOVED lines=16> */
.L_x_7672:
[----:B------:R-:W-:Y:S05]  /*10780*/  BSYNC B3 ;  /* 0x0000000000037941 */ /* 0x000fea0003800000 */
.L_x_7671:
        /* <DEDUP_REMOVED lines=44> */
.L_x_7670:
[----:B------:R-:W-:Y:S05]  /*10a50*/  BSYNC B2 ;  /* 0x0000000000027941 */ /* 0x000fea0003800000 */
.L_x_7669:
[----:B------:R-:W0:Y:S01]  /*10a60*/  I2F.U32 R72, R110 ;  /* 0x0000006e00487306 */ /* 0x000e220000201000 */
[----:B------:R-:W-:-:S04]  /*10a70*/  IMAD.MOV.U32 R73, RZ, RZ, 0x2f800000 ;  /* 0x2f800000ff497424 */ /* 0x000fc800078e00ff */
[----:B0-----:R-:W-:Y:S01]  /*10a80*/  FFMA.FTZ R72, R72, R73, 1.1641532182693481445e-10 ;  /* 0x2f00000048487423 */ /* 0x001fe20000010049 */
[----:B-----5:R-:W-:-:S04]  /*10a90*/  HADD2.F32 R73, -RZ, R71.H1_H1 ;  /* 0x30000047ff497230 */ /* 0x020fc80000004100 */
[----:B------:R-:W-:Y:S01]  /*10aa0*/  FSETP.GTU.FTZ.AND P2, PT, R72, c[0x0][0x1e4], PT ;  /* 0x0000790048007a0b */ /* 0x000fe20003f5c000 */
[----:B------:R-:W-:-:S03]  /*10ab0*/  FMUL.FTZ R73, R73, c[0x0][0x1ec] ;  /* 0x00007b0049497a20 */ /* 0x000fc60000410000 */
[----:B------:R-:W-:Y:S01]  /*10ac0*/  SEL R110, RZ, 0x1, P2 ;  /* 0x00000001ff6e7807 */ /* 0x000fe20001000000 */
[----:B------:R-:W-:-:S05]  /*10ad0*/  FMUL.FTZ R73, R73, c[0x0][0x1e8] ;  /* 0x00007a0049497a20 */ /* 0x000fca0000410000 */
[----:B------:R-:W-:Y:S01]  /*10ae0*/  FSEL R146, R73, RZ, !P2 ;  /* 0x000000ff49927208 */ /* 0x000fe20005000000 */
[----:B------:R-:W-:-:S05]  /*10af0*/  HADD2.F32 R73, -RZ, R27.H1_H1 ;  /* 0x3000001bff497230 */ /* 0x000fca0000004100 */
[----:B------:R-:W-:Y:S01]  /*10b00*/  FMUL.FTZ R146, R146, R73 ;  /* 0x0000004992927220 */ /* 0x000fe20000410000 */
[----:B------:R-:W-:-:S05]  /*10b10*/  @P0 HADD2.F32 R73, -RZ, R67.H1_H1 ;  /* 0x30000043ff490230 */ /* 0x000fca0000004100 */
[----:B------:R-:W-:Y:S02]  /*10b20*/  @P0 FADD.FTZ R146, R73, R146 ;  /* 0x0000009249920221 */ /* 0x000fe40000010000 */
.L_x_7665:
[----:B------:R-:W-:Y:S05]  /*10b30*/  BSYNC B1 ;  /* 0x0000000000017941 */ /* 0x000fea0003800000 */
.L_x_7663:
[----:B------:R-:W-:Y:S01]  /*10b40*/  FADD.FTZ R159, RZ, R83 ;  /* 0x00000053ff9f7221 */ /* 0x000fe20000010000 */
[----:B------:R-:W-:Y:S01]  /*10b50*/  F2FP.PACK_AB R75, R146, R153 ;  /* 0x00000099924b723e */ /* 0x000fe200000000ff */
[----:B------:R-:W-:Y:S01]  /*10b60*/  IMAD.WIDE.U32 R154, R155, R154, c[0x0][0x188] ;  /* 0x000062009b9a7625 */ /* 0x000fe200078e009a */
[----:B------:R-:W-:Y:S01]  /*10b70*/  F2FP.PACK_AB R74, R150, R147 ;  /* 0x00000093964a723e */ /* 0x000fe200000000ff */
[----:B------:R-:W-:Y:S01]  /*10b80*/  BSSY B1, `(.L_x_7673) ;  /* 0x000003d000017945 */ /* 0x000fe20003800000 */
[----:B------:R-:W-:Y:S01]  /*10b90*/  F2FP.PACK_AB R73, R152, R151 ;  /* 0x000000979849723e */ /* 0x000fe200000000ff */
[----:B------:R-:W-:Y:S01]  /*10ba0*/  FADD.FTZ R156, R159, R82 ;  /* 0x000000529f9c7221 */ /* 0x000fe20000010000 */
[----:B------:R-:W-:-:S03]  /*10bb0*/  F2FP.PACK_AB R72, R148, R149 ;  /* 0x000000959448723e */ /* 0x000fc600000000ff */
        /* <DEDUP_REMOVED lines=37> */
[----:B------:R-:W-:Y:S02]  /*10e10*/  SHF.L.U32 R72, R111, 0x10, RZ ;  /* 0x000000106f487819 */ /* 0x000fe400000006ff */
        /* <DEDUP_REMOVED lines=19> */
.L_x_7674:
[----:B------:R-:W-:Y:S05]  /*10f50*/  BSYNC B1 ;  /* 0x0000000000017941 */ /* 0x000fea0003800000 */
.L_x_7673:
[----:B0-----:R-:W-:Y:S01]  /*10f60*/  FADD.FTZ R72, R159, R150 ;  /* 0x000000969f487221 */ /* 0x001fe20000010000 */
[----:B------:R-:W-:-:S03]  /*10f70*/  ISETP.NE.AND P1, PT, R95, RZ, PT ;  /* 0x000000ff5f00720c */ /* 0x000fc60003f25270 */
[----:B------:R-:W-:-:S04]  /*10f80*/  FADD.FTZ R73, R72, R153 ;  /* 0x0000009948497221 */ /* 0x000fc80000010000 */
[----:B------:R-:W-:Y:S01]  /*10f90*/  FADD.FTZ R155, R73, R146 ;  /* 0x00000092499b7221 */ /* 0x000fe20000010000 */
[----:B------:R-:W-:Y:S05]  /*10fa0*/  BRA.DIV ~URZ, `(.L_x_7675) ;  /* 0x000014827f007947 */ /* 0x000fea000b800000 */
[----:B------:R0:W1:Y:S02]  /*10fb0*/  SHFL.BFLY PT, R74, R155, 0x1, 0x1f ;  /* 0x0c201f009b4a7f89 */ /* 0x00006400000e0000 */
.L_x_7681:
        /* <DEDUP_REMOVED lines=100> */
.L_x_7682:
[----:B------:R-:W-:Y:S01]  /*11600*/  ULDC.U8 UR8, c[0x0][0x1f0] ;  /* 0x00007c0000087ab9 */ /* 0x000fe20000000000 */
[----:B------:R-:W-:Y:S01]  /*11610*/  FMUL.FTZ R73, R157, R157 ;  /* 0x0000009d9d497220 */ /* 0x000fe20000410000 */
[----:B------:R-:W-:Y:S01]  /*11620*/  ISETP.NE.AND P0, PT, RZ, UR8, PT ;  /* 0x00000008ff007c0c */ /* 0x000fe2000bf05270 */
[----:B01----:R-:W-:Y:S01]  /*11630*/  FADD.FTZ R155, R74, R155 ;  /* 0x0000009b4a9b7221 */ /* 0x003fe20000010000 */
[----:B------:R-:W-:Y:S01]  /*11640*/  MOV R72, c[0x0][0x1e0] ;  /* 0x0000780000487a02 */ /* 0x000fe20000000f00 */
[----:B------:R-:W-:Y:S01]  /*11650*/  BSSY B1, `(.L_x_7677) ;  /* 0x00000d6000017945 */ /* 0x000fe20003800000 */
[----:B------:R-:W-:Y:S02]  /*11660*/  FSEL R73, R73, RZ, P0 ;  /* 0x000000ff49497208 */ /* 0x000fe40000000000 */
[----:B------:R-:W-:Y:S01]  /*11670*/  @!P1 LEA R154, P2, R94, c[0x0][0x1a0], 0x2 ;  /* 0x000068005e9a9a11 */ /* 0x000fe200078410ff */
[----:B------:R-:W-:-:S03]  /*11680*/  FFMA.FTZ R72, R155, R72, c[0x0][0x228] ;  /* 0x00008a009b487623 */ /* 0x000fc60000010048 */
[----:B------:R-:W-:Y:S01]  /*11690*/  @!P1 LEA.HI.X R155, R94, c[0x0][0x1a4], R85, 0x2, P2 ;  /* 0x000069005e9b9a11 */ /* 0x000fe200010f1455 */
[----:B------:R-:W-:Y:S01]  /*116a0*/  FADD.FTZ R72, R72, R73 ;  /* 0x0000004948487221 */ /* 0x000fe20000010000 */
[----:B------:R-:W-:-:S03]  /*116b0*/  @!P1 LEA R74, P2, R94, c[0x0][0x1a8], 0x2 ;  /* 0x00006a005e4a9a11 */ /* 0x000fc600078410ff */
        /* <DEDUP_REMOVED lines=51> */
[C---:B------:R-:W-:Y:S01]  /*119f0*/  FMUL.FTZ R74, R72.reuse, R83 ;  /* 0x00000053484a7220 */ /* 0x040fe20000410000 */
[----:B------:R-:W-:Y:S01]  /*11a00*/  HADD2.F32 R83, -RZ, R59.H1_H1 ;  /* 0x3000003bff537230 */ /* 0x000fe20000004100 */
        /* <DEDUP_REMOVED lines=8> */
[C---:B------:R-:W-:Y:S01]  /*11a90*/  FMUL.FTZ R86, R72.reuse, R91 ;  /* 0x0000005b48567220 */ /* 0x040fe20000410000 */
[----:B------:R-:W-:Y:S01]  /*11aa0*/  HADD2.F32 R91, -RZ, R47.H0_H0 ;  /* 0x2000002fff5b7230 */ /* 0x000fe20000004100 */
        /* <DEDUP_REMOVED lines=30> */
[----:B------:R-:W-:Y:S01]  /*11c90*/  HADD2.F32 R72, -RZ, R63.H0_H0 ;  /* 0x2000003fff487230 */ /* 0x000fe20000004100 */
[----:B------:R-:W-:Y:S01]  /*11ca0*/  FFMA.FTZ R157, R157, R81, R18 ;  /* 0x000000519d9d7223 */ /* 0x000fe20000010012 */
[--C-:B------:R-:W-:Y:S01]  /*11cb0*/  HADD2.F32 R81, -RZ, R62.reuse.H1_H1 ;  /* 0x3000003eff517230 */ /* 0x100fe20000004100 */
[----:B------:R-:W-:Y:S02]  /*11cc0*/  IMAD R84, R84, c[0x0][0x168], RZ ;  /* 0x00005a0054547a24 */ /* 0x000fe400078e02ff */
        /* <DEDUP_REMOVED lines=15> */
[----:B------:R-:W-:Y:S01]  /*11dc0*/  SHF.R.S32.HI R75, RZ, 0x1f, R84 ;  /* 0x0000001fff4b7819 */ /* 0x000fe20000011454 */
[----:B------:R-:W-:Y:S01]  /*11dd0*/  FFMA.FTZ R161, R161, R83, R14 ;  /* 0x00000053a1a17223 */ /* 0x000fe2000001000e */
[----:B------:R-:W-:Y:S01]  /*11de0*/  HADD2.F32 R83, -RZ, R55.H0_H0 ;  /* 0x20000037ff537230 */ /* 0x000fe20000004100 */
[----:B------:R-:W-:Y:S01]  /*11df0*/  FFMA.FTZ R72, R74, R72, R93 ;  /* 0x000000484a487223 */ /* 0x000fe2000001005d */
[----:B------:R-:W-:Y:S01]  /*11e00*/  HADD2.F32 R74, -RZ, R59.H0_H0 ;  /* 0x2000003bff4a7230 */ /* 0x000fe20000004100 */
[----:B------:R-:W-:Y:S01]  /*11e10*/  LEA.HI R142, R75, R84, RZ, 0x3 ;  /* 0x000000544b8e7211 */ /* 0x000fe200078f18ff */
        /* <DEDUP_REMOVED lines=38> */
[----:B------:R-:W-:Y:S01]  /*12080*/  LEA.HI.SX32 R142, R142, R95, 0x1d ;  /* 0x0000005f8e8e7211 */ /* 0x000fe200078feaff */
[----:B------:R-:W-:Y:S01]  /*12090*/  FFMA.FTZ R132, R132, R74, R101 ;  /* 0x0000004a84847223 */ /* 0x000fe20000010065 */
[--C-:B------:R-:W-:Y:S01]  /*120a0*/  HADD2.F32 R74, -RZ, R48.reuse.H0_H0 ;  /* 0x20000030ff4a7230 */ /* 0x100fe20000004100 */
[----:B------:R-:W-:Y:S01]  /*120b0*/  FFMA.FTZ R150, R150, R75, R109 ;  /* 0x0000004b96967223 */ /* 0x000fe2000001006d */
[----:B------:R-:W-:Y:S01]  /*120c0*/  HADD2.F32 R75, -RZ, R45.H1_H1 ;  /* 0x3000002dff4b7230 */ /* 0x000fe20000004100 */
[----:B------:R-:W-:Y:S01]  /*120d0*/  FFMA.FTZ R138, R138, R77, R99 ;  /* 0x0000004d8a8a7223 */ /* 0x000fe20000010063 */
[----:B------:R-:W-:Y:S01]  /*120e0*/  F2FP.PACK_AB R77, R161, R86 ;  /* 0x00000056a14d723e */ /* 0x000fe200000000ff */
[----:B------:R-:W-:Y:S01]  /*120f0*/  FFMA.FTZ R145, R145, R74, R0 ;  /* 0x0000004a91917223 */ /* 0x000fe20000010000 */
[----:B------:R-:W-:Y:S01]  /*12100*/  HADD2.F32 R74, -RZ, R48.H1_H1 ;  /* 0x30000030ff4a7230 */ /* 0x000fe20000004100 */
[----:B------:R-:W-:Y:S01]  /*12110*/  FFMA.FTZ R152, R152, R75, R107 ;  /* 0x0000004b98987223 */ /* 0x000fe2000001006b */
[----:B------:R-:W-:Y:S01]  /*12120*/  F2FP.PACK_AB R91, R134, R91 ;  /* 0x0000005b865b723e */ /* 0x000fe200000000ff */
[----:B------:R-:W-:Y:S01]  /*12130*/  FFMA.FTZ R149, R149, R73, R102 ;  /* 0x0000004995957223 */ /* 0x000fe20000010066 */
[----:B------:R-:W-:Y:S01]  /*12140*/  F2FP.PACK_AB R75, R157, R80 ;  /* 0x000000509d4b723e */ /* 0x000fe200000000ff */
[----:B------:R-:W-:Y:S01]  /*12150*/  FFMA.FTZ R140, R140, R74, R97 ;  /* 0x0000004a8c8c7223 */ /* 0x000fe20000010061 */
[----:B------:R-:W-:Y:S01]  /*12160*/  HADD2.F32 R74, -RZ, R46.H0_H0 ;  /* 0x2000002eff4a7230 */ /* 0x000fe20000004100 */
[----:B------:R-:W-:Y:S01]  /*12170*/  F2FP.PACK_AB R86, R132, R89 ;  /* 0x000000598456723e */ /* 0x000fe200000000ff */
[----:B------:R-:W-:Y:S01]  /*12180*/  IMAD.MOV.U32 R129, RZ, RZ, 0x10 ;  /* 0x00000010ff817424 */ /* 0x000fe200078e00ff */
[----:B------:R-:W-:Y:S01]  /*12190*/  IADD3 R134, R142, 0x20, RZ ;  /* 0x000000208e867810 */ /* 0x000fe20007ffe0ff */
[----:B------:R-:W-:Y:S01]  /*121a0*/  FFMA.FTZ R84, R133, R84, R2 ;  /* 0x0000005485547223 */ /* 0x000fe20000010002 */
[----:B------:R-:W-:Y:S01]  /*121b0*/  F2FP.PACK_AB R73, R85, R76 ;  /* 0x0000004c5549723e */ /* 0x000fe200000000ff */
[----:B------:R-:W-:Y:S01]  /*121c0*/  FFMA.FTZ R147, R147, R74, R106 ;  /* 0x0000004a93937223 */ /* 0x000fe2000001006a */
[----:B------:R-:W-:Y:S01]  /*121d0*/  HADD2.F32 R74, -RZ, R44.H1_H1 ;  /* 0x3000002cff4a7230 */ /* 0x000fe20000004100 */
[----:B------:R-:W-:Y:S01]  /*121e0*/  F2FP.PACK_AB R72, R81, R72 ;  /* 0x000000485148723e */ /* 0x000fe200000000ff */
[----:B------:R-:W-:Y:S01]  /*121f0*/  IMAD.WIDE.U32 R134, R134, R129, c[0x0][0x208] ;  /* 0x0000820086867625 */ /* 0x000fe200078e0081 */
[----:B------:R-:W-:-:S02]  /*12200*/  F2FP.PACK_AB R80, R131, R130 ;  /* 0x000000828350723e */ /* 0x000fc400000000ff */
[----:B------:R-:W-:Y:S01]  /*12210*/  IADD3 R132, R142, 0x40, RZ ;  /* 0x000000408e847810 */ /* 0x000fe20007ffe0ff */
[----:B------:R-:W-:Y:S01]  /*12220*/  FFMA.FTZ R148, R148, R74, R105 ;  /* 0x0000004a94947223 */ /* 0x000fe20000010069 */
[----:B------:R-:W-:Y:S02]  /*12230*/  F2FP.PACK_AB R76, R159, R82 ;  /* 0x000000529f4c723e */ /* 0x000fe400000000ff */
[----:B------:R-:W-:Y:S01]  /*12240*/  F2FP.PACK_AB R81, R87, R128 ;  /* 0x000000805751723e */ /* 0x000fe200000000ff */
[-C--:B------:R-:W-:Y:S01]  /*12250*/  IMAD.WIDE.U32 R132, R132, R129.reuse, c[0x0][0x208] ;  /* 0x0000820084847625 */ /* 0x080fe200078e0081 */
[C---:B------:R-:W-:Y:S02]  /*12260*/  IADD3 R130, R142.reuse, 0x60, RZ ;  /* 0x000000608e827810 */ /* 0x040fe40007ffe0ff */
[----:B------:R-:W-:Y:S01]  /*12270*/  F2FP.PACK_AB R82, R137, R136 ;  /* 0x000000888952723e */ /* 0x000fe200000000ff */
[C---:B------:R-:W-:Y:S01]  /*12280*/  IMAD.WIDE.U32 R136, R142.reuse, R129, c[0x0][0x208] ;  /* 0x000082008e887625 */ /* 0x040fe200078e0081 */
[----:B------:R-:W-:-:S02]  /*12290*/  IADD3 R128, R142, 0x80, RZ ;  /* 0x000000808e807810 */ /* 0x000fc40007ffe0ff */
[----:B------:R-:W-:Y:S01]  /*122a0*/  F2FP.PACK_AB R74, R155, R78 ;  /* 0x0000004e9b4a723e */ /* 0x000fe200000000ff */
[-C--:B------:R-:W-:Y:S01]  /*122b0*/  IMAD.WIDE.U32 R130, R130, R129.reuse, c[0x0][0x208] ;  /* 0x0000820082827625 */ /* 0x080fe200078e0081 */
        /* <DEDUP_REMOVED lines=8> */
[----:B------:R-:W-:-:S02]  /*12340*/  F2FP.PACK_AB R84, R140, R145 ;  /* 0x000000918c54723e */ /* 0x000fc400000000ff */
[----:B------:R-:W-:Y:S01]  /*12350*/  F2FP.PACK_AB R90, R150, R147 ;  /* 0x00000093965a723e */ /* 0x000fe200000000ff */
[----:B------:R0:W-:Y:S01]  /*12360*/  STG.E.128 [R132.64], R80 ;  /* 0x0000005084007986 */ /* 0x0001e2000c101d06 */
[----:B------:R-:W-:Y:S02]  /*12370*/  F2FP.PACK_AB R89, R152, R151 ;  /* 0x000000979859723e */ /* 0x000fe400000000ff */
[----:B------:R-:W-:Y:S01]  /*12380*/  F2FP.PACK_AB R88, R148, R149 ;  /* 0x000000959458723e */ /* 0x000fe200000000ff */
[----:B------:R0:W-:Y:S04]  /*12390*/  STG.E.128 [R130.64], R84 ;  /* 0x0000005482007986 */ /* 0x0001e8000c101d06 */
[----:B------:R0:W-:Y:S02]  /*123a0*/  STG.E.128 [R128.64], R88 ;  /* 0x0000005880007986 */ /* 0x0001e4000c101d06 */
.L_x_7678:
[----:B0-----:R-:W-:Y:S05]  /*123b0*/  BSYNC B1 ;  /* 0x0000000000017941 */ /* 0x001fea0003800000 */
.L_x_7677:
[----:B------:R-:W-:-:S05]  /*123c0*/  MOV R73, c[0x0][0x160] ;  /* 0x0000580000497a02 */ /* 0x000fca0000000f00 */
[----:B------:R-:W-:-:S05]  /*123d0*/  IMAD R94, R73, 0x4, R94 ;  /* 0x00000004495e7824 */ /* 0x000fca00078e025e */
[----:B------:R-:W-:-:S13]  /*123e0*/  ISETP.GE.AND P0, PT, R94, c[0x0][0x164], PT ;  /* 0x000059005e007a0c */ /* 0x000fda0003f06270 */
[----:B-----5:R-:W-:Y:S01]  /*123f0*/  @P0 CALL.REL.NOINC `(.L_x_7679) ;  /* 0x0000001000000944 */ /* 0x020fe20003c00000 */
[----:B------:R-:W-:Y:S05]  /*12400*/  BRA `(.L_x_7680) ;  /* 0xfffee66000007947 */ /* 0x000fea000383ffff */
.L_x_7679:
[----:B------:R-:W-:Y:S05]  /*12410*/  BSYNC B0 ;  /* 0x0000000000007941 */ /* 0x000fea0003800000 */
.L_x_7264:
[----:B------:R-:W-:Y:S05]  /*12420*/  EXIT ;  /* 0x000000000000794d */ /* 0x000fea0003800000 */
.L_x_7675:
[----:B------:R-:W-:Y:S01]  /*12430*/  HFMA2.MMA R74, -RZ, RZ, 0, 5.9604644775390625e-08 ;  /* 0x00000001ff4a7435 */ /* 0x000fe200000001ff */
[----:B------:R-:W-:Y:S01]  /*12440*/  IMAD.MOV.U32 R75, RZ, RZ, 0x1f ;  /* 0x0000001fff4b7424 */ /* 0x000fe200078e00ff */
[----:B------:R-:W-:Y:S02]  /*12450*/  MOV R154, 0xffffffff ;  /* 0xffffffff009a7802 */ /* 0x000fe40000000f00 */
[----:B------:R-:W-:Y:S02]  /*12460*/  MOV R72, 0x12480 ;  /* 0x0001248000487802 */ /* 0x000fe40000000f00 */
[----:B-----5:R-:W-:Y:S05]  /*12470*/  CALL.REL.NOINC `($__internal_31_$__cuda_sm70_shflsync_bfly_p) ;  /* 0x0000088000007944 */ /* 0x020fea0003c00000 */
[----:B01----:R-:W-:Y:S05]  /*12480*/  BRA `(.L_x_7681) ;  /* 0xffffeb3000007947 */ /* 0x003fea000383ffff */
.L_x_7676:
[----:B------:R-:W-:Y:S01]  /*12490*/  HFMA2.MMA R75, -RZ, RZ, 0, 1.847743988037109375e-06 ;  /* 0x0000001fff4b7435 */ /* 0x000fe200000001ff */
[----:B------:R-:W-:Y:S01]  /*124a0*/  IMAD.MOV.U32 R74, RZ, RZ, 0x2 ;  /* 0x00000002ff4a7424 */ /* 0x000fe200078e00ff */
[----:B------:R-:W-:Y:S01]  /*124b0*/  MOV R72, 0x124e0 ;  /* 0x000124e000487802 */ /* 0x000fe20000000f00 */
[----:B------:R-:W-:-:S03]  /*124c0*/  IMAD.MOV.U32 R154, RZ, RZ, -0x1 ;  /* 0xffffffffff9a7424 */ /* 0x000fc600078e00ff */
[----:B-----5:R-:W-:Y:S05]  /*124d0*/  CALL.REL.NOINC `($__internal_31_$__cuda_sm70_shflsync_bfly_p) ;  /* 0x0000082000007944 */ /* 0x020fea0003c00000 */
[----:B01----:R-:W-:Y:S01]  /*124e0*/  FADD.FTZ R155, R155, R74 ;  /* 0x0000004a9b9b7221 */ /* 0x003fe20000010000 */
[----:B------:R-:W-:Y:S01]  /*124f0*/  MOV R74, 0x4 ;  /* 0x00000004004a7802 */ /* 0x000fe20000000f00 */
[----:B------:R-:W-:Y:S01]  /*12500*/  IMAD.MOV.U32 R75, RZ, RZ, 0x1f ;  /* 0x0000001fff4b7424 */ /* 0x000fe200078e00ff */
[----:B------:R-:W-:-:S02]  /*12510*/  MOV R154, 0xffffffff ;  /* 0xffffffff009a7802 */ /* 0x000fc40000000f00 */
[----:B------:R-:W-:Y:S02]  /*12520*/  MOV R72, 0x12540 ;  /* 0x0001254000487802 */ /* 0x000fe40000000f00 */
[----:B------:R-:W-:Y:S05]  /*12530*/  CALL.REL.NOINC `($__internal_31_$__cuda_sm70_shflsync_bfly_p) ;  /* 0x000007c000007944 */ /* 0x000fea0003c00000 */
[----:B0-----:R-:W-:Y:S01]  /*12540*/  HFMA2.MMA R75, -RZ, RZ, 0, 1.847743988037109375e-06 ;  /* 0x0000001fff4b7435 */ /* 0x001fe200000001ff */
[----:B-1----:R-:W-:Y:S01]  /*12550*/  FADD.FTZ R155, R155, R74 ;  /* 0x0000004a9b9b7221 */ /* 0x002fe20000010000 */
[----:B------:R-:W-:Y:S01]  /*12560*/  MOV R72, 0x125a0 ;  /* 0x000125a000487802 */ /* 0x000fe20000000f00 */
[----:B------:R-:W-:Y:S02]  /*12570*/  IMAD.MOV.U32 R74, RZ, RZ, 0x8 ;  /* 0x00000008ff4a7424 */ /* 0x000fe400078e00ff */
[----:B------:R-:W-:Y:S02]  /*12580*/  IMAD.MOV.U32 R154, RZ, RZ, -0x1 ;  /* 0xffffffffff9a7424 */ /* 0x000fe400078e00ff */
[----:B------:R-:W-:Y:S05]  /*12590*/  CALL.REL.NOINC `($__internal_31_$__cuda_sm70_shflsync_bfly_p) ;  /* 0x0000076000007944 */ /* 0x000fea0003c00000 */
[----:B01----:R-:W-:Y:S01]  /*125a0*/  FADD.FTZ R155, R155, R74 ;  /* 0x0000004a9b9b7221 */ /* 0x003fe20000010000 */
[----:B------:R-:W-:Y:S01]  /*125b0*/  MOV R74, 0x10 ;  /* 0x00000010004a7802 */ /* 0x000fe20000000f00 */
[----:B------:R-:W-:Y:S01]  /*125c0*/  IMAD.MOV.U32 R75, RZ, RZ, 0x1f ;  /* 0x0000001fff4b7424 */ /* 0x000fe200078e00ff */
[----:B------:R-:W-:Y:S02]  /*125d0*/  MOV R154, 0xffffffff ;  /* 0xffffffff009a7802 */ /* 0x000fe40000000f00 */
[----:B------:R-:W-:-:S02]  /*125e0*/  MOV R72, 0x12600 ;  /* 0x0001260000487802 */ /* 0x000fc40000000f00 */
[----:B------:R-:W-:Y:S05]  /*125f0*/  CALL.REL.NOINC `($__internal_31_$__cuda_sm70_shflsync_bfly_p) ;  /* 0x0000070000007944 */ /* 0x000fea0003c00000 */
[----:B-1----:R-:W-:Y:S01]  /*12600*/  FADD.FTZ R74, R155, R74 ;  /* 0x0000004a9b4a7221 */ /* 0x002fe20000010000 */
[----:B0-----:R-:W-:Y:S01]  /*12610*/  HFMA2.MMA R75, -RZ, RZ, 0, 1.847743988037109375e-06 ;  /* 0x0000001fff4b7435 */ /* 0x001fe200000001ff */
[----:B------:R-:W-:-:S02]  /*12620*/  IMAD.MOV.U32 R154, RZ, RZ, -0x1 ;  /* 0xffffffffff9a7424 */ /* 0x000fc400078e00ff */
        /* <DEDUP_REMOVED lines=83> */
[----:B------:R-:W-:Y:S05]  /*12b60*/  CALL.REL.NOINC `($__internal_31_$__cuda_sm70_shflsync_bfly_p) ;  /* 0x0000019000007944 */ /* 0x000fea0003c00000 */
[----:B01----:R-:W-:Y:S01]  /*12b70*/  FADD.FTZ R155, R155, R74 ;  /* 0x0000004a9b9b7221 */ /* 0x003fe20000010000 */
[----:B------:R-:W-:Y:S01]  /*12b80*/  MOV R74, 0x2 ;  /* 0x00000002004a7802 */ /* 0x000fe20000000f00 */
[----:B------:R-:W-:Y:S01]  /*12b90*/  IMAD.MOV.U32 R75, RZ, RZ, 0x1f ;  /* 0x0000001fff4b7424 */ /* 0x000fe200078e00ff */
[----:B------:R-:W-:Y:S02]  /*12ba0*/  MOV R154, 0xffffffff ;  /* 0xffffffff009a7802 */ /* 0x000fe40000000f00 */
[----:B------:R-:W-:Y:S02]  /*12bb0*/  MOV R72, 0x12bd0 ;  /* 0x00012bd000487802 */ /* 0x000fe40000000f00 */
[----:B------:R-:W-:Y:S05]  /*12bc0*/  CALL.REL.NOINC `($__internal_31_$__cuda_sm70_shflsync_bfly_p) ;  /* 0x0000013000007944 */ /* 0x000fea0003c00000 */
[----:B0-----:R-:W-:Y:S01]  /*12bd0*/  HFMA2.MMA R75, -RZ, RZ, 0, 1.847743988037109375e-06 ;  /* 0x0000001fff4b7435 */ /* 0x001fe200000001ff */
[----:B-1----:R-:W-:Y:S01]  /*12be0*/  FADD.FTZ R155, R155, R74 ;  /* 0x0000004a9b9b7221 */ /* 0x002fe20000010000 */
[----:B------:R-:W-:Y:S01]  /*12bf0*/  MOV R72, 0x12c30 ;  /* 0x00012c3000487802 */ /* 0x000fe20000000f00 */
[----:B------:R-:W-:Y:S02]  /*12c00*/  IMAD.MOV.U32 R74, RZ, RZ, 0x4 ;  /* 0x00000004ff4a7424 */ /* 0x000fe400078e00ff */
[----:B------:R-:W-:-:S02]  /*12c10*/  IMAD.MOV.U32 R154, RZ, RZ, -0x1 ;  /* 0xffffffffff9a7424 */ /* 0x000fc400078e00ff */
[----:B------:R-:W-:Y:S05]  /*12c20*/  CALL.REL.NOINC `($__internal_31_$__cuda_sm70_shflsync_bfly_p) ;  /* 0x000000d000007944 */ /* 0x000fea0003c00000 */
        /* <DEDUP_REMOVED lines=12> */
[----:B01----:R-:W-:Y:S05]  /*12cf0*/  BRA `(.L_x_7682) ;  /* 0xffffe90000007947 */ /* 0x003fea000383ffff */
        .weak           $__internal_31_$__cuda_sm70_shflsync_bfly_p
        .type           $__internal_31_$__cuda_sm70_shflsync_bfly_p,@function
        .size           $__internal_31_$__cuda_sm70_shflsync_bfly_p,(.L_x_36119 - $__internal_31_$__cuda_sm70_shflsync_bfly_p)
$__internal_31_$__cuda_sm70_shflsync_bfly_p:
[----:B------:R-:W-:Y:S01]  /*12d00*/  MOV R73, 0x0 ;  /* 0x0000000000497802 */ /* 0x000fe20000000f00 */
[----:B------:R-:W-:Y:S04]  /*12d10*/  WARPSYNC R154 ;  /* 0x0000009a00007348 */ /* 0x000fe80003800000 */
[----:B------:R0:W1:Y:S01]  /*12d20*/  SHFL.BFLY PT, R74, R155, R74, R75 ;  /* 0x0c00004a9b4a7389 */ /* 0x00006200000e004b */
[----:B------:R-:W-:Y:S05]  /*12d30*/  RET.REL.NODEC R72 `(_ZN10layer_norm13ln_fwd_kernelINS_13Kernel_traitsI6__halfS2_S2_S2_fjLj1280ELj1ELj4ELj1ELj16ENS_18Kernel_traits_baseILj1280ES2_S2_S2_S2_fjLj128EEEEELb1ELb1ELb1ELb1EEEvNS_9FwdParamsE) ;  /* 0xfffed2c048007950 */ /* 0x000fea0003c3ffff */
.L_x_7683:
        /* <DEDUP_REMOVED lines=12> */
.L_x_36119:


//--------------------- .text._ZN10layer_norm13ln_fwd_kernelINS_13Kernel_traitsIf13__nv_bfloat16S2_S2_fjLj1280ELj1ELj4ELj1ELj16ENS_18Kernel_traits_baseILj1280EfS2_S2_S2_fjLj128EEEEELb0ELb0ELb0ELb0EEEvNS_9FwdParamsE --------------------------
	.section	.text._ZN10layer_norm13ln_fwd_kernelINS_13Kernel_traitsIf13__nv_bfloat16S2_S2_fjLj1280ELj1ELj4ELj1ELj16ENS_18Kernel_traits_baseILj1280EfS2_S2_S2_fjLj128EEEEELb0ELb0ELb0ELb0EEEvNS_9FwdParamsE,"ax",@progbits
	.sectioninfo	@"SHI_REGISTERS=151"
	.align	128
        .global         _ZN10layer_norm13ln_fwd_kernelINS_13Kernel_traitsIf13__nv_bfloat16S2_S2_fjLj1280ELj1ELj4ELj1ELj16ENS_18Kernel_traits_baseILj1280EfS2_S2_S2_fjLj128EEEEELb0ELb0ELb0ELb0EEEvNS_9FwdParamsE
        .type           _ZN10layer_norm13ln_fwd_kernelINS_13Kernel_traitsIf13__nv_bfloat16S2_S2_fjLj1280ELj1ELj4ELj1ELj16ENS_18Kernel_traits_baseILj1280EfS2_S2_S2_fjLj128EEEEELb0ELb0ELb0ELb0EEEvNS_9FwdParamsE,@function
        .size           _ZN10layer_norm13ln_fwd_kernelINS_13Kernel_traitsIf13__nv_bfloat16S2_S2_fjLj1280ELj1ELj4ELj1ELj16ENS_18Kernel_traits_baseILj1280EfS2_S2_S2_fjLj128EEEEELb0ELb0ELb0ELb0EEEvNS_9FwdParamsE,(.L_x_36120 - _ZN10layer_norm13ln_fwd_kernelINS_13Kernel_traitsIf13__nv_bfloat16S2_S2_fjLj1280ELj1ELj4ELj1ELj16ENS_18Kernel_traits_baseILj1280EfS2_S2_S2_fjLj128EEEEELb0ELb0ELb0ELb0EEEvNS_9FwdParamsE)
        .other          _ZN10layer_norm13ln_fwd_kernelINS_13Kernel_traitsIf13__nv_bfloat16S2_S2_fjLj1280ELj1ELj4ELj1ELj16ENS_18Kernel_traits_baseILj1280EfS2_S2_S2_fjLj128EEEEELb0ELb0ELb0ELb0EEEvNS_9FwdParamsE,@"STO_CUDA_ENTRY STV_DEFAULT"
_ZN10layer_norm13ln_fwd_kernelINS_13Kernel_traitsIf13__nv_bfloat16S2_S2_fjLj1280ELj1ELj4ELj1ELj16ENS_18Kernel_traits_baseILj1280EfS2_S2_S2_fjLj128EEEEELb0ELb0ELb0ELb0EEEvNS_9FwdParamsE:
.text._ZN10layer_norm13ln_fwd_kernelINS_13Kernel_traitsIf13__nv_bfloat16S2_S2_fjLj1280ELj1ELj4ELj1ELj16ENS_18Kernel_traits_baseILj1280EfS2_S2_S2_fjLj128EEEEELb0ELb0ELb0ELb0EEEvNS_9FwdParamsE:
        /* <DEDUP_REMOVED lines=25> */
[----:B------:R-:W-:Y:S01]  /*0190*/  HFMA2.MMA R3, -RZ, RZ, 0, 1.9073486328125e-06 ;  /* 0x00000020ff037435 */ /* 0x000fe200000001ff */
[----:B------:R-:W-:Y:S01]  /*01a0*/  CS2R R106, SRZ ;  /* 0x00000000006a7805 */ /* 0x000fe2000001ff00 */
[----:B------:R-:W-:Y:S01]  /*01b0*/  CS2R R104, SRZ ;  /* 0x0000000000687805 */ /* 0x000fe2000001ff00 */
[----:B------:R-:W-:Y:S01]  /*01c0*/  ISETP.NE.AND.EX P1, PT, RZ, c[0x0][0x21c], PT, P1 ;  /* 0x00008700ff007a0c */ /* 0x000fe20003f25310 */
[----:B------:R-:W-:Y:S01]  /*01d0*/  CS2R R102, SRZ ;  /* 0x0000000000667805 */ /* 0x000fe2000001ff00 */
[----:B------:R-:W-:-:S05]  /*01e0*/  CS2R R100, SRZ ;  /* 0x0000000000647805 */ /* 0x000fca000001ff00 */
[----:B------:R-:W-:-:S05]  /*01f0*/  IMAD.WIDE.U32 R2, R0, R3, c[0x0][0x1b0] ;  /* 0x00006c0000027625 */ /* 0x000fca00078e0003 */
[----:B------:R0:W5:Y:S01]  /*0200*/  LDG.E.128 R96, [R2.64] ;  /* 0x0000000402607981 */ /* 0x000162000c1e1d00 */
[----:B------:R-:W-:-:S03]  /*0210*/  @P1 LEA R4, P2, R0, c[0x0][0x218], 0x5 ;  /* 0x0000860000041a11 */ /* 0x000fc600078428ff */
[----:B------:R0:W5:Y:S01]  /*0220*/  LDG.E.128 R92, [R2.64+0x10] ;  /* 0x00001004025c7981 */ /* 0x000162000c1e1d00 */
[----:B------:R-:W-:-:S05]  /*0230*/  @P1 LEA.HI.X R5, R0, c[0x0][0x21c], RZ, 0x5, P2 ;  /* 0x0000870000051a11 */ /* 0x000fca00010f2cff */
[----:B------:R0:W5:Y:S04]  /*0240*/  @P1 LDG.E.128 R104, [R4.64] ;  /* 0x0000000404681981 */ /* 0x000168000c1e1d00 */
[----:B------:R0:W5:Y:S01]  /*0250*/  @P1 LDG.E.128 R100, [R4.64+0x10] ;  /* 0x0000100404641981 */ /* 0x000162000c1e1d00 */
[----:B------:R-:W-:-:S03]  /*0260*/  LOP3.LUT R0, R0, 0x20, RZ, 0xfc, !PT ;  /* 0x0000002000007812 */ /* 0x000fc600078efcff */
.L_x_7685:
[----:B------:R-:W-:Y:S05]  /*0270*/  BSYNC B0 ;  /* 0x0000000000007941 */ /* 0x000fea0003800000 */
.L_x_7684:
[----:B------:R-:W-:Y:S01]  /*0280*/  BSSY B0, `(.L_x_7686) ;  /* 0x0000011000007945 */ /* 0x000fe20003800000 */
[----:B------:R-:W-:Y:S05]  /*0290*/  @!P6 BRA `(.L_x_7687) ;  /* 0x000000f00000e947 */ /* 0x000fea0003800000 */
[----:B------:R-:W-:Y:S01]  /*02a0*/  ISETP.NE.U32.AND P1, PT, RZ, c[0x0][0x218], PT ;  /* 0x00008600ff007a0c */ /* 0x000fe20003f25070 */
[----:B------:R-:W-:Y:S01]  /*02b0*/  CS2R R90, SRZ ;  /* 0x00000000005a7805 */ /* 0x000fe2000001ff00 */
[----:B0-----:R-:W-:Y:S01]  /*02c0*/  MOV R5, 0x20 ;  /* 0x0000002000057802 */ /* 0x001fe20000000f00 */
[----:B------:R-:W-:Y:S01]  /*02d0*/  CS2R R88, SRZ ;  /* 0x0000000000587805 */ /* 0x000fe2000001ff00 */
[----:B------:R-:W-:Y:S01]  /*02e0*/  ISETP.NE.AND.EX P1, PT, RZ, c[0x0][0x21c], PT, P1 ;  /* 0x00008700ff007a0c */ /* 0x000fe20003f25310 */
[----:B------:R-:W-:Y:S01]  /*02f0*/  CS2R R86, SRZ ;  /* 0x0000000000567805 */ /* 0x000fe2000001ff00 */
[----:B------:R-:W-:Y:S01]  /*0300*/  CS2R R84, SRZ ;  /* 0x0000000000547805 */ /* 0x000fe2000001ff00 */
[----:B------:R-:W-:-:S05]  /*0310*/  IMAD.WIDE.U32 R4, R0, R5, c[0x0][0x1b0] ;  /* 0x00006c0000047625 */ /* 0x000fca00078e0005 */
[----:B------:R0:W5:Y:S04]  /*0320*/  LDG.E.128 R80, [R4.64] ;  /* 0x0000000404507981 */ /* 0x000168000c1e1d00 */
[----:B------:R0:W5:Y:S01]  /*0330*/  LDG.E.128 R76, [R4.64+0x10] ;  /* 0x00001004044c7981 */ /* 0x000162000c1e1d00 */
[----:B------:R-:W-:-:S04]  /*0340*/  @P1 LEA R2, P2, R0, c[0x0][0x218], 0x5 ;  /* 0x0000860000021a11 */ /* 0x000fc800078428ff */
[----:B------:R-:W-:-:S05]  /*0350*/  @P1 LEA.HI.X R3, R0, c[0x0][0x21c], RZ, 0x5, P2 ;  /* 0x0000870000031a11 */ /* 0x000fca00010f2cff */
[----:B------:R0:W5:Y:S04]  /*0360*/  @P1 LDG.E.128 R88, [R2.64] ;  /* 0x0000000402581981 */ /* 0x000168000c1e1d00 */
[----:B------:R0:W5:Y:S01]  /*0370*/  @P1 LDG.E.128 R84, [R2.64+0x10] ;  /* 0x0000100402541981 */ /* 0x000162000c1e1d00 */
[----:B------:R-:W-:-:S03]  /*0380*/  IADD3 R0, R0, 0x20, RZ ;  /* 0x0000002000007810 */ /* 0x000fc60007ffe0ff */
.L_x_7687:
[----:B------:R-:W-:Y:S05]  /*0390*/  BSYNC B0 ;  /* 0x0000000000007941 */ /* 0x000fea0003800000 */
.L_x_7686:
[----:B------:R-:W-:Y:S01]  /*03a0*/  BSSY B0, `(.L_x_7688) ;  /* 0x0000011000007945 */ /* 0x000fe20003800000 */
[----:B------:R-:W-:Y:S05]  /*03b0*/  @!P5 BRA `(.L_x_7689) ;  /* 0x000000f00000d947 */ /* 0x000fea0003800000 */
[----:B------:R-:W-:Y:S01]  /*03c0*/  ISETP.NE.U32.AND P1, PT, RZ, c[0x0][0x218], PT ;  /* 0x00008600ff007a0c */ /* 0x000fe20003f25070 */
[----:B0-----:R-:W-:Y:S01]  /*03d0*/  HFMA2.MMA R5, -RZ, RZ, 0, 1.9073486328125e-06 ;  /* 0x00000020ff057435 */ /* 0x001fe200000001ff */
        /* <DEDUP_REMOVED lines=12> */
[----:B------:R-:W-:-:S03]  /*04a0*/  IADD3 R0, R0, 0x20, RZ ;  /* 0x0000002000007810 */ /* 0x000fc60007ffe0ff */
.L_x_7689:
[----:B------:R-:W-:Y:S05]  /*04b0*/  BSYNC B0 ;  /* 0x0000000000007941 */ /* 0x000fea0003800000 */
.L_x_7688:
        /* <DEDUP_REMOVED lines=17> */
.L_x_7691:
[----:B------:R-:W-:Y:S05]  /*05d0*/  BSYNC B0 ;  /* 0x0000000000007941 */ /* 0x000fea0003800000 */
.L_x_7690:
        /* <DEDUP_REMOVED lines=15> */
[----:B------:R0:W5:Y:S02]  /*06d0*/  @P1 LDG.E.128 R36, [R4.64+0x10] ;  /* 0x0000100404241981 */ /* 0x000164000c1e1d00 */
.L_x_7693:
[----:B------:R-:W-:Y:S05]  /*06e0*/  BSYNC B0 ;  /* 0x0000000000007941 */ /* 0x000fea0003800000 */
.L_x_7692:
[----:B------:R-:W-:Y:S02]  /*06f0*/  ISETP.GE.AND P2, PT, R7, c[0x0][0x164], PT ;  /* 0x0000590007007a0c */ /* 0x000fe40003f46270 */
[----:B------:R-:W-:Y:S02]  /*0700*/  LOP3.LUT P1, RZ, R6, c[0x0][0x1c0], RZ, 0xfc, !PT ;  /* 0x0000700006ff7a12 */ /* 0x000fe4000782fcff */
[----:B------:R-:W-:-:S04]  /*0710*/  MOV R0, c[0x0][0x184] ;  /* 0x0000610000007a02 */ /* 0x000fc80000000f00 */
[----:B------:R-:W-:-:S05]  /*0720*/  LOP3.LUT P1, RZ, R0, c[0x0][0x1c4], RZ, 0xfc, P1 ;  /* 0x0000710000ff7a12 */ /* 0x000fca000082fcff */
[----:B------:R-:W-:Y:S08]  /*0730*/  @P2 EXIT ;  /* 0x000000000000294d */ /* 0x000ff00003800000 */
[----:B------:R-:W-:Y:S02]  /*0740*/  ULDC.U8 UR6, c[0x0][0x1f0] ;  /* 0x00007c0000067ab9 */ /* 0x000fe40000000000 */
.L_x_7837:
        /* <DEDUP_REMOVED lines=8> */
[----:B------:R-:W1:Y:S02]  /*07d0*/  S2R R138, SR_TID.X ;  /* 0x00000000008a7919 */ /* 0x000e640000002100 */
[----:B------:R-:W-:-:S04]  /*07e0*/  SHF.R.S32.HI R111, RZ, 0x1f, R6 ;  /* 0x0000001fff6f7819 */ /* 0x000fc80000011406 */
[----:B------:R-:W-:Y:S02]  /*07f0*/  LEA.HI R111, R111, R6, RZ, 0x3 ;  /* 0x000000066f6f7211 */ /* 0x000fe400078f18ff */
[----:B-1----:R-:W-:-:S04]  /*0800*/  LOP3.LUT R138, R138, 0x1f, RZ, 0xc0, !PT ;  /* 0x0000001f8a8a7812 */ /* 0x002fc800078ec0ff */
        /* <DEDUP_REMOVED lines=15> */
[----:B0-----:R-:W-:-:S06]  /*0900*/  FMUL.FTZ R5, R14, R139 ;  /* 0x0000008b0e057220 */ /* 0x001fcc0000410000 */
[----:B------:R-:W-:Y:S05]  /*0910*/  @P2 BRA `(.L_x_7696) ;  /* 0x0000002000002947 */ /* 0x000fea0003800000 */
[----:B-1----:R-:W-:Y:S05]  /*0920*/  @P1 BRA `(.L_x_7697) ;  /* 0x0000003000001947 */ /* 0x002fea0003800000 */
[----:B------:R-:W-:Y:S05]  /*0930*/  BRA `(.L_x_7698) ;  /* 0x0000004000007947 */ /* 0x000fea0003800000 */
.L_x_7696:
[----:B-1---5:R-:W-:-:S05]  /*0940*/  PRMT R14, RZ, 0x5410, R24 ;  /* 0x00005410ff0e7816 */ /* 0x022fca0000000018 */
[----:B------:R-:W-:-:S05]  /*0950*/  FADD.FTZ R5, R14, R5 ;  /* 0x000000050e057221 */ /* 0x000fca0000010000 */
.L_x_7697:
[----:B------:R-:W-:-:S04]  /*0960*/  F2FP.BF16.PACK_AB R13, RZ, R5 ;  /* 0x00000005ff0d723e */ /* 0x000fc800000010ff */
[----:B------:R-:W-:Y:S02]  /*0970*/  PRMT R20, R13, 0x7610, R20 ;  /* 0x000076100d147816 */ /* 0x000fe40000000014 */
.L_x_7698:
[----:B------:R-:W-:-:S05]  /*0980*/  PRMT R14, RZ, 0x7610, R108 ;  /* 0x00007610ff0e7816 */ /* 0x000fca000000006c */
[----:B------:R-:W-:Y:S01]  /*0990*/  FMUL.FTZ R14, R14, R139 ;  /* 0x0000008b0e0e7220 */ /* 0x000fe20000410000 */
[----:B------:R-:W-:Y:S05]  /*09a0*/  @P2 BRA `(.L_x_7699) ;  /* 0x0000002000002947 */ /* 0x000fea0003800000 */
[----:B------:R-:W-:Y:S05]  /*09b0*/  @P1 BRA `(.L_x_7700) ;  /* 0x0000003000001947 */ /* 0x000fea0003800000 */
[----:B------:R-:W-:Y:S05]  /*09c0*/  BRA `(.L_x_7701) ;  /* 0x0000004000007947 */ /* 0x000fea0003800000 */
.L_x_7699:
[----:B-----5:R-:W-:-:S05]  /*09d0*/  PRMT R13, RZ, 0x7610, R24 ;  /* 0x00007610ff0d7816 */ /* 0x020fca0000000018 */
[----:B------:R-:W-:-:S05]  /*09e0*/  FADD.FTZ R14, R13, R14 ;  /* 0x0000000e0d0e7221 */ /* 0x000fca0000010000 */
.L_x_7700:
[----:B------:R-:W-:-:S04]  /*09f0*/  F2FP.BF16.PACK_AB R13, RZ, R14 ;  /* 0x0000000eff0d723e */ /* 0x000fc800000010ff */
[----:B------:R-:W-:Y:S02]  /*0a00*/  PRMT R20, R20, 0x5410, R13 ;  /* 0x0000541014147816 */ /* 0x000fe4000000000d */
.L_x_7701:
[----:B------:R-:W-:-:S05]  /*0a10*/  PRMT R108, RZ, 0x5410, R109 ;  /* 0x00005410ff6c7816 */ /* 0x000fca000000006d */
[----:B------:R-:W-:Y:S01]  /*0a20*/  FMUL.FTZ R13, R108, R139 ;  /* 0x0000008b6c0d7220 */ /* 0x000fe20000410000 */
[----:B------:R-:W-:Y:S05]  /*0a30*/  @P2 BRA `(.L_x_7702) ;  /* 0x0000002000002947 */ /* 0x000fea0003800000 */
[----:B------:R-:W-:Y:S05]  /*0a40*/  @P1 BRA `(.L_x_7703) ;  /* 0x0000003000001947 */ /* 0x000fea0003800000 */
[----:B------:R-:W-:Y:S05]  /*0a50*/  BRA `(.L_x_7704) ;  /* 0x0000004000007947 */ /* 0x000fea0003800000 */
.L_x_7702:
[----:B-----5:R-:W-:-:S05]  /*0a60*/  PRMT R108, RZ, 0x5410, R25 ;  /* 0x00005410ff6c7816 */ /* 0x020fca0000000019 */
[----:B------:R-:W-:-:S05]  /*0a70*/  FADD.FTZ R13, R108, R13 ;  /* 0x0000000d6c0d7221 */ /* 0x000fca0000010000 */
.L_x_7703:
[----:B------:R-:W-:-:S04]  /*0a80*/  F2FP.BF16.PACK_AB R108, RZ, R13 ;  /* 0x0000000dff6c723e */ /* 0x000fc800000010ff */
[----:B------:R-:W-:Y:S02]  /*0a90*/  PRMT R21, R108, 0x7610, R21 ;  /* 0x000076106c157816 */ /* 0x000fe40000000015 */
.L_x_7704:
[----:B------:R-:W-:-:S05]  /*0aa0*/  PRMT R114, RZ, 0x7610, R109 ;  /* 0x00007610ff727816 */ /* 0x000fca000000006d */
[----:B------:R-:W-:Y:S01]  /*0ab0*/  FMUL.FTZ R114, R114, R139 ;  /* 0x0000008b72727220 */ /* 0x000fe20000410000 */
[----:B------:R-:W-:Y:S05]  /*0ac0*/  @P2 BRA `(.L_x_7705) ;  /* 0x0000002000002947 */ /* 0x000fea0003800000 */
[----:B------:R-:W-:Y:S05]  /*0ad0*/  @P1 BRA `(.L_x_7706) ;  /* 0x0000003000001947 */ /* 0x000fea0003800000 */
[----:B------:R-:W-:Y:S05]  /*0ae0*/  BRA `(.L_x_7707) ;  /* 0x0000004000007947 */ /* 0x000fea0003800000 */
.L_x_7705:
[----:B-----5:R-:W-:-:S05]  /*0af0*/  PRMT R109, RZ, 0x7610, R25 ;  /* 0x00007610ff6d7816 */ /* 0x020fca0000000019 */
[----:B------:R-:W-:-:S05]  /*0b00*/  FADD.FTZ R114, R109, R114 ;  /* 0x000000726d727221 */ /* 0x000fca0000010000 */
.L_x_7706:
[----:B------:R-:W-:-:S04]  /*0b10*/  F2FP.BF16.PACK_AB R108, RZ, R114 ;  /* 0x00000072ff6c723e */ /* 0x000fc800000010ff */
[----:B------:R-:W-:Y:S02]  /*0b20*/  PRMT R21, R21, 0x5410, R108 ;  /* 0x0000541015157816 */ /* 0x000fe4000000006c */
.L_x_7707:
[----:B------:R-:W-:-:S05]  /*0b30*/  PRMT R108, RZ, 0x5410, R110 ;  /* 0x00005410ff6c7816 */ /* 0x000fca000000006e */
[----:B------:R-:W-:Y:S01]  /*0b40*/  FMUL.FTZ R113, R108, R139 ;  /* 0x0000008b6c717220 */ /* 0x000fe20000410000 */
[----:B------:R-:W-:Y:S05]  /*0b50*/  @P2 BRA `(.L_x_7708) ;  /* 0x0000002000002947 */ /* 0x000fea0003800000 */
[----:B------:R-:W-:Y:S05]  /*0b60*/  @P1 BRA `(.L_x_7709) ;  /* 0x0000003000001947 */ /* 0x000fea0003800000 */
[----:B------:R-:W-:Y:S05]  /*0b70*/  BRA `(.L_x_7710) ;  /* 0x0000004000007947 */ /* 0x000fea0003800000 */
.L_x_7708:
[----:B-----5:R-:W-:-:S05]  /*0b80*/  PRMT R108, RZ, 0x5410, R26 ;  /* 0x00005410ff6c7816 */ /* 0x020fca000000001a */
[----:B------:R-:W-:-:S05]  /*0b90*/  FADD.FTZ R113, R108, R113 ;  /* 0x000000716c717221 */ /* 0x000fca0000010000 */
.L_x_7709:
[----:B------:R-:W-:-:S04]  /*0ba0*/  F2FP.BF16.PACK_AB R108, RZ, R113 ;  /* 0x00000071ff6c723e */ /* 0x000fc800000010ff */
[----:B------:R-:W-:Y:S02]  /*0bb0*/  PRMT R22, R108, 0x7610, R22 ;  /* 0x000076106c167816 */ /* 0x000fe40000000016 */
.L_x_7710:
[----:B------:R-:W-:-:S05]  /*0bc0*/  PRMT R110, RZ, 0x7610, R110 ;  /* 0x00007610ff6e7816 */ /* 0x000fca000000006e */
[----:B------:R-:W-:Y:S01]  /*0bd0*/  FMUL.FTZ R122, R110, R139 ;  /* 0x0000008b6e7a7220 */ /* 0x000fe20000410000 */
[----:B------:R-:W-:Y:S05]  /*0be0*/  @P2 BRA `(.L_x_7711) ;  /* 0x0000002000002947 */ /* 0x000fea0003800000 */
[----:B------:R-:W-:Y:S05]  /*0bf0*/  @P1 BRA `(.L_x_7712) ;  /* 0x0000003000001947 */ /* 0x000fea0003800000 */
[----:B------:R-:W-:Y:S05]  /*0c00*/  BRA `(.L_x_7713) ;  /* 0x0000004000007947 */ /* 0x000fea0003800000 */
.L_x_7711:
[----:B-----5:R-:W-:-:S05]  /*0c10*/  PRMT R109, RZ, 0x7610, R26 ;  /* 0x00007610ff6d7816 */ /* 0x020fca000000001a */
[----:B------:R-:W-:-:S05]  /*0c20*/  FADD.FTZ R122, R109, R122 ;  /* 0x0000007a6d7a7221 */ /* 0x000fca0000010000 */
.L_x_7712:
[----:B------:R-:W-:-:S04]  /*0c30*/  F2FP.BF16.PACK_AB R108, RZ, R122 ;  /* 0x0000007aff6c723e */ /* 0x000fc800000010ff */
[----:B------:R-:W-:Y:S02]  /*0c40*/  PRMT R22, R22, 0x5410, R108 ;  /* 0x0000541016167816 */ /* 0x000fe4000000006c */
.L_x_7713:
[----:B------:R-:W-:-:S05]  /*0c50*/  PRMT R108, RZ, 0x5410, R111 ;  /* 0x00005410ff6c7816 */ /* 0x000fca000000006f */
[----:B------:R-:W-:Y:S01]  /*0c60*/  FMUL.FTZ R121, R108, R139 ;  /* 0x0000008b6c797220 */ /* 0x000fe20000410000 */
[----:B------:R-:W-:Y:S05]  /*0c70*/  @P2 BRA `(.L_x_7714) ;  /* 0x0000002000002947 */ /* 0x000fea0003800000 */
[----:B------:R-:W-:Y:S05]  /*0c80*/  @P1 BRA `(.L_x_7715) ;  /* 0x0000003000001947 */ /* 0x000fea0003800000 */
[----:B------:R-:W-:Y:S05]  /*0c90*/  BRA `(.L_x_7716) ;  /* 0x0000004000007947 */ /* 0x000fea0003800000 */
.L_x_7714:
[----:B-----5:R-:W-:-:S05]  /*0ca0*/  PRMT R108, RZ, 0x5410, R27 ;  /* 0x00005410ff6c7816 */ /* 0x020fca000000001b */
[----:B------:R-:W-:-:S05]  /*0cb0*/  FADD.FTZ R121, R108, R121 ;  /* 0x000000796c797221 */ /* 0x000fca0000010000 */
.L_x_7715:
[----:B------:R-:W-:-:S04]  /*0cc0*/  F2FP.BF16.PACK_AB R108, RZ, R121 ;  /* 0x00000079ff6c723e */ /* 0x000fc800000010ff */
[----:B------:R-:W-:Y:S02]  /*0cd0*/  PRMT R23, R108, 0x7610, R23 ;  /* 0x000076106c177816 */ /* 0x000fe40000000017 */
.L_x_7716:
[----:B------:R-:W-:-:S05]  /*0ce0*/  PRMT R108, RZ, 0x7610, R111 ;  /* 0x00007610ff6c7816 */ /* 0x000fca000000006f */
[----:B------:R-:W-:Y:S01]  /*0cf0*/  FMUL.FTZ R133, R108, R139 ;  /* 0x0000008b6c857220 */ /* 0x000fe20000410000 */
[----:B------:R-:W-:Y:S05]  /*0d00*/  @P2 BRA `(.L_x_7717) ;  /* 0x0000002000002947 */ /* 0x000fea0003800000 */
[----:B------:R-:W-:Y:S05]  /*0d10*/  @P1 BRA `(.L_x_7718) ;  /* 0x0000003000001947 */ /* 0x000fea0003800000 */
[----:B------:R-:W-:Y:S05]  /*0d20*/  BRA `(.L_x_7719) ;  /* 0x0000004000007947 */ /* 0x000fea0003800000 */
.L_x_7717:
[----:B-----5:R-:W-:-:S05]  /*0d30*/  PRMT R108, RZ, 0x7610, R27 ;  /* 0x00007610ff6c7816 */ /* 0x020fca000000001b */
[----:B------:R-:W-:-:S05]  /*0d40*/  FADD.FTZ R133, R108, R133 ;  /* 0x000000856c857221 */ /* 0x000fca0000010000 */
.L_x_7718:
[----:B------:R-:W-:-:S04]  /*0d50*/  F2FP.BF16.PACK_AB R108, RZ, R133 ;  /* 0x00000085ff6c723e */ /* 0x000fc800000010ff */
[----:B------:R-:W-:Y:S02]  /*0d60*/  PRMT R23, R23, 0x5410, R108 ;  /* 0x0000541017177816 */ /* 0x000fe4000000006c */
.L_x_7719:
[C---:B------:R-:W-:Y:S02]  /*0d70*/  @P1 LEA R108, P2, R6.reuse, c[0x0][0x188], 0x4 ;  /* 0x00006200066c1a11 */ /* 0x040fe400078420ff */
[C---:B------:R-:W-:Y:S02]  /*0d80*/  IADD3 R140, R6.reuse, 0x20, RZ ;  /* 0x00000020068c7810 */ /* 0x040fe40007ffe0ff */
[----:B------:R-:W-:-:S05]  /*0d90*/  @P1 LEA.HI.X R109, R6, c[0x0][0x18c], RZ, 0x4, P2 ;  /* 0x00006300066d1a11 */ /* 0x000fca00010f24ff */
[----:B------:R0:W-:Y:S04]  /*0da0*/  @P1 STG.E.128 [R108.64], R20 ;  /* 0x000000146c001986 */ /* 0x0001e8000c101d04 */
.L_x_7695:
[----:B------:R-:W-:Y:S05]  /*0db0*/  BSYNC B0 ;  /* 0x0000000000007941 */ /* 0x000fea0003800000 */
.L_x_7694:
        /* <DEDUP_REMOVED lines=18> */
.L_x_7722:
[----:B0----5:R-:W-:-:S05]  /*0ee0*/  PRMT R11, RZ, 0x5410, R24 ;  /* 0x00005410ff0b7816 */ /* 0x021fca0000000018 */
[----:B------:R-:W-:-:S05]  /*0ef0*/  FADD.FTZ R4, R11, R4 ;  /* 0x000000040b047221 */ /* 0x000fca0000010000 */
.L_x_7723:
[----:B------:R-:W-:-:S04]  /*0f00*/  F2FP.BF16.PACK_AB R11, RZ, R4 ;  /* 0x00000004ff0b723e */ /* 0x000fc800000010ff */
[----:B------:R-:W-:Y:S02]  /*0f10*/  PRMT R20, R11, 0x7610, R20 ;  /* 0x000076100b147816 */ /* 0x000fe40000000014 */
.L_x_7724:
[----:B------:R-:W-:-:S05]  /*0f20*/  PRMT R12, RZ, 0x7610, R108 ;  /* 0x00007610ff0c7816 */ /* 0x000fca000000006c */
[----:B------:R-:W-:Y:S01]  /*0f30*/  FMUL.FTZ R12, R12, R139 ;  /* 0x0000008b0c0c7220 */ /* 0x000fe20000410000 */
[----:B------:R-:W-:Y:S05]  /*0f40*/  @P2 BRA `(.L_x_7725) ;  /* 0x0000002000002947 */ /* 0x000fea0003800000 */
[----:B------:R-:W-:Y:S05]  /*0f50*/  @P1 BRA `(.L_x_7726) ;  /* 0x0000003000001947 */ /* 0x000fea0003800000 */
[----:B------:R-:W-:Y:S05]  /*0f60*/  BRA `(.L_x_7727) ;  /* 0x0000004000007947 */ /* 0x000fea0003800000 */
.L_x_7725:
[----:B-----5:R-:W-:-:S05]  /*0f70*/  PRMT R11, RZ, 0x7610, R24 ;  /* 0x00007610ff0b7816 */ /* 0x020fca0000000018 */
[----:B------:R-:W-:-:S05]  /*0f80*/  FADD.FTZ R12, R11, R12 ;  /* 0x0000000c0b0c7221 */ /* 0x000fca0000010000 */
.L_x_7726:
[----:B------:R-:W-:-:S04]  /*0f90*/  F2FP.BF16.PACK_AB R11, RZ, R12 ;  /* 0x0000000cff0b723e */ /* 0x000fc800000010ff */
[----:B------:R-:W-:Y:S02]  /*0fa0*/  PRMT R20, R20, 0x5410, R11 ;  /* 0x0000541014147816 */ /* 0x000fe4000000000b */
.L_x_7727:
[----:B------:R-:W-:-:S05]  /*0fb0*/  PRMT R108, RZ, 0x5410, R109 ;  /* 0x00005410ff6c7816 */ /* 0x000fca000000006d */
[----:B------:R-:W-:Y:S01]  /*0fc0*/  FMUL.FTZ R11, R108, R139 ;  /* 0x0000008b6c0b7220 */ /* 0x000fe20000410000 */
[----:B------:R-:W-:Y:S05]  /*0fd0*/  @P2 BRA `(.L_x_7728) ;  /* 0x0000002000002947 */ /* 0x000fea0003800000 */
[----:B------:R-:W-:Y:S05]  /*0fe0*/  @P1 BRA `(.L_x_7729) ;  /* 0x0000003000001947 */ /* 0x000fea0003800000 */
[----:B------:R-:W-:Y:S05]  /*0ff0*/  BRA `(.L_x_7730) ;  /* 0x0000004000007947 */ /* 0x000fea0003800000 */
.L_x_7728:
[----:B-----5:R-:W-:-:S05]  /*1000*/  PRMT R108, RZ, 0x5410, R25 ;  /* 0x00005410ff6c7816 */ /* 0x020fca0000000019 */
[----:B------:R-:W-:-:S05]  /*1010*/  FADD.FTZ R11, R108, R11 ;  /* 0x0000000b6c0b7221 */ /* 0x000fca0000010000 */
.L_x_7729:
[----:B------:R-:W-:-:S04]  /*1020*/  F2FP.BF16.PACK_AB R19, RZ, R11 ;  /* 0x0000000bff13723e */ /* 0x000fc800000010ff */
[----:B------:R-:W-:Y:S02]  /*1030*/  PRMT R21, R19, 0x7610, R21 ;  /* 0x0000761013157816 */ /* 0x000fe40000000015 */
.L_x_7730:
[----:B------:R-:W-:-:S05]  /*1040*/  PRMT R112, RZ, 0x7610, R109 ;  /* 0x00007610ff707816 */ /* 0x000fca000000006d */
[----:B------:R-:W-:Y:S01]  /*1050*/  FMUL.FTZ R112, R112, R139 ;  /* 0x0000008b70707220 */ /* 0x000fe20000410000 */
[----:B------:R-:W-:Y:S05]  /*1060*/  @P2 BRA `(.L_x_7731) ;  /* 0x0000002000002947 */ /* 0x000fea0003800000 */
[----:B------:R-:W-:Y:S05]  /*1070*/  @P1 BRA `(.L_x_7732) ;  /* 0x0000003000001947 */ /* 0x000fea0003800000 */
[----:B------:R-:W-:Y:S05]  /*1080*/  BRA `(.L_x_7733) ;  /* 0x0000004000007947 */ /* 0x000fea0003800000 */
.L_x_7731:
[----:B-----5:R-:W-:-:S05]  /*1090*/  PRMT R19, RZ, 0x7610, R25 ;  /* 0x00007610ff137816 */ /* 0x020fca0000000019 */
[----:B------:R-:W-:-:S05]  /*10a0*/  FADD.FTZ R112, R19, R112 ;  /* 0x0000007013707221 */ /* 0x000fca0000010000 */
.L_x_7732:
[----:B------:R-:W-:-:S04]  /*10b0*/  F2FP.BF16.PACK_AB R19, RZ, R112 ;  /* 0x00000070ff13723e */ /* 0x000fc800000010ff */
[----:B------:R-:W-:Y:S02]  /*10c0*/  PRMT R21, R21, 0x5410, R19 ;  /* 0x0000541015157816 */ /* 0x000fe40000000013 */
.L_x_7733:
[----:B------:R-:W-:-:S05]  /*10d0*/  PRMT R108, RZ, 0x5410, R110 ;  /* 0x00005410ff6c7816 */ /* 0x000fca000000006e */
[----:B------:R-:W-:Y:S01]  /*10e0*/  FMUL.FTZ R19, R108, R139 ;  /* 0x0000008b6c137220 */ /* 0x000fe20000410000 */
[----:B------:R-:W-:Y:S05]  /*10f0*/  @P2 BRA `(.L_x_7734) ;  /* 0x0000002000002947 */ /* 0x000fea0003800000 */
[----:B------:R-:W-:Y:S05]  /*1100*/  @P1 BRA `(.L_x_7735) ;  /* 0x0000003000001947 */ /* 0x000fea0003800000 */
[----:B------:R-:W-:Y:S05]  /*1110*/  BRA `(.L_x_7736) ;  /* 0x0000004000007947 */ /* 0x000fea0003800000 */
.L_x_7734:
[----:B-----5:R-:W-:-:S05]  /*1120*/  PRMT R108, RZ, 0x5410, R26 ;  /* 0x00005410ff6c7816 */ /* 0x020fca000000001a */
[----:B------:R-:W-:-:S05]  /*1130*/  FADD.FTZ R19, R108, R19 ;  /* 0x000000136c137221 */ /* 0x000fca0000010000 */
.L_x_7735:
[----:B------:R-:W-:-:S04]  /*1140*/  F2FP.BF16.PACK_AB R108, RZ, R19 ;  /* 0x00000013ff6c723e */ /* 0x000fc800000010ff */
[----:B------:R-:W-:Y:S02]  /*1150*/  PRMT R22, R108, 0x7610, R22 ;  /* 0x000076106c167816 */ /* 0x000fe40000000016 */
.L_x_7736:
[----:B------:R-:W-:-:S05]  /*1160*/  PRMT R110, RZ, 0x7610, R110 ;  /* 0x00007610ff6e7816 */ /* 0x000fca000000006e */
[----:B------:R-:W-:Y:S01]  /*1170*/  FMUL.FTZ R123, R110, R139 ;  /* 0x0000008b6e7b7220 */ /* 0x000fe20000410000 */
[----:B------:R-:W-:Y:S05]  /*1180*/  @P2 BRA `(.L_x_7737) ;  /* 0x0000002000002947 */ /* 0x000fea0003800000 */
[----:B------:R-:W-:Y:S05]  /*1190*/  @P1 BRA `(.L_x_7738) ;  /* 0x0000003000001947 */ /* 0x000fea0003800000 */
[----:B------:R-:W-:Y:S05]  /*11a0*/  BRA `(.L_x_7739) ;  /* 0x0000004000007947 */ /* 0x000fea0003800000 */
.L_x_7737:
[----:B-----5:R-:W-:-:S05]  /*11b0*/  PRMT R108, RZ, 0x7610, R26 ;  /* 0x00007610ff6c7816 */ /* 0x020fca000000001a */
[----:B------:R-:W-:-:S05]  /*11c0*/  FADD.FTZ R123, R108, R123 ;  /* 0x0000007b6c7b7221 */ /* 0x000fca0000010000 */
.L_x_7738:
[----:B------:R-:W-:-:S04]  /*11d0*/  F2FP.BF16.PACK_AB R108, RZ, R123 ;  /* 0x0000007bff6c723e */ /* 0x000fc800000010ff */
[----:B------:R-:W-:Y:S02]  /*11e0*/  PRMT R22, R22, 0x5410, R108 ;  /* 0x0000541016167816 */ /* 0x000fe4000000006c */
.L_x_7739:
[----:B------:R-:W-:-:S05]  /*11f0*/  PRMT R124, RZ, 0x5410, R111 ;  /* 0x00005410ff7c7816 */ /* 0x000fca000000006f */
[----:B------:R-:W-:Y:S01]  /*1200*/  FMUL.FTZ R124, R124, R139 ;  /* 0x0000008b7c7c7220 */ /* 0x000fe20000410000 */
[----:B------:R-:W-:Y:S05]  /*1210*/  @P2 BRA `(.L_x_7740) ;  /* 0x0000002000002947 */ /* 0x000fea0003800000 */
[----:B------:R-:W-:Y:S05]  /*1220*/  @P1 BRA `(.L_x_7741) ;  /* 0x0000003000001947 */ /* 0x000fea0003800000 */
[----:B------:R-:W-:Y:S05]  /*1230*/  BRA `(.L_x_7742) ;  /* 0x0000004000007947 */ /* 0x000fea0003800000 */
.L_x_7740:
[----:B-----5:R-:W-:-:S05]  /*1240*/  PRMT R109, RZ, 0x5410, R27 ;  /* 0x00005410ff6d7816 */ /* 0x020fca000000001b */
[----:B------:R-:W-:-:S05]  /*1250*/  FADD.FTZ R124, R109, R124 ;  /* 0x0000007c6d7c7221 */ /* 0x000fca0000010000 */
.L_x_7741:
[----:B------:R-:W-:-:S04]  /*1260*/  F2FP.BF16.PACK_AB R108, RZ, R124 ;  /* 0x0000007cff6c723e */ /* 0x000fc800000010ff */
[----:B------:R-:W-:Y:S02]  /*1270*/  PRMT R23, R108, 0x7610, R23 ;  /* 0x000076106c177816 */ /* 0x000fe40000000017 */
.L_x_7742:
[----:B------:R-:W-:-:S05]  /*1280*/  PRMT R132, RZ, 0x7610, R111 ;  /* 0x00007610ff847816 */ /* 0x000fca000000006f */
[----:B------:R-:W-:Y:S01]  /*1290*/  FMUL.FTZ R132, R132, R139 ;  /* 0x0000008b84847220 */ /* 0x000fe20000410000 */
[----:B------:R-:W-:Y:S05]  /*12a0*/  @P2 BRA `(.L_x_7743) ;  /* 0x0000002000002947 */ /* 0x000fea0003800000 */
[----:B------:R-:W-:Y:S05]  /*12b0*/  @P1 BRA `(.L_x_7744) ;  /* 0x0000003000001947 */ /* 0x000fea0003800000 */
[----:B------:R-:W-:Y:S05]  /*12c0*/  BRA `(.L_x_7745) ;  /* 0x0000004000007947 */ /* 0x000fea0003800000 */
.L_x_7743:
[----:B-----5:R-:W-:-:S05]  /*12d0*/  PRMT R109, RZ, 0x7610, R27 ;  /* 0x00007610ff6d7816 */ /* 0x020fca000000001b */
[----:B------:R-:W-:-:S05]  /*12e0*/  FADD.FTZ R132, R109, R132 ;  /* 0x000000846d847221 */ /* 0x000fca0000010000 */
.L_x_7744:
[----:B------:R-:W-:-:S04]  /*12f0*/  F2FP.BF16.PACK_AB R108, RZ, R132 ;  /* 0x00000084ff6c723e */ /* 0x000fc800000010ff */
[----:B------:R-:W-:Y:S02]  /*1300*/  PRMT R23, R23, 0x5410, R108 ;  /* 0x0000541017177816 */ /* 0x000fe4000000006c */
.L_x_7745:
[----:B------:R-:W-:-:S04]  /*1310*/  @P1 LEA R108, P2, R140, c[0x0][0x188], 0x4 ;  /* 0x000062008c6c1a11 */ /* 0x000fc800078420ff */
[C---:B------:R-:W-:Y:S02]  /*1320*/  @P1 LEA.HI.X R109, R140.reuse, c[0x0][0x18c], RZ, 0x4, P2 ;  /* 0x000063008c6d1a11 */ /* 0x040fe400010f24ff */
[----:B------:R-:W-:-:S03]  /*1330*/  IADD3 R140, R140, 0x20, RZ ;  /* 0x000000208c8c7810 */ /* 0x000fc60007ffe0ff */
[----:B------:R0:W-:Y:S04]  /*1340*/  @P1 STG.E.128 [R108.64], R20 ;  /* 0x000000146c001986 */ /* 0x0001e8000c101d04 */
.L_x_7721:
[----:B------:R-:W-:Y:S05]  /*1350*/  BSYNC B0 ;  /* 0x0000000000007941 */ /* 0x000fea0003800000 */
.L_x_7720:
        /* <DEDUP_REMOVED lines=18> */
.L_x_7748:
[----:B0----5:R-:W-:-:S05]  /*1480*/  PRMT R10, RZ, 0x5410, R24 ;  /* 0x00005410ff0a7816 */ /* 0x021fca0000000018 */
[----:B------:R-:W-:-:S05]  /*1490*/  FADD.FTZ R3, R10, R3 ;  /* 0x000000030a037221 */ /* 0x000fca0000010000 */
.L_x_7749:
[----:B------:R-:W-:-:S04]  /*14a0*/  F2FP.BF16.PACK_AB R10, RZ, R3 ;  /* 0x00000003ff0a723e */ /* 0x000fc800000010ff */
[----:B------:R-:W-:Y:S02]  /*14b0*/  PRMT R20, R10, 0x7610, R20 ;  /* 0x000076100a147816 */ /* 0x000fe40000000014 */
.L_x_7750:
[----:B------:R-:W-:-:S05]  /*14c0*/  PRMT R10, RZ, 0x7610, R108 ;  /* 0x00007610ff0a7816 */ /* 0x000fca000000006c */
[----:B------:R-:W-:Y:S01]  /*14d0*/  FMUL.FTZ R10, R10, R139 ;  /* 0x0000008b0a0a7220 */ /* 0x000fe20000410000 */
[----:B------:R-:W-:Y:S05]  /*14e0*/  @P2 BRA `(.L_x_7751) ;  /* 0x0000002000002947 */ /* 0x000fea0003800000 */
[----:B------:R-:W-:Y:S05]  /*14f0*/  @P1 BRA `(.L_x_7752) ;  /* 0x0000003000001947 */ /* 0x000fea0003800000 */
[----:B------:R-:W-:Y:S05]  /*1500*/  BRA `(.L_x_7753) ;  /* 0x0000004000007947 */ /* 0x000fea0003800000 */
.L_x_7751:
[----:B-----5:R-:W-:-:S05]  /*1510*/  PRMT R9, RZ, 0x7610, R24 ;  /* 0x00007610ff097816 */ /* 0x020fca0000000018 */
[----:B------:R-:W-:-:S05]  /*1520*/  FADD.FTZ R10, R9, R10 ;  /* 0x0000000a090a7221 */ /* 0x000fca0000010000 */
.L_x_7752:
[----:B------:R-:W-:-:S04]  /*1530*/  F2FP.BF16.PACK_AB R9, RZ, R10 ;  /* 0x0000000aff09723e */ /* 0x000fc800000010ff */
[----:B------:R-:W-:Y:S02]  /*1540*/  PRMT R20, R20, 0x5410, R9 ;  /* 0x0000541014147816 */ /* 0x000fe40000000009 */
.L_x_7753:
[----:B------:R-:W-:-:S05]  /*1550*/  PRMT R108, RZ, 0x5410, R109 ;  /* 0x00005410ff6c7816 */ /* 0x000fca000000006d */
[----:B------:R-:W-:Y:S01]  /*1560*/  FMUL.FTZ R9, R108, R139 ;  /* 0x0000008b6c097220 */ /* 0x000fe20000410000 */
[----:B------:R-:W-:Y:S05]  /*1570*/  @P2 BRA `(.L_x_7754) ;  /* 0x0000002000002947 */ /* 0x000fea0003800000 */
[----:B------:R-:W-:Y:S05]  /*1580*/  @P1 BRA `(.L_x_7755) ;  /* 0x0000003000001947 */ /* 0x000fea0003800000 */
[----:B------:R-:W-:Y:S05]  /*1590*/  BRA `(.L_x_7756) ;  /* 0x0000004000007947 */ /* 0x000fea0003800000 */
.L_x_7754:
[----:B-----5:R-:W-:-:S05]  /*15a0*/  PRMT R108, RZ, 0x5410, R25 ;  /* 0x00005410ff6c7816 */ /* 0x020fca0000000019 */
[----:B------:R-:W-:-:S05]  /*15b0*/  FADD.FTZ R9, R108, R9 ;  /* 0x000000096c097221 */ /* 0x000fca0000010000 */
.L_x_7755:
[----:B------:R-:W-:-:S04]  /*15c0*/  F2FP.BF16.PACK_AB R108, RZ, R9 ;  /* 0x00000009ff6c723e */ /* 0x000fc800000010ff */
[----:B------:R-:W-:Y:S02]  /*15d0*/  PRMT R21, R108, 0x7610, R21 ;  /* 0x000076106c157816 */ /* 0x000fe40000000015 */
.L_x_7756:
[----:B------:R-:W-:-:S05]  /*15e0*/  PRMT R108, RZ, 0x7610, R109 ;  /* 0x00007610ff6c7816 */ /* 0x000fca000000006d */
[----:B------:R-:W-:Y:S01]  /*15f0*/  FMUL.FTZ R115, R108, R139 ;  /* 0x0000008b6c737220 */ /* 0x000fe20000410000 */
[----:B------:R-:W-:Y:S05]  /*1600*/  @P2 BRA `(.L_x_7757) ;  /* 0x0000002000002947 */ /* 0x000fea0003800000 */
[----:B------:R-:W-:Y:S05]  /*1610*/  @P1 BRA `(.L_x_7758) ;  /* 0x0000003000001947 */ /* 0x000fea0003800000 */
[----:B------:R-:W-:Y:S05]  /*1620*/  BRA `(.L_x_7759) ;  /* 0x0000004000007947 */ /* 0x000fea0003800000 */
.L_x_7757:
[----:B-----5:R-:W-:-:S05]  /*1630*/  PRMT R108, RZ, 0x7610, R25 ;  /* 0x00007610ff6c7816 */ /* 0x020fca0000000019 */
[----:B------:R-:W-:-:S05]  /*1640*/  FADD.FTZ R115, R108, R115 ;  /* 0x000000736c737221 */ /* 0x000fca0000010000 */
.L_x_7758:
[----:B------:R-:W-:-:S04]  /*1650*/  F2FP.BF16.PACK_AB R108, RZ, R115 ;  /* 0x00000073ff6c723e */ /* 0x000fc800000010ff */
[----:B------:R-:W-:Y:S02]  /*1660*/  PRMT R21, R21, 0x5410, R108 ;  /* 0x0000541015157816 */ /* 0x000fe4000000006c */
.L_x_7759:
[----:B------:R-:W-:-:S05]  /*1670*/  PRMT R116, RZ, 0x5410, R110 ;  /* 0x00005410ff747816 */ /* 0x000fca000000006e */
[----:B------:R-:W-:Y:S01]  /*1680*/  FMUL.FTZ R116, R116, R139 ;  /* 0x0000008b74747220 */ /* 0x000fe20000410000 */
[----:B------:R-:W-:Y:S05]  /*1690*/  @P2 BRA `(.L_x_7760) ;  /* 0x0000002000002947 */ /* 0x000fea0003800000 */
[----:B------:R-:W-:Y:S05]  /*16a0*/  @P1 BRA `(.L_x_7761) ;  /* 0x0000003000001947 */ /* 0x000fea0003800000 */
[----:B------:R-:W-:Y:S05]  /*16b0*/  BRA `(.L_x_7762) ;  /* 0x0000004000007947 */ /* 0x000fea0003800000 */
.L_x_7760:
[----:B-----5:R-:W-:-:S05]  /*16c0*/  PRMT R109, RZ, 0x5410, R26 ;  /* 0x00005410ff6d7816 */ /* 0x020fca000000001a */
[----:B------:R-:W-:-:S05]  /*16d0*/  FADD.FTZ R116, R109, R116 ;  /* 0x000000746d747221 */ /* 0x000fca0000010000 */
.L_x_7761:
[----:B------:R-:W-:-:S04]  /*16e0*/  F2FP.BF16.PACK_AB R108, RZ, R116 ;  /* 0x00000074ff6c723e */ /* 0x000fc800000010ff */
[----:B------:R-:W-:Y:S02]  /*16f0*/  PRMT R22, R108, 0x7610, R22 ;  /* 0x000076106c167816 */ /* 0x000fe40000000016 */
.L_x_7762:
[----:B------:R-:W-:-:S05]  /*1700*/  PRMT R110, RZ, 0x7610, R110 ;  /* 0x00007610ff6e7816 */ /* 0x000fca000000006e */
[----:B------:R-:W-:Y:S01]  /*1710*/  FMUL.FTZ R125, R110, R139 ;  /* 0x0000008b6e7d7220 */ /* 0x000fe20000410000 */
[----:B------:R-:W-:Y:S05]  /*1720*/  @P2 BRA `(.L_x_7763) ;  /* 0x0000002000002947 */ /* 0x000fea0003800000 */
[----:B------:R-:W-:Y:S05]  /*1730*/  @P1 BRA `(.L_x_7764) ;  /* 0x0000003000001947 */ /* 0x000fea0003800000 */
[----:B------:R-:W-:Y:S05]  /*1740*/  BRA `(.L_x_7765) ;  /* 0x0000004000007947 */ /* 0x000fea0003800000 */
.L_x_7763:
[----:B-----5:R-:W-:-:S05]  /*1750*/  PRMT R108, RZ, 0x7610, R26 ;  /* 0x00007610ff6c7816 */ /* 0x020fca000000001a */
[----:B------:R-:W-:-:S05]  /*1760*/  FADD.FTZ R125, R108, R125 ;  /* 0x0000007d6c7d7221 */ /* 0x000fca0000010000 */
.L_x_7764:
[----:B------:R-:W-:-:S04]  /*1770*/  F2FP.BF16.PACK_AB R108, RZ, R125 ;  /* 0x0000007dff6c723e */ /* 0x000fc800000010ff */
[----:B------:R-:W-:Y:S02]  /*1780*/  PRMT R22, R22, 0x5410, R108 ;  /* 0x0000541016167816 */ /* 0x000fe4000000006c */
.L_x_7765:
[----:B------:R-:W-:-:S05]  /*1790*/  PRMT R126, RZ, 0x5410, R111 ;  /* 0x00005410ff7e7816 */ /* 0x000fca000000006f */
[----:B------:R-:W-:Y:S01]  /*17a0*/  FMUL.FTZ R126, R126, R139 ;  /* 0x0000008b7e7e7220 */ /* 0x000fe20000410000 */
[----:B------:R-:W-:Y:S05]  /*17b0*/  @P2 BRA `(.L_x_7766) ;  /* 0x0000002000002947 */ /* 0x000fea0003800000 */
[----:B------:R-:W-:Y:S05]  /*17c0*/  @P1 BRA `(.L_x_7767) ;  /* 0x0000003000001947 */ /* 0x000fea0003800000 */
[----:B------:R-:W-:Y:S05]  /*17d0*/  BRA `(.L_x_7768) ;  /* 0x0000004000007947 */ /* 0x000fea0003800000 */
.L_x_7766:
[----:B-----5:R-:W-:-:S05]  /*17e0*/  PRMT R109, RZ, 0x5410, R27 ;  /* 0x00005410ff6d7816 */ /* 0x020fca000000001b */
[----:B------:R-:W-:-:S05]  /*17f0*/  FADD.FTZ R126, R109, R126 ;  /* 0x0000007e6d7e7221 */ /* 0x000fca0000010000 */
.L_x_7767:
[----:B------:R-:W-:-:S04]  /*1800*/  F2FP.BF16.PACK_AB R108, RZ, R126 ;  /* 0x0000007eff6c723e */ /* 0x000fc800000010ff */
[----:B------:R-:W-:Y:S02]  /*1810*/  PRMT R23, R108, 0x7610, R23 ;  /* 0x000076106c177816 */ /* 0x000fe40000000017 */
.L_x_7768:
[----:B------:R-:W-:-:S05]  /*1820*/  PRMT R108, RZ, 0x7610, R111 ;  /* 0x00007610ff6c7816 */ /* 0x000fca000000006f */
[----:B------:R-:W-:Y:S01]  /*1830*/  FMUL.FTZ R131, R108, R139 ;  /* 0x0000008b6c837220 */ /* 0x000fe20000410000 */
[----:B------:R-:W-:Y:S05]  /*1840*/  @P2 BRA `(.L_x_7769) ;  /* 0x0000002000002947 */ /* 0x000fea0003800000 */
[----:B------:R-:W-:Y:S05]  /*1850*/  @P1 BRA `(.L_x_7770) ;  /* 0x0000003000001947 */ /* 0x000fea0003800000 */
[----:B------:R-:W-:Y:S05]  /*1860*/  BRA `(.L_x_7771) ;  /* 0x0000004000007947 */ /* 0x000fea0003800000 */
.L_x_7769:
[----:B-----5:R-:W-:-:S05]  /*1870*/  PRMT R108, RZ, 0x7610, R27 ;  /* 0x00007610ff6c7816 */ /* 0x020fca000000001b */
[----:B------:R-:W-:-:S05]  /*1880*/  FADD.FTZ R131, R108, R131 ;  /* 0x000000836c837221 */ /* 0x000fca0000010000 */
.L_x_7770:
[----:B------:R-:W-:-:S04]  /*1890*/  F2FP.BF16.PACK_AB R108, RZ, R131 ;  /* 0x00000083ff6c723e */ /* 0x000fc800000010ff */
[----:B------:R-:W-:Y:S02]  /*18a0*/  PRMT R23, R23, 0x5410, R108 ;  /* 0x0000541017177816 */ /* 0x000fe4000000006c */
.L_x_7771:
[----:B------:R-:W-:-:S04]  /*18b0*/  @P1 LEA R108, P2, R140, c[0x0][0x188], 0x4 ;  /* 0x000062008c6c1a11 */ /* 0x000fc800078420ff */
[C---:B------:R-:W-:Y:S02]  /*18c0*/  @P1 LEA.HI.X R109, R140.reuse, c[0x0][0x18c], RZ, 0x4, P2 ;  /* 0x000063008c6d1a11 */ /* 0x040fe400010f24ff */
[----:B------:R-:W-:-:S03]  /*18d0*/  IADD3 R140, R140, 0x20, RZ ;  /* 0x000000208c8c7810 */ /* 0x000fc60007ffe0ff */
[----:B------:R0:W-:Y:S04]  /*18e0*/  @P1 STG.E.128 [R108.64], R20 ;  /* 0x000000146c001986 */ /* 0x0001e8000c101d04 */
.L_x_7747:
[----:B------:R-:W-:Y:S05]  /*18f0*/  BSYNC B0 ;  /* 0x0000000000007941 */ /* 0x000fea0003800000 */
.L_x_7746:
        /* <DEDUP_REMOVED lines=18> */
.L_x_7774:
[----:B0----5:R-:W-:-:S05]  /*1a20*/  PRMT R15, RZ, 0x5410, R24 ;  /* 0x00005410ff0f7816 */ /* 0x021fca0000000018 */
[----:B------:R-:W-:-:S05]  /*1a30*/  FADD.FTZ R2, R15, R2 ;  /* 0x000000020f027221 */ /* 0x000fca0000010000 */
.L_x_7775:
[----:B------:R-:W-:-:S04]  /*1a40*/  F2FP.BF16.PACK_AB R15, RZ, R2 ;  /* 0x00000002ff0f723e */ /* 0x000fc800000010ff */
[----:B------:R-:W-:Y:S02]  /*1a50*/  PRMT R20, R15, 0x7610, R20 ;  /* 0x000076100f147816 */ /* 0x000fe40000000014 */
.L_x_7776:
[----:B------:R-:W-:-:S05]  /*1a60*/  PRMT R108, RZ, 0x7610, R108 ;  /* 0x00007610ff6c7816 */ /* 0x000fca000000006c */
[----:B------:R-:W-:Y:S01]  /*1a70*/  FMUL.FTZ R15, R108, R139 ;  /* 0x0000008b6c0f7220 */ /* 0x000fe20000410000 */
[----:B------:R-:W-:Y:S05]  /*1a80*/  @P2 BRA `(.L_x_7777) ;  /* 0x0000002000002947 */ /* 0x000fea0003800000 */
[----:B------:R-:W-:Y:S05]  /*1a90*/  @P1 BRA `(.L_x_7778) ;  /* 0x0000003000001947 */ /* 0x000fea0003800000 */
[----:B------:R-:W-:Y:S05]  /*1aa0*/  BRA `(.L_x_7779) ;  /* 0x0000004000007947 */ /* 0x000fea0003800000 */
.L_x_7777:
[----:B-----5:R-:W-:-:S05]  /*1ab0*/  PRMT R16, RZ, 0x7610, R24 ;  /* 0x00007610ff107816 */ /* 0x020fca0000000018 */
[----:B------:R-:W-:-:S05]  /*1ac0*/  FADD.FTZ R15, R16, R15 ;  /* 0x0000000f100f7221 */ /* 0x000fca0000010000 */
.L_x_7778:
[----:B------:R-:W-:-:S04]  /*1ad0*/  F2FP.BF16.PACK_AB R16, RZ, R15 ;  /* 0x0000000fff10723e */ /* 0x000fc800000010ff */
[----:B------:R-:W-:Y:S02]  /*1ae0*/  PRMT R20, R20, 0x5410, R16 ;  /* 0x0000541014147816 */ /* 0x000fe40000000010 */
.L_x_7779:
[----:B------:R-:W-:-:S05]  /*1af0*/  PRMT R16, RZ, 0x5410, R109 ;  /* 0x00005410ff107816 */ /* 0x000fca000000006d */
[----:B------:R-:W-:Y:S01]  /*1b00*/  FMUL.FTZ R16, R16, R139 ;  /* 0x0000008b10107220 */ /* 0x000fe20000410000 */
[----:B------:R-:W-:Y:S05]  /*1b10*/  @P2 BRA `(.L_x_7780) ;  /* 0x0000002000002947 */ /* 0x000fea0003800000 */
[----:B------:R-:W-:Y:S05]  /*1b20*/  @P1 BRA `(.L_x_7781) ;  /* 0x0000003000001947 */ /* 0x000fea0003800000 */
[----:B------:R-:W-:Y:S05]  /*1b30*/  BRA `(.L_x_7782) ;  /* 0x0000004000007947 */ /* 0x000fea0003800000 */
.L_x_7780:
[----:B-----5:R-:W-:-:S05]  /*1b40*/  PRMT R117, RZ, 0x5410, R25 ;  /* 0x00005410ff757816 */ /* 0x020fca0000000019 */
[----:B------:R-:W-:-:S05]  /*1b50*/  FADD.FTZ R16, R117, R16 ;  /* 0x0000001075107221 */ /* 0x000fca0000010000 */
.L_x_7781:
[----:B------:R-:W-:-:S04]  /*1b60*/  F2FP.BF16.PACK_AB R108, RZ, R16 ;  /* 0x00000010ff6c723e */ /* 0x000fc800000010ff */
[----:B------:R-:W-:Y:S02]  /*1b70*/  PRMT R21, R108, 0x7610, R21 ;  /* 0x000076106c157816 */ /* 0x000fe40000000015 */
.L_x_7782:
[----:B------:R-:W-:-:S05]  /*1b80*/  PRMT R108, RZ, 0x7610, R109 ;  /* 0x00007610ff6c7816 */ /* 0x000fca000000006d */
[----:B------:R-:W-:Y:S01]  /*1b90*/  FMUL.FTZ R117, R108, R139 ;  /* 0x0000008b6c757220 */ /* 0x000fe20000410000 */
[----:B------:R-:W-:Y:S05]  /*1ba0*/  @P2 BRA `(.L_x_7783) ;  /* 0x0000002000002947 */ /* 0x000fea0003800000 */
[----:B------:R-:W-:Y:S05]  /*1bb0*/  @P1 BRA `(.L_x_7784) ;  /* 0x0000003000001947 */ /* 0x000fea0003800000 */
[----:B------:R-:W-:Y:S05]  /*1bc0*/  BRA `(.L_x_7785) ;  /* 0x0000004000007947 */ /* 0x000fea0003800000 */
.L_x_7783:
[----:B-----5:R-:W-:-:S05]  /*1bd0*/  PRMT R108, RZ, 0x7610, R25 ;  /* 0x00007610ff6c7816 */ /* 0x020fca0000000019 */
[----:B------:R-:W-:-:S05]  /*1be0*/  FADD.FTZ R117, R108, R117 ;  /* 0x000000756c757221 */ /* 0x000fca0000010000 */
.L_x_7784:
[----:B------:R-:W-:-:S04]  /*1bf0*/  F2FP.BF16.PACK_AB R108, RZ, R117 ;  /* 0x00000075ff6c723e */ /* 0x000fc800000010ff */
[----:B------:R-:W-:Y:S02]  /*1c00*/  PRMT R21, R21, 0x5410, R108 ;  /* 0x0000541015157816 */ /* 0x000fe4000000006c */
.L_x_7785:
[----:B------:R-:W-:-:S05]  /*1c10*/  PRMT R118, RZ, 0x5410, R110 ;  /* 0x00005410ff767816 */ /* 0x000fca000000006e */
[----:B------:R-:W-:Y:S01]  /*1c20*/  FMUL.FTZ R118, R118, R139 ;  /* 0x0000008b76767220 */ /* 0x000fe20000410000 */
[----:B------:R-:W-:Y:S05]  /*1c30*/  @P2 BRA `(.L_x_7786) ;  /* 0x0000002000002947 */ /* 0x000fea0003800000 */
[----:B------:R-:W-:Y:S05]  /*1c40*/  @P1 BRA `(.L_x_7787) ;  /* 0x0000003000001947 */ /* 0x000fea0003800000 */
[----:B------:R-:W-:Y:S05]  /*1c50*/  BRA `(.L_x_7788) ;  /* 0x0000004000007947 */ /* 0x000fea0003800000 */
.L_x_7786:
[----:B-----5:R-:W-:-:S05]  /*1c60*/  PRMT R109, RZ, 0x5410, R26 ;  /* 0x00005410ff6d7816 */ /* 0x020fca000000001a */
[----:B------:R-:W-:-:S05]  /*1c70*/  FADD.FTZ R118, R109, R118 ;  /* 0x000000766d767221 */ /* 0x000fca0000010000 */
.L_x_7787:
[----:B------:R-:W-:-:S04]  /*1c80*/  F2FP.BF16.PACK_AB R108, RZ, R118 ;  /* 0x00000076ff6c723e */ /* 0x000fc800000010ff */
[----:B------:R-:W-:Y:S02]  /*1c90*/  PRMT R22, R108, 0x7610, R22 ;  /* 0x000076106c167816 */ /* 0x000fe40000000016 */
.L_x_7788:
[----:B------:R-:W-:-:S05]  /*1ca0*/  PRMT R110, RZ, 0x7610, R110 ;  /* 0x00007610ff6e7816 */ /* 0x000fca000000006e */
[----:B------:R-:W-:Y:S01]  /*1cb0*/  FMUL.FTZ R127, R110, R139 ;  /* 0x0000008b6e7f7220 */ /* 0x000fe20000410000 */
[----:B------:R-:W-:Y:S05]  /*1cc0*/  @P2 BRA `(.L_x_7789) ;  /* 0x0000002000002947 */ /* 0x000fea0003800000 */
[----:B------:R-:W-:Y:S05]  /*1cd0*/  @P1 BRA `(.L_x_7790) ;  /* 0x0000003000001947 */ /* 0x000fea0003800000 */
[----:B------:R-:W-:Y:S05]  /*1ce0*/  BRA `(.L_x_7791) ;  /* 0x0000004000007947 */ /* 0x000fea0003800000 */
.L_x_7789:
[----:B-----5:R-:W-:-:S05]  /*1cf0*/  PRMT R108, RZ, 0x7610, R26 ;  /* 0x00007610ff6c7816 */ /* 0x020fca000000001a */
[----:B------:R-:W-:-:S05]  /*1d00*/  FADD.FTZ R127, R108, R127 ;  /* 0x0000007f6c7f7221 */ /* 0x000fca0000010000 */
.L_x_7790:
[----:B------:R-:W-:-:S04]  /*1d10*/  F2FP.BF16.PACK_AB R108, RZ, R127 ;  /* 0x0000007fff6c723e */ /* 0x000fc800000010ff */
[----:B------:R-:W-:Y:S02]  /*1d20*/  PRMT R22, R22, 0x5410, R108 ;  /* 0x0000541016167816 */ /* 0x000fe4000000006c */
.L_x_7791:
[----:B------:R-:W-:-:S05]  /*1d30*/  PRMT R128, RZ, 0x5410, R111 ;  /* 0x00005410ff807816 */ /* 0x000fca000000006f */
[----:B------:R-:W-:Y:S01]  /*1d40*/  FMUL.FTZ R128, R128, R139 ;  /* 0x0000008b80807220 */ /* 0x000fe20000410000 */
[----:B------:R-:W-:Y:S05]  /*1d50*/  @P2 BRA `(.L_x_7792) ;  /* 0x0000002000002947 */ /* 0x000fea0003800000 */
[----:B------:R-:W-:Y:S05]  /*1d60*/  @P1 BRA `(.L_x_7793) ;  /* 0x0000003000001947 */ /* 0x000fea0003800000 */
[----:B------:R-:W-:Y:S05]  /*1d70*/  BRA `(.L_x_7794) ;  /* 0x0000004000007947 */ /* 0x000fea0003800000 */
.L_x_7792:
[----:B-----5:R-:W-:-:S05]  /*1d80*/  PRMT R109, RZ, 0x5410, R27 ;  /* 0x00005410ff6d7816 */ /* 0x020fca000000001b */
[----:B------:R-:W-:-:S05]  /*1d90*/  FADD.FTZ R128, R109, R128 ;  /* 0x000000806d807221 */ /* 0x000fca0000010000 */
.L_x_7793:
[----:B------:R-:W-:-:S04]  /*1da0*/  F2FP.BF16.PACK_AB R108, RZ, R128 ;  /* 0x00000080ff6c723e */ /* 0x000fc800000010ff */
[----:B------:R-:W-:Y:S02]  /*1db0*/  PRMT R23, R108, 0x7610, R23 ;  /* 0x000076106c177816 */ /* 0x000fe40000000017 */
.L_x_7794:
[----:B------:R-:W-:-:S05]  /*1dc0*/  PRMT R134, RZ, 0x7610, R111 ;  /* 0x00007610ff867816 */ /* 0x000fca000000006f */
[----:B------:R-:W-:Y:S01]  /*1dd0*/  FMUL.FTZ R134, R134, R139 ;  /* 0x0000008b86867220 */ /* 0x000fe20000410000 */
[----:B------:R-:W-:Y:S05]  /*1de0*/  @P2 BRA `(.L_x_7795) ;  /* 0x0000002000002947 */ /* 0x000fea0003800000 */
[----:B------:R-:W-:Y:S05]  /*1df0*/  @P1 BRA `(.L_x_7796) ;  /* 0x0000003000001947 */ /* 0x000fea0003800000 */
[----:B------:R-:W-:Y:S05]  /*1e00*/  BRA `(.L_x_7797) ;  /* 0x0000004000007947 */ /* 0x000fea0003800000 */
.L_x_7795:
[----:B-----5:R-:W-:-:S05]  /*1e10*/  PRMT R109, RZ, 0x7610, R27 ;  /* 0x00007610ff6d7816 */ /* 0x020fca000000001b */
[----:B------:R-:W-:-:S05]  /*1e20*/  FADD.FTZ R134, R109, R134 ;  /* 0x000000866d867221 */ /* 0x000fca0000010000 */
.L_x_7796:
[----:B------:R-:W-:-:S04]  /*1e30*/  F2FP.BF16.PACK_AB R108, RZ, R134 ;  /* 0x00000086ff6c723e */ /* 0x000fc800000010ff */
[----:B------:R-:W-:Y:S02]  /*1e40*/  PRMT R23, R23, 0x5410, R108 ;  /* 0x0000541017177816 */ /* 0x000fe4000000006c */
.L_x_7797:
[----:B------:R-:W-:-:S04]  /*1e50*/  @P1 LEA R108, P2, R140, c[0x0][0x188], 0x4 ;  /* 0x000062008c6c1a11 */ /* 0x000fc800078420ff */
[C---:B------:R-:W-:Y:S02]  /*1e60*/  @P1 LEA.HI.X R109, R140.reuse, c[0x0][0x18c], RZ, 0x4, P2 ;  /* 0x000063008c6d1a11 */ /* 0x040fe400010f24ff */
[----:B------:R-:W-:-:S03]  /*1e70*/  IADD3 R140, R140, 0x20, RZ ;  /* 0x000000208c8c7810 */ /* 0x000fc60007ffe0ff */
[----:B------:R0:W-:Y:S04]  /*1e80*/  @P1 STG.E.128 [R108.64], R20 ;  /* 0x000000146c001986 */ /* 0x0001e8000c101d04 */
.L_x_7773:
[----:B------:R-:W-:Y:S05]  /*1e90*/  BSYNC B0 ;  /* 0x0000000000007941 */ /* 0x000fea0003800000 */
.L_x_7772:
        /* <DEDUP_REMOVED lines=18> */
.L_x_7800:
[----:B0----5:R-:W-:-:S05]  /*1fc0*/  PRMT R17, RZ, 0x5410, R24 ;  /* 0x00005410ff117816 */ /* 0x021fca0000000018 */
[----:B------:R-:W-:-:S05]  /*1fd0*/  FADD.FTZ R0, R17, R0 ;  /* 0x0000000011007221 */ /* 0x000fca0000010000 */
.L_x_7801:
[----:B------:R-:W-:-:S04]  /*1fe0*/  F2FP.BF16.PACK_AB R17, RZ, R0 ;  /* 0x00000000ff11723e */ /* 0x000fc800000010ff */
[----:B------:R-:W-:Y:S02]  /*1ff0*/  PRMT R20, R17, 0x7610, R20 ;  /* 0x0000761011147816 */ /* 0x000fe40000000014 */
.L_x_7802:
[----:B------:R-:W-:-:S05]  /*2000*/  PRMT R108, RZ, 0x7610, R108 ;  /* 0x00007610ff6c7816 */ /* 0x000fca000000006c */
[----:B------:R-:W-:Y:S01]  /*2010*/  FMUL.FTZ R17, R108, R139 ;  /* 0x0000008b6c117220 */ /* 0x000fe20000410000 */
[----:B------:R-:W-:Y:S05]  /*2020*/  @P2 BRA `(.L_x_7803) ;  /* 0x0000002000002947 */ /* 0x000fea0003800000 */
[----:B------:R-:W-:Y:S05]  /*2030*/  @P1 BRA `(.L_x_7804) ;  /* 0x0000003000001947 */ /* 0x000fea0003800000 */
[----:B------:R-:W-:Y:S05]  /*2040*/  BRA `(.L_x_7805) ;  /* 0x0000004000007947 */ /* 0x000fea0003800000 */
.L_x_7803:
[----:B-----5:R-:W-:-:S05]  /*2050*/  PRMT R18, RZ, 0x7610, R24 ;  /* 0x00007610ff127816 */ /* 0x020fca0000000018 */
[----:B------:R-:W-:-:S05]  /*2060*/  FADD.FTZ R17, R18, R17 ;  /* 0x0000001112117221 */ /* 0x000fca0000010000 */
.L_x_7804:
[----:B------:R-:W-:-:S04]  /*2070*/  F2FP.BF16.PACK_AB R18, RZ, R17 ;  /* 0x00000011ff12723e */ /* 0x000fc800000010ff */
[----:B------:R-:W-:Y:S02]  /*2080*/  PRMT R20, R20, 0x5410, R18 ;  /* 0x0000541014147816 */ /* 0x000fe40000000012 */
.L_x_7805:
[----:B------:R-:W-:-:S05]  /*2090*/  PRMT R18, RZ, 0x5410, R109 ;  /* 0x00005410ff127816 */ /* 0x000fca000000006d */
[----:B------:R-:W-:Y:S01]  /*20a0*/  FMUL.FTZ R18, R18, R139 ;  /* 0x0000008b12127220 */ /* 0x000fe20000410000 */
[----:B------:R-:W-:Y:S05]  /*20b0*/  @P2 BRA `(.L_x_7806) ;  /* 0x0000002000002947 */ /* 0x000fea0003800000 */
[----:B------:R-:W-:Y:S05]  /*20c0*/  @P1 BRA `(.L_x_7807) ;  /* 0x0000003000001947 */ /* 0x000fea0003800000 */
[----:B------:R-:W-:Y:S05]  /*20d0*/  BRA `(.L_x_7808) ;  /* 0x0000004000007947 */ /* 0x000fea0003800000 */
.L_x_7806:
[----:B-----5:R-:W-:-:S05]  /*20e0*/  PRMT R119, RZ, 0x5410, R25 ;  /* 0x00005410ff777816 */ /* 0x020fca0000000019 */
[----:B------:R-:W-:-:S05]  /*20f0*/  FADD.FTZ R18, R119, R18 ;  /* 0x0000001277127221 */ /* 0x000fca0000010000 */
.L_x_7807:
[----:B------:R-:W-:-:S04]  /*2100*/  F2FP.BF16.PACK_AB R108, RZ, R18 ;  /* 0x00000012ff6c723e */ /* 0x000fc800000010ff */
[----:B------:R-:W-:Y:S02]  /*2110*/  PRMT R21, R108, 0x7610, R21 ;  /* 0x000076106c157816 */ /* 0x000fe40000000015 */
.L_x_7808:
[----:B------:R-:W-:-:S05]  /*2120*/  PRMT R108, RZ, 0x7610, R109 ;  /* 0x00007610ff6c7816 */ /* 0x000fca000000006d */
[----:B------:R-:W-:Y:S01]  /*2130*/  FMUL.FTZ R119, R108, R139 ;  /* 0x0000008b6c777220 */ /* 0x000fe20000410000 */
[----:B------:R-:W-:Y:S05]  /*2140*/  @P2 BRA `(.L_x_7809) ;  /* 0x0000002000002947 */ /* 0x000fea0003800000 */
[----:B------:R-:W-:Y:S05]  /*2150*/  @P1 BRA `(.L_x_7810) ;  /* 0x0000003000001947 */ /* 0x000fea0003800000 */
[----:B------:R-:W-:Y:S05]  /*2160*/  BRA `(.L_x_7811) ;  /* 0x0000004000007947 */ /* 0x000fea0003800000 */
.L_x_7809:
[----:B-----5:R-:W-:-:S05]  /*2170*/  PRMT R108, RZ, 0x7610, R25 ;  /* 0x00007610ff6c7816 */ /* 0x020fca0000000019 */
[----:B------:R-:W-:-:S05]  /*2180*/  FADD.FTZ R119, R108, R119 ;  /* 0x000000776c777221 */ /* 0x000fca0000010000 */
.L_x_7810:
[----:B------:R-:W-:-:S04]  /*2190*/  F2FP.BF16.PACK_AB R108, RZ, R119 ;  /* 0x00000077ff6c723e */ /* 0x000fc800000010ff */
[----:B------:R-:W-:Y:S02]  /*21a0*/  PRMT R21, R21, 0x5410, R108 ;  /* 0x0000541015157816 */ /* 0x000fe4000000006c */
.L_x_7811:
[----:B------:R-:W-:-:S05]  /*21b0*/  PRMT R120, RZ, 0x5410, R110 ;  /* 0x00005410ff787816 */ /* 0x000fca000000006e */
[----:B------:R-:W-:Y:S01]  /*21c0*/  FMUL.FTZ R120, R120, R139 ;  /* 0x0000008b78787220 */ /* 0x000fe20000410000 */
[----:B------:R-:W-:Y:S05]  /*21d0*/  @P2 BRA `(.L_x_7812) ;  /* 0x0000002000002947 */ /* 0x000fea0003800000 */
[----:B------:R-:W-:Y:S05]  /*21e0*/  @P1 BRA `(.L_x_7813) ;  /* 0x0000003000001947 */ /* 0x000fea0003800000 */
[----:B------:R-:W-:Y:S05]  /*21f0*/  BRA `(.L_x_7814) ;  /* 0x0000004000007947 */ /* 0x000fea0003800000 */
.L_x_7812:
[----:B-----5:R-:W-:-:S05]  /*2200*/  PRMT R109, RZ, 0x5410, R26 ;  /* 0x00005410ff6d7816 */ /* 0x020fca000000001a */
[----:B------:R-:W-:-:S05]  /*2210*/  FADD.FTZ R120, R109, R120 ;  /* 0x000000786d787221 */ /* 0x000fca0000010000 */
.L_x_7813:
[----:B------:R-:W-:-:S04]  /*2220*/  F2FP.BF16.PACK_AB R108, RZ, R120 ;  /* 0x00000078ff6c723e */ /* 0x000fc800000010ff */
[----:B------:R-:W-:Y:S02]  /*2230*/  PRMT R22, R108, 0x7610, R22 ;  /* 0x000076106c167816 */ /* 0x000fe40000000016 */
.L_x_7814:
[----:B------:R-:W-:-:S05]  /*2240*/  PRMT R110, RZ, 0x7610, R110 ;  /* 0x00007610ff6e7816 */ /* 0x000fca000000006e */
[----:B------:R-:W-:Y:S01]  /*2250*/  FMUL.FTZ R129, R110, R139 ;  /* 0x0000008b6e817220 */ /* 0x000fe20000410000 */
[----:B------:R-:W-:Y:S05]  /*2260*/  @P2 BRA `(.L_x_7815) ;  /* 0x0000002000002947 */ /* 0x000fea0003800000 */
[----:B------:R-:W-:Y:S05]  /*2270*/  @P1 BRA `(.L_x_7816) ;  /* 0x0000003000001947 */ /* 0x000fea0003800000 */
[----:B------:R-:W-:Y:S05]  /*2280*/  BRA `(.L_x_7817) ;  /* 0x0000004000007947 */ /* 0x000fea0003800000 */
.L_x_7815:
[----:B-----5:R-:W-:-:S05]  /*2290*/  PRMT R108, RZ, 0x7610, R26 ;  /* 0x00007610ff6c7816 */ /* 0x020fca000000001a */
[----:B------:R-:W-:-:S05]  /*22a0*/  FADD.FTZ R129, R108, R129 ;  /* 0x000000816c817221 */ /* 0x000fca0000010000 */
.L_x_7816:
[----:B------:R-:W-:-:S04]  /*22b0*/  F2FP.BF16.PACK_AB R108, RZ, R129 ;  /* 0x00000081ff6c723e */ /* 0x000fc800000010ff */
[----:B------:R-:W-:Y:S02]  /*22c0*/  PRMT R22, R22, 0x5410, R108 ;  /* 0x0000541016167816 */ /* 0x000fe4000000006c */
.L_x_7817:
[----:B------:R-:W-:-:S05]  /*22d0*/  PRMT R130, RZ, 0x5410, R111 ;  /* 0x00005410ff827816 */ /* 0x000fca000000006f */
[----:B------:R-:W-:Y:S01]  /*22e0*/  FMUL.FTZ R130, R130, R139 ;  /* 0x0000008b82827220 */ /* 0x000fe20000410000 */
[----:B------:R-:W-:Y:S05]  /*22f0*/  @P2 BRA `(.L_x_7818) ;  /* 0x0000002000002947 */ /* 0x000fea0003800000 */
[----:B------:R-:W-:Y:S05]  /*2300*/  @P1 BRA `(.L_x_7819) ;  /* 0x0000003000001947 */ /* 0x000fea0003800000 */
[----:B------:R-:W-:Y:S05]  /*2310*/  BRA `(.L_x_7820) ;  /* 0x0000004000007947 */ /* 0x000fea0003800000 */
.L_x_7818:
[----:B-----5:R-:W-:-:S05]  /*2320*/  PRMT R109, RZ, 0x5410, R27 ;  /* 0x00005410ff6d7816 */ /* 0x020fca000000001b */
[----:B------:R-:W-:-:S05]  /*2330*/  FADD.FTZ R130, R109, R130 ;  /* 0x000000826d827221 */ /* 0x000fca0000010000 */
.L_x_7819:
[----:B------:R-:W-:-:S04]  /*2340*/  F2FP.BF16.PACK_AB R108, RZ, R130 ;  /* 0x00000082ff6c723e */ /* 0x000fc800000010ff */
[----:B------:R-:W-:Y:S02]  /*2350*/  PRMT R23, R108, 0x7610, R23 ;  /* 0x000076106c177816 */ /* 0x000fe40000000017 */
.L_x_7820:
[----:B------:R-:W-:-:S05]  /*2360*/  PRMT R108, RZ, 0x7610, R111 ;  /* 0x00007610ff6c7816 */ /* 0x000fca000000006f */
[----:B------:R-:W-:Y:S01]  /*2370*/  FMUL.FTZ R135, R108, R139 ;  /* 0x0000008b6c877220 */ /* 0x000fe20000410000 */
[----:B------:R-:W-:Y:S05]  /*2380*/  @P2 BRA `(.L_x_7821) ;  /* 0x0000002000002947 */ /* 0x000fea0003800000 */
[----:B------:R-:W-:Y:S05]  /*2390*/  @P1 BRA `(.L_x_7822) ;  /* 0x0000003000001947 */ /* 0x000fea0003800000 */
[----:B------:R-:W-:Y:S05]  /*23a0*/  BRA `(.L_x_7823) ;  /* 0x0000004000007947 */ /* 0x000fea0003800000 */
.L_x_7821:
[----:B-----5:R-:W-:-:S05]  /*23b0*/  PRMT R108, RZ, 0x7610, R27 ;  /* 0x00007610ff6c7816 */ /* 0x020fca000000001b */
[----:B------:R-:W-:-:S05]  /*23c0*/  FADD.FTZ R135, R108, R135 ;  /* 0x000000876c877221 */ /* 0x000fca0000010000 */
.L_x_7822:
[----:B------:R-:W-:-:S04]  /*23d0*/  F2FP.BF16.PACK_AB R108, RZ, R135 ;  /* 0x00000087ff6c723e */ /* 0x000fc800000010ff */
[----:B------:R-:W-:Y:S02]  /*23e0*/  PRMT R23, R23, 0x5410, R108 ;  /* 0x0000541017177816 */ /* 0x000fe4000000006c */
.L_x_7823:
[----:B------:R-:W-:-:S04]  /*23f0*/  @P1 LEA R108, P2, R140, c[0x0][0x188], 0x4 ;  /* 0x000062008c6c1a11 */ /* 0x000fc800078420ff */
[----:B------:R-:W-:-:S05]  /*2400*/  @P1 LEA.HI.X R109, R140, c[0x0][0x18c], RZ, 0x4, P2 ;  /* 0x000063008c6d1a11 */ /* 0x000fca00010f24ff */
[----:B------:R0:W-:Y:S04]  /*2410*/  @P1 STG.E.128 [R108.64], R20 ;  /* 0x000000146c001986 */ /* 0x0001e8000c101d04 */
.L_x_7799:
[----:B------:R-:W-:Y:S05]  /*2420*/  BSYNC B0 ;  /* 0x0000000000007941 */ /* 0x000fea0003800000 */
.L_x_7798:
        /* <DEDUP_REMOVED lines=48> */
.L_x_7838:
        /* <DEDUP_REMOVED lines=101> */
.L_x_7839:
        /* <DEDUP_REMOVED lines=20> */
[--C-:B------:R-:W-:Y:S02]  /*2ec0*/  FADD.FTZ R142, R113, -R138.reuse ;  /* 0x8000008a718e7221 */ /* 0x100fe40000010000 */
[--C-:B0-----:R-:W-:Y:S02]  /*2ed0*/  FADD.FTZ R136, R13, -R138.reuse ;  /* 0x8000008a0d887221 */ /* 0x101fe40000010000 */
        /* <DEDUP_REMOVED lines=12> */
[----:B-----5:R-:W-:Y:S02]  /*2fa0*/  FFMA.FTZ R108, R96, R109, R104 ;  /* 0x0000006d606c7223 */ /* 0x020fe40000010068 */
        /* <DEDUP_REMOVED lines=10> */
[C---:B------:R-:W-:Y:S01]  /*3050*/  IMAD.WIDE.U32 R136, R6.reuse, R143, c[0x0][0x208] ;  /* 0x0000820006887625 */ /* 0x040fe200078e008f */
[----:B------:R-:W-:-:S02]  /*3060*/  IADD3 R6, R6, 0x20, RZ ;  /* 0x0000002006067810 */ /* 0x000fc40007ffe0ff */
[----:B------:R-:W-:-:S05]  /*3070*/  F2FP.BF16.PACK_AB R111, R148, R141 ;  /* 0x0000008d946f723e */ /* 0x000fca00000010ff */
[----:B------:R0:W-:Y:S02]  /*3080*/  STG.E.128 [R136.64], R108 ;  /* 0x0000006c88007986 */ /* 0x0001e4000c101d04 */
.L_x_7827:
[----:B------:R-:W-:Y:S05]  /*3090*/  BSYNC B0 ;  /* 0x0000000000007941 */ /* 0x000fea0003800000 */
.L_x_7826:
        /* <DEDUP_REMOVED lines=35> */
.L_x_7829:
[----:B------:R-:W-:Y:S05]  /*32d0*/  BSYNC B0 ;  /* 0x0000000000007941 */ /* 0x000fea0003800000 */
.L_x_7828:
        /* <DEDUP_REMOVED lines=35> */
.L_x_7831:
[----:B------:R-:W-:Y:S05]  /*3510*/  BSYNC B0 ;  /* 0x0000000000007941 */ /* 0x000fea0003800000 */
.L_x_7830:
        /* <DEDUP_REMOVED lines=35> */
.L_x_7833:
[----:B------:R-:W-:Y:S05]  /*3750*/  BSYNC B0 ;  /* 0x0000000000007941 */ /* 0x000fea0003800000 */
.L_x_7832:
[----:B------:R-:W-:Y:S01]  /*3760*/  ISETP.GE.U32.AND P2, PT, R8, 0xa0, PT ;  /* 0x000000a00800780c */ /* 0x000fe20003f46070 */
[----:B------:R-:W-:-:S12]  /*3770*/  BSSY B0, `(.L_x_7834) ;  /* 0x0000021000007945 */ /* 0x000fd80003800000 */
[----:B------:R-:W-:Y:S05]  /*3780*/  @!P2 BRA `(.L_x_7835) ;  /* 0x000001f00000a947 */ /* 0x000fea0003800000 */
[--C-:B01----:R-:W-:Y:S02]  /*3790*/  FADD.FTZ R108, R0, -R138.reuse ;  /* 0x8000008a006c7221 */ /* 0x103fe40000010000 */
[--C-:B------:R-:W-:Y:S02]  /*37a0*/  FADD.FTZ R136, R18, -R138.reuse ;  /* 0x8000008a12887221 */ /* 0x100fe40000010000 */
[--C-:B------:R-:W-:Y:S02]  /*37b0*/  FADD.FTZ R146, R130, -R138.reuse ;  /* 0x8000008a82927221 */ /* 0x100fe40000010000 */
[C---:B------:R-:W-:Y:S02]  /*37c0*/  FMUL.FTZ R109, R139.reuse, R108 ;  /* 0x0000006c8b6d7220 */ /* 0x040fe40000410000 */
[----:B------:R-:W-:Y:S02]  /*37d0*/  FMUL.FTZ R111, R139, R136 ;  /* 0x000000888b6f7220 */ /* 0x000fe40000410000 */
[----:B------:R-:W-:-:S02]  /*37e0*/  FADD.FTZ R142, R120, -R138 ;  /* 0x8000008a788e7221 */ /* 0x000fc40000010000 */
[----:B------:R-:W-:Y:S02]  /*37f0*/  FMUL.FTZ R141, R139, R146 ;  /* 0x000000928b8d7220 */ /* 0x000fe40000410000 */
[--C-:B------:R-:W-:Y:S02]  /*3800*/  FADD.FTZ R110, R17, -R138.reuse ;  /* 0x8000008a116e7221 */ /* 0x100fe40000010000 */
[--C-:B------:R-:W-:Y:S02]  /*3810*/  FADD.FTZ R140, R119, -R138.reuse ;  /* 0x8000008a778c7221 */ /* 0x100fe40000010000 */
[--C-:B------:R-:W-:Y:S02]  /*3820*/  FADD.FTZ R144, R129, -R138.reuse ;  /* 0x8000008a81907221 */ /* 0x100fe40000010000 */
[----:B------:R-:W-:Y:S02]  /*3830*/  FADD.FTZ R138, R135, -R138 ;  /* 0x8000008a878a7221 */ /* 0x000fe40000010000 */
[----:B-----5:R-:W-:-:S02]  /*3840*/  FFMA.FTZ R108, R32, R109, R40 ;  /* 0x0000006d206c7223 */ /* 0x020fc40000010028 */
[----:B------:R-:W-:Y:S02]  /*3850*/  FFMA.FTZ R109, R34, R111, R42 ;  /* 0x0000006f226d7223 */ /* 0x000fe4000001002a */
[C---:B------:R-:W-:Y:S02]  /*3860*/  FMUL.FTZ R137, R139.reuse, R142 ;  /* 0x0000008e8b897220 */ /* 0x040fe40000410000 */
[----:B------:R-:W-:Y:S01]  /*3870*/  FFMA.FTZ R111, R30, R141, R38 ;  /* 0x0000008d1e6f7223 */ /* 0x000fe20000010026 */
[----:B------:R-:W-:Y:S01]  /*3880*/  HFMA2.MMA R141, -RZ, RZ, 0, 9.5367431640625e-07 ;  /* 0x00000010ff8d7435 */ /* 0x000fe200000001ff */
        /* <DEDUP_REMOVED lines=11> */
[----:B------:R-:W-:Y:S01]  /*3940*/  IMAD.WIDE.U32 R136, R6, R141, c[0x0][0x208] ;  /* 0x0000820006887625 */ /* 0x000fe200078e008d */
[----:B------:R-:W-:-:S02]  /*3950*/  F2FP.BF16.PACK_AB R111, R138, R111 ;  /* 0x0000006f8a6f723e */ /* 0x000fc400000010ff */
[----:B------:R-:W-:-:S05]  /*3960*/  F2FP.BF16.PACK_AB R109, R140, R109 ;  /* 0x0000006d8c6d723e */ /* 0x000fca00000010ff */
[----:B------:R0:W-:Y:S02]  /*3970*/  STG.E.128 [R136.64], R108 ;  /* 0x0000006c88007986 */ /* 0x0001e4000c101d04 */
.L_x_7835:
[----:B------:R-:W-:Y:S05]  /*3980*/  BSYNC B0 ;  /* 0x0000000000007941 */ /* 0x000fea0003800000 */
.L_x_7834:
[----:B------:R-:W-:-:S05]  /*3990*/  MOV R6, 0x4 ;  /* 0x0000000400067802 */ /* 0x000fca0000000f00 */
[----:B------:R-:W-:-:S05]  /*39a0*/  IMAD R7, R6, c[0x0][0x160], R7 ;  /* 0x0000580006077a24 */ /* 0x000fca00078e0207 */
[----:B------:R-:W-:-:S13]  /*39b0*/  ISETP.GE.AND P2, PT, R7, c[0x0][0x164], PT ;  /* 0x0000590007007a0c */ /* 0x000fda0003f46270 */
[----:B01---5:R-:W-:Y:S01]  /*39c0*/  @P2 CALL.REL.NOINC `(.L_x_7836) ;  /* 0x0000001000002944 */ /* 0x023fe20003c00000 */
[----:B------:R-:W-:Y:S05]  /*39d0*/  BRA `(.L_x_7837) ;  /* 0xffffcd7000007947 */ /* 0x000fea000383ffff */
.L_x_7836:
[----:B------:R-:W-:Y:S05]  /*39e0*/  EXIT ;  /* 0x000000000000794d */ /* 0x000fea0003800000 */
.L_x_7824:
[----:B------:R-:W-:Y:S01]  /*39f0*/  HFMA2.MMA R139, -RZ, RZ, 0, 5.9604644775390625e-08 ;  /* 0x00000001ff8b7435 */ /* 0x000fe200000001ff */
[----:B------:R-:W-:Y:S02]  /*3a00*/  MOV R110, R111 ;  /* 0x0000006f006e7202 */ /* 0x000fe40000000f00 */
[----:B------:R-:W-:Y:S02]  /*3a10*/  MOV R138, 0x1f ;  /* 0x0000001f008a7802 */ /* 0x000fe40000000f00 */
[----:B------:R-:W-:Y:S02]  /*3a20*/  MOV R141, 0xffffffff ;  /* 0xffffffff008d7802 */ /* 0x000fe40000000f00 */
[----:B------:R-:W-:Y:S02]  /*3a30*/  MOV R108, 0x3a50 ;  /* 0x00003a50006c7802 */ /* 0x000fe40000000f00 */
[----:B-----5:R-:W-:Y:S05]  /*3a40*/  CALL.REL.NOINC `($__internal_32_$__cuda_sm70_shflsync_bfly_p) ;  /* 0x000008c000007944 */ /* 0x020fea0003c00000 */
[----:B-1----:R-:W-:Y:S01]  /*3a50*/  MOV R108, R139 ;  /* 0x0000008b006c7202 */ /* 0x002fe20000000f00 */
[----:B0-----:R-:W-:Y:S05]  /*3a60*/  BRA `(.L_x_7838) ;  /* 0xffffecc000007947 */ /* 0x001fea000383ffff */
.L_x_7825:
[----:B------:R-:W-:Y:S01]  /*3a70*/  HFMA2.MMA R139, -RZ, RZ, 0, 1.1920928955078125e-07 ;  /* 0x00000002ff8b7435 */ /* 0x000fe200000001ff */
[----:B------:R-:W-:Y:S02]  /*3a80*/  MOV R110, R140 ;  /* 0x0000008c006e7202 */ /* 0x000fe40000000f00 */
[----:B------:R-:W-:-:S02]  /*3a90*/  MOV R138, 0x1f ;  /* 0x0000001f008a7802 */ /* 0x000fc40000000f00 */
[----:B------:R-:W-:Y:S02]  /*3aa0*/  MOV R141, 0xffffffff ;  /* 0xffffffff008d7802 */ /* 0x000fe40000000f00 */
[----:B------:R-:W-:Y:S02]  /*3ab0*/  MOV R108, 0x3ad0 ;  /* 0x00003ad0006c7802 */ /* 0x000fe40000000f00 */
[----:B0----5:R-:W-:Y:S05]  /*3ac0*/  CALL.REL.NOINC `($__internal_32_$__cuda_sm70_shflsync_bfly_p) ;  /* 0x0000084000007944 */ /* 0x021fea0003c00000 */
[----:B01----:R-:W-:Y:S01]  /*3ad0*/  FADD.FTZ R110, R140, R139 ;  /* 0x0000008b8c6e7221 */ /* 0x003fe20000010000 */
[----:B------:R-:W-:Y:S01]  /*3ae0*/  HFMA2.MMA R139, -RZ, RZ, 0, 2.384185791015625e-07 ;  /* 0x00000004ff8b7435 */ /* 0x000fe200000001ff */
[----:B------:R-:W-:Y:S02]  /*3af0*/  MOV R138, 0x1f ;  /* 0x0000001f008a7802 */ /* 0x000fe40000000f00 */
[----:B------:R-:W-:Y:S02]  /*3b00*/  MOV R141, 0xffffffff ;  /* 0xffffffff008d7802 */ /* 0x000fe40000000f00 */
[----:B------:R-:W-:Y:S02]  /*3b10*/  MOV R108, 0x3b30 ;  /* 0x00003b30006c7802 */ /* 0x000fe40000000f00 */
[----:B------:R-:W-:Y:S05]  /*3b20*/  CALL.REL.NOINC `($__internal_32_$__cuda_sm70_shflsync_bfly_p) ;  /* 0x000007e000007944 */ /* 0x000fea0003c00000 */
[----:B01----:R-:W-:Y:S01]  /*3b30*/  FADD.FTZ R110, R110, R139 ;  /* 0x0000008b6e6e7221 */ /* 0x003fe20000010000 */
[----:B------:R-:W-:Y:S01]  /*3b40*/  HFMA2.MMA R139, -RZ, RZ, 0, 4.76837158203125e-07 ;  /* 0x00000008ff8b7435 */ /* 0x000fe200000001ff */
[----:B------:R-:W-:-:S02]  /*3b50*/  MOV R138, 0x1f ;  /* 0x0000001f008a7802 */ /* 0x000fc40000000f00 */
[----:B------:R-:W-:Y:S02]  /*3b60*/  MOV R141, 0xffffffff ;  /* 0xffffffff008d7802 */ /* 0x000fe40000000f00 */
[----:B------:R-:W-:Y:S02]  /*3b70*/  MOV R108, 0x3b90 ;  /* 0x00003b90006c7802 */ /* 0x000fe40000000f00 */
[----:B------:R-:W-:Y:S05]  /*3b80*/  CALL.REL.NOINC `($__internal_32_$__cuda_sm70_shflsync_bfly_p) ;  /* 0x0000078000007944 */ /* 0x000fea0003c00000 */
[----:B01----:R-:W-:Y:S01]  /*3b90*/  FADD.FTZ R110, R110, R139 ;  /* 0x0000008b6e6e7221 */ /* 0x003fe20000010000 */
[----:B------:R-:W-:Y:S01]  /*3ba0*/  HFMA2.MMA R139, -RZ, RZ, 0, 9.5367431640625e-07 ;  /* 0x00000010ff8b7435 */ /* 0x000fe200000001ff */
[----:B------:R-:W-:Y:S02]  /*3bb0*/  MOV R138, 0x1f ;  /* 0x0000001f008a7802 */ /* 0x000fe40000000f00 */
[----:B------:R-:W-:Y:S02]  /*3bc0*/  MOV R141, 0xffffffff ;  /* 0xffffffff008d7802 */ /* 0x000fe40000000f00 */
[----:B------:R-:W-:Y:S02]  /*3bd0*/  MOV R108, 0x3bf0 ;  /* 0x00003bf0006c7802 */ /* 0x000fe40000000f00 */
[----:B------:R-:W-:Y:S05]  /*3be0*/  CALL.REL.NOINC `($__internal_32_$__cuda_sm70_shflsync_bfly_p) ;  /* 0x0000072000007944 */ /* 0x000fea0003c00000 */
        /* <DEDUP_REMOVED lines=87> */
[----:B------:R-:W-:Y:S05]  /*4160*/  CALL.REL.NOINC `($__internal_32_$__cuda_sm70_shflsync_bfly_p) ;  /* 0x000001a000007944 */ /* 0x000fea0003c00000 */
[----:B01----:R-:W-:Y:S01]  /*4170*/  FADD.FTZ R110, R110, R139 ;  /* 0x0000008b6e6e7221 */ /* 0x003fe20000010000 */
[----:B------:R-:W-:Y:S01]  /*4180*/  HFMA2.MMA R139, -RZ, RZ, 0, 1.1920928955078125e-07 ;  /* 0x00000002ff8b7435 */ /* 0x000fe200000001ff */
[----:B------:R-:W-:Y:S02]  /*4190*/  MOV R138, 0x1f ;  /* 0x0000001f008a7802 */ /* 0x000fe40000000f00 */
[----:B------:R-:W-:Y:S02]  /*41a0*/  MOV R141, 0xffffffff ;  /* 0xffffffff008d7802 */ /* 0x000fe40000000f00 */
[----:B------:R-:W-:Y:S02]  /*41b0*/  MOV R108, 0x41d0 ;  /* 0x000041d0006c7802 */ /* 0x000fe40000000f00 */
[----:B------:R-:W-:Y:S05]  /*41c0*/  CALL.REL.NOINC `($__internal_32_$__cuda_sm70_shflsync_bfly_p) ;  /* 0x0000014000007944 */ /* 0x000fea0003c00000 */
[----:B01----:R-:W-:Y:S01]  /*41d0*/  FADD.FTZ R110, R110, R139 ;  /* 0x0000008b6e6e7221 */ /* 0x003fe20000010000 */
[----:B------:R-:W-:Y:S01]  /*41e0*/  HFMA2.MMA R139, -RZ, RZ, 0, 2.384185791015625e-07 ;  /* 0x00000004ff8b7435 */ /* 0x000fe200000001ff */
[----:B------:R-:W-:Y:S02]  /*41f0*/  MOV R138, 0x1f ;  /* 0x0000001f008a7802 */ /* 0x000fe40000000f00 */
[----:B------:R-:W-:-:S02]  /*4200*/  MOV R141, 0xffffffff ;  /* 0xffffffff008d7802 */ /* 0x000fc40000000f00 */
[----:B------:R-:W-:Y:S02]  /*4210*/  MOV R108, 0x4230 ;  /* 0x00004230006c7802 */ /* 0x000fe40000000f00 */
[----:B------:R-:W-:Y:S05]  /*4220*/  CALL.REL.NOINC `($__internal_32_$__cuda_sm70_shflsync_bfly_p) ;  /* 0x000000e000007944 */ /* 0x000fea0003c00000 */
[----:B01----:R-:W-:Y:S01]  /*4230*/  FADD.FTZ R110, R110, R139 ;  /* 0x0000008b6e6e7221 */ /* 0x003fe20000010000 */
[----:B------:R-:W-:Y:S01]  /*4240*/  HFMA2.MMA R139, -RZ, RZ, 0, 4.76837158203125e-07 ;  /* 0x00000008ff8b7435 */ /* 0x000fe200000001ff */
[----:B------:R-:W-:Y:S02]  /*4250*/  MOV R138, 0x1f ;  /* 0x0000001f008a7802 */ /* 0x000fe40000000f00 */
[----:B------:R-:W-:Y:S02]  /*4260*/  MOV R141, 0xffffffff ;  /* 0xffffffff008d7802 */ /* 0x000fe40000000f00 */
[----:B------:R-:W-:Y:S02]  /*4270*/  MOV R108, 0x4290 ;  /* 0x00004290006c7802 */ /* 0x000fe40000000f00 */
[----:B------:R-:W-:Y:S05]  /*4280*/  CALL.REL.NOINC `($__internal_32_$__cuda_sm70_shflsync_bfly_p) ;  /* 0x0000008000007944 */ /* 0x000fea0003c00000 */
[----:B-1----:R-:W-:Y:S01]  /*4290*/  FADD.FTZ R136, R110, R139 ;  /* 0x0000008b6e887221 */ /* 0x002fe20000010000 */
[----:B------:R-:W-:Y:S01]  /*42a0*/  HFMA2.MMA R139, -RZ, RZ, 0, 9.5367431640625e-07 ;  /* 0x00000010ff8b7435 */ /* 0x000fe200000001ff */
[----:B0-----:R-:W-:Y:S02]  /*42b0*/  MOV R138, 0x1f ;  /* 0x0000001f008a7802 */ /* 0x001fe40000000f00 */
[----:B------:R-:W-:-:S02]  /*42c0*/  MOV R141, 0xffffffff ;  /* 0xffffffff008d7802 */ /* 0x000fc40000000f00 */
[----:B------:R-:W-:Y:S02]  /*42d0*/  MOV R110, R136 ;  /* 0x00000088006e7202 */ /* 0x000fe40000000f00 */
[----:B------:R-:W-:Y:S02]  /*42e0*/  MOV R108, 0x4300 ;  /* 0x00004300006c7802 */ /* 0x000fe40000000f00 */
[----:B------:R-:W-:Y:S05]  /*42f0*/  CALL.REL.NOINC `($__internal_32_$__cuda_sm70_shflsync_bfly_p) ;  /* 0x0000001000007944 */ /* 0x000fea0003c00000 */
[----:B01----:R-:W-:Y:S05]  /*4300*/  BRA `(.L_x_7839) ;  /* 0xffffea7000007947 */ /* 0x003fea000383ffff */
        .weak           $__internal_32_$__cuda_sm70_shflsync_bfly_p
        .type           $__internal_32_$__cuda_sm70_shflsync_bfly_p,@function
        .size           $__internal_32_$__cuda_sm70_shflsync_bfly_p,(.L_x_36120 - $__internal_32_$__cuda_sm70_shflsync_bfly_p)
$__internal_32_$__cuda_sm70_shflsync_bfly_p:
[----:B------:R-:W-:Y:S01]  /*4310*/  HFMA2.MMA R109, -RZ, RZ, 0, 0 ;  /* 0x00000000ff6d7435 */ /* 0x000fe200000001ff */
[----:B------:R-:W-:Y:S04]  /*4320*/  WARPSYNC R141 ;  /* 0x0000008d00007348 */ /* 0x000fe80003800000 */
[----:B------:R0:W1:Y:S01]  /*4330*/  SHFL.BFLY PT, R139, R110, R139, R138 ;  /* 0x0c00008b6e8b7389 */ /* 0x00006200000e008a */
[----:B------:R-:W-:Y:S05]  /*4340*/  RET.REL.NODEC R108 `(_ZN10layer_norm13ln_fwd_kernelINS_13Kernel_traitsIf13__nv_bfloat16S2_S2_fjLj1280ELj1ELj4ELj1ELj16ENS_18Kernel_traits_baseILj1280EfS2_S2_S2_fjLj128EEEEELb0ELb0ELb0ELb0EEEvNS_9FwdParamsE) ;  /* 0xffffbcb06c007950 */ /* 0x000fea0003c3ffff */
.L_x_7840:
        /* <DEDUP_REMOVED lines=11> */
.L_x_36120:


//--------------------- .text._ZN10layer_norm13ln_fwd_kernelINS_13Kernel_traitsIf13__nv_bfloat16S2_S2_fjLj1280ELj1ELj4ELj1ELj16ENS_18Kernel_traits_baseILj1280EfS2_S2_S2_fjLj128EEEEELb0ELb0ELb0ELb1EEEvNS_9FwdParamsE --------------------------
	.section	.text._ZN10layer_norm13ln_fwd_kernelINS_13Kernel_traitsIf13__nv_bfloat16S2_S2_fjLj1280ELj1ELj4ELj1ELj16ENS_18Kernel_traits_baseILj1280EfS2_S2_S2_fjLj128EEEEELb0ELb0ELb0ELb1EEEvNS_9FwdParamsE,"ax",@progbits
	.sectioninfo	@"SHI_REGISTERS=159"
	.align	128
        .global         _ZN10layer_norm13ln_fwd_kernelINS_13Kernel_traitsIf13__nv_bfloat16S2_S2_fjLj1280ELj1ELj4ELj1ELj16ENS_18Kernel_traits_baseILj1280EfS2_S2_S2_fjLj128EEEEELb0ELb0ELb0ELb1EEEvNS_9FwdParamsE
        .type           _ZN10layer_norm13ln_fwd_kernelINS_13Kernel_traitsIf13__nv_bfloat16S2_S2_fjLj1280ELj1ELj4ELj1ELj16ENS_18Kernel_traits_baseILj1280EfS2_S2_S2_fjLj128EEEEELb0ELb0ELb0ELb1EEEvNS_9FwdParamsE,@function
        .size           _ZN10layer_norm13ln_fwd_kernelINS_13Kernel_traitsIf13__nv_bfloat16S2_S2_fjLj1280ELj1ELj4ELj1ELj16ENS_18Kernel_traits_baseILj1280EfS2_S2_S2_fjLj128EEEEELb0ELb0ELb0ELb1EEEvNS_9FwdParamsE,(.L_x_36121 - _ZN10layer_norm13ln_fwd_kernelINS_13Kernel_traitsIf13__nv_bfloat16S2_S2_fjLj1280ELj1ELj4ELj1ELj16ENS_18Kernel_traits_baseILj1280EfS2_S2_S2_fjLj128EEEEELb0ELb0ELb0ELb1EEEvNS_9FwdParamsE)
        .other          _ZN10layer_norm13ln_fwd_kernelINS_13Kernel_traitsIf13__nv_bfloat16S2_S2_fjLj1280ELj1ELj4ELj1ELj16ENS_18Kernel_traits_baseILj1280EfS2_S2_S2_fjLj128EEEEELb0ELb0ELb0ELb1EEEvNS_9FwdParamsE,@"STO_CUDA_ENTRY STV_DEFAULT"
_ZN10layer_norm13ln_fwd_kernelINS_13Kernel_traitsIf13__nv_bfloat16S2_S2_fjLj1280ELj1ELj4ELj1ELj16ENS_18Kernel_traits_baseILj1280EfS2_S2_S2_fjLj128EEEEELb0ELb0ELb0ELb1EEEvNS_9FwdParamsE:
.text._ZN10layer_norm13ln_fwd_kernelINS_13Kernel_traitsIf13__nv_bfloat16S2_S2_fjLj1280ELj1ELj4ELj1ELj16ENS_18Kernel_traits_baseILj1280EfS2_S2_S2_fjLj128EEEEELb0ELb0ELb0ELb1EEEvNS_9FwdParamsE:
[----:B------:R-:W-:Y:S02]  /*0000*/  MOV R1, c[0x0][0x28] ;  /* 0x00000a0000017a02 */ /* 0x000fe40000000f00 */
[----:B------:R-:W0:Y:S01]  /*0010*/  S2R R2, SR_TID.X ;  /* 0x0000000000027919 */ /* 0x000e220000002100 */
[----:B------:R-:W-:Y:S01]  /*0020*/  ISETP.NE.U32.AND P0, PT, RZ, c[0x0][0x218], PT ;  /* 0x00008600ff007a0c */ /* 0x000fe20003f05070 */
[----:B------:R-:W-:Y:S01]  /*0030*/  CS2R R88, SRZ ;  /* 0x0000000000587805 */ /* 0x000fe2000001ff00 */
[----:B------:R-:W-:Y:S01]  /*0040*/  CS2R R90, SRZ ;  /* 0x00000000005a7805 */ /* 0x000fe2000001ff00 */
[----:B------:R-:W1:Y:S01]  /*0050*/  S2R R3, SR_CTAID.X ;  /* 0x0000000000037919 */ /* 0x000e620000002500 */
[----:B------:R-:W-:Y:S01]  /*0060*/  ISETP.NE.AND.EX P0, PT, RZ, c[0x0][0x21c], PT, P0 ;  /* 0x00008700ff007a0c */ /* 0x000fe20003f05300 */
[----:B------:R-:W-:Y:S01]  /*0070*/  CS2R R84, SRZ ;  /* 0x0000000000547805 */ /* 0x000fe2000001ff00 */
        /* <DEDUP_REMOVED lines=17> */
[----:B0-----:R-:W-:Y:S01]  /*0190*/  SHF.R.U32.HI R0, RZ, 0x5, R2 ;  /* 0x00000005ff007819 */ /* 0x001fe20000011602 */
[----:B------:R-:W-:-:S03]  /*01a0*/  ULDC.64 UR4, c[0x0][0x118] ;  /* 0x0000460000047ab9 */ /* 0x000fc60000000a00 */
[----:B-1----:R-:W-:Y:S02]  /*01b0*/  LEA R6, R3, R0, 0x2 ;  /* 0x0000000003067211 */ /* 0x002fe400078e10ff */
[----:B------:R-:W-:-:S04]  /*01c0*/  SHF.L.U32 R0, R2, 0x5, RZ ;  /* 0x0000000502007819 */ /* 0x000fc800000006ff */
[----:B------:R-:W-:-:S04]  /*01d0*/  LOP3.LUT R0, R0, 0x3e0, RZ, 0xc0, !PT ;  /* 0x000003e000007812 */ /* 0x000fc800078ec0ff */
[C---:B------:R-:W-:Y:S02]  /*01e0*/  IADD3 R4, P1, R0.reuse, c[0x0][0x218], RZ ;  /* 0x0000860000047a10 */ /* 0x040fe40007f3e0ff */
[----:B------:R-:W-:Y:S02]  /*01f0*/  IADD3 R2, P2, R0, c[0x0][0x1b0], RZ ;  /* 0x00006c0000027a10 */ /* 0x000fe40007f5e0ff */
[----:B------:R-:W-:Y:S02]  /*0200*/  IADD3.X R5, RZ, c[0x0][0x21c], RZ, P1, !PT ;  /* 0x00008700ff057a10 */ /* 0x000fe40000ffe4ff */
[----:B------:R-:W-:Y:S02]  /*0210*/  ISETP.GE.AND P1, PT, R6, c[0x0][0x164], PT ;  /* 0x0000590006007a0c */ /* 0x000fe40003f26270 */
[----:B------:R-:W-:Y:S01]  /*0220*/  IADD3.X R3, RZ, c[0x0][0x1b4], RZ, P2, !PT ;  /* 0x00006d00ff037a10 */ /* 0x000fe200017fe4ff */
[----:B------:R0:W5:Y:S04]  /*0230*/  @P0 LDG.E.128 R88, [R4.64] ;  /* 0x0000000404580981 */ /* 0x000168000c1e1d00 */
[----:B------:R0:W5:Y:S04]  /*0240*/  @P0 LDG.E.128 R84, [R4.64+0x10] ;  /* 0x0000100404540981 */ /* 0x000168000c1e1d00 */
[----:B------:R0:W5:Y:S04]  /*0250*/  @P0 LDG.E.128 R80, [R4.64+0x400] ;  /* 0x0004000404500981 */ /* 0x000168000c1e1d00 */
[----:B------:R0:W5:Y:S04]  /*0260*/  @P0 LDG.E.128 R76, [R4.64+0x410] ;  /* 0x00041004044c0981 */ /* 0x000168000c1e1d00 */
[----:B------:R0:W5:Y:S04]  /*0270*/  @P0 LDG.E.128 R72, [R4.64+0x800] ;  /* 0x0008000404480981 */ /* 0x000168000c1e1d00 */
[----:B------:R0:W5:Y:S04]  /*0280*/  @P0 LDG.E.128 R68, [R4.64+0x810] ;  /* 0x0008100404440981 */ /* 0x000168000c1e1d00 */
[----:B------:R0:W5:Y:S04]  /*0290*/  @P0 LDG.E.128 R64, [R4.64+0xc00] ;  /* 0x000c000404400981 */ /* 0x000168000c1e1d00 */
[----:B------:R0:W5:Y:S04]  /*02a0*/  @P0 LDG.E.128 R60, [R4.64+0xc10] ;  /* 0x000c1004043c0981 */ /* 0x000168000c1e1d00 */
[----:B------:R0:W5:Y:S04]  /*02b0*/  @P0 LDG.E.128 R56, [R4.64+0x1000] ;  /* 0x0010000404380981 */ /* 0x000168000c1e1d00 */
[----:B------:R0:W5:Y:S01]  /*02c0*/  @P0 LDG.E.128 R52, [R4.64+0x1010] ;  /* 0x0010100404340981 */ /* 0x000162000c1e1d00 */
[----:B------:R-:W-:Y:S05]  /*02d0*/  @P1 EXIT ;  /* 0x000000000000194d */ /* 0x000fea0003800000 */
[----:B------:R1:W5:Y:S04]  /*02e0*/  LDG.E.128 R48, [R2.64] ;  /* 0x0000000402307981 */ /* 0x000368000c1e1d00 */
[----:B------:R1:W5:Y:S04]  /*02f0*/  LDG.E.128 R44, [R2.64+0x10] ;  /* 0x00001004022c7981 */ /* 0x000368000c1e1d00 */
[----:B------:R1:W5:Y:S04]  /*0300*/  LDG.E.128 R40, [R2.64+0x400] ;  /* 0x0004000402287981 */ /* 0x000368000c1e1d00 */
[----:B------:R1:W5:Y:S04]  /*0310*/  LDG.E.128 R36, [R2.64+0x410] ;  /* 0x0004100402247981 */ /* 0x000368000c1e1d00 */
[----:B------:R1:W5:Y:S04]  /*0320*/  LDG.E.128 R32, [R2.64+0x800] ;  /* 0x0008000402207981 */ /* 0x000368000c1e1d00 */
[----:B------:R1:W5:Y:S04]  /*0330*/  LDG.E.128 R28, [R2.64+0x810] ;  /* 0x00081004021c7981 */ /* 0x000368000c1e1d00 */
[----:B------:R1:W5:Y:S04]  /*0340*/  LDG.E.128 R24, [R2.64+0xc00] ;  /* 0x000c000402187981 */ /* 0x000368000c1e1d00 */
[----:B------:R1:W5:Y:S04]  /*0350*/  LDG.E.128 R20, [R2.64+0xc10] ;  /* 0x000c100402147981 */ /* 0x000368000c1e1d00 */
[----:B------:R1:W5:Y:S04]  /*0360*/  LDG.E.128 R16, [R2.64+0x1000] ;  /* 0x0010000402107981 */ /* 0x000368000c1e1d00 */
[----:B------:R1:W5:Y:S01]  /*0370*/  LDG.E.128 R12, [R2.64+0x1010] ;  /* 0x00101004020c7981 */ /* 0x000362000c1e1d00 */
[----:B------:R-:W-:Y:S01]  /*0380*/  MOV R0, c[0x0][0x180] ;  /* 0x0000600000007a02 */ /* 0x000fe20000000f00 */
[----:B------:R-:W-:-:S03]  /*0390*/  ULDC.U8 UR6, c[0x0][0x1f0] ;  /* 0x00007c0000067ab9 */ /* 0x000fc60000000000 */
[----:B------:R-:W-:Y:S02]  /*03a0*/  LOP3.LUT P0, RZ, R0, c[0x0][0x1c0], RZ, 0xfc, !PT ;  /* 0x0000700000ff7a12 */ /* 0x000fe4000780fcff */
[----:B------:R-:W-:-:S04]  /*03b0*/  MOV R0, c[0x0][0x184] ;  /* 0x0000610000007a02 */ /* 0x000fc80000000f00 */
[----:B------:R-:W-:Y:S02]  /*03c0*/  LOP3.LUT P0, RZ, R0, c[0x0][0x1c4], RZ, 0xfc, P0 ;  /* 0x0000710000ff7a12 */ /* 0x000fe4000000fcff */
[----:B-1----:R-:W-:-:S03]  /*03d0*/  MOV R0, R6 ;  /* 0x0000000600007202 */ /* 0x002fc60000000f00 */
.L_x_7964:
[----:B------:R-:W1:Y:S01]  /*03e0*/  S2R R138, SR_TID.X ;  /* 0x00000000008a7919 */ /* 0x000e620000002100 */
[----:B------:R-:W-:Y:S01]  /*03f0*/  ISETP.NE.U32.AND P1, PT, RZ, c[0x0][0x1c0], PT ;  /* 0x00007000ff007a0c */ /* 0x000fe20003f25070 */
[----:B------:R-:W-:Y:S01]  /*0400*/  IMAD R2, R0, c[0x0][0x168], RZ ;  /* 0x00005a0000027a24 */ /* 0x000fe200078e02ff */
[----:B------:R-:W-:Y:S01]  /*0410*/  HFMA2.MMA R140, -RZ, RZ, 0, 9.5367431640625e-07 ;  /* 0x00000010ff8c7435 */ /* 0x000fe200000001ff */
[----:B------:R-:W-:Y:S02]  /*0420*/  ISETP.NE.U32.AND P2, PT, RZ, c[0x0][0x180], PT ;  /* 0x00006000ff007a0c */ /* 0x000fe40003f45070 */
[----:B------:R-:W-:Y:S02]  /*0430*/  ISETP.NE.AND.EX P1, PT, RZ, c[0x0][0x1c4], PT, P1 ;  /* 0x00007100ff007a0c */ /* 0x000fe40003f25310 */
[----:B------:R-:W-:-:S02]  /*0440*/  SHF.R.S32.HI R3, RZ, 0x1f, R2 ;  /* 0x0000001fff037819 */ /* 0x000fc40000011402 */
[----:B------:R-:W-:Y:S02]  /*0450*/  ISETP.NE.AND.EX P2, PT, RZ, c[0x0][0x184], PT, P2 ;  /* 0x00006100ff007a0c */ /* 0x000fe40003f45320 */
[----:B------:R-:W-:-:S07]  /*0460*/  LEA.HI R3, R3, R2, RZ, 0x3 ;  /* 0x0000000203037211 */ /* 0x000fce00078f18ff */
[----:B------:R-:W-:Y:S02]  /*0470*/  @P1 MOV R93, 0x2 ;  /* 0x00000002005d1802 */ /* 0x000fe40000000f00 */
[----:B-1----:R-:W-:-:S04]  /*0480*/  LOP3.LUT R138, R138, 0x1f, RZ, 0xc0, !PT ;  /* 0x0000001f8a8a7812 */ /* 0x002fc800078ec0ff */
[----:B------:R-:W-:Y:S01]  /*0490*/  LEA.HI.SX32 R99, R3, R138, 0x1d ;  /* 0x0000008a03637211 */ /* 0x000fe200078feaff */
[----:B------:R-:W-:-:S04]  /*04a0*/  @P1 IMAD.WIDE R2, R0, R93, c[0x0][0x1c0] ;  /* 0x0000700000021625 */ /* 0x000fc800078e025d */
[CC--:B------:R-:W-:Y:S02]  /*04b0*/  IMAD.WIDE.U32 R92, R99.reuse, R140.reuse, c[0x0][0x170] ;  /* 0x00005c00635c7625 */ /* 0x0c0fe400078e008c */
[----:B------:R-:W2:Y:S04]  /*04c0*/  @P1 LDG.E.U16 R2, [R2.64] ;  /* 0x0000000402021981 */ /* 0x000ea8000c1e1500 */
[----:B------:R-:W3:Y:S01]  /*04d0*/  LDG.E.128 R92, [R92.64] ;  /* 0x000000045c5c7981 */ /* 0x000ee2000c1e1d00 */
[----:B------:R-:W-:-:S05]  /*04e0*/  @P2 IMAD.WIDE.U32 R96, R99, R140, c[0x0][0x180] ;  /* 0x0000600063602625 */ /* 0x000fca00078e008c */
[----:B-----5:R1:W5:Y:S01]  /*04f0*/  @P2 LDG.E.128 R8, [R96.64] ;  /* 0x0000000460082981 */ /* 0x020362000c1e1d00 */
[----:B------:R-:W-:Y:S01]  /*0500*/  ISETP.NE.U32.AND P3, PT, RZ, c[0x0][0x180], PT ;  /* 0x00006000ff007a0c */ /* 0x000fe20003f65070 */
[----:B------:R-:W-:-:S03]  /*0510*/  HFMA2.MMA R139, -RZ, RZ, 1.875, 0 ;  /* 0x3f800000ff8b7435 */ /* 0x000fc600000001ff */
[----:B------:R-:W-:-:S03]  /*0520*/  ISETP.NE.AND.EX P3, PT, RZ, c[0x0][0x184], PT, P3 ;  /* 0x00006100ff007a0c */ /* 0x000fc60003f65330 */
[----:B--2---:R-:W-:Y:S02]  /*0530*/  @P1 PRMT R139, RZ, 0x5410, R2 ;  /* 0x00005410ff8b1816 */ /* 0x004fe40000000002 */
[----:B---3--:R-:W-:-:S05]  /*0540*/  PRMT R2, RZ, 0x5410, R92 ;  /* 0x00005410ff027816 */ /* 0x008fca000000005c */
[----:B------:R-:W-:-:S03]  /*0550*/  FMUL.FTZ R101, R2, R139 ;  /* 0x0000008b02657220 */ /* 0x000fc60000410000 */
[----:B------:R-:W-:Y:S05]  /*0560*/  @P3 BRA `(.L_x_7841) ;  /* 0x0000002000003947 */ /* 0x000fea0003800000 */
[----:B-1----:R-:W-:Y:S05]  /*0570*/  @P0 BRA `(.L_x_7842) ;  /* 0x0000003000000947 */ /* 0x002fea0003800000 */
[----:B------:R-:W-:Y:S05]  /*0580*/  BRA `(.L_x_7843) ;  /* 0x0000004000007947 */ /* 0x000fea0003800000 */
.L_x_7841:
[----:B-1---5:R-:W-:-:S05]  /*0590*/  PRMT R2, RZ, 0x5410, R8 ;  /* 0x00005410ff027816 */ /* 0x022fca0000000008 */
[----:B------:R-:W-:-:S05]  /*05a0*/  FADD.FTZ R101, R101, R2 ;  /* 0x0000000265657221 */ /* 0x000fca0000010000 */
.L_x_7842:
[----:B------:R-:W-:-:S04]  /*05b0*/  F2FP.BF16.PACK_AB R2, RZ, R101 ;  /* 0x00000065ff02723e */ /* 0x000fc800000010ff */
[----:B0-----:R-:W-:Y:S02]  /*05c0*/  PRMT R4, R2, 0x7610, R4 ;  /* 0x0000761002047816 */ /* 0x001fe40000000004 */
.L_x_7843:
[----:B------:R-:W-:-:S05]  /*05d0*/  PRMT R92, RZ, 0x7610, R92 ;  /* 0x00007610ff5c7816 */ /* 0x000fca000000005c */
[----:B------:R-:W-:Y:S01]  /*05e0*/  FMUL.FTZ R117, R92, R139 ;  /* 0x0000008b5c757220 */ /* 0x000fe20000410000 */
[----:B------:R-:W-:Y:S05]  /*05f0*/  @P3 BRA `(.L_x_7844) ;  /* 0x0000002000003947 */ /* 0x000fea0003800000 */
[----:B------:R-:W-:Y:S05]  /*0600*/  @P0 BRA `(.L_x_7845) ;  /* 0x0000003000000947 */ /* 0x000fea0003800000 */
[----:B------:R-:W-:Y:S05]  /*0610*/  BRA `(.L_x_7846) ;  /* 0x0000004000007947 */ /* 0x000fea0003800000 */
.L_x_7844:
[----:B-----5:R-:W-:-:S05]  /*0620*/  PRMT R2, RZ, 0x7610, R8 ;  /* 0x00007610ff027816 */ /* 0x020fca0000000008 */
[----:B------:R-:W-:-:S05]  /*0630*/  FADD.FTZ R117, R117, R2 ;  /* 0x0000000275757221 */ /* 0x000fca0000010000 */
.L_x_7845:
[----:B------:R-:W-:-:S04]  /*0640*/  F2FP.BF16.PACK_AB R2, RZ, R117 ;  /* 0x00000075ff02723e */ /* 0x000fc800000010ff */
[----:B0-----:R-:W-:Y:S02]  /*0650*/  PRMT R4, R4, 0x5410, R2 ;  /* 0x0000541004047816 */ /* 0x001fe40000000002 */
.L_x_7846:
[----:B------:R-:W-:-:S05]  /*0660*/  PRMT R2, RZ, 0x5410, R93 ;  /* 0x00005410ff027816 */ /* 0x000fca000000005d */
[----:B------:R-:W-:Y:S01]  /*0670*/  FMUL.FTZ R111, R2, R139 ;  /* 0x0000008b026f7220 */ /* 0x000fe20000410000 */
[----:B------:R-:W-:Y:S05]  /*0680*/  @P3 BRA `(.L_x_7847) ;  /* 0x0000002000003947 */ /* 0x000fea0003800000 */
[----:B------:R-:W-:Y:S05]  /*0690*/  @P0 BRA `(.L_x_7848) ;  /* 0x0000003000000947 */ /* 0x000fea0003800000 */
[----:B------:R-:W-:Y:S05]  /*06a0*/  BRA `(.L_x_7849) ;  /* 0x0000004000007947 */ /* 0x000fea0003800000 */
.L_x_7847:
[----:B-----5:R-:W-:-:S05]  /*06b0*/  PRMT R2, RZ, 0x5410, R9 ;  /* 0x00005410ff027816 */ /* 0x020fca0000000009 */
[----:B------:R-:W-:-:S05]  /*06c0*/  FADD.FTZ R111, R111, R2 ;  /* 0x000000026f6f7221 */ /* 0x000fca0000010000 */
.L_x_7848:
[----:B------:R-:W-:-:S04]  /*06d0*/  F2FP.BF16.PACK_AB R2, RZ, R111 ;  /* 0x0000006fff02723e */ /* 0x000fc800000010ff */
[----:B0-----:R-:W-:Y:S02]  /*06e0*/  PRMT R5, R2, 0x7610, R5 ;  /* 0x0000761002057816 */ /* 0x001fe40000000005 */
.L_x_7849:
[----:B------:R-:W-:-:S05]  /*06f0*/  PRMT R112, RZ, 0x7610, R93 ;  /* 0x00007610ff707816 */ /* 0x000fca000000005d */
[----:B------:R-:W-:Y:S01]  /*0700*/  FMUL.FTZ R112, R112, R139 ;  /* 0x0000008b70707220 */ /* 0x000fe20000410000 */
[----:B------:R-:W-:Y:S05]  /*0710*/  @P3 BRA `(.L_x_7850) ;  /* 0x0000002000003947 */ /* 0x000fea0003800000 */
[----:B------:R-:W-:Y:S05]  /*0720*/  @P0 BRA `(.L_x_7851) ;  /* 0x0000003000000947 */ /* 0x000fea0003800000 */
[----:B------:R-:W-:Y:S05]  /*0730*/  BRA `(.L_x_7852) ;  /* 0x0000004000007947 */ /* 0x000fea0003800000 */
.L_x_7850:
[----:B-----5:R-:W-:-:S05]  /*0740*/  PRMT R3, RZ, 0x7610, R9 ;  /* 0x00007610ff037816 */ /* 0x020fca0000000009 */
[----:B------:R-:W-:-:S05]  /*0750*/  FADD.FTZ R112, R112, R3 ;  /* 0x0000000370707221 */ /* 0x000fca0000010000 */
.L_x_7851:
[----:B------:R-:W-:-:S04]  /*0760*/  F2FP.BF16.PACK_AB R2, RZ, R112 ;  /* 0x00000070ff02723e */ /* 0x000fc800000010ff */
[----:B0-----:R-:W-:Y:S02]  /*0770*/  PRMT R5, R5, 0x5410, R2 ;  /* 0x0000541005057816 */ /* 0x001fe40000000002 */
.L_x_7852:
[----:B------:R-:W-:-:S05]  /*0780*/  PRMT R114, RZ, 0x5410, R94 ;  /* 0x00005410ff727816 */ /* 0x000fca000000005e */
[----:B------:R-:W-:Y:S01]  /*0790*/  FMUL.FTZ R114, R114, R139 ;  /* 0x0000008b72727220 */ /* 0x000fe20000410000 */
[----:B------:R-:W-:Y:S05]  /*07a0*/  @P3 BRA `(.L_x_7853) ;  /* 0x0000002000003947 */ /* 0x000fea0003800000 */
[----:B------:R-:W-:Y:S05]  /*07b0*/  @P0 BRA `(.L_x_7854) ;  /* 0x0000003000000947 */ /* 0x000fea0003800000 */
[----:B------:R-:W-:Y:S05]  /*07c0*/  BRA `(.L_x_7855) ;  /* 0x0000004000007947 */ /* 0x000fea0003800000 */
.L_x_7853:
[----:B-----5:R-:W-:-:S05]  /*07d0*/  PRMT R3, RZ, 0x5410, R10 ;  /* 0x00005410ff037816 */ /* 0x020fca000000000a */
[----:B------:R-:W-:-:S05]  /*07e0*/  FADD.FTZ R114, R114, R3 ;  /* 0x0000000372727221 */ /* 0x000fca0000010000 */
.L_x_7854:
[----:B------:R-:W-:-:S04]  /*07f0*/  F2FP.BF16.PACK_AB R3, RZ, R114 ;  /* 0x00000072ff03723e */ /* 0x000fc800000010ff */
[----:B------:R-:W-:Y:S02]  /*0800*/  PRMT R6, R3, 0x7610, R6 ;  /* 0x0000761003067816 */ /* 0x000fe40000000006 */
.L_x_7855:
[----:B------:R-:W-:-:S05]  /*0810*/  PRMT R94, RZ, 0x7610, R94 ;  /* 0x00007610ff5e7816 */ /* 0x000fca000000005e */
[----:B------:R-:W-:Y:S01]  /*0820*/  FMUL.FTZ R113, R94, R139 ;  /* 0x0000008b5e717220 */ /* 0x000fe20000410000 */
[----:B------:R-:W-:Y:S05]  /*0830*/  @P3 BRA `(.L_x_7856) ;  /* 0x0000002000003947 */ /* 0x000fea0003800000 */
[----:B------:R-:W-:Y:S05]  /*0840*/  @P0 BRA `(.L_x_7857) ;  /* 0x0000003000000947 */ /* 0x000fea0003800000 */
[----:B------:R-:W-:Y:S05]  /*0850*/  BRA `(.L_x_7858) ;  /* 0x0000004000007947 */ /* 0x000fea0003800000 */
.L_x_7856:
[----:B-----5:R-:W-:-:S05]  /*0860*/  PRMT R2, RZ, 0x7610, R10 ;  /* 0x00007610ff027816 */ /* 0x020fca000000000a */
[----:B------:R-:W-:-:S05]  /*0870*/  FADD.FTZ R113, R113, R2 ;  /* 0x0000000271717221 */ /* 0x000fca0000010000 */
.L_x_7857:
[----:B------:R-:W-:-:S04]  /*0880*/  F2FP.BF16.PACK_AB R3, RZ, R113 ;  /* 0x00000071ff03723e */ /* 0x000fc800000010ff */
[----:B------:R-:W-:Y:S02]  /*0890*/  PRMT R6, R6, 0x5410, R3 ;  /* 0x0000541006067816 */ /* 0x000fe40000000003 */
.L_x_7858:
[----:B------:R-:W-:-:S05]  /*08a0*/  PRMT R2, RZ, 0x5410, R95 ;  /* 0x00005410ff027816 */ /* 0x000fca000000005f */
[----:B------:R-:W-:Y:S01]  /*08b0*/  FMUL.FTZ R115, R2, R139 ;  /* 0x0000008b02737220 */ /* 0x000fe20000410000 */
[----:B------:R-:W-:Y:S05]  /*08c0*/  @P3 BRA `(.L_x_7859) ;  /* 0x0000002000003947 */ /* 0x000fea0003800000 */
[----:B------:R-:W-:Y:S05]  /*08d0*/  @P0 BRA `(.L_x_7860) ;  /* 0x0000003000000947 */ /* 0x000fea0003800000 */
[----:B------:R-:W-:Y:S05]  /*08e0*/  BRA `(.L_x_7861) ;  /* 0x0000004000007947 */ /* 0x000fea0003800000 */
.L_x_7859:
[----:B-----5:R-:W-:-:S05]  /*08f0*/  PRMT R2, RZ, 0x5410, R11 ;  /* 0x00005410ff027816 */ /* 0x020fca000000000b */
[----:B------:R-:W-:-:S05]  /*0900*/  FADD.FTZ R115, R115, R2 ;  /* 0x0000000273737221 */ /* 0x000fca0000010000 */
.L_x_7860:
[----:B------:R-:W-:-:S04]  /*0910*/  F2FP.BF16.PACK_AB R2, RZ, R115 ;  /* 0x00000073ff02723e */ /* 0x000fc800000010ff */
[----:B------:R-:W-:Y:S02]  /*0920*/  PRMT R7, R2, 0x7610, R7 ;  /* 0x0000761002077816 */ /* 0x000fe40000000007 */
.L_x_7861:
[----:B------:R-:W-:-:S05]  /*0930*/  PRMT R2, RZ, 0x7610, R95 ;  /* 0x00007610ff027816 */ /* 0x000fca000000005f */
[----:B------:R-:W-:Y:S01]  /*0940*/  FMUL.FTZ R103, R2, R139 ;  /* 0x0000008b02677220 */ /* 0x000fe20000410000 */
[----:B------:R-:W-:Y:S05]  /*0950*/  @P3 BRA `(.L_x_7862) ;  /* 0x0000002000003947 */ /* 0x000fea0003800000 */
[----:B------:R-:W-:Y:S05]  /*0960*/  @P0 BRA `(.L_x_7863) ;  /* 0x0000003000000947 */ /* 0x000fea0003800000 */
[----:B------:R-:W-:Y:S05]  /*0970*/  BRA `(.L_x_7864) ;  /* 0x0000004000007947 */ /* 0x000fea0003800000 */
.L_x_7862:
[----:B-----5:R-:W-:-:S05]  /*0980*/  PRMT R2, RZ, 0x7610, R11 ;  /* 0x00007610ff027816 */ /* 0x020fca000000000b */
[----:B------:R-:W-:-:S05]  /*0990*/  FADD.FTZ R103, R103, R2 ;  /* 0x0000000267677221 */ /* 0x000fca0000010000 */
.L_x_7863:
[----:B------:R-:W-:-:S04]  /*09a0*/  F2FP.BF16.PACK_AB R2, RZ, R103 ;  /* 0x00000067ff02723e */ /* 0x000fc800000010ff */
[----:B------:R-:W-:Y:S02]  /*09b0*/  PRMT R7, R7, 0x5410, R2 ;  /* 0x0000541007077816 */ /* 0x000fe40000000002 */
.L_x_7864:
[C---:B------:R-:W-:Y:S01]  /*09c0*/  IADD3 R109, R99.reuse, 0x20, RZ ;  /* 0x00000020636d7810 */ /* 0x040fe20007ffe0ff */
[----:B------:R-:W-:-:S03]  /*09d0*/  @P0 IMAD.WIDE.U32 R2, R99, R140, c[0x0][0x188] ;  /* 0x0000620063020625 */ /* 0x000fc600078e008c */
[C---:B------:R-:W-:Y:S01]  /*09e0*/  @P2 LEA R96, P1, R109.reuse, c[0x0][0x180], 0x4 ;  /* 0x000060006d602a11 */ /* 0x040fe200078220ff */
[C---:B------:R-:W-:Y:S01]  /*09f0*/  IMAD.WIDE.U32 R92, R109.reuse, R140, c[0x0][0x170] ;  /* 0x00005c006d5c7625 */ /* 0x040fe200078e008c */
[----:B------:R1:W-:Y:S05]  /*0a00*/  @P0 STG.E.128 [R2.64], R4 ;  /* 0x0000000402000986 */ /* 0x0003ea000c101d04 */
[----:B------:R-:W2:Y:S01]  /*0a10*/  LDG.E.128 R92, [R92.64] ;  /* 0x000000045c5c7981 */ /* 0x000ea2000c1e1d00 */
[----:B------:R-:W-:-:S05]  /*0a20*/  @P2 LEA.HI.X R97, R109, c[0x0][0x184], RZ, 0x4, P1 ;  /* 0x000061006d612a11 */ /* 0x000fca00008f24ff */
[----:B-----5:R1:W5:Y:S01]  /*0a30*/  @P2 LDG.E.128 R8, [R96.64] ;  /* 0x0000000460082981 */ /* 0x020362000c1e1d00 */
[----:B--2---:R-:W-:-:S05]  /*0a40*/  PRMT R116, RZ, 0x5410, R92 ;  /* 0x00005410ff747816 */ /* 0x004fca000000005c */
[----:B------:R-:W-:Y:S01]  /*0a50*/  FMUL.FTZ R116, R116, R139 ;  /* 0x0000008b74747220 */ /* 0x000fe20000410000 */
[----:B------:R-:W-:Y:S05]  /*0a60*/  @P3 BRA `(.L_x_7865) ;  /* 0x0000002000003947 */ /* 0x000fea0003800000 */
[----:B-1----:R-:W-:Y:S05]  /*0a70*/  @P0 BRA `(.L_x_7866) ;  /* 0x0000003000000947 */ /* 0x002fea0003800000 */
[----:B------:R-:W-:Y:S05]  /*0a80*/  BRA `(.L_x_7867) ;  /* 0x0000004000007947 */ /* 0x000fea0003800000 */
.L_x_7865:
[----:B-1---5:R-:W-:-:S05]  /*0a90*/  PRMT R3, RZ, 0x5410, R8 ;  /* 0x00005410ff037816 */ /* 0x022fca0000000008 */
[----:B------:R-:W-:-:S05]  /*0aa0*/  FADD.FTZ R116, R3, R116 ;  /* 0x0000007403747221 */ /* 0x000fca0000010000 */
.L_x_7866:
[----:B------:R-:W-:-:S04]  /*0ab0*/  F2FP.BF16.PACK_AB R2, RZ, R116 ;  /* 0x00000074ff02723e */ /* 0x000fc800000010ff */
[----:B0-----:R-:W-:Y:S02]  /*0ac0*/  PRMT R4, R2, 0x7610, R4 ;  /* 0x0000761002047816 */ /* 0x001fe40000000004 */
.L_x_7867:
[----:B------:R-:W-:-:S05]  /*0ad0*/  PRMT R92, RZ, 0x7610, R92 ;  /* 0x00007610ff5c7816 */ /* 0x000fca000000005c */
[----:B------:R-:W-:Y:S01]  /*0ae0*/  FMUL.FTZ R106, R92, R139 ;  /* 0x0000008b5c6a7220 */ /* 0x000fe20000410000 */
[----:B------:R-:W-:Y:S05]  /*0af0*/  @P3 BRA `(.L_x_7868) ;  /* 0x0000002000003947 */ /* 0x000fea0003800000 */
[----:B------:R-:W-:Y:S05]  /*0b00*/  @P0 BRA `(.L_x_7869) ;  /* 0x0000003000000947 */ /* 0x000fea0003800000 */
[----:B------:R-:W-:Y:S05]  /*0b10*/  BRA `(.L_x_7870) ;  /* 0x0000004000007947 */ /* 0x000fea0003800000 */
.L_x_7868:
[----:B-----5:R-:W-:-:S05]  /*0b20*/  PRMT R3, RZ, 0x7610, R8 ;  /* 0x00007610ff037816 */ /* 0x020fca0000000008 */
[----:B------:R-:W-:-:S05]  /*0b30*/  FADD.FTZ R106, R3, R106 ;  /* 0x0000006a036a7221 */ /* 0x000fca0000010000 */
.L_x_7869:
[----:B------:R-:W-:-:S04]  /*0b40*/  F2FP.BF16.PACK_AB R2, RZ, R106 ;  /* 0x0000006aff02723e */ /* 0x000fc800000010ff */
[----:B0-----:R-:W-:Y:S02]  /*0b50*/  PRMT R4, R4, 0x5410, R2 ;  /* 0x0000541004047816 */ /* 0x001fe40000000002 */
.L_x_7870:
[----:B------:R-:W-:-:S05]  /*0b60*/  PRMT R104, RZ, 0x5410, R93 ;  /* 0x00005410ff687816 */ /* 0x000fca000000005d */
[----:B------:R-:W-:Y:S01]  /*0b70*/  FMUL.FTZ R104, R104, R139 ;  /* 0x0000008b68687220 */ /* 0x000fe20000410000 */
[----:B------:R-:W-:Y:S05]  /*0b80*/  @P3 BRA `(.L_x_7871) ;  /* 0x0000002000003947 */ /* 0x000fea0003800000 */
[----:B------:R-:W-:Y:S05]  /*0b90*/  @P0 BRA `(.L_x_7872) ;  /* 0x0000003000000947 */ /* 0x000fea0003800000 */
[----:B------:R-:W-:Y:S05]  /*0ba0*/  BRA `(.L_x_7873) ;  /* 0x0000004000007947 */ /* 0x000fea0003800000 */
.L_x_7871:
[----:B-----5:R-:W-:-:S05]  /*0bb0*/  PRMT R3, RZ, 0x5410, R9 ;  /* 0x00005410ff037816 */ /* 0x020fca0000000009 */
[----:B------:R-:W-:-:S05]  /*0bc0*/  FADD.FTZ R104, R3, R104 ;  /* 0x0000006803687221 */ /* 0x000fca0000010000 */
.L_x_7872:
[----:B------:R-:W-:-:S04]  /*0bd0*/  F2FP.BF16.PACK_AB R2, RZ, R104 ;  /* 0x00000068ff02723e */ /* 0x000fc800000010ff */
[----:B0-----:R-:W-:Y:S02]  /*0be0*/  PRMT R5, R2, 0x7610, R5 ;  /* 0x0000761002057816 */ /* 0x001fe40000000005 */
.L_x_7873:
[----:B------:R-:W-:-:S05]  /*0bf0*/  PRMT R2, RZ, 0x7610, R93 ;  /* 0x00007610ff027816 */ /* 0x000fca000000005d */
[----:B------:R-:W-:Y:S01]  /*0c00*/  FMUL.FTZ R107, R2, R139 ;  /* 0x0000008b026b7220 */ /* 0x000fe20000410000 */
[----:B------:R-:W-:Y:S05]  /*0c10*/  @P3 BRA `(.L_x_7874) ;  /* 0x0000002000003947 */ /* 0x000fea0003800000 */
[----:B------:R-:W-:Y:S05]  /*0c20*/  @P0 BRA `(.L_x_7875) ;  /* 0x0000003000000947 */ /* 0x000fea0003800000 */
[----:B------:R-:W-:Y:S05]  /*0c30*/  BRA `(.L_x_7876) ;  /* 0x0000004000007947 */ /* 0x000fea0003800000 */
.L_x_7874:
[----:B-----5:R-:W-:-:S05]  /*0c40*/  PRMT R2, RZ, 0x7610, R9 ;  /* 0x00007610ff027816 */ /* 0x020fca0000000009 */
[----:B------:R-:W-:-:S05]  /*0c50*/  FADD.FTZ R107, R2, R107 ;  /* 0x0000006b026b7221 */ /* 0x000fca0000010000 */
.L_x_7875:
[----:B------:R-:W-:-:S04]  /*0c60*/  F2FP.BF16.PACK_AB R2, RZ, R107 ;  /* 0x0000006bff02723e */ /* 0x000fc800000010ff */
[----:B0-----:R-:W-:Y:S02]  /*0c70*/  PRMT R5, R5, 0x5410, R2 ;  /* 0x0000541005057816 */ /* 0x001fe40000000002 */
.L_x_7876:
[----:B------:R-:W-:-:S05]  /*0c80*/  PRMT R102, RZ, 0x5410, R94 ;  /* 0x00005410ff667816 */ /* 0x000fca000000005e */
[----:B------:R-:W-:Y:S01]  /*0c90*/  FMUL.FTZ R102, R102, R139 ;  /* 0x0000008b66667220 */ /* 0x000fe20000410000 */
[----:B------:R-:W-:Y:S05]  /*0ca0*/  @P3 BRA `(.L_x_7877) ;  /* 0x0000002000003947 */ /* 0x000fea0003800000 */
[----:B------:R-:W-:Y:S05]  /*0cb0*/  @P0 BRA `(.L_x_7878) ;  /* 0x0000003000000947 */ /* 0x000fea0003800000 */
[----:B------:R-:W-:Y:S05]  /*0cc0*/  BRA `(.L_x_7879) ;  /* 0x0000004000007947 */ /* 0x000fea0003800000 */
.L_x_7877:
[----:B-----5:R-:W-:-:S05]  /*0cd0*/  PRMT R3, RZ, 0x5410, R10 ;  /* 0x00005410ff037816 */ /* 0x020fca000000000a */
[----:B------:R-:W-:-:S05]  /*0ce0*/  FADD.FTZ R102, R3, R102 ;  /* 0x0000006603667221 */ /* 0x000fca0000010000 */
.L_x_7878:
[----:B------:R-:W-:-:S04]  /*0cf0*/  F2FP.BF16.PACK_AB R3, RZ, R102 ;  /* 0x00000066ff03723e */ /* 0x000fc800000010ff */
[----:B------:R-:W-:Y:S02]  /*0d00*/  PRMT R6, R3, 0x7610, R6 ;  /* 0x0000761003067816 */ /* 0x000fe40000000006 */
.L_x_7879:
[----:B------:R-:W-:-:S05]  /*0d10*/  PRMT R94, RZ, 0x7610, R94 ;  /* 0x00007610ff5e7816 */ /* 0x000fca000000005e */
[----:B------:R-:W-:Y:S01]  /*0d20*/  FMUL.FTZ R105, R94, R139 ;  /* 0x0000008b5e697220 */ /* 0x000fe20000410000 */
[----:B------:R-:W-:Y:S05]  /*0d30*/  @P3 BRA `(.L_x_7880) ;  /* 0x0000002000003947 */ /* 0x000fea0003800000 */
[----:B------:R-:W-:Y:S05]  /*0d40*/  @P0 BRA `(.L_x_7881) ;  /* 0x0000003000000947 */ /* 0x000fea0003800000 */
[----:B------:R-:W-:Y:S05]  /*0d50*/  BRA `(.L_x_7882) ;  /* 0x0000004000007947 */ /* 0x000fea0003800000 */
.L_x_7880:
[----:B-----5:R-:W-:-:S05]  /*0d60*/  PRMT R2, RZ, 0x7610, R10 ;  /* 0x00007610ff027816 */ /* 0x020fca000000000a */
[----:B------:R-:W-:-:S05]  /*0d70*/  FADD.FTZ R105, R2, R105 ;  /* 0x0000006902697221 */ /* 0x000fca0000010000 */
.L_x_7881:
[----:B------:R-:W-:-:S04]  /*0d80*/  F2FP.BF16.PACK_AB R3, RZ, R105 ;  /* 0x00000069ff03723e */ /* 0x000fc800000010ff */
[----:B------:R-:W-:Y:S02]  /*0d90*/  PRMT R6, R6, 0x5410, R3 ;  /* 0x0000541006067816 */ /* 0x000fe40000000003 */
.L_x_7882:
[----:B------:R-:W-:-:S05]  /*0da0*/  PRMT R108, RZ, 0x5410, R95 ;  /* 0x00005410ff6c7816 */ /* 0x000fca000000005f */
[----:B------:R-:W-:Y:S01]  /*0db0*/  FMUL.FTZ R108, R108, R139 ;  /* 0x0000008b6c6c7220 */ /* 0x000fe20000410000 */
[----:B------:R-:W-:Y:S05]  /*0dc0*/  @P3 BRA `(.L_x_7883) ;  /* 0x0000002000003947 */ /* 0x000fea0003800000 */
[----:B------:R-:W-:Y:S05]  /*0dd0*/  @P0 BRA `(.L_x_7884) ;  /* 0x0000003000000947 */ /* 0x000fea0003800000 */
[----:B------:R-:W-:Y:S05]  /*0de0*/  BRA `(.L_x_7885) ;  /* 0x0000004000007947 */ /* 0x000fea0003800000 */
.L_x_7883:
[----:B-----5:R-:W-:-:S05]  /*0df0*/  PRMT R3, RZ, 0x5410, R11 ;  /* 0x00005410ff037816 */ /* 0x020fca000000000b */
[----:B------:R-:W-:-:S05]  /*0e00*/  FADD.FTZ R108, R3, R108 ;  /* 0x0000006c036c7221 */ /* 0x000fca0000010000 */
.L_x_7884:
[----:B------:R-:W-:-:S04]  /*0e10*/  F2FP.BF16.PACK_AB R2, RZ, R108 ;  /* 0x0000006cff02723e */ /* 0x000fc800000010ff */
[----:B------:R-:W-:Y:S02]  /*0e20*/  PRMT R7, R2, 0x7610, R7 ;  /* 0x0000761002077816 */ /* 0x000fe40000000007 */
.L_x_7885:
[----:B------:R-:W-:-:S05]  /*0e30*/  PRMT R110, RZ, 0x7610, R95 ;  /* 0x00007610ff6e7816 */ /* 0x000fca000000005f */
[----:B------:R-:W-:Y:S01]  /*0e40*/  FMUL.FTZ R110, R110, R139 ;  /* 0x0000008b6e6e7220 */ /* 0x000fe20000410000 */
[----:B------:R-:W-:Y:S05]  /*0e50*/  @P3 BRA `(.L_x_7886) ;  /* 0x0000002000003947 */ /* 0x000fea0003800000 */
[----:B------:R-:W-:Y:S05]  /*0e60*/  @P0 BRA `(.L_x_7887) ;  /* 0x0000003000000947 */ /* 0x000fea0003800000 */
[----:B------:R-:W-:Y:S05]  /*0e70*/  BRA `(.L_x_7888) ;  /* 0x0000004000007947 */ /* 0x000fea0003800000 */
.L_x_7886:
[----:B-----5:R-:W-:-:S05]  /*0e80*/  PRMT R3, RZ, 0x7610, R11 ;  /* 0x00007610ff037816 */ /* 0x020fca000000000b */
[----:B------:R-:W-:-:S05]  /*0e90*/  FADD.FTZ R110, R3, R110 ;  /* 0x0000006e036e7221 */ /* 0x000fca0000010000 */
.L_x_7887:
[----:B------:R-:W-:-:S04]  /*0ea0*/  F2FP.BF16.PACK_AB R2, RZ, R110 ;  /* 0x0000006eff02723e */ /* 0x000fc800000010ff */
[----:B------:R-:W-:Y:S02]  /*0eb0*/  PRMT R7, R7, 0x5410, R2 ;  /* 0x0000541007077816 */ /* 0x000fe40000000002 */
.L_x_7888:
[----:B------:R-:W-:Y:S02]  /*0ec0*/  IADD3 R98, R99, 0x40, RZ ;  /* 0x0000004063627810 */ /* 0x000fe40007ffe0ff */
[----:B------:R-:W-:-:S03]  /*0ed0*/  @P0 LEA R2, P1, R109, c[0x0][0x188], 0x4 ;  /* 0x000062006d020a11 */ /* 0x000fc600078220ff */
[C---:B------:R-:W-:Y:S01]  /*0ee0*/  IMAD.WIDE.U32 R92, R98.reuse, R140, c[0x0][0x170] ;  /* 0x00005c00625c7625 */ /* 0x040fe200078e008c */
[----:B------:R-:W-:Y:S02]  /*0ef0*/  @P0 LEA.HI.X R3, R109, c[0x0][0x18c], RZ, 0x4, P1 ;  /* 0x000063006d030a11 */ /* 0x000fe400008f24ff */
[----:B------:R-:W-:-:S03]  /*0f00*/  @P2 LEA R96, P1, R98, c[0x0][0x180], 0x4 ;  /* 0x0000600062602a11 */ /* 0x000fc600078220ff */
[----:B------:R1:W-:Y:S04]  /*0f10*/  @P0 STG.E.128 [R2.64], R4 ;  /* 0x0000000402000986 */ /* 0x0003e8000c101d04 */
[----:B------:R-:W1:Y:S01]  /*0f20*/  LDG.E.128 R92, [R92.64] ;  /* 0x000000045c5c7981 */ /* 0x000e62000c1e1d00 */
[----:B------:R-:W-:-:S05]  /*0f30*/  @P2 LEA.HI.X R97, R98, c[0x0][0x184], RZ, 0x4, P1 ;  /* 0x0000610062612a11 */ /* 0x000fca00008f24ff */
[----:B-----5:R2:W5:Y:S01]  /*0f40*/  @P2 LDG.E.128 R8, [R96.64] ;  /* 0x0000000460082981 */ /* 0x020562000c1e1d00 */
[----:B-1----:R-:W-:-:S05]  /*0f50*/  PRMT R2, RZ, 0x5410, R92 ;  /* 0x00005410ff027816 */ /* 0x002fca000000005c */
[----:B------:R-:W-:Y:S01]  /*0f60*/  FMUL.FTZ R109, R2, R139 ;  /* 0x0000008b026d7220 */ /* 0x000fe20000410000 */
[----:B------:R-:W-:Y:S05]  /*0f70*/  @P3 BRA `(.L_x_7889) ;  /* 0x0000002000003947 */ /* 0x000fea0003800000 */
[----:B--2---:R-:W-:Y:S05]  /*0f80*/  @P0 BRA `(.L_x_7890) ;  /* 0x0000003000000947 */ /* 0x004fea0003800000 */
[----:B------:R-:W-:Y:S05]  /*0f90*/  BRA `(.L_x_7891) ;  /* 0x0000004000007947 */ /* 0x000fea0003800000 */
.L_x_7889:
[----:B--2--5:R-:W-:-:S05]  /*0fa0*/  PRMT R2, RZ, 0x5410, R8 ;  /* 0x00005410ff027816 */ /* 0x024fca0000000008 */
[----:B------:R-:W-:-:S05]  /*0fb0*/  FADD.FTZ R109, R2, R109 ;  /* 0x0000006d026d7221 */ /* 0x000fca0000010000 */
.L_x_7890:
[----:B------:R-:W-:-:S04]  /*0fc0*/  F2FP.BF16.PACK_AB R2, RZ, R109 ;  /* 0x0000006dff02723e */ /* 0x000fc800000010ff */
[----:B0-----:R-:W-:Y:S02]  /*0fd0*/  PRMT R4, R2, 0x7610, R4 ;  /* 0x0000761002047816 */ /* 0x001fe40000000004 */
.L_x_7891:
[----:B------:R-:W-:-:S05]  /*0fe0*/  PRMT R92, RZ, 0x7610, R92 ;  /* 0x00007610ff5c7816 */ /* 0x000fca000000005c */
[----:B------:R-:W-:Y:S01]  /*0ff0*/  FMUL.FTZ R119, R92, R139 ;  /* 0x0000008b5c777220 */ /* 0x000fe20000410000 */
[----:B------:R-:W-:Y:S05]  /*1000*/  @P3 BRA `(.L_x_7892) ;  /* 0x0000002000003947 */ /* 0x000fea0003800000 */
[----:B------:R-:W-:Y:S05]  /*1010*/  @P0 BRA `(.L_x_7893) ;  /* 0x0000003000000947 */ /* 0x000fea0003800000 */
[----:B------:R-:W-:Y:S05]  /*1020*/  BRA `(.L_x_7894) ;  /* 0x0000004000007947 */ /* 0x000fea0003800000 */
.L_x_7892:
[----:B-----5:R-:W-:-:S05]  /*1030*/  PRMT R2, RZ, 0x7610, R8 ;  /* 0x00007610ff027816 */ /* 0x020fca0000000008 */
[----:B------:R-:W-:-:S05]  /*1040*/  FADD.FTZ R119, R2, R119 ;  /* 0x0000007702777221 */ /* 0x000fca0000010000 */
.L_x_7893:
[----:B------:R-:W-:-:S04]  /*1050*/  F2FP.BF16.PACK_AB R2, RZ, R119 ;  /* 0x00000077ff02723e */ /* 0x000fc800000010ff */
[----:B0-----:R-:W-:Y:S02]  /*1060*/  PRMT R4, R4, 0x5410, R2 ;  /* 0x0000541004047816 */ /* 0x001fe40000000002 */
.L_x_7894:
[----:B------:R-:W-:-:S05]  /*1070*/  PRMT R118, RZ, 0x5410, R93 ;  /* 0x00005410ff767816 */ /* 0x000fca000000005d */
[----:B------:R-:W-:Y:S01]  /*1080*/  FMUL.FTZ R118, R118, R139 ;  /* 0x0000008b76767220 */ /* 0x000fe20000410000 */
[----:B------:R-:W-:Y:S05]  /*1090*/  @P3 BRA `(.L_x_7895) ;  /* 0x0000002000003947 */ /* 0x000fea0003800000 */
[----:B------:R-:W-:Y:S05]  /*10a0*/  @P0 BRA `(.L_x_7896) ;  /* 0x0000003000000947 */ /* 0x000fea0003800000 */
[----:B------:R-:W-:Y:S05]  /*10b0*/  BRA `(.L_x_7897) ;  /* 0x0000004000007947 */ /* 0x000fea0003800000 */
.L_x_7895:
[----:B-----5:R-:W-:-:S05]  /*10c0*/  PRMT R3, RZ, 0x5410, R9 ;  /* 0x00005410ff037816 */ /* 0x020fca0000000009 */
[----:B------:R-:W-:-:S05]  /*10d0*/  FADD.FTZ R118, R3, R118 ;  /* 0x0000007603767221 */ /* 0x000fca0000010000 */
.L_x_7896:
[----:B------:R-:W-:-:S04]  /*10e0*/  F2FP.BF16.PACK_AB R2, RZ, R118 ;  /* 0x00000076ff02723e */ /* 0x000fc800000010ff */
[----:B0-----:R-:W-:Y:S02]  /*10f0*/  PRMT R5, R2, 0x7610, R5 ;  /* 0x0000761002057816 */ /* 0x001fe40000000005 */
.L_x_7897:
[----:B------:R-:W-:-:S05]  /*1100*/  PRMT R120, RZ, 0x7610, R93 ;  /* 0x00007610ff787816 */ /* 0x000fca000000005d */
[----:B------:R-:W-:Y:S01]  /*1110*/  FMUL.FTZ R120, R120, R139 ;  /* 0x0000008b78787220 */ /* 0x000fe20000410000 */
[----:B------:R-:W-:Y:S05]  /*1120*/  @P3 BRA `(.L_x_7898) ;  /* 0x0000002000003947 */ /* 0x000fea0003800000 */
[----:B------:R-:W-:Y:S05]  /*1130*/  @P0 BRA `(.L_x_7899) ;  /* 0x0000003000000947 */ /* 0x000fea0003800000 */
[----:B------:R-:W-:Y:S05]  /*1140*/  BRA `(.L_x_7900) ;  /* 0x0000004000007947 */ /* 0x000fea0003800000 */
.L_x_7898:
[----:B-----5:R-:W-:-:S05]  /*1150*/  PRMT R3, RZ, 0x7610, R9 ;  /* 0x00007610ff037816 */ /* 0x020fca0000000009 */
[----:B------:R-:W-:-:S05]  /*1160*/  FADD.FTZ R120, R3, R120 ;  /* 0x0000007803787221 */ /* 0x000fca0000010000 */
.L_x_7899:
[----:B------:R-:W-:-:S04]  /*1170*/  F2FP.BF16.PACK_AB R2, RZ, R120 ;  /* 0x00000078ff02723e */ /* 0x000fc800000010ff */
[----:B0-----:R-:W-:Y:S02]  /*1180*/  PRMT R5, R5, 0x5410, R2 ;  /* 0x0000541005057816 */ /* 0x001fe40000000002 */
.L_x_7900:
[----:B------:R-:W-:-:S05]  /*1190*/  PRMT R2, RZ, 0x5410, R94 ;  /* 0x00005410ff027816 */ /* 0x000fca000000005e */
[----:B------:R-:W-:Y:S01]  /*11a0*/  FMUL.FTZ R121, R2, R139 ;  /* 0x0000008b02797220 */ /* 0x000fe20000410000 */
[----:B------:R-:W-:Y:S05]  /*11b0*/  @P3 BRA `(.L_x_7901) ;  /* 0x0000002000003947 */ /* 0x000fea0003800000 */
[----:B------:R-:W-:Y:S05]  /*11c0*/  @P0 BRA `(.L_x_7902) ;  /* 0x0000003000000947 */ /* 0x000fea0003800000 */
[----:B------:R-:W-:Y:S05]  /*11d0*/  BRA `(.L_x_7903) ;  /* 0x0000004000007947 */ /* 0x000fea0003800000 */
.L_x_7901:
[----:B-----5:R-:W-:-:S05]  /*11e0*/  PRMT R2, RZ, 0x5410, R10 ;  /* 0x00005410ff027816 */ /* 0x020fca000000000a */
[----:B------:R-:W-:-:S05]  /*11f0*/  FADD.FTZ R121, R2, R121 ;  /* 0x0000007902797221 */ /* 0x000fca0000010000 */
.L_x_7902:
[----:B------:R-:W-:-:S04]  /*1200*/  F2FP.BF16.PACK_AB R3, RZ, R121 ;  /* 0x00000079ff03723e */ /* 0x000fc800000010ff */
[----:B------:R-:W-:Y:S02]  /*1210*/  PRMT R6, R3, 0x7610, R6 ;  /* 0x0000761003067816 */ /* 0x000fe40000000006 */
.L_x_7903:
[----:B------:R-:W-:-:S05]  /*1220*/  PRMT R94, RZ, 0x7610, R94 ;  /* 0x00007610ff5e7816 */ /* 0x000fca000000005e */
[----:B------:R-:W-:Y:S01]  /*1230*/  FMUL.FTZ R122, R94, R139 ;  /* 0x0000008b5e7a7220 */ /* 0x000fe20000410000 */
[----:B------:R-:W-:Y:S05]  /*1240*/  @P3 BRA `(.L_x_7904) ;  /* 0x0000002000003947 */ /* 0x000fea0003800000 */
[----:B------:R-:W-:Y:S05]  /*1250*/  @P0 BRA `(.L_x_7905) ;  /* 0x0000003000000947 */ /* 0x000fea0003800000 */
[----:B------:R-:W-:Y:S05]  /*1260*/  BRA `(.L_x_7906) ;  /* 0x0000004000007947 */ /* 0x000fea0003800000 */
.L_x_7904:
[----:B-----5:R-:W-:-:S05]  /*1270*/  PRMT R3, RZ, 0x7610, R10 ;  /* 0x00007610ff037816 */ /* 0x020fca000000000a */
[----:B------:R-:W-:-:S05]  /*1280*/  FADD.FTZ R122, R3, R122 ;  /* 0x0000007a037a7221 */ /* 0x000fca0000010000 */
.L_x_7905:
[----:B------:R-:W-:-:S04]  /*1290*/  F2FP.BF16.PACK_AB R3, RZ, R122 ;  /* 0x0000007aff03723e */ /* 0x000fc800000010ff */
[----:B------:R-:W-:Y:S02]  /*12a0*/  PRMT R6, R6, 0x5410, R3 ;  /* 0x0000541006067816 */ /* 0x000fe40000000003 */
.L_x_7906:
[----:B------:R-:W-:-:S05]  /*12b0*/  PRMT R2, RZ, 0x5410, R95 ;  /* 0x00005410ff027816 */ /* 0x000fca000000005f */
[----:B------:R-:W-:Y:S01]  /*12c0*/  FMUL.FTZ R123, R2, R139 ;  /* 0x0000008b027b7220 */ /* 0x000fe20000410000 */
[----:B------:R-:W-:Y:S05]  /*12d0*/  @P3 BRA `(.L_x_7907) ;  /* 0x0000002000003947 */ /* 0x000fea0003800000 */
[----:B------:R-:W-:Y:S05]  /*12e0*/  @P0 BRA `(.L_x_7908) ;  /* 0x0000003000000947 */ /* 0x000fea0003800000 */
[----:B------:R-:W-:Y:S05]  /*12f0*/  BRA `(.L_x_7909) ;  /* 0x0000004000007947 */ /* 0x000fea0003800000 */
.L_x_7907:
[----:B-----5:R-:W-:-:S05]  /*1300*/  PRMT R2, RZ, 0x5410, R11 ;  /* 0x00005410ff027816 */ /* 0x020fca000000000b */
[----:B------:R-:W-:-:S05]  /*1310*/  FADD.FTZ R123, R2, R123 ;  /* 0x0000007b027b7221 */ /* 0x000fca0000010000 */
.L_x_7908:
[----:B------:R-:W-:-:S04]  /*1320*/  F2FP.BF16.PACK_AB R2, RZ, R123 ;  /* 0x0000007bff02723e */ /* 0x000fc800000010ff */
[----:B------:R-:W-:Y:S02]  /*1330*/  PRMT R7, R2, 0x7610, R7 ;  /* 0x0000761002077816 */ /* 0x000fe40000000007 */
.L_x_7909:
[----:B------:R-:W-:-:S05]  /*1340*/  PRMT R124, RZ, 0x7610, R95 ;  /* 0x00007610ff7c7816 */ /* 0x000fca000000005f */
[----:B------:R-:W-:Y:S01]  /*1350*/  FMUL.FTZ R124, R124, R139 ;  /* 0x0000008b7c7c7220 */ /* 0x000fe20000410000 */
[----:B------:R-:W-:Y:S05]  /*1360*/  @P3 BRA `(.L_x_7910) ;  /* 0x0000002000003947 */ /* 0x000fea0003800000 */
[----:B------:R-:W-:Y:S05]  /*1370*/  @P0 BRA `(.L_x_7911) ;  /* 0x0000003000000947 */ /* 0x000fea0003800000 */
[----:B------:R-:W-:Y:S05]  /*1380*/  BRA `(.L_x_7912) ;  /* 0x0000004000007947 */ /* 0x000fea0003800000 */
.L_x_7910:
[----:B-----5:R-:W-:-:S05]  /*1390*/  PRMT R3, RZ, 0x7610, R11 ;  /* 0x00007610ff037816 */ /* 0x020fca000000000b */
[----:B------:R-:W-:-:S05]  /*13a0*/  FADD.FTZ R124, R3, R124 ;  /* 0x0000007c037c7221 */ /* 0x000fca0000010000 */
.L_x_7911:
[----:B------:R-:W-:-:S04]  /*13b0*/  F2FP.BF16.PACK_AB R2, RZ, R124 ;  /* 0x0000007cff02723e */ /* 0x000fc800000010ff */
[----:B------:R-:W-:Y:S02]  /*13c0*/  PRMT R7, R7, 0x5410, R2 ;  /* 0x0000541007077816 */ /* 0x000fe40000000002 */
.L_x_7912:
[----:B------:R-:W-:Y:S02]  /*13d0*/  IADD3 R100, R99, 0x60, RZ ;  /* 0x0000006063647810 */ /* 0x000fe40007ffe0ff */
[----:B------:R-:W-:-:S03]  /*13e0*/  @P0 LEA R96, P1, R98, c[0x0][0x188], 0x4 ;  /* 0x0000620062600a11 */ /* 0x000fc600078220ff */
[----:B------:R-:W-:Y:S01]  /*13f0*/  IMAD.WIDE.U32 R92, R100, R140, c[0x0][0x170] ;  /* 0x00005c00645c7625 */ /* 0x000fe200078e008c */
[----:B------:R-:W-:-:S05]  /*1400*/  @P0 LEA.HI.X R97, R98, c[0x0][0x18c], RZ, 0x4, P1 ;  /* 0x0000630062610a11 */ /* 0x000fca00008f24ff */
[----:B------:R1:W-:Y:S04]  /*1410*/  @P0 STG.E.128 [R96.64], R4 ;  /* 0x0000000460000986 */ /* 0x0003e8000c101d04 */
[----:B------:R-:W2:Y:S01]  /*1420*/  LDG.E.128 R92, [R92.64] ;  /* 0x000000045c5c7981 */ /* 0x000ea2000c1e1d00 */
[----:B------:R-:W-:-:S05]  /*1430*/  @P2 IMAD.WIDE.U32 R2, R140, R100, c[0x0][0x180] ;  /* 0x000060008c022625 */ /* 0x000fca00078e0064 */
[----:B-----5:R1:W5:Y:S01]  /*1440*/  @P2 LDG.E.128 R8, [R2.64] ;  /* 0x0000000402082981 */ /* 0x020362000c1e1d00 */
[----:B--2---:R-:W-:-:S05]  /*1450*/  PRMT R126, RZ, 0x5410, R92 ;  /* 0x00005410ff7e7816 */ /* 0x004fca000000005c */
[----:B------:R-:W-:Y:S01]  /*1460*/  FMUL.FTZ R126, R126, R139 ;  /* 0x0000008b7e7e7220 */ /* 0x000fe20000410000 */
[----:B------:R-:W-:Y:S05]  /*1470*/  @P3 BRA `(.L_x_7913) ;  /* 0x0000002000003947 */ /* 0x000fea0003800000 */
[----:B-1----:R-:W-:Y:S05]  /*1480*/  @P0 BRA `(.L_x_7914) ;  /* 0x0000003000000947 */ /* 0x002fea0003800000 */
[----:B------:R-:W-:Y:S05]  /*1490*/  BRA `(.L_x_7915) ;  /* 0x0000004000007947 */ /* 0x000fea0003800000 */
.L_x_7913:
[----:B-1---5:R-:W-:-:S05]  /*14a0*/  PRMT R3, RZ, 0x5410, R8 ;  /* 0x00005410ff037816 */ /* 0x022fca0000000008 */
[----:B------:R-:W-:-:S05]  /*14b0*/  FADD.FTZ R126, R3, R126 ;  /* 0x0000007e037e7221 */ /* 0x000fca0000010000 */
.L_x_7914:
[----:B------:R-:W-:-:S04]  /*14c0*/  F2FP.BF16.PACK_AB R2, RZ, R126 ;  /* 0x0000007eff02723e */ /* 0x000fc800000010ff */
[----:B0-----:R-:W-:Y:S02]  /*14d0*/  PRMT R4, R2, 0x7610, R4 ;  /* 0x0000761002047816 */ /* 0x001fe40000000004 */
.L_x_7915:
[----:B------:R-:W-:-:S05]  /*14e0*/  PRMT R92, RZ, 0x7610, R92 ;  /* 0x00007610ff5c7816 */ /* 0x000fca000000005c */
[----:B------:R-:W-:Y:S01]  /*14f0*/  FMUL.FTZ R127, R92, R139 ;  /* 0x0000008b5c7f7220 */ /* 0x000fe20000410000 */
[----:B------:R-:W-:Y:S05]  /*1500*/  @P3 BRA `(.L_x_7916) ;  /* 0x0000002000003947 */ /* 0x000fea0003800000 */
[----:B------:R-:W-:Y:S05]  /*1510*/  @P0 BRA `(.L_x_7917) ;  /* 0x0000003000000947 */ /* 0x000fea0003800000 */
[----:B------:R-:W-:Y:S05]  /*1520*/  BRA `(.L_x_7918) ;  /* 0x0000004000007947 */ /* 0x000fea0003800000 */
.L_x_7916:
[----:B-----5:R-:W-:-:S05]  /*1530*/  PRMT R2, RZ, 0x7610, R8 ;  /* 0x00007610ff027816 */ /* 0x020fca0000000008 */
[----:B------:R-:W-:-:S05]  /*1540*/  FADD.FTZ R127, R2, R127 ;  /* 0x0000007f027f7221 */ /* 0x000fca0000010000 */
.L_x_7917:
[----:B------:R-:W-:-:S04]  /*1550*/  F2FP.BF16.PACK_AB R2, RZ, R127 ;  /* 0x0000007fff02723e */ /* 0x000fc800000010ff */
[----:B0-----:R-:W-:Y:S02]  /*1560*/  PRMT R4, R4, 0x5410, R2 ;  /* 0x0000541004047816 */ /* 0x001fe40000000002 */
.L_x_7918:
[----:B------:R-:W-:-:S05]  /*1570*/  PRMT R128, RZ, 0x5410, R93 ;  /* 0x00005410ff807816 */ /* 0x000fca000000005d */
[----:B------:R-:W-:Y:S01]  /*1580*/  FMUL.FTZ R128, R128, R139 ;  /* 0x0000008b80807220 */ /* 0x000fe20000410000 */
[----:B------:R-:W-:Y:S05]  /*1590*/  @P3 BRA `(.L_x_7919) ;  /* 0x0000002000003947 */ /* 0x000fea0003800000 */
[----:B------:R-:W-:Y:S05]  /*15a0*/  @P0 BRA `(.L_x_7920) ;  /* 0x0000003000000947 */ /* 0x000fea0003800000 */
[----:B------:R-:W-:Y:S05]  /*15b0*/  BRA `(.L_x_7921) ;  /* 0x0000004000007947 */ /* 0x000fea0003800000 */
.L_x_7919:
[----:B-----5:R-:W-:-:S05]  /*15c0*/  PRMT R3, RZ, 0x5410, R9 ;  /* 0x00005410ff037816 */ /* 0x020fca0000000009 */
[----:B------:R-:W-:-:S05]  /*15d0*/  FADD.FTZ R128, R3, R128 ;  /* 0x0000008003807221 */ /* 0x000fca0000010000 */
.L_x_7920:
[----:B------:R-:W-:-:S04]  /*15e0*/  F2FP.BF16.PACK_AB R2, RZ, R128 ;  /* 0x00000080ff02723e */ /* 0x000fc800000010ff */
[----:B0-----:R-:W-:Y:S02]  /*15f0*/  PRMT R5, R2, 0x7610, R5 ;  /* 0x0000761002057816 */ /* 0x001fe40000000005 */
.L_x_7921:
[----:B------:R-:W-:-:S05]  /*1600*/  PRMT R130, RZ, 0x7610, R93 ;  /* 0x00007610ff827816 */ /* 0x000fca000000005d */
[----:B------:R-:W-:Y:S01]  /*1610*/  FMUL.FTZ R130, R130, R139 ;  /* 0x0000008b82827220 */ /* 0x000fe20000410000 */
[----:B------:R-:W-:Y:S05]  /*1620*/  @P3 BRA `(.L_x_7922) ;  /* 0x0000002000003947 */ /* 0x000fea0003800000 */
[----:B------:R-:W-:Y:S05]  /*1630*/  @P0 BRA `(.L_x_7923) ;  /* 0x0000003000000947 */ /* 0x000fea0003800000 */
[----:B------:R-:W-:Y:S05]  /*1640*/  BRA `(.L_x_7924) ;  /* 0x0000004000007947 */ /* 0x000fea0003800000 */
.L_x_7922:
[----:B-----5:R-:W-:-:S05]  /*1650*/  PRMT R3, RZ, 0x7610, R9 ;  /* 0x00007610ff037816 */ /* 0x020fca0000000009 */
[----:B------:R-:W-:-:S05]  /*1660*/  FADD.FTZ R130, R3, R130 ;  /* 0x0000008203827221 */ /* 0x000fca0000010000 */
.L_x_7923:
[----:B------:R-:W-:-:S04]  /*1670*/  F2FP.BF16.PACK_AB R2, RZ, R130 ;  /* 0x00000082ff02723e */ /* 0x000fc800000010ff */
[----:B0-----:R-:W-:Y:S02]  /*1680*/  PRMT R5, R5, 0x5410, R2 ;  /* 0x0000541005057816 */ /* 0x001fe40000000002 */
.L_x_7924:
[----:B------:R-:W-:-:S05]  /*1690*/  PRMT R2, RZ, 0x5410, R94 ;  /* 0x00005410ff027816 */ /* 0x000fca000000005e */
[----:B------:R-:W-:Y:S01]  /*16a0*/  FMUL.FTZ R129, R2, R139 ;  /* 0x0000008b02817220 */ /* 0x000fe20000410000 */
[----:B------:R-:W-:Y:S05]  /*16b0*/  @P3 BRA `(.L_x_7925) ;  /* 0x0000002000003947 */ /* 0x000fea0003800000 */
[----:B------:R-:W-:Y:S05]  /*16c0*/  @P0 BRA `(.L_x_7926) ;  /* 0x0000003000000947 */ /* 0x000fea0003800000 */
[----:B------:R-:W-:Y:S05]  /*16d0*/  BRA `(.L_x_7927) ;  /* 0x0000004000007947 */ /* 0x000fea0003800000 */
.L_x_7925:
[----:B-----5:R-:W-:-:S05]  /*16e0*/  PRMT R2, RZ, 0x5410, R10 ;  /* 0x00005410ff027816 */ /* 0x020fca000000000a */
[----:B------:R-:W-:-:S05]  /*16f0*/  FADD.FTZ R129, R2, R129 ;  /* 0x0000008102817221 */ /* 0x000fca0000010000 */
.L_x_7926:
[----:B------:R-:W-:-:S04]  /*1700*/  F2FP.BF16.PACK_AB R3, RZ, R129 ;  /* 0x00000081ff03723e */ /* 0x000fc800000010ff */
[----:B------:R-:W-:Y:S02]  /*1710*/  PRMT R6, R3, 0x7610, R6 ;  /* 0x0000761003067816 */ /* 0x000fe40000000006 */
.L_x_7927:
[----:B------:R-:W-:-:S05]  /*1720*/  PRMT R94, RZ, 0x7610, R94 ;  /* 0x00007610ff5e7816 */ /* 0x000fca000000005e */
[----:B------:R-:W-:Y:S01]  /*1730*/  FMUL.FTZ R131, R94, R139 ;  /* 0x0000008b5e837220 */ /* 0x000fe20000410000 */
[----:B------:R-:W-:Y:S05]  /*1740*/  @P3 BRA `(.L_x_7928) ;  /* 0x0000002000003947 */ /* 0x000fea0003800000 */
[----:B------:R-:W-:Y:S05]  /*1750*/  @P0 BRA `(.L_x_7929) ;  /* 0x0000003000000947 */ /* 0x000fea0003800000 */
[----:B------:R-:W-:Y:S05]  /*1760*/  BRA `(.L_x_7930) ;  /* 0x0000004000007947 */ /* 0x000fea0003800000 */
.L_x_7928:
[----:B-----5:R-:W-:-:S05]  /*1770*/  PRMT R2, RZ, 0x7610, R10 ;  /* 0x00007610ff027816 */ /* 0x020fca000000000a */
[----:B------:R-:W-:-:S05]  /*1780*/  FADD.FTZ R131, R2, R131 ;  /* 0x0000008302837221 */ /* 0x000fca0000010000 */
.L_x_7929:
[----:B------:R-:W-:-:S04]  /*1790*/  F2FP.BF16.PACK_AB R3, RZ, R131 ;  /* 0x00000083ff03723e */ /* 0x000fc800000010ff */
[----:B------:R-:W-:Y:S02]  /*17a0*/  PRMT R6, R6, 0x5410, R3 ;  /* 0x0000541006067816 */ /* 0x000fe40000000003 */
.L_x_7930:
[----:B------:R-:W-:-:S05]  /*17b0*/  PRMT R132, RZ, 0x5410, R95 ;  /* 0x00005410ff847816 */ /* 0x000fca000000005f */
[----:B------:R-:W-:Y:S01]  /*17c0*/  FMUL.FTZ R132, R132, R139 ;  /* 0x0000008b84847220 */ /* 0x000fe20000410000 */
[----:B------:R-:W-:Y:S05]  /*17d0*/  @P3 BRA `(.L_x_7931) ;  /* 0x0000002000003947 */ /* 0x000fea0003800000 */
[----:B------:R-:W-:Y:S05]  /*17e0*/  @P0 BRA `(.L_x_7932) ;  /* 0x0000003000000947 */ /* 0x000fea0003800000 */
[----:B------:R-:W-:Y:S05]  /*17f0*/  BRA `(.L_x_7933) ;  /* 0x0000004000007947 */ /* 0x000fea0003800000 */
.L_x_7931:
[----:B-----5:R-:W-:-:S05]  /*1800*/  PRMT R3, RZ, 0x5410, R11 ;  /* 0x00005410ff037816 */ /* 0x020fca000000000b */
[----:B------:R-:W-:-:S05]  /*1810*/  FADD.FTZ R132, R3, R132 ;  /* 0x0000008403847221 */ /* 0x000fca0000010000 */
.L_x_7932:
[----:B------:R-:W-:-:S04]  /*1820*/  F2FP.BF16.PACK_AB R2, RZ, R132 ;  /* 0x00000084ff02723e */ /* 0x000fc800000010ff */
[----:B------:R-:W-:Y:S02]  /*1830*/  PRMT R7, R2, 0x7610, R7 ;  /* 0x0000761002077816 */ /* 0x000fe40000000007 */
.L_x_7933:
[----:B------:R-:W-:-:S05]  /*1840*/  PRMT R2, RZ, 0x7610, R95 ;  /* 0x00007610ff027816 */ /* 0x000fca000000005f */
[----:B------:R-:W-:Y:S01]  /*1850*/  FMUL.FTZ R133, R2, R139 ;  /* 0x0000008b02857220 */ /* 0x000fe20000410000 */
[----:B------:R-:W-:Y:S05]  /*1860*/  @P3 BRA `(.L_x_7934) ;  /* 0x0000002000003947 */ /* 0x000fea0003800000 */
[----:B------:R-:W-:Y:S05]  /*1870*/  @P0 BRA `(.L_x_7935) ;  /* 0x0000003000000947 */ /* 0x000fea0003800000 */
[----:B------:R-:W-:Y:S05]  /*1880*/  BRA `(.L_x_7936) ;  /* 0x0000004000007947 */ /* 0x000fea0003800000 */
.L_x_7934:
[----:B-----5:R-:W-:-:S05]  /*1890*/  PRMT R2, RZ, 0x7610, R11 ;  /* 0x00007610ff027816 */ /* 0x020fca000000000b */
[----:B------:R-:W-:-:S05]  /*18a0*/  FADD.FTZ R133, R2, R133 ;  /* 0x0000008502857221 */ /* 0x000fca0000010000 */
.L_x_7935:
[----:B------:R-:W-:-:S04]  /*18b0*/  F2FP.BF16.PACK_AB R2, RZ, R133 ;  /* 0x00000085ff02723e */ /* 0x000fc800000010ff */
[----:B------:R-:W-:Y:S02]  /*18c0*/  PRMT R7, R7, 0x5410, R2 ;  /* 0x0000541007077816 */ /* 0x000fe40000000002 */
.L_x_7936:
[----:B------:R-:W-:Y:S01]  /*18d0*/  IADD3 R125, R99, 0x80, RZ ;  /* 0x00000080637d7810 */ /* 0x000fe20007ffe0ff */
[----:B------:R-:W-:-:S04]  /*18e0*/  @P0 IMAD.WIDE.U32 R96, R140, R100, c[0x0][0x188] ;  /* 0x000062008c600625 */ /* 0x000fc800078e0064 */
[----:B------:R-:W-:Y:S01]  /*18f0*/  IMAD.WIDE.U32 R92, R125, R140, c[0x0][0x170] ;  /* 0x00005c007d5c7625 */ /* 0x000fe200078e008c */
[----:B------:R1:W-:Y:S05]  /*1900*/  @P0 STG.E.128 [R96.64], R4 ;  /* 0x0000000460000986 */ /* 0x0003ea000c101d04 */
        /* <DEDUP_REMOVED lines=8> */
.L_x_7937:
[----:B-1---5:R-:W-:-:S05]  /*1990*/  PRMT R3, RZ, 0x5410, R8 ;  /* 0x00005410ff037816 */ /* 0x022fca0000000008 */
[----:B------:R-:W-:-:S05]  /*19a0*/  FADD.FTZ R134, R3, R134 ;  /* 0x0000008603867221 */ /* 0x000fca0000010000 */
.L_x_7938:
[----:B------:R-:W-:-:S04]  /*19b0*/  F2FP.BF16.PACK_AB R2, RZ, R134 ;  /* 0x00000086ff02723e */ /* 0x000fc800000010ff */
[----:B0-----:R-:W-:Y:S02]  /*19c0*/  PRMT R4, R2, 0x7610, R4 ;  /* 0x0000761002047816 */ /* 0x001fe40000000004 */
.L_x_7939:
[----:B------:R-:W-:-:S05]  /*19d0*/  PRMT R92, RZ, 0x7610, R92 ;  /* 0x00007610ff5c7816 */ /* 0x000fca000000005c */
[----:B------:R-:W-:Y:S01]  /*19e0*/  FMUL.FTZ R97, R92, R139 ;  /* 0x0000008b5c617220 */ /* 0x000fe20000410000 */
[----:B------:R-:W-:Y:S05]  /*19f0*/  @P3 BRA `(.L_x_7940) ;  /* 0x0000002000003947 */ /* 0x000fea0003800000 */
[----:B------:R-:W-:Y:S05]  /*1a00*/  @P0 BRA `(.L_x_7941) ;  /* 0x0000003000000947 */ /* 0x000fea0003800000 */
[----:B------:R-:W-:Y:S05]  /*1a10*/  BRA `(.L_x_7942) ;  /* 0x0000004000007947 */ /* 0x000fea0003800000 */
.L_x_7940:
[----:B-----5:R-:W-:-:S05]  /*1a20*/  PRMT R2, RZ, 0x7610, R8 ;  /* 0x00007610ff027816 */ /* 0x020fca0000000008 */
[----:B------:R-:W-:-:S05]  /*1a30*/  FADD.FTZ R97, R2, R97 ;  /* 0x0000006102617221 */ /* 0x000fca0000010000 */
.L_x_7941:
[----:B------:R-:W-:-:S04]  /*1a40*/  F2FP.BF16.PACK_AB R2, RZ, R97 ;  /* 0x00000061ff02723e */ /* 0x000fc800000010ff */
[----:B0-----:R-:W-:Y:S02]  /*1a50*/  PRMT R4, R4, 0x5410, R2 ;  /* 0x0000541004047816 */ /* 0x001fe40000000002 */
.L_x_7942:
[----:B------:R-:W-:-:S05]  /*1a60*/  PRMT R96, RZ, 0x5410, R93 ;  /* 0x00005410ff607816 */ /* 0x000fca000000005d */
[----:B------:R-:W-:Y:S01]  /*1a70*/  FMUL.FTZ R96, R96, R139 ;  /* 0x0000008b60607220 */ /* 0x000fe20000410000 */
[----:B------:R-:W-:Y:S05]  /*1a80*/  @P3 BRA `(.L_x_7943) ;  /* 0x0000002000003947 */ /* 0x000fea0003800000 */
[----:B------:R-:W-:Y:S05]  /*1a90*/  @P0 BRA `(.L_x_7944) ;  /* 0x0000003000000947 */ /* 0x000fea0003800000 */
[----:B------:R-:W-:Y:S05]  /*1aa0*/  BRA `(.L_x_7945) ;  /* 0x0000004000007947 */ /* 0x000fea0003800000 */
.L_x_7943:
[----:B-----5:R-:W-:-:S05]  /*1ab0*/  PRMT R3, RZ, 0x5410, R9 ;  /* 0x00005410ff037816 */ /* 0x020fca0000000009 */
[----:B------:R-:W-:-:S05]  /*1ac0*/  FADD.FTZ R96, R3, R96 ;  /* 0x0000006003607221 */ /* 0x000fca0000010000 */
.L_x_7944:
[----:B------:R-:W-:-:S04]  /*1ad0*/  F2FP.BF16.PACK_AB R2, RZ, R96 ;  /* 0x00000060ff02723e */ /* 0x000fc800000010ff */
[----:B0-----:R-:W-:Y:S02]  /*1ae0*/  PRMT R5, R2, 0x7610, R5 ;  /* 0x0000761002057816 */ /* 0x001fe40000000005 */
.L_x_7945:
[----:B------:R-:W-:-:S05]  /*1af0*/  PRMT R136, RZ, 0x7610, R93 ;  /* 0x00007610ff887816 */ /* 0x000fca000000005d */
[----:B------:R-:W-:Y:S01]  /*1b00*/  FMUL.FTZ R136, R136, R139 ;  /* 0x0000008b88887220 */ /* 0x000fe20000410000 */
[----:B------:R-:W-:Y:S05]  /*1b10*/  @P3 BRA `(.L_x_7946) ;  /* 0x0000002000003947 */ /* 0x000fea0003800000 */
[----:B------:R-:W-:Y:S05]  /*1b20*/  @P0 BRA `(.L_x_7947) ;  /* 0x0000003000000947 */ /* 0x000fea0003800000 */
[----:B------:R-:W-:Y:S05]  /*1b30*/  BRA `(.L_x_7948) ;  /* 0x0000004000007947 */ /* 0x000fea0003800000 */
.L_x_7946:
[----:B-----5:R-:W-:-:S05]  /*1b40*/  PRMT R3, RZ, 0x7610, R9 ;  /* 0x00007610ff037816 */ /* 0x020fca0000000009 */
[----:B------:R-:W-:-:S05]  /*1b50*/  FADD.FTZ R136, R3, R136 ;  /* 0x0000008803887221 */ /* 0x000fca0000010000 */
.L_x_7947:
[----:B------:R-:W-:-:S04]  /*1b60*/  F2FP.BF16.PACK_AB R2, RZ, R136 ;  /* 0x00000088ff02723e */ /* 0x000fc800000010ff */
[----:B0-----:R-:W-:Y:S02]  /*1b70*/  PRMT R5, R5, 0x5410, R2 ;  /* 0x0000541005057816 */ /* 0x001fe40000000002 */
.L_x_7948:
[----:B------:R-:W-:-:S05]  /*1b80*/  PRMT R2, RZ, 0x5410, R94 ;  /* 0x00005410ff027816 */ /* 0x000fca000000005e */
[----:B------:R-:W-:Y:S01]  /*1b90*/  FMUL.FTZ R135, R2, R139 ;  /* 0x0000008b02877220 */ /* 0x000fe20000410000 */
[----:B------:R-:W-:Y:S05]  /*1ba0*/  @P3 BRA `(.L_x_7949) ;  /* 0x0000002000003947 */ /* 0x000fea0003800000 */
[----:B------:R-:W-:Y:S05]  /*1bb0*/  @P0 BRA `(.L_x_7950) ;  /* 0x0000003000000947 */ /* 0x000fea0003800000 */
[----:B------:R-:W-:Y:S05]  /*1bc0*/  BRA `(.L_x_7951) ;  /* 0x0000004000007947 */ /* 0x000fea0003800000 */
.L_x_7949:
[----:B-----5:R-:W-:-:S05]  /*1bd0*/  PRMT R2, RZ, 0x5410, R10 ;  /* 0x00005410ff027816 */ /* 0x020fca000000000a */
[----:B------:R-:W-:-:S05]  /*1be0*/  FADD.FTZ R135, R2, R135 ;  /* 0x0000008702877221 */ /* 0x000fca0000010000 */
.L_x_7950:
[----:B------:R-:W-:-:S04]  /*1bf0*/  F2FP.BF16.PACK_AB R3, RZ, R135 ;  /* 0x00000087ff03723e */ /* 0x000fc800000010ff */
[----:B------:R-:W-:Y:S02]  /*1c00*/  PRMT R6, R3, 0x7610, R6 ;  /* 0x0000761003067816 */ /* 0x000fe40000000006 */
.L_x_7951:
[----:B------:R-:W-:-:S05]  /*1c10*/  PRMT R94, RZ, 0x7610, R94 ;  /* 0x00007610ff5e7816 */ /* 0x000fca000000005e */
[----:B------:R-:W-:Y:S01]  /*1c20*/  FMUL.FTZ R94, R94, R139 ;  /* 0x0000008b5e5e7220 */ /* 0x000fe20000410000 */
[----:B------:R-:W-:Y:S05]  /*1c30*/  @P3 BRA `(.L_x_7952) ;  /* 0x0000002000003947 */ /* 0x000fea0003800000 */
[----:B------:R-:W-:Y:S05]  /*1c40*/  @P0 BRA `(.L_x_7953) ;  /* 0x0000003000000947 */ /* 0x000fea0003800000 */
[----:B------:R-:W-:Y:S05]  /*1c50*/  BRA `(.L_x_7954) ;  /* 0x0000004000007947 */ /* 0x000fea0003800000 */
.L_x_7952:
[----:B-----5:R-:W-:-:S05]  /*1c60*/  PRMT R3, RZ, 0x7610, R10 ;  /* 0x00007610ff037816 */ /* 0x020fca000000000a */
[----:B------:R-:W-:-:S05]  /*1c70*/  FADD.FTZ R94, R3, R94 ;  /* 0x0000005e035e7221 */ /* 0x000fca0000010000 */
.L_x_7953:
[----:B------:R-:W-:-:S04]  /*1c80*/  F2FP.BF16.PACK_AB R3, RZ, R94 ;  /* 0x0000005eff03723e */ /* 0x000fc800000010ff */
[----:B------:R-:W-:Y:S02]  /*1c90*/  PRMT R6, R6, 0x5410, R3 ;  /* 0x0000541006067816 */ /* 0x000fe40000000003 */
.L_x_7954:
[----:B------:R-:W-:-:S05]  /*1ca0*/  PRMT R2, RZ, 0x5410, R95 ;  /* 0x00005410ff027816 */ /* 0x000fca000000005f */
[----:B------:R-:W-:Y:S01]  /*1cb0*/  FMUL.FTZ R137, R2, R139 ;  /* 0x0000008b02897220 */ /* 0x000fe20000410000 */
[----:B------:R-:W-:Y:S05]  /*1cc0*/  @P3 BRA `(.L_x_7955) ;  /* 0x0000002000003947 */ /* 0x000fea0003800000 */
[----:B------:R-:W-:Y:S05]  /*1cd0*/  @P0 BRA `(.L_x_7956) ;  /* 0x0000003000000947 */ /* 0x000fea0003800000 */
[----:B------:R-:W-:Y:S05]  /*1ce0*/  BRA `(.L_x_7957) ;  /* 0x0000004000007947 */ /* 0x000fea0003800000 */
.L_x_7955:
[----:B-----5:R-:W-:-:S05]  /*1cf0*/  PRMT R2, RZ, 0x5410, R11 ;  /* 0x00005410ff027816 */ /* 0x020fca000000000b */
[----:B------:R-:W-:-:S05]  /*1d00*/  FADD.FTZ R137, R2, R137 ;  /* 0x0000008902897221 */ /* 0x000fca0000010000 */
.L_x_7956:
[----:B------:R-:W-:-:S04]  /*1d10*/  F2FP.BF16.PACK_AB R2, RZ, R137 ;  /* 0x00000089ff02723e */ /* 0x000fc800000010ff */
[----:B------:R-:W-:Y:S02]  /*1d20*/  PRMT R7, R2, 0x7610, R7 ;  /* 0x0000761002077816 */ /* 0x000fe40000000007 */
.L_x_7957:
[----:B------:R-:W-:-:S05]  /*1d30*/  PRMT R2, RZ, 0x7610, R95 ;  /* 0x00007610ff027816 */ /* 0x000fca000000005f */
[----:B------:R-:W-:Y:S01]  /*1d40*/  FMUL.FTZ R95, R2, R139 ;  /* 0x0000008b025f7220 */ /* 0x000fe20000410000 */
[----:B------:R-:W-:Y:S05]  /*1d50*/  @P3 BRA `(.L_x_7958) ;  /* 0x0000002000003947 */ /* 0x000fea0003800000 */
[----:B------:R-:W-:Y:S05]  /*1d60*/  @P0 BRA `(.L_x_7959) ;  /* 0x0000003000000947 */ /* 0x000fea0003800000 */
[----:B------:R-:W-:Y:S05]  /*1d70*/  BRA `(.L_x_7960) ;  /* 0x0000004000007947 */ /* 0x000fea0003800000 */
.L_x_7958:
[----:B-----5:R-:W-:-:S05]  /*1d80*/  PRMT R2, RZ, 0x7610, R11 ;  /* 0x00007610ff027816 */ /* 0x020fca000000000b */
[----:B------:R-:W-:-:S05]  /*1d90*/  FADD.FTZ R95, R2, R95 ;  /* 0x0000005f025f7221 */ /* 0x000fca0000010000 */
.L_x_7959:
[----:B------:R-:W-:-:S04]  /*1da0*/  F2FP.BF16.PACK_AB R2, RZ, R95 ;  /* 0x0000005fff02723e */ /* 0x000fc800000010ff */
[----:B------:R-:W-:Y:S02]  /*1db0*/  PRMT R7, R7, 0x5410, R2 ;  /* 0x0000541007077816 */ /* 0x000fe40000000002 */
.L_x_7960:
        /* <DEDUP_REMOVED lines=35> */
[----:B------:R-:W-:-:S04]  /*1ff0*/  @P0 IMAD.WIDE.U32 R2, R140, R125, c[0x0][0x188] ;  /* 0x000062008c020625 */ /* 0x000fc800078e007d */
[----:B------:R-:W-:Y:S01]  /*2000*/  FADD.FTZ R93, R93, R96 ;  /* 0x000000605d5d7221 */ /* 0x000fe20000010000 */
[----:B------:R1:W-:Y:S03]  /*2010*/  @P0 STG.E.128 [R2.64], R4 ;  /* 0x0000000402000986 */ /* 0x0003e6000c101d04 */
[----:B------:R-:W-:-:S04]  /*2020*/  FADD.FTZ R92, R93, R136 ;  /* 0x000000885d5c7221 */ /* 0x000fc80000010000 */
[----:B------:R-:W-:-:S04]  /*2030*/  FADD.FTZ R93, R92, R135 ;  /* 0x000000875c5d7221 */ /* 0x000fc80000010000 */
[----:B------:R-:W-:-:S04]  /*2040*/  FADD.FTZ R92, R93, R94 ;  /* 0x0000005e5d5c7221 */ /* 0x000fc80000010000 */
[----:B------:R-:W-:-:S04]  /*2050*/  FADD.FTZ R92, R92, R137 ;  /* 0x000000895c5c7221 */ /* 0x000fc80000010000 */
[----:B------:R-:W-:Y:S01]  /*2060*/  FADD.FTZ R139, R92, R95 ;  /* 0x0000005f5c8b7221 */ /* 0x000fe20000010000 */
[----:B------:R-:W-:Y:S05]  /*2070*/  BRA.DIV ~URZ, `(.L_x_7961) ;  /* 0x000011727f007947 */ /* 0x000fea000b800000 */
[----:B-1----:R1:W2:Y:S02]  /*2080*/  SHFL.BFLY PT, R2, R139, 0x1, 0x1f ;  /* 0x0c201f008b027f89 */ /* 0x0022a400000e0000 */
.L_x_7965:
[----:B-12---:R-:W-:Y:S01]  /*2090*/  FADD.FTZ R139, R139, R2 ;  /* 0x000000028b8b7221 */ /* 0x006fe20000010000 */
        /* <DEDUP_REMOVED lines=99> */
.L_x_7966:
[----:B------:R-:W-:Y:S01]  /*26d0*/  FMUL.FTZ R92, R143, R143 ;  /* 0x0000008f8f5c7220 */ /* 0x000fe20000410000 */
[----:B------:R-:W-:Y:S01]  /*26e0*/  ISETP.NE.AND P1, PT, RZ, UR6, PT ;  /* 0x00000006ff007c0c */ /* 0x000fe2000bf25270 */
[----:B--2---:R-:W-:Y:S01]  /*26f0*/  FADD.FTZ R141, R138, R139 ;  /* 0x0000008b8a8d7221 */ /* 0x004fe20000010000 */
[----:B------:R-:W-:Y:S01]  /*2700*/  MOV R142, c[0x0][0x1e0] ;  /* 0x00007800008e7a02 */ /* 0x000fe20000000f00 */
[----:B------:R-:W2:Y:S01]  /*2710*/  S2R R144, SR_TID.X ;  /* 0x0000000000907919 */ /* 0x000ea20000002100 */
[----:B-1----:R-:W-:Y:S01]  /*2720*/  MOV R139, 0x4 ;  /* 0x00000004008b7802 */ /* 0x002fe20000000f00 */
[----:B------:R-:W-:Y:S01]  /*2730*/  IMAD R138, R0, c[0x0][0x168], RZ ;  /* 0x00005a00008a7a24 */ /* 0x000fe200078e02ff */
[----:B------:R-:W-:Y:S01]  /*2740*/  FSEL R93, R92, RZ, P1 ;  /* 0x000000ff5c5d7208 */ /* 0x000fe20000800000 */
[----:B------:R-:W-:Y:S01]  /*2750*/  FFMA.FTZ R142, R141, R142, c[0x0][0x228] ;  /* 0x00008a008d8e7623 */ /* 0x000fe2000001008e */
[----:B------:R-:W-:Y:S01]  /*2760*/  FSEL R140, R143, RZ, !P1 ;  /* 0x000000ff8f8c7208 */ /* 0x000fe20004800000 */
[----:B------:R-:W-:Y:S01]  /*2770*/  @!P2 IMAD.WIDE R2, R0, R139, c[0x0][0x1a0] ;  /* 0x000068000002a625 */ /* 0x000fe200078e028b */
[----:B------:R-:W-:-:S03]  /*2780*/  SHF.R.S32.HI R141, RZ, 0x1f, R138 ;  /* 0x0000001fff8d7819 */ /* 0x000fc6000001148a */
[----:B------:R-:W-:Y:S01]  /*2790*/  FADD.FTZ R142, R142, R93 ;  /* 0x0000005d8e8e7221 */ /* 0x000fe20000010000 */
[----:B------:R1:W-:Y:S01]  /*27a0*/  @!P2 STG.E [R2.64], R143 ;  /* 0x0000008f0200a986 */ /* 0x0003e2000c101904 */
[----:B------:R-:W-:Y:S01]  /*27b0*/  FADD.FTZ R103, -R140, R103 ;  /* 0x000000678c677221 */ /* 0x000fe20000010100 */
[----:B------:R-:W-:Y:S01]  /*27c0*/  LEA.HI R141, R141, R138, RZ, 0x3 ;  /* 0x0000008a8d8d7211 */ /* 0x000fe200078f18ff */
[----:B------:R-:W-:-:S04]  /*27d0*/  @!P2 IMAD.WIDE R92, R0, R139, c[0x0][0x1a8] ;  /* 0x00006a00005ca625 */ /* 0x000fc800078e028b */
[C---:B------:R-:W-:Y:S02]  /*27e0*/  FADD.FTZ R150, -R140.reuse, R96 ;  /* 0x000000608c967221 */ /* 0x040fe40000010100 */
[C---:B------:R-:W-:Y:S02]  /*27f0*/  FADD.FTZ R115, -R140.reuse, R115 ;  /* 0x000000738c737221 */ /* 0x040fe40000010100 */
[C---:B------:R-:W-:Y:S01]  /*2800*/  FADD.FTZ R101, -R140.reuse, R101 ;  /* 0x000000658c657221 */ /* 0x040fe20000010100 */
[----:B-1----:R-:W1:Y:S01]  /*2810*/  MUFU.RSQ R143, R142 ;  /* 0x0000008e008f7308 */ /* 0x002e620000001400 */
[----:B------:R-:W-:Y:S01]  /*2820*/  FADD.FTZ R117, -R140, R117 ;  /* 0x000000758c757221 */ /* 0x000fe20000010100 */
[----:B--2---:R-:W-:Y:S01]  /*2830*/  LOP3.LUT R138, R144, 0x1f, RZ, 0xc0, !PT ;  /* 0x0000001f908a7812 */ /* 0x004fe200078ec0ff */
[C---:B------:R-:W-:Y:S02]  /*2840*/  FADD.FTZ R111, -R140.reuse, R111 ;  /* 0x0000006f8c6f7221 */ /* 0x040fe40000010100 */
[C---:B------:R-:W-:Y:S01]  /*2850*/  FADD.FTZ R112, -R140.reuse, R112 ;  /* 0x000000708c707221 */ /* 0x040fe20000010100 */
[----:B------:R-:W-:Y:S01]  /*2860*/  LEA.HI.SX32 R138, R141, R138, 0x1d ;  /* 0x0000008a8d8a7211 */ /* 0x000fe200078feaff */
[----:B------:R-:W-:-:S02]  /*2870*/  FADD.FTZ R114, -R140, R114 ;  /* 0x000000728c727221 */ /* 0x000fc40000010100 */
[C---:B------:R-:W-:Y:S02]  /*2880*/  FADD.FTZ R113, -R140.reuse, R113 ;  /* 0x000000718c717221 */ /* 0x040fe40000010100 */
[C---:B------:R-:W-:Y:S02]  /*2890*/  FADD.FTZ R104, -R140.reuse, R104 ;  /* 0x000000688c687221 */ /* 0x040fe40000010100 */
[C---:B------:R-:W-:Y:S02]  /*28a0*/  FADD.FTZ R154, -R140.reuse, R94 ;  /* 0x0000005e8c9a7221 */ /* 0x040fe40000010100 */
[----:B------:R-:W-:Y:S01]  /*28b0*/  FADD.FTZ R107, -R140, R107 ;  /* 0x0000006b8c6b7221 */ /* 0x000fe20000010100 */
[----:B-1----:R1:W-:Y:S01]  /*28c0*/  @!P2 STG.E [R92.64], R143 ;  /* 0x0000008f5c00a986 */ /* 0x0023e2000c101904 */
[C---:B------:R-:W-:Y:S02]  /*28d0*/  FMUL.FTZ R96, R143.reuse, R103 ;  /* 0x000000678f607220 */ /* 0x040fe40000410000 */
[----:B------:R-:W-:-:S02]  /*28e0*/  FMUL.FTZ R115, R143, R115 ;  /* 0x000000738f737220 */ /* 0x000fc40000410000 */
[----:B------:R-:W-:Y:S02]  /*28f0*/  FADD.FTZ R152, -R140, R134 ;  /* 0x000000868c987221 */ /* 0x000fe40000010100 */
[C---:B------:R-:W-:Y:S02]  /*2900*/  FMUL.FTZ R101, R143.reuse, R101 ;  /* 0x000000658f657220 */ /* 0x040fe40000410000 */
[C---:B------:R-:W-:Y:S02]  /*2910*/  FMUL.FTZ R2, R143.reuse, R117 ;  /* 0x000000758f027220 */ /* 0x040fe40000410000 */
[----:B------:R-:W-:Y:S02]  /*2920*/  FMUL.FTZ R111, R143, R111 ;  /* 0x0000006f8f6f7220 */ /* 0x000fe40000410000 */
[----:B-1----:R-:W-:Y:S01]  /*2930*/  FFMA.FTZ R92, R47, R96, R87 ;  /* 0x000000602f5c7223 */ /* 0x002fe20000010057 */
[----:B------:R-:W-:Y:S01]  /*2940*/  HFMA2.MMA R96, -RZ, RZ, 0, 9.5367431640625e-07 ;  /* 0x00000010ff607435 */ /* 0x000fe200000001ff */
        /* <DEDUP_REMOVED lines=30> */
[----:B------:R-:W-:-:S02]  /*2b30*/  FFMA.FTZ R95, R46, R115, R86 ;  /* 0x000000732e5f7223 */ /* 0x000fc40000010056 */
[----:B------:R-:W-:Y:S02]  /*2b40*/  FMUL.FTZ R131, R143, R104 ;  /* 0x000000688f837220 */ /* 0x000fe40000410000 */
[----:B------:R-:W-:Y:S01]  /*2b50*/  FFMA.FTZ R101, R48, R101, R88 ;  /* 0x0000006530657223 */ /* 0x000fe20000010058 */
[----:B------:R-:W-:Y:S01]  /*2b60*/  F2FP.BF16.PACK_AB R95, R92, R95 ;  /* 0x0000005f5c5f723e */ /* 0x000fe200000010ff */
[----:B------:R-:W-:Y:S02]  /*2b70*/  FFMA.FTZ R111, R50, R111, R90 ;  /* 0x0000006f326f7223 */ /* 0x000fe4000001005a */
[----:B------:R-:W-:Y:S02]  /*2b80*/  FFMA.FTZ R3, R44, R3, R84 ;  /* 0x000000032c037223 */ /* 0x000fe40000010054 */
[----:B------:R-:W-:Y:S02]  /*2b90*/  FFMA.FTZ R94, R45, R94, R85 ;  /* 0x0000005e2d5e7223 */ /* 0x000fe40000010055 */
[----:B------:R-:W-:-:S02]  /*2ba0*/  FFMA.FTZ R112, R51, R112, R91 ;  /* 0x0000007033707223 */ /* 0x000fc4000001005b */
[----:B------:R-:W-:Y:S01]  /*2bb0*/  FFMA.FTZ R2, R49, R2, R89 ;  /* 0x0000000231027223 */ /* 0x000fe20000010059 */
[----:B------:R-:W-:Y:S01]  /*2bc0*/  F2FP.BF16.PACK_AB R94, R94, R3 ;  /* 0x000000035e5e723e */ /* 0x000fe200000010ff */
[C---:B------:R-:W-:Y:S01]  /*2bd0*/  FMUL.FTZ R104, R143.reuse, R107 ;  /* 0x0000006b8f687220 */ /* 0x040fe20000410000 */
[----:B------:R-:W-:Y:S01]  /*2be0*/  F2FP.BF16.PACK_AB R93, R112, R111 ;  /* 0x0000006f705d723e */ /* 0x000fe200000010ff */
[C---:B------:R-:W-:Y:S01]  /*2bf0*/  FMUL.FTZ R114, R143.reuse, R105 ;  /* 0x000000698f727220 */ /* 0x040fe20000410000 */
[----:B------:R-:W-:Y:S01]  /*2c00*/  F2FP.BF16.PACK_AB R92, R2, R101 ;  /* 0x00000065025c723e */ /* 0x000fe200000010ff */
[----:B------:R-:W-:Y:S02]  /*2c10*/  FMUL.FTZ R107, R143, R102 ;  /* 0x000000668f6b7220 */ /* 0x000fe40000410000 */
[----:B------:R-:W-:Y:S02]  /*2c20*/  FFMA.FTZ R105, R42, R131, R82 ;  /* 0x000000832a697223 */ /* 0x000fe40000010052 */
[----:B------:R-:W-:-:S02]  /*2c30*/  FFMA.FTZ R104, R43, R104, R83 ;  /* 0x000000682b687223 */ /* 0x000fc40000010053 */
[C---:B------:R-:W-:Y:S02]  /*2c40*/  FMUL.FTZ R133, R143.reuse, R108 ;  /* 0x0000006c8f857220 */ /* 0x040fe40000410000 */
[----:B------:R-:W-:Y:S01]  /*2c50*/  FMUL.FTZ R110, R143, R110 ;  /* 0x0000006e8f6e7220 */ /* 0x000fe20000410000 */
[----:B------:R-:W-:Y:S01]  /*2c60*/  F2FP.BF16.PACK_AB R105, R104, R105 ;  /* 0x000000696869723e */ /* 0x000fe200000010ff */
[----:B------:R-:W-:-:S04]  /*2c70*/  IMAD.WIDE.U32 R2, R99, R96, c[0x0][0x208] ;  /* 0x0000820063027625 */ /* 0x000fc800078e0060 */
[C---:B------:R-:W-:Y:S01]  /*2c80*/  FMUL.FTZ R97, R143.reuse, R116 ;  /* 0x000000748f617220 */ /* 0x040fe20000410000 */
[----:B------:R1:W-:Y:S01]  /*2c90*/  STG.E.128 [R2.64], R92 ;  /* 0x0000005c02007986 */ /* 0x0003e2000c101d04 */
[C---:B------:R-:W-:Y:S02]  /*2ca0*/  FMUL.FTZ R112, R143.reuse, R106 ;  /* 0x0000006a8f707220 */ /* 0x040fe40000410000 */
[C---:B------:R-:W-:Y:S02]  /*2cb0*/  FMUL.FTZ R99, R143.reuse, R126 ;  /* 0x0000007e8f637220 */ /* 0x040fe40000410000 */
[C---:B------:R-:W-:Y:S02]  /*2cc0*/  FMUL.FTZ R108, R143.reuse, R127 ;  /* 0x0000007f8f6c7220 */ /* 0x040fe40000410000 */
[----:B------:R-:W-:Y:S02]  /*2cd0*/  FFMA.FTZ R106, R36, R107, R76 ;  /* 0x0000006b246a7223 */ /* 0x000fe4000001004c */
[----:B------:R-:W-:-:S02]  /*2ce0*/  FMUL.FTZ R109, R143, R109 ;  /* 0x0000006d8f6d7220 */ /* 0x000fc40000410000 */
[----:B------:R-:W-:Y:S02]  /*2cf0*/  FMUL.FTZ R102, R143, R119 ;  /* 0x000000778f667220 */ /* 0x000fe40000410000 */
[----:B------:R-:W-:Y:S02]  /*2d00*/  FFMA.FTZ R107, R38, R133, R78 ;  /* 0x00000085266b7223 */ /* 0x000fe4000001004e */
[----:B------:R-:W-:Y:S02]  /*2d10*/  FFMA.FTZ R110, R39, R110, R79 ;  /* 0x0000006e276e7223 */ /* 0x000fe4000001004f */
[----:B------:R-:W-:Y:S02]  /*2d20*/  FFMA.FTZ R97, R40, R97, R80 ;  /* 0x0000006128617223 */ /* 0x000fe40000010050 */
[----:B------:R-:W-:Y:S01]  /*2d30*/  FFMA.FTZ R104, R41, R112, R81 ;  /* 0x0000007029687223 */ /* 0x000fe20000010051 */
[----:B------:R-:W-:Y:S01]  /*2d40*/  F2FP.BF16.PACK_AB R107, R110, R107 ;  /* 0x0000006b6e6b723e */ /* 0x000fe200000010ff */
[----:B------:R-:W-:-:S02]  /*2d50*/  FMUL.FTZ R113, R143, R118 ;  /* 0x000000768f717220 */ /* 0x000fc40000410000 */
[C---:B------:R-:W-:Y:S01]  /*2d60*/  FMUL.FTZ R120, R143.reuse, R120 ;  /* 0x000000788f787220 */ /* 0x040fe20000410000 */
[----:B------:R-:W-:Y:S01]  /*2d70*/  F2FP.BF16.PACK_AB R104, R104, R97 ;  /* 0x000000616868723e */ /* 0x000fe200000010ff */
[C---:B------:R-:W-:Y:S01]  /*2d80*/  FMUL.FTZ R119, R143.reuse, R142 ;  /* 0x0000008e8f777220 */ /* 0x040fe20000410000 */
[----:B------:R-:W-:Y:S01]  /*2d90*/  IADD3 R97, R138, 0x20, RZ ;  /* 0x000000208a617810 */ /* 0x000fe20007ffe0ff */
        /* <DEDUP_REMOVED lines=8> */
[C---:B------:R-:W-:Y:S02]  /*2e20*/  FMUL.FTZ R135, R143.reuse, R123 ;  /* 0x0000007b8f877220 */ /* 0x040fe40000410000 */
[C---:B------:R-:W-:Y:S02]  /*2e30*/  FMUL.FTZ R124, R143.reuse, R124 ;  /* 0x0000007c8f7c7220 */ /* 0x040fe40000410000 */
[----:B------:R-:W-:-:S02]  /*2e40*/  FMUL.FTZ R101, R143, R152 ;  /* 0x000000988f657220 */ /* 0x000fc40000410000 */
[----:B------:R-:W-:Y:S02]  /*2e50*/  FMUL.FTZ R134, R143, R134 ;  /* 0x000000868f867220 */ /* 0x000fe40000410000 */
[----:B------:R-:W-:Y:S02]  /*2e60*/  FFMA.FTZ R109, R32, R109, R72 ;  /* 0x0000006d206d7223 */ /* 0x000fe40000010048 */
[----:B-1----:R-:W-:Y:S01]  /*2e70*/  FFMA.FTZ R92, R33, R102, R73 ;  /* 0x00000066215c7223 */ /* 0x002fe20000010049 */
[----:B------:R-:W-:Y:S01]  /*2e80*/  LEA R102, P1, R98, c[0x0][0x208], 0x4 ;  /* 0x0000820062667a11 */ /* 0x000fe200078220ff */
[C---:B------:R-:W-:Y:S02]  /*2e90*/  FMUL.FTZ R111, R143.reuse, R144 ;  /* 0x000000908f6f7220 */ /* 0x040fe40000410000 */
[C---:B------:R-:W-:Y:S01]  /*2ea0*/  FMUL.FTZ R146, R143.reuse, R146 ;  /* 0x000000928f927220 */ /* 0x040fe20000410000 */
        /* <DEDUP_REMOVED lines=21> */
[----:B------:R-:W-:Y:S01]  /*3000*/  LEA.HI.X R103, R98, c[0x0][0x20c], RZ, 0x4, P1 ;  /* 0x0000830062677a11 */ /* 0x000fe200008f24ff */
        /* <DEDUP_REMOVED lines=17> */
[----:B------:R-:W-:-:S03]  /*3120*/  IMAD.WIDE.U32 R2, R96, R97, c[0x0][0x208] ;  /* 0x0000820060027625 */ /* 0x000fc600078e0061 */
[----:B------:R-:W-:Y:S01]  /*3130*/  F2FP.BF16.PACK_AB R109, R136, R109 ;  /* 0x0000006d886d723e */ /* 0x000fe200000010ff */
[-C--:B------:R-:W-:Y:S01]  /*3140*/  IMAD.WIDE.U32 R100, R100, R96.reuse, c[0x0][0x208] ;  /* 0x0000820064647625 */ /* 0x080fe200078e0060 */
[----:B------:R1:W-:Y:S03]  /*3150*/  STG.E.128 [R2.64], R104 ;  /* 0x0000006802007986 */ /* 0x0003e6000c101d04 */
[----:B------:R-:W-:Y:S01]  /*3160*/  IMAD.WIDE.U32 R96, R125, R96, c[0x0][0x208] ;  /* 0x000082007d607625 */ /* 0x000fe200078e0060 */
[----:B------:R1:W-:Y:S03]  /*3170*/  STG.E.128 [R102.64], R92 ;  /* 0x0000005c66007986 */ /* 0x0003e6000c101d04 */
[----:B------:R-:W-:Y:S01]  /*3180*/  IMAD R0, R139, c[0x0][0x160], R0 ;  /* 0x000058008b007a24 */ /* 0x000fe200078e0200 */
[----:B------:R1:W-:Y:S04]  /*3190*/  STG.E.128 [R100.64], R112 ;  /* 0x0000007064007986 */ /* 0x0003e8000c101d04 */
[----:B------:R1:W-:Y:S01]  /*31a0*/  STG.E.128 [R96.64], R108 ;  /* 0x0000006c60007986 */ /* 0x0003e2000c101d04 */
[----:B------:R-:W-:-:S13]  /*31b0*/  ISETP.GE.AND P1, PT, R0, c[0x0][0x164], PT ;  /* 0x0000590000007a0c */ /* 0x000fda0003f26270 */
[----:B01---5:R-:W-:Y:S01]  /*31c0*/  @P1 CALL.REL.NOINC `(.L_x_7963) ;  /* 0x0000001000001944 */ /* 0x023fe20003c00000 */
[----:B------:R-:W-:Y:S05]  /*31d0*/  BRA `(.L_x_7964) ;  /* 0xffffd20000007947 */ /* 0x000fea000383ffff */
.L_x_7963:
[----:B------:R-:W-:Y:S05]  /*31e0*/  EXIT ;  /* 0x000000000000794d */ /* 0x000fea0003800000 */
.L_x_7961:
[----:B-1----:R-:W-:Y:S01]  /*31f0*/  HFMA2.MMA R92, -RZ, RZ, 0, 1.847743988037109375e-06 ;  /* 0x0000001fff5c7435 */ /* 0x002fe200000001ff */
[----:B------:R-:W-:Y:S02]  /*3200*/  MOV R138, 0x1 ;  /* 0x00000001008a7802 */ /* 0x000fe40000000f00 */
[----:B------:R-:W-:Y:S02]  /*3210*/  MOV R93, 0xffffffff ;  /* 0xffffffff005d7802 */ /* 0x000fe40000000f00 */
[----:B------:R-:W-:Y:S02]  /*3220*/  MOV R2, 0x3240 ;  /* 0x0000324000027802 */ /* 0x000fe40000000f00 */
[----:B0----5:R-:W-:Y:S05]  /*3230*/  CALL.REL.NOINC `($__internal_33_$__cuda_sm70_shflsync_bfly_p) ;  /* 0x0000089000007944 */ /* 0x021fea0003c00000 */
[----:B-1----:R-:W-:Y:S01]  /*3240*/  MOV R2, R138 ;  /* 0x0000008a00027202 */ /* 0x002fe20000000f00 */
[----:B0-----:R-:W-:Y:S05]  /*3250*/  BRA `(.L_x_7965) ;  /* 0xffffee3000007947 */ /* 0x001fea000383ffff */
.L_x_7962:
[----:B------:R-:W-:Y:S01]  /*3260*/  HFMA2.MMA R138, -RZ, RZ, 0, 1.1920928955078125e-07 ;  /* 0x00000002ff8a7435 */ /* 0x000fe200000001ff */
[----:B------:R-:W-:Y:S02]  /*3270*/  MOV R92, 0x1f ;  /* 0x0000001f005c7802 */ /* 0x000fe40000000f00 */
[----:B------:R-:W-:Y:S02]  /*3280*/  MOV R93, 0xffffffff ;  /* 0xffffffff005d7802 */ /* 0x000fe40000000f00 */
[----:B------:R-:W-:-:S02]  /*3290*/  MOV R2, 0x32b0 ;  /* 0x000032b000027802 */ /* 0x000fc40000000f00 */
[----:B0----5:R-:W-:Y:S05]  /*32a0*/  CALL.REL.NOINC `($__internal_33_$__cuda_sm70_shflsync_bfly_p) ;  /* 0x0000082000007944 */ /* 0x021fea0003c00000 */
[----:B01----:R-:W-:Y:S01]  /*32b0*/  FADD.FTZ R139, R139, R138 ;  /* 0x0000008a8b8b7221 */ /* 0x003fe20000010000 */
[----:B------:R-:W-:Y:S01]  /*32c0*/  HFMA2.MMA R138, -RZ, RZ, 0, 2.384185791015625e-07 ;  /* 0x00000004ff8a7435 */ /* 0x000fe200000001ff */
[----:B------:R-:W-:-:S02]  /*32d0*/  MOV R92, 0x1f ;  /* 0x0000001f005c7802 */ /* 0x000fc40000000f00 */
[----:B------:R-:W-:Y:S02]  /*32e0*/  MOV R93, 0xffffffff ;  /* 0xffffffff005d7802 */ /* 0x000fe40000000f00 */
[----:B------:R-:W-:Y:S02]  /*32f0*/  MOV R2, 0x3310 ;  /* 0x0000331000027802 */ /* 0x000fe40000000f00 */
[----:B------:R-:W-:Y:S05]  /*3300*/  CALL.REL.NOINC `($__internal_33_$__cuda_sm70_shflsync_bfly_p) ;  /* 0x000007c000007944 */ /* 0x000fea0003c00000 */
[----:B01----:R-:W-:Y:S01]  /*3310*/  FADD.FTZ R139, R139, R138 ;  /* 0x0000008a8b8b7221 */ /* 0x003fe20000010000 */
[----:B------:R-:W-:Y:S01]  /*3320*/  HFMA2.MMA R138, -RZ, RZ, 0, 4.76837158203125e-07 ;  /* 0x00000008ff8a7435 */ /* 0x000fe200000001ff */
[----:B------:R-:W-:Y:S02]  /*3330*/  MOV R92, 0x1f ;  /* 0x0000001f005c7802 */ /* 0x000fe40000000f00 */
[----:B------:R-:W-:Y:S02]  /*3340*/  MOV R93, 0xffffffff ;  /* 0xffffffff005d7802 */ /* 0x000fe40000000f00 */
[----:B------:R-:W-:Y:S02]  /*3350*/  MOV R2, 0x3370 ;  /* 0x0000337000027802 */ /* 0x000fe40000000f00 */
[----:B------:R-:W-:Y:S05]  /*3360*/  CALL.REL.NOINC `($__internal_33_$__cuda_sm70_shflsync_bfly_p) ;  /* 0x0000076000007944 */ /* 0x000fea0003c00000 */
[----:B01----:R-:W-:Y:S01]  /*3370*/  FADD.FTZ R139, R139, R138 ;  /* 0x0000008a8b8b7221 */ /* 0x003fe20000010000 */
[----:B------:R-:W-:Y:S01]  /*3380*/  HFMA2.MMA R138, -RZ, RZ, 0, 9.5367431640625e-07 ;  /* 0x00000010ff8a7435 */ /* 0x000fe200000001ff */
[----:B------:R-:W-:-:S02]  /*3390*/  MOV R92, 0x1f ;  /* 0x0000001f005c7802 */ /* 0x000fc40000000f00 */
[----:B------:R-:W-:Y:S02]  /*33a0*/  MOV R93, 0xffffffff ;  /* 0xffffffff005d7802 */ /* 0x000fe40000000f00 */
[----:B------:R-:W-:Y:S02]  /*33b0*/  MOV R2, 0x33d0 ;  /* 0x000033d000027802 */ /* 0x000fe40000000f00 */
[----:B------:R-:W-:Y:S05]  /*33c0*/  CALL.REL.NOINC `($__internal_33_$__cuda_sm70_shflsync_bfly_p) ;  /* 0x0000070000007944 */ /* 0x000fea0003c00000 */
        /* <DEDUP_REMOVED lines=86> */
[----:B------:R-:W-:Y:S05]  /*3930*/  CALL.REL.NOINC `($__internal_33_$__cuda_sm70_shflsync_bfly_p) ;  /* 0x0000019000007944 */ /* 0x000fea0003c00000 */
[----:B01----:R-:W-:Y:S01]  /*3940*/  FADD.FTZ R139, R139, R138 ;  /* 0x0000008a8b8b7221 */ /* 0x003fe20000010000 */
[----:B------:R-:W-:Y:S01]  /*3950*/  HFMA2.MMA R138, -RZ, RZ, 0, 1.1920928955078125e-07 ;  /* 0x00000002ff8a7435 */ /* 0x000fe200000001ff */
[----:B------:R-:W-:Y:S02]  /*3960*/  MOV R92, 0x1f ;  /* 0x0000001f005c7802 */ /* 0x000fe40000000f00 */
[----:B------:R-:W-:Y:S02]  /*3970*/  MOV R93, 0xffffffff ;  /* 0xffffffff005d7802 */ /* 0x000fe40000000f00 */
[----:B------:R-:W-:Y:S02]  /*3980*/  MOV R2, 0x39a0 ;  /* 0x000039a000027802 */ /* 0x000fe40000000f00 */
[----:B------:R-:W-:Y:S05]  /*3990*/  CALL.REL.NOINC `($__internal_33_$__cuda_sm70_shflsync_bfly_p) ;  /* 0x0000013000007944 */ /* 0x000fea0003c00000 */
[----:B01----:R-:W-:Y:S01]  /*39a0*/  FADD.FTZ R139, R139, R138 ;  /* 0x0000008a8b8b7221 */ /* 0x003fe20000010000 */
[----:B------:R-:W-:Y:S01]  /*39b0*/  HFMA2.MMA R138, -RZ, RZ, 0, 2.384185791015625e-07 ;  /* 0x00000004ff8a7435 */ /* 0x000fe200000001ff */
[----:B------:R-:W-:Y:S02]  /*39c0*/  MOV R92, 0x1f ;  /* 0x0000001f005c7802 */ /* 0x000fe40000000f00 */
[----:B------:R-:W-:-:S02]  /*39d0*/  MOV R93, 0xffffffff ;  /* 0xffffffff005d7802 */ /* 0x000fc40000000f00 */
        /* <DEDUP_REMOVED lines=10> */
[----:B------:R-:W-:Y:S02]  /*3a80*/  MOV R92, 0x1f ;  /* 0x0000001f005c7802 */ /* 0x000fe40000000f00 */
[----:B------:R-:W-:-:S02]  /*3a90*/  MOV R93, 0xffffffff ;  /* 0xffffffff005d7802 */ /* 0x000fc40000000f00 */
[----:B------:R-:W-:Y:S02]  /*3aa0*/  MOV R2, 0x3ac0 ;  /* 0x00003ac000027802 */ /* 0x000fe40000000f00 */
[----:B------:R-:W-:Y:S05]  /*3ab0*/  CALL.REL.NOINC `($__internal_33_$__cuda_sm70_shflsync_bfly_p) ;  /* 0x0000001000007944 */ /* 0x000fea0003c00000 */
[----:B01----:R-:W-:Y:S05]  /*3ac0*/  BRA `(.L_x_7966) ;  /* 0xffffec0000007947 */ /* 0x003fea000383ffff */
        .weak           $__internal_33_$__cuda_sm70_shflsync_bfly_p
        .type           $__internal_33_$__cuda_sm70_shflsync_bfly_p,@function
        .size           $__internal_33_$__cuda_sm70_shflsync_bfly_p,(.L_x_36121 - $__internal_33_$__cuda_sm70_shflsync_bfly_p)
$__internal_33_$__cuda_sm70_shflsync_bfly_p:
[----:B------:R-:W-:Y:S01]  /*3ad0*/  HFMA2.MMA R3, -RZ, RZ, 0, 0 ;  /* 0x00000000ff037435 */ /* 0x000fe200000001ff */
[----:B------:R-:W-:Y:S04]  /*3ae0*/  WARPSYNC R93 ;  /* 0x0000005d00007348 */ /* 0x000fe80003800000 */
[----:B------:R0:W1:Y:S01]  /*3af0*/  SHFL.BFLY PT, R138, R139, R138, R92 ;  /* 0x0c00008a8b8a7389 */ /* 0x00006200000e005c */
[----:B------:R-:W-:Y:S05]  /*3b00*/  RET.REL.NODEC R2 `(_ZN10layer_norm13ln_fwd_kernelINS_13Kernel_traitsIf13__nv_bfloat16S2_S2_fjLj1280ELj1ELj4ELj1ELj16ENS_18Kernel_traits_baseILj1280EfS2_S2_S2_fjLj128EEEEELb0ELb0ELb0ELb1EEEvNS_9FwdParamsE) ;  /* 0xffffc4f002007950 */ /* 0x000fea0003c3ffff */
.L_x_7967:
        /* <DEDUP_REMOVED lines=15> */
.L_x_36121:


//--------------------- .text._ZN10layer_norm13ln_fwd_kernelINS_13Kernel_traitsIf13__nv_bfloat16S2_S2_fjLj1280ELj1ELj4ELj1ELj16ENS_18Kernel_traits_baseILj1280EfS2_S2_S2_fjLj128EEEEELb0ELb0ELb1ELb0EEEvNS_9FwdParamsE --------------------------
	.section	.text._ZN10layer_norm13ln_fwd_kernelINS_13Kernel_traitsIf13__nv_bfloat16S2_S2_fjLj1280ELj1ELj4ELj1ELj16ENS_18Kernel_traits_baseILj1280EfS2_S2_S2_fjLj128EEEEELb0ELb0ELb1ELb0EEEvNS_9FwdParamsE,"ax",@progbits
	.sectioninfo	@"SHI_REGISTERS=151"
	.align	128
        .global         _ZN10layer_norm13ln_fwd_kernelINS_13Kernel_traitsIf13__nv_bfloat16S2_S2_fjLj1280ELj1ELj4ELj1ELj16ENS_18Kernel_traits_baseILj1280EfS2_S2_S2_fjLj128EEEEELb0ELb0ELb1ELb0EEEvNS_9FwdParamsE
        .type           _ZN10layer_norm13ln_fwd_kernelINS_13Kernel_traitsIf13__nv_bfloat16S2_S2_fjLj1280ELj1ELj4ELj1ELj16ENS_18Kernel_traits_baseILj1280EfS2_S2_S2_fjLj128EEEEELb0ELb0ELb1ELb0EEEvNS_9FwdParamsE,@function
        .size           _ZN10layer_norm13ln_fwd_kernelINS_13Kernel_traitsIf13__nv_bfloat16S2_S2_fjLj1280ELj1ELj4ELj1ELj16ENS_18Kernel_traits_baseILj1280EfS2_S2_S2_fjLj128EEEEELb0ELb0ELb1ELb0EEEvNS_9FwdParamsE,(.L_x_36122 - _ZN10layer_norm13ln_fwd_kernelINS_13Kernel_traitsIf13__nv_bfloat16S2_S2_fjLj1280ELj1ELj4ELj1ELj16ENS_18Kernel_traits_baseILj1280EfS2_S2_S2_fjLj128EEEEELb0ELb0ELb1ELb0EEEvNS_9FwdParamsE)
        .other          _ZN10layer_norm13ln_fwd_kernelINS_13Kernel_traitsIf13__nv_bfloat16S2_S2_fjLj1280ELj1ELj4ELj1ELj16ENS_18Kernel_traits_baseILj1280EfS2_S2_S2_fjLj128EEEEELb0ELb0ELb1ELb0EEEvNS_9FwdParamsE,@"STO_CUDA_ENTRY STV_DEFAULT"
_ZN10layer_norm13ln_fwd_kernelINS_13Kernel_traitsIf13__nv_bfloat16S2_S2_fjLj1280ELj1ELj4ELj1ELj16ENS_18Kernel_traits_baseILj1280EfS2_S2_S2_fjLj128EEEEELb0ELb0ELb1ELb0EEEvNS_9FwdParamsE:
.text._ZN10layer_norm13ln_fwd_kernelINS_13Kernel_traitsIf13__nv_bfloat16S2_S2_fjLj1280ELj1ELj4ELj1ELj16ENS_18Kernel_traits_baseILj1280EfS2_S2_S2_fjLj128EEEEELb0ELb0ELb1ELb0EEEvNS_9FwdParamsE:
        /* <DEDUP_REMOVED lines=36> */
.L_x_7969:
[----:B------:R-:W-:Y:S05]  /*0240*/  BSYNC B0 ;  /* 0x0000000000007941 */ /* 0x000fea0003800000 */
.L_x_7968:
        /* <DEDUP_REMOVED lines=17> */
.L_x_7971:
[----:B------:R-:W-:Y:S05]  /*0360*/  BSYNC B0 ;  /* 0x0000000000007941 */ /* 0x000fea0003800000 */
.L_x_7970:
        /* <DEDUP_REMOVED lines=17> */
.L_x_7973:
[----:B------:R-:W-:Y:S05]  /*0480*/  BSYNC B0 ;  /* 0x0000000000007941 */ /* 0x000fea0003800000 */
.L_x_7972:
        /* <DEDUP_REMOVED lines=17> */
.L_x_7975:
[----:B------:R-:W-:Y:S05]  /*05a0*/  BSYNC B0 ;  /* 0x0000000000007941 */ /* 0x000fea0003800000 */
.L_x_7974:
        /* <DEDUP_REMOVED lines=16> */
.L_x_7977:
[----:B------:R-:W-:Y:S05]  /*06b0*/  BSYNC B0 ;  /* 0x0000000000007941 */ /* 0x000fea0003800000 */
.L_x_7976:
[----:B------:R-:W-:-:S13]  /*06c0*/  ISETP.GE.AND P0, PT, R132, c[0x0][0x164], PT ;  /* 0x0000590084007a0c */ /* 0x000fda0003f06270 */
[----:B------:R-:W-:Y:S05]  /*06d0*/  @P0 EXIT ;  /* 0x000000000000094d */ /* 0x000fea0003800000 */
[----:B------:R-:W-:Y:S02]  /*06e0*/  ULDC.U8 UR6, c[0x0][0x1f0] ;  /* 0x00007c0000067ab9 */ /* 0x000fe40000000000 */
.L_x_8121:
[----:B------:R-:W-:-:S10]  /*06f0*/  HFMA2.MMA R109, -RZ, RZ, 0, 2.384185791015625e-07 ;  /* 0x00000004ff6d7435 */ /* 0x000fd400000001ff */
[----:B------:R-:W-:-:S05]  /*0700*/  IMAD.WIDE R110, R132, R109, c[0x0][0x1d0] ;  /* 0x00007400846e7625 */ /* 0x000fca00078e026d */
[----:B------:R1:W2:Y:S01]  /*0710*/  LDG.E R141, [R110.64] ;  /* 0x000000046e8d7981 */ /* 0x0002a2000c1e1900 */
[----:B------:R-:W-:-:S05]  /*0720*/  IMAD.WIDE R108, R132, R109, c[0x0][0x1d8] ;  /* 0x00007600846c7625 */ /* 0x000fca00078e026d */
[----:B-----5:R3:W5:Y:S01]  /*0730*/  LDG.E R135, [R108.64] ;  /* 0x000000046c877981 */ /* 0x020762000c1e1900 */
[----:B------:R-:W-:Y:S01]  /*0740*/  IMAD R136, R132, c[0x0][0x168], RZ ;  /* 0x00005a0084887a24 */ /* 0x000fe200078e02ff */
[----:B------:R-:W-:Y:S01]  /*0750*/  BSSY B0, `(.L_x_7978) ;  /* 0x0000079000007945 */ /* 0x000fe20003800000 */
[----:B------:R-:W-:Y:S01]  /*0760*/  MOV R142, RZ ;  /* 0x000000ff008e7202 */ /* 0x000fe20000000f00 */
[----:B------:R-:W1:Y:S02]  /*0770*/  S2R R138, SR_TID.X ;  /* 0x00000000008a7919 */ /* 0x000e640000002100 */
[----:B-1----:R-:W-:Y:S02]  /*0780*/  LOP3.LUT R110, R138, 0x1f, RZ, 0xc0, !PT ;  /* 0x0000001f8a6e7812 */ /* 0x002fe400078ec0ff */
        /* <DEDUP_REMOVED lines=11> */
[----:B---3--:R-:W-:Y:S02]  /*0840*/  ISETP.NE.U32.AND P1, PT, RZ, c[0x0][0x180], PT ;  /* 0x00006000ff007a0c */ /* 0x008fe40003f25070 */
        /* <DEDUP_REMOVED lines=14> */
.L_x_7981:
[----:B-1---5:R-:W-:Y:S02]  /*0930*/  PRMT R129, RZ, 0x5410, R100 ;  /* 0x00005410ff817816 */ /* 0x022fe40000000064 */
[----:B------:R-:W-:-:S03]  /*0940*/  @P1 PRMT R108, RZ, 0x5410, R104 ;  /* 0x00005410ff6c1816 */ /* 0x000fc60000000068 */
[----:B------:R-:W-:-:S04]  /*0950*/  FMUL.FTZ R129, R129, c[0x0][0x1ec] ;  /* 0x00007b0081817a20 */ /* 0x000fc80000410000 */
[----:B------:R-:W-:Y:S02]  /*0960*/  @P1 FADD.FTZ R129, R108, R129 ;  /* 0x000000816c811221 */ /* 0x000fe40000010000 */
.L_x_7982:
[----:B------:R-:W-:Y:S05]  /*0970*/  BSYNC B1 ;  /* 0x0000000000017941 */ /* 0x000fea0003800000 */
.L_x_7980:
[----:B------:R-:W-:Y:S01]  /*0980*/  BSSY B1, `(.L_x_7983) ;  /* 0x000000a000017945 */ /* 0x000fe20003800000 */
[----:B------:R-:W-:Y:S05]  /*0990*/  @P2 BRA `(.L_x_7984) ;  /* 0x0000004000002947 */ /* 0x000fea0003800000 */
[----:B------:R-:W-:Y:S01]  /*09a0*/  MOV R128, RZ ;  /* 0x000000ff00807202 */ /* 0x000fe20000000f00 */
[----:B------:R-:W-:Y:S05]  /*09b0*/  @!P1 BRA `(.L_x_7985) ;  /* 0x0000006000009947 */ /* 0x000fea0003800000 */
[----:B-----5:R-:W-:Y:S01]  /*09c0*/  PRMT R128, RZ, 0x7610, R104 ;  /* 0x00007610ff807816 */ /* 0x020fe20000000068 */
[----:B------:R-:W-:Y:S05]  /*09d0*/  BRA `(.L_x_7985) ;  /* 0x0000004000007947 */ /* 0x000fea0003800000 */
.L_x_7984:
[----:B-----5:R-:W-:Y:S02]  /*09e0*/  PRMT R128, RZ, 0x7610, R100 ;  /* 0x00007610ff807816 */ /* 0x020fe40000000064 */
[----:B------:R-:W-:-:S03]  /*09f0*/  @P1 PRMT R109, RZ, 0x7610, R104 ;  /* 0x00007610ff6d1816 */ /* 0x000fc60000000068 */
[----:B------:R-:W-:-:S04]  /*0a00*/  FMUL.FTZ R128, R128, c[0x0][0x1ec] ;  /* 0x00007b0080807a20 */ /* 0x000fc80000410000 */
[----:B------:R-:W-:Y:S02]  /*0a10*/  @P1 FADD.FTZ R128, R109, R128 ;  /* 0x000000806d801221 */ /* 0x000fe40000010000 */
.L_x_7985:
[----:B------:R-:W-:Y:S05]  /*0a20*/  BSYNC B1 ;  /* 0x0000000000017941 */ /* 0x000fea0003800000 */
.L_x_7983:
[----:B------:R-:W-:Y:S01]  /*0a30*/  BSSY B1, `(.L_x_7986) ;  /* 0x000000a000017945 */ /* 0x000fe20003800000 */
[----:B------:R-:W-:Y:S05]  /*0a40*/  @P2 BRA `(.L_x_7987) ;  /* 0x0000004000002947 */ /* 0x000fea0003800000 */
[----:B------:R-:W-:Y:S01]  /*0a50*/  HFMA2.MMA R127, -RZ, RZ, 0, 0 ;  /* 0x00000000ff7f7435 */ /* 0x000fe200000001ff */
[----:B------:R-:W-:Y:S05]  /*0a60*/  @!P1 BRA `(.L_x_7988) ;  /* 0x0000006000009947 */ /* 0x000fea0003800000 */
[----:B-----5:R-:W-:Y:S01]  /*0a70*/  PRMT R127, RZ, 0x5410, R105 ;  /* 0x00005410ff7f7816 */ /* 0x020fe20000000069 */
[----:B------:R-:W-:Y:S05]  /*0a80*/  BRA `(.L_x_7988) ;  /* 0x0000004000007947 */ /* 0x000fea0003800000 */
.L_x_7987:
[----:B-----5:R-:W-:Y:S02]  /*0a90*/  PRMT R127, RZ, 0x5410, R101 ;  /* 0x00005410ff7f7816 */ /* 0x020fe40000000065 */
[----:B------:R-:W-:-:S03]  /*0aa0*/  @P1 PRMT R108, RZ, 0x5410, R105 ;  /* 0x00005410ff6c1816 */ /* 0x000fc60000000069 */
[----:B------:R-:W-:-:S04]  /*0ab0*/  FMUL.FTZ R127, R127, c[0x0][0x1ec] ;  /* 0x00007b007f7f7a20 */ /* 0x000fc80000410000 */
[----:B------:R-:W-:Y:S02]  /*0ac0*/  @P1 FADD.FTZ R127, R108, R127 ;  /* 0x0000007f6c7f1221 */ /* 0x000fe40000010000 */
.L_x_7988:
[----:B------:R-:W-:Y:S05]  /*0ad0*/  BSYNC B1 ;  /* 0x0000000000017941 */ /* 0x000fea0003800000 */
.L_x_7986:
[----:B------:R-:W-:Y:S01]  /*0ae0*/  BSSY B1, `(.L_x_7989) ;  /* 0x000000a000017945 */ /* 0x000fe20003800000 */
[----:B------:R-:W-:Y:S05]  /*0af0*/  @P2 BRA `(.L_x_7990) ;  /* 0x0000004000002947 */ /* 0x000fea0003800000 */
[----:B------:R-:W-:Y:S01]  /*0b00*/  MOV R126, RZ ;  /* 0x000000ff007e7202 */ /* 0x000fe20000000f00 */
[----:B------:R-:W-:Y:S05]  /*0b10*/  @!P1 BRA `(.L_x_7991) ;  /* 0x0000006000009947 */ /* 0x000fea0003800000 */
[----:B-----5:R-:W-:Y:S01]  /*0b20*/  PRMT R126, RZ, 0x7610, R105 ;  /* 0x00007610ff7e7816 */ /* 0x020fe20000000069 */
[----:B------:R-:W-:Y:S05]  /*0b30*/  BRA `(.L_x_7991) ;  /* 0x0000004000007947 */ /* 0x000fea0003800000 */
.L_x_7990:
[----:B-----5:R-:W-:Y:S02]  /*0b40*/  PRMT R126, RZ, 0x7610, R101 ;  /* 0x00007610ff7e7816 */ /* 0x020fe40000000065 */
[----:B------:R-:W-:-:S03]  /*0b50*/  @P1 PRMT R109, RZ, 0x7610, R105 ;  /* 0x00007610ff6d1816 */ /* 0x000fc60000000069 */
[----:B------:R-:W-:-:S04]  /*0b60*/  FMUL.FTZ R126, R126, c[0x0][0x1ec] ;  /* 0x00007b007e7e7a20 */ /* 0x000fc80000410000 */
[----:B------:R-:W-:Y:S02]  /*0b70*/  @P1 FADD.FTZ R126, R109, R126 ;  /* 0x0000007e6d7e1221 */ /* 0x000fe40000010000 */
.L_x_7991:
[----:B------:R-:W-:Y:S05]  /*0b80*/  BSYNC B1 ;  /* 0x0000000000017941 */ /* 0x000fea0003800000 */
.L_x_7989:
[----:B------:R-:W-:Y:S01]  /*0b90*/  BSSY B1, `(.L_x_7992) ;  /* 0x000000a000017945 */ /* 0x000fe20003800000 */
[----:B------:R-:W-:Y:S05]  /*0ba0*/  @P2 BRA `(.L_x_7993) ;  /* 0x0000004000002947 */ /* 0x000fea0003800000 */
[----:B------:R-:W-:Y:S01]  /*0bb0*/  HFMA2.MMA R125, -RZ, RZ, 0, 0 ;  /* 0x00000000ff7d7435 */ /* 0x000fe200000001ff */
[----:B------:R-:W-:Y:S05]  /*0bc0*/  @!P1 BRA `(.L_x_7994) ;  /* 0x0000006000009947 */ /* 0x000fea0003800000 */
[----:B-----5:R-:W-:Y:S01]  /*0bd0*/  PRMT R125, RZ, 0x5410, R106 ;  /* 0x00005410ff7d7816 */ /* 0x020fe2000000006a */
[----:B------:R-:W-:Y:S05]  /*0be0*/  BRA `(.L_x_7994) ;  /* 0x0000004000007947 */ /* 0x000fea0003800000 */
.L_x_7993:
[----:B-----5:R-:W-:Y:S02]  /*0bf0*/  PRMT R125, RZ, 0x5410, R102 ;  /* 0x00005410ff7d7816 */ /* 0x020fe40000000066 */
[----:B------:R-:W-:-:S03]  /*0c00*/  @P1 PRMT R108, RZ, 0x5410, R106 ;  /* 0x00005410ff6c1816 */ /* 0x000fc6000000006a */
[----:B------:R-:W-:-:S04]  /*0c10*/  FMUL.FTZ R125, R125, c[0x0][0x1ec] ;  /* 0x00007b007d7d7a20 */ /* 0x000fc80000410000 */
[----:B------:R-:W-:Y:S02]  /*0c20*/  @P1 FADD.FTZ R125, R108, R125 ;  /* 0x0000007d6c7d1221 */ /* 0x000fe40000010000 */
.L_x_7994:
[----:B------:R-:W-:Y:S05]  /*0c30*/  BSYNC B1 ;  /* 0x0000000000017941 */ /* 0x000fea0003800000 */
.L_x_7992:
[----:B------:R-:W-:Y:S01]  /*0c40*/  BSSY B1, `(.L_x_7995) ;  /* 0x000000a000017945 */ /* 0x000fe20003800000 */
[----:B------:R-:W-:Y:S05]  /*0c50*/  @P2 BRA `(.L_x_7996) ;  /* 0x0000004000002947 */ /* 0x000fea0003800000 */
[----:B------:R-:W-:Y:S01]  /*0c60*/  MOV R124, RZ ;  /* 0x000000ff007c7202 */ /* 0x000fe20000000f00 */
[----:B------:R-:W-:Y:S05]  /*0c70*/  @!P1 BRA `(.L_x_7997) ;  /* 0x0000006000009947 */ /* 0x000fea0003800000 */
[----:B-----5:R-:W-:Y:S01]  /*0c80*/  PRMT R124, RZ, 0x7610, R106 ;  /* 0x00007610ff7c7816 */ /* 0x020fe2000000006a */
[----:B------:R-:W-:Y:S05]  /*0c90*/  BRA `(.L_x_7997) ;  /* 0x0000004000007947 */ /* 0x000fea0003800000 */
.L_x_7996:
[----:B-----5:R-:W-:Y:S02]  /*0ca0*/  PRMT R124, RZ, 0x7610, R102 ;  /* 0x00007610ff7c7816 */ /* 0x020fe40000000066 */
[----:B------:R-:W-:-:S03]  /*0cb0*/  @P1 PRMT R109, RZ, 0x7610, R106 ;  /* 0x00007610ff6d1816 */ /* 0x000fc6000000006a */
[----:B------:R-:W-:-:S04]  /*0cc0*/  FMUL.FTZ R124, R124, c[0x0][0x1ec] ;  /* 0x00007b007c7c7a20 */ /* 0x000fc80000410000 */
[----:B------:R-:W-:Y:S02]  /*0cd0*/  @P1 FADD.FTZ R124, R109, R124 ;  /* 0x0000007c6d7c1221 */ /* 0x000fe40000010000 */
.L_x_7997:
[----:B------:R-:W-:Y:S05]  /*0ce0*/  BSYNC B1 ;  /* 0x0000000000017941 */ /* 0x000fea0003800000 */
.L_x_7995:
[----:B------:R-:W-:Y:S01]  /*0cf0*/  BSSY B1, `(.L_x_7998) ;  /* 0x000000a000017945 */ /* 0x000fe20003800000 */
[----:B------:R-:W-:Y:S05]  /*0d00*/  @P2 BRA `(.L_x_7999) ;  /* 0x0000004000002947 */ /* 0x000fea0003800000 */
[----:B------:R-:W-:Y:S01]  /*0d10*/  HFMA2.MMA R123, -RZ, RZ, 0, 0 ;  /* 0x00000000ff7b7435 */ /* 0x000fe200000001ff */
[----:B------:R-:W-:Y:S05]  /*0d20*/  @!P1 BRA `(.L_x_8000) ;  /* 0x0000006000009947 */ /* 0x000fea0003800000 */
[----:B-----5:R-:W-:Y:S01]  /*0d30*/  PRMT R123, RZ, 0x5410, R107 ;  /* 0x00005410ff7b7816 */ /* 0x020fe2000000006b */
[----:B------:R-:W-:Y:S05]  /*0d40*/  BRA `(.L_x_8000) ;  /* 0x0000004000007947 */ /* 0x000fea0003800000 */
.L_x_7999:
[----:B-----5:R-:W-:Y:S02]  /*0d50*/  PRMT R123, RZ, 0x5410, R103 ;  /* 0x00005410ff7b7816 */ /* 0x020fe40000000067 */
[----:B------:R-:W-:-:S03]  /*0d60*/  @P1 PRMT R108, RZ, 0x5410, R107 ;  /* 0x00005410ff6c1816 */ /* 0x000fc6000000006b */
[----:B------:R-:W-:-:S04]  /*0d70*/  FMUL.FTZ R123, R123, c[0x0][0x1ec] ;  /* 0x00007b007b7b7a20 */ /* 0x000fc80000410000 */
[----:B------:R-:W-:Y:S02]  /*0d80*/  @P1 FADD.FTZ R123, R108, R123 ;  /* 0x0000007b6c7b1221 */ /* 0x000fe40000010000 */
.L_x_8000:
[----:B------:R-:W-:Y:S05]  /*0d90*/  BSYNC B1 ;  /* 0x0000000000017941 */ /* 0x000fea0003800000 */
.L_x_7998:
[----:B------:R-:W-:Y:S01]  /*0da0*/  BSSY B1, `(.L_x_8001) ;  /* 0x000000a000017945 */ /* 0x000fe20003800000 */
[----:B------:R-:W-:Y:S05]  /*0db0*/  @P2 BRA `(.L_x_8002) ;  /* 0x0000004000002947 */ /* 0x000fea0003800000 */
[----:B------:R-:W-:Y:S01]  /*0dc0*/  MOV R122, RZ ;  /* 0x000000ff007a7202 */ /* 0x000fe20000000f00 */
[----:B------:R-:W-:Y:S05]  /*0dd0*/  @!P1 BRA `(.L_x_8003) ;  /* 0x0000006000009947 */ /* 0x000fea0003800000 */
[----:B-----5:R-:W-:Y:S01]  /*0de0*/  PRMT R122, RZ, 0x7610, R107 ;  /* 0x00007610ff7a7816 */ /* 0x020fe2000000006b */
[----:B------:R-:W-:Y:S05]  /*0df0*/  BRA `(.L_x_8003) ;  /* 0x0000004000007947 */ /* 0x000fea0003800000 */
.L_x_8002:
[----:B-----5:R-:W-:Y:S02]  /*0e00*/  PRMT R122, RZ, 0x7610, R103 ;  /* 0x00007610ff7a7816 */ /* 0x020fe40000000067 */
[----:B------:R-:W-:-:S03]  /*0e10*/  @P1 PRMT R109, RZ, 0x7610, R107 ;  /* 0x00007610ff6d1816 */ /* 0x000fc6000000006b */
[----:B------:R-:W-:-:S04]  /*0e20*/  FMUL.FTZ R122, R122, c[0x0][0x1ec] ;  /* 0x00007b007a7a7a20 */ /* 0x000fc80000410000 */
[----:B------:R-:W-:Y:S02]  /*0e30*/  @P1 FADD.FTZ R122, R109, R122 ;  /* 0x0000007a6d7a1221 */ /* 0x000fe40000010000 */
.L_x_8003:
[----:B------:R-:W-:Y:S05]  /*0e40*/  BSYNC B1 ;  /* 0x0000000000017941 */ /* 0x000fea0003800000 */
.L_x_8001:
        /* <DEDUP_REMOVED lines=9> */
.L_x_7979:
[----:B---3--:R-:W-:Y:S05]  /*0ee0*/  BSYNC B0 ;  /* 0x0000000000007941 */ /* 0x008fea0003800000 */
.L_x_7978:
[----:B------:R-:W-:Y:S01]  /*0ef0*/  ISETP.GE.U32.AND P1, PT, R134, 0x40, PT ;  /* 0x000000408600780c */ /* 0x000fe20003f26070 */
[----:B------:R-:W-:-:S12]  /*0f00*/  BSSY B0, `(.L_x_8004) ;  /* 0x000006c000007945 */ /* 0x000fd80003800000 */
[----:B------:R-:W-:Y:S05]  /*0f10*/  @!P1 BRA `(.L_x_8005) ;  /* 0x000006a000009947 */ /* 0x000fea0003800000 */
[----:B------:R-:W-:Y:S02]  /*0f20*/  ISETP.NE.U32.AND P1, PT, RZ, c[0x0][0x180], PT ;  /* 0x00006000ff007a0c */ /* 0x000fe40003f25070 */
[----:B-1----:R-:W-:Y:S02]  /*0f30*/  @P0 MOV R111, 0x10 ;  /* 0x00000010006f0802 */ /* 0x002fe40000000f00 */
        /* <DEDUP_REMOVED lines=13> */
.L_x_8007:
[----:B-1---5:R-:W-:Y:S02]  /*1010*/  PRMT R121, RZ, 0x5410, R100 ;  /* 0x00005410ff797816 */ /* 0x022fe40000000064 */
[----:B------:R-:W-:-:S03]  /*1020*/  @P1 PRMT R108, RZ, 0x5410, R104 ;  /* 0x00005410ff6c1816 */ /* 0x000fc60000000068 */
[----:B------:R-:W-:-:S04]  /*1030*/  FMUL.FTZ R121, R121, c[0x0][0x1ec] ;  /* 0x00007b0079797a20 */ /* 0x000fc80000410000 */
[----:B------:R-:W-:Y:S02]  /*1040*/  @P1 FADD.FTZ R121, R108, R121 ;  /* 0x000000796c791221 */ /* 0x000fe40000010000 */
.L_x_8008:
[----:B------:R-:W-:Y:S05]  /*1050*/  BSYNC B1 ;  /* 0x0000000000017941 */ /* 0x000fea0003800000 */
.L_x_8006:
[----:B------:R-:W-:Y:S01]  /*1060*/  BSSY B1, `(.L_x_8009) ;  /* 0x000000a000017945 */ /* 0x000fe20003800000 */
[----:B------:R-:W-:Y:S05]  /*1070*/  @P2 BRA `(.L_x_8010) ;  /* 0x0000004000002947 */ /* 0x000fea0003800000 */
[----:B------:R-:W-:Y:S01]  /*1080*/  MOV R120, RZ ;  /* 0x000000ff00787202 */ /* 0x000fe20000000f00 */
[----:B------:R-:W-:Y:S05]  /*1090*/  @!P1 BRA `(.L_x_8011) ;  /* 0x0000006000009947 */ /* 0x000fea0003800000 */
[----:B-----5:R-:W-:Y:S01]  /*10a0*/  PRMT R120, RZ, 0x7610, R104 ;  /* 0x00007610ff787816 */ /* 0x020fe20000000068 */
[----:B------:R-:W-:Y:S05]  /*10b0*/  BRA `(.L_x_8011) ;  /* 0x0000004000007947 */ /* 0x000fea0003800000 */
.L_x_8010:
[----:B-----5:R-:W-:Y:S02]  /*10c0*/  PRMT R120, RZ, 0x7610, R100 ;  /* 0x00007610ff787816 */ /* 0x020fe40000000064 */
[----:B------:R-:W-:-:S03]  /*10d0*/  @P1 PRMT R109, RZ, 0x7610, R104 ;  /* 0x00007610ff6d1816 */ /* 0x000fc60000000068 */
[----:B------:R-:W-:-:S04]  /*10e0*/  FMUL.FTZ R120, R120, c[0x0][0x1ec] ;  /* 0x00007b0078787a20 */ /* 0x000fc80000410000 */
[----:B------:R-:W-:Y:S02]  /*10f0*/  @P1 FADD.FTZ R120, R109, R120 ;  /* 0x000000786d781221 */ /* 0x000fe40000010000 */
.L_x_8011:
[----:B------:R-:W-:Y:S05]  /*1100*/  BSYNC B1 ;  /* 0x0000000000017941 */ /* 0x000fea0003800000 */
.L_x_8009:
[----:B------:R-:W-:Y:S01]  /*1110*/  BSSY B1, `(.L_x_8012) ;  /* 0x000000a000017945 */ /* 0x000fe20003800000 */
[----:B------:R-:W-:Y:S05]  /*1120*/  @P2 BRA `(.L_x_8013) ;  /* 0x0000004000002947 */ /* 0x000fea0003800000 */
[----:B------:R-:W-:Y:S01]  /*1130*/  HFMA2.MMA R119, -RZ, RZ, 0, 0 ;  /* 0x00000000ff777435 */ /* 0x000fe200000001ff */
[----:B------:R-:W-:Y:S05]  /*1140*/  @!P1 BRA `(.L_x_8014) ;  /* 0x0000006000009947 */ /* 0x000fea0003800000 */
[----:B-----5:R-:W-:Y:S01]  /*1150*/  PRMT R119, RZ, 0x5410, R105 ;  /* 0x00005410ff777816 */ /* 0x020fe20000000069 */
[----:B------:R-:W-:Y:S05]  /*1160*/  BRA `(.L_x_8014) ;  /* 0x0000004000007947 */ /* 0x000fea0003800000 */
.L_x_8013:
[----:B-----5:R-:W-:Y:S02]  /*1170*/  PRMT R119, RZ, 0x5410, R101 ;  /* 0x00005410ff777816 */ /* 0x020fe40000000065 */
[----:B------:R-:W-:-:S03]  /*1180*/  @P1 PRMT R108, RZ, 0x5410, R105 ;  /* 0x00005410ff6c1816 */ /* 0x000fc60000000069 */
[----:B------:R-:W-:-:S04]  /*1190*/  FMUL.FTZ R119, R119, c[0x0][0x1ec] ;  /* 0x00007b0077777a20 */ /* 0x000fc80000410000 */
[----:B------:R-:W-:Y:S02]  /*11a0*/  @P1 FADD.FTZ R119, R108, R119 ;  /* 0x000000776c771221 */ /* 0x000fe40000010000 */
.L_x_8014:
[----:B------:R-:W-:Y:S05]  /*11b0*/  BSYNC B1 ;  /* 0x0000000000017941 */ /* 0x000fea0003800000 */
.L_x_8012:
[----:B------:R-:W-:Y:S01]  /*11c0*/  BSSY B1, `(.L_x_8015) ;  /* 0x000000a000017945 */ /* 0x000fe20003800000 */
[----:B------:R-:W-:Y:S05]  /*11d0*/  @P2 BRA `(.L_x_8016) ;  /* 0x0000004000002947 */ /* 0x000fea0003800000 */
[----:B------:R-:W-:Y:S01]  /*11e0*/  MOV R118, RZ ;  /* 0x000000ff00767202 */ /* 0x000fe20000000f00 */
[----:B------:R-:W-:Y:S05]  /*11f0*/  @!P1 BRA `(.L_x_8017) ;  /* 0x0000006000009947 */ /* 0x000fea0003800000 */
[----:B-----5:R-:W-:Y:S01]  /*1200*/  PRMT R118, RZ, 0x7610, R105 ;  /* 0x00007610ff767816 */ /* 0x020fe20000000069 */
[----:B------:R-:W-:Y:S05]  /*1210*/  BRA `(.L_x_8017) ;  /* 0x0000004000007947 */ /* 0x000fea0003800000 */
.L_x_8016:
[----:B-----5:R-:W-:Y:S02]  /*1220*/  PRMT R118, RZ, 0x7610, R101 ;  /* 0x00007610ff767816 */ /* 0x020fe40000000065 */
[----:B------:R-:W-:-:S03]  /*1230*/  @P1 PRMT R109, RZ, 0x7610, R105 ;  /* 0x00007610ff6d1816 */ /* 0x000fc60000000069 */
[----:B------:R-:W-:-:S04]  /*1240*/  FMUL.FTZ R118, R118, c[0x0][0x1ec] ;  /* 0x00007b0076767a20 */ /* 0x000fc80000410000 */
[----:B------:R-:W-:Y:S02]  /*1250*/  @P1 FADD.FTZ R118, R109, R118 ;  /* 0x000000766d761221 */ /* 0x000fe40000010000 */
.L_x_8017:
[----:B------:R-:W-:Y:S05]  /*1260*/  BSYNC B1 ;  /* 0x0000000000017941 */ /* 0x000fea0003800000 */
.L_x_8015:
[----:B------:R-:W-:Y:S01]  /*1270*/  BSSY B1, `(.L_x_8018) ;  /* 0x000000a000017945 */ /* 0x000fe20003800000 */
[----:B------:R-:W-:Y:S05]  /*1280*/  @P2 BRA `(.L_x_8019) ;  /* 0x0000004000002947 */ /* 0x000fea0003800000 */
[----:B------:R-:W-:Y:S01]  /*1290*/  HFMA2.MMA R117, -RZ, RZ, 0, 0 ;  /* 0x00000000ff757435 */ /* 0x000fe200000001ff */
[----:B------:R-:W-:Y:S05]  /*12a0*/  @!P1 BRA `(.L_x_8020) ;  /* 0x0000006000009947 */ /* 0x000fea0003800000 */
[----:B-----5:R-:W-:Y:S01]  /*12b0*/  PRMT R117, RZ, 0x5410, R106 ;  /* 0x00005410ff757816 */ /* 0x020fe2000000006a */
[----:B------:R-:W-:Y:S05]  /*12c0*/  BRA `(.L_x_8020) ;  /* 0x0000004000007947 */ /* 0x000fea0003800000 */
.L_x_8019:
[----:B-----5:R-:W-:Y:S02]  /*12d0*/  PRMT R117, RZ, 0x5410, R102 ;  /* 0x00005410ff757816 */ /* 0x020fe40000000066 */
[----:B------:R-:W-:-:S03]  /*12e0*/  @P1 PRMT R108, RZ, 0x5410, R106 ;  /* 0x00005410ff6c1816 */ /* 0x000fc6000000006a */
[----:B------:R-:W-:-:S04]  /*12f0*/  FMUL.FTZ R117, R117, c[0x0][0x1ec] ;  /* 0x00007b0075757a20 */ /* 0x000fc80000410000 */
[----:B------:R-:W-:Y:S02]  /*1300*/  @P1 FADD.FTZ R117, R108, R117 ;  /* 0x000000756c751221 */ /* 0x000fe40000010000 */
.L_x_8020:
[----:B------:R-:W-:Y:S05]  /*1310*/  BSYNC B1 ;  /* 0x0000000000017941 */ /* 0x000fea0003800000 */
.L_x_8018:
[----:B------:R-:W-:Y:S01]  /*1320*/  BSSY B1, `(.L_x_8021) ;  /* 0x000000a000017945 */ /* 0x000fe20003800000 */
[----:B------:R-:W-:Y:S05]  /*1330*/  @P2 BRA `(.L_x_8022) ;  /* 0x0000004000002947 */ /* 0x000fea0003800000 */
[----:B------:R-:W-:Y:S01]  /*1340*/  MOV R116, RZ ;  /* 0x000000ff00747202 */ /* 0x000fe20000000f00 */
[----:B------:R-:W-:Y:S05]  /*1350*/  @!P1 BRA `(.L_x_8023) ;  /* 0x0000006000009947 */ /* 0x000fea0003800000 */
[----:B-----5:R-:W-:Y:S01]  /*1360*/  PRMT R116, RZ, 0x7610, R106 ;  /* 0x00007610ff747816 */ /* 0x020fe2000000006a */
[----:B------:R-:W-:Y:S05]  /*1370*/  BRA `(.L_x_8023) ;  /* 0x0000004000007947 */ /* 0x000fea0003800000 */
.L_x_8022:
[----:B-----5:R-:W-:Y:S02]  /*1380*/  PRMT R116, RZ, 0x7610, R102 ;  /* 0x00007610ff747816 */ /* 0x020fe40000000066 */
[----:B------:R-:W-:-:S03]  /*1390*/  @P1 PRMT R109, RZ, 0x7610, R106 ;  /* 0x00007610ff6d1816 */ /* 0x000fc6000000006a */
[----:B------:R-:W-:-:S04]  /*13a0*/  FMUL.FTZ R116, R116, c[0x0][0x1ec] ;  /* 0x00007b0074747a20 */ /* 0x000fc80000410000 */
[----:B------:R-:W-:Y:S02]  /*13b0*/  @P1 FADD.FTZ R116, R109, R116 ;  /* 0x000000746d741221 */ /* 0x000fe40000010000 */
.L_x_8023:
[----:B------:R-:W-:Y:S05]  /*13c0*/  BSYNC B1 ;  /* 0x0000000000017941 */ /* 0x000fea0003800000 */
.L_x_8021:
[----:B------:R-:W-:Y:S01]  /*13d0*/  BSSY B1, `(.L_x_8024) ;  /* 0x000000a000017945 */ /* 0x000fe20003800000 */
[----:B------:R-:W-:Y:S05]  /*13e0*/  @P2 BRA `(.L_x_8025) ;  /* 0x0000004000002947 */ /* 0x000fea0003800000 */
[----:B------:R-:W-:Y:S01]  /*13f0*/  HFMA2.MMA R115, -RZ, RZ, 0, 0 ;  /* 0x00000000ff737435 */ /* 0x000fe200000001ff */
[----:B------:R-:W-:Y:S05]  /*1400*/  @!P1 BRA `(.L_x_8026) ;  /* 0x0000006000009947 */ /* 0x000fea0003800000 */
[----:B-----5:R-:W-:Y:S01]  /*1410*/  PRMT R115, RZ, 0x5410, R107 ;  /* 0x00005410ff737816 */ /* 0x020fe2000000006b */
[----:B------:R-:W-:Y:S05]  /*1420*/  BRA `(.L_x_8026) ;  /* 0x0000004000007947 */ /* 0x000fea0003800000 */
.L_x_8025:
[----:B-----5:R-:W-:Y:S02]  /*1430*/  PRMT R115, RZ, 0x5410, R103 ;  /* 0x00005410ff737816 */ /* 0x020fe40000000067 */
[----:B------:R-:W-:-:S03]  /*1440*/  @P1 PRMT R108, RZ, 0x5410, R107 ;  /* 0x00005410ff6c1816 */ /* 0x000fc6000000006b */
[----:B------:R-:W-:-:S04]  /*1450*/  FMUL.FTZ R115, R115, c[0x0][0x1ec] ;  /* 0x00007b0073737a20 */ /* 0x000fc80000410000 */
[----:B------:R-:W-:Y:S02]  /*1460*/  @P1 FADD.FTZ R115, R108, R115 ;  /* 0x000000736c731221 */ /* 0x000fe40000010000 */
.L_x_8026:
[----:B------:R-:W-:Y:S05]  /*1470*/  BSYNC B1 ;  /* 0x0000000000017941 */ /* 0x000fea0003800000 */
.L_x_8024:
[----:B------:R-:W-:Y:S01]  /*1480*/  BSSY B1, `(.L_x_8027) ;  /* 0x000000a000017945 */ /* 0x000fe20003800000 */
[----:B------:R-:W-:Y:S05]  /*1490*/  @P2 BRA `(.L_x_8028) ;  /* 0x0000004000002947 */ /* 0x000fea0003800000 */
[----:B------:R-:W-:Y:S01]  /*14a0*/  MOV R114, RZ ;  /* 0x000000ff00727202 */ /* 0x000fe20000000f00 */
[----:B------:R-:W-:Y:S05]  /*14b0*/  @!P1 BRA `(.L_x_8029) ;  /* 0x0000006000009947 */ /* 0x000fea0003800000 */
[----:B-----5:R-:W-:Y:S01]  /*14c0*/  PRMT R114, RZ, 0x7610, R107 ;  /* 0x00007610ff727816 */ /* 0x020fe2000000006b */
[----:B------:R-:W-:Y:S05]  /*14d0*/  BRA `(.L_x_8029) ;  /* 0x0000004000007947 */ /* 0x000fea0003800000 */
.L_x_8028:
[----:B-----5:R-:W-:Y:S02]  /*14e0*/  PRMT R114, RZ, 0x7610, R103 ;  /* 0x00007610ff727816 */ /* 0x020fe40000000067 */
[----:B------:R-:W-:-:S03]  /*14f0*/  @P1 PRMT R109, RZ, 0x7610, R107 ;  /* 0x00007610ff6d1816 */ /* 0x000fc6000000006b */
[----:B------:R-:W-:-:S04]  /*1500*/  FMUL.FTZ R114, R114, c[0x0][0x1ec] ;  /* 0x00007b0072727a20 */ /* 0x000fc80000410000 */
[----:B------:R-:W-:Y:S02]  /*1510*/  @P1 FADD.FTZ R114, R109, R114 ;  /* 0x000000726d721221 */ /* 0x000fe40000010000 */
.L_x_8029:
[----:B------:R-:W-:Y:S05]  /*1520*/  BSYNC B1 ;  /* 0x0000000000017941 */ /* 0x000fea0003800000 */
.L_x_8027:
        /* <DEDUP_REMOVED lines=9> */
.L_x_8005:
[----:B------:R-:W-:Y:S05]  /*15c0*/  BSYNC B0 ;  /* 0x0000000000007941 */ /* 0x000fea0003800000 */
.L_x_8004:
[----:B------:R-:W-:Y:S01]  /*15d0*/  ISETP.GE.U32.AND P1, PT, R134, 0x60, PT ;  /* 0x000000608600780c */ /* 0x000fe20003f26070 */
[----:B------:R-:W-:-:S12]  /*15e0*/  BSSY B0, `(.L_x_8030) ;  /* 0x000006c000007945 */ /* 0x000fd80003800000 */
[----:B------:R-:W-:Y:S05]  /*15f0*/  @!P1 BRA `(.L_x_8031) ;  /* 0x000006a000009947 */ /* 0x000fea0003800000 */
[----:B------:R-:W-:Y:S02]  /*1600*/  ISETP.NE.U32.AND P1, PT, RZ, c[0x0][0x180], PT ;  /* 0x00006000ff007a0c */ /* 0x000fe40003f25070 */
[----:B------:R-:W-:Y:S02]  /*1610*/  @P0 MOV R17, 0x10 ;  /* 0x0000001000110802 */ /* 0x000fe40000000f00 */
        /* <DEDUP_REMOVED lines=9> */
[----:B--2---:R-:W-:Y:S01]  /*16b0*/  HFMA2.MMA R113, -RZ, RZ, 0, 0 ;  /* 0x00000000ff717435 */ /* 0x004fe200000001ff */
[----:B------:R-:W-:Y:S05]  /*16c0*/  @!P1 BRA `(.L_x_8034) ;  /* 0x0000006000009947 */ /* 0x000fea0003800000 */
[----:B-----5:R-:W-:Y:S01]  /*16d0*/  PRMT R113, RZ, 0x5410, R104 ;  /* 0x00005410ff717816 */ /* 0x020fe20000000068 */
[----:B------:R-:W-:Y:S05]  /*16e0*/  BRA `(.L_x_8034) ;  /* 0x0000004000007947 */ /* 0x000fea0003800000 */
.L_x_8033:
[----:B--2--5:R-:W-:Y:S02]  /*16f0*/  PRMT R113, RZ, 0x5410, R100 ;  /* 0x00005410ff717816 */ /* 0x024fe40000000064 */
[----:B------:R-:W-:-:S03]  /*1700*/  @P1 PRMT R14, RZ, 0x5410, R104 ;  /* 0x00005410ff0e1816 */ /* 0x000fc60000000068 */
[----:B------:R-:W-:-:S04]  /*1710*/  FMUL.FTZ R113, R113, c[0x0][0x1ec] ;  /* 0x00007b0071717a20 */ /* 0x000fc80000410000 */
[----:B------:R-:W-:Y:S02]  /*1720*/  @P1 FADD.FTZ R113, R14, R113 ;  /* 0x000000710e711221 */ /* 0x000fe40000010000 */
.L_x_8034:
[----:B------:R-:W-:Y:S05]  /*1730*/  BSYNC B1 ;  /* 0x0000000000017941 */ /* 0x000fea0003800000 */
.L_x_8032:
[----:B------:R-:W-:Y:S01]  /*1740*/  BSSY B1, `(.L_x_8035) ;  /* 0x000000a000017945 */ /* 0x000fe20003800000 */
[----:B------:R-:W-:Y:S05]  /*1750*/  @P2 BRA `(.L_x_8036) ;  /* 0x0000004000002947 */ /* 0x000fea0003800000 */
[----:B------:R-:W-:Y:S01]  /*1760*/  MOV R112, RZ ;  /* 0x000000ff00707202 */ /* 0x000fe20000000f00 */
[----:B------:R-:W-:Y:S05]  /*1770*/  @!P1 BRA `(.L_x_8037) ;  /* 0x0000006000009947 */ /* 0x000fea0003800000 */
[----:B-----5:R-:W-:Y:S01]  /*1780*/  PRMT R112, RZ, 0x7610, R104 ;  /* 0x00007610ff707816 */ /* 0x020fe20000000068 */
[----:B------:R-:W-:Y:S05]  /*1790*/  BRA `(.L_x_8037) ;  /* 0x0000004000007947 */ /* 0x000fea0003800000 */
.L_x_8036:
[----:B-----5:R-:W-:Y:S02]  /*17a0*/  PRMT R112, RZ, 0x7610, R100 ;  /* 0x00007610ff707816 */ /* 0x020fe40000000064 */
[----:B------:R-:W-:-:S03]  /*17b0*/  @P1 PRMT R15, RZ, 0x7610, R104 ;  /* 0x00007610ff0f1816 */ /* 0x000fc60000000068 */
[----:B------:R-:W-:-:S04]  /*17c0*/  FMUL.FTZ R112, R112, c[0x0][0x1ec] ;  /* 0x00007b0070707a20 */ /* 0x000fc80000410000 */
[----:B------:R-:W-:Y:S02]  /*17d0*/  @P1 FADD.FTZ R112, R15, R112 ;  /* 0x000000700f701221 */ /* 0x000fe40000010000 */
.L_x_8037:
[----:B------:R-:W-:Y:S05]  /*17e0*/  BSYNC B1 ;  /* 0x0000000000017941 */ /* 0x000fea0003800000 */
.L_x_8035:
[----:B------:R-:W-:Y:S01]  /*17f0*/  BSSY B1, `(.L_x_8038) ;  /* 0x000000a000017945 */ /* 0x000fe20003800000 */
[----:B------:R-:W-:Y:S05]  /*1800*/  @P2 BRA `(.L_x_8039) ;  /* 0x0000004000002947 */ /* 0x000fea0003800000 */
[----:B------:R-:W-:Y:S01]  /*1810*/  HFMA2.MMA R19, -RZ, RZ, 0, 0 ;  /* 0x00000000ff137435 */ /* 0x000fe200000001ff */
[----:B------:R-:W-:Y:S05]  /*1820*/  @!P1 BRA `(.L_x_8040) ;  /* 0x0000006000009947 */ /* 0x000fea0003800000 */
[----:B-----5:R-:W-:Y:S01]  /*1830*/  PRMT R19, RZ, 0x5410, R105 ;  /* 0x00005410ff137816 */ /* 0x020fe20000000069 */
[----:B------:R-:W-:Y:S05]  /*1840*/  BRA `(.L_x_8040) ;  /* 0x0000004000007947 */ /* 0x000fea0003800000 */
.L_x_8039:
[----:B-----5:R-:W-:Y:S02]  /*1850*/  PRMT R19, RZ, 0x5410, R101 ;  /* 0x00005410ff137816 */ /* 0x020fe40000000065 */
[----:B------:R-:W-:-:S03]  /*1860*/  @P1 PRMT R14, RZ, 0x5410, R105 ;  /* 0x00005410ff0e1816 */ /* 0x000fc60000000069 */
[----:B------:R-:W-:-:S04]  /*1870*/  FMUL.FTZ R19, R19, c[0x0][0x1ec] ;  /* 0x00007b0013137a20 */ /* 0x000fc80000410000 */
[----:B------:R-:W-:Y:S02]  /*1880*/  @P1 FADD.FTZ R19, R14, R19 ;  /* 0x000000130e131221 */ /* 0x000fe40000010000 */
.L_x_8040:
[----:B------:R-:W-:Y:S05]  /*1890*/  BSYNC B1 ;  /* 0x0000000000017941 */ /* 0x000fea0003800000 */
.L_x_8038:
[----:B------:R-:W-:Y:S01]  /*18a0*/  BSSY B1, `(.L_x_8041) ;  /* 0x000000a000017945 */ /* 0x000fe20003800000 */
[----:B------:R-:W-:Y:S05]  /*18b0*/  @P2 BRA `(.L_x_8042) ;  /* 0x0000004000002947 */ /* 0x000fea0003800000 */
[----:B------:R-:W-:Y:S01]  /*18c0*/  MOV R18, RZ ;  /* 0x000000ff00127202 */ /* 0x000fe20000000f00 */
[----:B------:R-:W-:Y:S05]  /*18d0*/  @!P1 BRA `(.L_x_8043) ;  /* 0x0000006000009947 */ /* 0x000fea0003800000 */
[----:B-----5:R-:W-:Y:S01]  /*18e0*/  PRMT R18, RZ, 0x7610, R105 ;  /* 0x00007610ff127816 */ /* 0x020fe20000000069 */
[----:B------:R-:W-:Y:S05]  /*18f0*/  BRA `(.L_x_8043) ;  /* 0x0000004000007947 */ /* 0x000fea0003800000 */
.L_x_8042:
[----:B-----5:R-:W-:Y:S02]  /*1900*/  PRMT R18, RZ, 0x7610, R101 ;  /* 0x00007610ff127816 */ /* 0x020fe40000000065 */
[----:B------:R-:W-:-:S03]  /*1910*/  @P1 PRMT R15, RZ, 0x7610, R105 ;  /* 0x00007610ff0f1816 */ /* 0x000fc60000000069 */
[----:B------:R-:W-:-:S04]  /*1920*/  FMUL.FTZ R18, R18, c[0x0][0x1ec] ;  /* 0x00007b0012127a20 */ /* 0x000fc80000410000 */
[----:B------:R-:W-:Y:S02]  /*1930*/  @P1 FADD.FTZ R18, R15, R18 ;  /* 0x000000120f121221 */ /* 0x000fe40000010000 */
.L_x_8043:
[----:B------:R-:W-:Y:S05]  /*1940*/  BSYNC B1 ;  /* 0x0000000000017941 */ /* 0x000fea0003800000 */
.L_x_8041:
[----:B------:R-:W-:Y:S01]  /*1950*/  BSSY B1, `(.L_x_8044) ;  /* 0x000000a000017945 */ /* 0x000fe20003800000 */
[----:B------:R-:W-:Y:S05]  /*1960*/  @P2 BRA `(.L_x_8045) ;  /* 0x0000004000002947 */ /* 0x000fea0003800000 */
[----:B------:R-:W-:Y:S01]  /*1970*/  HFMA2.MMA R17, -RZ, RZ, 0, 0 ;  /* 0x00000000ff117435 */ /* 0x000fe200000001ff */
[----:B------:R-:W-:Y:S05]  /*1980*/  @!P1 BRA `(.L_x_8046) ;  /* 0x0000006000009947 */ /* 0x000fea0003800000 */
[----:B-----5:R-:W-:Y:S01]  /*1990*/  PRMT R17, RZ, 0x5410, R106 ;  /* 0x00005410ff117816 */ /* 0x020fe2000000006a */
[----:B------:R-:W-:Y:S05]  /*19a0*/  BRA `(.L_x_8046) ;  /* 0x0000004000007947 */ /* 0x000fea0003800000 */
.L_x_8045:
[----:B-----5:R-:W-:Y:S02]  /*19b0*/  PRMT R17, RZ, 0x5410, R102 ;  /* 0x00005410ff117816 */ /* 0x020fe40000000066 */
[----:B------:R-:W-:-:S03]  /*19c0*/  @P1 PRMT R14, RZ, 0x5410, R106 ;  /* 0x00005410ff0e1816 */ /* 0x000fc6000000006a */
[----:B------:R-:W-:-:S04]  /*19d0*/  FMUL.FTZ R17, R17, c[0x0][0x1ec] ;  /* 0x00007b0011117a20 */ /* 0x000fc80000410000 */
[----:B------:R-:W-:Y:S02]  /*19e0*/  @P1 FADD.FTZ R17, R14, R17 ;  /* 0x000000110e111221 */ /* 0x000fe40000010000 */
.L_x_8046:
[----:B------:R-:W-:Y:S05]  /*19f0*/  BSYNC B1 ;  /* 0x0000000000017941 */ /* 0x000fea0003800000 */
.L_x_8044:
[----:B------:R-:W-:Y:S01]  /*1a00*/  BSSY B1, `(.L_x_8047) ;  /* 0x000000a000017945 */ /* 0x000fe20003800000 */
[----:B------:R-:W-:Y:S05]  /*1a10*/  @P2 BRA `(.L_x_8048) ;  /* 0x0000004000002947 */ /* 0x000fea0003800000 */
[----:B------:R-:W-:Y:S01]  /*1a20*/  MOV R16, RZ ;  /* 0x000000ff00107202 */ /* 0x000fe20000000f00 */
[----:B------:R-:W-:Y:S05]  /*1a30*/  @!P1 BRA `(.L_x_8049) ;  /* 0x0000006000009947 */ /* 0x000fea0003800000 */
[----:B-----5:R-:W-:Y:S01]  /*1a40*/  PRMT R16, RZ, 0x7610, R106 ;  /* 0x00007610ff107816 */ /* 0x020fe2000000006a */
[----:B------:R-:W-:Y:S05]  /*1a50*/  BRA `(.L_x_8049) ;  /* 0x0000004000007947 */ /* 0x000fea0003800000 */
.L_x_8048:
[----:B-----5:R-:W-:Y:S02]  /*1a60*/  PRMT R16, RZ, 0x7610, R102 ;  /* 0x00007610ff107816 */ /* 0x020fe40000000066 */
[----:B------:R-:W-:-:S03]  /*1a70*/  @P1 PRMT R15, RZ, 0x7610, R106 ;  /* 0x00007610ff0f1816 */ /* 0x000fc6000000006a */
[----:B------:R-:W-:-:S04]  /*1a80*/  FMUL.FTZ R16, R16, c[0x0][0x1ec] ;  /* 0x00007b0010107a20 */ /* 0x000fc80000410000 */
[----:B------:R-:W-:Y:S02]  /*1a90*/  @P1 FADD.FTZ R16, R15, R16 ;  /* 0x000000100f101221 */ /* 0x000fe40000010000 */
.L_x_8049:
[----:B------:R-:W-:Y:S05]  /*1aa0*/  BSYNC B1 ;  /* 0x0000000000017941 */ /* 0x000fea0003800000 */
.L_x_8047:
[----:B------:R-:W-:Y:S01]  /*1ab0*/  BSSY B1, `(.L_x_8050) ;  /* 0x000000a000017945 */ /* 0x000fe20003800000 */
[----:B------:R-:W-:Y:S05]  /*1ac0*/  @P2 BRA `(.L_x_8051) ;  /* 0x0000004000002947 */ /* 0x000fea0003800000 */
[----:B------:R-:W-:Y:S01]  /*1ad0*/  HFMA2.MMA R15, -RZ, RZ, 0, 0 ;  /* 0x00000000ff0f7435 */ /* 0x000fe200000001ff */
[----:B------:R-:W-:Y:S05]  /*1ae0*/  @!P1 BRA `(.L_x_8052) ;  /* 0x0000006000009947 */ /* 0x000fea0003800000 */
[----:B-----5:R-:W-:Y:S01]  /*1af0*/  PRMT R15, RZ, 0x5410, R107 ;  /* 0x00005410ff0f7816 */ /* 0x020fe2000000006b */
[----:B------:R-:W-:Y:S05]  /*1b00*/  BRA `(.L_x_8052) ;  /* 0x0000004000007947 */ /* 0x000fea0003800000 */
.L_x_8051:
[----:B-----5:R-:W-:Y:S02]  /*1b10*/  PRMT R15, RZ, 0x5410, R103 ;  /* 0x00005410ff0f7816 */ /* 0x020fe40000000067 */
[----:B------:R-:W-:-:S03]  /*1b20*/  @P1 PRMT R14, RZ, 0x5410, R107 ;  /* 0x00005410ff0e1816 */ /* 0x000fc6000000006b */
[----:B------:R-:W-:-:S04]  /*1b30*/  FMUL.FTZ R15, R15, c[0x0][0x1ec] ;  /* 0x00007b000f0f7a20 */ /* 0x000fc80000410000 */
[----:B------:R-:W-:Y:S02]  /*1b40*/  @P1 FADD.FTZ R15, R14, R15 ;  /* 0x0000000f0e0f1221 */ /* 0x000fe40000010000 */
.L_x_8052:
[----:B------:R-:W-:Y:S05]  /*1b50*/  BSYNC B1 ;  /* 0x0000000000017941 */ /* 0x000fea0003800000 */
.L_x_8050:
[----:B------:R-:W-:Y:S01]  /*1b60*/  BSSY B1, `(.L_x_8053) ;  /* 0x000000a000017945 */ /* 0x000fe20003800000 */
[----:B------:R-:W-:Y:S05]  /*1b70*/  @P2 BRA `(.L_x_8054) ;  /* 0x0000004000002947 */ /* 0x000fea0003800000 */
[----:B------:R-:W-:Y:S01]  /*1b80*/  MOV R14, RZ ;  /* 0x000000ff000e7202 */ /* 0x000fe20000000f00 */
[----:B------:R-:W-:Y:S05]  /*1b90*/  @!P1 BRA `(.L_x_8055) ;  /* 0x0000006000009947 */ /* 0x000fea0003800000 */
[----:B-----5:R-:W-:Y:S01]  /*1ba0*/  PRMT R14, RZ, 0x7610, R107 ;  /* 0x00007610ff0e7816 */ /* 0x020fe2000000006b */
[----:B------:R-:W-:Y:S05]  /*1bb0*/  BRA `(.L_x_8055) ;  /* 0x0000004000007947 */ /* 0x000fea0003800000 */
.L_x_8054:
[----:B-----5:R-:W-:Y:S02]  /*1bc0*/  PRMT R14, RZ, 0x7610, R103 ;  /* 0x00007610ff0e7816 */ /* 0x020fe40000000067 */
[----:B-1----:R-:W-:-:S03]  /*1bd0*/  @P1 PRMT R109, RZ, 0x7610, R107 ;  /* 0x00007610ff6d1816 */ /* 0x002fc6000000006b */
[----:B------:R-:W-:-:S04]  /*1be0*/  FMUL.FTZ R14, R14, c[0x0][0x1ec] ;  /* 0x00007b000e0e7a20 */ /* 0x000fc80000410000 */
[----:B------:R-:W-:Y:S02]  /*1bf0*/  @P1 FADD.FTZ R14, R109, R14 ;  /* 0x0000000e6d0e1221 */ /* 0x000fe40000010000 */
.L_x_8055:
[----:B------:R-:W-:Y:S05]  /*1c00*/  BSYNC B1 ;  /* 0x0000000000017941 */ /* 0x000fea0003800000 */
.L_x_8053:
[----:B-1----:R-:W-:Y:S01]  /*1c10*/  HFMA2.MMA R137, -RZ, RZ, 0, 9.5367431640625e-07 ;  /* 0x00000010ff897435 */ /* 0x002fe200000001ff */
        /* <DEDUP_REMOVED lines=8> */
.L_x_8031:
[----:B------:R-:W-:Y:S05]  /*1ca0*/  BSYNC B0 ;  /* 0x0000000000007941 */ /* 0x000fea0003800000 */
.L_x_8030:
[----:B------:R-:W-:Y:S01]  /*1cb0*/  BSSY B0, `(.L_x_8056) ;  /* 0x000006c000007945 */ /* 0x000fe20003800000 */
        /* <DEDUP_REMOVED lines=16> */
.L_x_8059:
[----:B--2--5:R-:W-:Y:S02]  /*1dc0*/  PRMT R13, RZ, 0x5410, R100 ;  /* 0x00005410ff0d7816 */ /* 0x024fe40000000064 */
[----:B------:R-:W-:-:S03]  /*1dd0*/  @P1 PRMT R6, RZ, 0x5410, R104 ;  /* 0x00005410ff061816 */ /* 0x000fc60000000068 */
[----:B------:R-:W-:-:S04]  /*1de0*/  FMUL.FTZ R13, R13, c[0x0][0x1ec] ;  /* 0x00007b000d0d7a20 */ /* 0x000fc80000410000 */
[----:B------:R-:W-:Y:S02]  /*1df0*/  @P1 FADD.FTZ R13, R6, R13 ;  /* 0x0000000d060d1221 */ /* 0x000fe40000010000 */
.L_x_8060:
[----:B------:R-:W-:Y:S05]  /*1e00*/  BSYNC B1 ;  /* 0x0000000000017941 */ /* 0x000fea0003800000 */
.L_x_8058:
[----:B------:R-:W-:Y:S01]  /*1e10*/  BSSY B1, `(.L_x_8061) ;  /* 0x000000a000017945 */ /* 0x000fe20003800000 */
[----:B------:R-:W-:Y:S05]  /*1e20*/  @P2 BRA `(.L_x_8062) ;  /* 0x0000004000002947 */ /* 0x000fea0003800000 */
[----:B------:R-:W-:Y:S01]  /*1e30*/  MOV R12, RZ ;  /* 0x000000ff000c7202 */ /* 0x000fe20000000f00 */
[----:B------:R-:W-:Y:S05]  /*1e40*/  @!P1 BRA `(.L_x_8063) ;  /* 0x0000006000009947 */ /* 0x000fea0003800000 */
[----:B-----5:R-:W-:Y:S01]  /*1e50*/  PRMT R12, RZ, 0x7610, R104 ;  /* 0x00007610ff0c7816 */ /* 0x020fe20000000068 */
[----:B------:R-:W-:Y:S05]  /*1e60*/  BRA `(.L_x_8063) ;  /* 0x0000004000007947 */ /* 0x000fea0003800000 */
.L_x_8062:
[----:B-----5:R-:W-:Y:S02]  /*1e70*/  PRMT R12, RZ, 0x7610, R100 ;  /* 0x00007610ff0c7816 */ /* 0x020fe40000000064 */
[----:B------:R-:W-:-:S03]  /*1e80*/  @P1 PRMT R7, RZ, 0x7610, R104 ;  /* 0x00007610ff071816 */ /* 0x000fc60000000068 */
[----:B------:R-:W-:-:S04]  /*1e90*/  FMUL.FTZ R12, R12, c[0x0][0x1ec] ;  /* 0x00007b000c0c7a20 */ /* 0x000fc80000410000 */
[----:B------:R-:W-:Y:S02]  /*1ea0*/  @P1 FADD.FTZ R12, R7, R12 ;  /* 0x0000000c070c1221 */ /* 0x000fe40000010000 */
.L_x_8063:
[----:B------:R-:W-:Y:S05]  /*1eb0*/  BSYNC B1 ;  /* 0x0000000000017941 */ /* 0x000fea0003800000 */
.L_x_8061:
[----:B------:R-:W-:Y:S01]  /*1ec0*/  BSSY B1, `(.L_x_8064) ;  /* 0x000000a000017945 */ /* 0x000fe20003800000 */
[----:B------:R-:W-:Y:S05]  /*1ed0*/  @P2 BRA `(.L_x_8065) ;  /* 0x0000004000002947 */ /* 0x000fea0003800000 */
[----:B------:R-:W-:Y:S01]  /*1ee0*/  HFMA2.MMA R11, -RZ, RZ, 0, 0 ;  /* 0x00000000ff0b7435 */ /* 0x000fe200000001ff */
[----:B------:R-:W-:Y:S05]  /*1ef0*/  @!P1 BRA `(.L_x_8066) ;  /* 0x0000006000009947 */ /* 0x000fea0003800000 */
[----:B-----5:R-:W-:Y:S01]  /*1f00*/  PRMT R11, RZ, 0x5410, R105 ;  /* 0x00005410ff0b7816 */ /* 0x020fe20000000069 */
[----:B------:R-:W-:Y:S05]  /*1f10*/  BRA `(.L_x_8066) ;  /* 0x0000004000007947 */ /* 0x000fea0003800000 */
.L_x_8065:
[----:B-----5:R-:W-:Y:S02]  /*1f20*/  PRMT R11, RZ, 0x5410, R101 ;  /* 0x00005410ff0b7816 */ /* 0x020fe40000000065 */
[----:B------:R-:W-:-:S03]  /*1f30*/  @P1 PRMT R6, RZ, 0x5410, R105 ;  /* 0x00005410ff061816 */ /* 0x000fc60000000069 */
[----:B------:R-:W-:-:S04]  /*1f40*/  FMUL.FTZ R11, R11, c[0x0][0x1ec] ;  /* 0x00007b000b0b7a20 */ /* 0x000fc80000410000 */
[----:B------:R-:W-:Y:S02]  /*1f50*/  @P1 FADD.FTZ R11, R6, R11 ;  /* 0x0000000b060b1221 */ /* 0x000fe40000010000 */
.L_x_8066:
[----:B------:R-:W-:Y:S05]  /*1f60*/  BSYNC B1 ;  /* 0x0000000000017941 */ /* 0x000fea0003800000 */
.L_x_8064:
[----:B------:R-:W-:Y:S01]  /*1f70*/  BSSY B1, `(.L_x_8067) ;  /* 0x000000a000017945 */ /* 0x000fe20003800000 */
[----:B------:R-:W-:Y:S05]  /*1f80*/  @P2 BRA `(.L_x_8068) ;  /* 0x0000004000002947 */ /* 0x000fea0003800000 */
[----:B------:R-:W-:Y:S01]  /*1f90*/  MOV R10, RZ ;  /* 0x000000ff000a7202 */ /* 0x000fe20000000f00 */
[----:B------:R-:W-:Y:S05]  /*1fa0*/  @!P1 BRA `(.L_x_8069) ;  /* 0x0000006000009947 */ /* 0x000fea0003800000 */
[----:B-----5:R-:W-:Y:S01]  /*1fb0*/  PRMT R10, RZ, 0x7610, R105 ;  /* 0x00007610ff0a7816 */ /* 0x020fe20000000069 */
[----:B------:R-:W-:Y:S05]  /*1fc0*/  BRA `(.L_x_8069) ;  /* 0x0000004000007947 */ /* 0x000fea0003800000 */
.L_x_8068:
[----:B-----5:R-:W-:Y:S02]  /*1fd0*/  PRMT R10, RZ, 0x7610, R101 ;  /* 0x00007610ff0a7816 */ /* 0x020fe40000000065 */
[----:B------:R-:W-:-:S03]  /*1fe0*/  @P1 PRMT R7, RZ, 0x7610, R105 ;  /* 0x00007610ff071816 */ /* 0x000fc60000000069 */
[----:B------:R-:W-:-:S04]  /*1ff0*/  FMUL.FTZ R10, R10, c[0x0][0x1ec] ;  /* 0x00007b000a0a7a20 */ /* 0x000fc80000410000 */
[----:B------:R-:W-:Y:S02]  /*2000*/  @P1 FADD.FTZ R10, R7, R10 ;  /* 0x0000000a070a1221 */ /* 0x000fe40000010000 */
.L_x_8069:
[----:B------:R-:W-:Y:S05]  /*2010*/  BSYNC B1 ;  /* 0x0000000000017941 */ /* 0x000fea0003800000 */
.L_x_8067:
[----:B------:R-:W-:Y:S01]  /*2020*/  BSSY B1, `(.L_x_8070) ;  /* 0x000000a000017945 */ /* 0x000fe20003800000 */
[----:B------:R-:W-:Y:S05]  /*2030*/  @P2 BRA `(.L_x_8071) ;  /* 0x0000004000002947 */ /* 0x000fea0003800000 */
[----:B------:R-:W-:Y:S01]  /*2040*/  HFMA2.MMA R9, -RZ, RZ, 0, 0 ;  /* 0x00000000ff097435 */ /* 0x000fe200000001ff */
[----:B------:R-:W-:Y:S05]  /*2050*/  @!P1 BRA `(.L_x_8072) ;  /* 0x0000006000009947 */ /* 0x000fea0003800000 */
[----:B-----5:R-:W-:Y:S01]  /*2060*/  PRMT R9, RZ, 0x5410, R106 ;  /* 0x00005410ff097816 */ /* 0x020fe2000000006a */
[----:B------:R-:W-:Y:S05]  /*2070*/  BRA `(.L_x_8072) ;  /* 0x0000004000007947 */ /* 0x000fea0003800000 */
.L_x_8071:
[----:B-----5:R-:W-:Y:S02]  /*2080*/  PRMT R9, RZ, 0x5410, R102 ;  /* 0x00005410ff097816 */ /* 0x020fe40000000066 */
[----:B------:R-:W-:-:S03]  /*2090*/  @P1 PRMT R6, RZ, 0x5410, R106 ;  /* 0x00005410ff061816 */ /* 0x000fc6000000006a */
[----:B------:R-:W-:-:S04]  /*20a0*/  FMUL.FTZ R9, R9, c[0x0][0x1ec] ;  /* 0x00007b0009097a20 */ /* 0x000fc80000410000 */
[----:B------:R-:W-:Y:S02]  /*20b0*/  @P1 FADD.FTZ R9, R6, R9 ;  /* 0x0000000906091221 */ /* 0x000fe40000010000 */
.L_x_8072:
[----:B------:R-:W-:Y:S05]  /*20c0*/  BSYNC B1 ;  /* 0x0000000000017941 */ /* 0x000fea0003800000 */
.L_x_8070:
[----:B------:R-:W-:Y:S01]  /*20d0*/  BSSY B1, `(.L_x_8073) ;  /* 0x000000a000017945 */ /* 0x000fe20003800000 */
[----:B------:R-:W-:Y:S05]  /*20e0*/  @P2 BRA `(.L_x_8074) ;  /* 0x0000004000002947 */ /* 0x000fea0003800000 */
[----:B------:R-:W-:Y:S01]  /*20f0*/  MOV R8, RZ ;  /* 0x000000ff00087202 */ /* 0x000fe20000000f00 */
[----:B------:R-:W-:Y:S05]  /*2100*/  @!P1 BRA `(.L_x_8075) ;  /* 0x0000006000009947 */ /* 0x000fea0003800000 */
[----:B-----5:R-:W-:Y:S01]  /*2110*/  PRMT R8, RZ, 0x7610, R106 ;  /* 0x00007610ff087816 */ /* 0x020fe2000000006a */
[----:B------:R-:W-:Y:S05]  /*2120*/  BRA `(.L_x_8075) ;  /* 0x0000004000007947 */ /* 0x000fea0003800000 */
.L_x_8074:
[----:B-----5:R-:W-:Y:S02]  /*2130*/  PRMT R8, RZ, 0x7610, R102 ;  /* 0x00007610ff087816 */ /* 0x020fe40000000066 */
[----:B------:R-:W-:-:S03]  /*2140*/  @P1 PRMT R7, RZ, 0x7610, R106 ;  /* 0x00007610ff071816 */ /* 0x000fc6000000006a */
[----:B------:R-:W-:-:S04]  /*2150*/  FMUL.FTZ R8, R8, c[0x0][0x1ec] ;  /* 0x00007b0008087a20 */ /* 0x000fc80000410000 */
[----:B------:R-:W-:Y:S02]  /*2160*/  @P1 FADD.FTZ R8, R7, R8 ;  /* 0x0000000807081221 */ /* 0x000fe40000010000 */
.L_x_8075:
[----:B------:R-:W-:Y:S05]  /*2170*/  BSYNC B1 ;  /* 0x0000000000017941 */ /* 0x000fea0003800000 */
.L_x_8073:
[----:B------:R-:W-:Y:S01]  /*2180*/  BSSY B1, `(.L_x_8076) ;  /* 0x000000a000017945 */ /* 0x000fe20003800000 */
[----:B------:R-:W-:Y:S05]  /*2190*/  @P2 BRA `(.L_x_8077) ;  /* 0x0000004000002947 */ /* 0x000fea0003800000 */
[----:B------:R-:W-:Y:S01]  /*21a0*/  HFMA2.MMA R7, -RZ, RZ, 0, 0 ;  /* 0x00000000ff077435 */ /* 0x000fe200000001ff */
[----:B------:R-:W-:Y:S05]  /*21b0*/  @!P1 BRA `(.L_x_8078) ;  /* 0x0000006000009947 */ /* 0x000fea0003800000 */
[----:B-----5:R-:W-:Y:S01]  /*21c0*/  PRMT R7, RZ, 0x5410, R107 ;  /* 0x00005410ff077816 */ /* 0x020fe2000000006b */
[----:B------:R-:W-:Y:S05]  /*21d0*/  BRA `(.L_x_8078) ;  /* 0x0000004000007947 */ /* 0x000fea0003800000 */
.L_x_8077:
[----:B-----5:R-:W-:Y:S02]  /*21e0*/  PRMT R7, RZ, 0x5410, R103 ;  /* 0x00005410ff077816 */ /* 0x020fe40000000067 */
[----:B------:R-:W-:-:S03]  /*21f0*/  @P1 PRMT R6, RZ, 0x5410, R107 ;  /* 0x00005410ff061816 */ /* 0x000fc6000000006b */
[----:B------:R-:W-:-:S04]  /*2200*/  FMUL.FTZ R7, R7, c[0x0][0x1ec] ;  /* 0x00007b0007077a20 */ /* 0x000fc80000410000 */
[----:B------:R-:W-:Y:S02]  /*2210*/  @P1 FADD.FTZ R7, R6, R7 ;  /* 0x0000000706071221 */ /* 0x000fe40000010000 */
.L_x_8078:
[----:B------:R-:W-:Y:S05]  /*2220*/  BSYNC B1 ;  /* 0x0000000000017941 */ /* 0x000fea0003800000 */
.L_x_8076:
[----:B------:R-:W-:Y:S01]  /*2230*/  BSSY B1, `(.L_x_8079) ;  /* 0x000000a000017945 */ /* 0x000fe20003800000 */
[----:B------:R-:W-:Y:S05]  /*2240*/  @P2 BRA `(.L_x_8080) ;  /* 0x0000004000002947 */ /* 0x000fea0003800000 */
[----:B------:R-:W-:Y:S01]  /*2250*/  MOV R6, RZ ;  /* 0x000000ff00067202 */ /* 0x000fe20000000f00 */
[----:B------:R-:W-:Y:S05]  /*2260*/  @!P1 BRA `(.L_x_8081) ;  /* 0x0000006000009947 */ /* 0x000fea0003800000 */
[----:B-----5:R-:W-:Y:S01]  /*2270*/  PRMT R6, RZ, 0x7610, R107 ;  /* 0x00007610ff067816 */ /* 0x020fe2000000006b */
[----:B------:R-:W-:Y:S05]  /*2280*/  BRA `(.L_x_8081) ;  /* 0x0000004000007947 */ /* 0x000fea0003800000 */
.L_x_8080:
[----:B-----5:R-:W-:Y:S02]  /*2290*/  PRMT R6, RZ, 0x7610, R103 ;  /* 0x00007610ff067816 */ /* 0x020fe40000000067 */
[----:B-1----:R-:W-:-:S03]  /*22a0*/  @P1 PRMT R109, RZ, 0x7610, R107 ;  /* 0x00007610ff6d1816 */ /* 0x002fc6000000006b */
[----:B------:R-:W-:-:S04]  /*22b0*/  FMUL.FTZ R6, R6, c[0x0][0x1ec] ;  /* 0x00007b0006067a20 */ /* 0x000fc80000410000 */
[----:B------:R-:W-:Y:S02]  /*22c0*/  @P1 FADD.FTZ R6, R109, R6 ;  /* 0x000000066d061221 */ /* 0x000fe40000010000 */
.L_x_8081:
[----:B------:R-:W-:Y:S05]  /*22d0*/  BSYNC B1 ;  /* 0x0000000000017941 */ /* 0x000fea0003800000 */
.L_x_8079:
        /* <DEDUP_REMOVED lines=9> */
.L_x_8057:
[----:B------:R-:W-:Y:S05]  /*2370*/  BSYNC B0 ;  /* 0x0000000000007941 */ /* 0x000fea0003800000 */
.L_x_8056:
        /* <DEDUP_REMOVED lines=17> */
.L_x_8085:
[----:B--2--5:R-:W-:Y:S02]  /*2490*/  PRMT R5, RZ, 0x5410, R100 ;  /* 0x00005410ff057816 */ /* 0x024fe40000000064 */
[----:B------:R-:W-:-:S03]  /*24a0*/  @P1 PRMT R0, RZ, 0x5410, R104 ;  /* 0x00005410ff001816 */ /* 0x000fc60000000068 */
[----:B------:R-:W-:-:S04]  /*24b0*/  FMUL.FTZ R5, R5, c[0x0][0x1ec] ;  /* 0x00007b0005057a20 */ /* 0x000fc80000410000 */
[----:B------:R-:W-:Y:S02]  /*24c0*/  @P1 FADD.FTZ R5, R0, R5 ;  /* 0x0000000500051221 */ /* 0x000fe40000010000 */
.L_x_8086:
[----:B------:R-:W-:Y:S05]  /*24d0*/  BSYNC B1 ;  /* 0x0000000000017941 */ /* 0x000fea0003800000 */
.L_x_8084:
[----:B------:R-:W-:Y:S01]  /*24e0*/  BSSY B1, `(.L_x_8087) ;  /* 0x000000a000017945 */ /* 0x000fe20003800000 */
[----:B------:R-:W-:Y:S05]  /*24f0*/  @P0 BRA `(.L_x_8088) ;  /* 0x0000004000000947 */ /* 0x000fea0003800000 */
[----:B------:R-:W-:Y:S01]  /*2500*/  MOV R4, RZ ;  /* 0x000000ff00047202 */ /* 0x000fe20000000f00 */
[----:B------:R-:W-:Y:S05]  /*2510*/  @!P1 BRA `(.L_x_8089) ;  /* 0x0000006000009947 */ /* 0x000fea0003800000 */
[----:B-----5:R-:W-:Y:S01]  /*2520*/  PRMT R4, RZ, 0x7610, R104 ;  /* 0x00007610ff047816 */ /* 0x020fe20000000068 */
[----:B------:R-:W-:Y:S05]  /*2530*/  BRA `(.L_x_8089) ;  /* 0x0000004000007947 */ /* 0x000fea0003800000 */
.L_x_8088:
[----:B-----5:R-:W-:Y:S02]  /*2540*/  PRMT R4, RZ, 0x7610, R100 ;  /* 0x00007610ff047816 */ /* 0x020fe40000000064 */
[----:B------:R-:W-:-:S03]  /*2550*/  @P1 PRMT R3, RZ, 0x7610, R104 ;  /* 0x00007610ff031816 */ /* 0x000fc60000000068 */
[----:B------:R-:W-:-:S04]  /*2560*/  FMUL.FTZ R4, R4, c[0x0][0x1ec] ;  /* 0x00007b0004047a20 */ /* 0x000fc80000410000 */
[----:B------:R-:W-:Y:S02]  /*2570*/  @P1 FADD.FTZ R4, R3, R4 ;  /* 0x0000000403041221 */ /* 0x000fe40000010000 */
.L_x_8089:
[----:B------:R-:W-:Y:S05]  /*2580*/  BSYNC B1 ;  /* 0x0000000000017941 */ /* 0x000fea0003800000 */
.L_x_8087:
[----:B------:R-:W-:Y:S01]  /*2590*/  BSSY B1, `(.L_x_8090) ;  /* 0x000000a000017945 */ /* 0x000fe20003800000 */
[----:B------:R-:W-:Y:S05]  /*25a0*/  @P0 BRA `(.L_x_8091) ;  /* 0x0000004000000947 */ /* 0x000fea0003800000 */
[----:B------:R-:W-:Y:S01]  /*25b0*/  HFMA2.MMA R3, -RZ, RZ, 0, 0 ;  /* 0x00000000ff037435 */ /* 0x000fe200000001ff */
[----:B------:R-:W-:Y:S05]  /*25c0*/  @!P1 BRA `(.L_x_8092) ;  /* 0x0000006000009947 */ /* 0x000fea0003800000 */
[----:B-----5:R-:W-:Y:S01]  /*25d0*/  PRMT R3, RZ, 0x5410, R105 ;  /* 0x00005410ff037816 */ /* 0x020fe20000000069 */
[----:B------:R-:W-:Y:S05]  /*25e0*/  BRA `(.L_x_8092) ;  /* 0x0000004000007947 */ /* 0x000fea0003800000 */
.L_x_8091:
[----:B-----5:R-:W-:Y:S02]  /*25f0*/  PRMT R3, RZ, 0x5410, R101 ;  /* 0x00005410ff037816 */ /* 0x020fe40000000065 */
[----:B------:R-:W-:-:S03]  /*2600*/  @P1 PRMT R0, RZ, 0x5410, R105 ;  /* 0x00005410ff001816 */ /* 0x000fc60000000069 */
[----:B------:R-:W-:-:S04]  /*2610*/  FMUL.FTZ R3, R3, c[0x0][0x1ec] ;  /* 0x00007b0003037a20 */ /* 0x000fc80000410000 */
[----:B------:R-:W-:Y:S02]  /*2620*/  @P1 FADD.FTZ R3, R0, R3 ;  /* 0x0000000300031221 */ /* 0x000fe40000010000 */
.L_x_8092:
[----:B------:R-:W-:Y:S05]  /*2630*/  BSYNC B1 ;  /* 0x0000000000017941 */ /* 0x000fea0003800000 */
.L_x_8090:
[----:B------:R-:W-:Y:S01]  /*2640*/  BSSY B1, `(.L_x_8093) ;  /* 0x000000a000017945 */ /* 0x000fe20003800000 */
[----:B------:R-:W-:Y:S05]  /*2650*/  @P0 BRA `(.L_x_8094) ;  /* 0x0000004000000947 */ /* 0x000fea0003800000 */
[----:B------:R-:W-:Y:S01]  /*2660*/  MOV R2, RZ ;  /* 0x000000ff00027202 */ /* 0x000fe20000000f00 */
[----:B------:R-:W-:Y:S05]  /*2670*/  @!P1 BRA `(.L_x_8095) ;  /* 0x0000006000009947 */ /* 0x000fea0003800000 */
[----:B-----5:R-:W-:Y:S01]  /*2680*/  PRMT R2, RZ, 0x7610, R105 ;  /* 0x00007610ff027816 */ /* 0x020fe20000000069 */
[----:B------:R-:W-:Y:S05]  /*2690*/  BRA `(.L_x_8095) ;  /* 0x0000004000007947 */ /* 0x000fea0003800000 */
.L_x_8094:
[----:B-----5:R-:W-:Y:S02]  /*26a0*/  PRMT R2, RZ, 0x7610, R101 ;  /* 0x00007610ff027816 */ /* 0x020fe40000000065 */
[----:B-1----:R-:W-:-:S03]  /*26b0*/  @P1 PRMT R109, RZ, 0x7610, R105 ;  /* 0x00007610ff6d1816 */ /* 0x002fc60000000069 */
[----:B------:R-:W-:-:S04]  /*26c0*/  FMUL.FTZ R2, R2, c[0x0][0x1ec] ;  /* 0x00007b0002027a20 */ /* 0x000fc80000410000 */
[----:B------:R-:W-:Y:S02]  /*26d0*/  @P1 FADD.FTZ R2, R109, R2 ;  /* 0x000000026d021221 */ /* 0x000fe40000010000 */
.L_x_8095:
[----:B------:R-:W-:Y:S05]  /*26e0*/  BSYNC B1 ;  /* 0x0000000000017941 */ /* 0x000fea0003800000 */
.L_x_8093:
[----:B------:R-:W-:Y:S01]  /*26f0*/  BSSY B1, `(.L_x_8096) ;  /* 0x000000a000017945 */ /* 0x000fe20003800000 */
[----:B------:R-:W-:Y:S05]  /*2700*/  @P0 BRA `(.L_x_8097) ;  /* 0x0000004000000947 */ /* 0x000fea0003800000 */
[----:B------:R-:W-:Y:S01]  /*2710*/  HFMA2.MMA R0, -RZ, RZ, 0, 0 ;  /* 0x00000000ff007435 */ /* 0x000fe200000001ff */
[----:B------:R-:W-:Y:S05]  /*2720*/  @!P1 BRA `(.L_x_8098) ;  /* 0x0000006000009947 */ /* 0x000fea0003800000 */
[----:B-----5:R-:W-:Y:S01]  /*2730*/  PRMT R0, RZ, 0x5410, R106 ;  /* 0x00005410ff007816 */ /* 0x020fe2000000006a */
[----:B------:R-:W-:Y:S05]  /*2740*/  BRA `(.L_x_8098) ;  /* 0x0000004000007947 */ /* 0x000fea0003800000 */
.L_x_8097:
[----:B-----5:R-:W-:Y:S02]  /*2750*/  PRMT R0, RZ, 0x5410, R102 ;  /* 0x00005410ff007816 */ /* 0x020fe40000000066 */
[----:B-1----:R-:W-:-:S03]  /*2760*/  @P1 PRMT R109, RZ, 0x5410, R106 ;  /* 0x00005410ff6d1816 */ /* 0x002fc6000000006a */
[----:B------:R-:W-:-:S04]  /*2770*/  FMUL.FTZ R0, R0, c[0x0][0x1ec] ;  /* 0x00007b0000007a20 */ /* 0x000fc80000410000 */
[----:B------:R-:W-:Y:S02]  /*2780*/  @P1 FADD.FTZ R0, R109, R0 ;  /* 0x000000006d001221 */ /* 0x000fe40000010000 */
.L_x_8098:
[----:B------:R-:W-:Y:S05]  /*2790*/  BSYNC B1 ;  /* 0x0000000000017941 */ /* 0x000fea0003800000 */
.L_x_8096:
[----:B------:R-:W-:Y:S01]  /*27a0*/  BSSY B1, `(.L_x_8099) ;  /* 0x000000a000017945 */ /* 0x000fe20003800000 */
[----:B------:R-:W-:Y:S05]  /*27b0*/  @P0 BRA `(.L_x_8100) ;  /* 0x0000004000000947 */ /* 0x000fea0003800000 */
[----:B------:R-:W-:Y:S01]  /*27c0*/  MOV R131, RZ ;  /* 0x000000ff00837202 */ /* 0x000fe20000000f00 */
[----:B------:R-:W-:Y:S05]  /*27d0*/  @!P1 BRA `(.L_x_8101) ;  /* 0x0000006000009947 */ /* 0x000fea0003800000 */
[----:B-----5:R-:W-:Y:S01]  /*27e0*/  PRMT R131, RZ, 0x7610, R106 ;  /* 0x00007610ff837816 */ /* 0x020fe2000000006a */
[----:B------:R-:W-:Y:S05]  /*27f0*/  BRA `(.L_x_8101) ;  /* 0x0000004000007947 */ /* 0x000fea0003800000 */
.L_x_8100:
[----:B-----5:R-:W-:Y:S02]  /*2800*/  PRMT R131, RZ, 0x7610, R102 ;  /* 0x00007610ff837816 */ /* 0x020fe40000000066 */
[----:B-1----:R-:W-:-:S03]  /*2810*/  @P1 PRMT R108, RZ, 0x7610, R106 ;  /* 0x00007610ff6c1816 */ /* 0x002fc6000000006a */
[----:B------:R-:W-:-:S04]  /*2820*/  FMUL.FTZ R131, R131, c[0x0][0x1ec] ;  /* 0x00007b0083837a20 */ /* 0x000fc80000410000 */
[----:B------:R-:W-:Y:S02]  /*2830*/  @P1 FADD.FTZ R131, R108, R131 ;  /* 0x000000836c831221 */ /* 0x000fe40000010000 */
.L_x_8101:
[----:B------:R-:W-:Y:S05]  /*2840*/  BSYNC B1 ;  /* 0x0000000000017941 */ /* 0x000fea0003800000 */
.L_x_8099:
[----:B------:R-:W-:Y:S01]  /*2850*/  BSSY B1, `(.L_x_8102) ;  /* 0x000000a000017945 */ /* 0x000fe20003800000 */
[----:B------:R-:W-:Y:S05]  /*2860*/  @P0 BRA `(.L_x_8103) ;  /* 0x0000004000000947 */ /* 0x000fea0003800000 */
[----:B------:R-:W-:Y:S01]  /*2870*/  HFMA2.MMA R130, -RZ, RZ, 0, 0 ;  /* 0x00000000ff827435 */ /* 0x000fe200000001ff */
[----:B------:R-:W-:Y:S05]  /*2880*/  @!P1 BRA `(.L_x_8104) ;  /* 0x0000006000009947 */ /* 0x000fea0003800000 */
[----:B-----5:R-:W-:Y:S01]  /*2890*/  PRMT R130, RZ, 0x5410, R107 ;  /* 0x00005410ff827816 */ /* 0x020fe2000000006b */
[----:B------:R-:W-:Y:S05]  /*28a0*/  BRA `(.L_x_8104) ;  /* 0x0000004000007947 */ /* 0x000fea0003800000 */
.L_x_8103:
[----:B-----5:R-:W-:Y:S02]  /*28b0*/  PRMT R130, RZ, 0x5410, R103 ;  /* 0x00005410ff827816 */ /* 0x020fe40000000067 */
[----:B-1----:R-:W-:-:S03]  /*28c0*/  @P1 PRMT R109, RZ, 0x5410, R107 ;  /* 0x00005410ff6d1816 */ /* 0x002fc6000000006b */
[----:B------:R-:W-:-:S04]  /*28d0*/  FMUL.FTZ R130, R130, c[0x0][0x1ec] ;  /* 0x00007b0082827a20 */ /* 0x000fc80000410000 */
[----:B------:R-:W-:Y:S02]  /*28e0*/  @P1 FADD.FTZ R130, R109, R130 ;  /* 0x000000826d821221 */ /* 0x000fe40000010000 */
.L_x_8104:
[----:B------:R-:W-:Y:S05]  /*28f0*/  BSYNC B1 ;  /* 0x0000000000017941 */ /* 0x000fea0003800000 */
.L_x_8102:
[----:B------:R-:W-:Y:S01]  /*2900*/  BSSY B1, `(.L_x_8105) ;  /* 0x000000a000017945 */ /* 0x000fe20003800000 */
[----:B------:R-:W-:Y:S05]  /*2910*/  @P0 BRA `(.L_x_8106) ;  /* 0x0000004000000947 */ /* 0x000fea0003800000 */
[----:B------:R-:W-:Y:S01]  /*2920*/  MOV R133, RZ ;  /* 0x000000ff00857202 */ /* 0x000fe20000000f00 */
[----:B------:R-:W-:Y:S05]  /*2930*/  @!P1 BRA `(.L_x_8107) ;  /* 0x0000006000009947 */ /* 0x000fea0003800000 */
[----:B-----5:R-:W-:Y:S01]  /*2940*/  PRMT R133, RZ, 0x7610, R107 ;  /* 0x00007610ff857816 */ /* 0x020fe2000000006b */
[----:B------:R-:W-:Y:S05]  /*2950*/  BRA `(.L_x_8107) ;  /* 0x0000004000007947 */ /* 0x000fea0003800000 */
.L_x_8106:
[----:B-----5:R-:W-:Y:S02]  /*2960*/  PRMT R133, RZ, 0x7610, R103 ;  /* 0x00007610ff857816 */ /* 0x020fe40000000067 */
[----:B-1----:R-:W-:-:S03]  /*2970*/  @P1 PRMT R108, RZ, 0x7610, R107 ;  /* 0x00007610ff6c1816 */ /* 0x002fc6000000006b */
[----:B------:R-:W-:-:S04]  /*2980*/  FMUL.FTZ R133, R133, c[0x0][0x1ec] ;  /* 0x00007b0085857a20 */ /* 0x000fc80000410000 */
[----:B------:R-:W-:Y:S02]  /*2990*/  @P1 FADD.FTZ R133, R108, R133 ;  /* 0x000000856c851221 */ /* 0x000fe40000010000 */
.L_x_8107:
[----:B------:R-:W-:Y:S05]  /*29a0*/  BSYNC B1 ;  /* 0x0000000000017941 */ /* 0x000fea0003800000 */
.L_x_8105:
[----:B-1----:R-:W-:Y:S01]  /*29b0*/  HFMA2.MMA R137, -RZ, RZ, 0, 9.5367431640625e-07 ;  /* 0x00000010ff897435 */ /* 0x002fe200000001ff */
[----:B------:R-:W-:Y:S02]  /*29c0*/  F2FP.BF16.PACK_AB R111, R133, R130 ;  /* 0x00000082856f723e */ /* 0x000fe400000010ff */
[----:B------:R-:W-:Y:S02]  /*29d0*/  F2FP.BF16.PACK_AB R110, R131, R0 ;  /* 0x00000000836e723e */ /* 0x000fe400000010ff */
[----:B------:R-:W-:Y:S02]  /*29e0*/  F2FP.BF16.PACK_AB R109, R2, R3 ;  /* 0x00000003026d723e */ /* 0x000fe400000010ff */
[----:B------:R-:W-:-:S03]  /*29f0*/  F2FP.BF16.PACK_AB R108, R4, R5 ;  /* 0x00000005046c723e */ /* 0x000fc600000010ff */
[----:B------:R-:W-:-:S05]  /*2a00*/  IMAD.WIDE.U32 R136, R140, R137, c[0x0][0x188] ;  /* 0x000062008c887625 */ /* 0x000fca00078e0089 */
[----:B------:R0:W-:Y:S02]  /*2a10*/  STG.E.128 [R136.64], R108 ;  /* 0x0000006c88007986 */ /* 0x0001e4000c101d04 */
.L_x_8083:
[----:B------:R-:W-:Y:S05]  /*2a20*/  BSYNC B0 ;  /* 0x0000000000007941 */ /* 0x000fea0003800000 */
.L_x_8082:
[----:B01----:R-:W-:Y:S01]  /*2a30*/  FADD.FTZ R109, RZ, R129 ;  /* 0x00000081ff6d7221 */ /* 0x003fe20000010000 */
        /* <DEDUP_REMOVED lines=50> */
.L_x_8122:
        /* <DEDUP_REMOVED lines=101> */
.L_x_8123:
        /* <DEDUP_REMOVED lines=37> */
[C---:B------:R-:W-:Y:S01]  /*3600*/  FMUL.FTZ R111, R139.reuse, R136 ;  /* 0x000000888b6f7220 */ /* 0x040fe20000410000 */
        /* <DEDUP_REMOVED lines=21> */
.L_x_8113:
[----:B------:R-:W-:Y:S05]  /*3760*/  BSYNC B1 ;  /* 0x0000000000017941 */ /* 0x000fea0003800000 */
.L_x_8112:
        /* <DEDUP_REMOVED lines=14> */
[C---:B------:R-:W-:Y:S01]  /*3850*/  FMUL.FTZ R111, R139.reuse, R136 ;  /* 0x000000888b6f7220 */ /* 0x040fe20000410000 */
[----:B------:R-:W-:Y:S01]  /*3860*/  MOV R136, 0x10 ;  /* 0x0000001000887802 */ /* 0x000fe20000000f00 */
[----:B------:R-:W-:-:S02]  /*3870*/  FMUL.FTZ R140, R139, R140 ;  /* 0x0000008c8b8c7220 */ /* 0x000fc40000410000 */
[C---:B------:R-:W-:Y:S02]  /*3880*/  FMUL.FTZ R144, R139.reuse, R144 ;  /* 0x000000908b907220 */ /* 0x040fe40000410000 */
[C---:B------:R-:W-:Y:S02]  /*3890*/  FMUL.FTZ R141, R139.reuse, R146 ;  /* 0x000000928b8d7220 */ /* 0x040fe40000410000 */
[----:B------:R-:W-:Y:S02]  /*38a0*/  FMUL.FTZ R148, R139, R148 ;  /* 0x000000948b947220 */ /* 0x000fe40000410000 */
[----:B------:R-:W-:Y:S02]  /*38b0*/  FFMA.FTZ R108, R44, R109, R36 ;  /* 0x0000006d2c6c7223 */ /* 0x000fe40000010024 */
[----:B------:R-:W-:Y:S02]  /*38c0*/  FFMA.FTZ R109, R45, R110, R37 ;  /* 0x0000006e2d6d7223 */ /* 0x000fe40000010025 */
        /* <DEDUP_REMOVED lines=13> */
.L_x_8115:
[----:B------:R-:W-:Y:S05]  /*39a0*/  BSYNC B1 ;  /* 0x0000000000017941 */ /* 0x000fea0003800000 */
.L_x_8114:
        /* <DEDUP_REMOVED lines=35> */
.L_x_8117:
[----:B------:R-:W-:Y:S05]  /*3be0*/  BSYNC B1 ;  /* 0x0000000000017941 */ /* 0x000fea0003800000 */
.L_x_8116:
        /* <DEDUP_REMOVED lines=34> */
.L_x_8119:
[----:B------:R-:W-:Y:S05]  /*3e10*/  BSYNC B1 ;  /* 0x0000000000017941 */ /* 0x000fea0003800000 */
.L_x_8118:
        /* <DEDUP_REMOVED lines=10> */
[C---:B------:R-:W-:Y:S01]  /*3ec0*/  FMUL.FTZ R137, R139.reuse, R142 ;  /* 0x0000008e8b897220 */ /* 0x040fe20000410000 */
[----:B------:R-:W-:Y:S01]  /*3ed0*/  HFMA2.MMA R142, -RZ, RZ, 0, 9.5367431640625e-07 ;  /* 0x00000010ff8e7435 */ /* 0x000fe200000001ff */
        /* <DEDUP_REMOVED lines=16> */
[----:B------:R-:W-:Y:S01]  /*3fe0*/  IMAD.WIDE.U32 R136, R135, R142, c[0x0][0x208] ;  /* 0x0000820087887625 */ /* 0x000fe200078e008e */
[----:B------:R-:W-:Y:S02]  /*3ff0*/  F2FP.BF16.PACK_AB R111, R138, R111 ;  /* 0x0000006f8a6f723e */ /* 0x000fe400000010ff */
[----:B------:R-:W-:-:S05]  /*4000*/  F2FP.BF16.PACK_AB R109, R140, R109 ;  /* 0x0000006d8c6d723e */ /* 0x000fca00000010ff */
[----:B------:R0:W-:Y:S02]  /*4010*/  STG.E.128 [R136.64], R108 ;  /* 0x0000006c88007986 */ /* 0x0001e4000c101d04 */
.L_x_8111:
[----:B0-----:R-:W-:Y:S05]  /*4020*/  BSYNC B0 ;  /* 0x0000000000007941 */ /* 0x001fea0003800000 */
.L_x_8110:
[----:B------:R-:W-:-:S04]  /*4030*/  MOV R109, c[0x0][0x160] ;  /* 0x00005800006d7a02 */ /* 0x000fc80000000f00 */
[----:B------:R-:W-:-:S04]  /*4040*/  LEA R132, R109, R132, 0x2 ;  /* 0x000000846d847211 */ /* 0x000fc800078e10ff */
[----:B------:R-:W-:-:S13]  /*4050*/  ISETP.GE.AND P0, PT, R132, c[0x0][0x164], PT ;  /* 0x0000590084007a0c */ /* 0x000fda0003f06270 */
[----:B------:R-:W-:Y:S01]  /*4060*/  @P0 CALL.REL.NOINC `(.L_x_8120) ;  /* 0x0000001000000944 */ /* 0x000fe20003c00000 */
[----:B------:R-:W-:Y:S05]  /*4070*/  BRA `(.L_x_8121) ;  /* 0xffffc67000007947 */ /* 0x000fea000383ffff */
.L_x_8120:
[----:B------:R-:W-:Y:S05]  /*4080*/  EXIT ;  /* 0x000000000000794d */ /* 0x000fea0003800000 */
.L_x_8108:
[----:B------:R-:W-:Y:S01]  /*4090*/  HFMA2.MMA R141, -RZ, RZ, 0, 5.9604644775390625e-08 ;  /* 0x00000001ff8d7435 */ /* 0x000fe200000001ff */
[----:B------:R-:W-:Y:S02]  /*40a0*/  MOV R111, 0x1f ;  /* 0x0000001f006f7802 */ /* 0x000fe40000000f00 */
[----:B------:R-:W-:Y:S02]  /*40b0*/  MOV R140, 0xffffffff ;  /* 0xffffffff008c7802 */ /* 0x000fe40000000f00 */
[----:B------:R-:W-:Y:S02]  /*40c0*/  MOV R108, 0x40e0 ;  /* 0x000040e0006c7802 */ /* 0x000fe40000000f00 */
[----:B-----5:R-:W-:Y:S05]  /*40d0*/  CALL.REL.NOINC `($__internal_34_$__cuda_sm70_shflsync_bfly_p) ;  /* 0x000008c000007944 */ /* 0x020fea0003c00000 */
[----:B-1----:R-:W-:Y:S01]  /*40e0*/  MOV R109, R141 ;  /* 0x0000008d006d7202 */ /* 0x002fe20000000f00 */
[----:B0-----:R-:W-:Y:S05]  /*40f0*/  BRA `(.L_x_8122) ;  /* 0xffffec6000007947 */ /* 0x001fea000383ffff */
.L_x_8109:
[----:B------:R-:W-:Y:S01]  /*4100*/  HFMA2.MMA R141, -RZ, RZ, 0, 1.1920928955078125e-07 ;  /* 0x00000002ff8d7435 */ /* 0x000fe200000001ff */
[----:B0-----:R-:W-:Y:S02]  /*4110*/  MOV R110, R142 ;  /* 0x0000008e006e7202 */ /* 0x001fe40000000f00 */
[----:B------:R-:W-:Y:S02]  /*4120*/  MOV R111, 0x1f ;  /* 0x0000001f006f7802 */ /* 0x000fe40000000f00 */
[----:B------:R-:W-:-:S02]  /*4130*/  MOV R140, 0xffffffff ;  /* 0xffffffff008c7802 */ /* 0x000fc40000000f00 */
[----:B------:R-:W-:Y:S02]  /*4140*/  MOV R108, 0x4160 ;  /* 0x00004160006c7802 */ /* 0x000fe40000000f00 */
[----:B-----5:R-:W-:Y:S05]  /*4150*/  CALL.REL.NOINC `($__internal_34_$__cuda_sm70_shflsync_bfly_p) ;  /* 0x0000084000007944 */ /* 0x020fea0003c00000 */
[----:B01----:R-:W-:Y:S01]  /*4160*/  FADD.FTZ R110, R142, R141 ;  /* 0x0000008d8e6e7221 */ /* 0x003fe20000010000 */
[----:B------:R-:W-:Y:S01]  /*4170*/  HFMA2.MMA R141, -RZ, RZ, 0, 2.384185791015625e-07 ;  /* 0x00000004ff8d7435 */ /* 0x000fe200000001ff */
[----:B------:R-:W-:Y:S02]  /*4180*/  MOV R111, 0x1f ;  /* 0x0000001f006f7802 */ /* 0x000fe40000000f00 */
[----:B------:R-:W-:Y:S02]  /*4190*/  MOV R140, 0xffffffff ;  /* 0xffffffff008c7802 */ /* 0x000fe40000000f00 */
[----:B------:R-:W-:Y:S02]  /*41a0*/  MOV R108, 0x41c0 ;  /* 0x000041c0006c7802 */ /* 0x000fe40000000f00 */
[----:B------:R-:W-:Y:S05]  /*41b0*/  CALL.REL.NOINC `($__internal_34_$__cuda_sm70_shflsync_bfly_p) ;  /* 0x000007e000007944 */ /* 0x000fea0003c00000 */
[----:B01----:R-:W-:Y:S01]  /*41c0*/  FADD.FTZ R110, R110, R141 ;  /* 0x0000008d6e6e7221 */ /* 0x003fe20000010000 */
[----:B------:R-:W-:Y:S01]  /*41d0*/  HFMA2.MMA R141, -RZ, RZ, 0, 4.76837158203125e-07 ;  /* 0x00000008ff8d7435 */ /* 0x000fe200000001ff */
[----:B------:R-:W-:Y:S02]  /*41e0*/  MOV R111, 0x1f ;  /* 0x0000001f006f7802 */ /* 0x000fe40000000f00 */
[----:B------:R-:W-:-:S02]  /*41f0*/  MOV R140, 0xffffffff ;  /* 0xffffffff008c7802 */ /* 0x000fc40000000f00 */
[----:B------:R-:W-:Y:S02]  /*4200*/  MOV R108, 0x4220 ;  /* 0x00004220006c7802 */ /* 0x000fe40000000f00 */
[----:B------:R-:W-:Y:S05]  /*4210*/  CALL.REL.NOINC `($__internal_34_$__cuda_sm70_shflsync_bfly_p) ;  /* 0x0000078000007944 */ /* 0x000fea0003c00000 */
[----:B01----:R-:W-:Y:S01]  /*4220*/  FADD.FTZ R110, R110, R141 ;  /* 0x0000008d6e6e7221 */ /* 0x003fe20000010000 */
[----:B------:R-:W-:Y:S01]  /*4230*/  HFMA2.MMA R141, -RZ, RZ, 0, 9.5367431640625e-07 ;  /* 0x00000010ff8d7435 */ /* 0x000fe200000001ff */
[----:B------:R-:W-:Y:S02]  /*4240*/  MOV R111, 0x1f ;  /* 0x0000001f006f7802 */ /* 0x000fe40000000f00 */
[----:B------:R-:W-:Y:S02]  /*4250*/  MOV R140, 0xffffffff ;  /* 0xffffffff008c7802 */ /* 0x000fe40000000f00 */
[----:B------:R-:W-:Y:S02]  /*4260*/  MOV R108, 0x4280 ;  /* 0x00004280006c7802 */ /* 0x000fe40000000f00 */
[----:B------:R-:W-:Y:S05]  /*4270*/  CALL.REL.NOINC `($__internal_34_$__cuda_sm70_shflsync_bfly_p) ;  /* 0x0000072000007944 */ /* 0x000fea0003c00000 */
        /* <DEDUP_REMOVED lines=87> */
[----:B------:R-:W-:Y:S05]  /*47f0*/  CALL.REL.NOINC `($__internal_34_$__cuda_sm70_shflsync_bfly_p) ;  /* 0x000001a000007944 */ /* 0x000fea0003c00000 */
[----:B01----:R-:W-:Y:S01]  /*4800*/  FADD.FTZ R110, R110, R141 ;  /* 0x0000008d6e6e7221 */ /* 0x003fe20000010000 */
[----:B------:R-:W-:Y:S01]  /*4810*/  HFMA2.MMA R141, -RZ, RZ, 0, 1.1920928955078125e-07 ;  /* 0x00000002ff8d7435 */ /* 0x000fe200000001ff */
[----:B------:R-:W-:Y:S02]  /*4820*/  MOV R111, 0x1f ;  /* 0x0000001f006f7802 */ /* 0x000fe40000000f00 */
[----:B------:R-:W-:Y:S02]  /*4830*/  MOV R140, 0xffffffff ;  /* 0xffffffff008c7802 */ /* 0x000fe40000000f00 */
[----:B------:R-:W-:Y:S02]  /*4840*/  MOV R108, 0x4860 ;  /* 0x00004860006c7802 */ /* 0x000fe40000000f00 */
[----:B------:R-:W-:Y:S05]  /*4850*/  CALL.REL.NOINC `($__internal_34_$__cuda_sm70_shflsync_bfly_p) ;  /* 0x0000014000007944 */ /* 0x000fea0003c00000 */
[----:B01----:R-:W-:Y:S01]  /*4860*/  FADD.FTZ R110, R110, R141 ;  /* 0x0000008d6e6e7221 */ /* 0x003fe20000010000 */
[----:B------:R-:W-:Y:S01]  /*4870*/  HFMA2.MMA R141, -RZ, RZ, 0, 2.384185791015625e-07 ;  /* 0x00000004ff8d7435 */ /* 0x000fe200000001ff */
[----:B------:R-:W-:Y:S02]  /*4880*/  MOV R111, 0x1f ;  /* 0x0000001f006f7802 */ /* 0x000fe40000000f00 */
[----:B------:R-:W-:-:S02]  /*4890*/  MOV R140, 0xffffffff ;  /* 0xffffffff008c7802 */ /* 0x000fc40000000f00 */
[----:B------:R-:W-:Y:S02]  /*48a0*/  MOV R108, 0x48c0 ;  /* 0x000048c0006c7802 */ /* 0x000fe40000000f00 */
[----:B------:R-:W-:Y:S05]  /*48b0*/  CALL.REL.NOINC `($__internal_34_$__cuda_sm70_shflsync_bfly_p) ;  /* 0x000000e000007944 */ /* 0x000fea0003c00000 */
[----:B01----:R-:W-:Y:S01]  /*48c0*/  FADD.FTZ R110, R110, R141 ;  /* 0x0000008d6e6e7221 */ /* 0x003fe20000010000 */
[----:B------:R-:W-:Y:S01]  /*48d0*/  HFMA2.MMA R141, -RZ, RZ, 0, 4.76837158203125e-07 ;  /* 0x00000008ff8d7435 */ /* 0x000fe200000001ff */
[----:B------:R-:W-:Y:S02]  /*48e0*/  MOV R111, 0x1f ;  /* 0x0000001f006f7802 */ /* 0x000fe40000000f00 */
[----:B------:R-:W-:Y:S02]  /*48f0*/  MOV R140, 0xffffffff ;  /* 0xffffffff008c7802 */ /* 0x000fe40000000f00 */
[----:B------:R-:W-:Y:S02]  /*4900*/  MOV R108, 0x4920 ;  /* 0x00004920006c7802 */ /* 0x000fe40000000f00 */
[----:B------:R-:W-:Y:S05]  /*4910*/  CALL.REL.NOINC `($__internal_34_$__cuda_sm70_shflsync_bfly_p) ;  /* 0x0000008000007944 */ /* 0x000fea0003c00000 */
[----:B-1----:R-:W-:Y:S01]  /*4920*/  FADD.FTZ R136, R110, R141 ;  /* 0x0000008d6e887221 */ /* 0x002fe20000010000 */
[----:B------:R-:W-:Y:S01]  /*4930*/  HFMA2.MMA R141, -RZ, RZ, 0, 9.5367431640625e-07 ;  /* 0x00000010ff8d7435 */ /* 0x000fe200000001ff */
[----:B0-----:R-:W-:Y:S02]  /*4940*/  MOV R111, 0x1f ;  /* 0x0000001f006f7802 */ /* 0x001fe40000000f00 */
[----:B------:R-:W-:-:S02]  /*4950*/  MOV R140, 0xffffffff ;  /* 0xffffffff008c7802 */ /* 0x000fc40000000f00 */
[----:B------:R-:W-:Y:S02]  /*4960*/  MOV R110, R136 ;  /* 0x00000088006e7202 */ /* 0x000fe40000000f00 */
[----:B------:R-:W-:Y:S02]  /*4970*/  MOV R108, 0x4990 ;  /* 0x00004990006c7802 */ /* 0x000fe40000000f00 */
[----:B------:R-:W-:Y:S05]  /*4980*/  CALL.REL.NOINC `($__internal_34_$__cuda_sm70_shflsync_bfly_p) ;  /* 0x0000001000007944 */ /* 0x000fea0003c00000 */
[----:B01----:R-:W-:Y:S05]  /*4990*/  BRA `(.L_x_8123) ;  /* 0xffffea1000007947 */ /* 0x003fea000383ffff */
        .weak           $__internal_34_$__cuda_sm70_shflsync_bfly_p
        .type           $__internal_34_$__cuda_sm70_shflsync_bfly_p,@function
        .size           $__internal_34_$__cuda_sm70_shflsync_bfly_p,(.L_x_36122 - $__internal_34_$__cuda_sm70_shflsync_bfly_p)
$__internal_34_$__cuda_sm70_shflsync_bfly_p:
[----:B------:R-:W-:Y:S01]  /*49a0*/  HFMA2.MMA R109, -RZ, RZ, 0, 0 ;  /* 0x00000000ff6d7435 */ /* 0x000fe200000001ff */
[----:B------:R-:W-:Y:S04]  /*49b0*/  WARPSYNC R140 ;  /* 0x0000008c00007348 */ /* 0x000fe80003800000 */
[----:B------:R0:W1:Y:S01]  /*49c0*/  SHFL.BFLY PT, R141, R110, R141, R111 ;  /* 0x0c00008d6e8d7389 */ /* 0x00006200000e006f */
[----:B------:R-:W-:Y:S05]  /*49d0*/  RET.REL.NODEC R108 `(_ZN10layer_norm13ln_fwd_kernelINS_13Kernel_traitsIf13__nv_bfloat16S2_S2_fjLj1280ELj1ELj4ELj1ELj16ENS_18Kernel_traits_baseILj1280EfS2_S2_S2_fjLj128EEEEELb0ELb0ELb1ELb0EEEvNS_9FwdParamsE) ;  /* 0xffffb6206c007950 */ /* 0x000fea0003c3ffff */
.L_x_8124:
        /* <DEDUP_REMOVED lines=10> */
.L_x_36122:


//--------------------- .text._ZN10layer_norm13ln_fwd_kernelINS_13Kernel_traitsIf13__nv_bfloat16S2_S2_fjLj1280ELj1ELj4ELj1ELj16ENS_18Kernel_traits_baseILj1280EfS2_S2_S2_fjLj128EEEEELb0ELb0ELb1ELb1EEEvNS_9FwdParamsE --------------------------
	.section	.text._ZN10layer_norm13ln_fwd_kernelINS_13Kernel_traitsIf13__nv_bfloat16S2_S2_fjLj1280ELj1ELj4ELj1ELj16ENS_18Kernel_traits_baseILj1280EfS2_S2_S2_fjLj128EEEEELb0ELb0ELb1ELb1EEEvNS_9FwdParamsE,"ax",@progbits
	.sectioninfo	@"SHI_REGISTERS=167"
	.align	128
        .global         _ZN10layer_norm13ln_fwd_kernelINS_13Kernel_traitsIf13__nv_bfloat16S2_S2_fjLj1280ELj1ELj4ELj1ELj16ENS_18Kernel_traits_baseILj1280EfS2_S2_S2_fjLj128EEEEELb0ELb0ELb1ELb1EEEvNS_9FwdParamsE
        .type           _ZN10layer_norm13ln_fwd_kernelINS_13Kernel_traitsIf13__nv_bfloat16S2_S2_fjLj1280ELj1ELj4ELj1ELj16ENS_18Kernel_traits_baseILj1280EfS2_S2_S2_fjLj128EEEEELb0ELb0ELb1ELb1EEEvNS_9FwdParamsE,@function
        .size           _ZN10layer_norm13ln_fwd_kernelINS_13Kernel_traitsIf13__nv_bfloat16S2_S2_fjLj1280ELj1ELj4ELj1ELj16ENS_18Kernel_traits_baseILj1280EfS2_S2_S2_fjLj128EEEEELb0ELb0ELb1ELb1EEEvNS_9FwdParamsE,(.L_x_36123 - _ZN10layer_norm13ln_fwd_kernelINS_13Kernel_traitsIf13__nv_bfloat16S2_S2_fjLj1280ELj1ELj4ELj1ELj16ENS_18Kernel_traits_baseILj1280EfS2_S2_S2_fjLj128EEEEELb0ELb0ELb1ELb1EEEvNS_9FwdParamsE)
        .other          _ZN10layer_norm13ln_fwd_kernelINS_13Kernel_traitsIf13__nv_bfloat16S2_S2_fjLj1280ELj1ELj4ELj1ELj16ENS_18Kernel_traits_baseILj1280EfS2_S2_S2_fjLj128EEEEELb0ELb0ELb1ELb1EEEvNS_9FwdParamsE,@"STO_CUDA_ENTRY STV_DEFAULT"
_ZN10layer_norm13ln_fwd_kernelINS_13Kernel_traitsIf13__nv_bfloat16S2_S2_fjLj1280ELj1ELj4ELj1ELj16ENS_18Kernel_traits_baseILj1280EfS2_S2_S2_fjLj128EEEEELb0ELb0ELb1ELb1EEEvNS_9FwdParamsE:
.text._ZN10layer_norm13ln_fwd_kernelINS_13Kernel_traitsIf13__nv_bfloat16S2_S2_fjLj1280ELj1ELj4ELj1ELj16ENS_18Kernel_traits_baseILj1280EfS2_S2_S2_fjLj128EEEEELb0ELb0ELb1ELb1EEEvNS_9FwdParamsE:
        /* <DEDUP_REMOVED lines=56> */
[----:B------:R-:W-:Y:S01]  /*0380*/  MOV R0, R6 ;  /* 0x0000000600007202 */ /* 0x000fe20000000f00 */
[----:B------:R-:W-:-:S02]  /*0390*/  ULDC.U8 UR6, c[0x0][0x1f0] ;  /* 0x00007c0000067ab9 */ /* 0x000fc40000000000 */
.L_x_8250:
[----:B------:R-:W-:-:S10]  /*03a0*/  HFMA2.MMA R97, -RZ, RZ, 0, 2.384185791015625e-07 ;  /* 0x00000004ff617435 */ /* 0x000fd400000001ff */
[----:B-1----:R-:W-:-:S05]  /*03b0*/  IMAD.WIDE R2, R0, R97, c[0x0][0x1d0] ;  /* 0x0000740000027625 */ /* 0x002fca00078e0261 */
[----:B------:R1:W2:Y:S01]  /*03c0*/  LDG.E R98, [R2.64] ;  /* 0x0000000402627981 */ /* 0x0002a2000c1e1900 */
[----:B------:R-:W-:Y:S01]  /*03d0*/  ISETP.NE.U32.AND P0, PT, RZ, c[0x0][0x180], PT ;  /* 0x00006000ff007a0c */ /* 0x000fe20003f05070 */
[----:B------:R-:W-:Y:S02]  /*03e0*/  IMAD R92, R0, c[0x0][0x168], RZ ;  /* 0x00005a00005c7a24 */ /* 0x000fe400078e02ff */
[----:B------:R-:W3:Y:S01]  /*03f0*/  S2R R138, SR_TID.X ;  /* 0x00000000008a7919 */ /* 0x000ee20000002100 */
[----:B------:R-:W-:Y:S02]  /*0400*/  ISETP.NE.AND.EX P0, PT, RZ, c[0x0][0x184], PT, P0 ;  /* 0x00006100ff007a0c */ /* 0x000fe40003f05300 */
[----:B-1----:R-:W-:-:S11]  /*0410*/  MOV R2, RZ ;  /* 0x000000ff00027202 */ /* 0x002fd60000000f00 */
[----:B------:R-:W-:Y:S02]  /*0420*/  @P0 MOV R99, 0x10 ;  /* 0x0000001000630802 */ /* 0x000fe40000000f00 */
[----:B---3--:R-:W-:Y:S02]  /*0430*/  LOP3.LUT R3, R138, 0x1f, RZ, 0xc0, !PT ;  /* 0x0000001f8a037812 */ /* 0x008fe400078ec0ff */
[----:B--2---:R-:W-:-:S13]  /*0440*/  ISETP.GE.AND P1, PT, R98, 0x1, PT ;  /* 0x000000016200780c */ /* 0x004fda0003f26270 */
[----:B------:R-:W-:-:S05]  /*0450*/  @P1 IADD3 R93, R98, -0x1, RZ ;  /* 0xffffffff625d1810 */ /* 0x000fca0007ffe0ff */
[----:B------:R-:W-:Y:S01]  /*0460*/  @P1 IMAD R94, R93, c[0x0][0x168], RZ ;  /* 0x00005a005d5e1a24 */ /* 0x000fe200078e02ff */
[----:B------:R-:W-:-:S04]  /*0470*/  SHF.R.S32.HI R93, RZ, 0x1f, R92 ;  /* 0x0000001fff5d7819 */ /* 0x000fc8000001145c */
[----:B------:R-:W-:Y:S02]  /*0480*/  @P1 SHF.R.S32.HI R95, RZ, 0x1f, R94 ;  /* 0x0000001fff5f1819 */ /* 0x000fe4000001145e */
[----:B------:R-:W-:Y:S01]  /*0490*/  LEA.HI R126, R93, R92, RZ, 0x3 ;  /* 0x0000005c5d7e7211 */ /* 0x000fe200078f18ff */
[----:B------:R-:W-:Y:S01]  /*04a0*/  IMAD.WIDE R92, R0, R97, c[0x0][0x1d8] ;  /* 0x00007600005c7625 */ /* 0x000fe200078e0261 */
[----:B------:R-:W-:Y:S02]  /*04b0*/  @P1 LEA.HI R94, R95, R94, RZ, 0x3 ;  /* 0x0000005e5f5e1211 */ /* 0x000fe400078f18ff */
[-C--:B------:R-:W-:Y:S02]  /*04c0*/  LEA.HI.SX32 R126, R126, R3.reuse, 0x1d ;  /* 0x000000037e7e7211 */ /* 0x080fe400078feaff */
[----:B------:R-:W-:Y:S01]  /*04d0*/  @P1 LEA.HI.SX32 R2, R94, R3, 0x1d ;  /* 0x000000035e021211 */ /* 0x000fe200078feaff */
[----:B-----5:R1:W5:Y:S01]  /*04e0*/  LDG.E R136, [R92.64] ;  /* 0x000000045c887981 */ /* 0x020362000c1e1900 */
[----:B------:R-:W-:Y:S01]  /*04f0*/  @P1 MOV R95, 0x10 ;  /* 0x00000010005f1802 */ /* 0x000fe20000000f00 */
[----:B------:R-:W-:-:S04]  /*0500*/  @P0 IMAD.WIDE.U32 R96, R126, R99, c[0x0][0x180] ;  /* 0x000060007e600625 */ /* 0x000fc800078e0063 */
[----:B------:R-:W-:Y:S01]  /*0510*/  @P1 IMAD.WIDE.U32 R94, R2, R95, c[0x0][0x170] ;  /* 0x00005c00025e1625 */ /* 0x000fe200078e005f */
[----:B------:R1:W5:Y:S04]  /*0520*/  @P0 LDG.E.128 R8, [R96.64] ;  /* 0x0000000460080981 */ /* 0x000368000c1e1d00 */
[----:B0-----:R1:W5:Y:S01]  /*0530*/  @P1 LDG.E.128 R4, [R94.64] ;  /* 0x000000045e041981 */ /* 0x001362000c1e1d00 */
[----:B------:R-:W-:Y:S01]  /*0540*/  ISETP.GT.AND P2, PT, R98, RZ, PT ;  /* 0x000000ff6200720c */ /* 0x000fe20003f44270 */
[----:B------:R-:W-:Y:S01]  /*0550*/  BSSY B0, `(.L_x_8125) ;  /* 0x000000b000007945 */ /* 0x000fe20003800000 */
[----:B------:R-:W-:-:S11]  /*0560*/  SHF.R.S32.HI R137, RZ, 0x1f, R0 ;  /* 0x0000001fff897819 */ /* 0x000fd60000011400 */
[----:B------:R-:W-:Y:S05]  /*0570*/  @P2 BRA `(.L_x_8126) ;  /* 0x0000004000002947 */ /* 0x000fea0003800000 */
[----:B-1----:R-:W-:Y:S01]  /*0580*/  MOV R134, RZ ;  /* 0x000000ff00867202 */ /* 0x002fe20000000f00 */
[----:B------:R-:W-:Y:S05]  /*0590*/  @!P0 BRA `(.L_x_8127) ;  /* 0x0000006000008947 */ /* 0x000fea0003800000 */
[----:B-----5:R-:W-:Y:S01]  /*05a0*/  PRMT R134, RZ, 0x5410, R8 ;  /* 0x00005410ff867816 */ /* 0x020fe20000000008 */
[----:B------:R-:W-:Y:S05]  /*05b0*/  BRA `(.L_x_8127) ;  /* 0x0000004000007947 */ /* 0x000fea0003800000 */
.L_x_8126:
[----:B-1---5:R-:W-:Y:S02]  /*05c0*/  PRMT R134, RZ, 0x5410, R4 ;  /* 0x00005410ff867816 */ /* 0x022fe40000000004 */
[----:B------:R-:W-:-:S03]  /*05d0*/  @P0 PRMT R3, RZ, 0x5410, R8 ;  /* 0x00005410ff030816 */ /* 0x000fc60000000008 */
[----:B------:R-:W-:-:S04]  /*05e0*/  FMUL.FTZ R134, R134, c[0x0][0x1ec] ;  /* 0x00007b0086867a20 */ /* 0x000fc80000410000 */
[----:B------:R-:W-:Y:S02]  /*05f0*/  @P0 FADD.FTZ R134, R134, R3 ;  /* 0x0000000386860221 */ /* 0x000fe40000010000 */
.L_x_8127:
[----:B------:R-:W-:Y:S05]  /*0600*/  BSYNC B0 ;  /* 0x0000000000007941 */ /* 0x000fea0003800000 */
.L_x_8125:
[----:B------:R-:W-:Y:S01]  /*0610*/  BSSY B0, `(.L_x_8128) ;  /* 0x000000a000007945 */ /* 0x000fe20003800000 */
[----:B------:R-:W-:Y:S05]  /*0620*/  @P2 BRA `(.L_x_8129) ;  /* 0x0000004000002947 */ /* 0x000fea0003800000 */
[----:B------:R-:W-:Y:S01]  /*0630*/  HFMA2.MMA R133, -RZ, RZ, 0, 0 ;  /* 0x00000000ff857435 */ /* 0x000fe200000001ff */
[----:B------:R-:W-:Y:S05]  /*0640*/  @!P0 BRA `(.L_x_8130) ;  /* 0x0000006000008947 */ /* 0x000fea0003800000 */
[----:B-----5:R-:W-:Y:S01]  /*0650*/  PRMT R133, RZ, 0x7610, R8 ;  /* 0x00007610ff857816 */ /* 0x020fe20000000008 */
[----:B------:R-:W-:Y:S05]  /*0660*/  BRA `(.L_x_8130) ;  /* 0x0000004000007947 */ /* 0x000fea0003800000 */
.L_x_8129:
[----:B-----5:R-:W-:Y:S02]  /*0670*/  PRMT R133, RZ, 0x7610, R4 ;  /* 0x00007610ff857816 */ /* 0x020fe40000000004 */
[----:B------:R-:W-:-:S03]  /*0680*/  @P0 PRMT R92, RZ, 0x7610, R8 ;  /* 0x00007610ff5c0816 */ /* 0x000fc60000000008 */
[----:B------:R-:W-:-:S04]  /*0690*/  FMUL.FTZ R133, R133, c[0x0][0x1ec] ;  /* 0x00007b0085857a20 */ /* 0x000fc80000410000 */
[----:B------:R-:W-:Y:S02]  /*06a0*/  @P0 FADD.FTZ R133, R133, R92 ;  /* 0x0000005c85850221 */ /* 0x000fe40000010000 */
.L_x_8130:
[----:B------:R-:W-:Y:S05]  /*06b0*/  BSYNC B0 ;  /* 0x0000000000007941 */ /* 0x000fea0003800000 */
.L_x_8128:
[----:B------:R-:W-:Y:S01]  /*06c0*/  BSSY B0, `(.L_x_8131) ;  /* 0x000000a000007945 */ /* 0x000fe20003800000 */
[----:B------:R-:W-:Y:S05]  /*06d0*/  @P2 BRA `(.L_x_8132) ;  /* 0x0000004000002947 */ /* 0x000fea0003800000 */
[----:B------:R-:W-:Y:S01]  /*06e0*/  MOV R135, RZ ;  /* 0x000000ff00877202 */ /* 0x000fe20000000f00 */
[----:B------:R-:W-:Y:S05]  /*06f0*/  @!P0 BRA `(.L_x_8133) ;  /* 0x0000006000008947 */ /* 0x000fea0003800000 */
[----:B-----5:R-:W-:Y:S01]  /*0700*/  PRMT R135, RZ, 0x5410, R9 ;  /* 0x00005410ff877816 */ /* 0x020fe20000000009 */
[----:B------:R-:W-:Y:S05]  /*0710*/  BRA `(.L_x_8133) ;  /* 0x0000004000007947 */ /* 0x000fea0003800000 */
.L_x_8132:
[----:B-----5:R-:W-:Y:S02]  /*0720*/  PRMT R135, RZ, 0x5410, R5 ;  /* 0x00005410ff877816 */ /* 0x020fe40000000005 */
[----:B------:R-:W-:-:S03]  /*0730*/  @P0 PRMT R92, RZ, 0x5410, R9 ;  /* 0x00005410ff5c0816 */ /* 0x000fc60000000009 */
[----:B------:R-:W-:-:S04]  /*0740*/  FMUL.FTZ R135, R135, c[0x0][0x1ec] ;  /* 0x00007b0087877a20 */ /* 0x000fc80000410000 */
[----:B------:R-:W-:Y:S02]  /*0750*/  @P0 FADD.FTZ R135, R135, R92 ;  /* 0x0000005c87870221 */ /* 0x000fe40000010000 */
.L_x_8133:
[----:B------:R-:W-:Y:S05]  /*0760*/  BSYNC B0 ;  /* 0x0000000000007941 */ /* 0x000fea0003800000 */
.L_x_8131:
[----:B------:R-:W-:Y:S01]  /*0770*/  BSSY B0, `(.L_x_8134) ;  /* 0x000000a000007945 */ /* 0x000fe20003800000 */
[----:B------:R-:W-:Y:S05]  /*0780*/  @P2 BRA `(.L_x_8135) ;  /* 0x0000004000002947 */ /* 0x000fea0003800000 */
[----:B------:R-:W-:Y:S01]  /*0790*/  HFMA2.MMA R108, -RZ, RZ, 0, 0 ;  /* 0x00000000ff6c7435 */ /* 0x000fe200000001ff */
[----:B------:R-:W-:Y:S05]  /*07a0*/  @!P0 BRA `(.L_x_8136) ;  /* 0x0000006000008947 */ /* 0x000fea0003800000 */
[----:B-----5:R-:W-:Y:S01]  /*07b0*/  PRMT R108, RZ, 0x7610, R9 ;  /* 0x00007610ff6c7816 */ /* 0x020fe20000000009 */
[----:B------:R-:W-:Y:S05]  /*07c0*/  BRA `(.L_x_8136) ;  /* 0x0000004000007947 */ /* 0x000fea0003800000 */
.L_x_8135:
[----:B-----5:R-:W-:Y:S02]  /*07d0*/  PRMT R108, RZ, 0x7610, R5 ;  /* 0x00007610ff6c7816 */ /* 0x020fe40000000005 */
[----:B------:R-:W-:-:S03]  /*07e0*/  @P0 PRMT R3, RZ, 0x7610, R9 ;  /* 0x00007610ff030816 */ /* 0x000fc60000000009 */
[----:B------:R-:W-:-:S04]  /*07f0*/  FMUL.FTZ R108, R108, c[0x0][0x1ec] ;  /* 0x00007b006c6c7a20 */ /* 0x000fc80000410000 */
[----:B------:R-:W-:Y:S02]  /*0800*/  @P0 FADD.FTZ R108, R108, R3 ;  /* 0x000000036c6c0221 */ /* 0x000fe40000010000 */
.L_x_8136:
[----:B------:R-:W-:Y:S05]  /*0810*/  BSYNC B0 ;  /* 0x0000000000007941 */ /* 0x000fea0003800000 */
.L_x_8134:
[----:B------:R-:W-:Y:S01]  /*0820*/  BSSY B0, `(.L_x_8137) ;  /* 0x000000a000007945 */ /* 0x000fe20003800000 */
[----:B------:R-:W-:Y:S05]  /*0830*/  @P2 BRA `(.L_x_8138) ;  /* 0x0000004000002947 */ /* 0x000fea0003800000 */
[----:B------:R-:W-:Y:S01]  /*0840*/  MOV R97, RZ ;  /* 0x000000ff00617202 */ /* 0x000fe20000000f00 */
[----:B------:R-:W-:Y:S05]  /*0850*/  @!P0 BRA `(.L_x_8139) ;  /* 0x0000006000008947 */ /* 0x000fea0003800000 */
[----:B-----5:R-:W-:Y:S01]  /*0860*/  PRMT R97, RZ, 0x5410, R10 ;  /* 0x00005410ff617816 */ /* 0x020fe2000000000a */
[----:B------:R-:W-:Y:S05]  /*0870*/  BRA `(.L_x_8139) ;  /* 0x0000004000007947 */ /* 0x000fea0003800000 */
.L_x_8138:
[----:B-----5:R-:W-:Y:S02]  /*0880*/  PRMT R97, RZ, 0x5410, R6 ;  /* 0x00005410ff617816 */ /* 0x020fe40000000006 */
[----:B------:R-:W-:-:S03]  /*0890*/  @P0 PRMT R92, RZ, 0x5410, R10 ;  /* 0x00005410ff5c0816 */ /* 0x000fc6000000000a */
[----:B------:R-:W-:-:S04]  /*08a0*/  FMUL.FTZ R97, R97, c[0x0][0x1ec] ;  /* 0x00007b0061617a20 */ /* 0x000fc80000410000 */
[----:B------:R-:W-:Y:S02]  /*08b0*/  @P0 FADD.FTZ R97, R97, R92 ;  /* 0x0000005c61610221 */ /* 0x000fe40000010000 */
.L_x_8139:
[----:B------:R-:W-:Y:S05]  /*08c0*/  BSYNC B0 ;  /* 0x0000000000007941 */ /* 0x000fea0003800000 */
.L_x_8137:
[----:B------:R-:W-:Y:S01]  /*08d0*/  BSSY B0, `(.L_x_8140) ;  /* 0x000000a000007945 */ /* 0x000fe20003800000 */
[----:B------:R-:W-:Y:S05]  /*08e0*/  @P2 BRA `(.L_x_8141) ;  /* 0x0000004000002947 */ /* 0x000fea0003800000 */
[----:B------:R-:W-:Y:S01]  /*08f0*/  HFMA2.MMA R102, -RZ, RZ, 0, 0 ;  /* 0x00000000ff667435 */ /* 0x000fe200000001ff */
[----:B------:R-:W-:Y:S05]  /*0900*/  @!P0 BRA `(.L_x_8142) ;  /* 0x0000006000008947 */ /* 0x000fea0003800000 */
[----:B-----5:R-:W-:Y:S01]  /*0910*/  PRMT R102, RZ, 0x7610, R10 ;  /* 0x00007610ff667816 */ /* 0x020fe2000000000a */
[----:B------:R-:W-:Y:S05]  /*0920*/  BRA `(.L_x_8142) ;  /* 0x0000004000007947 */ /* 0x000fea0003800000 */
.L_x_8141:
[----:B-----5:R-:W-:Y:S02]  /*0930*/  PRMT R102, RZ, 0x7610, R6 ;  /* 0x00007610ff667816 */ /* 0x020fe40000000006 */
[----:B------:R-:W-:-:S03]  /*0940*/  @P0 PRMT R3, RZ, 0x7610, R10 ;  /* 0x00007610ff030816 */ /* 0x000fc6000000000a */
[----:B------:R-:W-:-:S04]  /*0950*/  FMUL.FTZ R102, R102, c[0x0][0x1ec] ;  /* 0x00007b0066667a20 */ /* 0x000fc80000410000 */
[----:B------:R-:W-:Y:S02]  /*0960*/  @P0 FADD.FTZ R102, R102, R3 ;  /* 0x0000000366660221 */ /* 0x000fe40000010000 */
.L_x_8142:
[----:B------:R-:W-:Y:S05]  /*0970*/  BSYNC B0 ;  /* 0x0000000000007941 */ /* 0x000fea0003800000 */
.L_x_8140:
[----:B------:R-:W-:Y:S01]  /*0980*/  BSSY B0, `(.L_x_8143) ;  /* 0x000000a000007945 */ /* 0x000fe20003800000 */
[----:B------:R-:W-:Y:S05]  /*0990*/  @P2 BRA `(.L_x_8144) ;  /* 0x0000004000002947 */ /* 0x000fea0003800000 */
[----:B------:R-:W-:Y:S01]  /*09a0*/  MOV R105, RZ ;  /* 0x000000ff00697202 */ /* 0x000fe20000000f00 */
[----:B------:R-:W-:Y:S05]  /*09b0*/  @!P0 BRA `(.L_x_8145) ;  /* 0x0000006000008947 */ /* 0x000fea0003800000 */
[----:B-----5:R-:W-:Y:S01]  /*09c0*/  PRMT R105, RZ, 0x5410, R11 ;  /* 0x00005410ff697816 */ /* 0x020fe2000000000b */
[----:B------:R-:W-:Y:S05]  /*09d0*/  BRA `(.L_x_8145) ;  /* 0x0000004000007947 */ /* 0x000fea0003800000 */
.L_x_8144:
[----:B-----5:R-:W-:Y:S02]  /*09e0*/  PRMT R105, RZ, 0x5410, R7 ;  /* 0x00005410ff697816 */ /* 0x020fe40000000007 */
[----:B------:R-:W-:-:S03]  /*09f0*/  @P0 PRMT R92, RZ, 0x5410, R11 ;  /* 0x00005410ff5c0816 */ /* 0x000fc6000000000b */
[----:B------:R-:W-:-:S04]  /*0a00*/  FMUL.FTZ R105, R105, c[0x0][0x1ec] ;  /* 0x00007b0069697a20 */ /* 0x000fc80000410000 */
[----:B------:R-:W-:Y:S02]  /*0a10*/  @P0 FADD.FTZ R105, R105, R92 ;  /* 0x0000005c69690221 */ /* 0x000fe40000010000 */
.L_x_8145:
[----:B------:R-:W-:Y:S05]  /*0a20*/  BSYNC B0 ;  /* 0x0000000000007941 */ /* 0x000fea0003800000 */
.L_x_8143:
[----:B------:R-:W-:Y:S01]  /*0a30*/  BSSY B0, `(.L_x_8146) ;  /* 0x000000a000007945 */ /* 0x000fe20003800000 */
[----:B------:R-:W-:Y:S05]  /*0a40*/  @P2 BRA `(.L_x_8147) ;  /* 0x0000004000002947 */ /* 0x000fea0003800000 */
[----:B------:R-:W-:Y:S01]  /*0a50*/  HFMA2.MMA R96, -RZ, RZ, 0, 0 ;  /* 0x00000000ff607435 */ /* 0x000fe200000001ff */
[----:B------:R-:W-:Y:S05]  /*0a60*/  @!P0 BRA `(.L_x_8148) ;  /* 0x0000006000008947 */ /* 0x000fea0003800000 */
[----:B-----5:R-:W-:Y:S01]  /*0a70*/  PRMT R96, RZ, 0x7610, R11 ;  /* 0x00007610ff607816 */ /* 0x020fe2000000000b */
[----:B------:R-:W-:Y:S05]  /*0a80*/  BRA `(.L_x_8148) ;  /* 0x0000004000007947 */ /* 0x000fea0003800000 */
.L_x_8147:
[----:B-----5:R-:W-:Y:S02]  /*0a90*/  PRMT R96, RZ, 0x7610, R7 ;  /* 0x00007610ff607816 */ /* 0x020fe40000000007 */
[----:B------:R-:W-:-:S03]  /*0aa0*/  @P0 PRMT R3, RZ, 0x7610, R11 ;  /* 0x00007610ff030816 */ /* 0x000fc6000000000b */
[----:B------:R-:W-:-:S04]  /*0ab0*/  FMUL.FTZ R96, R96, c[0x0][0x1ec] ;  /* 0x00007b0060607a20 */ /* 0x000fc80000410000 */
[----:B------:R-:W-:Y:S02]  /*0ac0*/  @P0 FADD.FTZ R96, R96, R3 ;  /* 0x0000000360600221 */ /* 0x000fe40000010000 */
.L_x_8148:
[----:B------:R-:W-:Y:S05]  /*0ad0*/  BSYNC B0 ;  /* 0x0000000000007941 */ /* 0x000fea0003800000 */
.L_x_8146:
        /* <DEDUP_REMOVED lines=19> */
.L_x_8150:
[----:B0----5:R-:W-:Y:S02]  /*0c10*/  PRMT R106, RZ, 0x5410, R4 ;  /* 0x00005410ff6a7816 */ /* 0x021fe40000000004 */
[----:B------:R-:W-:-:S03]  /*0c20*/  @P0 PRMT R3, RZ, 0x5410, R8 ;  /* 0x00005410ff030816 */ /* 0x000fc60000000008 */
[----:B------:R-:W-:-:S04]  /*0c30*/  FMUL.FTZ R106, R106, c[0x0][0x1ec] ;  /* 0x00007b006a6a7a20 */ /* 0x000fc80000410000 */
[----:B------:R-:W-:Y:S02]  /*0c40*/  @P0 FADD.FTZ R106, R3, R106 ;  /* 0x0000006a036a0221 */ /* 0x000fe40000010000 */
.L_x_8151:
[----:B------:R-:W-:Y:S05]  /*0c50*/  BSYNC B0 ;  /* 0x0000000000007941 */ /* 0x000fea0003800000 */
.L_x_8149:
[----:B------:R-:W-:Y:S01]  /*0c60*/  BSSY B0, `(.L_x_8152) ;  /* 0x000000a000007945 */ /* 0x000fe20003800000 */
[----:B------:R-:W-:Y:S05]  /*0c70*/  @P2 BRA `(.L_x_8153) ;  /* 0x0000004000002947 */ /* 0x000fea0003800000 */
[----:B------:R-:W-:Y:S01]  /*0c80*/  MOV R107, RZ ;  /* 0x000000ff006b7202 */ /* 0x000fe20000000f00 */
[----:B------:R-:W-:Y:S05]  /*0c90*/  @!P0 BRA `(.L_x_8154) ;  /* 0x0000006000008947 */ /* 0x000fea0003800000 */
[----:B-----5:R-:W-:Y:S01]  /*0ca0*/  PRMT R107, RZ, 0x7610, R8 ;  /* 0x00007610ff6b7816 */ /* 0x020fe20000000008 */
[----:B------:R-:W-:Y:S05]  /*0cb0*/  BRA `(.L_x_8154) ;  /* 0x0000004000007947 */ /* 0x000fea0003800000 */
.L_x_8153:
[----:B-----5:R-:W-:Y:S02]  /*0cc0*/  PRMT R107, RZ, 0x7610, R4 ;  /* 0x00007610ff6b7816 */ /* 0x020fe40000000004 */
[----:B------:R-:W-:-:S03]  /*0cd0*/  @P0 PRMT R92, RZ, 0x7610, R8 ;  /* 0x00007610ff5c0816 */ /* 0x000fc60000000008 */
[----:B------:R-:W-:-:S04]  /*0ce0*/  FMUL.FTZ R107, R107, c[0x0][0x1ec] ;  /* 0x00007b006b6b7a20 */ /* 0x000fc80000410000 */
[----:B------:R-:W-:Y:S02]  /*0cf0*/  @P0 FADD.FTZ R107, R92, R107 ;  /* 0x0000006b5c6b0221 */ /* 0x000fe40000010000 */
.L_x_8154:
[----:B------:R-:W-:Y:S05]  /*0d00*/  BSYNC B0 ;  /* 0x0000000000007941 */ /* 0x000fea0003800000 */
.L_x_8152:
[----:B------:R-:W-:Y:S01]  /*0d10*/  BSSY B0, `(.L_x_8155) ;  /* 0x000000a000007945 */ /* 0x000fe20003800000 */
[----:B------:R-:W-:Y:S05]  /*0d20*/  @P2 BRA `(.L_x_8156) ;  /* 0x0000004000002947 */ /* 0x000fea0003800000 */
[----:B------:R-:W-:Y:S01]  /*0d30*/  HFMA2.MMA R100, -RZ, RZ, 0, 0 ;  /* 0x00000000ff647435 */ /* 0x000fe200000001ff */
[----:B------:R-:W-:Y:S05]  /*0d40*/  @!P0 BRA `(.L_x_8157) ;  /* 0x0000006000008947 */ /* 0x000fea0003800000 */
[----:B-----5:R-:W-:Y:S01]  /*0d50*/  PRMT R100, RZ, 0x5410, R9 ;  /* 0x00005410ff647816 */ /* 0x020fe20000000009 */
[----:B------:R-:W-:Y:S05]  /*0d60*/  BRA `(.L_x_8157) ;  /* 0x0000004000007947 */ /* 0x000fea0003800000 */
.L_x_8156:
[----:B-----5:R-:W-:Y:S02]  /*0d70*/  PRMT R100, RZ, 0x5410, R5 ;  /* 0x00005410ff647816 */ /* 0x020fe40000000005 */
[----:B------:R-:W-:-:S03]  /*0d80*/  @P0 PRMT R3, RZ, 0x5410, R9 ;  /* 0x00005410ff030816 */ /* 0x000fc60000000009 */
[----:B------:R-:W-:-:S04]  /*0d90*/  FMUL.FTZ R100, R100, c[0x0][0x1ec] ;  /* 0x00007b0064647a20 */ /* 0x000fc80000410000 */
[----:B------:R-:W-:Y:S02]  /*0da0*/  @P0 FADD.FTZ R100, R3, R100 ;  /* 0x0000006403640221 */ /* 0x000fe40000010000 */
.L_x_8157:
[----:B------:R-:W-:Y:S05]  /*0db0*/  BSYNC B0 ;  /* 0x0000000000007941 */ /* 0x000fea0003800000 */
.L_x_8155:
[----:B------:R-:W-:Y:S01]  /*0dc0*/  BSSY B0, `(.L_x_8158) ;  /* 0x000000a000007945 */ /* 0x000fe20003800000 */
[----:B------:R-:W-:Y:S05]  /*0dd0*/  @P2 BRA `(.L_x_8159) ;  /* 0x0000004000002947 */ /* 0x000fea0003800000 */
[----:B------:R-:W-:Y:S01]  /*0de0*/  MOV R101, RZ ;  /* 0x000000ff00657202 */ /* 0x000fe20000000f00 */
[----:B------:R-:W-:Y:S05]  /*0df0*/  @!P0 BRA `(.L_x_8160) ;  /* 0x0000006000008947 */ /* 0x000fea0003800000 */
[----:B-----5:R-:W-:Y:S01]  /*0e00*/  PRMT R101, RZ, 0x7610, R9 ;  /* 0x00007610ff657816 */ /* 0x020fe20000000009 */
[----:B------:R-:W-:Y:S05]  /*0e10*/  BRA `(.L_x_8160) ;  /* 0x0000004000007947 */ /* 0x000fea0003800000 */
.L_x_8159:
[----:B-----5:R-:W-:Y:S02]  /*0e20*/  PRMT R101, RZ, 0x7610, R5 ;  /* 0x00007610ff657816 */ /* 0x020fe40000000005 */
[----:B------:R-:W-:-:S03]  /*0e30*/  @P0 PRMT R92, RZ, 0x7610, R9 ;  /* 0x00007610ff5c0816 */ /* 0x000fc60000000009 */
[----:B------:R-:W-:-:S04]  /*0e40*/  FMUL.FTZ R101, R101, c[0x0][0x1ec] ;  /* 0x00007b0065657a20 */ /* 0x000fc80000410000 */
[----:B------:R-:W-:Y:S02]  /*0e50*/  @P0 FADD.FTZ R101, R92, R101 ;  /* 0x000000655c650221 */ /* 0x000fe40000010000 */
.L_x_8160:
[----:B------:R-:W-:Y:S05]  /*0e60*/  BSYNC B0 ;  /* 0x0000000000007941 */ /* 0x000fea0003800000 */
.L_x_8158:
[----:B------:R-:W-:Y:S01]  /*0e70*/  BSSY B0, `(.L_x_8161) ;  /* 0x000000a000007945 */ /* 0x000fe20003800000 */
[----:B------:R-:W-:Y:S05]  /*0e80*/  @P2 BRA `(.L_x_8162) ;  /* 0x0000004000002947 */ /* 0x000fea0003800000 */
[----:B------:R-:W-:Y:S01]  /*0e90*/  HFMA2.MMA R98, -RZ, RZ, 0, 0 ;  /* 0x00000000ff627435 */ /* 0x000fe200000001ff */
[----:B------:R-:W-:Y:S05]  /*0ea0*/  @!P0 BRA `(.L_x_8163) ;  /* 0x0000006000008947 */ /* 0x000fea0003800000 */
[----:B-----5:R-:W-:Y:S01]  /*0eb0*/  PRMT R98, RZ, 0x5410, R10 ;  /* 0x00005410ff627816 */ /* 0x020fe2000000000a */
[----:B------:R-:W-:Y:S05]  /*0ec0*/  BRA `(.L_x_8163) ;  /* 0x0000004000007947 */ /* 0x000fea0003800000 */
.L_x_8162:
[----:B-----5:R-:W-:Y:S02]  /*0ed0*/  PRMT R98, RZ, 0x5410, R6 ;  /* 0x00005410ff627816 */ /* 0x020fe40000000006 */
[----:B------:R-:W-:-:S03]  /*0ee0*/  @P0 PRMT R3, RZ, 0x5410, R10 ;  /* 0x00005410ff030816 */ /* 0x000fc6000000000a */
[----:B------:R-:W-:-:S04]  /*0ef0*/  FMUL.FTZ R98, R98, c[0x0][0x1ec] ;  /* 0x00007b0062627a20 */ /* 0x000fc80000410000 */
[----:B------:R-:W-:Y:S02]  /*0f00*/  @P0 FADD.FTZ R98, R3, R98 ;  /* 0x0000006203620221 */ /* 0x000fe40000010000 */
.L_x_8163:
[----:B------:R-:W-:Y:S05]  /*0f10*/  BSYNC B0 ;  /* 0x0000000000007941 */ /* 0x000fea0003800000 */
.L_x_8161:
[----:B------:R-:W-:Y:S01]  /*0f20*/  BSSY B0, `(.L_x_8164) ;  /* 0x000000a000007945 */ /* 0x000fe20003800000 */
[----:B------:R-:W-:Y:S05]  /*0f30*/  @P2 BRA `(.L_x_8165) ;  /* 0x0000004000002947 */ /* 0x000fea0003800000 */
[----:B------:R-:W-:Y:S01]  /*0f40*/  MOV R103, RZ ;  /* 0x000000ff00677202 */ /* 0x000fe20000000f00 */
[----:B------:R-:W-:Y:S05]  /*0f50*/  @!P0 BRA `(.L_x_8166) ;  /* 0x0000006000008947 */ /* 0x000fea0003800000 */
[----:B-----5:R-:W-:Y:S01]  /*0f60*/  PRMT R103, RZ, 0x7610, R10 ;  /* 0x00007610ff677816 */ /* 0x020fe2000000000a */
[----:B------:R-:W-:Y:S05]  /*0f70*/  BRA `(.L_x_8166) ;  /* 0x0000004000007947 */ /* 0x000fea0003800000 */
.L_x_8165:
[----:B-----5:R-:W-:Y:S02]  /*0f80*/  PRMT R103, RZ, 0x7610, R6 ;  /* 0x00007610ff677816 */ /* 0x020fe40000000006 */
[----:B------:R-:W-:-:S03]  /*0f90*/  @P0 PRMT R92, RZ, 0x7610, R10 ;  /* 0x00007610ff5c0816 */ /* 0x000fc6000000000a */
[----:B------:R-:W-:-:S04]  /*0fa0*/  FMUL.FTZ R103, R103, c[0x0][0x1ec] ;  /* 0x00007b0067677a20 */ /* 0x000fc80000410000 */
[----:B------:R-:W-:Y:S02]  /*0fb0*/  @P0 FADD.FTZ R103, R92, R103 ;  /* 0x000000675c670221 */ /* 0x000fe40000010000 */
.L_x_8166:
[----:B------:R-:W-:Y:S05]  /*0fc0*/  BSYNC B0 ;  /* 0x0000000000007941 */ /* 0x000fea0003800000 */
.L_x_8164:
[----:B------:R-:W-:Y:S01]  /*0fd0*/  BSSY B0, `(.L_x_8167) ;  /* 0x000000a000007945 */ /* 0x000fe20003800000 */
[----:B------:R-:W-:Y:S05]  /*0fe0*/  @P2 BRA `(.L_x_8168) ;  /* 0x0000004000002947 */ /* 0x000fea0003800000 */
[----:B------:R-:W-:Y:S01]  /*0ff0*/  HFMA2.MMA R99, -RZ, RZ, 0, 0 ;  /* 0x00000000ff637435 */ /* 0x000fe200000001ff */
[----:B------:R-:W-:Y:S05]  /*1000*/  @!P0 BRA `(.L_x_8169) ;  /* 0x0000006000008947 */ /* 0x000fea0003800000 */
[----:B-----5:R-:W-:Y:S01]  /*1010*/  PRMT R99, RZ, 0x5410, R11 ;  /* 0x00005410ff637816 */ /* 0x020fe2000000000b */
[----:B------:R-:W-:Y:S05]  /*1020*/  BRA `(.L_x_8169) ;  /* 0x0000004000007947 */ /* 0x000fea0003800000 */
.L_x_8168:
[----:B-----5:R-:W-:Y:S02]  /*1030*/  PRMT R99, RZ, 0x5410, R7 ;  /* 0x00005410ff637816 */ /* 0x020fe40000000007 */
[----:B------:R-:W-:-:S03]  /*1040*/  @P0 PRMT R92, RZ, 0x5410, R11 ;  /* 0x00005410ff5c0816 */ /* 0x000fc6000000000b */
[----:B------:R-:W-:-:S04]  /*1050*/  FMUL.FTZ R99, R99, c[0x0][0x1ec] ;  /* 0x00007b0063637a20 */ /* 0x000fc80000410000 */
[----:B------:R-:W-:Y:S02]  /*1060*/  @P0 FADD.FTZ R99, R92, R99 ;  /* 0x000000635c630221 */ /* 0x000fe40000010000 */
.L_x_8169:
[----:B------:R-:W-:Y:S05]  /*1070*/  BSYNC B0 ;  /* 0x0000000000007941 */ /* 0x000fea0003800000 */
.L_x_8167:
[----:B------:R-:W-:Y:S01]  /*1080*/  BSSY B0, `(.L_x_8170) ;  /* 0x000000a000007945 */ /* 0x000fe20003800000 */
[----:B------:R-:W-:Y:S05]  /*1090*/  @P2 BRA `(.L_x_8171) ;  /* 0x0000004000002947 */ /* 0x000fea0003800000 */
[----:B------:R-:W-:Y:S01]  /*10a0*/  MOV R104, RZ ;  /* 0x000000ff00687202 */ /* 0x000fe20000000f00 */
[----:B------:R-:W-:Y:S05]  /*10b0*/  @!P0 BRA `(.L_x_8172) ;  /* 0x0000006000008947 */ /* 0x000fea0003800000 */
[----:B-----5:R-:W-:Y:S01]  /*10c0*/  PRMT R104, RZ, 0x7610, R11 ;  /* 0x00007610ff687816 */ /* 0x020fe2000000000b */
[----:B------:R-:W-:Y:S05]  /*10d0*/  BRA `(.L_x_8172) ;  /* 0x0000004000007947 */ /* 0x000fea0003800000 */
.L_x_8171:
[----:B-----5:R-:W-:Y:S02]  /*10e0*/  PRMT R104, RZ, 0x7610, R7 ;  /* 0x00007610ff687816 */ /* 0x020fe40000000007 */
[----:B------:R-:W-:-:S03]  /*10f0*/  @P0 PRMT R3, RZ, 0x7610, R11 ;  /* 0x00007610ff030816 */ /* 0x000fc6000000000b */
[----:B------:R-:W-:-:S04]  /*1100*/  FMUL.FTZ R104, R104, c[0x0][0x1ec] ;  /* 0x00007b0068687a20 */ /* 0x000fc80000410000 */
[----:B------:R-:W-:Y:S02]  /*1110*/  @P0 FADD.FTZ R104, R3, R104 ;  /* 0x0000006803680221 */ /* 0x000fe40000010000 */
.L_x_8172:
[----:B------:R-:W-:Y:S05]  /*1120*/  BSYNC B0 ;  /* 0x0000000000007941 */ /* 0x000fea0003800000 */
.L_x_8170:
[----:B------:R-:W-:Y:S01]  /*1130*/  @P1 IADD3 R112, R2, 0x40, RZ ;  /* 0x0000004002701810 */ /* 0x000fe20007ffe0ff */
[----:B------:R-:W-:Y:S01]  /*1140*/  IMAD.WIDE.U32 R110, R110, R139, c[0x0][0x188] ;  /* 0x000062006e6e7625 */ /* 0x000fe200078e008b */
        /* <DEDUP_REMOVED lines=16> */
.L_x_8174:
[----:B-----5:R-:W-:Y:S02]  /*1250*/  PRMT R109, RZ, 0x5410, R4 ;  /* 0x00005410ff6d7816 */ /* 0x020fe40000000004 */
[----:B0-----:R-:W-:-:S03]  /*1260*/  @P0 PRMT R92, RZ, 0x5410, R8 ;  /* 0x00005410ff5c0816 */ /* 0x001fc60000000008 */
[----:B------:R-:W-:-:S04]  /*1270*/  FMUL.FTZ R109, R109, c[0x0][0x1ec] ;  /* 0x00007b006d6d7a20 */ /* 0x000fc80000410000 */
[----:B------:R-:W-:Y:S02]  /*1280*/  @P0 FADD.FTZ R109, R92, R109 ;  /* 0x0000006d5c6d0221 */ /* 0x000fe40000010000 */
.L_x_8175:
[----:B------:R-:W-:Y:S05]  /*1290*/  BSYNC B0 ;  /* 0x0000000000007941 */ /* 0x000fea0003800000 */
.L_x_8173:
[----:B------:R-:W-:Y:S01]  /*12a0*/  BSSY B0, `(.L_x_8176) ;  /* 0x000000a000007945 */ /* 0x000fe20003800000 */
[----:B------:R-:W-:Y:S05]  /*12b0*/  @P2 BRA `(.L_x_8177) ;  /* 0x0000004000002947 */ /* 0x000fea0003800000 */
[----:B------:R-:W-:Y:S01]  /*12c0*/  MOV R116, RZ ;  /* 0x000000ff00747202 */ /* 0x000fe20000000f00 */
[----:B------:R-:W-:Y:S05]  /*12d0*/  @!P0 BRA `(.L_x_8178) ;  /* 0x0000006000008947 */ /* 0x000fea0003800000 */
[----:B-----5:R-:W-:Y:S01]  /*12e0*/  PRMT R116, RZ, 0x7610, R8 ;  /* 0x00007610ff747816 */ /* 0x020fe20000000008 */
[----:B------:R-:W-:Y:S05]  /*12f0*/  BRA `(.L_x_8178) ;  /* 0x0000004000007947 */ /* 0x000fea0003800000 */
.L_x_8177:
[----:B-----5:R-:W-:Y:S02]  /*1300*/  PRMT R116, RZ, 0x7610, R4 ;  /* 0x00007610ff747816 */ /* 0x020fe40000000004 */
[----:B------:R-:W-:-:S03]  /*1310*/  @P0 PRMT R3, RZ, 0x7610, R8 ;  /* 0x00007610ff030816 */ /* 0x000fc60000000008 */
[----:B------:R-:W-:-:S04]  /*1320*/  FMUL.FTZ R116, R116, c[0x0][0x1ec] ;  /* 0x00007b0074747a20 */ /* 0x000fc80000410000 */
[----:B------:R-:W-:Y:S02]  /*1330*/  @P0 FADD.FTZ R116, R3, R116 ;  /* 0x0000007403740221 */ /* 0x000fe40000010000 */
.L_x_8178:
[----:B------:R-:W-:Y:S05]  /*1340*/  BSYNC B0 ;  /* 0x0000000000007941 */ /* 0x000fea0003800000 */
.L_x_8176:
[----:B------:R-:W-:Y:S01]  /*1350*/  BSSY B0, `(.L_x_8179) ;  /* 0x000000a000007945 */ /* 0x000fe20003800000 */
[----:B------:R-:W-:Y:S05]  /*1360*/  @P2 BRA `(.L_x_8180) ;  /* 0x0000004000002947 */ /* 0x000fea0003800000 */
[----:B0-----:R-:W-:Y:S01]  /*1370*/  HFMA2.MMA R111, -RZ, RZ, 0, 0 ;  /* 0x00000000ff6f7435 */ /* 0x001fe200000001ff */
[----:B------:R-:W-:Y:S05]  /*1380*/  @!P0 BRA `(.L_x_8181) ;  /* 0x0000006000008947 */ /* 0x000fea0003800000 */
[----:B-----5:R-:W-:Y:S01]  /*1390*/  PRMT R111, RZ, 0x5410, R9 ;  /* 0x00005410ff6f7816 */ /* 0x020fe20000000009 */
[----:B------:R-:W-:Y:S05]  /*13a0*/  BRA `(.L_x_8181) ;  /* 0x0000004000007947 */ /* 0x000fea0003800000 */
.L_x_8180:
[----:B0----5:R-:W-:Y:S02]  /*13b0*/  PRMT R111, RZ, 0x5410, R5 ;  /* 0x00005410ff6f7816 */ /* 0x021fe40000000005 */
[----:B------:R-:W-:-:S03]  /*13c0*/  @P0 PRMT R92, RZ, 0x5410, R9 ;  /* 0x00005410ff5c0816 */ /* 0x000fc60000000009 */
[----:B------:R-:W-:-:S04]  /*13d0*/  FMUL.FTZ R111, R111, c[0x0][0x1ec] ;  /* 0x00007b006f6f7a20 */ /* 0x000fc80000410000 */
[----:B------:R-:W-:Y:S02]  /*13e0*/  @P0 FADD.FTZ R111, R92, R111 ;  /* 0x0000006f5c6f0221 */ /* 0x000fe40000010000 */
.L_x_8181:
[----:B------:R-:W-:Y:S05]  /*13f0*/  BSYNC B0 ;  /* 0x0000000000007941 */ /* 0x000fea0003800000 */
.L_x_8179:
[----:B------:R-:W-:Y:S01]  /*1400*/  BSSY B0, `(.L_x_8182) ;  /* 0x000000a000007945 */ /* 0x000fe20003800000 */
[----:B------:R-:W-:Y:S05]  /*1410*/  @P2 BRA `(.L_x_8183) ;  /* 0x0000004000002947 */ /* 0x000fea0003800000 */
[----:B------:R-:W-:Y:S01]  /*1420*/  MOV R114, RZ ;  /* 0x000000ff00727202 */ /* 0x000fe20000000f00 */
[----:B------:R-:W-:Y:S05]  /*1430*/  @!P0 BRA `(.L_x_8184) ;  /* 0x0000006000008947 */ /* 0x000fea0003800000 */
[----:B-----5:R-:W-:Y:S01]  /*1440*/  PRMT R114, RZ, 0x7610, R9 ;  /* 0x00007610ff727816 */ /* 0x020fe20000000009 */
[----:B------:R-:W-:Y:S05]  /*1450*/  BRA `(.L_x_8184) ;  /* 0x0000004000007947 */ /* 0x000fea0003800000 */
.L_x_8183:
[----:B-----5:R-:W-:Y:S02]  /*1460*/  PRMT R114, RZ, 0x7610, R5 ;  /* 0x00007610ff727816 */ /* 0x020fe40000000005 */
[----:B------:R-:W-:-:S03]  /*1470*/  @P0 PRMT R3, RZ, 0x7610, R9 ;  /* 0x00007610ff030816 */ /* 0x000fc60000000009 */
[----:B------:R-:W-:-:S04]  /*1480*/  FMUL.FTZ R114, R114, c[0x0][0x1ec] ;  /* 0x00007b0072727a20 */ /* 0x000fc80000410000 */
[----:B------:R-:W-:Y:S02]  /*1490*/  @P0 FADD.FTZ R114, R3, R114 ;  /* 0x0000007203720221 */ /* 0x000fe40000010000 */
.L_x_8184:
[----:B------:R-:W-:Y:S05]  /*14a0*/  BSYNC B0 ;  /* 0x0000000000007941 */ /* 0x000fea0003800000 */
.L_x_8182:
[----:B------:R-:W-:Y:S01]  /*14b0*/  BSSY B0, `(.L_x_8185) ;  /* 0x000000a000007945 */ /* 0x000fe20003800000 */
[----:B------:R-:W-:Y:S05]  /*14c0*/  @P2 BRA `(.L_x_8186) ;  /* 0x0000004000002947 */ /* 0x000fea0003800000 */
[----:B------:R-:W-:Y:S01]  /*14d0*/  HFMA2.MMA R110, -RZ, RZ, 0, 0 ;  /* 0x00000000ff6e7435 */ /* 0x000fe200000001ff */
[----:B------:R-:W-:Y:S05]  /*14e0*/  @!P0 BRA `(.L_x_8187) ;  /* 0x0000006000008947 */ /* 0x000fea0003800000 */
[----:B-----5:R-:W-:Y:S01]  /*14f0*/  PRMT R110, RZ, 0x5410, R10 ;  /* 0x00005410ff6e7816 */ /* 0x020fe2000000000a */
[----:B------:R-:W-:Y:S05]  /*1500*/  BRA `(.L_x_8187) ;  /* 0x0000004000007947 */ /* 0x000fea0003800000 */
.L_x_8186:
[----:B-----5:R-:W-:Y:S02]  /*1510*/  PRMT R110, RZ, 0x5410, R6 ;  /* 0x00005410ff6e7816 */ /* 0x020fe40000000006 */
[----:B------:R-:W-:-:S03]  /*1520*/  @P0 PRMT R3, RZ, 0x5410, R10 ;  /* 0x00005410ff030816 */ /* 0x000fc6000000000a */
[----:B------:R-:W-:-:S04]  /*1530*/  FMUL.FTZ R110, R110, c[0x0][0x1ec] ;  /* 0x00007b006e6e7a20 */ /* 0x000fc80000410000 */
[----:B------:R-:W-:Y:S02]  /*1540*/  @P0 FADD.FTZ R110, R3, R110 ;  /* 0x0000006e036e0221 */ /* 0x000fe40000010000 */
.L_x_8187:
[----:B------:R-:W-:Y:S05]  /*1550*/  BSYNC B0 ;  /* 0x0000000000007941 */ /* 0x000fea0003800000 */
.L_x_8185:
[----:B------:R-:W-:Y:S01]  /*1560*/  BSSY B0, `(.L_x_8188) ;  /* 0x000000a000007945 */ /* 0x000fe20003800000 */
[----:B------:R-:W-:Y:S05]  /*1570*/  @P2 BRA `(.L_x_8189) ;  /* 0x0000004000002947 */ /* 0x000fea0003800000 */
[----:B------:R-:W-:Y:S01]  /*1580*/  MOV R115, RZ ;  /* 0x000000ff00737202 */ /* 0x000fe20000000f00 */
[----:B------:R-:W-:Y:S05]  /*1590*/  @!P0 BRA `(.L_x_8190) ;  /* 0x0000006000008947 */ /* 0x000fea0003800000 */
[----:B-----5:R-:W-:Y:S01]  /*15a0*/  PRMT R115, RZ, 0x7610, R10 ;  /* 0x00007610ff737816 */ /* 0x020fe2000000000a */
[----:B------:R-:W-:Y:S05]  /*15b0*/  BRA `(.L_x_8190) ;  /* 0x0000004000007947 */ /* 0x000fea0003800000 */
.L_x_8189:
[----:B-----5:R-:W-:Y:S02]  /*15c0*/  PRMT R115, RZ, 0x7610, R6 ;  /* 0x00007610ff737816 */ /* 0x020fe40000000006 */
[----:B------:R-:W-:-:S03]  /*15d0*/  @P0 PRMT R92, RZ, 0x7610, R10 ;  /* 0x00007610ff5c0816 */ /* 0x000fc6000000000a */
[----:B------:R-:W-:-:S04]  /*15e0*/  FMUL.FTZ R115, R115, c[0x0][0x1ec] ;  /* 0x00007b0073737a20 */ /* 0x000fc80000410000 */
[----:B------:R-:W-:Y:S02]  /*15f0*/  @P0 FADD.FTZ R115, R92, R115 ;  /* 0x000000735c730221 */ /* 0x000fe40000010000 */
.L_x_8190:
[----:B------:R-:W-:Y:S05]  /*1600*/  BSYNC B0 ;  /* 0x0000000000007941 */ /* 0x000fea0003800000 */
.L_x_8188:
[----:B------:R-:W-:Y:S01]  /*1610*/  BSSY B0, `(.L_x_8191) ;  /* 0x000000a000007945 */ /* 0x000fe20003800000 */
[----:B------:R-:W-:Y:S05]  /*1620*/  @P2 BRA `(.L_x_8192) ;  /* 0x0000004000002947 */ /* 0x000fea0003800000 */
[----:B------:R-:W-:Y:S01]  /*1630*/  HFMA2.MMA R112, -RZ, RZ, 0, 0 ;  /* 0x00000000ff707435 */ /* 0x000fe200000001ff */
[----:B------:R-:W-:Y:S05]  /*1640*/  @!P0 BRA `(.L_x_8193) ;  /* 0x0000006000008947 */ /* 0x000fea0003800000 */
[----:B-----5:R-:W-:Y:S01]  /*1650*/  PRMT R112, RZ, 0x5410, R11 ;  /* 0x00005410ff707816 */ /* 0x020fe2000000000b */
[----:B------:R-:W-:Y:S05]  /*1660*/  BRA `(.L_x_8193) ;  /* 0x0000004000007947 */ /* 0x000fea0003800000 */
.L_x_8192:
[----:B-----5:R-:W-:Y:S02]  /*1670*/  PRMT R112, RZ, 0x5410, R7 ;  /* 0x00005410ff707816 */ /* 0x020fe40000000007 */
[----:B------:R-:W-:-:S03]  /*1680*/  @P0 PRMT R3, RZ, 0x5410, R11 ;  /* 0x00005410ff030816 */ /* 0x000fc6000000000b */
[----:B------:R-:W-:-:S04]  /*1690*/  FMUL.FTZ R112, R112, c[0x0][0x1ec] ;  /* 0x00007b0070707a20 */ /* 0x000fc80000410000 */
[----:B------:R-:W-:Y:S02]  /*16a0*/  @P0 FADD.FTZ R112, R3, R112 ;  /* 0x0000007003700221 */ /* 0x000fe40000010000 */
.L_x_8193:
[----:B------:R-:W-:Y:S05]  /*16b0*/  BSYNC B0 ;  /* 0x0000000000007941 */ /* 0x000fea0003800000 */
.L_x_8191:
[----:B------:R-:W-:Y:S01]  /*16c0*/  BSSY B0, `(.L_x_8194) ;  /* 0x000000a000007945 */ /* 0x000fe20003800000 */
[----:B------:R-:W-:Y:S05]  /*16d0*/  @P2 BRA `(.L_x_8195) ;  /* 0x0000004000002947 */ /* 0x000fea0003800000 */
[----:B------:R-:W-:Y:S01]  /*16e0*/  MOV R113, RZ ;  /* 0x000000ff00717202 */ /* 0x000fe20000000f00 */
[----:B------:R-:W-:Y:S05]  /*16f0*/  @!P0 BRA `(.L_x_8196) ;  /* 0x0000006000008947 */ /* 0x000fea0003800000 */
[----:B-----5:R-:W-:Y:S01]  /*1700*/  PRMT R113, RZ, 0x7610, R11 ;  /* 0x00007610ff717816 */ /* 0x020fe2000000000b */
[----:B------:R-:W-:Y:S05]  /*1710*/  BRA `(.L_x_8196) ;  /* 0x0000004000007947 */ /* 0x000fea0003800000 */
.L_x_8195:
[----:B-----5:R-:W-:Y:S02]  /*1720*/  PRMT R113, RZ, 0x7610, R7 ;  /* 0x00007610ff717816 */ /* 0x020fe40000000007 */
[----:B------:R-:W-:-:S03]  /*1730*/  @P0 PRMT R92, RZ, 0x7610, R11 ;  /* 0x00007610ff5c0816 */ /* 0x000fc6000000000b */
[----:B------:R-:W-:-:S04]  /*1740*/  FMUL.FTZ R113, R113, c[0x0][0x1ec] ;  /* 0x00007b0071717a20 */ /* 0x000fc80000410000 */
[----:B------:R-:W-:Y:S02]  /*1750*/  @P0 FADD.FTZ R113, R92, R113 ;  /* 0x000000715c710221 */ /* 0x000fe40000010000 */
.L_x_8196:
[----:B------:R-:W-:Y:S05]  /*1760*/  BSYNC B0 ;  /* 0x0000000000007941 */ /* 0x000fea0003800000 */
.L_x_8194:
        /* <DEDUP_REMOVED lines=18> */
.L_x_8198:
[----:B0----5:R-:W-:Y:S02]  /*1890*/  PRMT R123, RZ, 0x5410, R4 ;  /* 0x00005410ff7b7816 */ /* 0x021fe40000000004 */
[----:B------:R-:W-:-:S03]  /*18a0*/  @P0 PRMT R92, RZ, 0x5410, R8 ;  /* 0x00005410ff5c0816 */ /* 0x000fc60000000008 */
[----:B------:R-:W-:-:S04]  /*18b0*/  FMUL.FTZ R123, R123, c[0x0][0x1ec] ;  /* 0x00007b007b7b7a20 */ /* 0x000fc80000410000 */
[----:B------:R-:W-:Y:S02]  /*18c0*/  @P0 FADD.FTZ R123, R92, R123 ;  /* 0x0000007b5c7b0221 */ /* 0x000fe40000010000 */
.L_x_8199:
[----:B------:R-:W-:Y:S05]  /*18d0*/  BSYNC B0 ;  /* 0x0000000000007941 */ /* 0x000fea0003800000 */
.L_x_8197:
[----:B------:R-:W-:Y:S01]  /*18e0*/  BSSY B0, `(.L_x_8200) ;  /* 0x000000a000007945 */ /* 0x000fe20003800000 */
[----:B------:R-:W-:Y:S05]  /*18f0*/  @P2 BRA `(.L_x_8201) ;  /* 0x0000004000002947 */ /* 0x000fea0003800000 */
[----:B------:R-:W-:Y:S01]  /*1900*/  MOV R124, RZ ;  /* 0x000000ff007c7202 */ /* 0x000fe20000000f00 */
[----:B------:R-:W-:Y:S05]  /*1910*/  @!P0 BRA `(.L_x_8202) ;  /* 0x0000006000008947 */ /* 0x000fea0003800000 */
[----:B-----5:R-:W-:Y:S01]  /*1920*/  PRMT R124, RZ, 0x7610, R8 ;  /* 0x00007610ff7c7816 */ /* 0x020fe20000000008 */
[----:B------:R-:W-:Y:S05]  /*1930*/  BRA `(.L_x_8202) ;  /* 0x0000004000007947 */ /* 0x000fea0003800000 */
.L_x_8201:
[----:B-----5:R-:W-:Y:S02]  /*1940*/  PRMT R124, RZ, 0x7610, R4 ;  /* 0x00007610ff7c7816 */ /* 0x020fe40000000004 */
[----:B------:R-:W-:-:S03]  /*1950*/  @P0 PRMT R3, RZ, 0x7610, R8 ;  /* 0x00007610ff030816 */ /* 0x000fc60000000008 */
[----:B------:R-:W-:-:S04]  /*1960*/  FMUL.FTZ R124, R124, c[0x0][0x1ec] ;  /* 0x00007b007c7c7a20 */ /* 0x000fc80000410000 */
[----:B------:R-:W-:Y:S02]  /*1970*/  @P0 FADD.FTZ R124, R3, R124 ;  /* 0x0000007c037c0221 */ /* 0x000fe40000010000 */
.L_x_8202:
[----:B------:R-:W-:Y:S05]  /*1980*/  BSYNC B0 ;  /* 0x0000000000007941 */ /* 0x000fea0003800000 */
.L_x_8200:
[----:B------:R-:W-:Y:S01]  /*1990*/  BSSY B0, `(.L_x_8203) ;  /* 0x000000a000007945 */ /* 0x000fe20003800000 */
[----:B------:R-:W-:Y:S05]  /*19a0*/  @P2 BRA `(.L_x_8204) ;  /* 0x0000004000002947 */ /* 0x000fea0003800000 */
[----:B------:R-:W-:Y:S01]  /*19b0*/  HFMA2.MMA R117, -RZ, RZ, 0, 0 ;  /* 0x00000000ff757435 */ /* 0x000fe200000001ff */
[----:B------:R-:W-:Y:S05]  /*19c0*/  @!P0 BRA `(.L_x_8205) ;  /* 0x0000006000008947 */ /* 0x000fea0003800000 */
[----:B-----5:R-:W-:Y:S01]  /*19d0*/  PRMT R117, RZ, 0x5410, R9 ;  /* 0x00005410ff757816 */ /* 0x020fe20000000009 */
[----:B------:R-:W-:Y:S05]  /*19e0*/  BRA `(.L_x_8205) ;  /* 0x0000004000007947 */ /* 0x000fea0003800000 */
.L_x_8204:
[----:B-----5:R-:W-:Y:S02]  /*19f0*/  PRMT R117, RZ, 0x5410, R5 ;  /* 0x00005410ff757816 */ /* 0x020fe40000000005 */
[----:B------:R-:W-:-:S03]  /*1a00*/  @P0 PRMT R92, RZ, 0x5410, R9 ;  /* 0x00005410ff5c0816 */ /* 0x000fc60000000009 */
[----:B------:R-:W-:-:S04]  /*1a10*/  FMUL.FTZ R117, R117, c[0x0][0x1ec] ;  /* 0x00007b0075757a20 */ /* 0x000fc80000410000 */
[----:B------:R-:W-:Y:S02]  /*1a20*/  @P0 FADD.FTZ R117, R92, R117 ;  /* 0x000000755c750221 */ /* 0x000fe40000010000 */
.L_x_8205:
[----:B------:R-:W-:Y:S05]  /*1a30*/  BSYNC B0 ;  /* 0x0000000000007941 */ /* 0x000fea0003800000 */
.L_x_8203:
[----:B------:R-:W-:Y:S01]  /*1a40*/  BSSY B0, `(.L_x_8206) ;  /* 0x000000a000007945 */ /* 0x000fe20003800000 */
[----:B------:R-:W-:Y:S05]  /*1a50*/  @P2 BRA `(.L_x_8207) ;  /* 0x0000004000002947 */ /* 0x000fea0003800000 */
[----:B------:R-:W-:Y:S01]  /*1a60*/  MOV R122, RZ ;  /* 0x000000ff007a7202 */ /* 0x000fe20000000f00 */
[----:B------:R-:W-:Y:S05]  /*1a70*/  @!P0 BRA `(.L_x_8208) ;  /* 0x0000006000008947 */ /* 0x000fea0003800000 */
[----:B-----5:R-:W-:Y:S01]  /*1a80*/  PRMT R122, RZ, 0x7610, R9 ;  /* 0x00007610ff7a7816 */ /* 0x020fe20000000009 */
[----:B------:R-:W-:Y:S05]  /*1a90*/  BRA `(.L_x_8208) ;  /* 0x0000004000007947 */ /* 0x000fea0003800000 */
.L_x_8207:
[----:B-----5:R-:W-:Y:S02]  /*1aa0*/  PRMT R122, RZ, 0x7610, R5 ;  /* 0x00007610ff7a7816 */ /* 0x020fe40000000005 */
[----:B------:R-:W-:-:S03]  /*1ab0*/  @P0 PRMT R3, RZ, 0x7610, R9 ;  /* 0x00007610ff030816 */ /* 0x000fc60000000009 */
[----:B------:R-:W-:-:S04]  /*1ac0*/  FMUL.FTZ R122, R122, c[0x0][0x1ec] ;  /* 0x00007b007a7a7a20 */ /* 0x000fc80000410000 */
[----:B------:R-:W-:Y:S02]  /*1ad0*/  @P0 FADD.FTZ R122, R3, R122 ;  /* 0x0000007a037a0221 */ /* 0x000fe40000010000 */
.L_x_8208:
[----:B------:R-:W-:Y:S05]  /*1ae0*/  BSYNC B0 ;  /* 0x0000000000007941 */ /* 0x000fea0003800000 */
.L_x_8206:
[----:B------:R-:W-:Y:S01]  /*1af0*/  BSSY B0, `(.L_x_8209) ;  /* 0x000000a000007945 */ /* 0x000fe20003800000 */
[----:B------:R-:W-:Y:S05]  /*1b00*/  @P2 BRA `(.L_x_8210) ;  /* 0x0000004000002947 */ /* 0x000fea0003800000 */
[----:B------:R-:W-:Y:S01]  /*1b10*/  HFMA2.MMA R118, -RZ, RZ, 0, 0 ;  /* 0x00000000ff767435 */ /* 0x000fe200000001ff */
[----:B------:R-:W-:Y:S05]  /*1b20*/  @!P0 BRA `(.L_x_8211) ;  /* 0x0000006000008947 */ /* 0x000fea0003800000 */
[----:B-----5:R-:W-:Y:S01]  /*1b30*/  PRMT R118, RZ, 0x5410, R10 ;  /* 0x00005410ff767816 */ /* 0x020fe2000000000a */
[----:B------:R-:W-:Y:S05]  /*1b40*/  BRA `(.L_x_8211) ;  /* 0x0000004000007947 */ /* 0x000fea0003800000 */
.L_x_8210:
[----:B-----5:R-:W-:Y:S02]  /*1b50*/  PRMT R118, RZ, 0x5410, R6 ;  /* 0x00005410ff767816 */ /* 0x020fe40000000006 */
[----:B------:R-:W-:-:S03]  /*1b60*/  @P0 PRMT R3, RZ, 0x5410, R10 ;  /* 0x00005410ff030816 */ /* 0x000fc6000000000a */
[----:B------:R-:W-:-:S04]  /*1b70*/  FMUL.FTZ R118, R118, c[0x0][0x1ec] ;  /* 0x00007b0076767a20 */ /* 0x000fc80000410000 */
[----:B------:R-:W-:Y:S02]  /*1b80*/  @P0 FADD.FTZ R118, R3, R118 ;  /* 0x0000007603760221 */ /* 0x000fe40000010000 */
.L_x_8211:
[----:B------:R-:W-:Y:S05]  /*1b90*/  BSYNC B0 ;  /* 0x0000000000007941 */ /* 0x000fea0003800000 */
.L_x_8209:
[----:B------:R-:W-:Y:S01]  /*1ba0*/  BSSY B0, `(.L_x_8212) ;  /* 0x000000a000007945 */ /* 0x000fe20003800000 */
[----:B------:R-:W-:Y:S05]  /*1bb0*/  @P2 BRA `(.L_x_8213) ;  /* 0x0000004000002947 */ /* 0x000fea0003800000 */
[----:B------:R-:W-:Y:S01]  /*1bc0*/  MOV R119, RZ ;  /* 0x000000ff00777202 */ /* 0x000fe20000000f00 */
[----:B------:R-:W-:Y:S05]  /*1bd0*/  @!P0 BRA `(.L_x_8214) ;  /* 0x0000006000008947 */ /* 0x000fea0003800000 */
[----:B-----5:R-:W-:Y:S01]  /*1be0*/  PRMT R119, RZ, 0x7610, R10 ;  /* 0x00007610ff777816 */ /* 0x020fe2000000000a */
[----:B------:R-:W-:Y:S05]  /*1bf0*/  BRA `(.L_x_8214) ;  /* 0x0000004000007947 */ /* 0x000fea0003800000 */
.L_x_8213:
[----:B-----5:R-:W-:Y:S02]  /*1c00*/  PRMT R119, RZ, 0x7610, R6 ;  /* 0x00007610ff777816 */ /* 0x020fe40000000006 */
[----:B------:R-:W-:-:S03]  /*1c10*/  @P0 PRMT R92, RZ, 0x7610, R10 ;  /* 0x00007610ff5c0816 */ /* 0x000fc6000000000a */
[----:B------:R-:W-:-:S04]  /*1c20*/  FMUL.FTZ R119, R119, c[0x0][0x1ec] ;  /* 0x00007b0077777a20 */ /* 0x000fc80000410000 */
[----:B------:R-:W-:Y:S02]  /*1c30*/  @P0 FADD.FTZ R119, R92, R119 ;  /* 0x000000775c770221 */ /* 0x000fe40000010000 */
.L_x_8214:
[----:B------:R-:W-:Y:S05]  /*1c40*/  BSYNC B0 ;  /* 0x0000000000007941 */ /* 0x000fea0003800000 */
.L_x_8212:
[----:B------:R-:W-:Y:S01]  /*1c50*/  BSSY B0, `(.L_x_8215) ;  /* 0x000000a000007945 */ /* 0x000fe20003800000 */
[----:B------:R-:W-:Y:S05]  /*1c60*/  @P2 BRA `(.L_x_8216) ;  /* 0x0000004000002947 */ /* 0x000fea0003800000 */
[----:B------:R-:W-:Y:S01]  /*1c70*/  HFMA2.MMA R121, -RZ, RZ, 0, 0 ;  /* 0x00000000ff797435 */ /* 0x000fe200000001ff */
[----:B------:R-:W-:Y:S05]  /*1c80*/  @!P0 BRA `(.L_x_8217) ;  /* 0x0000006000008947 */ /* 0x000fea0003800000 */
[----:B-----5:R-:W-:Y:S01]  /*1c90*/  PRMT R121, RZ, 0x5410, R11 ;  /* 0x00005410ff797816 */ /* 0x020fe2000000000b */
[----:B------:R-:W-:Y:S05]  /*1ca0*/  BRA `(.L_x_8217) ;  /* 0x0000004000007947 */ /* 0x000fea0003800000 */
.L_x_8216:
[----:B-----5:R-:W-:Y:S02]  /*1cb0*/  PRMT R121, RZ, 0x5410, R7 ;  /* 0x00005410ff797816 */ /* 0x020fe40000000007 */
[----:B------:R-:W-:-:S03]  /*1cc0*/  @P0 PRMT R92, RZ, 0x5410, R11 ;  /* 0x00005410ff5c0816 */ /* 0x000fc6000000000b */
[----:B------:R-:W-:-:S04]  /*1cd0*/  FMUL.FTZ R121, R121, c[0x0][0x1ec] ;  /* 0x00007b0079797a20 */ /* 0x000fc80000410000 */
[----:B------:R-:W-:Y:S02]  /*1ce0*/  @P0 FADD.FTZ R121, R92, R121 ;  /* 0x000000795c790221 */ /* 0x000fe40000010000 */
.L_x_8217:
[----:B------:R-:W-:Y:S05]  /*1cf0*/  BSYNC B0 ;  /* 0x0000000000007941 */ /* 0x000fea0003800000 */
.L_x_8215:
[----:B------:R-:W-:Y:S01]  /*1d00*/  BSSY B0, `(.L_x_8218) ;  /* 0x000000a000007945 */ /* 0x000fe20003800000 */
[----:B------:R-:W-:Y:S05]  /*1d10*/  @P2 BRA `(.L_x_8219) ;  /* 0x0000004000002947 */ /* 0x000fea0003800000 */
[----:B------:R-:W-:Y:S01]  /*1d20*/  MOV R120, RZ ;  /* 0x000000ff00787202 */ /* 0x000fe20000000f00 */
[----:B------:R-:W-:Y:S05]  /*1d30*/  @!P0 BRA `(.L_x_8220) ;  /* 0x0000006000008947 */ /* 0x000fea0003800000 */
[----:B-----5:R-:W-:Y:S01]  /*1d40*/  PRMT R120, RZ, 0x7610, R11 ;  /* 0x00007610ff787816 */ /* 0x020fe2000000000b */
[----:B------:R-:W-:Y:S05]  /*1d50*/  BRA `(.L_x_8220) ;  /* 0x0000004000007947 */ /* 0x000fea0003800000 */
.L_x_8219:
[----:B-----5:R-:W-:Y:S02]  /*1d60*/  PRMT R120, RZ, 0x7610, R7 ;  /* 0x00007610ff787816 */ /* 0x020fe40000000007 */
[----:B------:R-:W-:-:S03]  /*1d70*/  @P0 PRMT R3, RZ, 0x7610, R11 ;  /* 0x00007610ff030816 */ /* 0x000fc6000000000b */
[----:B------:R-:W-:-:S04]  /*1d80*/  FMUL.FTZ R120, R120, c[0x0][0x1ec] ;  /* 0x00007b0078787a20 */ /* 0x000fc80000410000 */
[----:B------:R-:W-:Y:S02]  /*1d90*/  @P0 FADD.FTZ R120, R3, R120 ;  /* 0x0000007803780221 */ /* 0x000fe40000010000 */
.L_x_8220:
[----:B------:R-:W-:Y:S05]  /*1da0*/  BSYNC B0 ;  /* 0x0000000000007941 */ /* 0x000fea0003800000 */
.L_x_8218:
[----:B------:R-:W-:Y:S02]  /*1db0*/  IADD3 R140, R126, 0x80, RZ ;  /* 0x000000807e8c7810 */ /* 0x000fe40007ffe0ff */
[----:B------:R-:W-:Y:S01]  /*1dc0*/  @P1 IADD3 R126, R2, 0x80, RZ ;  /* 0x00000080027e1810 */ /* 0x000fe20007ffe0ff */
[----:B------:R-:W-:Y:S01]  /*1dd0*/  IMAD.WIDE.U32 R2, R128, R139, c[0x0][0x188] ;  /* 0x0000620080027625 */ /* 0x000fe200078e008b */
[----:B------:R-:W-:Y:S02]  /*1de0*/  F2FP.BF16.PACK_AB R95, R120, R121 ;  /* 0x00000079785f723e */ /* 0x000fe400000010ff */
[----:B------:R-:W-:Y:S01]  /*1df0*/  F2FP.BF16.PACK_AB R94, R119, R118 ;  /* 0x00000076775e723e */ /* 0x000fe200000010ff */
[----:B------:R-:W-:Y:S01]  /*1e00*/  @P1 IMAD.WIDE.U32 R126, R126, R139, c[0x0][0x170] ;  /* 0x00005c007e7e1625 */ /* 0x000fe200078e008b */
[----:B------:R-:W-:Y:S02]  /*1e10*/  F2FP.BF16.PACK_AB R93, R122, R117 ;  /* 0x000000757a5d723e */ /* 0x000fe400000010ff */
        /* <DEDUP_REMOVED lines=11> */
.L_x_8222:
[----:B0----5:R-:W-:Y:S02]  /*1ed0*/  PRMT R129, RZ, 0x5410, R4 ;  /* 0x00005410ff817816 */ /* 0x021fe40000000004 */
[----:B------:R-:W-:-:S03]  /*1ee0*/  @P0 PRMT R2, RZ, 0x5410, R8 ;  /* 0x00005410ff020816 */ /* 0x000fc60000000008 */
[----:B------:R-:W-:-:S04]  /*1ef0*/  FMUL.FTZ R129, R129, c[0x0][0x1ec] ;  /* 0x00007b0081817a20 */ /* 0x000fc80000410000 */
[----:B------:R-:W-:Y:S02]  /*1f00*/  @P0 FADD.FTZ R129, R2, R129 ;  /* 0x0000008102810221 */ /* 0x000fe40000010000 */
.L_x_8223:
[----:B------:R-:W-:Y:S05]  /*1f10*/  BSYNC B0 ;  /* 0x0000000000007941 */ /* 0x000fea0003800000 */
.L_x_8221:
[----:B------:R-:W-:Y:S01]  /*1f20*/  BSSY B0, `(.L_x_8224) ;  /* 0x000000a000007945 */ /* 0x000fe20003800000 */
[----:B------:R-:W-:Y:S05]  /*1f30*/  @P2 BRA `(.L_x_8225) ;  /* 0x0000004000002947 */ /* 0x000fea0003800000 */
[----:B------:R-:W-:Y:S01]  /*1f40*/  MOV R132, RZ ;  /* 0x000000ff00847202 */ /* 0x000fe20000000f00 */
[----:B------:R-:W-:Y:S05]  /*1f50*/  @!P0 BRA `(.L_x_8226) ;  /* 0x0000006000008947 */ /* 0x000fea0003800000 */
[----:B-----5:R-:W-:Y:S01]  /*1f60*/  PRMT R132, RZ, 0x7610, R8 ;  /* 0x00007610ff847816 */ /* 0x020fe20000000008 */
[----:B------:R-:W-:Y:S05]  /*1f70*/  BRA `(.L_x_8226) ;  /* 0x0000004000007947 */ /* 0x000fea0003800000 */
.L_x_8225:
[----:B-----5:R-:W-:Y:S02]  /*1f80*/  PRMT R132, RZ, 0x7610, R4 ;  /* 0x00007610ff847816 */ /* 0x020fe40000000004 */
[----:B------:R-:W-:-:S03]  /*1f90*/  @P0 PRMT R3, RZ, 0x7610, R8 ;  /* 0x00007610ff030816 */ /* 0x000fc60000000008 */
[----:B------:R-:W-:-:S04]  /*1fa0*/  FMUL.FTZ R132, R132, c[0x0][0x1ec] ;  /* 0x00007b0084847a20 */ /* 0x000fc80000410000 */
[----:B------:R-:W-:Y:S02]  /*1fb0*/  @P0 FADD.FTZ R132, R3, R132 ;  /* 0x0000008403840221 */ /* 0x000fe40000010000 */
.L_x_8226:
[----:B------:R-:W-:Y:S05]  /*1fc0*/  BSYNC B0 ;  /* 0x0000000000007941 */ /* 0x000fea0003800000 */
.L_x_8224:
[----:B------:R-:W-:Y:S01]  /*1fd0*/  BSSY B0, `(.L_x_8227) ;  /* 0x000000a000007945 */ /* 0x000fe20003800000 */
[----:B------:R-:W-:Y:S05]  /*1fe0*/  @P2 BRA `(.L_x_8228) ;  /* 0x0000004000002947 */ /* 0x000fea0003800000 */
[----:B------:R-:W-:Y:S01]  /*1ff0*/  HFMA2.MMA R125, -RZ, RZ, 0, 0 ;  /* 0x00000000ff7d7435 */ /* 0x000fe200000001ff */
[----:B------:R-:W-:Y:S05]  /*2000*/  @!P0 BRA `(.L_x_8229) ;  /* 0x0000006000008947 */ /* 0x000fea0003800000 */
[----:B-----5:R-:W-:Y:S01]  /*2010*/  PRMT R125, RZ, 0x5410, R9 ;  /* 0x00005410ff7d7816 */ /* 0x020fe20000000009 */
[----:B------:R-:W-:Y:S05]  /*2020*/  BRA `(.L_x_8229) ;  /* 0x0000004000007947 */ /* 0x000fea0003800000 */
.L_x_8228:
[----:B-----5:R-:W-:Y:S02]  /*2030*/  PRMT R125, RZ, 0x5410, R5 ;  /* 0x00005410ff7d7816 */ /* 0x020fe40000000005 */
[----:B------:R-:W-:-:S03]  /*2040*/  @P0 PRMT R2, RZ, 0x5410, R9 ;  /* 0x00005410ff020816 */ /* 0x000fc60000000009 */
[----:B------:R-:W-:-:S04]  /*2050*/  FMUL.FTZ R125, R125, c[0x0][0x1ec] ;  /* 0x00007b007d7d7a20 */ /* 0x000fc80000410000 */
[----:B------:R-:W-:Y:S02]  /*2060*/  @P0 FADD.FTZ R125, R2, R125 ;  /* 0x0000007d027d0221 */ /* 0x000fe40000010000 */
.L_x_8229:
[----:B------:R-:W-:Y:S05]  /*2070*/  BSYNC B0 ;  /* 0x0000000000007941 */ /* 0x000fea0003800000 */
.L_x_8227:
[----:B------:R-:W-:Y:S01]  /*2080*/  BSSY B0, `(.L_x_8230) ;  /* 0x000000a000007945 */ /* 0x000fe20003800000 */
[----:B------:R-:W-:Y:S05]  /*2090*/  @P2 BRA `(.L_x_8231) ;  /* 0x0000004000002947 */ /* 0x000fea0003800000 */
[----:B------:R-:W-:Y:S01]  /*20a0*/  MOV R126, RZ ;  /* 0x000000ff007e7202 */ /* 0x000fe20000000f00 */
[----:B------:R-:W-:Y:S05]  /*20b0*/  @!P0 BRA `(.L_x_8232) ;  /* 0x0000006000008947 */ /* 0x000fea0003800000 */
[----:B-----5:R-:W-:Y:S01]  /*20c0*/  PRMT R126, RZ, 0x7610, R9 ;  /* 0x00007610ff7e7816 */ /* 0x020fe20000000009 */
[----:B------:R-:W-:Y:S05]  /*20d0*/  BRA `(.L_x_8232) ;  /* 0x0000004000007947 */ /* 0x000fea0003800000 */
.L_x_8231:
[----:B-----5:R-:W-:Y:S02]  /*20e0*/  PRMT R126, RZ, 0x7610, R5 ;  /* 0x00007610ff7e7816 */ /* 0x020fe40000000005 */
[----:B------:R-:W-:-:S03]  /*20f0*/  @P0 PRMT R3, RZ, 0x7610, R9 ;  /* 0x00007610ff030816 */ /* 0x000fc60000000009 */
[----:B------:R-:W-:-:S04]  /*2100*/  FMUL.FTZ R126, R126, c[0x0][0x1ec] ;  /* 0x00007b007e7e7a20 */ /* 0x000fc80000410000 */
[----:B------:R-:W-:Y:S02]  /*2110*/  @P0 FADD.FTZ R126, R3, R126 ;  /* 0x0000007e037e0221 */ /* 0x000fe40000010000 */
.L_x_8232:
[----:B------:R-:W-:Y:S05]  /*2120*/  BSYNC B0 ;  /* 0x0000000000007941 */ /* 0x000fea0003800000 */
.L_x_8230:
[----:B------:R-:W-:Y:S01]  /*2130*/  BSSY B0, `(.L_x_8233) ;  /* 0x000000a000007945 */ /* 0x000fe20003800000 */
[----:B------:R-:W-:Y:S05]  /*2140*/  @P2 BRA `(.L_x_8234) ;  /* 0x0000004000002947 */ /* 0x000fea0003800000 */
[----:B------:R-:W-:Y:S01]  /*2150*/  HFMA2.MMA R128, -RZ, RZ, 0, 0 ;  /* 0x00000000ff807435 */ /* 0x000fe200000001ff */
[----:B------:R-:W-:Y:S05]  /*2160*/  @!P0 BRA `(.L_x_8235) ;  /* 0x0000006000008947 */ /* 0x000fea0003800000 */
[----:B-----5:R-:W-:Y:S01]  /*2170*/  PRMT R128, RZ, 0x5410, R10 ;  /* 0x00005410ff807816 */ /* 0x020fe2000000000a */
[----:B------:R-:W-:Y:S05]  /*2180*/  BRA `(.L_x_8235) ;  /* 0x0000004000007947 */ /* 0x000fea0003800000 */
.L_x_8234:
[----:B-----5:R-:W-:Y:S02]  /*2190*/  PRMT R128, RZ, 0x5410, R6 ;  /* 0x00005410ff807816 */ /* 0x020fe40000000006 */
[----:B------:R-:W-:-:S03]  /*21a0*/  @P0 PRMT R3, RZ, 0x5410, R10 ;  /* 0x00005410ff030816 */ /* 0x000fc6000000000a */
[----:B------:R-:W-:-:S04]  /*21b0*/  FMUL.FTZ R128, R128, c[0x0][0x1ec] ;  /* 0x00007b0080807a20 */ /* 0x000fc80000410000 */
[----:B------:R-:W-:Y:S02]  /*21c0*/  @P0 FADD.FTZ R128, R3, R128 ;  /* 0x0000008003800221 */ /* 0x000fe40000010000 */
.L_x_8235:
[----:B------:R-:W-:Y:S05]  /*21d0*/  BSYNC B0 ;  /* 0x0000000000007941 */ /* 0x000fea0003800000 */
.L_x_8233:
[----:B------:R-:W-:Y:S01]  /*21e0*/  BSSY B0, `(.L_x_8236) ;  /* 0x000000a000007945 */ /* 0x000fe20003800000 */
[----:B------:R-:W-:Y:S05]  /*21f0*/  @P2 BRA `(.L_x_8237) ;  /* 0x0000004000002947 */ /* 0x000fea0003800000 */
[----:B------:R-:W-:Y:S01]  /*2200*/  MOV R131, RZ ;  /* 0x000000ff00837202 */ /* 0x000fe20000000f00 */
[----:B------:R-:W-:Y:S05]  /*2210*/  @!P0 BRA `(.L_x_8238) ;  /* 0x0000006000008947 */ /* 0x000fea0003800000 */
[----:B-----5:R-:W-:Y:S01]  /*2220*/  PRMT R131, RZ, 0x7610, R10 ;  /* 0x00007610ff837816 */ /* 0x020fe2000000000a */
[----:B------:R-:W-:Y:S05]  /*2230*/  BRA `(.L_x_8238) ;  /* 0x0000004000007947 */ /* 0x000fea0003800000 */
.L_x_8237:
[----:B-----5:R-:W-:Y:S02]  /*2240*/  PRMT R131, RZ, 0x7610, R6 ;  /* 0x00007610ff837816 */ /* 0x020fe40000000006 */
[----:B------:R-:W-:-:S03]  /*2250*/  @P0 PRMT R2, RZ, 0x7610, R10 ;  /* 0x00007610ff020816 */ /* 0x000fc6000000000a */
[----:B------:R-:W-:-:S04]  /*2260*/  FMUL.FTZ R131, R131, c[0x0][0x1ec] ;  /* 0x00007b0083837a20 */ /* 0x000fc80000410000 */
[----:B------:R-:W-:Y:S02]  /*2270*/  @P0 FADD.FTZ R131, R2, R131 ;  /* 0x0000008302830221 */ /* 0x000fe40000010000 */
.L_x_8238:
[----:B------:R-:W-:Y:S05]  /*2280*/  BSYNC B0 ;  /* 0x0000000000007941 */ /* 0x000fea0003800000 */
.L_x_8236:
[----:B------:R-:W-:Y:S01]  /*2290*/  BSSY B0, `(.L_x_8239) ;  /* 0x000000a000007945 */ /* 0x000fe20003800000 */
[----:B------:R-:W-:Y:S05]  /*22a0*/  @P2 BRA `(.L_x_8240) ;  /* 0x0000004000002947 */ /* 0x000fea0003800000 */
[----:B------:R-:W-:Y:S01]  /*22b0*/  HFMA2.MMA R130, -RZ, RZ, 0, 0 ;  /* 0x00000000ff827435 */ /* 0x000fe200000001ff */
[----:B------:R-:W-:Y:S05]  /*22c0*/  @!P0 BRA `(.L_x_8241) ;  /* 0x0000006000008947 */ /* 0x000fea0003800000 */
[----:B-----5:R-:W-:Y:S01]  /*22d0*/  PRMT R130, RZ, 0x5410, R11 ;  /* 0x00005410ff827816 */ /* 0x020fe2000000000b */
[----:B------:R-:W-:Y:S05]  /*22e0*/  BRA `(.L_x_8241) ;  /* 0x0000004000007947 */ /* 0x000fea0003800000 */
.L_x_8240:
[----:B-----5:R-:W-:Y:S02]  /*22f0*/  PRMT R130, RZ, 0x5410, R7 ;  /* 0x00005410ff827816 */ /* 0x020fe40000000007 */
[----:B------:R-:W-:-:S03]  /*2300*/  @P0 PRMT R3, RZ, 0x5410, R11 ;  /* 0x00005410ff030816 */ /* 0x000fc6000000000b */
[----:B------:R-:W-:-:S04]  /*2310*/  FMUL.FTZ R130, R130, c[0x0][0x1ec] ;  /* 0x00007b0082827a20 */ /* 0x000fc80000410000 */
[----:B------:R-:W-:Y:S02]  /*2320*/  @P0 FADD.FTZ R130, R3, R130 ;  /* 0x0000008203820221 */ /* 0x000fe40000010000 */
.L_x_8241:
[----:B------:R-:W-:Y:S05]  /*2330*/  BSYNC B0 ;  /* 0x0000000000007941 */ /* 0x000fea0003800000 */
.L_x_8239:
[----:B------:R-:W-:Y:S01]  /*2340*/  BSSY B0, `(.L_x_8242) ;  /* 0x000000a000007945 */ /* 0x000fe20003800000 */
[----:B------:R-:W-:Y:S05]  /*2350*/  @P2 BRA `(.L_x_8243) ;  /* 0x0000004000002947 */ /* 0x000fea0003800000 */
[----:B------:R-:W-:Y:S01]  /*2360*/  MOV R127, RZ ;  /* 0x000000ff007f7202 */ /* 0x000fe20000000f00 */
[----:B------:R-:W-:Y:S05]  /*2370*/  @!P0 BRA `(.L_x_8244) ;  /* 0x0000006000008947 */ /* 0x000fea0003800000 */
[----:B-----5:R-:W-:Y:S01]  /*2380*/  PRMT R127, RZ, 0x7610, R11 ;  /* 0x00007610ff7f7816 */ /* 0x020fe2000000000b */
[----:B------:R-:W-:Y:S05]  /*2390*/  BRA `(.L_x_8244) ;  /* 0x0000004000007947 */ /* 0x000fea0003800000 */
.L_x_8243:
[----:B-----5:R-:W-:Y:S02]  /*23a0*/  PRMT R127, RZ, 0x7610, R7 ;  /* 0x00007610ff7f7816 */ /* 0x020fe40000000007 */
[----:B------:R-:W-:-:S03]  /*23b0*/  @P0 PRMT R2, RZ, 0x7610, R11 ;  /* 0x00007610ff020816 */ /* 0x000fc6000000000b */
[----:B------:R-:W-:-:S04]  /*23c0*/  FMUL.FTZ R127, R127, c[0x0][0x1ec] ;  /* 0x00007b007f7f7a20 */ /* 0x000fc80000410000 */
[----:B------:R-:W-:Y:S02]  /*23d0*/  @P0 FADD.FTZ R127, R2, R127 ;  /* 0x0000007f027f0221 */ /* 0x000fe40000010000 */
.L_x_8244:
[----:B------:R-:W-:Y:S05]  /*23e0*/  BSYNC B0 ;  /* 0x0000000000007941 */ /* 0x000fea0003800000 */
.L_x_8242:
[----:B------:R-:W-:Y:S01]  /*23f0*/  FADD.FTZ R2, RZ, R134 ;  /* 0x00000086ff027221 */ /* 0x000fe20000010000 */
[----:B------:R-:W-:Y:S02]  /*2400*/  F2FP.BF16.PACK_AB R95, R127, R130 ;  /* 0x000000827f5f723e */ /* 0x000fe400000010ff */
[----:B------:R-:W-:Y:S01]  /*2410*/  F2FP.BF16.PACK_AB R94, R131, R128 ;  /* 0x00000080835e723e */ /* 0x000fe200000010ff */
[----:B------:R-:W-:Y:S01]  /*2420*/  FADD.FTZ R2, R2, R133 ;  /* 0x0000008502027221 */ /* 0x000fe20000010000 */
[----:B------:R-:W-:Y:S02]  /*2430*/  F2FP.BF16.PACK_AB R92, R132, R129 ;  /* 0x00000081845c723e */ /* 0x000fe400000010ff */
        /* <DEDUP_REMOVED lines=41> */
[----:B------:R-:W-:Y:S01]  /*26d0*/  FADD.FTZ R139, R138, R127 ;  /* 0x0000007f8a8b7221 */ /* 0x000fe20000010000 */
[----:B------:R-:W-:Y:S05]  /*26e0*/  BRA.DIV ~URZ, `(.L_x_8245) ;  /* 0x000012127f007947 */ /* 0x000fea000b800000 */
[----:B0-----:R0:W1:Y:S02]  /*26f0*/  SHFL.BFLY PT, R2, R139, 0x1, 0x1f ;  /* 0x0c201f008b027f89 */ /* 0x00106400000e0000 */
.L_x_8251:
        /* <DEDUP_REMOVED lines=10> */
[----:B0-----:R-:W-:-:S04]  /*27a0*/  FMUL.FTZ R139, R93, c[0x0][0x1e0] ;  /* 0x000078005d8b7a20 */ /* 0x001fc80000410000 */
        /* <DEDUP_REMOVED lines=89> */
.L_x_8252:
[----:B------:R-:W2:Y:S01]  /*2d40*/  S2R R3, SR_TID.X ;  /* 0x0000000000037919 */ /* 0x000ea20000002100 */
[----:B------:R-:W-:Y:S01]  /*2d50*/  FMUL.FTZ R2, R139, R139 ;  /* 0x0000008b8b027220 */ /* 0x000fe20000410000 */
[----:B------:R-:W-:Y:S01]  /*2d60*/  ISETP.NE.AND P0, PT, RZ, UR6, PT ;  /* 0x00000006ff007c0c */ /* 0x000fe2000bf05270 */
[----:B01----:R-:W-:Y:S01]  /*2d70*/  FADD.FTZ R95, R94, R95 ;  /* 0x0000005f5e5f7221 */ /* 0x003fe20000010000 */
[----:B------:R-:W-:Y:S01]  /*2d80*/  MOV R92, c[0x0][0x1e0] ;  /* 0x00007800005c7a02 */ /* 0x000fe20000000f00 */
[----:B------:R-:W-:Y:S01]  /*2d90*/  BSSY B0, `(.L_x_8247) ;  /* 0x00000b0000007945 */ /* 0x000fe20003800000 */
[----:B--2---:R-:W-:Y:S02]  /*2da0*/  LOP3.LUT R94, R3, 0x1f, RZ, 0xc0, !PT ;  /* 0x0000001f035e7812 */ /* 0x004fe400078ec0ff */
[----:B------:R-:W-:Y:S01]  /*2db0*/  FSEL R3, R2, RZ, P0 ;  /* 0x000000ff02037208 */ /* 0x000fe20000000000 */
[----:B------:R-:W-:Y:S01]  /*2dc0*/  FFMA.FTZ R2, R95, R92, c[0x0][0x228] ;  /* 0x00008a005f027623 */ /* 0x000fe2000001005c */
[----:B------:R-:W-:-:S03]  /*2dd0*/  ISETP.NE.AND P2, PT, R94, RZ, PT ;  /* 0x000000ff5e00720c */ /* 0x000fc60003f45270 */
[----:B------:R-:W-:Y:S01]  /*2de0*/  FADD.FTZ R95, R2, R3 ;  /* 0x00000003025f7221 */ /* 0x000fe20000010000 */
[----:B------:R-:W-:-:S04]  /*2df0*/  @!P1 LEA R2, P3, R0, c[0x0][0x1a0], 0x2 ;  /* 0x0000680000029a11 */ /* 0x000fc800078610ff */
[C-C-:B------:R-:W-:Y:S01]  /*2e00*/  @!P1 LEA.HI.X R3, R0.reuse, c[0x0][0x1a4], R137.reuse, 0x2, P3 ;  /* 0x0000690000039a11 */ /* 0x140fe200018f1489 */
[----:B------:R-:W0:Y:S04]  /*2e10*/  MUFU.RSQ R95, R95 ;  /* 0x0000005f005f7308 */ /* 0x000e280000001400 */
[----:B------:R-:W-:Y:S01]  /*2e20*/  @!P2 LEA R92, P4, R0, c[0x0][0x1a8], 0x2 ;  /* 0x00006a00005caa11 */ /* 0x000fe200078810ff */
[----:B------:R1:W-:Y:S01]  /*2e30*/  @!P1 STG.E [R2.64], R139 ;  /* 0x0000008b02009986 */ /* 0x0003e2000c101904 */
[----:B------:R-:W-:Y:S02]  /*2e40*/  ISETP.GE.AND P1, PT, R136, 0x1, PT ;  /* 0x000000018800780c */ /* 0x000fe40003f26270 */
[----:B------:R-:W-:-:S05]  /*2e50*/  @!P2 LEA.HI.X R93, R0, c[0x0][0x1ac], R137, 0x2, P4 ;  /* 0x00006b00005daa11 */ /* 0x000fca00020f1489 */
[----:B0-----:R1:W-:Y:S06]  /*2e60*/  @!P2 STG.E [R92.64], R95 ;  /* 0x0000005f5c00a986 */ /* 0x0013ec000c101904 */
        /* <DEDUP_REMOVED lines=8> */
[C---:B------:R-:W-:Y:S01]  /*2ef0*/  FADD.FTZ R134, -R2.reuse, R134 ;  /* 0x0000008602867221 */ /* 0x040fe20000010100 */
[----:B------:R-:W-:Y:S01]  /*2f00*/  LEA.HI R3, R93, R3, RZ, 0x3 ;  /* 0x000000035d037211 */ /* 0x000fe200078f18ff */
[----:B------:R-:W-:-:S02]  /*2f10*/  FADD.FTZ R92, -R2, R133 ;  /* 0x00000085025c7221 */ /* 0x000fc40000010100 */
[C---:B------:R-:W-:Y:S01]  /*2f20*/  FADD.FTZ R136, -R2.reuse, R135 ;  /* 0x0000008702887221 */ /* 0x040fe20000010100 */
[----:B------:R-:W-:Y:S01]  /*2f30*/  LEA.HI.SX32 R3, R3, R94, 0x1d ;  /* 0x0000005e03037211 */ /* 0x000fe200078feaff */
        /* <DEDUP_REMOVED lines=58> */
[----:B------:R-:W-:Y:S01]  /*32e0*/  IADD3 R112, R3, 0x20, RZ ;  /* 0x0000002003707810 */ /* 0x000fe20007ffe0ff */
        /* <DEDUP_REMOVED lines=22> */
[----:B------:R-:W-:Y:S01]  /*3450*/  FFMA.FTZ R96, R40, R101, R80 ;  /* 0x0000006528607223 */ /* 0x000fe20000010050 */
[----:B------:R-:W-:Y:S01]  /*3460*/  IADD3 R116, R3, 0x60, RZ ;  /* 0x0000006003747810 */ /* 0x000fe20007ffe0ff */
[----:B------:R-:W-:Y:S01]  /*3470*/  FFMA.FTZ R119, R26, R119, R66 ;  /* 0x000000771a777223 */ /* 0x000fe20000010042 */
[----:B------:R-:W-:Y:S01]  /*3480*/  F2FP.BF16.PACK_AB R100, R105, R100 ;  /* 0x000000646964723e */ /* 0x000fe200000010ff */
[----:B------:R-:W-:Y:S02]  /*3490*/  FFMA.FTZ R122, R27, R122, R67 ;  /* 0x0000007a1b7a7223 */ /* 0x000fe40000010043 */
[----:B------:R-:W-:Y:S02]  /*34a0*/  FFMA.FTZ R98, R48, R93, R88 ;  /* 0x0000005d30627223 */ /* 0x000fe40000010058 */
[----:B------:R-:W-:Y:S01]  /*34b0*/  FFMA.FTZ R135, R49, R92, R89 ;  /* 0x0000005c31877223 */ /* 0x000fe20000010059 */
[----:B------:R-:W-:Y:S01]  /*34c0*/  F2FP.BF16.PACK_AB R105, R122, R119 ;  /* 0x000000777a69723e */ /* 0x000fe200000010ff */
[----:B------:R-:W-:Y:S01]  /*34d0*/  FFMA.FTZ R101, R41, R142, R81 ;  /* 0x0000008e29657223 */ /* 0x000fe20000010051 */
[----:B------:R-:W-:Y:S01]  /*34e0*/  HFMA2.MMA R119, -RZ, RZ, 0, 9.5367431640625e-07 ;  /* 0x00000010ff777435 */ /* 0x000fe200000001ff */
[----:B------:R-:W-:Y:S01]  /*34f0*/  FFMA.FTZ R94, R44, R99, R84 ;  /* 0x000000632c5e7223 */ /* 0x000fe20000010054 */
[----:B------:R-:W-:Y:S01]  /*3500*/  F2FP.BF16.PACK_AB R92, R135, R98 ;  /* 0x00000062875c723e */ /* 0x000fe200000010ff */
[----:B------:R-:W-:Y:S01]  /*3510*/  FFMA.FTZ R93, R50, R97, R90 ;  /* 0x00000061325d7223 */ /* 0x000fe2000001005a */
[----:B------:R-:W-:Y:S01]  /*3520*/  F2FP.BF16.PACK_AB R96, R101, R96 ;  /* 0x000000606560723e */ /* 0x000fe200000010ff */
[----:B------:R-:W-:-:S02]  /*3530*/  FFMA.FTZ R99, R38, R115, R78 ;  /* 0x0000007326637223 */ /* 0x000fc4000001004e */
        /* <DEDUP_REMOVED lines=9> */
[----:B------:R-:W-:Y:S02]  /*35d0*/  FFMA.FTZ R102, R28, R117, R68 ;  /* 0x000000751c667223 */ /* 0x000fe40000010044 */
[----:B------:R-:W-:Y:S01]  /*35e0*/  FFMA.FTZ R107, R29, R154, R69 ;  /* 0x0000009a1d6b7223 */ /* 0x000fe20000010045 */
[----:B------:R-:W-:Y:S01]  /*35f0*/  F2FP.BF16.PACK_AB R101, R114, R101 ;  /* 0x000000657265723e */ /* 0x000fe200000010ff */
[----:B------:R-:W-:Y:S01]  /*3600*/  FFMA.FTZ R106, R20, R123, R60 ;  /* 0x0000007b146a7223 */ /* 0x000fe2000001003c */
[----:B------:R-:W-:Y:S01]  /*3610*/  IADD3 R114, R3, 0x40, RZ ;  /* 0x0000004003727810 */ /* 0x000fe20007ffe0ff */
[----:B------:R-:W-:Y:S01]  /*3620*/  FFMA.FTZ R109, R21, R162, R61 ;  /* 0x000000a2156d7223 */ /* 0x000fe2000001003d */
[----:B------:R-:W-:Y:S01]  /*3630*/  F2FP.BF16.PACK_AB R102, R107, R102 ;  /* 0x000000666b66723e */ /* 0x000fe200000010ff */
[----:B------:R-:W-:Y:S02]  /*3640*/  FFMA.FTZ R104, R24, R113, R64 ;  /* 0x0000007118687223 */ /* 0x000fe40000010040 */
[----:B------:R-:W-:Y:S01]  /*3650*/  FFMA.FTZ R111, R14, R131, R54 ;  /* 0x000000830e6f7223 */ /* 0x000fe20000010036 */
[----:B------:R-:W-:Y:S01]  /*3660*/  F2FP.BF16.PACK_AB R106, R109, R106 ;  /* 0x0000006a6d6a723e */ /* 0x000fe200000010ff */
        /* <DEDUP_REMOVED lines=20> */
[----:B------:R-:W-:Y:S02]  /*37b0*/  FFMA.FTZ R110, R13, R110, R53 ;  /* 0x0000006e0d6e7223 */ /* 0x000fe40000010035 */
[----:B------:R-:W-:-:S02]  /*37c0*/  FFMA.FTZ R126, R19, R126, R59 ;  /* 0x0000007e137e7223 */ /* 0x000fc4000001003b */
[----:B------:R-:W-:Y:S01]  /*37d0*/  IMAD.WIDE.U32 R2, R3, R119, c[0x0][0x208] ;  /* 0x0000820003027625 */ /* 0x000fe200078e0077 */
[----:B------:R-:W-:Y:S02]  /*37e0*/  F2FP.BF16.PACK_AB R110, R110, R133 ;  /* 0x000000856e6e723e */ /* 0x000fe400000010ff */
        /* <DEDUP_REMOVED lines=10> */
.L_x_8248:
[----:B------:R-:W-:Y:S05]  /*3890*/  BSYNC B0 ;  /* 0x0000000000007941 */ /* 0x000fea0003800000 */
.L_x_8247:
[----:B01----:R-:W-:-:S04]  /*38a0*/  MOV R3, c[0x0][0x160] ;  /* 0x0000580000037a02 */ /* 0x003fc80000000f00 */
[----:B------:R-:W-:-:S04]  /*38b0*/  LEA R0, R3, R0, 0x2 ;  /* 0x0000000003007211 */ /* 0x000fc800078e10ff */
[----:B------:R-:W-:-:S13]  /*38c0*/  ISETP.GE.AND P0, PT, R0, c[0x0][0x164], PT ;  /* 0x0000590000007a0c */ /* 0x000fda0003f06270 */
[----:B-----5:R-:W-:Y:S01]  /*38d0*/  @P0 CALL.REL.NOINC `(.L_x_8249) ;  /* 0x0000001000000944 */ /* 0x020fe20003c00000 */
[----:B------:R-:W-:Y:S05]  /*38e0*/  BRA `(.L_x_8250) ;  /* 0xffffcab000007947 */ /* 0x000fea000383ffff */
.L_x_8249:
[----:B------:R-:W-:Y:S05]  /*38f0*/  EXIT ;  /* 0x000000000000794d */ /* 0x000fea0003800000 */
.L_x_8245:
[----:B0-----:R-:W-:Y:S01]  /*3900*/  HFMA2.MMA R94, -RZ, RZ, 0, 5.9604644775390625e-08 ;  /* 0x00000001ff5e7435 */ /* 0x001fe200000001ff */
[----:B------:R-:W-:Y:S02]  /*3910*/  MOV R95, R139 ;  /* 0x0000008b005f7202 */ /* 0x000fe40000000f00 */
[----:B------:R-:W-:Y:S02]  /*3920*/  MOV R92, 0x1f ;  /* 0x0000001f005c7802 */ /* 0x000fe40000000f00 */
[----:B------:R-:W-:Y:S02]  /*3930*/  MOV R93, 0xffffffff ;  /* 0xffffffff005d7802 */ /* 0x000fe40000000f00 */
[----:B------:R-:W-:Y:S02]  /*3940*/  MOV R2, 0x3960 ;  /* 0x0000396000027802 */ /* 0x000fe40000000f00 */
[----:B-----5:R-:W-:Y:S05]  /*3950*/  CALL.REL.NOINC `($__internal_35_$__cuda_sm70_shflsync_bfly_p) ;  /* 0x0000089000007944 */ /* 0x020fea0003c00000 */
[----:B-1----:R-:W-:Y:S01]  /*3960*/  MOV R2, R94 ;  /* 0x0000005e00027202 */ /* 0x002fe20000000f00 */
[----:B0-----:R-:W-:Y:S05]  /*3970*/  BRA `(.L_x_8251) ;  /* 0xffffed8000007947 */ /* 0x001fea000383ffff */
.L_x_8246:
[----:B------:R-:W-:Y:S01]  /*3980*/  HFMA2.MMA R94, -RZ, RZ, 0, 1.1920928955078125e-07 ;  /* 0x00000002ff5e7435 */ /* 0x000fe200000001ff */
[----:B------:R-:W-:Y:S02]  /*3990*/  MOV R92, 0x1f ;  /* 0x0000001f005c7802 */ /* 0x000fe40000000f00 */
[----:B------:R-:W-:-:S02]  /*39a0*/  MOV R93, 0xffffffff ;  /* 0xffffffff005d7802 */ /* 0x000fc40000000f00 */
[----:B------:R-:W-:Y:S02]  /*39b0*/  MOV R2, 0x39d0 ;  /* 0x000039d000027802 */ /* 0x000fe40000000f00 */
[----:B0----5:R-:W-:Y:S05]  /*39c0*/  CALL.REL.NOINC `($__internal_35_$__cuda_sm70_shflsync_bfly_p) ;  /* 0x0000082000007944 */ /* 0x021fea0003c00000 */
[----:B01----:R-:W-:Y:S01]  /*39d0*/  FADD.FTZ R95, R95, R94 ;  /* 0x0000005e5f5f7221 */ /* 0x003fe20000010000 */
[----:B------:R-:W-:Y:S01]  /*39e0*/  HFMA2.MMA R94, -RZ, RZ, 0, 2.384185791015625e-07 ;  /* 0x00000004ff5e7435 */ /* 0x000fe200000001ff */
[----:B------:R-:W-:Y:S02]  /*39f0*/  MOV R92, 0x1f ;  /* 0x0000001f005c7802 */ /* 0x000fe40000000f00 */
[----:B------:R-:W-:Y:S02]  /*3a00*/  MOV R93, 0xffffffff ;  /* 0xffffffff005d7802 */ /* 0x000fe40000000f00 */
[----:B------:R-:W-:Y:S02]  /*3a10*/  MOV R2, 0x3a30 ;  /* 0x00003a3000027802 */ /* 0x000fe40000000f00 */
[----:B------:R-:W-:Y:S05]  /*3a20*/  CALL.REL.NOINC `($__internal_35_$__cuda_sm70_shflsync_bfly_p) ;  /* 0x000007c000007944 */ /* 0x000fea0003c00000 */
[----:B01----:R-:W-:Y:S01]  /*3a30*/  FADD.FTZ R95, R95, R94 ;  /* 0x0000005e5f5f7221 */ /* 0x003fe20000010000 */
[----:B------:R-:W-:Y:S01]  /*3a40*/  HFMA2.MMA R94, -RZ, RZ, 0, 4.76837158203125e-07 ;  /* 0x00000008ff5e7435 */ /* 0x000fe200000001ff */
[----:B------:R-:W-:Y:S02]  /*3a50*/  MOV R92, 0x1f ;  /* 0x0000001f005c7802 */ /* 0x000fe40000000f00 */
[----:B------:R-:W-:-:S02]  /*3a60*/  MOV R93, 0xffffffff ;  /* 0xffffffff005d7802 */ /* 0x000fc40000000f00 */
[----:B------:R-:W-:Y:S02]  /*3a70*/  MOV R2, 0x3a90 ;  /* 0x00003a9000027802 */ /* 0x000fe40000000f00 */
[----:B------:R-:W-:Y:S05]  /*3a80*/  CALL.REL.NOINC `($__internal_35_$__cuda_sm70_shflsync_bfly_p) ;  /* 0x0000076000007944 */ /* 0x000fea0003c00000 */
[----:B01----:R-:W-:Y:S01]  /*3a90*/  FADD.FTZ R95, R95, R94 ;  /* 0x0000005e5f5f7221 */ /* 0x003fe20000010000 */
[----:B------:R-:W-:Y:S01]  /*3aa0*/  HFMA2.MMA R94, -RZ, RZ, 0, 9.5367431640625e-07 ;  /* 0x00000010ff5e7435 */ /* 0x000fe200000001ff */
[----:B------:R-:W-:Y:S02]  /*3ab0*/  MOV R92, 0x1f ;  /* 0x0000001f005c7802 */ /* 0x000fe40000000f00 */
[----:B------:R-:W-:Y:S02]  /*3ac0*/  MOV R93, 0xffffffff ;  /* 0xffffffff005d7802 */ /* 0x000fe40000000f00 */
[----:B------:R-:W-:Y:S02]  /*3ad0*/  MOV R2, 0x3af0 ;  /* 0x00003af000027802 */ /* 0x000fe40000000f00 */
[----:B------:R-:W-:Y:S05]  /*3ae0*/  CALL.REL.NOINC `($__internal_35_$__cuda_sm70_shflsync_bfly_p) ;  /* 0x0000070000007944 */ /* 0x000fea0003c00000 */
        /* <DEDUP_REMOVED lines=86> */
[----:B------:R-:W-:Y:S05]  /*4050*/  CALL.REL.NOINC `($__internal_35_$__cuda_sm70_shflsync_bfly_p) ;  /* 0x0000019000007944 */ /* 0x000fea0003c00000 */
[----:B01----:R-:W-:Y:S01]  /*4060*/  FADD.FTZ R95, R95, R94 ;  /* 0x0000005e5f5f7221 */ /* 0x003fe20000010000 */
[----:B------:R-:W-:Y:S01]  /*4070*/  HFMA2.MMA R94, -RZ, RZ, 0, 1.1920928955078125e-07 ;  /* 0x00000002ff5e7435 */ /* 0x000fe200000001ff */
[----:B------:R-:W-:Y:S02]  /*4080*/  MOV R92, 0x1f ;  /* 0x0000001f005c7802 */ /* 0x000fe40000000f00 */
[----:B------:R-:W-:Y:S02]  /*4090*/  MOV R93, 0xffffffff ;  /* 0xffffffff005d7802 */ /* 0x000fe40000000f00 */
[----:B------:R-:W-:Y:S02]  /*40a0*/  MOV R2, 0x40c0 ;  /* 0x000040c000027802 */ /* 0x000fe40000000f00 */
[----:B------:R-:W-:Y:S05]  /*40b0*/  CALL.REL.NOINC `($__internal_35_$__cuda_sm70_shflsync_bfly_p) ;  /* 0x0000013000007944 */ /* 0x000fea0003c00000 */
[----:B01----:R-:W-:Y:S01]  /*40c0*/  FADD.FTZ R95, R95, R94 ;  /* 0x0000005e5f5f7221 */ /* 0x003fe20000010000 */
[----:B------:R-:W-:Y:S01]  /*40d0*/  HFMA2.MMA R94, -RZ, RZ, 0, 2.384185791015625e-07 ;  /* 0x00000004ff5e7435 */ /* 0x000fe200000001ff */
[----:B------:R-:W-:Y:S02]  /*40e0*/  MOV R92, 0x1f ;  /* 0x0000001f005c7802 */ /* 0x000fe40000000f00 */
[----:B------:R-:W-:-:S02]  /*40f0*/  MOV R93, 0xffffffff ;  /* 0xffffffff005d7802 */ /* 0x000fc40000000f00 */
[----:B------:R-:W-:Y:S02]  /*4100*/  MOV R2, 0x4120 ;  /* 0x0000412000027802 */ /* 0x000fe40000000f00 */
[----:B------:R-:W-:Y:S05]  /*4110*/  CALL.REL.NOINC `($__internal_35_$__cuda_sm70_shflsync_bfly_p) ;  /* 0x000000d000007944 */ /* 0x000fea0003c00000 */
[----:B01----:R-:W-:Y:S01]  /*4120*/  FADD.FTZ R95, R95, R94 ;  /* 0x0000005e5f5f7221 */ /* 0x003fe20000010000 */
[----:B------:R-:W-:Y:S01]  /*4130*/  HFMA2.MMA R94, -RZ, RZ, 0, 4.76837158203125e-07 ;  /* 0x00000008ff5e7435 */ /* 0x000fe200000001ff */
[----:B------:R-:W-:Y:S02]  /*4140*/  MOV R92, 0x1f ;  /* 0x0000001f005c7802 */ /* 0x000fe40000000f00 */
[----:B------:R-:W-:Y:S02]  /*4150*/  MOV R93, 0xffffffff ;  /* 0xffffffff005d7802 */ /* 0x000fe40000000f00 */
[----:B------:R-:W-:Y:S02]  /*4160*/  MOV R2, 0x4180 ;  /* 0x0000418000027802 */ /* 0x000fe40000000f00 */
[----:B------:R-:W-:Y:S05]  /*4170*/  CALL.REL.NOINC `($__internal_35_$__cuda_sm70_shflsync_bfly_p) ;  /* 0x0000007000007944 */ /* 0x000fea0003c00000 */
[----:B01----:R-:W-:Y:S01]  /*4180*/  FADD.FTZ R95, R95, R94 ;  /* 0x0000005e5f5f7221 */ /* 0x003fe20000010000 */
[----:B------:R-:W-:Y:S01]  /*4190*/  HFMA2.MMA R94, -RZ, RZ, 0, 9.5367431640625e-07 ;  /* 0x00000010ff5e7435 */ /* 0x000fe200000001ff */
[----:B------:R-:W-:Y:S02]  /*41a0*/  MOV R92, 0x1f ;  /* 0x0000001f005c7802 */ /* 0x000fe40000000f00 */
[----:B------:R-:W-:-:S02]  /*41b0*/  MOV R93, 0xffffffff ;  /* 0xffffffff005d7802 */ /* 0x000fc40000000f00 */
[----:B------:R-:W-:Y:S02]  /*41c0*/  MOV R2, 0x41e0 ;  /* 0x000041e000027802 */ /* 0x000fe40000000f00 */
[----:B------:R-:W-:Y:S05]  /*41d0*/  CALL.REL.NOINC `($__internal_35_$__cuda_sm70_shflsync_bfly_p) ;  /* 0x0000001000007944 */ /* 0x000fea0003c00000 */
[----:B01----:R-:W-:Y:S05]  /*41e0*/  BRA `(.L_x_8252) ;  /* 0xffffeb5000007947 */ /* 0x003fea000383ffff */
        .weak           $__internal_35_$__cuda_sm70_shflsync_bfly_p
        .type           $__internal_35_$__cuda_sm70_shflsync_bfly_p,@function
        .size           $__internal_35_$__cuda_sm70_shflsync_bfly_p,(.L_x_36123 - $__internal_35_$__cuda_sm70_shflsync_bfly_p)
$__internal_35_$__cuda_sm70_shflsync_bfly_p:
[----:B------:R-:W-:Y:S01]  /*41f0*/  HFMA2.MMA R3, -RZ, RZ, 0, 0 ;  /* 0x00000000ff037435 */ /* 0x000fe200000001ff */
[----:B------:R-:W-:Y:S04]  /*4200*/  WARPSYNC R93 ;  /* 0x0000005d00007348 */ /* 0x000fe80003800000 */
[----:B------:R0:W1:Y:S01]  /*4210*/  SHFL.BFLY PT, R94, R95, R94, R92 ;  /* 0x0c00005e5f5e7389 */ /* 0x00006200000e005c */
[----:B------:R-:W-:Y:S05]  /*4220*/  RET.REL.NODEC R2 `(_ZN10layer_norm13ln_fwd_kernelINS_13Kernel_traitsIf13__nv_bfloat16S2_S2_fjLj1280ELj1ELj4ELj1ELj16ENS_18Kernel_traits_baseILj1280EfS2_S2_S2_fjLj128EEEEELb0ELb0ELb1ELb1EEEvNS_9FwdParamsE) ;  /* 0xffffbdd002007950 */ /* 0x000fea0003c3ffff */
.L_x_8253:
        /* <DEDUP_REMOVED lines=13> */
.L_x_36123:


//--------------------- .text._ZN10layer_norm13ln_fwd_kernelINS_13Kernel_traitsIf13__nv_bfloat16S2_S2_fjLj1280ELj1ELj4ELj1ELj16ENS_18Kernel_traits_baseILj1280EfS2_S2_S2_fjLj128EEEEELb0ELb1ELb0ELb0EEEvNS_9FwdParamsE --------------------------
	.section	.text._ZN10layer_norm13ln_fwd_kernelINS_13Kernel_traitsIf13__nv_bfloat16S2_S2_fjLj1280ELj1ELj4ELj1ELj16ENS_18Kernel_traits_baseILj1280EfS2_S2_S2_fjLj128EEEEELb0ELb1ELb0ELb0EEEvNS_9FwdParamsE,"ax",@progbits
	.sectioninfo	@"SHI_REGISTERS=188"
	.align	128
        .global         _ZN10layer_norm13ln_fwd_kernelINS_13Kernel_traitsIf13__nv_bfloat16S2_S2_fjLj1280ELj1ELj4ELj1ELj16ENS_18Kernel_traits_baseILj1280EfS2_S2_S2_fjLj128EEEEELb0ELb1ELb0ELb0EEEvNS_9FwdParamsE
        .type           _ZN10layer_norm13ln_fwd_kernelINS_13Kernel_traitsIf13__nv_bfloat16S2_S2_fjLj1280ELj1ELj4ELj1ELj16ENS_18Kernel_traits_baseILj1280EfS2_S2_S2_fjLj128EEEEELb0ELb1ELb0ELb0EEEvNS_9FwdParamsE,@function
        .size           _ZN10layer_norm13ln_fwd_kernelINS_13Kernel_traitsIf13__nv_bfloat16S2_S2_fjLj1280ELj1ELj4ELj1ELj16ENS_18Kernel_traits_baseILj1280EfS2_S2_S2_fjLj128EEEEELb0ELb1ELb0ELb0EEEvNS_9FwdParamsE,(.L_x_36124 - _ZN10layer_norm13ln_fwd_kernelINS_13Kernel_traitsIf13__nv_bfloat16S2_S2_fjLj1280ELj1ELj4ELj1ELj16ENS_18Kernel_traits_baseILj1280EfS2_S2_S2_fjLj128EEEEELb0ELb1ELb0ELb0EEEvNS_9FwdParamsE)
        .other          _ZN10layer_norm13ln_fwd_kernelINS_13Kernel_traitsIf13__nv_bfloat16S2_S2_fjLj1280ELj1ELj4ELj1ELj16ENS_18Kernel_traits_baseILj1280EfS2_S2_S2_fjLj128EEEEELb0ELb1ELb0ELb0EEEvNS_9FwdParamsE,@"STO_CUDA_ENTRY STV_DEFAULT"
_ZN10layer_norm13ln_fwd_kernelINS_13Kernel_traitsIf13__nv_bfloat16S2_S2_fjLj1280ELj1ELj4ELj1ELj16ENS_18Kernel_traits_baseILj1280EfS2_S2_S2_fjLj128EEEEELb0ELb1ELb0ELb0EEEvNS_9FwdParamsE:
.text._ZN10layer_norm13ln_fwd_kernelINS_13Kernel_traitsIf13__nv_bfloat16S2_S2_fjLj1280ELj1ELj4ELj1ELj16ENS_18Kernel_traits_baseILj1280EfS2_S2_S2_fjLj128EEEEELb0ELb1ELb0ELb0EEEvNS_9FwdParamsE:
        /* <DEDUP_REMOVED lines=33> */
[C---:B------:R-:W-:Y:S02]  /*0210*/  @P2 LEA.HI.X R5, R8.reuse, c[0x0][0x21c], RZ, 0x5, P3 ;  /* 0x0000870008052a11 */ /* 0x040fe400018f2cff */
[----:B------:R-:W-:-:S03]  /*0220*/  LEA R6, P3, R8, c[0x0][0x1c8], 0x5 ;  /* 0x0000720008067a11 */ /* 0x000fc600078628ff */
[----:B------:R0:W5:Y:S01]  /*0230*/  @P2 LDG.E.128 R124, [R4.64] ;  /* 0x00000004047c2981 */ /* 0x000162000c1e1d00 */
[----:B------:R-:W-:-:S03]  /*0240*/  LEA.HI.X R7, R8, c[0x0][0x1cc], RZ, 0x5, P3 ;  /* 0x0000730008077a11 */ /* 0x000fc600018f2cff */
[----:B------:R0:W5:Y:S04]  /*0250*/  @P2 LDG.E.128 R120, [R4.64+0x10] ;  /* 0x0000100404782981 */ /* 0x000168000c1e1d00 */
[----:B------:R0:W5:Y:S04]  /*0260*/  LDG.E.128 R108, [R6.64] ;  /* 0x00000004066c7981 */ /* 0x000168000c1e1d00 */
[----:B------:R0:W5:Y:S01]  /*0270*/  LDG.E.128 R104, [R6.64+0x10] ;  /* 0x0000100406687981 */ /* 0x000162000c1e1d00 */
[----:B------:R-:W-:-:S03]  /*0280*/  LOP3.LUT R8, R8, 0x20, RZ, 0xfc, !PT ;  /* 0x0000002008087812 */ /* 0x000fc600078efcff */
.L_x_8255:
[----:B------:R-:W-:Y:S05]  /*0290*/  BSYNC B0 ;  /* 0x0000000000007941 */ /* 0x000fea0003800000 */
.L_x_8254:
        /* <DEDUP_REMOVED lines=13> */
[C---:B------:R-:W-:Y:S02]  /*0370*/  @P2 LEA.HI.X R3, R8.reuse, c[0x0][0x21c], RZ, 0x5, P3 ;  /* 0x0000870008032a11 */ /* 0x040fe400018f2cff */
[----:B------:R-:W-:-:S03]  /*0380*/  LEA R4, P3, R8, c[0x0][0x1c8], 0x5 ;  /* 0x0000720008047a11 */ /* 0x000fc600078628ff */
[----:B------:R0:W5:Y:S01]  /*0390*/  @P2 LDG.E.128 R100, [R2.64] ;  /* 0x0000000402642981 */ /* 0x000162000c1e1d00 */
[----:B------:R-:W-:-:S03]  /*03a0*/  LEA.HI.X R5, R8, c[0x0][0x1cc], RZ, 0x5, P3 ;  /* 0x0000730008057a11 */ /* 0x000fc600018f2cff */
[----:B------:R0:W5:Y:S04]  /*03b0*/  @P2 LDG.E.128 R96, [R2.64+0x10] ;  /* 0x0000100402602981 */ /* 0x000168000c1e1d00 */
[----:B------:R0:W5:Y:S04]  /*03c0*/  LDG.E.128 R84, [R4.64] ;  /* 0x0000000404547981 */ /* 0x000168000c1e1d00 */
[----:B------:R0:W5:Y:S01]  /*03d0*/  LDG.E.128 R80, [R4.64+0x10] ;  /* 0x0000100404507981 */ /* 0x000162000c1e1d00 */
[----:B------:R-:W-:-:S03]  /*03e0*/  IADD3 R8, R8, 0x20, RZ ;  /* 0x0000002008087810 */ /* 0x000fc60007ffe0ff */
.L_x_8257:
[----:B------:R-:W-:Y:S05]  /*03f0*/  BSYNC B0 ;  /* 0x0000000000007941 */ /* 0x000fea0003800000 */
.L_x_8256:
        /* <DEDUP_REMOVED lines=21> */
.L_x_8259:
[----:B------:R-:W-:Y:S05]  /*0550*/  BSYNC B0 ;  /* 0x0000000000007941 */ /* 0x000fea0003800000 */
.L_x_8258:
        /* <DEDUP_REMOVED lines=21> */
.L_x_8261:
[----:B------:R-:W-:Y:S05]  /*06b0*/  BSYNC B0 ;  /* 0x0000000000007941 */ /* 0x000fea0003800000 */
.L_x_8260:
        /* <DEDUP_REMOVED lines=19> */
[----:B------:R0:W5:Y:S02]  /*07f0*/  LDG.E.128 R8, [R6.64+0x10] ;  /* 0x0000100406087981 */ /* 0x000164000c1e1d00 */
.L_x_8263:
[----:B------:R-:W-:Y:S05]  /*0800*/  BSYNC B0 ;  /* 0x0000000000007941 */ /* 0x000fea0003800000 */
.L_x_8262:
[----:B------:R-:W-:-:S13]  /*0810*/  ISETP.GE.AND P2, PT, R128, c[0x0][0x164], PT ;  /* 0x0000590080007a0c */ /* 0x000fda0003f46270 */
[----:B------:R-:W-:Y:S05]  /*0820*/  @P2 EXIT ;  /* 0x000000000000294d */ /* 0x000fea0003800000 */
[----:B0-----:R-:W-:Y:S01]  /*0830*/  MOV R2, R128 ;  /* 0x0000008000027202 */ /* 0x001fe20000000f00 */
[----:B------:R-:W-:Y:S02]  /*0840*/  ULDC.U8 UR6, c[0x0][0x1f0] ;  /* 0x00007c0000067ab9 */ /* 0x000fe40000000000 */
.L_x_8287:
        /* <DEDUP_REMOVED lines=31> */
[----:B-----5:R-:W-:Y:S01]  /*0a40*/  FMUL.FTZ R156, R108, R159 ;  /* 0x0000009f6c9c7220 */ /* 0x020fe20000410000 */
[----:B------:R-:W-:Y:S01]  /*0a50*/  PRMT R176, RZ, 0x7610, R131 ;  /* 0x00007610ffb07816 */ /* 0x000fe20000000083 */
[----:B------:R-:W-:Y:S01]  /*0a60*/  FMUL.FTZ R131, R158, R173 ;  /* 0x000000ad9e837220 */ /* 0x000fe20000410000 */
[----:B------:R-:W-:Y:S01]  /*0a70*/  PRMT R162, RZ, 0x5410, R130 ;  /* 0x00005410ffa27816 */ /* 0x000fe20000000082 */
[----:B------:R-:W-:Y:S01]  /*0a80*/  FMUL.FTZ R157, R109, R128 ;  /* 0x000000806d9d7220 */ /* 0x000fe20000410000 */
[--C-:B---3--:R-:W-:Y:S01]  /*0a90*/  @P2 PRMT R129, RZ, 0x5410, R4.reuse ;  /* 0x00005410ff812816 */ /* 0x108fe20000000004 */
[----:B------:R-:W-:Y:S01]  /*0aa0*/  FMUL.FTZ R158, R110, R131 ;  /* 0x000000836e9e7220 */ /* 0x000fe20000410000 */
[----:B------:R-:W-:Y:S01]  /*0ab0*/  @P2 PRMT R128, RZ, 0x7610, R4 ;  /* 0x00007610ff802816 */ /* 0x000fe20000000004 */
[-C--:B------:R-:W-:Y:S01]  /*0ac0*/  FMUL.FTZ R160, R160, R173.reuse ;  /* 0x000000ada0a07220 */ /* 0x080fe20000410000 */
[----:B------:R-:W-:Y:S01]  /*0ad0*/  PRMT R130, RZ, 0x7610, R130 ;  /* 0x00007610ff827816 */ /* 0x000fe20000000082 */
[----:B------:R-:W-:Y:S01]  /*0ae0*/  @P2 FADD.FTZ R156, R129, R156 ;  /* 0x0000009c819c2221 */ /* 0x000fe20000010000 */
[----:B------:R-:W-:Y:S01]  /*0af0*/  @P2 PRMT R129, RZ, 0x5410, R5 ;  /* 0x00005410ff812816 */ /* 0x000fe20000000005 */
[----:B------:R-:W-:-:S02]  /*0b00*/  FMUL.FTZ R131, R162, R173 ;  /* 0x000000ada2837220 */ /* 0x000fc40000410000 */
[----:B------:R-:W-:Y:S01]  /*0b10*/  @P2 FADD.FTZ R157, R128, R157 ;  /* 0x0000009d809d2221 */ /* 0x000fe20000010000 */
[----:B------:R-:W-:Y:S01]  /*0b20*/  @P2 PRMT R128, RZ, 0x7610, R5 ;  /* 0x00007610ff802816 */ /* 0x000fe20000000005 */
[----:B------:R-:W-:Y:S01]  /*0b30*/  @P2 FADD.FTZ R158, R129, R158 ;  /* 0x0000009e819e2221 */ /* 0x000fe20000010000 */
[--C-:B------:R-:W-:Y:S01]  /*0b40*/  @P2 PRMT R129, RZ, 0x5410, R6.reuse ;  /* 0x00005410ff812816 */ /* 0x100fe20000000006 */
[----:B------:R-:W-:Y:S02]  /*0b50*/  FMUL.FTZ R159, R111, R160 ;  /* 0x000000a06f9f7220 */ /* 0x000fe40000410000 */
[----:B------:R-:W-:Y:S02]  /*0b60*/  FMUL.FTZ R160, R104, R131 ;  /* 0x0000008368a07220 */ /* 0x000fe40000410000 */
[----:B------:R-:W-:Y:S02]  /*0b70*/  FMUL.FTZ R130, R130, R173 ;  /* 0x000000ad82827220 */ /* 0x000fe40000410000 */
[----:B------:R-:W-:Y:S01]  /*0b80*/  @P2 FADD.FTZ R159, R128, R159 ;  /* 0x0000009f809f2221 */ /* 0x000fe20000010000 */
[----:B------:R-:W-:Y:S01]  /*0b90*/  @P2 PRMT R128, RZ, 0x7610, R6 ;  /* 0x00007610ff802816 */ /* 0x000fe20000000006 */
[----:B------:R-:W-:-:S02]  /*0ba0*/  @P2 FADD.FTZ R160, R129, R160 ;  /* 0x000000a081a02221 */ /* 0x000fc40000010000 */
[----:B------:R-:W-:Y:S02]  /*0bb0*/  FMUL.FTZ R161, R105, R130 ;  /* 0x0000008269a17220 */ /* 0x000fe40000410000 */
[-C--:B------:R-:W-:Y:S01]  /*0bc0*/  FMUL.FTZ R129, R174, R173.reuse ;  /* 0x000000adae817220 */ /* 0x080fe20000410000 */
[C---:B------:R-:W-:Y:S01]  /*0bd0*/  IADD3 R174, R3.reuse, 0x20, RZ ;  /* 0x0000002003ae7810 */ /* 0x040fe20007ffe0ff */
[----:B------:R-:W-:Y:S01]  /*0be0*/  FMUL.FTZ R130, R176, R173 ;  /* 0x000000adb0827220 */ /* 0x000fe20000410000 */
[----:B------:R-:W-:Y:S01]  /*0bf0*/  LEA R176, P3, R3, c[0x0][0x188], 0x4 ;  /* 0x0000620003b07a11 */ /* 0x000fe200078620ff */
[----:B------:R-:W-:Y:S01]  /*0c00*/  @P2 FADD.FTZ R161, R128, R161 ;  /* 0x000000a180a12221 */ /* 0x000fe20000010000 */
[--C-:B------:R-:W-:Y:S01]  /*0c10*/  @P2 PRMT R128, RZ, 0x7610, R7.reuse ;  /* 0x00007610ff802816 */ /* 0x100fe20000000007 */
[----:B------:R-:W-:Y:S01]  /*0c20*/  FMUL.FTZ R162, R106, R129 ;  /* 0x000000816aa27220 */ /* 0x000fe20000410000 */
[----:B------:R-:W-:Y:S01]  /*0c30*/  @P2 PRMT R129, RZ, 0x5410, R7 ;  /* 0x00005410ff812816 */ /* 0x000fe20000000007 */
[----:B------:R-:W-:Y:S01]  /*0c40*/  FMUL.FTZ R163, R107, R130 ;  /* 0x000000826ba37220 */ /* 0x000fe20000410000 */
[----:B------:R-:W-:-:S02]  /*0c50*/  LEA.HI.X R177, R3, c[0x0][0x18c], RZ, 0x4, P3 ;  /* 0x0000630003b17a11 */ /* 0x000fc400018f24ff */
[----:B------:R-:W-:Y:S01]  /*0c60*/  F2FP.BF16.PACK_AB R130, R161, R160 ;  /* 0x000000a0a182723e */ /* 0x000fe200000010ff */
[----:B------:R-:W-:Y:S01]  /*0c70*/  @P2 FADD.FTZ R162, R129, R162 ;  /* 0x000000a281a22221 */ /* 0x000fe20000010000 */
[----:B------:R-:W-:Y:S01]  /*0c80*/  F2FP.BF16.PACK_AB R129, R159, R158 ;  /* 0x0000009e9f81723e */ /* 0x000fe200000010ff */
[----:B------:R-:W-:Y:S01]  /*0c90*/  @P2 FADD.FTZ R163, R128, R163 ;  /* 0x000000a380a32221 */ /* 0x000fe20000010000 */
[----:B------:R-:W-:-:S04]  /*0ca0*/  F2FP.BF16.PACK_AB R128, R157, R156 ;  /* 0x0000009c9d80723e */ /* 0x000fc800000010ff */
[----:B------:R-:W-:-:S05]  /*0cb0*/  F2FP.BF16.PACK_AB R131, R163, R162 ;  /* 0x000000a2a383723e */ /* 0x000fca00000010ff */
[----:B------:R0:W-:Y:S02]  /*0cc0*/  STG.E.128 [R176.64], R128 ;  /* 0x00000080b0007986 */ /* 0x0001e4000c101d04 */
.L_x_8265:
[----:B------:R-:W-:Y:S05]  /*0cd0*/  BSYNC B0 ;  /* 0x0000000000007941 */ /* 0x000fea0003800000 */
.L_x_8264:
        /* <DEDUP_REMOVED lines=16> */
[-C--:B------:R-:W-:Y:S01]  /*0de0*/  FMUL.FTZ R128, R128, R173.reuse ;  /* 0x000000ad80807220 */ /* 0x080fe20000410000 */
[--C-:B------:R-:W-:Y:S01]  /*0df0*/  PRMT R170, RZ, 0x5410, R130.reuse ;  /* 0x00005410ffaa7816 */ /* 0x100fe20000000082 */
[----:B------:R-:W-:Y:S01]  /*0e00*/  FMUL.FTZ R129, R166, R173 ;  /* 0x000000ada6817220 */ /* 0x000fe20000410000 */
[----:B------:R-:W-:Y:S01]  /*0e10*/  PRMT R130, RZ, 0x7610, R130 ;  /* 0x00007610ff827816 */ /* 0x000fe20000000082 */
[----:B-----5:R-:W-:Y:S01]  /*0e20*/  FMUL.FTZ R165, R85, R128 ;  /* 0x0000008055a57220 */ /* 0x020fe20000410000 */
[--C-:B---3--:R-:W-:Y:S01]  /*0e30*/  @P2 PRMT R128, RZ, 0x7610, R4.reuse ;  /* 0x00007610ff802816 */ /* 0x108fe20000000004 */
[----:B------:R-:W-:Y:S01]  /*0e40*/  FMUL.FTZ R166, R86, R129 ;  /* 0x0000008156a67220 */ /* 0x000fe20000410000 */
[--C-:B------:R-:W-:Y:S01]  /*0e50*/  PRMT R176, RZ, 0x5410, R131.reuse ;  /* 0x00005410ffb07816 */ /* 0x100fe20000000083 */
[-C--:B------:R-:W-:Y:S01]  /*0e60*/  FMUL.FTZ R168, R168, R173.reuse ;  /* 0x000000ada8a87220 */ /* 0x080fe20000410000 */
[----:B------:R-:W-:Y:S01]  /*0e70*/  PRMT R178, RZ, 0x7610, R131 ;  /* 0x00007610ffb27816 */ /* 0x000fe20000000083 */
[----:B------:R-:W-:Y:S01]  /*0e80*/  FMUL.FTZ R129, R170, R173 ;  /* 0x000000adaa817220 */ /* 0x000fe20000410000 */
[----:B------:R-:W-:Y:S01]  /*0e90*/  @P2 PRMT R131, RZ, 0x5410, R4 ;  /* 0x00005410ff832816 */ /* 0x000fe20000000004 */
[----:B------:R-:W-:-:S02]  /*0ea0*/  FMUL.FTZ R164, R84, R167 ;  /* 0x000000a754a47220 */ /* 0x000fc40000410000 */
[----:B------:R-:W-:Y:S01]  /*0eb0*/  @P2 FADD.FTZ R165, R128, R165 ;  /* 0x000000a580a52221 */ /* 0x000fe20000010000 */
[----:B------:R-:W-:Y:S01]  /*0ec0*/  @P2 PRMT R128, RZ, 0x7610, R5 ;  /* 0x00007610ff802816 */ /* 0x000fe20000000005 */
[----:B------:R-:W-:Y:S02]  /*0ed0*/  FMUL.FTZ R167, R87, R168 ;  /* 0x000000a857a77220 */ /* 0x000fe40000410000 */
[----:B------:R-:W-:Y:S01]  /*0ee0*/  FMUL.FTZ R168, R80, R129 ;  /* 0x0000008150a87220 */ /* 0x000fe20000410000 */
[--C-:B------:R-:W-:Y:S01]  /*0ef0*/  @P2 PRMT R129, RZ, 0x5410, R6.reuse ;  /* 0x00005410ff812816 */ /* 0x100fe20000000006 */
[----:B------:R-:W-:Y:S02]  /*0f00*/  FMUL.FTZ R130, R130, R173 ;  /* 0x000000ad82827220 */ /* 0x000fe40000410000 */
[----:B------:R-:W-:Y:S01]  /*0f10*/  @P2 FADD.FTZ R167, R128, R167 ;  /* 0x000000a780a72221 */ /* 0x000fe20000010000 */
[----:B------:R-:W-:Y:S01]  /*0f20*/  @P2 PRMT R128, RZ, 0x7610, R6 ;  /* 0x00007610ff802816 */ /* 0x000fe20000000006 */
[----:B------:R-:W-:-:S02]  /*0f30*/  @P2 FADD.FTZ R168, R129, R168 ;  /* 0x000000a881a82221 */ /* 0x000fc40000010000 */
[----:B------:R-:W-:Y:S02]  /*0f40*/  FMUL.FTZ R169, R81, R130 ;  /* 0x0000008251a97220 */ /* 0x000fe40000410000 */
[-C--:B------:R-:W-:Y:S01]  /*0f50*/  FMUL.FTZ R129, R176, R173.reuse ;  /* 0x000000adb0817220 */ /* 0x080fe20000410000 */
[----:B------:R-:W-:Y:S01]  /*0f60*/  LEA R176, P3, R174, c[0x0][0x188], 0x4 ;  /* 0x00006200aeb07a11 */ /* 0x000fe200078620ff */
[----:B------:R-:W-:Y:S02]  /*0f70*/  FMUL.FTZ R178, R178, R173 ;  /* 0x000000adb2b27220 */ /* 0x000fe40000410000 */
[----:B------:R-:W-:Y:S01]  /*0f80*/  @P2 FADD.FTZ R164, R131, R164 ;  /* 0x000000a483a42221 */ /* 0x000fe20000010000 */
[----:B------:R-:W-:Y:S01]  /*0f90*/  @P2 PRMT R131, RZ, 0x5410, R5 ;  /* 0x00005410ff832816 */ /* 0x000fe20000000005 */
[----:B------:R-:W-:Y:S01]  /*0fa0*/  @P2 FADD.FTZ R169, R128, R169 ;  /* 0x000000a980a92221 */ /* 0x000fe20000010000 */
[--C-:B------:R-:W-:Y:S01]  /*0fb0*/  @P2 PRMT R128, RZ, 0x7610, R7.reuse ;  /* 0x00007610ff802816 */ /* 0x100fe20000000007 */
[----:B------:R-:W-:Y:S01]  /*0fc0*/  FMUL.FTZ R170, R82, R129 ;  /* 0x0000008152aa7220 */ /* 0x000fe20000410000 */
[----:B------:R-:W-:Y:S01]  /*0fd0*/  @P2 PRMT R129, RZ, 0x5410, R7 ;  /* 0x00005410ff812816 */ /* 0x000fe20000000007 */
[----:B------:R-:W-:Y:S01]  /*0fe0*/  FMUL.FTZ R171, R83, R178 ;  /* 0x000000b253ab7220 */ /* 0x000fe20000410000 */
[C---:B------:R-:W-:Y:S01]  /*0ff0*/  LEA.HI.X R177, R174.reuse, c[0x0][0x18c], RZ, 0x4, P3 ;  /* 0x00006300aeb17a11 */ /* 0x040fe200018f24ff */
        /* <DEDUP_REMOVED lines=9> */
.L_x_8267:
[----:B------:R-:W-:Y:S05]  /*1090*/  BSYNC B0 ;  /* 0x0000000000007941 */ /* 0x000fea0003800000 */
.L_x_8266:
        /* <DEDUP_REMOVED lines=21> */
[--C-:B------:R-:W-:Y:S01]  /*11f0*/  PRMT R176, RZ, 0x5410, R131.reuse ;  /* 0x00005410ffb07816 */ /* 0x100fe20000000083 */
[----:B------:R-:W-:Y:S01]  /*1200*/  FMUL.FTZ R134, R62, R129 ;  /* 0x000000813e867220 */ /* 0x000fe20000410000 */
[--C-:B---3--:R-:W-:Y:S01]  /*1210*/  @P2 PRMT R128, RZ, 0x7610, R4.reuse ;  /* 0x00007610ff802816 */ /* 0x108fe20000000004 */
        /* <DEDUP_REMOVED lines=35> */
.L_x_8269:
[----:B------:R-:W-:Y:S05]  /*1450*/  BSYNC B0 ;  /* 0x0000000000007941 */ /* 0x000fea0003800000 */
.L_x_8268:
        /* <DEDUP_REMOVED lines=59> */
.L_x_8271:
[----:B------:R-:W-:Y:S05]  /*1810*/  BSYNC B0 ;  /* 0x0000000000007941 */ /* 0x000fea0003800000 */
.L_x_8270:
        /* <DEDUP_REMOVED lines=12> */
[--C-:B------:R-:W-:Y:S02]  /*18e0*/  PRMT R152, RZ, 0x7610, R129.reuse ;  /* 0x00007610ff987816 */ /* 0x100fe40000000081 */
[----:B------:R-:W-:Y:S01]  /*18f0*/  PRMT R150, RZ, 0x5410, R129 ;  /* 0x00005410ff967816 */ /* 0x000fe20000000081 */
[-C--:B------:R-:W-:Y:S01]  /*1900*/  FMUL.FTZ R129, R148, R173.reuse ;  /* 0x000000ad94817220 */ /* 0x080fe20000410000 */
[--C-:B------:R-:W-:Y:S01]  /*1910*/  PRMT R154, RZ, 0x5410, R130.reuse ;  /* 0x00005410ff9a7816 */ /* 0x100fe20000000082 */
[-C--:B------:R-:W-:Y:S01]  /*1920*/  FMUL.FTZ R128, R128, R173.reuse ;  /* 0x000000ad80807220 */ /* 0x080fe20000410000 */
[----:B------:R-:W-:Y:S01]  /*1930*/  PRMT R176, RZ, 0x7610, R130 ;  /* 0x00007610ffb07816 */ /* 0x000fe20000000082 */
[----:B------:R-:W-:Y:S01]  /*1940*/  FMUL.FTZ R130, R152, R173 ;  /* 0x000000ad98827220 */ /* 0x000fe20000410000 */
[--C-:B------:R-:W-:Y:S01]  /*1950*/  PRMT R178, RZ, 0x5410, R131.reuse ;  /* 0x00005410ffb27816 */ /* 0x100fe20000000083 */
[----:B-----5:R-:W-:Y:S01]  /*1960*/  FMUL.FTZ R152, R12, R129 ;  /* 0x000000810c987220 */ /* 0x020fe20000410000 */
[--C-:B---3--:R-:W-:Y:S01]  /*1970*/  @P2 PRMT R129, RZ, 0x5410, R4.reuse ;  /* 0x00005410ff812816 */ /* 0x108fe20000000004 */
[----:B------:R-:W-:Y:S01]  /*1980*/  FMUL.FTZ R153, R13, R128 ;  /* 0x000000800d997220 */ /* 0x000fe20000410000 */
[----:B------:R-:W-:Y:S01]  /*1990*/  @P2 PRMT R128, RZ, 0x7610, R4 ;  /* 0x00007610ff802816 */ /* 0x000fe20000000004 */
[-C--:B------:R-:W-:Y:S01]  /*19a0*/  FMUL.FTZ R149, R154, R173.reuse ;  /* 0x000000ad9a957220 */ /* 0x080fe20000410000 */
[----:B------:R-:W-:Y:S01]  /*19b0*/  PRMT R180, RZ, 0x7610, R131 ;  /* 0x00007610ffb47816 */ /* 0x000fe20000000083 */
[----:B------:R-:W-:-:S02]  /*19c0*/  FMUL.FTZ R131, R150, R173 ;  /* 0x000000ad96837220 */ /* 0x000fc40000410000 */
[----:B------:R-:W-:Y:S01]  /*19d0*/  @P2 FADD.FTZ R152, R129, R152 ;  /* 0x0000009881982221 */ /* 0x000fe20000010000 */
[----:B------:R-:W-:Y:S01]  /*19e0*/  @P2 PRMT R129, RZ, 0x5410, R5 ;  /* 0x00005410ff812816 */ /* 0x000fe20000000005 */
[----:B------:R-:W-:Y:S01]  /*19f0*/  @P2 FADD.FTZ R153, R128, R153 ;  /* 0x0000009980992221 */ /* 0x000fe20000010000 */
[----:B------:R-:W-:Y:S01]  /*1a00*/  @P2 PRMT R128, RZ, 0x7610, R5 ;  /* 0x00007610ff802816 */ /* 0x000fe20000000005 */
[----:B------:R-:W-:Y:S02]  /*1a10*/  FMUL.FTZ R154, R14, R131 ;  /* 0x000000830e9a7220 */ /* 0x000fe40000410000 */
[----:B------:R-:W-:Y:S02]  /*1a20*/  FMUL.FTZ R155, R15, R130 ;  /* 0x000000820f9b7220 */ /* 0x000fe40000410000 */
[----:B------:R-:W-:Y:S02]  /*1a30*/  FMUL.FTZ R176, R176, R173 ;  /* 0x000000adb0b07220 */ /* 0x000fe40000410000 */
[----:B------:R-:W-:Y:S01]  /*1a40*/  @P2 FADD.FTZ R154, R129, R154 ;  /* 0x0000009a819a2221 */ /* 0x000fe20000010000 */
[--C-:B------:R-:W-:Y:S01]  /*1a50*/  @P2 PRMT R129, RZ, 0x5410, R6.reuse ;  /* 0x00005410ff812816 */ /* 0x100fe20000000006 */
[----:B------:R-:W-:Y:S01]  /*1a60*/  @P2 FADD.FTZ R155, R128, R155 ;  /* 0x0000009b809b2221 */ /* 0x000fe20000010000 */
[----:B------:R-:W-:Y:S01]  /*1a70*/  @P2 PRMT R128, RZ, 0x7610, R6 ;  /* 0x00007610ff802816 */ /* 0x000fe20000000006 */
[----:B------:R-:W-:-:S02]  /*1a80*/  FMUL.FTZ R150, R8, R149 ;  /* 0x0000009508967220 */ /* 0x000fc40000410000 */
[----:B------:R-:W-:Y:S01]  /*1a90*/  FMUL.FTZ R149, R9, R176 ;  /* 0x000000b009957220 */ /* 0x000fe20000410000 */
[----:B------:R-:W-:Y:S01]  /*1aa0*/  LEA R176, P3, R174, c[0x0][0x188], 0x4 ;  /* 0x00006200aeb07a11 */ /* 0x000fe200078620ff */
[-C--:B------:R-:W-:Y:S02]  /*1ab0*/  FMUL.FTZ R151, R178, R173.reuse ;  /* 0x000000adb2977220 */ /* 0x080fe40000410000 */
[----:B------:R-:W-:Y:S01]  /*1ac0*/  FMUL.FTZ R180, R180, R173 ;  /* 0x000000adb4b47220 */ /* 0x000fe20000410000 */
[----:B------:R-:W-:Y:S01]  /*1ad0*/  LEA.HI.X R177, R174, c[0x0][0x18c], RZ, 0x4, P3 ;  /* 0x00006300aeb17a11 */ /* 0x000fe200018f24ff */
[----:B------:R-:W-:Y:S01]  /*1ae0*/  @P2 FADD.FTZ R150, R129, R150 ;  /* 0x0000009681962221 */ /* 0x000fe20000010000 */
[----:B------:R-:W-:Y:S01]  /*1af0*/  @P2 PRMT R129, RZ, 0x7610, R7 ;  /* 0x00007610ff812816 */ /* 0x000fe20000000007 */
[----:B------:R-:W-:Y:S01]  /*1b00*/  @P2 FADD.FTZ R149, R128, R149 ;  /* 0x0000009580952221 */ /* 0x000fe20000010000 */
[----:B------:R-:W-:Y:S01]  /*1b10*/  @P2 PRMT R128, RZ, 0x5410, R7 ;  /* 0x00005410ff802816 */ /* 0x000fe20000000007 */
[----:B------:R-:W-:-:S02]  /*1b20*/  FMUL.FTZ R151, R10, R151 ;  /* 0x000000970a977220 */ /* 0x000fc40000410000 */
[----:B------:R-:W-:Y:S01]  /*1b30*/  FMUL.FTZ R148, R11, R180 ;  /* 0x000000b40b947220 */ /* 0x000fe20000410000 */
[----:B------:R-:W-:Y:S01]  /*1b40*/  F2FP.BF16.PACK_AB R130, R149, R150 ;  /* 0x000000969582723e */ /* 0x000fe200000010ff */
[----:B------:R-:W-:Y:S01]  /*1b50*/  @P2 FADD.FTZ R151, R128, R151 ;  /* 0x0000009780972221 */ /* 0x000fe20000010000 */
[----:B------:R-:W-:Y:S01]  /*1b60*/  F2FP.BF16.PACK_AB R128, R153, R152 ;  /* 0x000000989980723e */ /* 0x000fe200000010ff */
[----:B------:R-:W-:Y:S01]  /*1b70*/  @P2 FADD.FTZ R148, R129, R148 ;  /* 0x0000009481942221 */ /* 0x000fe20000010000 */
[----:B------:R-:W-:-:S04]  /*1b80*/  F2FP.BF16.PACK_AB R129, R155, R154 ;  /* 0x0000009a9b81723e */ /* 0x000fc800000010ff */
[----:B------:R-:W-:-:S05]  /*1b90*/  F2FP.BF16.PACK_AB R131, R148, R151 ;  /* 0x000000979483723e */ /* 0x000fca00000010ff */
[----:B------:R0:W-:Y:S02]  /*1ba0*/  STG.E.128 [R176.64], R128 ;  /* 0x00000080b0007986 */ /* 0x0001e4000c101d04 */
.L_x_8273:
[----:B------:R-:W-:Y:S05]  /*1bb0*/  BSYNC B0 ;  /* 0x0000000000007941 */ /* 0x000fea0003800000 */
.L_x_8272:
        /* <DEDUP_REMOVED lines=48> */
.L_x_8288:
        /* <DEDUP_REMOVED lines=101> */
.L_x_8289:
        /* <DEDUP_REMOVED lines=8> */
[----:B------:R-:W-:Y:S02]  /*2590*/  @!P6 MOV R131, 0x4 ;  /* 0x000000040083e802 */ /* 0x000fe40000000f00 */
[----:B------:R-:W-:Y:S01]  /*25a0*/  FSEL R173, R128, RZ, !P2 ;  /* 0x000000ff80ad7208 */ /* 0x000fe20005000000 */
[----:B------:R-:W-:-:S02]  /*25b0*/  FADD.FTZ R129, R129, R130 ;  /* 0x0000008281817221 */ /* 0x000fc40000010000 */
[C---:B------:R-:W-:Y:S02]  /*25c0*/  @!P6 IMAD.WIDE R130, R2.reuse, R131, c[0x0][0x1a0] ;  /* 0x000068000282e625 */ /* 0x040fe400078e0283 */
[----:B------:R-:W0:Y:S02]  /*25d0*/  MUFU.RSQ R172, R129 ;  /* 0x0000008100ac7308 */ /* 0x000e240000001400 */
[----:B------:R-:W-:Y:S01]  /*25e0*/  @!P6 IMAD.WIDE R174, R2, R175, c[0x0][0x1a8] ;  /* 0x00006a0002aee625 */ /* 0x000fe200078e02af */
[----:B------:R1:W-:Y:S04]  /*25f0*/  @!P6 STG.E [R130.64], R128 ;  /* 0x000000808200e986 */ /* 0x0003e8000c101904 */
[----:B0-----:R1:W-:Y:S01]  /*2600*/  @!P6 STG.E [R174.64], R172 ;  /* 0x000000acae00e986 */ /* 0x0013e2000c101904 */
[----:B------:R-:W-:Y:S05]  /*2610*/  @!P0 BRA `(.L_x_8277) ;  /* 0x0000020000008947 */ /* 0x000fea0003800000 */
[--C-:B------:R-:W-:Y:S02]  /*2620*/  FADD.FTZ R181, R161, -R173.reuse ;  /* 0x800000ada1b57221 */ /* 0x100fe40000010000 */
[----:B------:R-:W-:-:S02]  /*2630*/  FADD.FTZ R129, R156, -R173 ;  /* 0x800000ad9c817221 */ /* 0x000fc40000010000 */
[--C-:B-1----:R-:W-:Y:S02]  /*2640*/  FADD.FTZ R131, R157, -R173.reuse ;  /* 0x800000ad9d837221 */ /* 0x102fe40000010000 */
[----:B------:R-:W-:Y:S02]  /*2650*/  FMUL.FTZ R176, R172, R181 ;  /* 0x000000b5acb07220 */ /* 0x000fe40000410000 */
[--C-:B------:R-:W-:Y:S02]  /*2660*/  FADD.FTZ R175, R158, -R173.reuse ;  /* 0x800000ad9eaf7221 */ /* 0x100fe40000010000 */
[--C-:B------:R-:W-:Y:S02]  /*2670*/  FADD.FTZ R177, R159, -R173.reuse ;  /* 0x800000ad9fb17221 */ /* 0x100fe40000010000 */
[--C-:B------:R-:W-:Y:S02]  /*2680*/  FADD.FTZ R179, R160, -R173.reuse ;  /* 0x800000ada0b37221 */ /* 0x100fe40000010000 */
[----:B------:R-:W-:-:S02]  /*2690*/  FADD.FTZ R183, R162, -R173 ;  /* 0x800000ada2b77221 */ /* 0x000fc40000010000 */
[----:B------:R-:W-:Y:S02]  /*26a0*/  FADD.FTZ R185, R163, -R173 ;  /* 0x800000ada3b97221 */ /* 0x000fe40000010000 */
[C---:B------:R-:W-:Y:S02]  /*26b0*/  FMUL.FTZ R129, R172.reuse, R129 ;  /* 0x00000081ac817220 */ /* 0x040fe40000410000 */
[C---:B------:R-:W-:Y:S02]  /*26c0*/  FMUL.FTZ R130, R172.reuse, R131 ;  /* 0x00000083ac827220 */ /* 0x040fe40000410000 */
[----:B-----5:R-:W-:Y:S01]  /*26d0*/  FFMA.FTZ R131, R113, R176, R121 ;  /* 0x000000b071837223 */ /* 0x020fe20000010079 */
[----:B------:R-:W-:Y:S01]  /*26e0*/  HFMA2.MMA R176, -RZ, RZ, 0, 9.5367431640625e-07 ;  /* 0x00000010ffb07435 */ /* 0x000fe200000001ff */
        /* <DEDUP_REMOVED lines=15> */
[C---:B------:R-:W-:Y:S01]  /*27e0*/  IMAD.WIDE.U32 R174, R3.reuse, R176, c[0x0][0x208] ;  /* 0x0000820003ae7625 */ /* 0x040fe200078e00b0 */
[----:B------:R-:W-:Y:S02]  /*27f0*/  IADD3 R3, R3, 0x20, RZ ;  /* 0x0000002003037810 */ /* 0x000fe40007ffe0ff */
[----:B------:R-:W-:-:S05]  /*2800*/  F2FP.BF16.PACK_AB R131, R178, R183 ;  /* 0x000000b7b283723e */ /* 0x000fca00000010ff */
[----:B------:R0:W-:Y:S02]  /*2810*/  STG.E.128 [R174.64], R128 ;  /* 0x00000080ae007986 */ /* 0x0001e4000c101d04 */
.L_x_8277:
[----:B------:R-:W-:Y:S05]  /*2820*/  BSYNC B0 ;  /* 0x0000000000007941 */ /* 0x000fea0003800000 */
.L_x_8276:
[----:B------:R-:W-:Y:S01]  /*2830*/  ISETP.GE.U32.AND P2, PT, R0, 0x40, PT ;  /* 0x000000400000780c */ /* 0x000fe20003f46070 */
[----:B------:R-:W-:-:S12]  /*2840*/  BSSY B0, `(.L_x_8278) ;  /* 0x0000022000007945 */ /* 0x000fd80003800000 */
[----:B------:R-:W-:Y:S05]  /*2850*/  @!P2 BRA `(.L_x_8279) ;  /* 0x000002000000a947 */ /* 0x000fea0003800000 */
[--C-:B0-----:R-:W-:Y:S02]  /*2860*/  FADD.FTZ R129, R164, -R173.reuse ;  /* 0x800000ada4817221 */ /* 0x101fe40000010000 */
[--C-:B-1----:R-:W-:Y:S02]  /*2870*/  FADD.FTZ R131, R165, -R173.reuse ;  /* 0x800000ada5837221 */ /* 0x102fe40000010000 */
        /* <DEDUP_REMOVED lines=20> */
[----:B------:R-:W-:Y:S01]  /*29c0*/  FFMA.FTZ R131, R89, R176, R97 ;  /* 0x000000b059837223 */ /* 0x000fe20000010061 */
[----:B------:R-:W-:Y:S01]  /*29d0*/  MOV R176, 0x10 ;  /* 0x0000001000b07802 */ /* 0x000fe20000000f00 */
        /* <DEDUP_REMOVED lines=8> */
.L_x_8279:
[----:B------:R-:W-:Y:S05]  /*2a60*/  BSYNC B0 ;  /* 0x0000000000007941 */ /* 0x000fea0003800000 */
.L_x_8278:
[----:B------:R-:W-:Y:S01]  /*2a70*/  ISETP.GE.U32.AND P2, PT, R0, 0x60, PT ;  /* 0x000000600000780c */ /* 0x000fe20003f46070 */
[----:B------:R-:W-:-:S12]  /*2a80*/  BSSY B0, `(.L_x_8280) ;  /* 0x0000022000007945 */ /* 0x000fd80003800000 */
[----:B------:R-:W-:Y:S05]  /*2a90*/  @!P2 BRA `(.L_x_8281) ;  /* 0x000002000000a947 */ /* 0x000fea0003800000 */
[--C-:B------:R-:W-:Y:S02]  /*2aa0*/  FADD.FTZ R181, R137, -R173.reuse ;  /* 0x800000ad89b57221 */ /* 0x100fe40000010000 */
[--C-:B0-----:R-:W-:Y:S02]  /*2ab0*/  FADD.FTZ R129, R132, -R173.reuse ;  /* 0x800000ad84817221 */ /* 0x101fe40000010000 */
[--C-:B-1----:R-:W-:Y:S02]  /*2ac0*/  FADD.FTZ R131, R133, -R173.reuse ;  /* 0x800000ad85837221 */ /* 0x102fe40000010000 */
        /* <DEDUP_REMOVED lines=8> */
[----:B-----5:R-:W-:Y:S01]  /*2b50*/  FFMA.FTZ R131, R65, R176, R73 ;  /* 0x000000b041837223 */ /* 0x020fe20000010049 */
        /* <DEDUP_REMOVED lines=20> */
.L_x_8281:
[----:B------:R-:W-:Y:S05]  /*2ca0*/  BSYNC B0 ;  /* 0x0000000000007941 */ /* 0x000fea0003800000 */
.L_x_8280:
        /* <DEDUP_REMOVED lines=35> */
.L_x_8283:
[----:B------:R-:W-:Y:S05]  /*2ee0*/  BSYNC B0 ;  /* 0x0000000000007941 */ /* 0x000fea0003800000 */
.L_x_8282:
[----:B------:R-:W-:Y:S01]  /*2ef0*/  BSSY B0, `(.L_x_8284) ;  /* 0x0000021000007945 */ /* 0x000fe20003800000 */
[----:B------:R-:W-:Y:S05]  /*2f00*/  @!P1 BRA `(.L_x_8285) ;  /* 0x000001f000009947 */ /* 0x000fea0003800000 */
[--C-:B0-----:R-:W-:Y:S01]  /*2f10*/  FADD.FTZ R129, R152, -R173.reuse ;  /* 0x800000ad98817221 */ /* 0x101fe20000010000 */
[----:B------:R-:W-:Y:S01]  /*2f20*/  HFMA2.MMA R178, -RZ, RZ, 0, 9.5367431640625e-07 ;  /* 0x00000010ffb27435 */ /* 0x000fe200000001ff */
        /* <DEDUP_REMOVED lines=27> */
[----:B------:R-:W-:-:S05]  /*30e0*/  F2FP.BF16.PACK_AB R129, R174, R129 ;  /* 0x00000081ae81723e */ /* 0x000fca00000010ff */
[----:B------:R0:W-:Y:S02]  /*30f0*/  STG.E.128 [R172.64], R128 ;  /* 0x00000080ac007986 */ /* 0x0001e4000c101d04 */
.L_x_8285:
[----:B------:R-:W-:Y:S05]  /*3100*/  BSYNC B0 ;  /* 0x0000000000007941 */ /* 0x000fea0003800000 */
.L_x_8284:
[----:B------:R-:W-:-:S05]  /*3110*/  MOV R3, 0x4 ;  /* 0x0000000400037802 */ /* 0x000fca0000000f00 */
[----:B------:R-:W-:-:S05]  /*3120*/  IMAD R2, R3, c[0x0][0x160], R2 ;  /* 0x0000580003027a24 */ /* 0x000fca00078e0202 */
[----:B------:R-:W-:-:S13]  /*3130*/  ISETP.GE.AND P2, PT, R2, c[0x0][0x164], PT ;  /* 0x0000590002007a0c */ /* 0x000fda0003f46270 */
[----:B01---5:R-:W-:Y:S01]  /*3140*/  @P2 CALL.REL.NOINC `(.L_x_8286) ;  /* 0x0000001000002944 */ /* 0x023fe20003c00000 */
[----:B------:R-:W-:Y:S05]  /*3150*/  BRA `(.L_x_8287) ;  /* 0xffffd6f000007947 */ /* 0x000fea000383ffff */
.L_x_8286:
[----:B------:R-:W-:Y:S05]  /*3160*/  EXIT ;  /* 0x000000000000794d */ /* 0x000fea0003800000 */
.L_x_8274:
[----:B------:R-:W-:Y:S01]  /*3170*/  HFMA2.MMA R176, -RZ, RZ, 0, 5.9604644775390625e-08 ;  /* 0x00000001ffb07435 */ /* 0x000fe200000001ff */
[----:B------:R-:W-:Y:S02]  /*3180*/  MOV R173, 0x1f ;  /* 0x0000001f00ad7802 */ /* 0x000fe40000000f00 */
[----:B------:R-:W-:Y:S02]  /*3190*/  MOV R178, 0xffffffff ;  /* 0xffffffff00b27802 */ /* 0x000fe40000000f00 */
[----:B------:R-:W-:Y:S02]  /*31a0*/  MOV R130, 0x31c0 ;  /* 0x000031c000827802 */ /* 0x000fe40000000f00 */
[----:B-----5:R-:W-:Y:S05]  /*31b0*/  CALL.REL.NOINC `($__internal_36_$__cuda_sm70_shflsync_bfly_p) ;  /* 0x000008c000007944 */ /* 0x020fea0003c00000 */
[----:B-1----:R-:W-:Y:S01]  /*31c0*/  MOV R128, R173 ;  /* 0x000000ad00807202 */ /* 0x002fe20000000f00 */
[----:B0-----:R-:W-:Y:S05]  /*31d0*/  BRA `(.L_x_8288) ;  /* 0xffffece000007947 */ /* 0x001fea000383ffff */
.L_x_8275:
[----:B------:R-:W-:Y:S01]  /*31e0*/  HFMA2.MMA R176, -RZ, RZ, 0, 1.1920928955078125e-07 ;  /* 0x00000002ffb07435 */ /* 0x000fe200000001ff */
[----:B------:R-:W-:Y:S02]  /*31f0*/  MOV R173, 0x1f ;  /* 0x0000001f00ad7802 */ /* 0x000fe40000000f00 */
[----:B------:R-:W-:Y:S02]  /*3200*/  MOV R178, 0xffffffff ;  /* 0xffffffff00b27802 */ /* 0x000fe40000000f00 */
[----:B------:R-:W-:-:S02]  /*3210*/  MOV R130, 0x3230 ;  /* 0x0000323000827802 */ /* 0x000fc40000000f00 */
[----:B-----5:R-:W-:Y:S05]  /*3220*/  CALL.REL.NOINC `($__internal_36_$__cuda_sm70_shflsync_bfly_p) ;  /* 0x0000085000007944 */ /* 0x020fea0003c00000 */
[----:B0-----:R-:W-:Y:S01]  /*3230*/  HFMA2.MMA R176, -RZ, RZ, 0, 2.384185791015625e-07 ;  /* 0x00000004ffb07435 */ /* 0x001fe200000001ff */
[----:B-1----:R-:W-:Y:S01]  /*3240*/  FADD.FTZ R129, R129, R173 ;  /* 0x000000ad81817221 */ /* 0x002fe20000010000 */
[----:B------:R-:W-:-:S02]  /*3250*/  MOV R173, 0x1f ;  /* 0x0000001f00ad7802 */ /* 0x000fc40000000f00 */
[----:B------:R-:W-:Y:S02]  /*3260*/  MOV R178, 0xffffffff ;  /* 0xffffffff00b27802 */ /* 0x000fe40000000f00 */
[----:B------:R-:W-:Y:S02]  /*3270*/  MOV R130, 0x3290 ;  /* 0x0000329000827802 */ /* 0x000fe40000000f00 */
[----:B------:R-:W-:Y:S05]  /*3280*/  CALL.REL.NOINC `($__internal_36_$__cuda_sm70_shflsync_bfly_p) ;  /* 0x000007f000007944 */ /* 0x000fea0003c00000 */
[----:B0-----:R-:W-:Y:S01]  /*3290*/  HFMA2.MMA R176, -RZ, RZ, 0, 4.76837158203125e-07 ;  /* 0x00000008ffb07435 */ /* 0x001fe200000001ff */
[----:B-1----:R-:W-:Y:S01]  /*32a0*/  FADD.FTZ R129, R129, R173 ;  /* 0x000000ad81817221 */ /* 0x002fe20000010000 */
[----:B------:R-:W-:Y:S02]  /*32b0*/  MOV R173, 0x1f ;  /* 0x0000001f00ad7802 */ /* 0x000fe40000000f00 */
[----:B------:R-:W-:Y:S02]  /*32c0*/  MOV R178, 0xffffffff ;  /* 0xffffffff00b27802 */ /* 0x000fe40000000f00 */
[----:B------:R-:W-:Y:S02]  /*32d0*/  MOV R130, 0x32f0 ;  /* 0x000032f000827802 */ /* 0x000fe40000000f00 */
[----:B------:R-:W-:Y:S05]  /*32e0*/  CALL.REL.NOINC `($__internal_36_$__cuda_sm70_shflsync_bfly_p) ;  /* 0x0000079000007944 */ /* 0x000fea0003c00000 */
[----:B0-----:R-:W-:Y:S01]  /*32f0*/  HFMA2.MMA R176, -RZ, RZ, 0, 9.5367431640625e-07 ;  /* 0x00000010ffb07435 */ /* 0x001fe200000001ff */
[----:B-1----:R-:W-:Y:S01]  /*3300*/  FADD.FTZ R129, R129, R173 ;  /* 0x000000ad81817221 */ /* 0x002fe20000010000 */
[----:B------:R-:W-:-:S02]  /*3310*/  MOV R173, 0x1f ;  /* 0x0000001f00ad7802 */ /* 0x000fc40000000f00 */
[----:B------:R-:W-:Y:S02]  /*3320*/  MOV R178, 0xffffffff ;  /* 0xffffffff00b27802 */ /* 0x000fe40000000f00 */
[----:B------:R-:W-:Y:S02]  /*3330*/  MOV R130, 0x3350 ;  /* 0x0000335000827802 */ /* 0x000fe40000000f00 */
[----:B------:R-:W-:Y:S05]  /*3340*/  CALL.REL.NOINC `($__internal_36_$__cuda_sm70_shflsync_bfly_p) ;  /* 0x0000073000007944 */ /* 0x000fea0003c00000 */
        /* <DEDUP_REMOVED lines=88> */
[----:B------:R-:W-:Y:S05]  /*38d0*/  CALL.REL.NOINC `($__internal_36_$__cuda_sm70_shflsync_bfly_p) ;  /* 0x000001a000007944 */ /* 0x000fea0003c00000 */
[----:B0-----:R-:W-:Y:S01]  /*38e0*/  HFMA2.MMA R176, -RZ, RZ, 0, 1.1920928955078125e-07 ;  /* 0x00000002ffb07435 */ /* 0x001fe200000001ff */
[----:B-1----:R-:W-:Y:S01]  /*38f0*/  FADD.FTZ R129, R172, R173 ;  /* 0x000000adac817221 */ /* 0x002fe20000010000 */
[----:B------:R-:W-:Y:S02]  /*3900*/  MOV R173, 0x1f ;  /* 0x0000001f00ad7802 */ /* 0x000fe40000000f00 */
[----:B------:R-:W-:Y:S02]  /*3910*/  MOV R178, 0xffffffff ;  /* 0xffffffff00b27802 */ /* 0x000fe40000000f00 */
[----:B------:R-:W-:Y:S02]  /*3920*/  MOV R130, 0x3940 ;  /* 0x0000394000827802 */ /* 0x000fe40000000f00 */
[----:B------:R-:W-:Y:S05]  /*3930*/  CALL.REL.NOINC `($__internal_36_$__cuda_sm70_shflsync_bfly_p) ;  /* 0x0000014000007944 */ /* 0x000fea0003c00000 */
[----:B0-----:R-:W-:Y:S01]  /*3940*/  HFMA2.MMA R176, -RZ, RZ, 0, 2.384185791015625e-07 ;  /* 0x00000004ffb07435 */ /* 0x001fe200000001ff */
[----:B-1----:R-:W-:Y:S01]  /*3950*/  FADD.FTZ R129, R129, R173 ;  /* 0x000000ad81817221 */ /* 0x002fe20000010000 */
[----:B------:R-:W-:Y:S02]  /*3960*/  MOV R173, 0x1f ;  /* 0x0000001f00ad7802 */ /* 0x000fe40000000f00 */
[----:B------:R-:W-:-:S02]  /*3970*/  MOV R178, 0xffffffff ;  /* 0xffffffff00b27802 */ /* 0x000fc40000000f00 */
        /* <DEDUP_REMOVED lines=8> */
[----:B-1----:R-:W-:Y:S01]  /*3a00*/  FADD.FTZ R174, R129, R173 ;  /* 0x000000ad81ae7221 */ /* 0x002fe20000010000 */
[----:B0-----:R-:W-:Y:S01]  /*3a10*/  HFMA2.MMA R176, -RZ, RZ, 0, 9.5367431640625e-07 ;  /* 0x00000010ffb07435 */ /* 0x001fe200000001ff */
[----:B------:R-:W-:Y:S02]  /*3a20*/  MOV R173, 0x1f ;  /* 0x0000001f00ad7802 */ /* 0x000fe40000000f00 */
[----:B------:R-:W-:-:S02]  /*3a30*/  MOV R178, 0xffffffff ;  /* 0xffffffff00b27802 */ /* 0x000fc40000000f00 */
[----:B------:R-:W-:Y:S02]  /*3a40*/  MOV R129, R174 ;  /* 0x000000ae00817202 */ /* 0x000fe40000000f00 */
[----:B------:R-:W-:Y:S02]  /*3a50*/  MOV R130, 0x3a70 ;  /* 0x00003a7000827802 */ /* 0x000fe40000000f00 */
[----:B------:R-:W-:Y:S05]  /*3a60*/  CALL.REL.NOINC `($__internal_36_$__cuda_sm70_shflsync_bfly_p) ;  /* 0x0000001000007944 */ /* 0x000fea0003c00000 */
[----:B01----:R-:W-:Y:S05]  /*3a70*/  BRA `(.L_x_8289) ;  /* 0xffffea9000007947 */ /* 0x003fea000383ffff */
        .weak           $__internal_36_$__cuda_sm70_shflsync_bfly_p
        .type           $__internal_36_$__cuda_sm70_shflsync_bfly_p,@function
        .size           $__internal_36_$__cuda_sm70_shflsync_bfly_p,(.L_x_36124 - $__internal_36_$__cuda_sm70_shflsync_bfly_p)
$__internal_36_$__cuda_sm70_shflsync_bfly_p:
[----:B------:R-:W-:Y:S01]  /*3a80*/  HFMA2.MMA R131, -RZ, RZ, 0, 0 ;  /* 0x00000000ff837435 */ /* 0x000fe200000001ff */
[----:B------:R-:W-:Y:S04]  /*3a90*/  WARPSYNC R178 ;  /* 0x000000b200007348 */ /* 0x000fe80003800000 */
[----:B------:R0:W1:Y:S01]  /*3aa0*/  SHFL.BFLY PT, R173, R129, R176, R173 ;  /* 0x0c0000b081ad7389 */ /* 0x00006200000e00ad */
[----:B------:R-:W-:Y:S05]  /*3ab0*/  RET.REL.NODEC R130 `(_ZN10layer_norm13ln_fwd_kernelINS_13Kernel_traitsIf13__nv_bfloat16S2_S2_fjLj1280ELj1ELj4ELj1ELj16ENS_18Kernel_traits_baseILj1280EfS2_S2_S2_fjLj128EEEEELb0ELb1ELb0ELb0EEEvNS_9FwdParamsE) ;  /* 0xffffc54082007950 */ /* 0x000fea0003c3ffff */
.L_x_8290:
        /* <DEDUP_REMOVED lines=12> */
.L_x_36124:


//--------------------- .text._ZN10layer_norm13ln_fwd_kernelINS_13Kernel_traitsIf13__nv_bfloat16S2_S2_fjLj1280ELj1ELj4ELj1ELj16ENS_18Kernel_traits_baseILj1280EfS2_S2_S2_fjLj128EEEEELb0ELb1ELb0ELb1EEEvNS_9FwdParamsE --------------------------
	.section	.text._ZN10layer_norm13ln_fwd_kernelINS_13Kernel_traitsIf13__nv_bfloat16S2_S2_fjLj1280ELj1ELj4ELj1ELj16ENS_18Kernel_traits_baseILj1280EfS2_S2_S2_fjLj128EEEEELb0ELb1ELb0ELb1EEEvNS_9FwdParamsE,"ax",@progbits
	.sectioninfo	@"SHI_REGISTERS=225"
	.align	128
        .global         _ZN10layer_norm13ln_fwd_kernelINS_13Kernel_traitsIf13__nv_bfloat16S2_S2_fjLj1280ELj1ELj4ELj1ELj16ENS_18Kernel_traits_baseILj1280EfS2_S2_S2_fjLj128EEEEELb0ELb1ELb0ELb1EEEvNS_9FwdParamsE
        .type           _ZN10layer_norm13ln_fwd_kernelINS_13Kernel_traitsIf13__nv_bfloat16S2_S2_fjLj1280ELj1ELj4ELj1ELj16ENS_18Kernel_traits_baseILj1280EfS2_S2_S2_fjLj128EEEEELb0ELb1ELb0ELb1EEEvNS_9FwdParamsE,@function
        .size           _ZN10layer_norm13ln_fwd_kernelINS_13Kernel_traitsIf13__nv_bfloat16S2_S2_fjLj1280ELj1ELj4ELj1ELj16ENS_18Kernel_traits_baseILj1280EfS2_S2_S2_fjLj128EEEEELb0ELb1ELb0ELb1EEEvNS_9FwdParamsE,(.L_x_36125 - _ZN10layer_norm13ln_fwd_kernelINS_13Kernel_traitsIf13__nv_bfloat16S2_S2_fjLj1280ELj1ELj4ELj1ELj16ENS_18Kernel_traits_baseILj1280EfS2_S2_S2_fjLj128EEEEELb0ELb1ELb0ELb1EEEvNS_9FwdParamsE)
        .other          _ZN10layer_norm13ln_fwd_kernelINS_13Kernel_traitsIf13__nv_bfloat16S2_S2_fjLj1280ELj1ELj4ELj1ELj16ENS_18Kernel_traits_baseILj1280EfS2_S2_S2_fjLj128EEEEELb0ELb1ELb0ELb1EEEvNS_9FwdParamsE,@"STO_CUDA_ENTRY STV_DEFAULT"
_ZN10layer_norm13ln_fwd_kernelINS_13Kernel_traitsIf13__nv_bfloat16S2_S2_fjLj1280ELj1ELj4ELj1ELj16ENS_18Kernel_traits_baseILj1280EfS2_S2_S2_fjLj128EEEEELb0ELb1ELb0ELb1EEEvNS_9FwdParamsE:
.text._ZN10layer_norm13ln_fwd_kernelINS_13Kernel_traitsIf13__nv_bfloat16S2_S2_fjLj1280ELj1ELj4ELj1ELj16ENS_18Kernel_traits_baseILj1280EfS2_S2_S2_fjLj128EEEEELb0ELb1ELb0ELb1EEEvNS_9FwdParamsE:
        /* <DEDUP_REMOVED lines=29> */
[----:B------:R-:W-:Y:S02]  /*01d0*/  LOP3.LUT R3, R0, 0x3e0, RZ, 0xc0, !PT ;  /* 0x000003e000037812 */ /* 0x000fe400078ec0ff */
[----:B------:R-:W-:Y:S02]  /*01e0*/  LOP3.LUT R0, R2, 0x1f, RZ, 0xc0, !PT ;  /* 0x0000001f02007812 */ /* 0x000fe400078ec0ff */
[----:B------:R-:W-:Y:S02]  /*01f0*/  IADD3 R4, P3, R3, c[0x0][0x218], RZ ;  /* 0x0000860003047a10 */ /* 0x000fe40007f7e0ff */
[----:B------:R-:W-:Y:S02]  /*0200*/  LEA R6, P1, R0, c[0x0][0x1c8], 0x5 ;  /* 0x0000720000067a11 */ /* 0x000fe400078228ff */
[----:B------:R-:W-:Y:S02]  /*0210*/  IADD3.X R5, RZ, c[0x0][0x21c], RZ, P3, !PT ;  /* 0x00008700ff057a10 */ /* 0x000fe40001ffe4ff */
[----:B------:R-:W-:-:S02]  /*0220*/  ISETP.GE.AND P3, PT, R128, c[0x0][0x164], PT ;  /* 0x0000590080007a0c */ /* 0x000fc40003f66270 */
[----:B------:R-:W-:Y:S01]  /*0230*/  IADD3 R2, P2, R3, c[0x0][0x1b0], RZ ;  /* 0x00006c0003027a10 */ /* 0x000fe20007f5e0ff */
[----:B------:R0:W5:Y:S01]  /*0240*/  @P0 LDG.E.128 R124, [R4.64] ;  /* 0x00000004047c0981 */ /* 0x000162000c1e1d00 */
[----:B------:R-:W-:Y:S02]  /*0250*/  IADD3.X R7, RZ, c[0x0][0x1cc], RZ, P1, !PT ;  /* 0x00007300ff077a10 */ /* 0x000fe40000ffe4ff */
[----:B------:R-:W-:Y:S01]  /*0260*/  IADD3.X R3, RZ, c[0x0][0x1b4], RZ, P2, !PT ;  /* 0x00006d00ff037a10 */ /* 0x000fe200017fe4ff */
        /* <DEDUP_REMOVED lines=30> */
[----:B------:R-:W-:Y:S01]  /*0450*/  ULDC.U8 UR6, c[0x0][0x1f0] ;  /* 0x00007c0000067ab9 */ /* 0x000fe20000000000 */
[----:B-12---:R-:W-:-:S04]  /*0460*/  MOV R2, R128 ;  /* 0x0000008000027202 */ /* 0x006fc80000000f00 */
.L_x_8294:
[----:B------:R-:W-:Y:S01]  /*0470*/  ISETP.NE.U32.AND P1, PT, RZ, c[0x0][0x1c0], PT ;  /* 0x00007000ff007a0c */ /* 0x000fe20003f25070 */
[----:B------:R-:W-:Y:S01]  /*0480*/  IMAD R3, R2, c[0x0][0x168], RZ ;  /* 0x00005a0002037a24 */ /* 0x000fe200078e02ff */
[----:B------:R-:W-:Y:S01]  /*0490*/  ISETP.NE.U32.AND P0, PT, RZ, c[0x0][0x180], PT ;  /* 0x00006000ff007a0c */ /* 0x000fe20003f05070 */
[----:B------:R-:W-:Y:S01]  /*04a0*/  HFMA2.MMA R145, -RZ, RZ, 0, 9.5367431640625e-07 ;  /* 0x00000010ff917435 */ /* 0x000fe200000001ff */
[----:B------:R-:W-:-:S02]  /*04b0*/  ISETP.NE.AND.EX P1, PT, RZ, c[0x0][0x1c4], PT, P1 ;  /* 0x00007100ff007a0c */ /* 0x000fc40003f25310 */
[----:B------:R-:W-:Y:S02]  /*04c0*/  SHF.R.S32.HI R128, RZ, 0x1f, R3 ;  /* 0x0000001fff807819 */ /* 0x000fe40000011403 */
[----:B------:R-:W-:Y:S02]  /*04d0*/  ISETP.NE.AND.EX P0, PT, RZ, c[0x0][0x184], PT, P0 ;  /* 0x00006100ff007a0c */ /* 0x000fe40003f05300 */
        /* <DEDUP_REMOVED lines=9> */
[----:B0-----:R-:W4:Y:S01]  /*0570*/  @P0 LDG.E.128 R4, [R132.64] ;  /* 0x0000000484040981 */ /* 0x001f22000c1e1d00 */
[----:B------:R-:W-:Y:S01]  /*0580*/  HFMA2.MMA R142, -RZ, RZ, 1.875, 0 ;  /* 0x3f800000ff8e7435 */ /* 0x000fe200000001ff */
[----:B------:R-:W-:Y:S02]  /*0590*/  SHF.R.U32.HI R184, RZ, 0x1c, R146 ;  /* 0x0000001cffb87819 */ /* 0x000fe40000011692 */
[----:B------:R-:W-:Y:S02]  /*05a0*/  IADD3 R134, R146, 0x20, RZ ;  /* 0x0000002092867810 */ /* 0x000fe40007ffe0ff */
[----:B--2---:R-:W-:Y:S02]  /*05b0*/  PRMT R3, RZ, 0x5410, R148 ;  /* 0x00005410ff037816 */ /* 0x004fe40000000094 */
[----:B---3--:R-:W-:Y:S02]  /*05c0*/  @P1 PRMT R142, RZ, 0x5410, R128 ;  /* 0x00005410ff8e1816 */ /* 0x008fe40000000080 */
[----:B------:R-:W-:-:S02]  /*05d0*/  PRMT R129, RZ, 0x7610, R148 ;  /* 0x00007610ff817816 */ /* 0x000fc40000000094 */
[----:B------:R-:W-:Y:S01]  /*05e0*/  PRMT R131, RZ, 0x5410, R149 ;  /* 0x00005410ff837816 */ /* 0x000fe20000000095 */
[-C--:B------:R-:W-:Y:S01]  /*05f0*/  FMUL.FTZ R3, R3, R142.reuse ;  /* 0x0000008e03037220 */ /* 0x080fe20000410000 */
[----:B----4-:R-:W-:Y:S01]  /*0600*/  @P0 PRMT R128, RZ, 0x5410, R4 ;  /* 0x00005410ff800816 */ /* 0x010fe20000000004 */
[-C--:B------:R-:W-:Y:S02]  /*0610*/  FMUL.FTZ R136, R129, R142.reuse ;  /* 0x0000008e81887220 */ /* 0x080fe40000410000 */
[----:B-----5:R-:W-:Y:S01]  /*0620*/  FMUL.FTZ R3, R44, R3 ;  /* 0x000000032c037220 */ /* 0x020fe20000410000 */
[----:B------:R-:W-:Y:S01]  /*0630*/  PRMT R135, RZ, 0x5410, R150 ;  /* 0x00005410ff877816 */ /* 0x000fe20000000096 */
[----:B------:R-:W-:Y:S01]  /*0640*/  FMUL.FTZ R131, R131, R142 ;  /* 0x0000008e83837220 */ /* 0x000fe20000410000 */
[----:B------:R-:W-:Y:S01]  /*0650*/  @P0 PRMT R129, RZ, 0x7610, R4 ;  /* 0x00007610ff810816 */ /* 0x000fe20000000004 */
[----:B------:R-:W-:Y:S01]  /*0660*/  @P0 FADD.FTZ R3, R3, R128 ;  /* 0x0000008003030221 */ /* 0x000fe20000010000 */
[----:B------:R-:W-:Y:S01]  /*0670*/  @P0 PRMT R128, RZ, 0x5410, R5 ;  /* 0x00005410ff800816 */ /* 0x000fe20000000005 */
[----:B------:R-:W-:Y:S01]  /*0680*/  FMUL.FTZ R136, R45, R136 ;  /* 0x000000882d887220 */ /* 0x000fe20000410000 */
[----:B------:R-:W-:Y:S01]  /*0690*/  PRMT R139, RZ, 0x7610, R150 ;  /* 0x00007610ff8b7816 */ /* 0x000fe20000000096 */
[----:B------:R-:W-:Y:S01]  /*06a0*/  FMUL.FTZ R137, R46, R131 ;  /* 0x000000832e897220 */ /* 0x000fe20000410000 */
[----:B------:R-:W-:Y:S01]  /*06b0*/  PRMT R141, RZ, 0x5410, R151 ;  /* 0x00005410ff8d7816 */ /* 0x000fe20000000097 */
[----:B------:R-:W-:-:S02]  /*06c0*/  FMUL.FTZ R135, R135, R142 ;  /* 0x0000008e87877220 */ /* 0x000fc40000410000 */
[----:B------:R-:W-:Y:S01]  /*06d0*/  @P0 FADD.FTZ R136, R136, R129 ;  /* 0x0000008188880221 */ /* 0x000fe20000010000 */
[----:B------:R-:W-:Y:S01]  /*06e0*/  @P0 PRMT R129, RZ, 0x5410, R6 ;  /* 0x00005410ff810816 */ /* 0x000fe20000000006 */
[----:B------:R-:W-:Y:S02]  /*06f0*/  @P0 FADD.FTZ R137, R137, R128 ;  /* 0x0000008089890221 */ /* 0x000fe40000010000 */
[----:B------:R-:W-:Y:S02]  /*0700*/  FMUL.FTZ R138, R40, R135 ;  /* 0x00000087288a7220 */ /* 0x000fe40000410000 */
[-C--:B------:R-:W-:Y:S01]  /*0710*/  FMUL.FTZ R128, R139, R142.reuse ;  /* 0x0000008e8b807220 */ /* 0x080fe20000410000 */
[----:B------:R-:W-:Y:S01]  /*0720*/  PRMT R133, RZ, 0x7610, R149 ;  /* 0x00007610ff857816 */ /* 0x000fe20000000095 */
[----:B------:R-:W-:Y:S01]  /*0730*/  FMUL.FTZ R131, R141, R142 ;  /* 0x0000008e8d837220 */ /* 0x000fe20000410000 */
[----:B------:R-:W-:Y:S01]  /*0740*/  PRMT R143, RZ, 0x7610, R151 ;  /* 0x00007610ff8f7816 */ /* 0x000fe20000000097 */
[----:B------:R-:W-:Y:S01]  /*0750*/  @P0 FADD.FTZ R138, R138, R129 ;  /* 0x000000818a8a0221 */ /* 0x000fe20000010000 */
[----:B------:R-:W-:Y:S01]  /*0760*/  @P0 PRMT R129, RZ, 0x5410, R7 ;  /* 0x00005410ff810816 */ /* 0x000fe20000000007 */
[----:B------:R-:W-:Y:S01]  /*0770*/  FMUL.FTZ R141, R41, R128 ;  /* 0x00000080298d7220 */ /* 0x000fe20000410000 */
[----:B------:R-:W-:Y:S01]  /*0780*/  @P0 PRMT R128, RZ, 0x7610, R6 ;  /* 0x00007610ff800816 */ /* 0x000fe20000000006 */
[----:B------:R-:W-:-:S02]  /*0790*/  FMUL.FTZ R140, R42, R131 ;  /* 0x000000832a8c7220 */ /* 0x000fc40000410000 */
[-C--:B------:R-:W-:Y:S02]  /*07a0*/  FMUL.FTZ R130, R143, R142.reuse ;  /* 0x0000008e8f827220 */ /* 0x080fe40000410000 */
[----:B------:R-:W-:Y:S02]  /*07b0*/  FMUL.FTZ R144, R133, R142 ;  /* 0x0000008e85907220 */ /* 0x000fe40000410000 */
[----:B------:R-:W-:Y:S01]  /*07c0*/  @P0 FADD.FTZ R141, R141, R128 ;  /* 0x000000808d8d0221 */ /* 0x000fe20000010000 */
[----:B------:R-:W-:Y:S01]  /*07d0*/  @P0 PRMT R128, RZ, 0x7610, R7 ;  /* 0x00007610ff800816 */ /* 0x000fe20000000007 */
[----:B------:R-:W-:Y:S01]  /*07e0*/  @P0 FADD.FTZ R140, R140, R129 ;  /* 0x000000818c8c0221 */ /* 0x000fe20000010000 */
[----:B------:R-:W-:Y:S01]  /*07f0*/  @P0 PRMT R129, RZ, 0x7610, R5 ;  /* 0x00007610ff810816 */ /* 0x000fe20000000005 */
[----:B------:R-:W-:Y:S01]  /*0800*/  FMUL.FTZ R143, R43, R130 ;  /* 0x000000822b8f7220 */ /* 0x000fe20000410000 */
[----:B------:R-:W-:Y:S01]  /*0810*/  SHF.L.U32 R139, R146, 0x4, RZ ;  /* 0x00000004928b7819 */ /* 0x000fe200000006ff */
[----:B------:R-:W-:-:S02]  /*0820*/  FMUL.FTZ R144, R47, R144 ;  /* 0x000000902f907220 */ /* 0x000fc40000410000 */
[----:B------:R-:W-:Y:S01]  /*0830*/  @P0 FADD.FTZ R143, R143, R128 ;  /* 0x000000808f8f0221 */ /* 0x000fe20000010000 */
[----:B------:R-:W-:Y:S01]  /*0840*/  IADD3 R130, P1, R139, c[0x0][0x188], RZ ;  /* 0x000062008b827a10 */ /* 0x000fe20007f3e0ff */
[----:B------:R-:W-:Y:S01]  /*0850*/  @P0 FADD.FTZ R144, R144, R129 ;  /* 0x0000008190900221 */ /* 0x000fe20000010000 */
[----:B------:R-:W-:Y:S01]  /*0860*/  F2FP.BF16.PACK_AB R150, R141, R138 ;  /* 0x0000008a8d96723e */ /* 0x000fe200000010ff */
[----:B------:R-:W-:Y:S01]  /*0870*/  IMAD.WIDE.U32 R128, R134, R145, c[0x0][0x170] ;  /* 0x00005c0086807625 */ /* 0x000fe200078e0091 */
[----:B------:R-:W-:Y:S02]  /*0880*/  IADD3.X R131, R184, c[0x0][0x18c], RZ, P1, !PT ;  /* 0x00006300b8837a10 */ /* 0x000fe40000ffe4ff */
[----:B------:R-:W-:Y:S02]  /*0890*/  F2FP.BF16.PACK_AB R151, R143, R140 ;  /* 0x0000008c8f97723e */ /* 0x000fe400000010ff */
[----:B------:R-:W-:Y:S02]  /*08a0*/  F2FP.BF16.PACK_AB R149, R144, R137 ;  /* 0x000000899095723e */ /* 0x000fe400000010ff */
[----:B------:R-:W-:-:S02]  /*08b0*/  F2FP.BF16.PACK_AB R148, R136, R3 ;  /* 0x000000038894723e */ /* 0x000fc400000010ff */
[----:B------:R-:W-:-:S03]  /*08c0*/  @P0 LEA R132, P1, R134, c[0x0][0x180], 0x4 ;  /* 0x0000600086840a11 */ /* 0x000fc600078220ff */
[----:B------:R0:W-:Y:S01]  /*08d0*/  STG.E.128 [R130.64], R148 ;  /* 0x0000009482007986 */ /* 0x0001e2000c101d04 */
[----:B------:R-:W-:-:S03]  /*08e0*/  @P0 LEA.HI.X R133, R134, c[0x0][0x184], RZ, 0x4, P1 ;  /* 0x0000610086850a11 */ /* 0x000fc600008f24ff */
[----:B------:R-:W2:Y:S04]  /*08f0*/  LDG.E.128 R152, [R128.64] ;  /* 0x0000000480987981 */ /* 0x000ea8000c1e1d00 */
[----:B------:R1:W3:Y:S01]  /*0900*/  @P0 LDG.E.128 R4, [R132.64] ;  /* 0x0000000484040981 */ /* 0x0002e2000c1e1d00 */
[----:B------:R-:W-:Y:S02]  /*0910*/  IADD3 R168, R146, 0x40, RZ ;  /* 0x0000004092a87810 */ /* 0x000fe40007ffe0ff */
[----:B0-----:R-:W-:Y:S02]  /*0920*/  SHF.R.U32.HI R148, RZ, 0x1c, R134 ;  /* 0x0000001cff947819 */ /* 0x001fe40000011686 */
[----:B--2---:R-:W-:Y:S02]  /*0930*/  PRMT R129, RZ, 0x5410, R152 ;  /* 0x00005410ff817816 */ /* 0x004fe40000000098 */
[----:B-1----:R-:W-:-:S03]  /*0940*/  PRMT R133, RZ, 0x5410, R153 ;  /* 0x00005410ff857816 */ /* 0x002fc60000000099 */
[-C--:B------:R-:W-:Y:S01]  /*0950*/  FMUL.FTZ R147, R129, R142.reuse ;  /* 0x0000008e81937220 */ /* 0x080fe20000410000 */
[----:B---3--:R-:W-:Y:S01]  /*0960*/  @P0 PRMT R128, RZ, 0x5410, R4 ;  /* 0x00005410ff800816 */ /* 0x008fe20000000004 */
[----:B------:R-:W-:Y:S02]  /*0970*/  FMUL.FTZ R133, R133, R142 ;  /* 0x0000008e85857220 */ /* 0x000fe40000410000 */
[----:B------:R-:W-:Y:S01]  /*0980*/  FMUL.FTZ R147, R36, R147 ;  /* 0x0000009324937220 */ /* 0x000fe20000410000 */
[----:B------:R-:W-:Y:S01]  /*0990*/  PRMT R135, RZ, 0x7610, R153 ;  /* 0x00007610ff877816 */ /* 0x000fe20000000099 */
[----:B------:R-:W-:Y:S02]  /*09a0*/  FMUL.FTZ R149, R38, R133 ;  /* 0x0000008526957220 */ /* 0x000fe40000410000 */
[----:B------:R-:W-:Y:S01]  /*09b0*/  @P0 FADD.FTZ R147, R128, R147 ;  /* 0x0000009380930221 */ /* 0x000fe20000010000 */
[----:B------:R-:W-:Y:S02]  /*09c0*/  @P0 PRMT R128, RZ, 0x5410, R5 ;  /* 0x00005410ff800816 */ /* 0x000fe40000000005 */
[----:B------:R-:W-:-:S02]  /*09d0*/  PRMT R129, RZ, 0x7610, R154 ;  /* 0x00007610ff817816 */ /* 0x000fc4000000009a */
[----:B------:R-:W-:Y:S01]  /*09e0*/  PRMT R153, RZ, 0x5410, R155 ;  /* 0x00005410ff997816 */ /* 0x000fe2000000009b */
[----:B------:R-:W-:Y:S01]  /*09f0*/  @P0 FADD.FTZ R149, R128, R149 ;  /* 0x0000009580950221 */ /* 0x000fe20000010000 */
[----:B------:R-:W-:Y:S01]  /*0a00*/  PRMT R131, RZ, 0x7610, R152 ;  /* 0x00007610ff837816 */ /* 0x000fe20000000098 */
[-C--:B------:R-:W-:Y:S01]  /*0a10*/  FMUL.FTZ R128, R129, R142.reuse ;  /* 0x0000008e81807220 */ /* 0x080fe20000410000 */
[----:B------:R-:W-:Y:S01]  /*0a20*/  PRMT R155, RZ, 0x7610, R155 ;  /* 0x00007610ff9b7816 */ /* 0x000fe2000000009b */
[-C--:B------:R-:W-:Y:S01]  /*0a30*/  FMUL.FTZ R129, R153, R142.reuse ;  /* 0x0000008e99817220 */ /* 0x080fe20000410000 */
[----:B------:R-:W-:Y:S01]  /*0a40*/  PRMT R151, RZ, 0x5410, R154 ;  /* 0x00005410ff977816 */ /* 0x000fe2000000009a */
[----:B------:R-:W-:Y:S01]  /*0a50*/  FMUL.FTZ R150, R131, R142 ;  /* 0x0000008e83967220 */ /* 0x000fe20000410000 */
[----:B------:R-:W-:Y:S01]  /*0a60*/  @P0 PRMT R131, RZ, 0x7610, R4 ;  /* 0x00007610ff830816 */ /* 0x000fe20000000004 */
[----:B------:R-:W-:Y:S01]  /*0a70*/  FMUL.FTZ R154, R34, R129 ;  /* 0x00000081229a7220 */ /* 0x000fe20000410000 */
[----:B------:R-:W-:Y:S01]  /*0a80*/  @P0 PRMT R129, RZ, 0x5410, R7 ;  /* 0x00005410ff810816 */ /* 0x000fe20000000007 */
[----:B------:R-:W-:-:S02]  /*0a90*/  FMUL.FTZ R153, R33, R128 ;  /* 0x0000008021997220 */ /* 0x000fc40000410000 */
[----:B------:R-:W-:Y:S02]  /*0aa0*/  FMUL.FTZ R150, R37, R150 ;  /* 0x0000009625967220 */ /* 0x000fe40000410000 */
        /* <DEDUP_REMOVED lines=13> */
[----:B------:R-:W-:Y:S01]  /*0b80*/  @P0 FADD.FTZ R152, R131, R152 ;  /* 0x0000009883980221 */ /* 0x000fe20000010000 */
[----:B------:R-:W-:Y:S01]  /*0b90*/  IADD3 R132, P1, R151, c[0x0][0x188], RZ ;  /* 0x0000620097847a10 */ /* 0x000fe20007f3e0ff */
[----:B------:R-:W-:Y:S02]  /*0ba0*/  @P0 FADD.FTZ R153, R130, R153 ;  /* 0x0000009982990221 */ /* 0x000fe40000010000 */
        /* <DEDUP_REMOVED lines=9> */
[----:B------:R0:W-:Y:S01]  /*0c40*/  STG.E.128 [R132.64], R160 ;  /* 0x000000a084007986 */ /* 0x0001e2000c101d04 */
[----:B------:R-:W-:-:S03]  /*0c50*/  @P0 LEA.HI.X R135, R168, c[0x0][0x184], RZ, 0x4, P1 ;  /* 0x00006100a8870a11 */ /* 0x000fc600008f24ff */
[----:B------:R-:W0:Y:S04]  /*0c60*/  LDG.E.128 R128, [R128.64] ;  /* 0x0000000480807981 */ /* 0x000e28000c1e1d00 */
[----:B------:R1:W2:Y:S01]  /*0c70*/  @P0 LDG.E.128 R4, [R134.64] ;  /* 0x0000000486040981 */ /* 0x0002a2000c1e1d00 */
[----:B------:R-:W-:Y:S02]  /*0c80*/  SHF.L.U32 R158, R168, 0x4, RZ ;  /* 0x00000004a89e7819 */ /* 0x000fe400000006ff */
[----:B------:R-:W-:Y:S02]  /*0c90*/  IADD3 R178, R146, 0x60, RZ ;  /* 0x0000006092b27810 */ /* 0x000fe40007ffe0ff */
[----:B0-----:R-:W-:Y:S02]  /*0ca0*/  PRMT R133, RZ, 0x5410, R128 ;  /* 0x00005410ff857816 */ /* 0x001fe40000000080 */
[----:B------:R-:W-:-:S03]  /*0cb0*/  PRMT R157, RZ, 0x5410, R129 ;  /* 0x00005410ff9d7816 */ /* 0x000fc60000000081 */
[-C--:B------:R-:W-:Y:S01]  /*0cc0*/  FMUL.FTZ R159, R133, R142.reuse ;  /* 0x0000008e859f7220 */ /* 0x080fe20000410000 */
[----:B-1----:R-:W-:Y:S02]  /*0cd0*/  PRMT R135, RZ, 0x7610, R128 ;  /* 0x00007610ff877816 */ /* 0x002fe40000000080 */
[----:B--2---:R-:W-:Y:S01]  /*0ce0*/  @P0 PRMT R128, RZ, 0x5410, R4 ;  /* 0x00005410ff800816 */ /* 0x004fe20000000004 */
[----:B------:R-:W-:Y:S02]  /*0cf0*/  FMUL.FTZ R159, R28, R159 ;  /* 0x0000009f1c9f7220 */ /* 0x000fe40000410000 */
[-C--:B------:R-:W-:Y:S01]  /*0d00*/  FMUL.FTZ R157, R157, R142.reuse ;  /* 0x0000008e9d9d7220 */ /* 0x080fe20000410000 */
[--C-:B------:R-:W-:Y:S01]  /*0d10*/  PRMT R163, RZ, 0x5410, R130.reuse ;  /* 0x00005410ffa37816 */ /* 0x100fe20000000082 */
[----:B------:R-:W-:Y:S01]  /*0d20*/  @P0 FADD.FTZ R159, R128, R159 ;  /* 0x0000009f809f0221 */ /* 0x000fe20000010000 */
[----:B------:R-:W-:Y:S01]  /*0d30*/  @P0 PRMT R128, RZ, 0x5410, R5 ;  /* 0x00005410ff800816 */ /* 0x000fe20000000005 */
[----:B------:R-:W-:Y:S01]  /*0d40*/  FMUL.FTZ R161, R30, R157 ;  /* 0x0000009d1ea17220 */ /* 0x000fe20000410000 */
[----:B------:R-:W-:Y:S01]  /*0d50*/  PRMT R133, RZ, 0x7610, R130 ;  /* 0x00007610ff857816 */ /* 0x000fe20000000082 */
[-C--:B------:R-:W-:Y:S01]  /*0d60*/  FMUL.FTZ R163, R163, R142.reuse ;  /* 0x0000008ea3a37220 */ /* 0x080fe20000410000 */
[----:B------:R-:W-:Y:S01]  /*0d70*/  PRMT R165, RZ, 0x5410, R131 ;  /* 0x00005410ffa57816 */ /* 0x000fe20000000083 */
[----:B------:R-:W-:Y:S01]  /*0d80*/  @P0 FADD.FTZ R161, R128, R161 ;  /* 0x000000a180a10221 */ /* 0x000fe20000010000 */
[----:B------:R-:W-:Y:S01]  /*0d90*/  PRMT R131, RZ, 0x7610, R131 ;  /* 0x00007610ff837816 */ /* 0x000fe20000000083 */
[----:B------:R-:W-:Y:S01]  /*0da0*/  FMUL.FTZ R128, R133, R142 ;  /* 0x0000008e85807220 */ /* 0x000fe20000410000 */
[----:B------:R-:W-:Y:S01]  /*0db0*/  PRMT R129, RZ, 0x7610, R129 ;  /* 0x00007610ff817816 */ /* 0x000fe20000000081 */
[----:B------:R-:W-:-:S02]  /*0dc0*/  FMUL.FTZ R162, R24, R163 ;  /* 0x000000a318a27220 */ /* 0x000fc40000410000 */
[----:B------:R-:W-:Y:S02]  /*0dd0*/  FMUL.FTZ R165, R165, R142 ;  /* 0x0000008ea5a57220 */ /* 0x000fe40000410000 */
[----:B------:R-:W-:Y:S02]  /*0de0*/  FMUL.FTZ R163, R25, R128 ;  /* 0x0000008019a37220 */ /* 0x000fe40000410000 */
[-C--:B------:R-:W-:Y:S02]  /*0df0*/  FMUL.FTZ R128, R131, R142.reuse ;  /* 0x0000008e83807220 */ /* 0x080fe40000410000 */
[-C--:B------:R-:W-:Y:S02]  /*0e00*/  FMUL.FTZ R160, R135, R142.reuse ;  /* 0x0000008e87a07220 */ /* 0x080fe40000410000 */
[----:B------:R-:W-:Y:S02]  /*0e10*/  FMUL.FTZ R166, R129, R142 ;  /* 0x0000008e81a67220 */ /* 0x000fe40000410000 */
[----:B------:R-:W-:Y:S01]  /*0e20*/  FMUL.FTZ R164, R26, R165 ;  /* 0x000000a51aa47220 */ /* 0x000fe20000410000 */
[----:B------:R-:W-:Y:S01]  /*0e30*/  @P0 PRMT R135, RZ, 0x7610, R4 ;  /* 0x00007610ff870816 */ /* 0x000fe20000000004 */
[----:B------:R-:W-:Y:S01]  /*0e40*/  FMUL.FTZ R165, R27, R128 ;  /* 0x000000801ba57220 */ /* 0x000fe20000410000 */
[--C-:B------:R-:W-:Y:S01]  /*0e50*/  @P0 PRMT R133, RZ, 0x5410, R6.reuse ;  /* 0x00005410ff850816 */ /* 0x100fe20000000006 */
[----:B------:R-:W-:Y:S01]  /*0e60*/  FMUL.FTZ R160, R29, R160 ;  /* 0x000000a01da07220 */ /* 0x000fe20000410000 */
[----:B------:R-:W-:Y:S01]  /*0e70*/  @P0 PRMT R130, RZ, 0x7610, R6 ;  /* 0x00007610ff820816 */ /* 0x000fe20000000006 */
[----:B------:R-:W-:Y:S01]  /*0e80*/  FMUL.FTZ R166, R31, R166 ;  /* 0x000000a61fa67220 */ /* 0x000fe20000410000 */
[----:B------:R-:W-:-:S02]  /*0e90*/  @P0 PRMT R131, RZ, 0x5410, R7 ;  /* 0x00005410ff830816 */ /* 0x000fc40000000007 */
[----:B------:R-:W-:Y:S02]  /*0ea0*/  @P0 PRMT R128, RZ, 0x7610, R7 ;  /* 0x00007610ff800816 */ /* 0x000fe40000000007 */
[----:B------:R-:W-:Y:S01]  /*0eb0*/  @P0 PRMT R129, RZ, 0x7610, R5 ;  /* 0x00007610ff810816 */ /* 0x000fe20000000005 */
[----:B------:R-:W-:Y:S01]  /*0ec0*/  @P0 FADD.FTZ R160, R135, R160 ;  /* 0x000000a087a00221 */ /* 0x000fe20000010000 */
        /* <DEDUP_REMOVED lines=9> */
[----:B------:R-:W-:Y:S02]  /*0f60*/  F2FP.BF16.PACK_AB R131, R165, R164 ;  /* 0x000000a4a583723e */ /* 0x000fe400000010ff */
[----:B------:R-:W-:Y:S02]  /*0f70*/  F2FP.BF16.PACK_AB R130, R163, R162 ;  /* 0x000000a2a382723e */ /* 0x000fe400000010ff */
[----:B------:R-:W-:Y:S02]  /*0f80*/  F2FP.BF16.PACK_AB R129, R166, R161 ;  /* 0x000000a1a681723e */ /* 0x000fe400000010ff */
[----:B------:R-:W-:Y:S02]  /*0f90*/  F2FP.BF16.PACK_AB R128, R160, R159 ;  /* 0x0000009fa080723e */ /* 0x000fe400000010ff */
[----:B------:R-:W-:-:S03]  /*0fa0*/  @P0 LEA R170, P1, R178, c[0x0][0x180], 0x4 ;  /* 0x00006000b2aa0a11 */ /* 0x000fc600078220ff */
[----:B------:R0:W-:Y:S01]  /*0fb0*/  STG.E.128 [R168.64], R128 ;  /* 0x00000080a8007986 */ /* 0x0001e2000c101d04 */
[----:B------:R-:W-:-:S03]  /*0fc0*/  @P0 LEA.HI.X R171, R178, c[0x0][0x184], RZ, 0x4, P1 ;  /* 0x00006100b2ab0a11 */ /* 0x000fc600008f24ff */
[----:B------:R-:W2:Y:S04]  /*0fd0*/  LDG.E.128 R132, [R132.64] ;  /* 0x0000000484847981 */ /* 0x000ea8000c1e1d00 */
[----:B------:R1:W3:Y:S01]  /*0fe0*/  @P0 LDG.E.128 R4, [R170.64] ;  /* 0x00000004aa040981 */ /* 0x0002e2000c1e1d00 */
[----:B------:R-:W-:Y:S02]  /*0ff0*/  IADD3 R182, R146, 0x80, RZ ;  /* 0x0000008092b67810 */ /* 0x000fe40007ffe0ff */
[----:B0-----:R-:W-:Y:S02]  /*1000*/  SHF.L.U32 R168, R178, 0x4, RZ ;  /* 0x00000004b2a87819 */ /* 0x001fe400000006ff */
[----:B--2---:R-:W-:Y:S02]  /*1010*/  PRMT R129, RZ, 0x5410, R132 ;  /* 0x00005410ff817816 */ /* 0x004fe40000000084 */
[----:B-1----:R-:W-:-:S03]  /*1020*/  PRMT R171, RZ, 0x5410, R133 ;  /* 0x00005410ffab7816 */ /* 0x002fc60000000085 */
[-C--:B------:R-:W-:Y:S01]  /*1030*/  FMUL.FTZ R167, R129, R142.reuse ;  /* 0x0000008e81a77220 */ /* 0x080fe20000410000 */
[----:B---3--:R-:W-:Y:S01]  /*1040*/  @P0 PRMT R128, RZ, 0x5410, R4 ;  /* 0x00005410ff800816 */ /* 0x008fe20000000004 */
[-C--:B------:R-:W-:Y:S02]  /*1050*/  FMUL.FTZ R171, R171, R142.reuse ;  /* 0x0000008eabab7220 */ /* 0x080fe40000410000 */
[----:B------:R-:W-:Y:S01]  /*1060*/  FMUL.FTZ R169, R20, R167 ;  /* 0x000000a714a97220 */ /* 0x000fe20000410000 */
[--C-:B------:R-:W-:Y:S01]  /*1070*/  PRMT R173, RZ, 0x5410, R134.reuse ;  /* 0x00005410ffad7816 */ /* 0x100fe20000000086 */
[----:B------:R-:W-:Y:S02]  /*1080*/  FMUL.FTZ R171, R22, R171 ;  /* 0x000000ab16ab7220 */ /* 0x000fe40000410000 */
[----:B------:R-:W-:Y:S01]  /*1090*/  @P0 FADD.FTZ R169, R128, R169 ;  /* 0x000000a980a90221 */ /* 0x000fe20000010000 */
[----:B------:R-:W-:Y:S02]  /*10a0*/  @P0 PRMT R128, RZ, 0x5410, R5 ;  /* 0x00005410ff800816 */ /* 0x000fe40000000005 */
[----:B------:R-:W-:Y:S01]  /*10b0*/  PRMT R129, RZ, 0x7610, R134 ;  /* 0x00007610ff817816 */ /* 0x000fe20000000086 */
[----:B------:R-:W-:Y:S01]  /*10c0*/  FMUL.FTZ R173, R173, R142 ;  /* 0x0000008eadad7220 */ /* 0x000fe20000410000 */
[----:B------:R-:W-:Y:S01]  /*10d0*/  PRMT R175, RZ, 0x5410, R135 ;  /* 0x00005410ffaf7816 */ /* 0x000fe20000000087 */
[----:B------:R-:W-:-:S02]  /*10e0*/  @P0 FADD.FTZ R171, R128, R171 ;  /* 0x000000ab80ab0221 */ /* 0x000fc40000010000 */
[-C--:B------:R-:W-:Y:S01]  /*10f0*/  FMUL.FTZ R128, R129, R142.reuse ;  /* 0x0000008e81807220 */ /* 0x080fe20000410000 */
[----:B------:R-:W-:Y:S01]  /*1100*/  @P0 PRMT R129, RZ, 0x5410, R6 ;  /* 0x00005410ff810816 */ /* 0x000fe20000000006 */
[----:B------:R-:W-:Y:S01]  /*1110*/  FMUL.FTZ R172, R16, R173 ;  /* 0x000000ad10ac7220 */ /* 0x000fe20000410000 */
[----:B------:R-:W-:Y:S01]  /*1120*/  PRMT R135, RZ, 0x7610, R135 ;  /* 0x00007610ff877816 */ /* 0x000fe20000000087 */
[----:B------:R-:W-:Y:S01]  /*1130*/  FMUL.FTZ R175, R175, R142 ;  /* 0x0000008eafaf7220 */ /* 0x000fe20000410000 */
[----:B------:R-:W-:Y:S01]  /*1140*/  PRMT R131, RZ, 0x7610, R132 ;  /* 0x00007610ff837816 */ /* 0x000fe20000000084 */
[----:B------:R-:W-:Y:S01]  /*1150*/  @P0 FADD.FTZ R172, R129, R172 ;  /* 0x000000ac81ac0221 */ /* 0x000fe20000010000 */
[----:B------:R-:W-:Y:S01]  /*1160*/  PRMT R133, RZ, 0x7610, R133 ;  /* 0x00007610ff857816 */ /* 0x000fe20000000085 */
        /* <DEDUP_REMOVED lines=9> */
[----:B------:R-:W-:Y:S01]  /*1200*/  FMUL.FTZ R175, R19, R128 ;  /* 0x0000008013af7220 */ /* 0x000fe20000410000 */
[----:B------:R-:W-:Y:S01]  /*1210*/  @P0 PRMT R128, RZ, 0x7610, R7 ;  /* 0x00007610ff800816 */ /* 0x000fe20000000007 */
[----:B------:R-:W-:Y:S01]  /*1220*/  FMUL.FTZ R170, R21, R170 ;  /* 0x000000aa15aa7220 */ /* 0x000fe20000410000 */
[----:B------:R-:W-:Y:S01]  /*1230*/  @P0 PRMT R129, RZ, 0x7610, R5 ;  /* 0x00007610ff810816 */ /* 0x000fe20000000005 */
[----:B------:R-:W-:Y:S01]  /*1240*/  FMUL.FTZ R176, R23, R176 ;  /* 0x000000b017b07220 */ /* 0x000fe20000410000 */
[----:B------:R-:W-:Y:S01]  /*1250*/  SHF.R.U32.HI R167, RZ, 0x1c, R178 ;  /* 0x0000001cffa77819 */ /* 0x000fe200000116b2 */
[----:B------:R-:W-:Y:S01]  /*1260*/  @P0 FADD.FTZ R170, R131, R170 ;  /* 0x000000aa83aa0221 */ /* 0x000fe20000010000 */
[----:B------:R-:W-:Y:S01]  /*1270*/  IADD3 R178, P1, R168, c[0x0][0x188], RZ ;  /* 0x00006200a8b27a10 */ /* 0x000fe20007f3e0ff */
[----:B------:R-:W-:-:S02]  /*1280*/  @P0 FADD.FTZ R173, R130, R173 ;  /* 0x000000ad82ad0221 */ /* 0x000fc40000010000 */
[----:B------:R-:W-:Y:S02]  /*1290*/  @P0 FADD.FTZ R175, R128, R175 ;  /* 0x000000af80af0221 */ /* 0x000fe40000010000 */
[----:B------:R-:W-:Y:S01]  /*12a0*/  @P0 FADD.FTZ R176, R129, R176 ;  /* 0x000000b081b00221 */ /* 0x000fe20000010000 */
[----:B------:R-:W-:Y:S01]  /*12b0*/  IADD3.X R179, R167, c[0x0][0x18c], RZ, P1, !PT ;  /* 0x00006300a7b37a10 */ /* 0x000fe20000ffe4ff */
[----:B------:R-:W-:Y:S01]  /*12c0*/  IMAD.WIDE.U32 R132, R182, R145, c[0x0][0x170] ;  /* 0x00005c00b6847625 */ /* 0x000fe200078e0091 */
[----:B------:R-:W-:Y:S02]  /*12d0*/  F2FP.BF16.PACK_AB R131, R175, R174 ;  /* 0x000000aeaf83723e */ /* 0x000fe400000010ff */
[----:B------:R-:W-:Y:S02]  /*12e0*/  F2FP.BF16.PACK_AB R130, R173, R172 ;  /* 0x000000acad82723e */ /* 0x000fe400000010ff */
[----:B------:R-:W-:Y:S02]  /*12f0*/  F2FP.BF16.PACK_AB R129, R176, R171 ;  /* 0x000000abb081723e */ /* 0x000fe400000010ff */
[----:B------:R-:W-:-:S02]  /*1300*/  F2FP.BF16.PACK_AB R128, R170, R169 ;  /* 0x000000a9aa80723e */ /* 0x000fc400000010ff */
        /* <DEDUP_REMOVED lines=28> */
[--C-:B--2---:R-:W-:Y:S02]  /*14d0*/  PRMT R181, RZ, 0x5410, R135.reuse ;  /* 0x00005410ffb57816 */ /* 0x104fe40000000087 */
[----:B------:R-:W-:Y:S02]  /*14e0*/  PRMT R135, RZ, 0x7610, R135 ;  /* 0x00007610ff877816 */ /* 0x000fe40000000087 */
[----:B------:R-:W-:Y:S02]  /*14f0*/  PRMT R131, RZ, 0x7610, R132 ;  /* 0x00007610ff837816 */ /* 0x000fe40000000084 */
[--C-:B------:R-:W-:Y:S02]  /*1500*/  PRMT R177, RZ, 0x5410, R134.reuse ;  /* 0x00005410ffb17816 */ /* 0x100fe40000000086 */
[----:B------:R-:W-:Y:S01]  /*1510*/  PRMT R179, RZ, 0x7610, R134 ;  /* 0x00007610ffb37816 */ /* 0x000fe20000000086 */
[----:B------:R-:W-:Y:S01]  /*1520*/  FMUL.FTZ R134, R135, R142 ;  /* 0x0000008e87867220 */ /* 0x000fe20000410000 */
[----:B------:R-:W-:Y:S01]  /*1530*/  PRMT R129, RZ, 0x5410, R132 ;  /* 0x00005410ff817816 */ /* 0x000fe20000000084 */
[----:B------:R-:W-:-:S02]  /*1540*/  FADD.FTZ R132, R128, R165 ;  /* 0x000000a580847221 */ /* 0x000fc40000010000 */
[----:B------:R-:W-:Y:S01]  /*1550*/  FMUL.FTZ R128, R131, R142 ;  /* 0x0000008e83807220 */ /* 0x000fe20000410000 */
[----:B---3--:R-:W-:Y:S01]  /*1560*/  @P0 PRMT R131, RZ, 0x7610, R7 ;  /* 0x00007610ff830816 */ /* 0x008fe20000000007 */
[----:B------:R-:W-:Y:S01]  /*1570*/  FMUL.FTZ R134, R11, R134 ;  /* 0x000000860b867220 */ /* 0x000fe20000410000 */
[--C-:B------:R-:W-:Y:S01]  /*1580*/  PRMT R145, RZ, 0x5410, R133.reuse ;  /* 0x00005410ff917816 */ /* 0x100fe20000000085 */
[-C--:B------:R-:W-:Y:S01]  /*1590*/  FMUL.FTZ R129, R129, R142.reuse ;  /* 0x0000008e81817220 */ /* 0x080fe20000410000 */
[----:B------:R-:W-:Y:S01]  /*15a0*/  PRMT R133, RZ, 0x7610, R133 ;  /* 0x00007610ff857816 */ /* 0x000fe20000000085 */
[----:B------:R-:W-:Y:S02]  /*15b0*/  @P0 FADD.FTZ R134, R131, R134 ;  /* 0x0000008683860221 */ /* 0x000fe40000010000 */
[----:B------:R-:W-:Y:S02]  /*15c0*/  FADD.FTZ R131, R132, R169 ;  /* 0x000000a984837221 */ /* 0x000fe40000010000 */
[----:B------:R-:W-:Y:S01]  /*15d0*/  FMUL.FTZ R135, R12, R129 ;  /* 0x000000810c877220 */ /* 0x000fe20000410000 */
[----:B------:R-:W-:Y:S01]  /*15e0*/  @P0 PRMT R129, RZ, 0x7610, R4 ;  /* 0x00007610ff810816 */ /* 0x000fe20000000004 */
[----:B------:R-:W-:-:S02]  /*15f0*/  FMUL.FTZ R145, R145, R142 ;  /* 0x0000008e91917220 */ /* 0x000fc40000410000 */
[-C--:B------:R-:W-:Y:S02]  /*1600*/  FMUL.FTZ R178, R133, R142.reuse ;  /* 0x0000008e85b27220 */ /* 0x080fe40000410000 */
[-C--:B------:R-:W-:Y:S02]  /*1610*/  FMUL.FTZ R177, R177, R142.reuse ;  /* 0x0000008eb1b17220 */ /* 0x080fe40000410000 */
[-C--:B------:R-:W-:Y:S02]  /*1620*/  FMUL.FTZ R130, R179, R142.reuse ;  /* 0x0000008eb3827220 */ /* 0x080fe40000410000 */
[----:B------:R-:W-:Y:S02]  /*1630*/  FMUL.FTZ R181, R181, R142 ;  /* 0x0000008eb5b57220 */ /* 0x000fe40000410000 */
[----:B------:R-:W-:Y:S02]  /*1640*/  FMUL.FTZ R142, R13, R128 ;  /* 0x000000800d8e7220 */ /* 0x000fe40000410000 */
[----:B------:R-:W-:-:S02]  /*1650*/  FADD.FTZ R128, R131, R170 ;  /* 0x000000aa83807221 */ /* 0x000fc40000010000 */
[----:B------:R-:W-:Y:S02]  /*1660*/  @P0 FADD.FTZ R142, R129, R142 ;  /* 0x0000008e818e0221 */ /* 0x000fe40000010000 */
[----:B------:R-:W-:Y:S01]  /*1670*/  FADD.FTZ R129, R128, R171 ;  /* 0x000000ab80817221 */ /* 0x000fe20000010000 */
[----:B------:R-:W-:Y:S01]  /*1680*/  @P0 PRMT R128, RZ, 0x5410, R5 ;  /* 0x00005410ff800816 */ /* 0x000fe20000000005 */
[----:B------:R-:W-:Y:S02]  /*1690*/  FMUL.FTZ R145, R14, R145 ;  /* 0x000000910e917220 */ /* 0x000fe40000410000 */
[----:B------:R-:W-:Y:S02]  /*16a0*/  FADD.FTZ R129, R129, R176 ;  /* 0x000000b081817221 */ /* 0x000fe40000010000 */
[----:B------:R-:W-:Y:S02]  /*16b0*/  @P0 FADD.FTZ R145, R128, R145 ;  /* 0x0000009180910221 */ /* 0x000fe40000010000 */
[----:B------:R-:W-:-:S02]  /*16c0*/  FADD.FTZ R128, R129, R172 ;  /* 0x000000ac81807221 */ /* 0x000fc40000010000 */
[----:B------:R-:W-:Y:S02]  /*16d0*/  FMUL.FTZ R179, R10, R181 ;  /* 0x000000b50ab37220 */ /* 0x000fe40000410000 */
[----:B------:R-:W-:Y:S01]  /*16e0*/  FADD.FTZ R129, R128, R173 ;  /* 0x000000ad80817221 */ /* 0x000fe20000010000 */
[----:B------:R-:W-:Y:S02]  /*16f0*/  @P0 PRMT R128, RZ, 0x5410, R7 ;  /* 0x00005410ff800816 */ /* 0x000fe40000000007 */
[----:B------:R-:W-:Y:S01]  /*1700*/  @P0 PRMT R132, RZ, 0x5410, R4 ;  /* 0x00005410ff840816 */ /* 0x000fe20000000004 */
[----:B------:R-:W-:Y:S02]  /*1710*/  FMUL.FTZ R146, R8, R177 ;  /* 0x000000b108927220 */ /* 0x000fe40000410000 */
[----:B------:R-:W-:Y:S02]  /*1720*/  @P0 FADD.FTZ R179, R128, R179 ;  /* 0x000000b380b30221 */ /* 0x000fe40000010000 */
[----:B------:R-:W-:Y:S01]  /*1730*/  FADD.FTZ R128, R129, R174 ;  /* 0x000000ae81807221 */ /* 0x000fe20000010000 */
[----:B------:R-:W-:Y:S01]  /*1740*/  @P0 PRMT R129, RZ, 0x7610, R5 ;  /* 0x00007610ff810816 */ /* 0x000fe20000000005 */
[----:B------:R-:W-:Y:S01]  /*1750*/  FMUL.FTZ R177, R9, R130 ;  /* 0x0000008209b17220 */ /* 0x000fe20000410000 */
[--C-:B------:R-:W-:Y:S01]  /*1760*/  @P0 PRMT R131, RZ, 0x5410, R6.reuse ;  /* 0x00005410ff830816 */ /* 0x100fe20000000006 */
[----:B------:R-:W-:Y:S01]  /*1770*/  FMUL.FTZ R178, R15, R178 ;  /* 0x000000b20fb27220 */ /* 0x000fe20000410000 */
[----:B------:R-:W-:Y:S01]  /*1780*/  @P0 PRMT R130, RZ, 0x7610, R6 ;  /* 0x00007610ff820816 */ /* 0x000fe20000000006 */
[----:B------:R-:W-:Y:S01]  /*1790*/  @P0 FADD.FTZ R135, R132, R135 ;  /* 0x0000008784870221 */ /* 0x000fe20000010000 */
[----:B------:R-:W-:Y:S01]  /*17a0*/  SHF.L.U32 R133, R182, 0x4, RZ ;  /* 0x00000004b6857819 */ /* 0x000fe200000006ff */
[----:B------:R-:W-:-:S02]  /*17b0*/  FADD.FTZ R128, R128, R175 ;  /* 0x000000af80807221 */ /* 0x000fc40000010000 */
[----:B------:R-:W-:Y:S01]  /*17c0*/  @P0 FADD.FTZ R178, R129, R178 ;  /* 0x000000b281b20221 */ /* 0x000fe20000010000 */
[----:B------:R-:W-:Y:S01]  /*17d0*/  SHF.R.U32.HI R132, RZ, 0x1c, R182 ;  /* 0x0000001cff847819 */ /* 0x000fe200000116b6 */
[----:B------:R-:W-:Y:S01]  /*17e0*/  @P0 FADD.FTZ R146, R131, R146 ;  /* 0x0000009283920221 */ /* 0x000fe20000010000 */
[----:B------:R-:W-:Y:S01]  /*17f0*/  IADD3 R180, P1, R133, c[0x0][0x188], RZ ;  /* 0x0000620085b47a10 */ /* 0x000fe20007f3e0ff */
[----:B------:R-:W-:Y:S02]  /*1800*/  @P0 FADD.FTZ R177, R130, R177 ;  /* 0x000000b182b10221 */ /* 0x000fe40000010000 */
[----:B------:R-:W-:Y:S01]  /*1810*/  FADD.FTZ R129, R128, R135 ;  /* 0x0000008780817221 */ /* 0x000fe20000010000 */
[----:B------:R-:W-:Y:S02]  /*1820*/  IADD3.X R181, R132, c[0x0][0x18c], RZ, P1, !PT ;  /* 0x0000630084b57a10 */ /* 0x000fe40000ffe4ff */
[----:B------:R-:W-:Y:S01]  /*1830*/  F2FP.BF16.PACK_AB R131, R134, R179 ;  /* 0x000000b38683723e */ /* 0x000fe200000010ff */
[----:B------:R-:W-:Y:S01]  /*1840*/  FADD.FTZ R182, R129, R142 ;  /* 0x0000008e81b67221 */ /* 0x000fe20000010000 */
[----:B------:R-:W-:-:S02]  /*1850*/  F2FP.BF16.PACK_AB R130, R177, R146 ;  /* 0x00000092b182723e */ /* 0x000fc400000010ff */
        /* <DEDUP_REMOVED lines=12> */
.L_x_8295:
        /* <DEDUP_REMOVED lines=100> */
.L_x_8296:
[----:B------:R-:W-:Y:S01]  /*1f60*/  FMUL.FTZ R129, R128, R128 ;  /* 0x0000008080817220 */ /* 0x000fe20000410000 */
[----:B------:R-:W-:Y:S01]  /*1f70*/  ISETP.NE.AND P0, PT, RZ, UR6, PT ;  /* 0x00000006ff007c0c */ /* 0x000fe2000bf05270 */
[----:B-1----:R-:W-:Y:S01]  /*1f80*/  FADD.FTZ R180, R183, R182 ;  /* 0x000000b6b7b47221 */ /* 0x002fe20000010000 */
[----:B------:R-:W-:Y:S02]  /*1f90*/  MOV R131, c[0x0][0x1e0] ;  /* 0x0000780000837a02 */ /* 0x000fe40000000f00 */
[----:B------:R-:W-:Y:S02]  /*1fa0*/  FSEL R130, R129, RZ, P0 ;  /* 0x000000ff81827208 */ /* 0x000fe40000000000 */
[----:B------:R-:W-:Y:S01]  /*1fb0*/  MOV R181, 0x4 ;  /* 0x0000000400b57802 */ /* 0x000fe20000000f00 */
[----:B------:R-:W-:Y:S01]  /*1fc0*/  FFMA.FTZ R129, R180, R131, c[0x0][0x228] ;  /* 0x00008a00b4817623 */ /* 0x000fe20000010083 */
[----:B------:R-:W-:-:S03]  /*1fd0*/  FSEL R180, R128, RZ, !P0 ;  /* 0x000000ff80b47208 */ /* 0x000fc60004000000 */
[----:B------:R-:W-:Y:S02]  /*1fe0*/  FADD.FTZ R129, R129, R130 ;  /* 0x0000008281817221 */ /* 0x000fe40000010000 */
[----:B------:R-:W-:Y:S02]  /*1ff0*/  FADD.FTZ R186, -R180, R3 ;  /* 0x00000003b4ba7221 */ /* 0x000fe40000010100 */
[----:B------:R-:W1:Y:S01]  /*2000*/  MUFU.RSQ R3, R129 ;  /* 0x0000008100037308 */ /* 0x000e620000001400 */
[----:B0-----:R-:W-:-:S04]  /*2010*/  @!P1 IMAD.WIDE R182, R2, R181, c[0x0][0x1a0] ;  /* 0x0000680002b69625 */ /* 0x001fc800078e02b5 */
[C---:B------:R-:W-:Y:S01]  /*2020*/  FADD.FTZ R136, -R180.reuse, R136 ;  /* 0x00000088b4887221 */ /* 0x040fe20000010100 */
[----:B------:R0:W-:Y:S01]  /*2030*/  @!P1 STG.E [R182.64], R128 ;  /* 0x00000080b6009986 */ /* 0x0001e2000c101904 */
[C---:B------:R-:W-:Y:S02]  /*2040*/  FADD.FTZ R188, -R180.reuse, R137 ;  /* 0x00000089b4bc7221 */ /* 0x040fe40000010100 */
[C---:B------:R-:W-:Y:S02]  /*2050*/  FADD.FTZ R138, -R180.reuse, R138 ;  /* 0x0000008ab48a7221 */ /* 0x040fe40000010100 */
[----:B------:R-:W-:Y:S02]  /*2060*/  FADD.FTZ R190, -R180, R141 ;  /* 0x0000008db4be7221 */ /* 0x000fe40000010100 */
[----:B------:R-:W-:-:S04]  /*2070*/  @!P1 IMAD.WIDE R130, R2, R181, c[0x0][0x1a8] ;  /* 0x00006a0002829625 */ /* 0x000fc800078e02b5 */
[----:B-1----:R-:W-:Y:S01]  /*2080*/  FMUL.FTZ R129, R3, R186 ;  /* 0x000000ba03817220 */ /* 0x002fe20000410000 */
[----:B------:R1:W-:Y:S01]  /*2090*/  @!P1 STG.E [R130.64], R3 ;  /* 0x0000000382009986 */ /* 0x0003e2000c101904 */
[C---:B0-----:R-:W-:Y:S02]  /*20a0*/  FADD.FTZ R128, -R180.reuse, R155 ;  /* 0x0000009bb4807221 */ /* 0x041fe40000010100 */
        /* <DEDUP_REMOVED lines=35> */
[----:B------:R-:W-:Y:S02]  /*22e0*/  FADD.FTZ R180, -R180, R134 ;  /* 0x00000086b4b47221 */ /* 0x000fe40000010100 */
[C---:B------:R-:W-:Y:S02]  /*22f0*/  FMUL.FTZ R141, R3.reuse, R138 ;  /* 0x0000008a038d7220 */ /* 0x040fe40000410000 */
[C---:B------:R-:W-:Y:S02]  /*2300*/  FMUL.FTZ R190, R3.reuse, R190 ;  /* 0x000000be03be7220 */ /* 0x040fe40000410000 */
[----:B------:R-:W-:Y:S02]  /*2310*/  FMUL.FTZ R134, R3, R128 ;  /* 0x0000008003867220 */ /* 0x000fe40000410000 */
[----:B------:R-:W-:-:S02]  /*2320*/  FFMA.FTZ R128, R84, R129, R124 ;  /* 0x0000008154807223 */ /* 0x000fc4000001007c */
[----:B------:R-:W-:Y:S01]  /*2330*/  FFMA.FTZ R135, R85, R136, R125 ;  /* 0x0000008855877223 */ /* 0x000fe2000001007d */
[----:B------:R-:W-:Y:S01]  /*2340*/  IADD3 R136, P1, R151, c[0x0][0x208], RZ ;  /* 0x0000820097887a10 */ /* 0x000fe20007f3e0ff */
[----:B------:R-:W-:Y:S02]  /*2350*/  FFMA.FTZ R129, R86, R137, R126 ;  /* 0x0000008956817223 */ /* 0x000fe4000001007e */
[----:B------:R-:W-:Y:S01]  /*2360*/  FMUL.FTZ R143, R3, R140 ;  /* 0x0000008c038f7220 */ /* 0x000fe20000410000 */
[----:B------:R-:W-:Y:S01]  /*2370*/  F2FP.BF16.PACK_AB R128, R135, R128 ;  /* 0x000000808780723e */ /* 0x000fe200000010ff */
[----:B-1----:R-:W-:Y:S02]  /*2380*/  FFMA.FTZ R130, R80, R141, R120 ;  /* 0x0000008d50827223 */ /* 0x002fe40000010078 */
[----:B------:R-:W-:Y:S02]  /*2390*/  FFMA.FTZ R137, R81, R190, R121 ;  /* 0x000000be51897223 */ /* 0x000fe40000010079 */
[----:B------:R-:W-:-:S02]  /*23a0*/  FMUL.FTZ R145, R3, R154 ;  /* 0x0000009a03917220 */ /* 0x000fc40000410000 */
[----:B------:R-:W-:Y:S01]  /*23b0*/  FFMA.FTZ R131, R82, R143, R122 ;  /* 0x0000008f52837223 */ /* 0x000fe2000001007a */
[----:B------:R-:W-:Y:S01]  /*23c0*/  F2FP.BF16.PACK_AB R130, R137, R130 ;  /* 0x000000828982723e */ /* 0x000fe200000010ff */
[----:B------:R-:W-:Y:S02]  /*23d0*/  FFMA.FTZ R143, R74, R145, R114 ;  /* 0x000000914a8f7223 */ /* 0x000fe40000010072 */
[----:B------:R-:W-:Y:S02]  /*23e0*/  FFMA.FTZ R134, R75, R134, R115 ;  /* 0x000000864b867223 */ /* 0x000fe40000010073 */
[C---:B------:R-:W-:Y:S02]  /*23f0*/  FMUL.FTZ R135, R3.reuse, R182 ;  /* 0x000000b603877220 */ /* 0x040fe40000410000 */
[C---:B------:R-:W-:Y:S01]  /*2400*/  FMUL.FTZ R150, R3.reuse, R150 ;  /* 0x0000009603967220 */ /* 0x040fe20000410000 */
[----:B------:R-:W-:Y:S01]  /*2410*/  F2FP.BF16.PACK_AB R143, R134, R143 ;  /* 0x0000008f868f723e */ /* 0x000fe200000010ff */
[----:B------:R-:W-:Y:S01]  /*2420*/  FMUL.FTZ R141, R3, R152 ;  /* 0x00000098038d7220 */ /* 0x000fe20000410000 */
[----:B------:R-:W-:Y:S01]  /*2430*/  IADD3 R134, P0, R139, c[0x0][0x208], RZ ;  /* 0x000082008b867a10 */ /* 0x000fe20007f1e0ff */
        /* <DEDUP_REMOVED lines=17> */
[C---:B------:R-:W-:Y:S01]  /*2550*/  FMUL.FTZ R139, R3.reuse, R198 ;  /* 0x000000c6038b7220 */ /* 0x040fe20000410000 */
[----:B------:R-:W-:Y:S01]  /*2560*/  IADD3.X R135, R184, c[0x0][0x20c], RZ, P0, !PT ;  /* 0x00008300b8877a10 */ /* 0x000fe200007fe4ff */
[C---:B------:R-:W-:Y:S01]  /*2570*/  FMUL.FTZ R160, R3.reuse, R160 ;  /* 0x000000a003a07220 */ /* 0x040fe20000410000 */
[----:B------:R-:W-:Y:S01]  /*2580*/  F2FP.BF16.PACK_AB R141, R156, R137 ;  /* 0x000000899c8d723e */ /* 0x000fe200000010ff */
[C---:B------:R-:W-:Y:S01]  /*2590*/  FMUL.FTZ R159, R3.reuse, R174 ;  /* 0x000000ae039f7220 */ /* 0x040fe20000410000 */
[----:B------:R-:W-:Y:S01]  /*25a0*/  IADD3.X R137, R148, c[0x0][0x20c], RZ, P1, !PT ;  /* 0x0000830094897a10 */ /* 0x000fe20000ffe4ff */
[C---:B------:R-:W-:Y:S01]  /*25b0*/  FMUL.FTZ R212, R3.reuse, R212 ;  /* 0x000000d403d47220 */ /* 0x040fe20000410000 */
[----:B------:R0:W-:Y:S01]  /*25c0*/  STG.E.128 [R134.64], R128 ;  /* 0x0000008086007986 */ /* 0x0001e2000c101d04 */
[C---:B------:R-:W-:Y:S01]  /*25d0*/  FMUL.FTZ R145, R3.reuse, R200 ;  /* 0x000000c803917220 */ /* 0x040fe20000410000 */
[----:B------:R-:W-:Y:S01]  /*25e0*/  IADD3 R158, P0, R158, c[0x0][0x208], RZ ;  /* 0x000082009e9e7a10 */ /* 0x000fe20007f1e0ff */
[C---:B------:R-:W-:Y:S01]  /*25f0*/  FMUL.FTZ R166, R3.reuse, R166 ;  /* 0x000000a603a67220 */ /* 0x040fe20000410000 */
[----:B------:R1:W-:Y:S01]  /*2600*/  STG.E.128 [R136.64], R140 ;  /* 0x0000008c88007986 */ /* 0x0003e2000c101d04 */
[C---:B------:R-:W-:Y:S01]  /*2610*/  FMUL.FTZ R147, R3.reuse, R162 ;  /* 0x000000a203937220 */ /* 0x040fe20000410000 */
[----:B------:R-:W-:Y:S01]  /*2620*/  IADD3 R168, P1, R168, c[0x0][0x208], RZ ;  /* 0x00008200a8a87a10 */ /* 0x000fe20007f3e0ff */
[----:B------:R-:W-:-:S02]  /*2630*/  FMUL.FTZ R202, R3, R202 ;  /* 0x000000ca03ca7220 */ /* 0x000fc40000410000 */
[C---:B------:R-:W-:Y:S02]  /*2640*/  FMUL.FTZ R149, R3.reuse, R164 ;  /* 0x000000a403957220 */ /* 0x040fe40000410000 */
[C---:B------:R-:W-:Y:S02]  /*2650*/  FMUL.FTZ R204, R3.reuse, R204 ;  /* 0x000000cc03cc7220 */ /* 0x040fe40000410000 */
[C---:B------:R-:W-:Y:S02]  /*2660*/  FMUL.FTZ R169, R3.reuse, R222 ;  /* 0x000000de03a97220 */ /* 0x040fe40000410000 */
[C---:B------:R-:W-:Y:S02]  /*2670*/  FMUL.FTZ R180, R3.reuse, R180 ;  /* 0x000000b403b47220 */ /* 0x040fe40000410000 */
[----:B------:R-:W-:Y:S01]  /*2680*/  FMUL.FTZ R151, R3, R206 ;  /* 0x000000ce03977220 */ /* 0x000fe20000410000 */
        /* <DEDUP_REMOVED lines=21> */
[----:B------:R-:W-:Y:S01]  /*27e0*/  IADD3.X R159, R157, c[0x0][0x20c], RZ, P0, !PT ;  /* 0x000083009d9f7a10 */ /* 0x000fe200007fe4ff */
[----:B------:R-:W-:-:S02]  /*27f0*/  FFMA.FTZ R204, R67, R204, R107 ;  /* 0x000000cc43cc7223 */ /* 0x000fc4000001006b */
[----:B------:R-:W-:Y:S02]  /*2800*/  FFMA.FTZ R202, R65, R202, R105 ;  /* 0x000000ca41ca7223 */ /* 0x000fe40000010069 */
[----:B------:R-:W-:Y:S01]  /*2810*/  FFMA.FTZ R166, R71, R166, R111 ;  /* 0x000000a647a67223 */ /* 0x000fe2000001006f */
[----:B------:R-:W-:Y:S01]  /*2820*/  F2FP.BF16.PACK_AB R131, R204, R149 ;  /* 0x00000095cc83723e */ /* 0x000fe200000010ff */
[----:B------:R-:W-:Y:S01]  /*2830*/  FFMA.FTZ R169, R50, R169, R90 ;  /* 0x000000a932a97223 */ /* 0x000fe2000001005a */
[----:B------:R-:W-:Y:S01]  /*2840*/  F2FP.BF16.PACK_AB R130, R202, R147 ;  /* 0x00000093ca82723e */ /* 0x000fe200000010ff */
[----:B------:R-:W-:Y:S01]  /*2850*/  FFMA.FTZ R180, R51, R180, R91 ;  /* 0x000000b433b47223 */ /* 0x000fe2000001005b */
[----:B------:R-:W-:Y:S01]  /*2860*/  F2FP.BF16.PACK_AB R129, R166, R145 ;  /* 0x00000091a681723e */ /* 0x000fe200000010ff */
[----:B-1----:R-:W-:Y:S02]  /*2870*/  FFMA.FTZ R136, R60, R151, R100 ;  /* 0x000000973c887223 */ /* 0x002fe40000010064 */
[----:B------:R-:W-:Y:S01]  /*2880*/  FFMA.FTZ R3, R61, R170, R101 ;  /* 0x000000aa3d037223 */ /* 0x000fe20000010065 */
[----:B------:R-:W-:Y:S01]  /*2890*/  F2FP.BF16.PACK_AB R219, R180, R169 ;  /* 0x000000a9b4db723e */ /* 0x000fe200000010ff */
[----:B------:R-:W-:Y:S01]  /*28a0*/  FFMA.FTZ R137, R62, R153, R102 ;  /* 0x000000993e897223 */ /* 0x000fe20000010066 */
[----:B------:R-:W-:Y:S01]  /*28b0*/  IADD3.X R169, R167, c[0x0][0x20c], RZ, P1, !PT ;  /* 0x00008300a7a97a10 */ /* 0x000fe20000ffe4ff */
        /* <DEDUP_REMOVED lines=23> */
.L_x_8293:
[----:B------:R-:W-:Y:S05]  /*2a30*/  EXIT ;  /* 0x000000000000794d */ /* 0x000fea0003800000 */
.L_x_8291:
[----:B0-----:R-:W-:Y:S02]  /*2a40*/  MOV R183, 0x1 ;  /* 0x0000000100b77802 */ /* 0x001fe40000000f00 */
[----:B------:R-:W-:-:S02]  /*2a50*/  MOV R129, 0x1f ;  /* 0x0000001f00817802 */ /* 0x000fc40000000f00 */
[----:B------:R-:W-:Y:S02]  /*2a60*/  MOV R180, 0xffffffff ;  /* 0xffffffff00b47802 */ /* 0x000fe40000000f00 */
[----:B------:R-:W-:Y:S02]  /*2a70*/  MOV R130, 0x2a90 ;  /* 0x00002a9000827802 */ /* 0x000fe40000000f00 */
[----:B------:R-:W-:Y:S05]  /*2a80*/  CALL.REL.NOINC `($__internal_37_$__cuda_sm70_shflsync_bfly_p) ;  /* 0x0000089000007944 */ /* 0x000fea0003c00000 */
[----:B-1----:R-:W-:Y:S01]  /*2a90*/  MOV R128, R183 ;  /* 0x000000b700807202 */ /* 0x002fe20000000f00 */
[----:B0-----:R-:W-:Y:S05]  /*2aa0*/  BRA `(.L_x_8295) ;  /* 0xffffee7000007947 */ /* 0x001fea000383ffff */
.L_x_8292:
[----:B------:R-:W-:Y:S01]  /*2ab0*/  HFMA2.MMA R183, -RZ, RZ, 0, 1.1920928955078125e-07 ;  /* 0x00000002ffb77435 */ /* 0x000fe200000001ff */
[----:B------:R-:W-:Y:S02]  /*2ac0*/  MOV R129, 0x1f ;  /* 0x0000001f00817802 */ /* 0x000fe40000000f00 */
[----:B------:R-:W-:Y:S02]  /*2ad0*/  MOV R180, 0xffffffff ;  /* 0xffffffff00b47802 */ /* 0x000fe40000000f00 */
[----:B------:R-:W-:Y:S02]  /*2ae0*/  MOV R130, 0x2b00 ;  /* 0x00002b0000827802 */ /* 0x000fe40000000f00 */
[----:B------:R-:W-:Y:S05]  /*2af0*/  CALL.REL.NOINC `($__internal_37_$__cuda_sm70_shflsync_bfly_p) ;  /* 0x0000082000007944 */ /* 0x000fea0003c00000 */
[----:B01----:R-:W-:Y:S01]  /*2b00*/  FADD.FTZ R182, R182, R183 ;  /* 0x000000b7b6b67221 */ /* 0x003fe20000010000 */
[----:B------:R-:W-:Y:S01]  /*2b10*/  HFMA2.MMA R183, -RZ, RZ, 0, 2.384185791015625e-07 ;  /* 0x00000004ffb77435 */ /* 0x000fe200000001ff */
[----:B------:R-:W-:-:S02]  /*2b20*/  MOV R129, 0x1f ;  /* 0x0000001f00817802 */ /* 0x000fc40000000f00 */
[----:B------:R-:W-:Y:S02]  /*2b30*/  MOV R180, 0xffffffff ;  /* 0xffffffff00b47802 */ /* 0x000fe40000000f00 */
[----:B------:R-:W-:Y:S02]  /*2b40*/  MOV R130, 0x2b60 ;  /* 0x00002b6000827802 */ /* 0x000fe40000000f00 */
[----:B------:R-:W-:Y:S05]  /*2b50*/  CALL.REL.NOINC `($__internal_37_$__cuda_sm70_shflsync_bfly_p) ;  /* 0x000007c000007944 */ /* 0x000fea0003c00000 */
[----:B01----:R-:W-:Y:S01]  /*2b60*/  FADD.FTZ R182, R182, R183 ;  /* 0x000000b7b6b67221 */ /* 0x003fe20000010000 */
[----:B------:R-:W-:Y:S01]  /*2b70*/  HFMA2.MMA R183, -RZ, RZ, 0, 4.76837158203125e-07 ;  /* 0x00000008ffb77435 */ /* 0x000fe200000001ff */
[----:B------:R-:W-:Y:S02]  /*2b80*/  MOV R129, 0x1f ;  /* 0x0000001f00817802 */ /* 0x000fe40000000f00 */
[----:B------:R-:W-:Y:S02]  /*2b90*/  MOV R180, 0xffffffff ;  /* 0xffffffff00b47802 */ /* 0x000fe40000000f00 */
[----:B------:R-:W-:Y:S02]  /*2ba0*/  MOV R130, 0x2bc0 ;  /* 0x00002bc000827802 */ /* 0x000fe40000000f00 */
[----:B------:R-:W-:Y:S05]  /*2bb0*/  CALL.REL.NOINC `($__internal_37_$__cuda_sm70_shflsync_bfly_p) ;  /* 0x0000076000007944 */ /* 0x000fea0003c00000 */
[----:B01----:R-:W-:Y:S01]  /*2bc0*/  FADD.FTZ R182, R182, R183 ;  /* 0x000000b7b6b67221 */ /* 0x003fe20000010000 */
[----:B------:R-:W-:Y:S01]  /*2bd0*/  HFMA2.MMA R183, -RZ, RZ, 0, 9.5367431640625e-07 ;  /* 0x00000010ffb77435 */ /* 0x000fe200000001ff */
[----:B------:R-:W-:-:S02]  /*2be0*/  MOV R129, 0x1f ;  /* 0x0000001f00817802 */ /* 0x000fc40000000f00 */
[----:B------:R-:W-:Y:S02]  /*2bf0*/  MOV R180, 0xffffffff ;  /* 0xffffffff00b47802 */ /* 0x000fe40000000f00 */
[----:B------:R-:W-:Y:S02]  /*2c00*/  MOV R130, 0x2c20 ;  /* 0x00002c2000827802 */ /* 0x000fe40000000f00 */
[----:B------:R-:W-:Y:S05]  /*2c10*/  CALL.REL.NOINC `($__internal_37_$__cuda_sm70_shflsync_bfly_p) ;  /* 0x0000070000007944 */ /* 0x000fea0003c00000 */
[----:B-1----:R-:W-:Y:S01]  /*2c20*/  FADD.FTZ R128, R182, R183 ;  /* 0x000000b7b6807221 */ /* 0x002fe20000010000 */
[----:B------:R-:W-:-:S03]  /*2c30*/  HFMA2.MMA R183, -RZ, RZ, 0, 5.9604644775390625e-08 ;  /* 0x00000001ffb77435 */ /* 0x000fc600000001ff */
[----:B------:R-:W-:-:S04]  /*2c40*/  FMUL.FTZ R128, R128, c[0x0][0x1e0] ;  /* 0x0000780080807a20 */ /* 0x000fc80000410000 */
[C---:B0-----:R-:W-:Y:S02]  /*2c50*/  FADD.FTZ R129, -R128.reuse, R3 ;  /* 0x0000000380817221 */ /* 0x041fe40000010100 */
        /* <DEDUP_REMOVED lines=81> */
[----:B------:R-:W-:Y:S02]  /*3170*/  MOV R130, 0x3190 ;  /* 0x0000319000827802 */ /* 0x000fe40000000f00 */
[----:B------:R-:W-:Y:S05]  /*3180*/  CALL.REL.NOINC `($__internal_37_$__cuda_sm70_shflsync_bfly_p) ;  /* 0x0000019000007944 */ /* 0x000fea0003c00000 */
[----:B01----:R-:W-:Y:S01]  /*3190*/  FADD.FTZ R182, R182, R183 ;  /* 0x000000b7b6b67221 */ /* 0x003fe20000010000 */
        /* <DEDUP_REMOVED lines=23> */
[----:B01----:R-:W-:Y:S05]  /*3310*/  BRA `(.L_x_8296) ;  /* 0xffffec4000007947 */ /* 0x003fea000383ffff */
        .weak           $__internal_37_$__cuda_sm70_shflsync_bfly_p
        .type           $__internal_37_$__cuda_sm70_shflsync_bfly_p,@function
        .size           $__internal_37_$__cuda_sm70_shflsync_bfly_p,(.L_x_36125 - $__internal_37_$__cuda_sm70_shflsync_bfly_p)
$__internal_37_$__cuda_sm70_shflsync_bfly_p:
[----:B------:R-:W-:Y:S01]  /*3320*/  HFMA2.MMA R131, -RZ, RZ, 0, 0 ;  /* 0x00000000ff837435 */ /* 0x000fe200000001ff */
[----:B------:R-:W-:Y:S04]  /*3330*/  WARPSYNC R180 ;  /* 0x000000b400007348 */ /* 0x000fe80003800000 */
[----:B------:R0:W1:Y:S01]  /*3340*/  SHFL.BFLY PT, R183, R182, R183, R129 ;  /* 0x0c0000b7b6b77389 */ /* 0x00006200000e0081 */
[----:B------:R-:W-:Y:S05]  /*3350*/  RET.REL.NODEC R130 `(_ZN10layer_norm13ln_fwd_kernelINS_13Kernel_traitsIf13__nv_bfloat16S2_S2_fjLj1280ELj1ELj4ELj1ELj16ENS_18Kernel_traits_baseILj1280EfS2_S2_S2_fjLj128EEEEELb0ELb1ELb0ELb1EEEvNS_9FwdParamsE) ;  /* 0xffffcca082007950 */ /* 0x000fea0003c3ffff */
.L_x_8297:
        /* <DEDUP_REMOVED lines=10> */
.L_x_36125:


//--------------------- .text._ZN10layer_norm13ln_fwd_kernelINS_13Kernel_traitsIf13__nv_bfloat16S2_S2_fjLj1280ELj1ELj4ELj1ELj16ENS_18Kernel_traits_baseILj1280EfS2_S2_S2_fjLj128EEEEELb0ELb1ELb1ELb0EEEvNS_9FwdParamsE --------------------------
	.section	.text._ZN10layer_norm13ln_fwd_kernelINS_13Kernel_traitsIf13__nv_bfloat16S2_S2_fjLj1280ELj1ELj4ELj1ELj16ENS_18Kernel_traits_baseILj1280EfS2_S2_S2_fjLj128EEEEELb0ELb1ELb1ELb0EEEvNS_9FwdParamsE,"ax",@progbits
	.sectioninfo	@"SHI_REGISTERS=191"
	.align	128
        .global         _ZN10layer_norm13ln_fwd_kernelINS_13Kernel_traitsIf13__nv_bfloat16S2_S2_fjLj1280ELj1ELj4ELj1ELj16ENS_18Kernel_traits_baseILj1280EfS2_S2_S2_fjLj128EEEEELb0ELb1ELb1ELb0EEEvNS_9FwdParamsE
        .type           _ZN10layer_norm13ln_fwd_kernelINS_13Kernel_traitsIf13__nv_bfloat16S2_S2_fjLj1280ELj1ELj4ELj1ELj16ENS_18Kernel_traits_baseILj1280EfS2_S2_S2_fjLj128EEEEELb0ELb1ELb1ELb0EEEvNS_9FwdParamsE,@function
        .size           _ZN10layer_norm13ln_fwd_kernelINS_13Kernel_traitsIf13__nv_bfloat16S2_S2_fjLj1280ELj1ELj4ELj1ELj16ENS_18Kernel_traits_baseILj1280EfS2_S2_S2_fjLj128EEEEELb0ELb1ELb1ELb0EEEvNS_9FwdParamsE,(.L_x_36126 - _ZN10layer_norm13ln_fwd_kernelINS_13Kernel_traitsIf13__nv_bfloat16S2_S2_fjLj1280ELj1ELj4ELj1ELj16ENS_18Kernel_traits_baseILj1280EfS2_S2_S2_fjLj128EEEEELb0ELb1ELb1ELb0EEEvNS_9FwdParamsE)
        .other          _ZN10layer_norm13ln_fwd_kernelINS_13Kernel_traitsIf13__nv_bfloat16S2_S2_fjLj1280ELj1ELj4ELj1ELj16ENS_18Kernel_traits_baseILj1280EfS2_S2_S2_fjLj128EEEEELb0ELb1ELb1ELb0EEEvNS_9FwdParamsE,@"STO_CUDA_ENTRY STV_DEFAULT"
_ZN10layer_norm13ln_fwd_kernelINS_13Kernel_traitsIf13__nv_bfloat16S2_S2_fjLj1280ELj1ELj4ELj1ELj16ENS_18Kernel_traits_baseILj1280EfS2_S2_S2_fjLj128EEEEELb0ELb1ELb1ELb0EEEvNS_9FwdParamsE:
.text._ZN10layer_norm13ln_fwd_kernelINS_13Kernel_traitsIf13__nv_bfloat16S2_S2_fjLj1280ELj1ELj4ELj1ELj16ENS_18Kernel_traits_baseILj1280EfS2_S2_S2_fjLj128EEEEELb0ELb1ELb1ELb0EEEvNS_9FwdParamsE:
        /* <DEDUP_REMOVED lines=37> */
[----:B------:R0:W5:Y:S04]  /*0250*/  LDG.E.128 R108, [R6.64+0x10] ;  /* 0x00001004066c7981 */ /* 0x000168000c1e1d00 */
[----:B------:R0:W5:Y:S01]  /*0260*/  LDG.E.128 R104, [R6.64] ;  /* 0x0000000406687981 */ /* 0x000162000c1e1d00 */
[----:B------:R-:W-:-:S03]  /*0270*/  LOP3.LUT R8, R8, 0x20, RZ, 0xfc, !PT ;  /* 0x0000002008087812 */ /* 0x000fc600078efcff */
.L_x_8299:
[----:B------:R-:W-:Y:S05]  /*0280*/  BSYNC B0 ;  /* 0x0000000000007941 */ /* 0x000fea0003800000 */
.L_x_8298:
        /* <DEDUP_REMOVED lines=18> */
[----:B------:R0:W5:Y:S04]  /*03b0*/  LDG.E.128 R84, [R4.64+0x10] ;  /* 0x0000100404547981 */ /* 0x000168000c1e1d00 */
[----:B------:R0:W5:Y:S01]  /*03c0*/  LDG.E.128 R80, [R4.64] ;  /* 0x0000000404507981 */ /* 0x000162000c1e1d00 */
[----:B------:R-:W-:-:S03]  /*03d0*/  IADD3 R8, R8, 0x20, RZ ;  /* 0x0000002008087810 */ /* 0x000fc60007ffe0ff */
.L_x_8301:
[----:B------:R-:W-:Y:S05]  /*03e0*/  BSYNC B0 ;  /* 0x0000000000007941 */ /* 0x000fea0003800000 */
.L_x_8300:
        /* <DEDUP_REMOVED lines=21> */
.L_x_8303:
[----:B------:R-:W-:Y:S05]  /*0540*/  BSYNC B0 ;  /* 0x0000000000007941 */ /* 0x000fea0003800000 */
.L_x_8302:
        /* <DEDUP_REMOVED lines=21> */
.L_x_8305:
[----:B------:R-:W-:Y:S05]  /*06a0*/  BSYNC B0 ;  /* 0x0000000000007941 */ /* 0x000fea0003800000 */
.L_x_8304:
        /* <DEDUP_REMOVED lines=19> */
[----:B------:R0:W5:Y:S02]  /*07e0*/  LDG.E.128 R8, [R6.64] ;  /* 0x0000000406087981 */ /* 0x000164000c1e1d00 */
.L_x_8307:
[----:B------:R-:W-:Y:S05]  /*07f0*/  BSYNC B0 ;  /* 0x0000000000007941 */ /* 0x000fea0003800000 */
.L_x_8306:
[----:B------:R-:W-:-:S13]  /*0800*/  ISETP.GE.AND P0, PT, R128, c[0x0][0x164], PT ;  /* 0x0000590080007a0c */ /* 0x000fda0003f06270 */
[----:B------:R-:W-:Y:S05]  /*0810*/  @P0 EXIT ;  /* 0x000000000000094d */ /* 0x000fea0003800000 */
[----:B0-----:R-:W-:Y:S01]  /*0820*/  MOV R2, R128 ;  /* 0x0000008000027202 */ /* 0x001fe20000000f00 */
[----:B------:R-:W-:Y:S02]  /*0830*/  ULDC.U8 UR6, c[0x0][0x1f0] ;  /* 0x00007c0000067ab9 */ /* 0x000fe40000000000 */
.L_x_8451:
[----:B------:R-:W-:-:S10]  /*0840*/  HFMA2.MMA R129, -RZ, RZ, 0, 2.384185791015625e-07 ;  /* 0x00000004ff817435 */ /* 0x000fd400000001ff */
[----:B------:R-:W-:-:S06]  /*0850*/  IMAD.WIDE R178, R2, R129, c[0x0][0x1d0] ;  /* 0x0000740002b27625 */ /* 0x000fcc00078e0281 */
[----:B------:R-:W2:Y:S01]  /*0860*/  LDG.E R178, [R178.64] ;  /* 0x00000004b2b27981 */ /* 0x000ea2000c1e1900 */
[----:B------:R-:W-:-:S05]  /*0870*/  IMAD.WIDE R128, R2, R129, c[0x0][0x1d8] ;  /* 0x0000760002807625 */ /* 0x000fca00078e0281 */
[----:B-----5:R0:W5:Y:S01]  /*0880*/  LDG.E R175, [R128.64] ;  /* 0x0000000480af7981 */ /* 0x020162000c1e1900 */
        /* <DEDUP_REMOVED lines=8> */
[----:B------:R-:W-:Y:S02]  /*0910*/  LEA.HI R131, R131, R130, RZ, 0x3 ;  /* 0x0000008283837211 */ /* 0x000fe400078f18ff */
[----:B------:R-:W-:Y:S02]  /*0920*/  @P0 LEA.HI R177, R180, R177, RZ, 0x3 ;  /* 0x000000b1b4b10211 */ /* 0x000fe400078f18ff */
[----:B-1----:R-:W-:Y:S02]  /*0930*/  LOP3.LUT R130, R176, 0x1f, RZ, 0xc0, !PT ;  /* 0x0000001fb0827812 */ /* 0x002fe400078ec0ff */
[----:B------:R-:W-:Y:S02]  /*0940*/  MOV R180, RZ ;  /* 0x000000ff00b47202 */ /* 0x000fe40000000f00 */
[----:B------:R-:W-:-:S02]  /*0950*/  @P0 LEA.HI.SX32 R180, R177, R130, 0x1d ;  /* 0x00000082b1b40211 */ /* 0x000fc400078feaff */
[----:B------:R-:W-:Y:S02]  /*0960*/  LEA.HI.SX32 R179, R131, R130, 0x1d ;  /* 0x0000008283b37211 */ /* 0x000fe400078feaff */
[----:B------:R-:W-:Y:S01]  /*0970*/  SHF.R.S32.HI R177, RZ, 0x1f, R2 ;  /* 0x0000001fffb17819 */ /* 0x000fe20000011402 */
[----:B------:R-:W-:Y:S05]  /*0980*/  @!P6 BRA `(.L_x_8309) ;  /* 0x000007200000e947 */ /* 0x000fea0003800000 */
[----:B0-----:R-:W-:Y:S02]  /*0990*/  ISETP.NE.U32.AND P1, PT, RZ, c[0x0][0x180], PT ;  /* 0x00006000ff007a0c */ /* 0x001fe40003f25070 */
        /* <DEDUP_REMOVED lines=14> */
.L_x_8311:
[----:B0----5:R-:W-:-:S05]  /*0a80*/  PRMT R128, RZ, 0x5410, R152 ;  /* 0x00005410ff807816 */ /* 0x021fca0000000098 */
[----:B------:R-:W-:Y:S01]  /*0a90*/  FMUL.FTZ R139, R128, c[0x0][0x1ec] ;  /* 0x00007b00808b7a20 */ /* 0x000fe20000410000 */
[----:B------:R-:W-:-:S03]  /*0aa0*/  @P1 PRMT R128, RZ, 0x5410, R4 ;  /* 0x00005410ff801816 */ /* 0x000fc60000000004 */
[----:B------:R-:W-:-:S04]  /*0ab0*/  FMUL.FTZ R139, R104, R139 ;  /* 0x0000008b688b7220 */ /* 0x000fc80000410000 */
[----:B------:R-:W-:Y:S02]  /*0ac0*/  @P1 FADD.FTZ R139, R128, R139 ;  /* 0x0000008b808b1221 */ /* 0x000fe40000010000 */
.L_x_8312:
[----:B------:R-:W-:Y:S05]  /*0ad0*/  BSYNC B1 ;  /* 0x0000000000017941 */ /* 0x000fea0003800000 */
.L_x_8310:
[----:B------:R-:W-:Y:S01]  /*0ae0*/  BSSY B1, `(.L_x_8313) ;  /* 0x000000b000017945 */ /* 0x000fe20003800000 */
[----:B------:R-:W-:Y:S05]  /*0af0*/  @P2 BRA `(.L_x_8314) ;  /* 0x0000004000002947 */ /* 0x000fea0003800000 */
[----:B------:R-:W-:Y:S01]  /*0b00*/  MOV R140, RZ ;  /* 0x000000ff008c7202 */ /* 0x000fe20000000f00 */
[----:B------:R-:W-:Y:S05]  /*0b10*/  @!P1 BRA `(.L_x_8315) ;  /* 0x0000007000009947 */ /* 0x000fea0003800000 */
[----:B-----5:R-:W-:Y:S01]  /*0b20*/  PRMT R140, RZ, 0x7610, R4 ;  /* 0x00007610ff8c7816 */ /* 0x020fe20000000004 */
[----:B------:R-:W-:Y:S05]  /*0b30*/  BRA `(.L_x_8315) ;  /* 0x0000005000007947 */ /* 0x000fea0003800000 */
.L_x_8314:
[----:B-----5:R-:W-:Y:S02]  /*0b40*/  PRMT R128, RZ, 0x7610, R152 ;  /* 0x00007610ff807816 */ /* 0x020fe40000000098 */
[----:B------:R-:W-:-:S03]  /*0b50*/  @P1 PRMT R129, RZ, 0x7610, R4 ;  /* 0x00007610ff811816 */ /* 0x000fc60000000004 */
[----:B------:R-:W-:-:S04]  /*0b60*/  FMUL.FTZ R128, R128, c[0x0][0x1ec] ;  /* 0x00007b0080807a20 */ /* 0x000fc80000410000 */
[----:B------:R-:W-:-:S04]  /*0b70*/  FMUL.FTZ R140, R105, R128 ;  /* 0x00000080698c7220 */ /* 0x000fc80000410000 */
[----:B------:R-:W-:Y:S02]  /*0b80*/  @P1 FADD.FTZ R140, R129, R140 ;  /* 0x0000008c818c1221 */ /* 0x000fe40000010000 */
.L_x_8315:
[----:B------:R-:W-:Y:S05]  /*0b90*/  BSYNC B1 ;  /* 0x0000000000017941 */ /* 0x000fea0003800000 */
.L_x_8313:
[----:B------:R-:W-:Y:S01]  /*0ba0*/  BSSY B1, `(.L_x_8316) ;  /* 0x000000b000017945 */ /* 0x000fe20003800000 */
[----:B------:R-:W-:Y:S05]  /*0bb0*/  @P2 BRA `(.L_x_8317) ;  /* 0x0000004000002947 */ /* 0x000fea0003800000 */
[----:B------:R-:W-:Y:S01]  /*0bc0*/  HFMA2.MMA R141, -RZ, RZ, 0, 0 ;  /* 0x00000000ff8d7435 */ /* 0x000fe200000001ff */
[----:B------:R-:W-:Y:S05]  /*0bd0*/  @!P1 BRA `(.L_x_8318) ;  /* 0x0000007000009947 */ /* 0x000fea0003800000 */
[----:B-----5:R-:W-:Y:S01]  /*0be0*/  PRMT R141, RZ, 0x5410, R5 ;  /* 0x00005410ff8d7816 */ /* 0x020fe20000000005 */
[----:B------:R-:W-:Y:S05]  /*0bf0*/  BRA `(.L_x_8318) ;  /* 0x0000005000007947 */ /* 0x000fea0003800000 */
.L_x_8317:
[----:B-----5:R-:W-:-:S05]  /*0c00*/  PRMT R128, RZ, 0x5410, R153 ;  /* 0x00005410ff807816 */ /* 0x020fca0000000099 */
[----:B------:R-:W-:Y:S01]  /*0c10*/  FMUL.FTZ R141, R128, c[0x0][0x1ec] ;  /* 0x00007b00808d7a20 */ /* 0x000fe20000410000 */
[----:B------:R-:W-:-:S03]  /*0c20*/  @P1 PRMT R128, RZ, 0x5410, R5 ;  /* 0x00005410ff801816 */ /* 0x000fc60000000005 */
[----:B------:R-:W-:-:S04]  /*0c30*/  FMUL.FTZ R141, R106, R141 ;  /* 0x0000008d6a8d7220 */ /* 0x000fc80000410000 */
[----:B------:R-:W-:Y:S02]  /*0c40*/  @P1 FADD.FTZ R141, R128, R141 ;  /* 0x0000008d808d1221 */ /* 0x000fe40000010000 */
.L_x_8318:
[----:B------:R-:W-:Y:S05]  /*0c50*/  BSYNC B1 ;  /* 0x0000000000017941 */ /* 0x000fea0003800000 */
.L_x_8316:
[----:B------:R-:W-:Y:S01]  /*0c60*/  BSSY B1, `(.L_x_8319) ;  /* 0x000000b000017945 */ /* 0x000fe20003800000 */
[----:B------:R-:W-:Y:S05]  /*0c70*/  @P2 BRA `(.L_x_8320) ;  /* 0x0000004000002947 */ /* 0x000fea0003800000 */
[----:B------:R-:W-:Y:S01]  /*0c80*/  MOV R142, RZ ;  /* 0x000000ff008e7202 */ /* 0x000fe20000000f00 */
[----:B------:R-:W-:Y:S05]  /*0c90*/  @!P1 BRA `(.L_x_8321) ;  /* 0x0000007000009947 */ /* 0x000fea0003800000 */
[----:B-----5:R-:W-:Y:S01]  /*0ca0*/  PRMT R142, RZ, 0x7610, R5 ;  /* 0x00007610ff8e7816 */ /* 0x020fe20000000005 */
[----:B------:R-:W-:Y:S05]  /*0cb0*/  BRA `(.L_x_8321) ;  /* 0x0000005000007947 */ /* 0x000fea0003800000 */
.L_x_8320:
[----:B-----5:R-:W-:Y:S02]  /*0cc0*/  PRMT R128, RZ, 0x7610, R153 ;  /* 0x00007610ff807816 */ /* 0x020fe40000000099 */
[----:B------:R-:W-:-:S03]  /*0cd0*/  @P1 PRMT R129, RZ, 0x7610, R5 ;  /* 0x00007610ff811816 */ /* 0x000fc60000000005 */
[----:B------:R-:W-:-:S04]  /*0ce0*/  FMUL.FTZ R128, R128, c[0x0][0x1ec] ;  /* 0x00007b0080807a20 */ /* 0x000fc80000410000 */
[----:B------:R-:W-:-:S04]  /*0cf0*/  FMUL.FTZ R142, R107, R128 ;  /* 0x000000806b8e7220 */ /* 0x000fc80000410000 */
[----:B------:R-:W-:Y:S02]  /*0d00*/  @P1 FADD.FTZ R142, R129, R142 ;  /* 0x0000008e818e1221 */ /* 0x000fe40000010000 */
.L_x_8321:
[----:B------:R-:W-:Y:S05]  /*0d10*/  BSYNC B1 ;  /* 0x0000000000017941 */ /* 0x000fea0003800000 */
.L_x_8319:
[----:B------:R-:W-:Y:S01]  /*0d20*/  BSSY B1, `(.L_x_8322) ;  /* 0x000000b000017945 */ /* 0x000fe20003800000 */
[----:B------:R-:W-:Y:S05]  /*0d30*/  @P2 BRA `(.L_x_8323) ;  /* 0x0000004000002947 */ /* 0x000fea0003800000 */
[----:B------:R-:W-:Y:S01]  /*0d40*/  HFMA2.MMA R143, -RZ, RZ, 0, 0 ;  /* 0x00000000ff8f7435 */ /* 0x000fe200000001ff */
[----:B------:R-:W-:Y:S05]  /*0d50*/  @!P1 BRA `(.L_x_8324) ;  /* 0x0000007000009947 */ /* 0x000fea0003800000 */
[----:B-----5:R-:W-:Y:S01]  /*0d60*/  PRMT R143, RZ, 0x5410, R6 ;  /* 0x00005410ff8f7816 */ /* 0x020fe20000000006 */
[----:B------:R-:W-:Y:S05]  /*0d70*/  BRA `(.L_x_8324) ;  /* 0x0000005000007947 */ /* 0x000fea0003800000 */
.L_x_8323:
[----:B-----5:R-:W-:-:S05]  /*0d80*/  PRMT R128, RZ, 0x5410, R154 ;  /* 0x00005410ff807816 */ /* 0x020fca000000009a */
[----:B------:R-:W-:Y:S01]  /*0d90*/  FMUL.FTZ R143, R128, c[0x0][0x1ec] ;  /* 0x00007b00808f7a20 */ /* 0x000fe20000410000 */
[----:B------:R-:W-:-:S03]  /*0da0*/  @P1 PRMT R128, RZ, 0x5410, R6 ;  /* 0x00005410ff801816 */ /* 0x000fc60000000006 */
[----:B------:R-:W-:-:S04]  /*0db0*/  FMUL.FTZ R143, R108, R143 ;  /* 0x0000008f6c8f7220 */ /* 0x000fc80000410000 */
[----:B------:R-:W-:Y:S02]  /*0dc0*/  @P1 FADD.FTZ R143, R128, R143 ;  /* 0x0000008f808f1221 */ /* 0x000fe40000010000 */
.L_x_8324:
[----:B------:R-:W-:Y:S05]  /*0dd0*/  BSYNC B1 ;  /* 0x0000000000017941 */ /* 0x000fea0003800000 */
.L_x_8322:
[----:B------:R-:W-:Y:S01]  /*0de0*/  BSSY B1, `(.L_x_8325) ;  /* 0x000000b000017945 */ /* 0x000fe20003800000 */
[----:B------:R-:W-:Y:S05]  /*0df0*/  @P2 BRA `(.L_x_8326) ;  /* 0x0000004000002947 */ /* 0x000fea0003800000 */
[----:B------:R-:W-:Y:S01]  /*0e00*/  MOV R144, RZ ;  /* 0x000000ff00907202 */ /* 0x000fe20000000f00 */
[----:B------:R-:W-:Y:S05]  /*0e10*/  @!P1 BRA `(.L_x_8327) ;  /* 0x0000007000009947 */ /* 0x000fea0003800000 */
[----:B-----5:R-:W-:Y:S01]  /*0e20*/  PRMT R144, RZ, 0x7610, R6 ;  /* 0x00007610ff907816 */ /* 0x020fe20000000006 */
[----:B------:R-:W-:Y:S05]  /*0e30*/  BRA `(.L_x_8327) ;  /* 0x0000005000007947 */ /* 0x000fea0003800000 */
.L_x_8326:
[----:B-----5:R-:W-:Y:S02]  /*0e40*/  PRMT R128, RZ, 0x7610, R154 ;  /* 0x00007610ff807816 */ /* 0x020fe4000000009a */
[----:B------:R-:W-:-:S03]  /*0e50*/  @P1 PRMT R129, RZ, 0x7610, R6 ;  /* 0x00007610ff811816 */ /* 0x000fc60000000006 */
[----:B------:R-:W-:-:S04]  /*0e60*/  FMUL.FTZ R128, R128, c[0x0][0x1ec] ;  /* 0x00007b0080807a20 */ /* 0x000fc80000410000 */
[----:B------:R-:W-:-:S04]  /*0e70*/  FMUL.FTZ R144, R109, R128 ;  /* 0x000000806d907220 */ /* 0x000fc80000410000 */
[----:B------:R-:W-:Y:S02]  /*0e80*/  @P1 FADD.FTZ R144, R129, R144 ;  /* 0x0000009081901221 */ /* 0x000fe40000010000 */
.L_x_8327:
[----:B------:R-:W-:Y:S05]  /*0e90*/  BSYNC B1 ;  /* 0x0000000000017941 */ /* 0x000fea0003800000 */
.L_x_8325:
[----:B------:R-:W-:Y:S01]  /*0ea0*/  BSSY B1, `(.L_x_8328) ;  /* 0x000000b000017945 */ /* 0x000fe20003800000 */
[----:B------:R-:W-:Y:S05]  /*0eb0*/  @P2 BRA `(.L_x_8329) ;  /* 0x0000004000002947 */ /* 0x000fea0003800000 */
[----:B------:R-:W-:Y:S01]  /*0ec0*/  HFMA2.MMA R145, -RZ, RZ, 0, 0 ;  /* 0x00000000ff917435 */ /* 0x000fe200000001ff */
[----:B------:R-:W-:Y:S05]  /*0ed0*/  @!P1 BRA `(.L_x_8330) ;  /* 0x0000007000009947 */ /* 0x000fea0003800000 */
[----:B-----5:R-:W-:Y:S01]  /*0ee0*/  PRMT R145, RZ, 0x5410, R7 ;  /* 0x00005410ff917816 */ /* 0x020fe20000000007 */
[----:B------:R-:W-:Y:S05]  /*0ef0*/  BRA `(.L_x_8330) ;  /* 0x0000005000007947 */ /* 0x000fea0003800000 */
.L_x_8329:
[----:B-----5:R-:W-:-:S05]  /*0f00*/  PRMT R128, RZ, 0x5410, R155 ;  /* 0x00005410ff807816 */ /* 0x020fca000000009b */
[----:B------:R-:W-:Y:S01]  /*0f10*/  FMUL.FTZ R145, R128, c[0x0][0x1ec] ;  /* 0x00007b0080917a20 */ /* 0x000fe20000410000 */
[----:B------:R-:W-:-:S03]  /*0f20*/  @P1 PRMT R128, RZ, 0x5410, R7 ;  /* 0x00005410ff801816 */ /* 0x000fc60000000007 */
[----:B------:R-:W-:-:S04]  /*0f30*/  FMUL.FTZ R145, R110, R145 ;  /* 0x000000916e917220 */ /* 0x000fc80000410000 */
[----:B------:R-:W-:Y:S02]  /*0f40*/  @P1 FADD.FTZ R145, R128, R145 ;  /* 0x0000009180911221 */ /* 0x000fe40000010000 */
.L_x_8330:
[----:B------:R-:W-:Y:S05]  /*0f50*/  BSYNC B1 ;  /* 0x0000000000017941 */ /* 0x000fea0003800000 */
.L_x_8328:
[----:B------:R-:W-:Y:S01]  /*0f60*/  BSSY B1, `(.L_x_8331) ;  /* 0x000000b000017945 */ /* 0x000fe20003800000 */
[----:B------:R-:W-:Y:S05]  /*0f70*/  @P2 BRA `(.L_x_8332) ;  /* 0x0000004000002947 */ /* 0x000fea0003800000 */
[----:B------:R-:W-:Y:S01]  /*0f80*/  MOV R146, RZ ;  /* 0x000000ff00927202 */ /* 0x000fe20000000f00 */
[----:B------:R-:W-:Y:S05]  /*0f90*/  @!P1 BRA `(.L_x_8333) ;  /* 0x0000007000009947 */ /* 0x000fea0003800000 */
[----:B-----5:R-:W-:Y:S01]  /*0fa0*/  PRMT R146, RZ, 0x7610, R7 ;  /* 0x00007610ff927816 */ /* 0x020fe20000000007 */
[----:B------:R-:W-:Y:S05]  /*0fb0*/  BRA `(.L_x_8333) ;  /* 0x0000005000007947 */ /* 0x000fea0003800000 */
.L_x_8332:
[----:B-----5:R-:W-:Y:S02]  /*0fc0*/  PRMT R128, RZ, 0x7610, R155 ;  /* 0x00007610ff807816 */ /* 0x020fe4000000009b */
[----:B------:R-:W-:-:S03]  /*0fd0*/  @P1 PRMT R129, RZ, 0x7610, R7 ;  /* 0x00007610ff811816 */ /* 0x000fc60000000007 */
[----:B------:R-:W-:-:S04]  /*0fe0*/  FMUL.FTZ R128, R128, c[0x0][0x1ec] ;  /* 0x00007b0080807a20 */ /* 0x000fc80000410000 */
[----:B------:R-:W-:-:S04]  /*0ff0*/  FMUL.FTZ R146, R111, R128 ;  /* 0x000000806f927220 */ /* 0x000fc80000410000 */
[----:B------:R-:W-:Y:S02]  /*1000*/  @P1 FADD.FTZ R146, R129, R146 ;  /* 0x0000009281921221 */ /* 0x000fe40000010000 */
.L_x_8333:
[----:B------:R-:W-:Y:S05]  /*1010*/  BSYNC B1 ;  /* 0x0000000000017941 */ /* 0x000fea0003800000 */
.L_x_8331:
        /* <DEDUP_REMOVED lines=9> */
.L_x_8309:
[----:B0-----:R-:W-:Y:S05]  /*10b0*/  BSYNC B0 ;  /* 0x0000000000007941 */ /* 0x001fea0003800000 */
.L_x_8308:
        /* <DEDUP_REMOVED lines=18> */
.L_x_8337:
[----:B0----5:R-:W-:-:S05]  /*11e0*/  PRMT R128, RZ, 0x5410, R152 ;  /* 0x00005410ff807816 */ /* 0x021fca0000000098 */
[----:B------:R-:W-:Y:S01]  /*11f0*/  FMUL.FTZ R147, R128, c[0x0][0x1ec] ;  /* 0x00007b0080937a20 */ /* 0x000fe20000410000 */
[----:B------:R-:W-:-:S03]  /*1200*/  @P1 PRMT R128, RZ, 0x5410, R4 ;  /* 0x00005410ff801816 */ /* 0x000fc60000000004 */
[----:B------:R-:W-:-:S04]  /*1210*/  FMUL.FTZ R147, R80, R147 ;  /* 0x0000009350937220 */ /* 0x000fc80000410000 */
[----:B------:R-:W-:Y:S02]  /*1220*/  @P1 FADD.FTZ R147, R128, R147 ;  /* 0x0000009380931221 */ /* 0x000fe40000010000 */
.L_x_8338:
[----:B------:R-:W-:Y:S05]  /*1230*/  BSYNC B1 ;  /* 0x0000000000017941 */ /* 0x000fea0003800000 */
.L_x_8336:
[----:B------:R-:W-:Y:S01]  /*1240*/  BSSY B1, `(.L_x_8339) ;  /* 0x000000b000017945 */ /* 0x000fe20003800000 */
[----:B------:R-:W-:Y:S05]  /*1250*/  @P2 BRA `(.L_x_8340) ;  /* 0x0000004000002947 */ /* 0x000fea0003800000 */
[----:B------:R-:W-:Y:S01]  /*1260*/  MOV R148, RZ ;  /* 0x000000ff00947202 */ /* 0x000fe20000000f00 */
[----:B------:R-:W-:Y:S05]  /*1270*/  @!P1 BRA `(.L_x_8341) ;  /* 0x0000007000009947 */ /* 0x000fea0003800000 */
[----:B-----5:R-:W-:Y:S01]  /*1280*/  PRMT R148, RZ, 0x7610, R4 ;  /* 0x00007610ff947816 */ /* 0x020fe20000000004 */
[----:B------:R-:W-:Y:S05]  /*1290*/  BRA `(.L_x_8341) ;  /* 0x0000005000007947 */ /* 0x000fea0003800000 */
.L_x_8340:
[----:B-----5:R-:W-:Y:S02]  /*12a0*/  PRMT R128, RZ, 0x7610, R152 ;  /* 0x00007610ff807816 */ /* 0x020fe40000000098 */
[----:B------:R-:W-:-:S03]  /*12b0*/  @P1 PRMT R129, RZ, 0x7610, R4 ;  /* 0x00007610ff811816 */ /* 0x000fc60000000004 */
[----:B------:R-:W-:-:S04]  /*12c0*/  FMUL.FTZ R128, R128, c[0x0][0x1ec] ;  /* 0x00007b0080807a20 */ /* 0x000fc80000410000 */
[----:B------:R-:W-:-:S04]  /*12d0*/  FMUL.FTZ R148, R81, R128 ;  /* 0x0000008051947220 */ /* 0x000fc80000410000 */
[----:B------:R-:W-:Y:S02]  /*12e0*/  @P1 FADD.FTZ R148, R129, R148 ;  /* 0x0000009481941221 */ /* 0x000fe40000010000 */
.L_x_8341:
[----:B------:R-:W-:Y:S05]  /*12f0*/  BSYNC B1 ;  /* 0x0000000000017941 */ /* 0x000fea0003800000 */
.L_x_8339:
[----:B------:R-:W-:Y:S01]  /*1300*/  BSSY B1, `(.L_x_8342) ;  /* 0x000000b000017945 */ /* 0x000fe20003800000 */
[----:B------:R-:W-:Y:S05]  /*1310*/  @P2 BRA `(.L_x_8343) ;  /* 0x0000004000002947 */ /* 0x000fea0003800000 */
[----:B------:R-:W-:Y:S01]  /*1320*/  HFMA2.MMA R149, -RZ, RZ, 0, 0 ;  /* 0x00000000ff957435 */ /* 0x000fe200000001ff */
[----:B------:R-:W-:Y:S05]  /*1330*/  @!P1 BRA `(.L_x_8344) ;  /* 0x0000007000009947 */ /* 0x000fea0003800000 */
[----:B-----5:R-:W-:Y:S01]  /*1340*/  PRMT R149, RZ, 0x5410, R5 ;  /* 0x00005410ff957816 */ /* 0x020fe20000000005 */
[----:B------:R-:W-:Y:S05]  /*1350*/  BRA `(.L_x_8344) ;  /* 0x0000005000007947 */ /* 0x000fea0003800000 */
.L_x_8343:
[----:B-----5:R-:W-:-:S05]  /*1360*/  PRMT R128, RZ, 0x5410, R153 ;  /* 0x00005410ff807816 */ /* 0x020fca0000000099 */
[----:B------:R-:W-:Y:S01]  /*1370*/  FMUL.FTZ R149, R128, c[0x0][0x1ec] ;  /* 0x00007b0080957a20 */ /* 0x000fe20000410000 */
[----:B------:R-:W-:-:S03]  /*1380*/  @P1 PRMT R128, RZ, 0x5410, R5 ;  /* 0x00005410ff801816 */ /* 0x000fc60000000005 */
[----:B------:R-:W-:-:S04]  /*1390*/  FMUL.FTZ R149, R82, R149 ;  /* 0x0000009552957220 */ /* 0x000fc80000410000 */
[----:B------:R-:W-:Y:S02]  /*13a0*/  @P1 FADD.FTZ R149, R128, R149 ;  /* 0x0000009580951221 */ /* 0x000fe40000010000 */
.L_x_8344:
[----:B------:R-:W-:Y:S05]  /*13b0*/  BSYNC B1 ;  /* 0x0000000000017941 */ /* 0x000fea0003800000 */
.L_x_8342:
[----:B------:R-:W-:Y:S01]  /*13c0*/  BSSY B1, `(.L_x_8345) ;  /* 0x000000b000017945 */ /* 0x000fe20003800000 */
[----:B------:R-:W-:Y:S05]  /*13d0*/  @P2 BRA `(.L_x_8346) ;  /* 0x0000004000002947 */ /* 0x000fea0003800000 */
[----:B------:R-:W-:Y:S01]  /*13e0*/  MOV R150, RZ ;  /* 0x000000ff00967202 */ /* 0x000fe20000000f00 */
[----:B------:R-:W-:Y:S05]  /*13f0*/  @!P1 BRA `(.L_x_8347) ;  /* 0x0000007000009947 */ /* 0x000fea0003800000 */
[----:B-----5:R-:W-:Y:S01]  /*1400*/  PRMT R150, RZ, 0x7610, R5 ;  /* 0x00007610ff967816 */ /* 0x020fe20000000005 */
[----:B------:R-:W-:Y:S05]  /*1410*/  BRA `(.L_x_8347) ;  /* 0x0000005000007947 */ /* 0x000fea0003800000 */
.L_x_8346:
[----:B-----5:R-:W-:Y:S02]  /*1420*/  PRMT R128, RZ, 0x7610, R153 ;  /* 0x00007610ff807816 */ /* 0x020fe40000000099 */
[----:B------:R-:W-:-:S03]  /*1430*/  @P1 PRMT R129, RZ, 0x7610, R5 ;  /* 0x00007610ff811816 */ /* 0x000fc60000000005 */
[----:B------:R-:W-:-:S04]  /*1440*/  FMUL.FTZ R128, R128, c[0x0][0x1ec] ;  /* 0x00007b0080807a20 */ /* 0x000fc80000410000 */
[----:B------:R-:W-:-:S04]  /*1450*/  FMUL.FTZ R150, R83, R128 ;  /* 0x0000008053967220 */ /* 0x000fc80000410000 */
[----:B------:R-:W-:Y:S02]  /*1460*/  @P1 FADD.FTZ R150, R129, R150 ;  /* 0x0000009681961221 */ /* 0x000fe40000010000 */
.L_x_8347:
[----:B------:R-:W-:Y:S05]  /*1470*/  BSYNC B1 ;  /* 0x0000000000017941 */ /* 0x000fea0003800000 */
.L_x_8345:
[----:B------:R-:W-:Y:S01]  /*1480*/  BSSY B1, `(.L_x_8348) ;  /* 0x000000b000017945 */ /* 0x000fe20003800000 */
[----:B------:R-:W-:Y:S05]  /*1490*/  @P2 BRA `(.L_x_8349) ;  /* 0x0000004000002947 */ /* 0x000fea0003800000 */
[----:B------:R-:W-:Y:S01]  /*14a0*/  HFMA2.MMA R151, -RZ, RZ, 0, 0 ;  /* 0x00000000ff977435 */ /* 0x000fe200000001ff */
[----:B------:R-:W-:Y:S05]  /*14b0*/  @!P1 BRA `(.L_x_8350) ;  /* 0x0000007000009947 */ /* 0x000fea0003800000 */
[----:B-----5:R-:W-:Y:S01]  /*14c0*/  PRMT R151, RZ, 0x5410, R6 ;  /* 0x00005410ff977816 */ /* 0x020fe20000000006 */
[----:B------:R-:W-:Y:S05]  /*14d0*/  BRA `(.L_x_8350) ;  /* 0x0000005000007947 */ /* 0x000fea0003800000 */
.L_x_8349:
[----:B-----5:R-:W-:-:S05]  /*14e0*/  PRMT R128, RZ, 0x5410, R154 ;  /* 0x00005410ff807816 */ /* 0x020fca000000009a */
[----:B------:R-:W-:Y:S01]  /*14f0*/  FMUL.FTZ R151, R128, c[0x0][0x1ec] ;  /* 0x00007b0080977a20 */ /* 0x000fe20000410000 */
[----:B------:R-:W-:-:S03]  /*1500*/  @P1 PRMT R128, RZ, 0x5410, R6 ;  /* 0x00005410ff801816 */ /* 0x000fc60000000006 */
[----:B------:R-:W-:-:S04]  /*1510*/  FMUL.FTZ R151, R84, R151 ;  /* 0x0000009754977220 */ /* 0x000fc80000410000 */
[----:B------:R-:W-:Y:S02]  /*1520*/  @P1 FADD.FTZ R151, R128, R151 ;  /* 0x0000009780971221 */ /* 0x000fe40000010000 */
.L_x_8350:
[----:B------:R-:W-:Y:S05]  /*1530*/  BSYNC B1 ;  /* 0x0000000000017941 */ /* 0x000fea0003800000 */
.L_x_8348:
[----:B------:R-:W-:Y:S01]  /*1540*/  BSSY B1, `(.L_x_8351) ;  /* 0x000000b000017945 */ /* 0x000fe20003800000 */
[----:B------:R-:W-:Y:S05]  /*1550*/  @P2 BRA `(.L_x_8352) ;  /* 0x0000004000002947 */ /* 0x000fea0003800000 */
[----:B------:R-:W-:Y:S01]  /*1560*/  MOV R156, RZ ;  /* 0x000000ff009c7202 */ /* 0x000fe20000000f00 */
[----:B------:R-:W-:Y:S05]  /*1570*/  @!P1 BRA `(.L_x_8353) ;  /* 0x0000007000009947 */ /* 0x000fea0003800000 */
[----:B-----5:R-:W-:Y:S01]  /*1580*/  PRMT R156, RZ, 0x7610, R6 ;  /* 0x00007610ff9c7816 */ /* 0x020fe20000000006 */
[----:B------:R-:W-:Y:S05]  /*1590*/  BRA `(.L_x_8353) ;  /* 0x0000005000007947 */ /* 0x000fea0003800000 */
.L_x_8352:
[----:B-----5:R-:W-:Y:S02]  /*15a0*/  PRMT R128, RZ, 0x7610, R154 ;  /* 0x00007610ff807816 */ /* 0x020fe4000000009a */
[----:B------:R-:W-:-:S03]  /*15b0*/  @P1 PRMT R129, RZ, 0x7610, R6 ;  /* 0x00007610ff811816 */ /* 0x000fc60000000006 */
[----:B------:R-:W-:-:S04]  /*15c0*/  FMUL.FTZ R128, R128, c[0x0][0x1ec] ;  /* 0x00007b0080807a20 */ /* 0x000fc80000410000 */
[----:B------:R-:W-:-:S04]  /*15d0*/  FMUL.FTZ R156, R85, R128 ;  /* 0x00000080559c7220 */ /* 0x000fc80000410000 */
[----:B------:R-:W-:Y:S02]  /*15e0*/  @P1 FADD.FTZ R156, R129, R156 ;  /* 0x0000009c819c1221 */ /* 0x000fe40000010000 */
.L_x_8353:
[----:B------:R-:W-:Y:S05]  /*15f0*/  BSYNC B1 ;  /* 0x0000000000017941 */ /* 0x000fea0003800000 */
.L_x_8351:
[----:B------:R-:W-:Y:S01]  /*1600*/  BSSY B1, `(.L_x_8354) ;  /* 0x000000b000017945 */ /* 0x000fe20003800000 */
[----:B------:R-:W-:Y:S05]  /*1610*/  @P2 BRA `(.L_x_8355) ;  /* 0x0000004000002947 */ /* 0x000fea0003800000 */
[----:B------:R-:W-:Y:S01]  /*1620*/  HFMA2.MMA R157, -RZ, RZ, 0, 0 ;  /* 0x00000000ff9d7435 */ /* 0x000fe200000001ff */
[----:B------:R-:W-:Y:S05]  /*1630*/  @!P1 BRA `(.L_x_8356) ;  /* 0x0000007000009947 */ /* 0x000fea0003800000 */
[----:B-----5:R-:W-:Y:S01]  /*1640*/  PRMT R157, RZ, 0x5410, R7 ;  /* 0x00005410ff9d7816 */ /* 0x020fe20000000007 */
[----:B------:R-:W-:Y:S05]  /*1650*/  BRA `(.L_x_8356) ;  /* 0x0000005000007947 */ /* 0x000fea0003800000 */
.L_x_8355:
[----:B-----5:R-:W-:-:S05]  /*1660*/  PRMT R128, RZ, 0x5410, R155 ;  /* 0x00005410ff807816 */ /* 0x020fca000000009b */
[----:B------:R-:W-:Y:S01]  /*1670*/  FMUL.FTZ R157, R128, c[0x0][0x1ec] ;  /* 0x00007b00809d7a20 */ /* 0x000fe20000410000 */
[----:B------:R-:W-:-:S03]  /*1680*/  @P1 PRMT R128, RZ, 0x5410, R7 ;  /* 0x00005410ff801816 */ /* 0x000fc60000000007 */
[----:B------:R-:W-:-:S04]  /*1690*/  FMUL.FTZ R157, R86, R157 ;  /* 0x0000009d569d7220 */ /* 0x000fc80000410000 */
[----:B------:R-:W-:Y:S02]  /*16a0*/  @P1 FADD.FTZ R157, R128, R157 ;  /* 0x0000009d809d1221 */ /* 0x000fe40000010000 */
.L_x_8356:
[----:B------:R-:W-:Y:S05]  /*16b0*/  BSYNC B1 ;  /* 0x0000000000017941 */ /* 0x000fea0003800000 */
.L_x_8354:
[----:B------:R-:W-:Y:S01]  /*16c0*/  BSSY B1, `(.L_x_8357) ;  /* 0x000000b000017945 */ /* 0x000fe20003800000 */
[----:B------:R-:W-:Y:S05]  /*16d0*/  @P2 BRA `(.L_x_8358) ;  /* 0x0000004000002947 */ /* 0x000fea0003800000 */
[----:B------:R-:W-:Y:S01]  /*16e0*/  MOV R158, RZ ;  /* 0x000000ff009e7202 */ /* 0x000fe20000000f00 */
[----:B------:R-:W-:Y:S05]  /*16f0*/  @!P1 BRA `(.L_x_8359) ;  /* 0x0000007000009947 */ /* 0x000fea0003800000 */
[----:B-----5:R-:W-:Y:S01]  /*1700*/  PRMT R158, RZ, 0x7610, R7 ;  /* 0x00007610ff9e7816 */ /* 0x020fe20000000007 */
[----:B------:R-:W-:Y:S05]  /*1710*/  BRA `(.L_x_8359) ;  /* 0x0000005000007947 */ /* 0x000fea0003800000 */
.L_x_8358:
[----:B-----5:R-:W-:Y:S02]  /*1720*/  PRMT R128, RZ, 0x7610, R155 ;  /* 0x00007610ff807816 */ /* 0x020fe4000000009b */
[----:B------:R-:W-:-:S03]  /*1730*/  @P1 PRMT R129, RZ, 0x7610, R7 ;  /* 0x00007610ff811816 */ /* 0x000fc60000000007 */
[----:B------:R-:W-:-:S04]  /*1740*/  FMUL.FTZ R128, R128, c[0x0][0x1ec] ;  /* 0x00007b0080807a20 */ /* 0x000fc80000410000 */
[----:B------:R-:W-:-:S04]  /*1750*/  FMUL.FTZ R158, R87, R128 ;  /* 0x00000080579e7220 */ /* 0x000fc80000410000 */
[----:B------:R-:W-:Y:S02]  /*1760*/  @P1 FADD.FTZ R158, R129, R158 ;  /* 0x0000009e819e1221 */ /* 0x000fe40000010000 */
.L_x_8359:
[----:B------:R-:W-:Y:S05]  /*1770*/  BSYNC B1 ;  /* 0x0000000000017941 */ /* 0x000fea0003800000 */
.L_x_8357:
        /* <DEDUP_REMOVED lines=9> */
.L_x_8335:
[----:B------:R-:W-:Y:S05]  /*1810*/  BSYNC B0 ;  /* 0x0000000000007941 */ /* 0x000fea0003800000 */
.L_x_8334:
        /* <DEDUP_REMOVED lines=18> */
.L_x_8363:
[----:B0----5:R-:W-:-:S05]  /*1940*/  PRMT R128, RZ, 0x5410, R152 ;  /* 0x00005410ff807816 */ /* 0x021fca0000000098 */
[----:B------:R-:W-:Y:S01]  /*1950*/  FMUL.FTZ R159, R128, c[0x0][0x1ec] ;  /* 0x00007b00809f7a20 */ /* 0x000fe20000410000 */
[----:B------:R-:W-:-:S03]  /*1960*/  @P1 PRMT R128, RZ, 0x5410, R4 ;  /* 0x00005410ff801816 */ /* 0x000fc60000000004 */
[----:B------:R-:W-:-:S04]  /*1970*/  FMUL.FTZ R159, R56, R159 ;  /* 0x0000009f389f7220 */ /* 0x000fc80000410000 */
[----:B------:R-:W-:Y:S02]  /*1980*/  @P1 FADD.FTZ R159, R128, R159 ;  /* 0x0000009f809f1221 */ /* 0x000fe40000010000 */
.L_x_8364:
[----:B------:R-:W-:Y:S05]  /*1990*/  BSYNC B1 ;  /* 0x0000000000017941 */ /* 0x000fea0003800000 */
.L_x_8362:
[----:B------:R-:W-:Y:S01]  /*19a0*/  BSSY B1, `(.L_x_8365) ;  /* 0x000000b000017945 */ /* 0x000fe20003800000 */
[----:B------:R-:W-:Y:S05]  /*19b0*/  @P2 BRA `(.L_x_8366) ;  /* 0x0000004000002947 */ /* 0x000fea0003800000 */
[----:B------:R-:W-:Y:S01]  /*19c0*/  MOV R160, RZ ;  /* 0x000000ff00a07202 */ /* 0x000fe20000000f00 */
[----:B------:R-:W-:Y:S05]  /*19d0*/  @!P1 BRA `(.L_x_8367) ;  /* 0x0000007000009947 */ /* 0x000fea0003800000 */
[----:B-----5:R-:W-:Y:S01]  /*19e0*/  PRMT R160, RZ, 0x7610, R4 ;  /* 0x00007610ffa07816 */ /* 0x020fe20000000004 */
[----:B------:R-:W-:Y:S05]  /*19f0*/  BRA `(.L_x_8367) ;  /* 0x0000005000007947 */ /* 0x000fea0003800000 */
.L_x_8366:
[----:B-----5:R-:W-:Y:S02]  /*1a00*/  PRMT R128, RZ, 0x7610, R152 ;  /* 0x00007610ff807816 */ /* 0x020fe40000000098 */
[----:B------:R-:W-:-:S03]  /*1a10*/  @P1 PRMT R129, RZ, 0x7610, R4 ;  /* 0x00007610ff811816 */ /* 0x000fc60000000004 */
[----:B------:R-:W-:-:S04]  /*1a20*/  FMUL.FTZ R128, R128, c[0x0][0x1ec] ;  /* 0x00007b0080807a20 */ /* 0x000fc80000410000 */
[----:B------:R-:W-:-:S04]  /*1a30*/  FMUL.FTZ R160, R57, R128 ;  /* 0x0000008039a07220 */ /* 0x000fc80000410000 */
[----:B------:R-:W-:Y:S02]  /*1a40*/  @P1 FADD.FTZ R160, R129, R160 ;  /* 0x000000a081a01221 */ /* 0x000fe40000010000 */
.L_x_8367:
[----:B------:R-:W-:Y:S05]  /*1a50*/  BSYNC B1 ;  /* 0x0000000000017941 */ /* 0x000fea0003800000 */
.L_x_8365:
[----:B------:R-:W-:Y:S01]  /*1a60*/  BSSY B1, `(.L_x_8368) ;  /* 0x000000b000017945 */ /* 0x000fe20003800000 */
[----:B------:R-:W-:Y:S05]  /*1a70*/  @P2 BRA `(.L_x_8369) ;  /* 0x0000004000002947 */ /* 0x000fea0003800000 */
[----:B------:R-:W-:Y:S01]  /*1a80*/  HFMA2.MMA R161, -RZ, RZ, 0, 0 ;  /* 0x00000000ffa17435 */ /* 0x000fe200000001ff */
[----:B------:R-:W-:Y:S05]  /*1a90*/  @!P1 BRA `(.L_x_8370) ;  /* 0x0000007000009947 */ /* 0x000fea0003800000 */
[----:B-----5:R-:W-:Y:S01]  /*1aa0*/  PRMT R161, RZ, 0x5410, R5 ;  /* 0x00005410ffa17816 */ /* 0x020fe20000000005 */
[----:B------:R-:W-:Y:S05]  /*1ab0*/  BRA `(.L_x_8370) ;  /* 0x0000005000007947 */ /* 0x000fea0003800000 */
.L_x_8369:
[----:B-----5:R-:W-:-:S05]  /*1ac0*/  PRMT R128, RZ, 0x5410, R153 ;  /* 0x00005410ff807816 */ /* 0x020fca0000000099 */
[----:B------:R-:W-:Y:S01]  /*1ad0*/  FMUL.FTZ R161, R128, c[0x0][0x1ec] ;  /* 0x00007b0080a17a20 */ /* 0x000fe20000410000 */
[----:B------:R-:W-:-:S03]  /*1ae0*/  @P1 PRMT R128, RZ, 0x5410, R5 ;  /* 0x00005410ff801816 */ /* 0x000fc60000000005 */
[----:B------:R-:W-:-:S04]  /*1af0*/  FMUL.FTZ R161, R58, R161 ;  /* 0x000000a13aa17220 */ /* 0x000fc80000410000 */
[----:B------:R-:W-:Y:S02]  /*1b00*/  @P1 FADD.FTZ R161, R128, R161 ;  /* 0x000000a180a11221 */ /* 0x000fe40000010000 */
.L_x_8370:
[----:B------:R-:W-:Y:S05]  /*1b10*/  BSYNC B1 ;  /* 0x0000000000017941 */ /* 0x000fea0003800000 */
.L_x_8368:
[----:B------:R-:W-:Y:S01]  /*1b20*/  BSSY B1, `(.L_x_8371) ;  /* 0x000000b000017945 */ /* 0x000fe20003800000 */
[----:B------:R-:W-:Y:S05]  /*1b30*/  @P2 BRA `(.L_x_8372) ;  /* 0x0000004000002947 */ /* 0x000fea0003800000 */
[----:B------:R-:W-:Y:S01]  /*1b40*/  MOV R162, RZ ;  /* 0x000000ff00a27202 */ /* 0x000fe20000000f00 */
[----:B------:R-:W-:Y:S05]  /*1b50*/  @!P1 BRA `(.L_x_8373) ;  /* 0x0000007000009947 */ /* 0x000fea0003800000 */
[----:B-----5:R-:W-:Y:S01]  /*1b60*/  PRMT R162, RZ, 0x7610, R5 ;  /* 0x00007610ffa27816 */ /* 0x020fe20000000005 */
[----:B------:R-:W-:Y:S05]  /*1b70*/  BRA `(.L_x_8373) ;  /* 0x0000005000007947 */ /* 0x000fea0003800000 */
.L_x_8372:
[----:B-----5:R-:W-:Y:S02]  /*1b80*/  PRMT R128, RZ, 0x7610, R153 ;  /* 0x00007610ff807816 */ /* 0x020fe40000000099 */
[----:B------:R-:W-:-:S03]  /*1b90*/  @P1 PRMT R129, RZ, 0x7610, R5 ;  /* 0x00007610ff811816 */ /* 0x000fc60000000005 */
[----:B------:R-:W-:-:S04]  /*1ba0*/  FMUL.FTZ R128, R128, c[0x0][0x1ec] ;  /* 0x00007b0080807a20 */ /* 0x000fc80000410000 */
[----:B------:R-:W-:-:S04]  /*1bb0*/  FMUL.FTZ R162, R59, R128 ;  /* 0x000000803ba27220 */ /* 0x000fc80000410000 */
[----:B------:R-:W-:Y:S02]  /*1bc0*/  @P1 FADD.FTZ R162, R129, R162 ;  /* 0x000000a281a21221 */ /* 0x000fe40000010000 */
.L_x_8373:
[----:B------:R-:W-:Y:S05]  /*1bd0*/  BSYNC B1 ;  /* 0x0000000000017941 */ /* 0x000fea0003800000 */
.L_x_8371:
[----:B------:R-:W-:Y:S01]  /*1be0*/  BSSY B1, `(.L_x_8374) ;  /* 0x000000b000017945 */ /* 0x000fe20003800000 */
[----:B------:R-:W-:Y:S05]  /*1bf0*/  @P2 BRA `(.L_x_8375) ;  /* 0x0000004000002947 */ /* 0x000fea0003800000 */
[----:B------:R-:W-:Y:S01]  /*1c00*/  HFMA2.MMA R163, -RZ, RZ, 0, 0 ;  /* 0x00000000ffa37435 */ /* 0x000fe200000001ff */
[----:B------:R-:W-:Y:S05]  /*1c10*/  @!P1 BRA `(.L_x_8376) ;  /* 0x0000007000009947 */ /* 0x000fea0003800000 */
[----:B-----5:R-:W-:Y:S01]  /*1c20*/  PRMT R163, RZ, 0x5410, R6 ;  /* 0x00005410ffa37816 */ /* 0x020fe20000000006 */
[----:B------:R-:W-:Y:S05]  /*1c30*/  BRA `(.L_x_8376) ;  /* 0x0000005000007947 */ /* 0x000fea0003800000 */
.L_x_8375:
[----:B-----5:R-:W-:-:S05]  /*1c40*/  PRMT R128, RZ, 0x5410, R154 ;  /* 0x00005410ff807816 */ /* 0x020fca000000009a */
[----:B------:R-:W-:Y:S01]  /*1c50*/  FMUL.FTZ R163, R128, c[0x0][0x1ec] ;  /* 0x00007b0080a37a20 */ /* 0x000fe20000410000 */
[----:B------:R-:W-:-:S03]  /*1c60*/  @P1 PRMT R128, RZ, 0x5410, R6 ;  /* 0x00005410ff801816 */ /* 0x000fc60000000006 */
[----:B------:R-:W-:-:S04]  /*1c70*/  FMUL.FTZ R163, R60, R163 ;  /* 0x000000a33ca37220 */ /* 0x000fc80000410000 */
[----:B------:R-:W-:Y:S02]  /*1c80*/  @P1 FADD.FTZ R163, R128, R163 ;  /* 0x000000a380a31221 */ /* 0x000fe40000010000 */
.L_x_8376:
[----:B------:R-:W-:Y:S05]  /*1c90*/  BSYNC B1 ;  /* 0x0000000000017941 */ /* 0x000fea0003800000 */
.L_x_8374:
[----:B------:R-:W-:Y:S01]  /*1ca0*/  BSSY B1, `(.L_x_8377) ;  /* 0x000000b000017945 */ /* 0x000fe20003800000 */
[----:B------:R-:W-:Y:S05]  /*1cb0*/  @P2 BRA `(.L_x_8378) ;  /* 0x0000004000002947 */ /* 0x000fea0003800000 */
[----:B------:R-:W-:Y:S01]  /*1cc0*/  MOV R164, RZ ;  /* 0x000000ff00a47202 */ /* 0x000fe20000000f00 */
[----:B------:R-:W-:Y:S05]  /*1cd0*/  @!P1 BRA `(.L_x_8379) ;  /* 0x0000007000009947 */ /* 0x000fea0003800000 */
[----:B-----5:R-:W-:Y:S01]  /*1ce0*/  PRMT R164, RZ, 0x7610, R6 ;  /* 0x00007610ffa47816 */ /* 0x020fe20000000006 */
[----:B------:R-:W-:Y:S05]  /*1cf0*/  BRA `(.L_x_8379) ;  /* 0x0000005000007947 */ /* 0x000fea0003800000 */
.L_x_8378:
[----:B-----5:R-:W-:Y:S02]  /*1d00*/  PRMT R128, RZ, 0x7610, R154 ;  /* 0x00007610ff807816 */ /* 0x020fe4000000009a */
[----:B------:R-:W-:-:S03]  /*1d10*/  @P1 PRMT R129, RZ, 0x7610, R6 ;  /* 0x00007610ff811816 */ /* 0x000fc60000000006 */
[----:B------:R-:W-:-:S04]  /*1d20*/  FMUL.FTZ R128, R128, c[0x0][0x1ec] ;  /* 0x00007b0080807a20 */ /* 0x000fc80000410000 */
[----:B------:R-:W-:-:S04]  /*1d30*/  FMUL.FTZ R164, R61, R128 ;  /* 0x000000803da47220 */ /* 0x000fc80000410000 */
[----:B------:R-:W-:Y:S02]  /*1d40*/  @P1 FADD.FTZ R164, R129, R164 ;  /* 0x000000a481a41221 */ /* 0x000fe40000010000 */
.L_x_8379:
[----:B------:R-:W-:Y:S05]  /*1d50*/  BSYNC B1 ;  /* 0x0000000000017941 */ /* 0x000fea0003800000 */
.L_x_8377:
[----:B------:R-:W-:Y:S01]  /*1d60*/  BSSY B1, `(.L_x_8380) ;  /* 0x000000b000017945 */ /* 0x000fe20003800000 */
[----:B------:R-:W-:Y:S05]  /*1d70*/  @P2 BRA `(.L_x_8381) ;  /* 0x0000004000002947 */ /* 0x000fea0003800000 */
[----:B------:R-:W-:Y:S01]  /*1d80*/  HFMA2.MMA R165, -RZ, RZ, 0, 0 ;  /* 0x00000000ffa57435 */ /* 0x000fe200000001ff */
[----:B------:R-:W-:Y:S05]  /*1d90*/  @!P1 BRA `(.L_x_8382) ;  /* 0x0000007000009947 */ /* 0x000fea0003800000 */
[----:B-----5:R-:W-:Y:S01]  /*1da0*/  PRMT R165, RZ, 0x5410, R7 ;  /* 0x00005410ffa57816 */ /* 0x020fe20000000007 */
[----:B------:R-:W-:Y:S05]  /*1db0*/  BRA `(.L_x_8382) ;  /* 0x0000005000007947 */ /* 0x000fea0003800000 */
.L_x_8381:
[----:B-----5:R-:W-:-:S05]  /*1dc0*/  PRMT R128, RZ, 0x5410, R155 ;  /* 0x00005410ff807816 */ /* 0x020fca000000009b */
[----:B------:R-:W-:Y:S01]  /*1dd0*/  FMUL.FTZ R165, R128, c[0x0][0x1ec] ;  /* 0x00007b0080a57a20 */ /* 0x000fe20000410000 */
[----:B------:R-:W-:-:S03]  /*1de0*/  @P1 PRMT R128, RZ, 0x5410, R7 ;  /* 0x00005410ff801816 */ /* 0x000fc60000000007 */
[----:B------:R-:W-:-:S04]  /*1df0*/  FMUL.FTZ R165, R62, R165 ;  /* 0x000000a53ea57220 */ /* 0x000fc80000410000 */
[----:B------:R-:W-:Y:S02]  /*1e00*/  @P1 FADD.FTZ R165, R128, R165 ;  /* 0x000000a580a51221 */ /* 0x000fe40000010000 */
.L_x_8382:
[----:B------:R-:W-:Y:S05]  /*1e10*/  BSYNC B1 ;  /* 0x0000000000017941 */ /* 0x000fea0003800000 */
.L_x_8380:
[----:B------:R-:W-:Y:S01]  /*1e20*/  BSSY B1, `(.L_x_8383) ;  /* 0x000000b000017945 */ /* 0x000fe20003800000 */
[----:B------:R-:W-:Y:S05]  /*1e30*/  @P2 BRA `(.L_x_8384) ;  /* 0x0000004000002947 */ /* 0x000fea0003800000 */
[----:B------:R-:W-:Y:S01]  /*1e40*/  MOV R166, RZ ;  /* 0x000000ff00a67202 */ /* 0x000fe20000000f00 */
[----:B------:R-:W-:Y:S05]  /*1e50*/  @!P1 BRA `(.L_x_8385) ;  /* 0x0000007000009947 */ /* 0x000fea0003800000 */
[----:B-----5:R-:W-:Y:S01]  /*1e60*/  PRMT R166, RZ, 0x7610, R7 ;  /* 0x00007610ffa67816 */ /* 0x020fe20000000007 */
[----:B------:R-:W-:Y:S05]  /*1e70*/  BRA `(.L_x_8385) ;  /* 0x0000005000007947 */ /* 0x000fea0003800000 */
.L_x_8384:
[----:B-----5:R-:W-:Y:S02]  /*1e80*/  PRMT R128, RZ, 0x7610, R155 ;  /* 0x00007610ff807816 */ /* 0x020fe4000000009b */
[----:B------:R-:W-:-:S03]  /*1e90*/  @P1 PRMT R129, RZ, 0x7610, R7 ;  /* 0x00007610ff811816 */ /* 0x000fc60000000007 */
[----:B------:R-:W-:-:S04]  /*1ea0*/  FMUL.FTZ R128, R128, c[0x0][0x1ec] ;  /* 0x00007b0080807a20 */ /* 0x000fc80000410000 */
[----:B------:R-:W-:-:S04]  /*1eb0*/  FMUL.FTZ R166, R63, R128 ;  /* 0x000000803fa67220 */ /* 0x000fc80000410000 */
[----:B------:R-:W-:Y:S02]  /*1ec0*/  @P1 FADD.FTZ R166, R129, R166 ;  /* 0x000000a681a61221 */ /* 0x000fe40000010000 */
.L_x_8385:
[----:B------:R-:W-:Y:S05]  /*1ed0*/  BSYNC B1 ;  /* 0x0000000000017941 */ /* 0x000fea0003800000 */
.L_x_8383:
        /* <DEDUP_REMOVED lines=9> */
.L_x_8361:
[----:B------:R-:W-:Y:S05]  /*1f70*/  BSYNC B0 ;  /* 0x0000000000007941 */ /* 0x000fea0003800000 */
.L_x_8360:
        /* <DEDUP_REMOVED lines=17> */
.L_x_8389:
[----:B0----5:R-:W-:Y:S02]  /*2090*/  PRMT R3, RZ, 0x5410, R152 ;  /* 0x00005410ff037816 */ /* 0x021fe40000000098 */
[----:B------:R-:W-:-:S03]  /*20a0*/  @P1 PRMT R128, RZ, 0x5410, R4 ;  /* 0x00005410ff801816 */ /* 0x000fc60000000004 */
[----:B------:R-:W-:-:S04]  /*20b0*/  FMUL.FTZ R3, R3, c[0x0][0x1ec] ;  /* 0x00007b0003037a20 */ /* 0x000fc80000410000 */
[----:B------:R-:W-:-:S04]  /*20c0*/  FMUL.FTZ R3, R32, R3 ;  /* 0x0000000320037220 */ /* 0x000fc80000410000 */
[----:B------:R-:W-:Y:S02]  /*20d0*/  @P1 FADD.FTZ R3, R128, R3 ;  /* 0x0000000380031221 */ /* 0x000fe40000010000 */
.L_x_8390:
[----:B------:R-:W-:Y:S05]  /*20e0*/  BSYNC B1 ;  /* 0x0000000000017941 */ /* 0x000fea0003800000 */
.L_x_8388:
[----:B------:R-:W-:Y:S01]  /*20f0*/  BSSY B1, `(.L_x_8391) ;  /* 0x000000b000017945 */ /* 0x000fe20003800000 */
[----:B------:R-:W-:Y:S05]  /*2100*/  @P2 BRA `(.L_x_8392) ;  /* 0x0000004000002947 */ /* 0x000fea0003800000 */
[----:B------:R-:W-:Y:S01]  /*2110*/  MOV R132, RZ ;  /* 0x000000ff00847202 */ /* 0x000fe20000000f00 */
[----:B------:R-:W-:Y:S05]  /*2120*/  @!P1 BRA `(.L_x_8393) ;  /* 0x0000007000009947 */ /* 0x000fea0003800000 */
[----:B-----5:R-:W-:Y:S01]  /*2130*/  PRMT R132, RZ, 0x7610, R4 ;  /* 0x00007610ff847816 */ /* 0x020fe20000000004 */
[----:B------:R-:W-:Y:S05]  /*2140*/  BRA `(.L_x_8393) ;  /* 0x0000005000007947 */ /* 0x000fea0003800000 */
.L_x_8392:
[----:B-----5:R-:W-:Y:S02]  /*2150*/  PRMT R128, RZ, 0x7610, R152 ;  /* 0x00007610ff807816 */ /* 0x020fe40000000098 */
[----:B------:R-:W-:-:S03]  /*2160*/  @P1 PRMT R129, RZ, 0x7610, R4 ;  /* 0x00007610ff811816 */ /* 0x000fc60000000004 */
[----:B------:R-:W-:-:S04]  /*2170*/  FMUL.FTZ R128, R128, c[0x0][0x1ec] ;  /* 0x00007b0080807a20 */ /* 0x000fc80000410000 */
[----:B------:R-:W-:-:S04]  /*2180*/  FMUL.FTZ R132, R33, R128 ;  /* 0x0000008021847220 */ /* 0x000fc80000410000 */
[----:B------:R-:W-:Y:S02]  /*2190*/  @P1 FADD.FTZ R132, R129, R132 ;  /* 0x0000008481841221 */ /* 0x000fe40000010000 */
.L_x_8393:
[----:B------:R-:W-:Y:S05]  /*21a0*/  BSYNC B1 ;  /* 0x0000000000017941 */ /* 0x000fea0003800000 */
.L_x_8391:
[----:B------:R-:W-:Y:S01]  /*21b0*/  BSSY B1, `(.L_x_8394) ;  /* 0x000000b000017945 */ /* 0x000fe20003800000 */
[----:B------:R-:W-:Y:S05]  /*21c0*/  @P2 BRA `(.L_x_8395) ;  /* 0x0000004000002947 */ /* 0x000fea0003800000 */
[----:B------:R-:W-:Y:S01]  /*21d0*/  HFMA2.MMA R133, -RZ, RZ, 0, 0 ;  /* 0x00000000ff857435 */ /* 0x000fe200000001ff */
[----:B------:R-:W-:Y:S05]  /*21e0*/  @!P1 BRA `(.L_x_8396) ;  /* 0x0000007000009947 */ /* 0x000fea0003800000 */
[----:B-----5:R-:W-:Y:S01]  /*21f0*/  PRMT R133, RZ, 0x5410, R5 ;  /* 0x00005410ff857816 */ /* 0x020fe20000000005 */
[----:B------:R-:W-:Y:S05]  /*2200*/  BRA `(.L_x_8396) ;  /* 0x0000005000007947 */ /* 0x000fea0003800000 */
.L_x_8395:
[----:B-----5:R-:W-:-:S05]  /*2210*/  PRMT R128, RZ, 0x5410, R153 ;  /* 0x00005410ff807816 */ /* 0x020fca0000000099 */
[----:B------:R-:W-:Y:S01]  /*2220*/  FMUL.FTZ R133, R128, c[0x0][0x1ec] ;  /* 0x00007b0080857a20 */ /* 0x000fe20000410000 */
[----:B------:R-:W-:-:S03]  /*2230*/  @P1 PRMT R128, RZ, 0x5410, R5 ;  /* 0x00005410ff801816 */ /* 0x000fc60000000005 */
[----:B------:R-:W-:-:S04]  /*2240*/  FMUL.FTZ R133, R34, R133 ;  /* 0x0000008522857220 */ /* 0x000fc80000410000 */
[----:B------:R-:W-:Y:S02]  /*2250*/  @P1 FADD.FTZ R133, R128, R133 ;  /* 0x0000008580851221 */ /* 0x000fe40000010000 */
.L_x_8396:
[----:B------:R-:W-:Y:S05]  /*2260*/  BSYNC B1 ;  /* 0x0000000000017941 */ /* 0x000fea0003800000 */
.L_x_8394:
[----:B------:R-:W-:Y:S01]  /*2270*/  BSSY B1, `(.L_x_8397) ;  /* 0x000000b000017945 */ /* 0x000fe20003800000 */
[----:B------:R-:W-:Y:S05]  /*2280*/  @P2 BRA `(.L_x_8398) ;  /* 0x0000004000002947 */ /* 0x000fea0003800000 */
[----:B------:R-:W-:Y:S01]  /*2290*/  MOV R134, RZ ;  /* 0x000000ff00867202 */ /* 0x000fe20000000f00 */
[----:B------:R-:W-:Y:S05]  /*22a0*/  @!P1 BRA `(.L_x_8399) ;  /* 0x0000007000009947 */ /* 0x000fea0003800000 */
[----:B-----5:R-:W-:Y:S01]  /*22b0*/  PRMT R134, RZ, 0x7610, R5 ;  /* 0x00007610ff867816 */ /* 0x020fe20000000005 */
[----:B------:R-:W-:Y:S05]  /*22c0*/  BRA `(.L_x_8399) ;  /* 0x0000005000007947 */ /* 0x000fea0003800000 */
.L_x_8398:
[----:B-----5:R-:W-:Y:S02]  /*22d0*/  PRMT R128, RZ, 0x7610, R153 ;  /* 0x00007610ff807816 */ /* 0x020fe40000000099 */
[----:B------:R-:W-:-:S03]  /*22e0*/  @P1 PRMT R129, RZ, 0x7610, R5 ;  /* 0x00007610ff811816 */ /* 0x000fc60000000005 */
[----:B------:R-:W-:-:S04]  /*22f0*/  FMUL.FTZ R128, R128, c[0x0][0x1ec] ;  /* 0x00007b0080807a20 */ /* 0x000fc80000410000 */
[----:B------:R-:W-:-:S04]  /*2300*/  FMUL.FTZ R134, R35, R128 ;  /* 0x0000008023867220 */ /* 0x000fc80000410000 */
[----:B------:R-:W-:Y:S02]  /*2310*/  @P1 FADD.FTZ R134, R129, R134 ;  /* 0x0000008681861221 */ /* 0x000fe40000010000 */
.L_x_8399:
[----:B------:R-:W-:Y:S05]  /*2320*/  BSYNC B1 ;  /* 0x0000000000017941 */ /* 0x000fea0003800000 */
.L_x_8397:
[----:B------:R-:W-:Y:S01]  /*2330*/  BSSY B1, `(.L_x_8400) ;  /* 0x000000b000017945 */ /* 0x000fe20003800000 */
[----:B------:R-:W-:Y:S05]  /*2340*/  @P2 BRA `(.L_x_8401) ;  /* 0x0000004000002947 */ /* 0x000fea0003800000 */
[----:B------:R-:W-:Y:S01]  /*2350*/  HFMA2.MMA R135, -RZ, RZ, 0, 0 ;  /* 0x00000000ff877435 */ /* 0x000fe200000001ff */
[----:B------:R-:W-:Y:S05]  /*2360*/  @!P1 BRA `(.L_x_8402) ;  /* 0x0000007000009947 */ /* 0x000fea0003800000 */
[----:B-----5:R-:W-:Y:S01]  /*2370*/  PRMT R135, RZ, 0x5410, R6 ;  /* 0x00005410ff877816 */ /* 0x020fe20000000006 */
[----:B------:R-:W-:Y:S05]  /*2380*/  BRA `(.L_x_8402) ;  /* 0x0000005000007947 */ /* 0x000fea0003800000 */
.L_x_8401:
[----:B-----5:R-:W-:-:S05]  /*2390*/  PRMT R128, RZ, 0x5410, R154 ;  /* 0x00005410ff807816 */ /* 0x020fca000000009a */
[----:B------:R-:W-:Y:S01]  /*23a0*/  FMUL.FTZ R135, R128, c[0x0][0x1ec] ;  /* 0x00007b0080877a20 */ /* 0x000fe20000410000 */
[----:B------:R-:W-:-:S03]  /*23b0*/  @P1 PRMT R128, RZ, 0x5410, R6 ;  /* 0x00005410ff801816 */ /* 0x000fc60000000006 */
[----:B------:R-:W-:-:S04]  /*23c0*/  FMUL.FTZ R135, R36, R135 ;  /* 0x0000008724877220 */ /* 0x000fc80000410000 */
[----:B------:R-:W-:Y:S02]  /*23d0*/  @P1 FADD.FTZ R135, R128, R135 ;  /* 0x0000008780871221 */ /* 0x000fe40000010000 */
.L_x_8402:
[----:B------:R-:W-:Y:S05]  /*23e0*/  BSYNC B1 ;  /* 0x0000000000017941 */ /* 0x000fea0003800000 */
.L_x_8400:
[----:B------:R-:W-:Y:S01]  /*23f0*/  BSSY B1, `(.L_x_8403) ;  /* 0x000000b000017945 */ /* 0x000fe20003800000 */
[----:B------:R-:W-:Y:S05]  /*2400*/  @P2 BRA `(.L_x_8404) ;  /* 0x0000004000002947 */ /* 0x000fea0003800000 */
[----:B------:R-:W-:Y:S01]  /*2410*/  MOV R136, RZ ;  /* 0x000000ff00887202 */ /* 0x000fe20000000f00 */
[----:B------:R-:W-:Y:S05]  /*2420*/  @!P1 BRA `(.L_x_8405) ;  /* 0x0000007000009947 */ /* 0x000fea0003800000 */
[----:B-----5:R-:W-:Y:S01]  /*2430*/  PRMT R136, RZ, 0x7610, R6 ;  /* 0x00007610ff887816 */ /* 0x020fe20000000006 */
[----:B------:R-:W-:Y:S05]  /*2440*/  BRA `(.L_x_8405) ;  /* 0x0000005000007947 */ /* 0x000fea0003800000 */
.L_x_8404:
[----:B-----5:R-:W-:Y:S02]  /*2450*/  PRMT R128, RZ, 0x7610, R154 ;  /* 0x00007610ff807816 */ /* 0x020fe4000000009a */
[----:B------:R-:W-:-:S03]  /*2460*/  @P1 PRMT R129, RZ, 0x7610, R6 ;  /* 0x00007610ff811816 */ /* 0x000fc60000000006 */
[----:B------:R-:W-:-:S04]  /*2470*/  FMUL.FTZ R128, R128, c[0x0][0x1ec] ;  /* 0x00007b0080807a20 */ /* 0x000fc80000410000 */
[----:B------:R-:W-:-:S04]  /*2480*/  FMUL.FTZ R136, R37, R128 ;  /* 0x0000008025887220 */ /* 0x000fc80000410000 */
[----:B------:R-:W-:Y:S02]  /*2490*/  @P1 FADD.FTZ R136, R129, R136 ;  /* 0x0000008881881221 */ /* 0x000fe40000010000 */
.L_x_8405:
[----:B------:R-:W-:Y:S05]  /*24a0*/  BSYNC B1 ;  /* 0x0000000000017941 */ /* 0x000fea0003800000 */
.L_x_8403:
[----:B------:R-:W-:Y:S01]  /*24b0*/  BSSY B1, `(.L_x_8406) ;  /* 0x000000b000017945 */ /* 0x000fe20003800000 */
[----:B------:R-:W-:Y:S05]  /*24c0*/  @P2 BRA `(.L_x_8407) ;  /* 0x0000004000002947 */ /* 0x000fea0003800000 */
[----:B------:R-:W-:Y:S01]  /*24d0*/  HFMA2.MMA R137, -RZ, RZ, 0, 0 ;  /* 0x00000000ff897435 */ /* 0x000fe200000001ff */
[----:B------:R-:W-:Y:S05]  /*24e0*/  @!P1 BRA `(.L_x_8408) ;  /* 0x0000007000009947 */ /* 0x000fea0003800000 */
[----:B-----5:R-:W-:Y:S01]  /*24f0*/  PRMT R137, RZ, 0x5410, R7 ;  /* 0x00005410ff897816 */ /* 0x020fe20000000007 */
[----:B------:R-:W-:Y:S05]  /*2500*/  BRA `(.L_x_8408) ;  /* 0x0000005000007947 */ /* 0x000fea0003800000 */
.L_x_8407:
[----:B-----5:R-:W-:-:S05]  /*2510*/  PRMT R128, RZ, 0x5410, R155 ;  /* 0x00005410ff807816 */ /* 0x020fca000000009b */
[----:B------:R-:W-:Y:S01]  /*2520*/  FMUL.FTZ R137, R128, c[0x0][0x1ec] ;  /* 0x00007b0080897a20 */ /* 0x000fe20000410000 */
[----:B------:R-:W-:-:S03]  /*2530*/  @P1 PRMT R128, RZ, 0x5410, R7 ;  /* 0x00005410ff801816 */ /* 0x000fc60000000007 */
[----:B------:R-:W-:-:S04]  /*2540*/  FMUL.FTZ R137, R38, R137 ;  /* 0x0000008926897220 */ /* 0x000fc80000410000 */
[----:B------:R-:W-:Y:S02]  /*2550*/  @P1 FADD.FTZ R137, R128, R137 ;  /* 0x0000008980891221 */ /* 0x000fe40000010000 */
.L_x_8408:
[----:B------:R-:W-:Y:S05]  /*2560*/  BSYNC B1 ;  /* 0x0000000000017941 */ /* 0x000fea0003800000 */
.L_x_8406:
[----:B------:R-:W-:Y:S01]  /*2570*/  BSSY B1, `(.L_x_8409) ;  /* 0x000000b000017945 */ /* 0x000fe20003800000 */
[----:B------:R-:W-:Y:S05]  /*2580*/  @P2 BRA `(.L_x_8410) ;  /* 0x0000004000002947 */ /* 0x000fea0003800000 */
[----:B------:R-:W-:Y:S01]  /*2590*/  MOV R138, RZ ;  /* 0x000000ff008a7202 */ /* 0x000fe20000000f00 */
[----:B------:R-:W-:Y:S05]  /*25a0*/  @!P1 BRA `(.L_x_8411) ;  /* 0x0000007000009947 */ /* 0x000fea0003800000 */
[----:B-----5:R-:W-:Y:S01]  /*25b0*/  PRMT R138, RZ, 0x7610, R7 ;  /* 0x00007610ff8a7816 */ /* 0x020fe20000000007 */
[----:B------:R-:W-:Y:S05]  /*25c0*/  BRA `(.L_x_8411) ;  /* 0x0000005000007947 */ /* 0x000fea0003800000 */
.L_x_8410:
[----:B-----5:R-:W-:Y:S02]  /*25d0*/  PRMT R128, RZ, 0x7610, R155 ;  /* 0x00007610ff807816 */ /* 0x020fe4000000009b */
[----:B------:R-:W-:-:S03]  /*25e0*/  @P1 PRMT R129, RZ, 0x7610, R7 ;  /* 0x00007610ff811816 */ /* 0x000fc60000000007 */
[----:B------:R-:W-:-:S04]  /*25f0*/  FMUL.FTZ R128, R128, c[0x0][0x1ec] ;  /* 0x00007b0080807a20 */ /* 0x000fc80000410000 */
[----:B------:R-:W-:-:S04]  /*2600*/  FMUL.FTZ R138, R39, R128 ;  /* 0x00000080278a7220 */ /* 0x000fc80000410000 */
[----:B------:R-:W-:Y:S02]  /*2610*/  @P1 FADD.FTZ R138, R129, R138 ;  /* 0x0000008a818a1221 */ /* 0x000fe40000010000 */
.L_x_8411:
[----:B------:R-:W-:Y:S05]  /*2620*/  BSYNC B1 ;  /* 0x0000000000017941 */ /* 0x000fea0003800000 */
.L_x_8409:
        /* <DEDUP_REMOVED lines=9> */
.L_x_8387:
[----:B------:R-:W-:Y:S05]  /*26c0*/  BSYNC B0 ;  /* 0x0000000000007941 */ /* 0x000fea0003800000 */
.L_x_8386:
        /* <DEDUP_REMOVED lines=17> */
.L_x_8415:
[----:B-1---5:R-:W-:-:S05]  /*27e0*/  PRMT R128, RZ, 0x5410, R152 ;  /* 0x00005410ff807816 */ /* 0x022fca0000000098 */
[----:B------:R-:W-:Y:S01]  /*27f0*/  FMUL.FTZ R167, R128, c[0x0][0x1ec] ;  /* 0x00007b0080a77a20 */ /* 0x000fe20000410000 */
[----:B------:R-:W-:-:S03]  /*2800*/  @P1 PRMT R128, RZ, 0x5410, R4 ;  /* 0x00005410ff801816 */ /* 0x000fc60000000004 */
[----:B------:R-:W-:-:S04]  /*2810*/  FMUL.FTZ R167, R8, R167 ;  /* 0x000000a708a77220 */ /* 0x000fc80000410000 */
[----:B------:R-:W-:Y:S02]  /*2820*/  @P1 FADD.FTZ R167, R128, R167 ;  /* 0x000000a780a71221 */ /* 0x000fe40000010000 */
.L_x_8416:
[----:B------:R-:W-:Y:S05]  /*2830*/  BSYNC B1 ;  /* 0x0000000000017941 */ /* 0x000fea0003800000 */
.L_x_8414:
[----:B------:R-:W-:Y:S01]  /*2840*/  BSSY B1, `(.L_x_8417) ;  /* 0x000000b000017945 */ /* 0x000fe20003800000 */
[----:B------:R-:W-:Y:S05]  /*2850*/  @P0 BRA `(.L_x_8418) ;  /* 0x0000004000000947 */ /* 0x000fea0003800000 */
[----:B------:R-:W-:Y:S01]  /*2860*/  MOV R168, RZ ;  /* 0x000000ff00a87202 */ /* 0x000fe20000000f00 */
[----:B------:R-:W-:Y:S05]  /*2870*/  @!P1 BRA `(.L_x_8419) ;  /* 0x0000007000009947 */ /* 0x000fea0003800000 */
[----:B-----5:R-:W-:Y:S01]  /*2880*/  PRMT R168, RZ, 0x7610, R4 ;  /* 0x00007610ffa87816 */ /* 0x020fe20000000004 */
[----:B------:R-:W-:Y:S05]  /*2890*/  BRA `(.L_x_8419) ;  /* 0x0000005000007947 */ /* 0x000fea0003800000 */
.L_x_8418:
[----:B-----5:R-:W-:Y:S02]  /*28a0*/  PRMT R128, RZ, 0x7610, R152 ;  /* 0x00007610ff807816 */ /* 0x020fe40000000098 */
[----:B------:R-:W-:-:S03]  /*28b0*/  @P1 PRMT R129, RZ, 0x7610, R4 ;  /* 0x00007610ff811816 */ /* 0x000fc60000000004 */
[----:B------:R-:W-:-:S04]  /*28c0*/  FMUL.FTZ R128, R128, c[0x0][0x1ec] ;  /* 0x00007b0080807a20 */ /* 0x000fc80000410000 */
[----:B------:R-:W-:-:S04]  /*28d0*/  FMUL.FTZ R168, R9, R128 ;  /* 0x0000008009a87220 */ /* 0x000fc80000410000 */
[----:B------:R-:W-:Y:S02]  /*28e0*/  @P1 FADD.FTZ R168, R129, R168 ;  /* 0x000000a881a81221 */ /* 0x000fe40000010000 */
.L_x_8419:
[----:B------:R-:W-:Y:S05]  /*28f0*/  BSYNC B1 ;  /* 0x0000000000017941 */ /* 0x000fea0003800000 */
.L_x_8417:
[----:B------:R-:W-:Y:S01]  /*2900*/  BSSY B1, `(.L_x_8420) ;  /* 0x000000b000017945 */ /* 0x000fe20003800000 */
[----:B------:R-:W-:Y:S05]  /*2910*/  @P0 BRA `(.L_x_8421) ;  /* 0x0000004000000947 */ /* 0x000fea0003800000 */
[----:B------:R-:W-:Y:S01]  /*2920*/  HFMA2.MMA R169, -RZ, RZ, 0, 0 ;  /* 0x00000000ffa97435 */ /* 0x000fe200000001ff */
[----:B------:R-:W-:Y:S05]  /*2930*/  @!P1 BRA `(.L_x_8422) ;  /* 0x0000007000009947 */ /* 0x000fea0003800000 */
[----:B-----5:R-:W-:Y:S01]  /*2940*/  PRMT R169, RZ, 0x5410, R5 ;  /* 0x00005410ffa97816 */ /* 0x020fe20000000005 */
[----:B------:R-:W-:Y:S05]  /*2950*/  BRA `(.L_x_8422) ;  /* 0x0000005000007947 */ /* 0x000fea0003800000 */
.L_x_8421:
[----:B-----5:R-:W-:-:S05]  /*2960*/  PRMT R128, RZ, 0x5410, R153 ;  /* 0x00005410ff807816 */ /* 0x020fca0000000099 */
[----:B------:R-:W-:Y:S01]  /*2970*/  FMUL.FTZ R169, R128, c[0x0][0x1ec] ;  /* 0x00007b0080a97a20 */ /* 0x000fe20000410000 */
[----:B------:R-:W-:-:S03]  /*2980*/  @P1 PRMT R128, RZ, 0x5410, R5 ;  /* 0x00005410ff801816 */ /* 0x000fc60000000005 */
[----:B------:R-:W-:-:S04]  /*2990*/  FMUL.FTZ R169, R10, R169 ;  /* 0x000000a90aa97220 */ /* 0x000fc80000410000 */
[----:B------:R-:W-:Y:S02]  /*29a0*/  @P1 FADD.FTZ R169, R128, R169 ;  /* 0x000000a980a91221 */ /* 0x000fe40000010000 */
.L_x_8422:
[----:B------:R-:W-:Y:S05]  /*29b0*/  BSYNC B1 ;  /* 0x0000000000017941 */ /* 0x000fea0003800000 */
.L_x_8420:
[----:B------:R-:W-:Y:S01]  /*29c0*/  BSSY B1, `(.L_x_8423) ;  /* 0x000000b000017945 */ /* 0x000fe20003800000 */
[----:B------:R-:W-:Y:S05]  /*29d0*/  @P0 BRA `(.L_x_8424) ;  /* 0x0000004000000947 */ /* 0x000fea0003800000 */
[----:B------:R-:W-:Y:S01]  /*29e0*/  MOV R170, RZ ;  /* 0x000000ff00aa7202 */ /* 0x000fe20000000f00 */
[----:B------:R-:W-:Y:S05]  /*29f0*/  @!P1 BRA `(.L_x_8425) ;  /* 0x0000007000009947 */ /* 0x000fea0003800000 */
[----:B-----5:R-:W-:Y:S01]  /*2a00*/  PRMT R170, RZ, 0x7610, R5 ;  /* 0x00007610ffaa7816 */ /* 0x020fe20000000005 */
[----:B------:R-:W-:Y:S05]  /*2a10*/  BRA `(.L_x_8425) ;  /* 0x0000005000007947 */ /* 0x000fea0003800000 */
.L_x_8424:
[----:B-----5:R-:W-:Y:S02]  /*2a20*/  PRMT R128, RZ, 0x7610, R153 ;  /* 0x00007610ff807816 */ /* 0x020fe40000000099 */
[----:B------:R-:W-:-:S03]  /*2a30*/  @P1 PRMT R129, RZ, 0x7610, R5 ;  /* 0x00007610ff811816 */ /* 0x000fc60000000005 */
[----:B------:R-:W-:-:S04]  /*2a40*/  FMUL.FTZ R128, R128, c[0x0][0x1ec] ;  /* 0x00007b0080807a20 */ /* 0x000fc80000410000 */
[----:B------:R-:W-:-:S04]  /*2a50*/  FMUL.FTZ R170, R11, R128 ;  /* 0x000000800baa7220 */ /* 0x000fc80000410000 */
[----:B------:R-:W-:Y:S02]  /*2a60*/  @P1 FADD.FTZ R170, R129, R170 ;  /* 0x000000aa81aa1221 */ /* 0x000fe40000010000 */
.L_x_8425:
[----:B------:R-:W-:Y:S05]  /*2a70*/  BSYNC B1 ;  /* 0x0000000000017941 */ /* 0x000fea0003800000 */
.L_x_8423:
[----:B------:R-:W-:Y:S01]  /*2a80*/  BSSY B1, `(.L_x_8426) ;  /* 0x000000b000017945 */ /* 0x000fe20003800000 */
[----:B------:R-:W-:Y:S05]  /*2a90*/  @P0 BRA `(.L_x_8427) ;  /* 0x0000004000000947 */ /* 0x000fea0003800000 */
[----:B------:R-:W-:Y:S01]  /*2aa0*/  HFMA2.MMA R171, -RZ, RZ, 0, 0 ;  /* 0x00000000ffab7435 */ /* 0x000fe200000001ff */
[----:B------:R-:W-:Y:S05]  /*2ab0*/  @!P1 BRA `(.L_x_8428) ;  /* 0x0000007000009947 */ /* 0x000fea0003800000 */
[----:B-----5:R-:W-:Y:S01]  /*2ac0*/  PRMT R171, RZ, 0x5410, R6 ;  /* 0x00005410ffab7816 */ /* 0x020fe20000000006 */
[----:B------:R-:W-:Y:S05]  /*2ad0*/  BRA `(.L_x_8428) ;  /* 0x0000005000007947 */ /* 0x000fea0003800000 */
.L_x_8427:
[----:B-----5:R-:W-:-:S05]  /*2ae0*/  PRMT R128, RZ, 0x5410, R154 ;  /* 0x00005410ff807816 */ /* 0x020fca000000009a */
[----:B------:R-:W-:Y:S01]  /*2af0*/  FMUL.FTZ R171, R128, c[0x0][0x1ec] ;  /* 0x00007b0080ab7a20 */ /* 0x000fe20000410000 */
[----:B------:R-:W-:-:S03]  /*2b00*/  @P1 PRMT R128, RZ, 0x5410, R6 ;  /* 0x00005410ff801816 */ /* 0x000fc60000000006 */
[----:B------:R-:W-:-:S04]  /*2b10*/  FMUL.FTZ R171, R12, R171 ;  /* 0x000000ab0cab7220 */ /* 0x000fc80000410000 */
[----:B------:R-:W-:Y:S02]  /*2b20*/  @P1 FADD.FTZ R171, R128, R171 ;  /* 0x000000ab80ab1221 */ /* 0x000fe40000010000 */
.L_x_8428:
[----:B------:R-:W-:Y:S05]  /*2b30*/  BSYNC B1 ;  /* 0x0000000000017941 */ /* 0x000fea0003800000 */
.L_x_8426:
[----:B------:R-:W-:Y:S01]  /*2b40*/  BSSY B1, `(.L_x_8429) ;  /* 0x000000b000017945 */ /* 0x000fe20003800000 */
[----:B------:R-:W-:Y:S05]  /*2b50*/  @P0 BRA `(.L_x_8430) ;  /* 0x0000004000000947 */ /* 0x000fea0003800000 */
[----:B------:R-:W-:Y:S01]  /*2b60*/  MOV R172, RZ ;  /* 0x000000ff00ac7202 */ /* 0x000fe20000000f00 */
[----:B------:R-:W-:Y:S05]  /*2b70*/  @!P1 BRA `(.L_x_8431) ;  /* 0x0000007000009947 */ /* 0x000fea0003800000 */
[----:B-----5:R-:W-:Y:S01]  /*2b80*/  PRMT R172, RZ, 0x7610, R6 ;  /* 0x00007610ffac7816 */ /* 0x020fe20000000006 */
[----:B------:R-:W-:Y:S05]  /*2b90*/  BRA `(.L_x_8431) ;  /* 0x0000005000007947 */ /* 0x000fea0003800000 */
.L_x_8430:
[----:B-----5:R-:W-:Y:S02]  /*2ba0*/  PRMT R128, RZ, 0x7610, R154 ;  /* 0x00007610ff807816 */ /* 0x020fe4000000009a */
[----:B------:R-:W-:-:S03]  /*2bb0*/  @P1 PRMT R129, RZ, 0x7610, R6 ;  /* 0x00007610ff811816 */ /* 0x000fc60000000006 */
[----:B------:R-:W-:-:S04]  /*2bc0*/  FMUL.FTZ R128, R128, c[0x0][0x1ec] ;  /* 0x00007b0080807a20 */ /* 0x000fc80000410000 */
[----:B------:R-:W-:-:S04]  /*2bd0*/  FMUL.FTZ R172, R13, R128 ;  /* 0x000000800dac7220 */ /* 0x000fc80000410000 */
[----:B------:R-:W-:Y:S02]  /*2be0*/  @P1 FADD.FTZ R172, R129, R172 ;  /* 0x000000ac81ac1221 */ /* 0x000fe40000010000 */
.L_x_8431:
[----:B------:R-:W-:Y:S05]  /*2bf0*/  BSYNC B1 ;  /* 0x0000000000017941 */ /* 0x000fea0003800000 */
.L_x_8429:
[----:B------:R-:W-:Y:S01]  /*2c00*/  BSSY B1, `(.L_x_8432) ;  /* 0x000000b000017945 */ /* 0x000fe20003800000 */
[----:B------:R-:W-:Y:S05]  /*2c10*/  @P0 BRA `(.L_x_8433) ;  /* 0x0000004000000947 */ /* 0x000fea0003800000 */
[----:B------:R-:W-:Y:S01]  /*2c20*/  HFMA2.MMA R173, -RZ, RZ, 0, 0 ;  /* 0x00000000ffad7435 */ /* 0x000fe200000001ff */
[----:B------:R-:W-:Y:S05]  /*2c30*/  @!P1 BRA `(.L_x_8434) ;  /* 0x0000007000009947 */ /* 0x000fea0003800000 */
[----:B-----5:R-:W-:Y:S01]  /*2c40*/  PRMT R173, RZ, 0x5410, R7 ;  /* 0x00005410ffad7816 */ /* 0x020fe20000000007 */
[----:B------:R-:W-:Y:S05]  /*2c50*/  BRA `(.L_x_8434) ;  /* 0x0000005000007947 */ /* 0x000fea0003800000 */
.L_x_8433:
[----:B-----5:R-:W-:-:S05]  /*2c60*/  PRMT R128, RZ, 0x5410, R155 ;  /* 0x00005410ff807816 */ /* 0x020fca000000009b */
[----:B------:R-:W-:Y:S01]  /*2c70*/  FMUL.FTZ R173, R128, c[0x0][0x1ec] ;  /* 0x00007b0080ad7a20 */ /* 0x000fe20000410000 */
[----:B------:R-:W-:-:S03]  /*2c80*/  @P1 PRMT R128, RZ, 0x5410, R7 ;  /* 0x00005410ff801816 */ /* 0x000fc60000000007 */
[----:B------:R-:W-:-:S04]  /*2c90*/  FMUL.FTZ R173, R14, R173 ;  /* 0x000000ad0ead7220 */ /* 0x000fc80000410000 */
[----:B------:R-:W-:Y:S02]  /*2ca0*/  @P1 FADD.FTZ R173, R128, R173 ;  /* 0x000000ad80ad1221 */ /* 0x000fe40000010000 */
.L_x_8434:
[----:B------:R-:W-:Y:S05]  /*2cb0*/  BSYNC B1 ;  /* 0x0000000000017941 */ /* 0x000fea0003800000 */
.L_x_8432:
[----:B------:R-:W-:Y:S01]  /*2cc0*/  BSSY B1, `(.L_x_8435) ;  /* 0x000000b000017945 */ /* 0x000fe20003800000 */
[----:B------:R-:W-:Y:S05]  /*2cd0*/  @P0 BRA `(.L_x_8436) ;  /* 0x0000004000000947 */ /* 0x000fea0003800000 */
[----:B------:R-:W-:Y:S01]  /*2ce0*/  MOV R174, RZ ;  /* 0x000000ff00ae7202 */ /* 0x000fe20000000f00 */
[----:B------:R-:W-:Y:S05]  /*2cf0*/  @!P1 BRA `(.L_x_8437) ;  /* 0x0000007000009947 */ /* 0x000fea0003800000 */
[----:B-----5:R-:W-:Y:S01]  /*2d00*/  PRMT R174, RZ, 0x7610, R7 ;  /* 0x00007610ffae7816 */ /* 0x020fe20000000007 */
[----:B------:R-:W-:Y:S05]  /*2d10*/  BRA `(.L_x_8437) ;  /* 0x0000005000007947 */ /* 0x000fea0003800000 */
.L_x_8436:
[----:B-----5:R-:W-:Y:S02]  /*2d20*/  PRMT R128, RZ, 0x7610, R155 ;  /* 0x00007610ff807816 */ /* 0x020fe4000000009b */
[----:B------:R-:W-:-:S03]  /*2d30*/  @P1 PRMT R129, RZ, 0x7610, R7 ;  /* 0x00007610ff811816 */ /* 0x000fc60000000007 */
[----:B------:R-:W-:-:S04]  /*2d40*/  FMUL.FTZ R128, R128, c[0x0][0x1ec] ;  /* 0x00007b0080807a20 */ /* 0x000fc80000410000 */
[----:B------:R-:W-:-:S04]  /*2d50*/  FMUL.FTZ R174, R15, R128 ;  /* 0x000000800fae7220 */ /* 0x000fc80000410000 */
[----:B------:R-:W-:Y:S02]  /*2d60*/  @P1 FADD.FTZ R174, R129, R174 ;  /* 0x000000ae81ae1221 */ /* 0x000fe40000010000 */
.L_x_8437:
[----:B------:R-:W-:Y:S05]  /*2d70*/  BSYNC B1 ;  /* 0x0000000000017941 */ /* 0x000fea0003800000 */
.L_x_8435:
[----:B------:R-:W-:Y:S01]  /*2d80*/  HFMA2.MMA R178, -RZ, RZ, 0, 9.5367431640625e-07 ;  /* 0x00000010ffb27435 */ /* 0x000fe200000001ff */
[----:B------:R-:W-:Y:S02]  /*2d90*/  F2FP.BF16.PACK_AB R131, R174, R173 ;  /* 0x000000adae83723e */ /* 0x000fe400000010ff */
[----:B------:R-:W-:Y:S02]  /*2da0*/  F2FP.BF16.PACK_AB R130, R172, R171 ;  /* 0x000000abac82723e */ /* 0x000fe400000010ff */
[----:B------:R-:W-:Y:S02]  /*2db0*/  F2FP.BF16.PACK_AB R129, R170, R169 ;  /* 0x000000a9aa81723e */ /* 0x000fe400000010ff */
[----:B------:R-:W-:-:S03]  /*2dc0*/  F2FP.BF16.PACK_AB R128, R168, R167 ;  /* 0x000000a7a880723e */ /* 0x000fc600000010ff */
[----:B------:R-:W-:-:S05]  /*2dd0*/  IMAD.WIDE.U32 R178, R179, R178, c[0x0][0x188] ;  /* 0x00006200b3b27625 */ /* 0x000fca00078e00b2 */
[----:B------:R0:W-:Y:S02]  /*2de0*/  STG.E.128 [R178.64], R128 ;  /* 0x00000080b2007986 */ /* 0x0001e4000c101d04 */
.L_x_8413:
[----:B------:R-:W-:Y:S05]  /*2df0*/  BSYNC B0 ;  /* 0x0000000000007941 */ /* 0x000fea0003800000 */
.L_x_8412:
        /* <DEDUP_REMOVED lines=51> */
.L_x_8452:
[----:B-1----:R-:W-:Y:S01]  /*3130*/  FADD.FTZ R178, R128, R129 ;  /* 0x0000008180b27221 */ /* 0x002fe20000010000 */
[----:B------:R-:W-:Y:S05]  /*3140*/  BRA.DIV ~URZ, `(.L_x_8439) ;  /* 0x000013827f007947 */ /* 0x000fea000b800000 */
[----:B0-----:R-:W0:Y:S02]  /*3150*/  SHFL.BFLY PT, R128, R178, 0x2, 0x1f ;  /* 0x0c401f00b2807f89 */ /* 0x001e2400000e0000 */
        /* <DEDUP_REMOVED lines=98> */
.L_x_8453:
[----:B------:R-:W-:Y:S01]  /*3780*/  LOP3.LUT P1, RZ, R176, 0x1f, RZ, 0xc0, !PT ;  /* 0x0000001fb0ff7812 */ /* 0x000fe2000782c0ff */
[----:B------:R-:W-:Y:S01]  /*3790*/  FMUL.FTZ R129, R128, R128 ;  /* 0x0000008080817220 */ /* 0x000fe20000410000 */
[----:B------:R-:W-:Y:S01]  /*37a0*/  BSSY B0, `(.L_x_8440) ;  /* 0x00000c5000007945 */ /* 0x000fe20003800000 */
[----:B-1----:R-:W-:-:S10]  /*37b0*/  FADD.FTZ R182, R181, R180 ;  /* 0x000000b4b5b67221 */ /* 0x002fd40000010000 */
[----:B------:R-:W-:-:S04]  /*37c0*/  @!P1 LEA R130, P0, R2, c[0x0][0x1a0], 0x2 ;  /* 0x0000680002829a11 */ /* 0x000fc800078010ff */
[C---:B------:R-:W-:Y:S02]  /*37d0*/  @!P1 LEA.HI.X R131, R2.reuse, c[0x0][0x1a4], R177, 0x2, P0 ;  /* 0x0000690002839a11 */ /* 0x040fe400000f14b1 */
[----:B------:R-:W-:-:S03]  /*37e0*/  @!P1 LEA R178, P0, R2, c[0x0][0x1a8], 0x2 ;  /* 0x00006a0002b29a11 */ /* 0x000fc600078010ff */
[----:B------:R1:W-:Y:S01]  /*37f0*/  @!P1 STG.E [R130.64], R128 ;  /* 0x0000008082009986 */ /* 0x0003e2000c101904 */
[----:B------:R-:W-:Y:S02]  /*3800*/  @!P1 LEA.HI.X R179, R2, c[0x0][0x1ac], R177, 0x2, P0 ;  /* 0x00006b0002b39a11 */ /* 0x000fe400000f14b1 */
[----:B------:R-:W-:Y:S02]  /*3810*/  ISETP.NE.AND P0, PT, RZ, UR6, PT ;  /* 0x00000006ff007c0c */ /* 0x000fe4000bf05270 */
[----:B------:R-:W-:Y:S02]  /*3820*/  MOV R177, c[0x0][0x1e0] ;  /* 0x0000780000b17a02 */ /* 0x000fe40000000f00 */
[----:B0-----:R-:W-:-:S03]  /*3830*/  FSEL R180, R129, RZ, P0 ;  /* 0x000000ff81b47208 */ /* 0x001fc60000000000 */
[----:B------:R-:W-:-:S04]  /*3840*/  FFMA.FTZ R129, R182, R177, c[0x0][0x228] ;  /* 0x00008a00b6817623 */ /* 0x000fc800000100b1 */
[----:B------:R-:W-:-:S04]  /*3850*/  FADD.FTZ R129, R129, R180 ;  /* 0x000000b481817221 */ /* 0x000fc80000010000 */
[----:B------:R-:W0:Y:S02]  /*3860*/  MUFU.RSQ R177, R129 ;  /* 0x0000008100b17308 */ /* 0x000e240000001400 */
[----:B0-----:R1:W-:Y:S01]  /*3870*/  @!P1 STG.E [R178.64], R177 ;  /* 0x000000b1b2009986 */ /* 0x0013e2000c101904 */
[----:B-----5:R-:W-:-:S13]  /*3880*/  ISETP.GE.AND P1, PT, R175, 0x1, PT ;  /* 0x00000001af00780c */ /* 0x020fda0003f26270 */
[----:B------:R-:W-:Y:S05]  /*3890*/  @!P1 BRA `(.L_x_8441) ;  /* 0x00000b5000009947 */ /* 0x000fea0003800000 */
[----:B-1----:R-:W-:Y:S01]  /*38a0*/  IADD3 R175, R175, -0x1, RZ ;  /* 0xffffffffafaf7810 */ /* 0x002fe20007ffe0ff */
        /* <DEDUP_REMOVED lines=40> */
.L_x_8443:
[----:B------:R-:W-:Y:S05]  /*3b30*/  BSYNC B1 ;  /* 0x0000000000017941 */ /* 0x000fea0003800000 */
.L_x_8442:
        /* <DEDUP_REMOVED lines=35> */
.L_x_8445:
[----:B------:R-:W-:Y:S05]  /*3d70*/  BSYNC B1 ;  /* 0x0000000000017941 */ /* 0x000fea0003800000 */
.L_x_8444:
        /* <DEDUP_REMOVED lines=35> */
.L_x_8447:
[----:B------:R-:W-:Y:S05]  /*3fb0*/  BSYNC B1 ;  /* 0x0000000000017941 */ /* 0x000fea0003800000 */
.L_x_8446:
        /* <DEDUP_REMOVED lines=34> */
.L_x_8449:
[----:B------:R-:W-:Y:S05]  /*41e0*/  BSYNC B1 ;  /* 0x0000000000017941 */ /* 0x000fea0003800000 */
.L_x_8448:
        /* <DEDUP_REMOVED lines=32> */
.L_x_8441:
[----:B-1----:R-:W-:Y:S05]  /*43f0*/  BSYNC B0 ;  /* 0x0000000000007941 */ /* 0x002fea0003800000 */
.L_x_8440:
[----:B0-----:R-:W-:-:S04]  /*4400*/  MOV R129, c[0x0][0x160] ;  /* 0x0000580000817a02 */ /* 0x001fc80000000f00 */
[----:B------:R-:W-:-:S04]  /*4410*/  LEA R2, R129, R2, 0x2 ;  /* 0x0000000281027211 */ /* 0x000fc800078e10ff */
[----:B------:R-:W-:-:S13]  /*4420*/  ISETP.GE.AND P0, PT, R2, c[0x0][0x164], PT ;  /* 0x0000590002007a0c */ /* 0x000fda0003f06270 */
[----:B------:R-:W-:Y:S01]  /*4430*/  @P0 CALL.REL.NOINC `(.L_x_8450) ;  /* 0x0000001000000944 */ /* 0x000fe20003c00000 */
[----:B------:R-:W-:Y:S05]  /*4440*/  BRA `(.L_x_8451) ;  /* 0xffffc3f000007947 */ /* 0x000fea000383ffff */
.L_x_8450:
[----:B------:R-:W-:Y:S05]  /*4450*/  EXIT ;  /* 0x000000000000794d */ /* 0x000fea0003800000 */
.L_x_8438:
[----:B------:R-:W-:Y:S01]  /*4460*/  HFMA2.MMA R129, -RZ, RZ, 0, 5.9604644775390625e-08 ;  /* 0x00000001ff817435 */ /* 0x000fe200000001ff */
[----:B------:R-:W-:Y:S02]  /*4470*/  MOV R178, R128 ;  /* 0x0000008000b27202 */ /* 0x000fe40000000f00 */
[----:B------:R-:W-:Y:S02]  /*4480*/  MOV R179, 0x1f ;  /* 0x0000001f00b37802 */ /* 0x000fe40000000f00 */
[----:B------:R-:W-:Y:S02]  /*4490*/  MOV R182, 0xffffffff ;  /* 0xffffffff00b67802 */ /* 0x000fe40000000f00 */
[----:B------:R-:W-:Y:S02]  /*44a0*/  MOV R130, 0x44c0 ;  /* 0x000044c000827802 */ /* 0x000fe40000000f00 */
[----:B-----5:R-:W-:Y:S05]  /*44b0*/  CALL.REL.NOINC `($__internal_38_$__cuda_sm70_shflsync_bfly_p) ;  /* 0x000008b000007944 */ /* 0x020fea0003c00000 */
[----:B01----:R-:W-:Y:S05]  /*44c0*/  BRA `(.L_x_8452) ;  /* 0xffffec6000007947 */ /* 0x003fea000383ffff */
.L_x_8439:
[----:B------:R-:W-:Y:S01]  /*44d0*/  HFMA2.MMA R129, -RZ, RZ, 0, 1.1920928955078125e-07 ;  /* 0x00000002ff817435 */ /* 0x000fe200000001ff */
[----:B------:R-:W-:Y:S02]  /*44e0*/  MOV R179, 0x1f ;  /* 0x0000001f00b37802 */ /* 0x000fe40000000f00 */
[----:B------:R-:W-:-:S02]  /*44f0*/  MOV R182, 0xffffffff ;  /* 0xffffffff00b67802 */ /* 0x000fc40000000f00 */
[----:B------:R-:W-:Y:S02]  /*4500*/  MOV R130, 0x4520 ;  /* 0x0000452000827802 */ /* 0x000fe40000000f00 */
[----:B0----5:R-:W-:Y:S05]  /*4510*/  CALL.REL.NOINC `($__internal_38_$__cuda_sm70_shflsync_bfly_p) ;  /* 0x0000085000007944 */ /* 0x021fea0003c00000 */
[----:B01----:R-:W-:Y:S01]  /*4520*/  FADD.FTZ R178, R178, R129 ;  /* 0x00000081b2b27221 */ /* 0x003fe20000010000 */
[----:B------:R-:W-:Y:S01]  /*4530*/  HFMA2.MMA R129, -RZ, RZ, 0, 2.384185791015625e-07 ;  /* 0x00000004ff817435 */ /* 0x000fe200000001ff */
[----:B------:R-:W-:Y:S02]  /*4540*/  MOV R179, 0x1f ;  /* 0x0000001f00b37802 */ /* 0x000fe40000000f00 */
[----:B------:R-:W-:Y:S02]  /*4550*/  MOV R182, 0xffffffff ;  /* 0xffffffff00b67802 */ /* 0x000fe40000000f00 */
[----:B------:R-:W-:Y:S02]  /*4560*/  MOV R130, 0x4580 ;  /* 0x0000458000827802 */ /* 0x000fe40000000f00 */
[----:B------:R-:W-:Y:S05]  /*4570*/  CALL.REL.NOINC `($__internal_38_$__cuda_sm70_shflsync_bfly_p) ;  /* 0x000007f000007944 */ /* 0x000fea0003c00000 */
[----:B01----:R-:W-:Y:S01]  /*4580*/  FADD.FTZ R178, R178, R129 ;  /* 0x00000081b2b27221 */ /* 0x003fe20000010000 */
[----:B------:R-:W-:Y:S01]  /*4590*/  HFMA2.MMA R129, -RZ, RZ, 0, 4.76837158203125e-07 ;  /* 0x00000008ff817435 */ /* 0x000fe200000001ff */
[----:B------:R-:W-:Y:S02]  /*45a0*/  MOV R179, 0x1f ;  /* 0x0000001f00b37802 */ /* 0x000fe40000000f00 */
[----:B------:R-:W-:-:S02]  /*45b0*/  MOV R182, 0xffffffff ;  /* 0xffffffff00b67802 */ /* 0x000fc40000000f00 */
[----:B------:R-:W-:Y:S02]  /*45c0*/  MOV R130, 0x45e0 ;  /* 0x000045e000827802 */ /* 0x000fe40000000f00 */
[----:B------:R-:W-:Y:S05]  /*45d0*/  CALL.REL.NOINC `($__internal_38_$__cuda_sm70_shflsync_bfly_p) ;  /* 0x0000079000007944 */ /* 0x000fea0003c00000 */
[----:B01----:R-:W-:Y:S01]  /*45e0*/  FADD.FTZ R178, R178, R129 ;  /* 0x00000081b2b27221 */ /* 0x003fe20000010000 */
[----:B------:R-:W-:Y:S01]  /*45f0*/  HFMA2.MMA R129, -RZ, RZ, 0, 9.5367431640625e-07 ;  /* 0x00000010ff817435 */ /* 0x000fe200000001ff */
[----:B------:R-:W-:Y:S02]  /*4600*/  MOV R179, 0x1f ;  /* 0x0000001f00b37802 */ /* 0x000fe40000000f00 */
[----:B------:R-:W-:Y:S02]  /*4610*/  MOV R182, 0xffffffff ;  /* 0xffffffff00b67802 */ /* 0x000fe40000000f00 */
[----:B------:R-:W-:Y:S02]  /*4620*/  MOV R130, 0x4640 ;  /* 0x0000464000827802 */ /* 0x000fe40000000f00 */
[----:B------:R-:W-:Y:S05]  /*4630*/  CALL.REL.NOINC `($__internal_38_$__cuda_sm70_shflsync_bfly_p) ;  /* 0x0000073000007944 */ /* 0x000fea0003c00000 */
[----:B-1----:R-:W-:Y:S01]  /*4640*/  FADD.FTZ R128, R178, R129 ;  /* 0x00000081b2807221 */ /* 0x002fe20000010000 */
[----:B0-----:R-:W-:Y:S02]  /*4650*/  MOV R179, 0x1f ;  /* 0x0000001f00b37802 */ /* 0x001fe40000000f00 */
[----:B------:R-:W-:Y:S01]  /*4660*/  MOV R182, 0xffffffff ;  /* 0xffffffff00b67802 */ /* 0x000fe20000000f00 */
        /* <DEDUP_REMOVED lines=82> */
[----:B------:R-:W-:Y:S01]  /*4b90*/  HFMA2.MMA R129, -RZ, RZ, 0, 5.9604644775390625e-08 ;  /* 0x00000001ff817435 */ /* 0x000fe200000001ff */
[----:B------:R-:W-:-:S05]  /*4ba0*/  MOV R130, 0x4bc0 ;  /* 0x00004bc000827802 */ /* 0x000fca0000000f00 */
[----:B------:R-:W-:Y:S05]  /*4bb0*/  CALL.REL.NOINC `($__internal_38_$__cuda_sm70_shflsync_bfly_p) ;  /* 0x000001b000007944 */ /* 0x000fea0003c00000 */
[----:B01----:R-:W-:Y:S01]  /*4bc0*/  FADD.FTZ R178, R178, R129 ;  /* 0x00000081b2b27221 */ /* 0x003fe20000010000 */
[----:B------:R-:W-:Y:S01]  /*4bd0*/  HFMA2.MMA R129, -RZ, RZ, 0, 1.1920928955078125e-07 ;  /* 0x00000002ff817435 */ /* 0x000fe200000001ff */
[----:B------:R-:W-:Y:S02]  /*4be0*/  MOV R179, 0x1f ;  /* 0x0000001f00b37802 */ /* 0x000fe40000000f00 */
[----:B------:R-:W-:Y:S02]  /*4bf0*/  MOV R182, 0xffffffff ;  /* 0xffffffff00b67802 */ /* 0x000fe40000000f00 */
[----:B------:R-:W-:Y:S02]  /*4c00*/  MOV R130, 0x4c20 ;  /* 0x00004c2000827802 */ /* 0x000fe40000000f00 */
[----:B------:R-:W-:Y:S05]  /*4c10*/  CALL.REL.NOINC `($__internal_38_$__cuda_sm70_shflsync_bfly_p) ;  /* 0x0000015000007944 */ /* 0x000fea0003c00000 */
[----:B01----:R-:W-:Y:S01]  /*4c20*/  FADD.FTZ R178, R178, R129 ;  /* 0x00000081b2b27221 */ /* 0x003fe20000010000 */
[----:B------:R-:W-:Y:S01]  /*4c30*/  HFMA2.MMA R129, -RZ, RZ, 0, 2.384185791015625e-07 ;  /* 0x00000004ff817435 */ /* 0x000fe200000001ff */
[----:B------:R-:W-:-:S02]  /*4c40*/  MOV R179, 0x1f ;  /* 0x0000001f00b37802 */ /* 0x000fc40000000f00 */
[----:B------:R-:W-:Y:S02]  /*4c50*/  MOV R182, 0xffffffff ;  /* 0xffffffff00b67802 */ /* 0x000fe40000000f00 */
[----:B------:R-:W-:Y:S02]  /*4c60*/  MOV R130, 0x4c80 ;  /* 0x00004c8000827802 */ /* 0x000fe40000000f00 */
[----:B------:R-:W-:Y:S05]  /*4c70*/  CALL.REL.NOINC `($__internal_38_$__cuda_sm70_shflsync_bfly_p) ;  /* 0x000000f000007944 */ /* 0x000fea0003c00000 */
[----:B01----:R-:W-:Y:S01]  /*4c80*/  FADD.FTZ R178, R178, R129 ;  /* 0x00000081b2b27221 */ /* 0x003fe20000010000 */
[----:B------:R-:W-:Y:S01]  /*4c90*/  HFMA2.MMA R129, -RZ, RZ, 0, 4.76837158203125e-07 ;  /* 0x00000008ff817435 */ /* 0x000fe200000001ff */
[----:B------:R-:W-:Y:S02]  /*4ca0*/  MOV R179, 0x1f ;  /* 0x0000001f00b37802 */ /* 0x000fe40000000f00 */
[----:B------:R-:W-:Y:S02]  /*4cb0*/  MOV R182, 0xffffffff ;  /* 0xffffffff00b67802 */ /* 0x000fe40000000f00 */
[----:B------:R-:W-:Y:S02]  /*4cc0*/  MOV R130, 0x4ce0 ;  /* 0x00004ce000827802 */ /* 0x000fe40000000f00 */
[----:B------:R-:W-:Y:S05]  /*4cd0*/  CALL.REL.NOINC `($__internal_38_$__cuda_sm70_shflsync_bfly_p) ;  /* 0x0000009000007944 */ /* 0x000fea0003c00000 */
[----:B-1----:R-:W-:Y:S01]  /*4ce0*/  FADD.FTZ R180, R178, R129 ;  /* 0x00000081b2b47221 */ /* 0x002fe20000010000 */
[----:B------:R-:W-:Y:S01]  /*4cf0*/  HFMA2.MMA R129, -RZ, RZ, 0, 9.5367431640625e-07 ;  /* 0x00000010ff817435 */ /* 0x000fe200000001ff */
[----:B0-----:R-:W-:-:S02]  /*4d00*/  MOV R179, 0x1f ;  /* 0x0000001f00b37802 */ /* 0x001fc40000000f00 */
[----:B------:R-:W-:Y:S02]  /*4d10*/  MOV R182, 0xffffffff ;  /* 0xffffffff00b67802 */ /* 0x000fe40000000f00 */
[----:B------:R-:W-:Y:S02]  /*4d20*/  MOV R178, R180 ;  /* 0x000000b400b27202 */ /* 0x000fe40000000f00 */
[----:B------:R-:W-:Y:S02]  /*4d30*/  MOV R130, 0x4d50 ;  /* 0x00004d5000827802 */ /* 0x000fe40000000f00 */
[----:B------:R-:W-:Y:S05]  /*4d40*/  CALL.REL.NOINC `($__internal_38_$__cuda_sm70_shflsync_bfly_p) ;  /* 0x0000002000007944 */ /* 0x000fea0003c00000 */
[----:B-1----:R-:W-:Y:S01]  /*4d50*/  MOV R181, R129 ;  /* 0x0000008100b57202 */ /* 0x002fe20000000f00 */
[----:B0-----:R-:W-:Y:S05]  /*4d60*/  BRA `(.L_x_8453) ;  /* 0xffffea1000007947 */ /* 0x001fea000383ffff */
        .weak           $__internal_38_$__cuda_sm70_shflsync_bfly_p
        .type           $__internal_38_$__cuda_sm70_shflsync_bfly_p,@function
        .size           $__internal_38_$__cuda_sm70_shflsync_bfly_p,(.L_x_36126 - $__internal_38_$__cuda_sm70_shflsync_bfly_p)
$__internal_38_$__cuda_sm70_shflsync_bfly_p:
[----:B------:R-:W-:Y:S01]  /*4d70*/  HFMA2.MMA R131, -RZ, RZ, 0, 0 ;  /* 0x00000000ff837435 */ /* 0x000fe200000001ff */
[----:B------:R-:W-:Y:S04]  /*4d80*/  WARPSYNC R182 ;  /* 0x000000b600007348 */ /* 0x000fe80003800000 */
[----:B------:R0:W1:Y:S01]  /*4d90*/  SHFL.BFLY PT, R129, R178, R129, R179 ;  /* 0x0c000081b2817389 */ /* 0x00006200000e00b3 */
[----:B------:R-:W-:Y:S05]  /*4da0*/  RET.REL.NODEC R130 `(_ZN10layer_norm13ln_fwd_kernelINS_13Kernel_traitsIf13__nv_bfloat16S2_S2_fjLj1280ELj1ELj4ELj1ELj16ENS_18Kernel_traits_baseILj1280EfS2_S2_S2_fjLj128EEEEELb0ELb1ELb1ELb0EEEvNS_9FwdParamsE) ;  /* 0xffffb25082007950 */ /* 0x000fea0003c3ffff */
.L_x_8454:
        /* <DEDUP_REMOVED lines=13> */
.L_x_36126:


//--------------------- .text._ZN10layer_norm13ln_fwd_kernelINS_13Kernel_traitsIf13__nv_bfloat16S2_S2_fjLj1280ELj1ELj4ELj1ELj16ENS_18Kernel_traits_baseILj1280EfS2_S2_S2_fjLj128EEEEELb0ELb1ELb1ELb1EEEvNS_9FwdParamsE --------------------------
	.section	.text._ZN10layer_norm13ln_fwd_kernelINS_13Kernel_traitsIf13__nv_bfloat16S2_S2_fjLj1280ELj1ELj4ELj1ELj16ENS_18Kernel_traits_baseILj1280EfS2_S2_S2_fjLj128EEEEELb0ELb1ELb1ELb1EEEvNS_9FwdParamsE,"ax",@progbits
	.sectioninfo	@"SHI_REGISTERS=215"
	.align	128
        .global         _ZN10layer_norm13ln_fwd_kernelINS_13Kernel_traitsIf13__nv_bfloat16S2_S2_fjLj1280ELj1ELj4ELj1ELj16ENS_18Kernel_traits_baseILj1280EfS2_S2_S2_fjLj128EEEEELb0ELb1ELb1ELb1EEEvNS_9FwdParamsE
        .type           _ZN10layer_norm13ln_fwd_kernelINS_13Kernel_traitsIf13__nv_bfloat16S2_S2_fjLj1280ELj1ELj4ELj1ELj16ENS_18Kernel_traits_baseILj1280EfS2_S2_S2_fjLj128EEEEELb0ELb1ELb1ELb1EEEvNS_9FwdParamsE,@function
        .size           _ZN10layer_norm13ln_fwd_kernelINS_13Kernel_traitsIf13__nv_bfloat16S2_S2_fjLj1280ELj1ELj4ELj1ELj16ENS_18Kernel_traits_baseILj1280EfS2_S2_S2_fjLj128EEEEELb0ELb1ELb1ELb1EEEvNS_9FwdParamsE,(.L_x_36127 - _ZN10layer_norm13ln_fwd_kernelINS_13Kernel_traitsIf13__nv_bfloat16S2_S2_fjLj1280ELj1ELj4ELj1ELj16ENS_18Kernel_traits_baseILj1280EfS2_S2_S2_fjLj128EEEEELb0ELb1ELb1ELb1EEEvNS_9FwdParamsE)
        .other          _ZN10layer_norm13ln_fwd_kernelINS_13Kernel_traitsIf13__nv_bfloat16S2_S2_fjLj1280ELj1ELj4ELj1ELj16ENS_18Kernel_traits_baseILj1280EfS2_S2_S2_fjLj128EEEEELb0ELb1ELb1ELb1EEEvNS_9FwdParamsE,@"STO_CUDA_ENTRY STV_DEFAULT"
_ZN10layer_norm13ln_fwd_kernelINS_13Kernel_traitsIf13__nv_bfloat16S2_S2_fjLj1280ELj1ELj4ELj1ELj16ENS_18Kernel_traits_baseILj1280EfS2_S2_S2_fjLj128EEEEELb0ELb1ELb1ELb1EEEvNS_9FwdParamsE:
.text._ZN10layer_norm13ln_fwd_kernelINS_13Kernel_traitsIf13__nv_bfloat16S2_S2_fjLj1280ELj1ELj4ELj1ELj16ENS_18Kernel_traits_baseILj1280EfS2_S2_S2_fjLj128EEEEELb0ELb1ELb1ELb1EEEvNS_9FwdParamsE:
        /* <DEDUP_REMOVED lines=70> */
[----:B-12---:R-:W-:-:S02]  /*0460*/  MOV R2, R8 ;  /* 0x0000000800027202 */ /* 0x006fc40000000f00 */
.L_x_8580:
[----:B------:R-:W-:-:S10]  /*0470*/  HFMA2.MMA R137, -RZ, RZ, 0, 2.384185791015625e-07 ;  /* 0x00000004ff897435 */ /* 0x000fd400000001ff */
[----:B------:R-:W-:-:S05]  /*0480*/  IMAD.WIDE R132, R2, R137, c[0x0][0x1d0] ;  /* 0x0000740002847625 */ /* 0x000fca00078e0289 */
[----:B------:R1:W2:Y:S01]  /*0490*/  LDG.E R140, [R132.64] ;  /* 0x00000004848c7981 */ /* 0x0002a2000c1e1900 */
[----:B------:R-:W-:Y:S01]  /*04a0*/  ISETP.NE.U32.AND P0, PT, RZ, c[0x0][0x180], PT ;  /* 0x00006000ff007a0c */ /* 0x000fe20003f05070 */
[C---:B------:R-:W-:Y:S01]  /*04b0*/  IMAD R3, R2.reuse, c[0x0][0x168], RZ ;  /* 0x00005a0002037a24 */ /* 0x040fe200078e02ff */
[----:B------:R-:W-:Y:S02]  /*04c0*/  MOV R168, RZ ;  /* 0x000000ff00a87202 */ /* 0x000fe40000000f00 */
[----:B------:R-:W-:Y:S01]  /*04d0*/  ISETP.NE.AND.EX P0, PT, RZ, c[0x0][0x184], PT, P0 ;  /* 0x00006100ff007a0c */ /* 0x000fe20003f05300 */
[----:B-1----:R-:W-:-:S12]  /*04e0*/  IMAD.WIDE R132, R2, R137, c[0x0][0x1d8] ;  /* 0x0000760002847625 */ /* 0x002fd800078e0289 */
[----:B------:R-:W-:Y:S02]  /*04f0*/  @P0 MOV R138, 0x10 ;  /* 0x00000010008a0802 */ /* 0x000fe40000000f00 */
[----:B--2---:R-:W-:-:S13]  /*0500*/  ISETP.GE.AND P1, PT, R140, 0x1, PT ;  /* 0x000000018c00780c */ /* 0x004fda0003f26270 */
[----:B------:R-:W-:-:S05]  /*0510*/  @P1 IADD3 R134, R140, -0x1, RZ ;  /* 0xffffffff8c861810 */ /* 0x000fca0007ffe0ff */
[----:B------:R-:W-:Y:S01]  /*0520*/  @P1 IMAD R135, R134, c[0x0][0x168], RZ ;  /* 0x00005a0086871a24 */ /* 0x000fe200078e02ff */
[----:B------:R-:W-:-:S04]  /*0530*/  SHF.R.S32.HI R134, RZ, 0x1f, R3 ;  /* 0x0000001fff867819 */ /* 0x000fc80000011403 */
[----:B------:R-:W-:Y:S02]  /*0540*/  @P1 SHF.R.S32.HI R136, RZ, 0x1f, R135 ;  /* 0x0000001fff881819 */ /* 0x000fe40000011487 */
[----:B------:R-:W-:Y:S02]  /*0550*/  LEA.HI R171, R134, R3, RZ, 0x3 ;  /* 0x0000000386ab7211 */ /* 0x000fe400078f18ff */
[----:B------:R-:W-:Y:S01]  /*0560*/  @P1 LEA.HI R135, R136, R135, RZ, 0x3 ;  /* 0x0000008788871211 */ /* 0x000fe200078f18ff */
[----:B-----5:R1:W5:Y:S01]  /*0570*/  LDG.E R3, [R132.64] ;  /* 0x0000000484037981 */ /* 0x020362000c1e1900 */
[-C--:B------:R-:W-:Y:S02]  /*0580*/  LEA.HI.SX32 R171, R171, R0.reuse, 0x1d ;  /* 0x00000000abab7211 */ /* 0x080fe400078feaff */
[----:B------:R-:W-:Y:S02]  /*0590*/  @P1 LEA.HI.SX32 R168, R135, R0, 0x1d ;  /* 0x0000000087a81211 */ /* 0x000fe400078feaff */
        /* <DEDUP_REMOVED lines=13> */
.L_x_8456:
[----:B-1---5:R-:W-:-:S05]  /*0670*/  PRMT R132, RZ, 0x5410, R4 ;  /* 0x00005410ff847816 */ /* 0x022fca0000000004 */
[----:B------:R-:W-:-:S04]  /*0680*/  FMUL.FTZ R133, R132, c[0x0][0x1ec] ;  /* 0x00007b0084857a20 */ /* 0x000fc80000410000 */
[----:B------:R-:W-:Y:S01]  /*0690*/  FMUL.FTZ R136, R48, R133 ;  /* 0x0000008530887220 */ /* 0x000fe20000410000 */
[----:B------:R-:W-:-:S05]  /*06a0*/  @P0 PRMT R133, RZ, 0x5410, R8 ;  /* 0x00005410ff850816 */ /* 0x000fca0000000008 */
[----:B------:R-:W-:Y:S02]  /*06b0*/  @P0 FADD.FTZ R136, R136, R133 ;  /* 0x0000008588880221 */ /* 0x000fe40000010000 */
.L_x_8457:
[----:B------:R-:W-:Y:S05]  /*06c0*/  BSYNC B0 ;  /* 0x0000000000007941 */ /* 0x000fea0003800000 */
.L_x_8455:
[----:B------:R-:W-:Y:S01]  /*06d0*/  BSSY B0, `(.L_x_8458) ;  /* 0x000000b000007945 */ /* 0x000fe20003800000 */
[----:B------:R-:W-:Y:S05]  /*06e0*/  @P2 BRA `(.L_x_8459) ;  /* 0x0000004000002947 */ /* 0x000fea0003800000 */
[----:B------:R-:W-:Y:S01]  /*06f0*/  HFMA2.MMA R139, -RZ, RZ, 0, 0 ;  /* 0x00000000ff8b7435 */ /* 0x000fe200000001ff */
[----:B------:R-:W-:Y:S05]  /*0700*/  @!P0 BRA `(.L_x_8460) ;  /* 0x0000007000008947 */ /* 0x000fea0003800000 */
[----:B-----5:R-:W-:Y:S01]  /*0710*/  PRMT R139, RZ, 0x7610, R8 ;  /* 0x00007610ff8b7816 */ /* 0x020fe20000000008 */
[----:B------:R-:W-:Y:S05]  /*0720*/  BRA `(.L_x_8460) ;  /* 0x0000005000007947 */ /* 0x000fea0003800000 */
.L_x_8459:
[----:B-----5:R-:W-:-:S05]  /*0730*/  PRMT R132, RZ, 0x7610, R4 ;  /* 0x00007610ff847816 */ /* 0x020fca0000000004 */
[----:B------:R-:W-:-:S04]  /*0740*/  FMUL.FTZ R132, R132, c[0x0][0x1ec] ;  /* 0x00007b0084847a20 */ /* 0x000fc80000410000 */
[----:B------:R-:W-:Y:S01]  /*0750*/  FMUL.FTZ R139, R49, R132 ;  /* 0x00000084318b7220 */ /* 0x000fe20000410000 */
[----:B------:R-:W-:-:S05]  /*0760*/  @P0 PRMT R132, RZ, 0x7610, R8 ;  /* 0x00007610ff840816 */ /* 0x000fca0000000008 */
[----:B------:R-:W-:Y:S02]  /*0770*/  @P0 FADD.FTZ R139, R139, R132 ;  /* 0x000000848b8b0221 */ /* 0x000fe40000010000 */
.L_x_8460:
[----:B------:R-:W-:Y:S05]  /*0780*/  BSYNC B0 ;  /* 0x0000000000007941 */ /* 0x000fea0003800000 */
.L_x_8458:
[----:B------:R-:W-:Y:S01]  /*0790*/  BSSY B0, `(.L_x_8461) ;  /* 0x000000b000007945 */ /* 0x000fe20003800000 */
[----:B------:R-:W-:Y:S05]  /*07a0*/  @P2 BRA `(.L_x_8462) ;  /* 0x0000004000002947 */ /* 0x000fea0003800000 */
[----:B------:R-:W-:Y:S01]  /*07b0*/  MOV R138, RZ ;  /* 0x000000ff008a7202 */ /* 0x000fe20000000f00 */
[----:B------:R-:W-:Y:S05]  /*07c0*/  @!P0 BRA `(.L_x_8463) ;  /* 0x0000007000008947 */ /* 0x000fea0003800000 */
[----:B-----5:R-:W-:Y:S01]  /*07d0*/  PRMT R138, RZ, 0x5410, R9 ;  /* 0x00005410ff8a7816 */ /* 0x020fe20000000009 */
[----:B------:R-:W-:Y:S05]  /*07e0*/  BRA `(.L_x_8463) ;  /* 0x0000005000007947 */ /* 0x000fea0003800000 */
.L_x_8462:
[----:B-----5:R-:W-:-:S05]  /*07f0*/  PRMT R132, RZ, 0x5410, R5 ;  /* 0x00005410ff847816 */ /* 0x020fca0000000005 */
[----:B------:R-:W-:-:S04]  /*0800*/  FMUL.FTZ R133, R132, c[0x0][0x1ec] ;  /* 0x00007b0084857a20 */ /* 0x000fc80000410000 */
[----:B------:R-:W-:Y:S01]  /*0810*/  FMUL.FTZ R138, R50, R133 ;  /* 0x00000085328a7220 */ /* 0x000fe20000410000 */
[----:B------:R-:W-:-:S05]  /*0820*/  @P0 PRMT R133, RZ, 0x5410, R9 ;  /* 0x00005410ff850816 */ /* 0x000fca0000000009 */
[----:B------:R-:W-:Y:S02]  /*0830*/  @P0 FADD.FTZ R138, R138, R133 ;  /* 0x000000858a8a0221 */ /* 0x000fe40000010000 */
.L_x_8463:
[----:B------:R-:W-:Y:S05]  /*0840*/  BSYNC B0 ;  /* 0x0000000000007941 */ /* 0x000fea0003800000 */
.L_x_8461:
[----:B------:R-:W-:Y:S01]  /*0850*/  BSSY B0, `(.L_x_8464) ;  /* 0x000000b000007945 */ /* 0x000fe20003800000 */
[----:B------:R-:W-:Y:S05]  /*0860*/  @P2 BRA `(.L_x_8465) ;  /* 0x0000004000002947 */ /* 0x000fea0003800000 */
[----:B------:R-:W-:Y:S01]  /*0870*/  HFMA2.MMA R141, -RZ, RZ, 0, 0 ;  /* 0x00000000ff8d7435 */ /* 0x000fe200000001ff */
[----:B------:R-:W-:Y:S05]  /*0880*/  @!P0 BRA `(.L_x_8466) ;  /* 0x0000007000008947 */ /* 0x000fea0003800000 */
[----:B-----5:R-:W-:Y:S01]  /*0890*/  PRMT R141, RZ, 0x7610, R9 ;  /* 0x00007610ff8d7816 */ /* 0x020fe20000000009 */
[----:B------:R-:W-:Y:S05]  /*08a0*/  BRA `(.L_x_8466) ;  /* 0x0000005000007947 */ /* 0x000fea0003800000 */
.L_x_8465:
[----:B-----5:R-:W-:-:S05]  /*08b0*/  PRMT R132, RZ, 0x7610, R5 ;  /* 0x00007610ff847816 */ /* 0x020fca0000000005 */
[----:B------:R-:W-:-:S04]  /*08c0*/  FMUL.FTZ R132, R132, c[0x0][0x1ec] ;  /* 0x00007b0084847a20 */ /* 0x000fc80000410000 */
[----:B------:R-:W-:Y:S01]  /*08d0*/  FMUL.FTZ R141, R51, R132 ;  /* 0x00000084338d7220 */ /* 0x000fe20000410000 */
[----:B------:R-:W-:-:S05]  /*08e0*/  @P0 PRMT R132, RZ, 0x7610, R9 ;  /* 0x00007610ff840816 */ /* 0x000fca0000000009 */
[----:B------:R-:W-:Y:S02]  /*08f0*/  @P0 FADD.FTZ R141, R141, R132 ;  /* 0x000000848d8d0221 */ /* 0x000fe40000010000 */
.L_x_8466:
[----:B------:R-:W-:Y:S05]  /*0900*/  BSYNC B0 ;  /* 0x0000000000007941 */ /* 0x000fea0003800000 */
.L_x_8464:
[----:B------:R-:W-:Y:S01]  /*0910*/  BSSY B0, `(.L_x_8467) ;  /* 0x000000b000007945 */ /* 0x000fe20003800000 */
[----:B------:R-:W-:Y:S05]  /*0920*/  @P2 BRA `(.L_x_8468) ;  /* 0x0000004000002947 */ /* 0x000fea0003800000 */
[----:B------:R-:W-:Y:S01]  /*0930*/  MOV R140, RZ ;  /* 0x000000ff008c7202 */ /* 0x000fe20000000f00 */
[----:B------:R-:W-:Y:S05]  /*0940*/  @!P0 BRA `(.L_x_8469) ;  /* 0x0000007000008947 */ /* 0x000fea0003800000 */
[----:B-----5:R-:W-:Y:S01]  /*0950*/  PRMT R140, RZ, 0x5410, R10 ;  /* 0x00005410ff8c7816 */ /* 0x020fe2000000000a */
[----:B------:R-:W-:Y:S05]  /*0960*/  BRA `(.L_x_8469) ;  /* 0x0000005000007947 */ /* 0x000fea0003800000 */
.L_x_8468:
[----:B-----5:R-:W-:-:S05]  /*0970*/  PRMT R132, RZ, 0x5410, R6 ;  /* 0x00005410ff847816 */ /* 0x020fca0000000006 */
[----:B------:R-:W-:-:S04]  /*0980*/  FMUL.FTZ R133, R132, c[0x0][0x1ec] ;  /* 0x00007b0084857a20 */ /* 0x000fc80000410000 */
[----:B------:R-:W-:Y:S01]  /*0990*/  FMUL.FTZ R140, R44, R133 ;  /* 0x000000852c8c7220 */ /* 0x000fe20000410000 */
[----:B------:R-:W-:-:S05]  /*09a0*/  @P0 PRMT R133, RZ, 0x5410, R10 ;  /* 0x00005410ff850816 */ /* 0x000fca000000000a */
[----:B------:R-:W-:Y:S02]  /*09b0*/  @P0 FADD.FTZ R140, R140, R133 ;  /* 0x000000858c8c0221 */ /* 0x000fe40000010000 */
.L_x_8469:
[----:B------:R-:W-:Y:S05]  /*09c0*/  BSYNC B0 ;  /* 0x0000000000007941 */ /* 0x000fea0003800000 */
.L_x_8467:
[----:B------:R-:W-:Y:S01]  /*09d0*/  BSSY B0, `(.L_x_8470) ;  /* 0x000000b000007945 */ /* 0x000fe20003800000 */
[----:B------:R-:W-:Y:S05]  /*09e0*/  @P2 BRA `(.L_x_8471) ;  /* 0x0000004000002947 */ /* 0x000fea0003800000 */
[----:B------:R-:W-:Y:S01]  /*09f0*/  HFMA2.MMA R143, -RZ, RZ, 0, 0 ;  /* 0x00000000ff8f7435 */ /* 0x000fe200000001ff */
[----:B------:R-:W-:Y:S05]  /*0a00*/  @!P0 BRA `(.L_x_8472) ;  /* 0x0000007000008947 */ /* 0x000fea0003800000 */
[----:B-----5:R-:W-:Y:S01]  /*0a10*/  PRMT R143, RZ, 0x7610, R10 ;  /* 0x00007610ff8f7816 */ /* 0x020fe2000000000a */
[----:B------:R-:W-:Y:S05]  /*0a20*/  BRA `(.L_x_8472) ;  /* 0x0000005000007947 */ /* 0x000fea0003800000 */
.L_x_8471:
[----:B-----5:R-:W-:-:S05]  /*0a30*/  PRMT R132, RZ, 0x7610, R6 ;  /* 0x00007610ff847816 */ /* 0x020fca0000000006 */
[----:B------:R-:W-:-:S04]  /*0a40*/  FMUL.FTZ R132, R132, c[0x0][0x1ec] ;  /* 0x00007b0084847a20 */ /* 0x000fc80000410000 */
[----:B------:R-:W-:Y:S01]  /*0a50*/  FMUL.FTZ R143, R45, R132 ;  /* 0x000000842d8f7220 */ /* 0x000fe20000410000 */
[----:B------:R-:W-:-:S05]  /*0a60*/  @P0 PRMT R132, RZ, 0x7610, R10 ;  /* 0x00007610ff840816 */ /* 0x000fca000000000a */
[----:B------:R-:W-:Y:S02]  /*0a70*/  @P0 FADD.FTZ R143, R143, R132 ;  /* 0x000000848f8f0221 */ /* 0x000fe40000010000 */
.L_x_8472:
[----:B------:R-:W-:Y:S05]  /*0a80*/  BSYNC B0 ;  /* 0x0000000000007941 */ /* 0x000fea0003800000 */
.L_x_8470:
[----:B------:R-:W-:Y:S01]  /*0a90*/  BSSY B0, `(.L_x_8473) ;  /* 0x000000b000007945 */ /* 0x000fe20003800000 */
[----:B------:R-:W-:Y:S05]  /*0aa0*/  @P2 BRA `(.L_x_8474) ;  /* 0x0000004000002947 */ /* 0x000fea0003800000 */
[----:B------:R-:W-:Y:S01]  /*0ab0*/  MOV R142, RZ ;  /* 0x000000ff008e7202 */ /* 0x000fe20000000f00 */
[----:B------:R-:W-:Y:S05]  /*0ac0*/  @!P0 BRA `(.L_x_8475) ;  /* 0x0000007000008947 */ /* 0x000fea0003800000 */
[----:B-----5:R-:W-:Y:S01]  /*0ad0*/  PRMT R142, RZ, 0x5410, R11 ;  /* 0x00005410ff8e7816 */ /* 0x020fe2000000000b */
[----:B------:R-:W-:Y:S05]  /*0ae0*/  BRA `(.L_x_8475) ;  /* 0x0000005000007947 */ /* 0x000fea0003800000 */
.L_x_8474:
[----:B-----5:R-:W-:-:S05]  /*0af0*/  PRMT R132, RZ, 0x5410, R7 ;  /* 0x00005410ff847816 */ /* 0x020fca0000000007 */
[----:B------:R-:W-:-:S04]  /*0b00*/  FMUL.FTZ R133, R132, c[0x0][0x1ec] ;  /* 0x00007b0084857a20 */ /* 0x000fc80000410000 */
[----:B------:R-:W-:Y:S01]  /*0b10*/  FMUL.FTZ R142, R46, R133 ;  /* 0x000000852e8e7220 */ /* 0x000fe20000410000 */
[----:B------:R-:W-:-:S05]  /*0b20*/  @P0 PRMT R133, RZ, 0x5410, R11 ;  /* 0x00005410ff850816 */ /* 0x000fca000000000b */
[----:B------:R-:W-:Y:S02]  /*0b30*/  @P0 FADD.FTZ R142, R142, R133 ;  /* 0x000000858e8e0221 */ /* 0x000fe40000010000 */
.L_x_8475:
[----:B------:R-:W-:Y:S05]  /*0b40*/  BSYNC B0 ;  /* 0x0000000000007941 */ /* 0x000fea0003800000 */
.L_x_8473:
[----:B------:R-:W-:Y:S01]  /*0b50*/  BSSY B0, `(.L_x_8476) ;  /* 0x000000b000007945 */ /* 0x000fe20003800000 */
[----:B------:R-:W-:Y:S05]  /*0b60*/  @P2 BRA `(.L_x_8477) ;  /* 0x0000004000002947 */ /* 0x000fea0003800000 */
[----:B------:R-:W-:Y:S01]  /*0b70*/  HFMA2.MMA R145, -RZ, RZ, 0, 0 ;  /* 0x00000000ff917435 */ /* 0x000fe200000001ff */
[----:B------:R-:W-:Y:S05]  /*0b80*/  @!P0 BRA `(.L_x_8478) ;  /* 0x0000007000008947 */ /* 0x000fea0003800000 */
[----:B-----5:R-:W-:Y:S01]  /*0b90*/  PRMT R145, RZ, 0x7610, R11 ;  /* 0x00007610ff917816 */ /* 0x020fe2000000000b */
[----:B------:R-:W-:Y:S05]  /*0ba0*/  BRA `(.L_x_8478) ;  /* 0x0000005000007947 */ /* 0x000fea0003800000 */
.L_x_8477:
[----:B-----5:R-:W-:-:S05]  /*0bb0*/  PRMT R132, RZ, 0x7610, R7 ;  /* 0x00007610ff847816 */ /* 0x020fca0000000007 */
[----:B------:R-:W-:-:S04]  /*0bc0*/  FMUL.FTZ R132, R132, c[0x0][0x1ec] ;  /* 0x00007b0084847a20 */ /* 0x000fc80000410000 */
[----:B------:R-:W-:Y:S01]  /*0bd0*/  FMUL.FTZ R145, R47, R132 ;  /* 0x000000842f917220 */ /* 0x000fe20000410000 */
[----:B------:R-:W-:-:S05]  /*0be0*/  @P0 PRMT R132, RZ, 0x7610, R11 ;  /* 0x00007610ff840816 */ /* 0x000fca000000000b */
[----:B------:R-:W-:Y:S02]  /*0bf0*/  @P0 FADD.FTZ R145, R145, R132 ;  /* 0x0000008491910221 */ /* 0x000fe40000010000 */
.L_x_8478:
[----:B------:R-:W-:Y:S05]  /*0c00*/  BSYNC B0 ;  /* 0x0000000000007941 */ /* 0x000fea0003800000 */
.L_x_8476:
        /* <DEDUP_REMOVED lines=19> */
.L_x_8480:
[----:B0----5:R-:W-:-:S05]  /*0d40*/  PRMT R132, RZ, 0x5410, R4 ;  /* 0x00005410ff847816 */ /* 0x021fca0000000004 */
[----:B------:R-:W-:-:S04]  /*0d50*/  FMUL.FTZ R133, R132, c[0x0][0x1ec] ;  /* 0x00007b0084857a20 */ /* 0x000fc80000410000 */
[----:B------:R-:W-:Y:S01]  /*0d60*/  FMUL.FTZ R144, R40, R133 ;  /* 0x0000008528907220 */ /* 0x000fe20000410000 */
[----:B------:R-:W-:-:S05]  /*0d70*/  @P0 PRMT R133, RZ, 0x5410, R8 ;  /* 0x00005410ff850816 */ /* 0x000fca0000000008 */
[----:B------:R-:W-:Y:S02]  /*0d80*/  @P0 FADD.FTZ R144, R133, R144 ;  /* 0x0000009085900221 */ /* 0x000fe40000010000 */
.L_x_8481:
[----:B------:R-:W-:Y:S05]  /*0d90*/  BSYNC B0 ;  /* 0x0000000000007941 */ /* 0x000fea0003800000 */
.L_x_8479:
[----:B------:R-:W-:Y:S01]  /*0da0*/  BSSY B0, `(.L_x_8482) ;  /* 0x000000b000007945 */ /* 0x000fe20003800000 */
[----:B------:R-:W-:Y:S05]  /*0db0*/  @P2 BRA `(.L_x_8483) ;  /* 0x0000004000002947 */ /* 0x000fea0003800000 */
[----:B0-----:R-:W-:Y:S01]  /*0dc0*/  MOV R147, RZ ;  /* 0x000000ff00937202 */ /* 0x001fe20000000f00 */
[----:B------:R-:W-:Y:S05]  /*0dd0*/  @!P0 BRA `(.L_x_8484) ;  /* 0x0000007000008947 */ /* 0x000fea0003800000 */
[----:B-----5:R-:W-:Y:S01]  /*0de0*/  PRMT R147, RZ, 0x7610, R8 ;  /* 0x00007610ff937816 */ /* 0x020fe20000000008 */
[----:B------:R-:W-:Y:S05]  /*0df0*/  BRA `(.L_x_8484) ;  /* 0x0000005000007947 */ /* 0x000fea0003800000 */
.L_x_8483:
[----:B0----5:R-:W-:-:S05]  /*0e00*/  PRMT R132, RZ, 0x7610, R4 ;  /* 0x00007610ff847816 */ /* 0x021fca0000000004 */
[----:B------:R-:W-:-:S04]  /*0e10*/  FMUL.FTZ R132, R132, c[0x0][0x1ec] ;  /* 0x00007b0084847a20 */ /* 0x000fc80000410000 */
[----:B------:R-:W-:Y:S01]  /*0e20*/  FMUL.FTZ R147, R41, R132 ;  /* 0x0000008429937220 */ /* 0x000fe20000410000 */
[----:B------:R-:W-:-:S05]  /*0e30*/  @P0 PRMT R132, RZ, 0x7610, R8 ;  /* 0x00007610ff840816 */ /* 0x000fca0000000008 */
[----:B------:R-:W-:Y:S02]  /*0e40*/  @P0 FADD.FTZ R147, R132, R147 ;  /* 0x0000009384930221 */ /* 0x000fe40000010000 */
.L_x_8484:
[----:B------:R-:W-:Y:S05]  /*0e50*/  BSYNC B0 ;  /* 0x0000000000007941 */ /* 0x000fea0003800000 */
.L_x_8482:
[----:B------:R-:W-:Y:S01]  /*0e60*/  BSSY B0, `(.L_x_8485) ;  /* 0x000000b000007945 */ /* 0x000fe20003800000 */
[----:B------:R-:W-:Y:S05]  /*0e70*/  @P2 BRA `(.L_x_8486) ;  /* 0x0000004000002947 */ /* 0x000fea0003800000 */
[----:B------:R-:W-:Y:S01]  /*0e80*/  HFMA2.MMA R146, -RZ, RZ, 0, 0 ;  /* 0x00000000ff927435 */ /* 0x000fe200000001ff */
[----:B------:R-:W-:Y:S05]  /*0e90*/  @!P0 BRA `(.L_x_8487) ;  /* 0x0000007000008947 */ /* 0x000fea0003800000 */
[----:B-----5:R-:W-:Y:S01]  /*0ea0*/  PRMT R146, RZ, 0x5410, R9 ;  /* 0x00005410ff927816 */ /* 0x020fe20000000009 */
[----:B------:R-:W-:Y:S05]  /*0eb0*/  BRA `(.L_x_8487) ;  /* 0x0000005000007947 */ /* 0x000fea0003800000 */
.L_x_8486:
[----:B-----5:R-:W-:-:S05]  /*0ec0*/  PRMT R132, RZ, 0x5410, R5 ;  /* 0x00005410ff847816 */ /* 0x020fca0000000005 */
[----:B------:R-:W-:-:S04]  /*0ed0*/  FMUL.FTZ R133, R132, c[0x0][0x1ec] ;  /* 0x00007b0084857a20 */ /* 0x000fc80000410000 */
[----:B------:R-:W-:Y:S01]  /*0ee0*/  FMUL.FTZ R146, R42, R133 ;  /* 0x000000852a927220 */ /* 0x000fe20000410000 */
[----:B------:R-:W-:-:S05]  /*0ef0*/  @P0 PRMT R133, RZ, 0x5410, R9 ;  /* 0x00005410ff850816 */ /* 0x000fca0000000009 */
[----:B------:R-:W-:Y:S02]  /*0f00*/  @P0 FADD.FTZ R146, R133, R146 ;  /* 0x0000009285920221 */ /* 0x000fe40000010000 */
.L_x_8487:
[----:B------:R-:W-:Y:S05]  /*0f10*/  BSYNC B0 ;  /* 0x0000000000007941 */ /* 0x000fea0003800000 */
.L_x_8485:
[----:B------:R-:W-:Y:S01]  /*0f20*/  BSSY B0, `(.L_x_8488) ;  /* 0x000000b000007945 */ /* 0x000fe20003800000 */
[----:B------:R-:W-:Y:S05]  /*0f30*/  @P2 BRA `(.L_x_8489) ;  /* 0x0000004000002947 */ /* 0x000fea0003800000 */
[----:B------:R-:W-:Y:S01]  /*0f40*/  MOV R149, RZ ;  /* 0x000000ff00957202 */ /* 0x000fe20000000f00 */
[----:B------:R-:W-:Y:S05]  /*0f50*/  @!P0 BRA `(.L_x_8490) ;  /* 0x0000007000008947 */ /* 0x000fea0003800000 */
[----:B-----5:R-:W-:Y:S01]  /*0f60*/  PRMT R149, RZ, 0x7610, R9 ;  /* 0x00007610ff957816 */ /* 0x020fe20000000009 */
[----:B------:R-:W-:Y:S05]  /*0f70*/  BRA `(.L_x_8490) ;  /* 0x0000005000007947 */ /* 0x000fea0003800000 */
.L_x_8489:
[----:B-----5:R-:W-:-:S05]  /*0f80*/  PRMT R132, RZ, 0x7610, R5 ;  /* 0x00007610ff847816 */ /* 0x020fca0000000005 */
[----:B------:R-:W-:-:S04]  /*0f90*/  FMUL.FTZ R132, R132, c[0x0][0x1ec] ;  /* 0x00007b0084847a20 */ /* 0x000fc80000410000 */
[----:B------:R-:W-:Y:S01]  /*0fa0*/  FMUL.FTZ R149, R43, R132 ;  /* 0x000000842b957220 */ /* 0x000fe20000410000 */
[----:B------:R-:W-:-:S05]  /*0fb0*/  @P0 PRMT R132, RZ, 0x7610, R9 ;  /* 0x00007610ff840816 */ /* 0x000fca0000000009 */
[----:B------:R-:W-:Y:S02]  /*0fc0*/  @P0 FADD.FTZ R149, R132, R149 ;  /* 0x0000009584950221 */ /* 0x000fe40000010000 */
.L_x_8490:
[----:B------:R-:W-:Y:S05]  /*0fd0*/  BSYNC B0 ;  /* 0x0000000000007941 */ /* 0x000fea0003800000 */
.L_x_8488:
[----:B------:R-:W-:Y:S01]  /*0fe0*/  BSSY B0, `(.L_x_8491) ;  /* 0x000000b000007945 */ /* 0x000fe20003800000 */
[----:B------:R-:W-:Y:S05]  /*0ff0*/  @P2 BRA `(.L_x_8492) ;  /* 0x0000004000002947 */ /* 0x000fea0003800000 */
[----:B------:R-:W-:Y:S01]  /*1000*/  HFMA2.MMA R148, -RZ, RZ, 0, 0 ;  /* 0x00000000ff947435 */ /* 0x000fe200000001ff */
[----:B------:R-:W-:Y:S05]  /*1010*/  @!P0 BRA `(.L_x_8493) ;  /* 0x0000007000008947 */ /* 0x000fea0003800000 */
[----:B-----5:R-:W-:Y:S01]  /*1020*/  PRMT R148, RZ, 0x5410, R10 ;  /* 0x00005410ff947816 */ /* 0x020fe2000000000a */
[----:B------:R-:W-:Y:S05]  /*1030*/  BRA `(.L_x_8493) ;  /* 0x0000005000007947 */ /* 0x000fea0003800000 */
.L_x_8492:
[----:B-----5:R-:W-:-:S05]  /*1040*/  PRMT R132, RZ, 0x5410, R6 ;  /* 0x00005410ff847816 */ /* 0x020fca0000000006 */
[----:B------:R-:W-:-:S04]  /*1050*/  FMUL.FTZ R133, R132, c[0x0][0x1ec] ;  /* 0x00007b0084857a20 */ /* 0x000fc80000410000 */
[----:B------:R-:W-:Y:S01]  /*1060*/  FMUL.FTZ R148, R36, R133 ;  /* 0x0000008524947220 */ /* 0x000fe20000410000 */
[----:B------:R-:W-:-:S05]  /*1070*/  @P0 PRMT R133, RZ, 0x5410, R10 ;  /* 0x00005410ff850816 */ /* 0x000fca000000000a */
[----:B------:R-:W-:Y:S02]  /*1080*/  @P0 FADD.FTZ R148, R133, R148 ;  /* 0x0000009485940221 */ /* 0x000fe40000010000 */
.L_x_8493:
[----:B------:R-:W-:Y:S05]  /*1090*/  BSYNC B0 ;  /* 0x0000000000007941 */ /* 0x000fea0003800000 */
.L_x_8491:
[----:B------:R-:W-:Y:S01]  /*10a0*/  BSSY B0, `(.L_x_8494) ;  /* 0x000000b000007945 */ /* 0x000fe20003800000 */
[----:B------:R-:W-:Y:S05]  /*10b0*/  @P2 BRA `(.L_x_8495) ;  /* 0x0000004000002947 */ /* 0x000fea0003800000 */
[----:B------:R-:W-:Y:S01]  /*10c0*/  MOV R151, RZ ;  /* 0x000000ff00977202 */ /* 0x000fe20000000f00 */
[----:B------:R-:W-:Y:S05]  /*10d0*/  @!P0 BRA `(.L_x_8496) ;  /* 0x0000007000008947 */ /* 0x000fea0003800000 */
[----:B-----5:R-:W-:Y:S01]  /*10e0*/  PRMT R151, RZ, 0x7610, R10 ;  /* 0x00007610ff977816 */ /* 0x020fe2000000000a */
[----:B------:R-:W-:Y:S05]  /*10f0*/  BRA `(.L_x_8496) ;  /* 0x0000005000007947 */ /* 0x000fea0003800000 */
.L_x_8495:
[----:B-----5:R-:W-:-:S05]  /*1100*/  PRMT R132, RZ, 0x7610, R6 ;  /* 0x00007610ff847816 */ /* 0x020fca0000000006 */
[----:B------:R-:W-:-:S04]  /*1110*/  FMUL.FTZ R132, R132, c[0x0][0x1ec] ;  /* 0x00007b0084847a20 */ /* 0x000fc80000410000 */
[----:B------:R-:W-:Y:S01]  /*1120*/  FMUL.FTZ R151, R37, R132 ;  /* 0x0000008425977220 */ /* 0x000fe20000410000 */
[----:B------:R-:W-:-:S05]  /*1130*/  @P0 PRMT R132, RZ, 0x7610, R10 ;  /* 0x00007610ff840816 */ /* 0x000fca000000000a */
[----:B------:R-:W-:Y:S02]  /*1140*/  @P0 FADD.FTZ R151, R132, R151 ;  /* 0x0000009784970221 */ /* 0x000fe40000010000 */
.L_x_8496:
[----:B------:R-:W-:Y:S05]  /*1150*/  BSYNC B0 ;  /* 0x0000000000007941 */ /* 0x000fea0003800000 */
.L_x_8494:
[----:B------:R-:W-:Y:S01]  /*1160*/  BSSY B0, `(.L_x_8497) ;  /* 0x000000b000007945 */ /* 0x000fe20003800000 */
[----:B------:R-:W-:Y:S05]  /*1170*/  @P2 BRA `(.L_x_8498) ;  /* 0x0000004000002947 */ /* 0x000fea0003800000 */
[----:B------:R-:W-:Y:S01]  /*1180*/  HFMA2.MMA R150, -RZ, RZ, 0, 0 ;  /* 0x00000000ff967435 */ /* 0x000fe200000001ff */
[----:B------:R-:W-:Y:S05]  /*1190*/  @!P0 BRA `(.L_x_8499) ;  /* 0x0000007000008947 */ /* 0x000fea0003800000 */
[----:B-----5:R-:W-:Y:S01]  /*11a0*/  PRMT R150, RZ, 0x5410, R11 ;  /* 0x00005410ff967816 */ /* 0x020fe2000000000b */
[----:B------:R-:W-:Y:S05]  /*11b0*/  BRA `(.L_x_8499) ;  /* 0x0000005000007947 */ /* 0x000fea0003800000 */
.L_x_8498:
[----:B-----5:R-:W-:-:S05]  /*11c0*/  PRMT R132, RZ, 0x5410, R7 ;  /* 0x00005410ff847816 */ /* 0x020fca0000000007 */
[----:B------:R-:W-:-:S04]  /*11d0*/  FMUL.FTZ R133, R132, c[0x0][0x1ec] ;  /* 0x00007b0084857a20 */ /* 0x000fc80000410000 */
[----:B------:R-:W-:Y:S01]  /*11e0*/  FMUL.FTZ R150, R38, R133 ;  /* 0x0000008526967220 */ /* 0x000fe20000410000 */
[----:B------:R-:W-:-:S05]  /*11f0*/  @P0 PRMT R133, RZ, 0x5410, R11 ;  /* 0x00005410ff850816 */ /* 0x000fca000000000b */
[----:B------:R-:W-:Y:S02]  /*1200*/  @P0 FADD.FTZ R150, R133, R150 ;  /* 0x0000009685960221 */ /* 0x000fe40000010000 */
.L_x_8499:
[----:B------:R-:W-:Y:S05]  /*1210*/  BSYNC B0 ;  /* 0x0000000000007941 */ /* 0x000fea0003800000 */
.L_x_8497:
[----:B------:R-:W-:Y:S01]  /*1220*/  BSSY B0, `(.L_x_8500) ;  /* 0x000000b000007945 */ /* 0x000fe20003800000 */
[----:B------:R-:W-:Y:S05]  /*1230*/  @P2 BRA `(.L_x_8501) ;  /* 0x0000004000002947 */ /* 0x000fea0003800000 */
[----:B------:R-:W-:Y:S01]  /*1240*/  MOV R153, RZ ;  /* 0x000000ff00997202 */ /* 0x000fe20000000f00 */
[----:B------:R-:W-:Y:S05]  /*1250*/  @!P0 BRA `(.L_x_8502) ;  /* 0x0000007000008947 */ /* 0x000fea0003800000 */
[----:B-----5:R-:W-:Y:S01]  /*1260*/  PRMT R153, RZ, 0x7610, R11 ;  /* 0x00007610ff997816 */ /* 0x020fe2000000000b */
[----:B------:R-:W-:Y:S05]  /*1270*/  BRA `(.L_x_8502) ;  /* 0x0000005000007947 */ /* 0x000fea0003800000 */
.L_x_8501:
[----:B-----5:R-:W-:-:S05]  /*1280*/  PRMT R132, RZ, 0x7610, R7 ;  /* 0x00007610ff847816 */ /* 0x020fca0000000007 */
[----:B------:R-:W-:-:S04]  /*1290*/  FMUL.FTZ R132, R132, c[0x0][0x1ec] ;  /* 0x00007b0084847a20 */ /* 0x000fc80000410000 */
[----:B------:R-:W-:Y:S01]  /*12a0*/  FMUL.FTZ R153, R39, R132 ;  /* 0x0000008427997220 */ /* 0x000fe20000410000 */
[----:B------:R-:W-:-:S05]  /*12b0*/  @P0 PRMT R132, RZ, 0x7610, R11 ;  /* 0x00007610ff840816 */ /* 0x000fca000000000b */
[----:B------:R-:W-:Y:S02]  /*12c0*/  @P0 FADD.FTZ R153, R132, R153 ;  /* 0x0000009984990221 */ /* 0x000fe40000010000 */
.L_x_8502:
[----:B------:R-:W-:Y:S05]  /*12d0*/  BSYNC B0 ;  /* 0x0000000000007941 */ /* 0x000fea0003800000 */
.L_x_8500:
        /* <DEDUP_REMOVED lines=18> */
.L_x_8504:
[----:B0----5:R-:W-:-:S05]  /*1400*/  PRMT R132, RZ, 0x5410, R4 ;  /* 0x00005410ff847816 */ /* 0x021fca0000000004 */
[----:B------:R-:W-:-:S04]  /*1410*/  FMUL.FTZ R133, R132, c[0x0][0x1ec] ;  /* 0x00007b0084857a20 */ /* 0x000fc80000410000 */
[----:B------:R-:W-:Y:S01]  /*1420*/  FMUL.FTZ R152, R32, R133 ;  /* 0x0000008520987220 */ /* 0x000fe20000410000 */
[----:B------:R-:W-:-:S05]  /*1430*/  @P0 PRMT R133, RZ, 0x5410, R8 ;  /* 0x00005410ff850816 */ /* 0x000fca0000000008 */
[----:B------:R-:W-:Y:S02]  /*1440*/  @P0 FADD.FTZ R152, R133, R152 ;  /* 0x0000009885980221 */ /* 0x000fe40000010000 */
.L_x_8505:
[----:B------:R-:W-:Y:S05]  /*1450*/  BSYNC B0 ;  /* 0x0000000000007941 */ /* 0x000fea0003800000 */
.L_x_8503:
[----:B------:R-:W-:Y:S01]  /*1460*/  BSSY B0, `(.L_x_8506) ;  /* 0x000000b000007945 */ /* 0x000fe20003800000 */
[----:B------:R-:W-:Y:S05]  /*1470*/  @P2 BRA `(.L_x_8507) ;  /* 0x0000004000002947 */ /* 0x000fea0003800000 */
[----:B0-----:R-:W-:Y:S01]  /*1480*/  MOV R155, RZ ;  /* 0x000000ff009b7202 */ /* 0x001fe20000000f00 */
[----:B------:R-:W-:Y:S05]  /*1490*/  @!P0 BRA `(.L_x_8508) ;  /* 0x0000007000008947 */ /* 0x000fea0003800000 */
[----:B-----5:R-:W-:Y:S01]  /*14a0*/  PRMT R155, RZ, 0x7610, R8 ;  /* 0x00007610ff9b7816 */ /* 0x020fe20000000008 */
[----:B------:R-:W-:Y:S05]  /*14b0*/  BRA `(.L_x_8508) ;  /* 0x0000005000007947 */ /* 0x000fea0003800000 */
.L_x_8507:
[----:B0----5:R-:W-:-:S05]  /*14c0*/  PRMT R132, RZ, 0x7610, R4 ;  /* 0x00007610ff847816 */ /* 0x021fca0000000004 */
[----:B------:R-:W-:-:S04]  /*14d0*/  FMUL.FTZ R132, R132, c[0x0][0x1ec] ;  /* 0x00007b0084847a20 */ /* 0x000fc80000410000 */
[----:B------:R-:W-:Y:S01]  /*14e0*/  FMUL.FTZ R155, R33, R132 ;  /* 0x00000084219b7220 */ /* 0x000fe20000410000 */
[----:B------:R-:W-:-:S05]  /*14f0*/  @P0 PRMT R132, RZ, 0x7610, R8 ;  /* 0x00007610ff840816 */ /* 0x000fca0000000008 */
[----:B------:R-:W-:Y:S02]  /*1500*/  @P0 FADD.FTZ R155, R132, R155 ;  /* 0x0000009b849b0221 */ /* 0x000fe40000010000 */
.L_x_8508:
[----:B------:R-:W-:Y:S05]  /*1510*/  BSYNC B0 ;  /* 0x0000000000007941 */ /* 0x000fea0003800000 */
.L_x_8506:
[----:B------:R-:W-:Y:S01]  /*1520*/  BSSY B0, `(.L_x_8509) ;  /* 0x000000b000007945 */ /* 0x000fe20003800000 */
[----:B------:R-:W-:Y:S05]  /*1530*/  @P2 BRA `(.L_x_8510) ;  /* 0x0000004000002947 */ /* 0x000fea0003800000 */
[----:B------:R-:W-:Y:S01]  /*1540*/  HFMA2.MMA R154, -RZ, RZ, 0, 0 ;  /* 0x00000000ff9a7435 */ /* 0x000fe200000001ff */
[----:B------:R-:W-:Y:S05]  /*1550*/  @!P0 BRA `(.L_x_8511) ;  /* 0x0000007000008947 */ /* 0x000fea0003800000 */
[----:B-----5:R-:W-:Y:S01]  /*1560*/  PRMT R154, RZ, 0x5410, R9 ;  /* 0x00005410ff9a7816 */ /* 0x020fe20000000009 */
[----:B------:R-:W-:Y:S05]  /*1570*/  BRA `(.L_x_8511) ;  /* 0x0000005000007947 */ /* 0x000fea0003800000 */
.L_x_8510:
[----:B-----5:R-:W-:-:S05]  /*1580*/  PRMT R132, RZ, 0x5410, R5 ;  /* 0x00005410ff847816 */ /* 0x020fca0000000005 */
[----:B------:R-:W-:-:S04]  /*1590*/  FMUL.FTZ R133, R132, c[0x0][0x1ec] ;  /* 0x00007b0084857a20 */ /* 0x000fc80000410000 */
[----:B------:R-:W-:Y:S01]  /*15a0*/  FMUL.FTZ R154, R34, R133 ;  /* 0x00000085229a7220 */ /* 0x000fe20000410000 */
[----:B------:R-:W-:-:S05]  /*15b0*/  @P0 PRMT R133, RZ, 0x5410, R9 ;  /* 0x00005410ff850816 */ /* 0x000fca0000000009 */
[----:B------:R-:W-:Y:S02]  /*15c0*/  @P0 FADD.FTZ R154, R133, R154 ;  /* 0x0000009a859a0221 */ /* 0x000fe40000010000 */
.L_x_8511:
[----:B------:R-:W-:Y:S05]  /*15d0*/  BSYNC B0 ;  /* 0x0000000000007941 */ /* 0x000fea0003800000 */
.L_x_8509:
[----:B------:R-:W-:Y:S01]  /*15e0*/  BSSY B0, `(.L_x_8512) ;  /* 0x000000b000007945 */ /* 0x000fe20003800000 */
[----:B------:R-:W-:Y:S05]  /*15f0*/  @P2 BRA `(.L_x_8513) ;  /* 0x0000004000002947 */ /* 0x000fea0003800000 */
[----:B------:R-:W-:Y:S01]  /*1600*/  MOV R157, RZ ;  /* 0x000000ff009d7202 */ /* 0x000fe20000000f00 */
[----:B------:R-:W-:Y:S05]  /*1610*/  @!P0 BRA `(.L_x_8514) ;  /* 0x0000007000008947 */ /* 0x000fea0003800000 */
[----:B-----5:R-:W-:Y:S01]  /*1620*/  PRMT R157, RZ, 0x7610, R9 ;  /* 0x00007610ff9d7816 */ /* 0x020fe20000000009 */
[----:B------:R-:W-:Y:S05]  /*1630*/  BRA `(.L_x_8514) ;  /* 0x0000005000007947 */ /* 0x000fea0003800000 */
.L_x_8513:
[----:B-----5:R-:W-:-:S05]  /*1640*/  PRMT R132, RZ, 0x7610, R5 ;  /* 0x00007610ff847816 */ /* 0x020fca0000000005 */
[----:B------:R-:W-:-:S04]  /*1650*/  FMUL.FTZ R132, R132, c[0x0][0x1ec] ;  /* 0x00007b0084847a20 */ /* 0x000fc80000410000 */
[----:B------:R-:W-:Y:S01]  /*1660*/  FMUL.FTZ R157, R35, R132 ;  /* 0x00000084239d7220 */ /* 0x000fe20000410000 */
[----:B------:R-:W-:-:S05]  /*1670*/  @P0 PRMT R132, RZ, 0x7610, R9 ;  /* 0x00007610ff840816 */ /* 0x000fca0000000009 */
[----:B------:R-:W-:Y:S02]  /*1680*/  @P0 FADD.FTZ R157, R132, R157 ;  /* 0x0000009d849d0221 */ /* 0x000fe40000010000 */
.L_x_8514:
[----:B------:R-:W-:Y:S05]  /*1690*/  BSYNC B0 ;  /* 0x0000000000007941 */ /* 0x000fea0003800000 */
.L_x_8512:
[----:B------:R-:W-:Y:S01]  /*16a0*/  BSSY B0, `(.L_x_8515) ;  /* 0x000000b000007945 */ /* 0x000fe20003800000 */
[----:B------:R-:W-:Y:S05]  /*16b0*/  @P2 BRA `(.L_x_8516) ;  /* 0x0000004000002947 */ /* 0x000fea0003800000 */
[----:B------:R-:W-:Y:S01]  /*16c0*/  HFMA2.MMA R156, -RZ, RZ, 0, 0 ;  /* 0x00000000ff9c7435 */ /* 0x000fe200000001ff */
[----:B------:R-:W-:Y:S05]  /*16d0*/  @!P0 BRA `(.L_x_8517) ;  /* 0x0000007000008947 */ /* 0x000fea0003800000 */
[----:B-----5:R-:W-:Y:S01]  /*16e0*/  PRMT R156, RZ, 0x5410, R10 ;  /* 0x00005410ff9c7816 */ /* 0x020fe2000000000a */
[----:B------:R-:W-:Y:S05]  /*16f0*/  BRA `(.L_x_8517) ;  /* 0x0000005000007947 */ /* 0x000fea0003800000 */
.L_x_8516:
[----:B-----5:R-:W-:-:S05]  /*1700*/  PRMT R132, RZ, 0x5410, R6 ;  /* 0x00005410ff847816 */ /* 0x020fca0000000006 */
[----:B------:R-:W-:-:S04]  /*1710*/  FMUL.FTZ R133, R132, c[0x0][0x1ec] ;  /* 0x00007b0084857a20 */ /* 0x000fc80000410000 */
[----:B------:R-:W-:Y:S01]  /*1720*/  FMUL.FTZ R156, R28, R133 ;  /* 0x000000851c9c7220 */ /* 0x000fe20000410000 */
[----:B------:R-:W-:-:S05]  /*1730*/  @P0 PRMT R133, RZ, 0x5410, R10 ;  /* 0x00005410ff850816 */ /* 0x000fca000000000a */
[----:B------:R-:W-:Y:S02]  /*1740*/  @P0 FADD.FTZ R156, R133, R156 ;  /* 0x0000009c859c0221 */ /* 0x000fe40000010000 */
.L_x_8517:
[----:B------:R-:W-:Y:S05]  /*1750*/  BSYNC B0 ;  /* 0x0000000000007941 */ /* 0x000fea0003800000 */
.L_x_8515:
[----:B------:R-:W-:Y:S01]  /*1760*/  BSSY B0, `(.L_x_8518) ;  /* 0x000000b000007945 */ /* 0x000fe20003800000 */
[----:B------:R-:W-:Y:S05]  /*1770*/  @P2 BRA `(.L_x_8519) ;  /* 0x0000004000002947 */ /* 0x000fea0003800000 */
[----:B------:R-:W-:Y:S01]  /*1780*/  MOV R159, RZ ;  /* 0x000000ff009f7202 */ /* 0x000fe20000000f00 */
[----:B------:R-:W-:Y:S05]  /*1790*/  @!P0 BRA `(.L_x_8520) ;  /* 0x0000007000008947 */ /* 0x000fea0003800000 */
[----:B-----5:R-:W-:Y:S01]  /*17a0*/  PRMT R159, RZ, 0x7610, R10 ;  /* 0x00007610ff9f7816 */ /* 0x020fe2000000000a */
[----:B------:R-:W-:Y:S05]  /*17b0*/  BRA `(.L_x_8520) ;  /* 0x0000005000007947 */ /* 0x000fea0003800000 */
.L_x_8519:
[----:B-----5:R-:W-:-:S05]  /*17c0*/  PRMT R132, RZ, 0x7610, R6 ;  /* 0x00007610ff847816 */ /* 0x020fca0000000006 */
[----:B------:R-:W-:-:S04]  /*17d0*/  FMUL.FTZ R132, R132, c[0x0][0x1ec] ;  /* 0x00007b0084847a20 */ /* 0x000fc80000410000 */
[----:B------:R-:W-:Y:S01]  /*17e0*/  FMUL.FTZ R159, R29, R132 ;  /* 0x000000841d9f7220 */ /* 0x000fe20000410000 */
[----:B------:R-:W-:-:S05]  /*17f0*/  @P0 PRMT R132, RZ, 0x7610, R10 ;  /* 0x00007610ff840816 */ /* 0x000fca000000000a */
[----:B------:R-:W-:Y:S02]  /*1800*/  @P0 FADD.FTZ R159, R132, R159 ;  /* 0x0000009f849f0221 */ /* 0x000fe40000010000 */
.L_x_8520:
[----:B------:R-:W-:Y:S05]  /*1810*/  BSYNC B0 ;  /* 0x0000000000007941 */ /* 0x000fea0003800000 */
.L_x_8518:
[----:B------:R-:W-:Y:S01]  /*1820*/  BSSY B0, `(.L_x_8521) ;  /* 0x000000b000007945 */ /* 0x000fe20003800000 */
[----:B------:R-:W-:Y:S05]  /*1830*/  @P2 BRA `(.L_x_8522) ;  /* 0x0000004000002947 */ /* 0x000fea0003800000 */
[----:B------:R-:W-:Y:S01]  /*1840*/  HFMA2.MMA R158, -RZ, RZ, 0, 0 ;  /* 0x00000000ff9e7435 */ /* 0x000fe200000001ff */
[----:B------:R-:W-:Y:S05]  /*1850*/  @!P0 BRA `(.L_x_8523) ;  /* 0x0000007000008947 */ /* 0x000fea0003800000 */
[----:B-----5:R-:W-:Y:S01]  /*1860*/  PRMT R158, RZ, 0x5410, R11 ;  /* 0x00005410ff9e7816 */ /* 0x020fe2000000000b */
[----:B------:R-:W-:Y:S05]  /*1870*/  BRA `(.L_x_8523) ;  /* 0x0000005000007947 */ /* 0x000fea0003800000 */
.L_x_8522:
[----:B-----5:R-:W-:-:S05]  /*1880*/  PRMT R132, RZ, 0x5410, R7 ;  /* 0x00005410ff847816 */ /* 0x020fca0000000007 */
[----:B------:R-:W-:-:S04]  /*1890*/  FMUL.FTZ R133, R132, c[0x0][0x1ec] ;  /* 0x00007b0084857a20 */ /* 0x000fc80000410000 */
[----:B------:R-:W-:Y:S01]  /*18a0*/  FMUL.FTZ R158, R30, R133 ;  /* 0x000000851e9e7220 */ /* 0x000fe20000410000 */
[----:B------:R-:W-:-:S05]  /*18b0*/  @P0 PRMT R133, RZ, 0x5410, R11 ;  /* 0x00005410ff850816 */ /* 0x000fca000000000b */
[----:B------:R-:W-:Y:S02]  /*18c0*/  @P0 FADD.FTZ R158, R133, R158 ;  /* 0x0000009e859e0221 */ /* 0x000fe40000010000 */
.L_x_8523:
[----:B------:R-:W-:Y:S05]  /*18d0*/  BSYNC B0 ;  /* 0x0000000000007941 */ /* 0x000fea0003800000 */
.L_x_8521:
[----:B------:R-:W-:Y:S01]  /*18e0*/  BSSY B0, `(.L_x_8524) ;  /* 0x000000b000007945 */ /* 0x000fe20003800000 */
[----:B------:R-:W-:Y:S05]  /*18f0*/  @P2 BRA `(.L_x_8525) ;  /* 0x0000004000002947 */ /* 0x000fea0003800000 */
[----:B------:R-:W-:Y:S01]  /*1900*/  MOV R161, RZ ;  /* 0x000000ff00a17202 */ /* 0x000fe20000000f00 */
[----:B------:R-:W-:Y:S05]  /*1910*/  @!P0 BRA `(.L_x_8526) ;  /* 0x0000007000008947 */ /* 0x000fea0003800000 */
[----:B-----5:R-:W-:Y:S01]  /*1920*/  PRMT R161, RZ, 0x7610, R11 ;  /* 0x00007610ffa17816 */ /* 0x020fe2000000000b */
[----:B------:R-:W-:Y:S05]  /*1930*/  BRA `(.L_x_8526) ;  /* 0x0000005000007947 */ /* 0x000fea0003800000 */
.L_x_8525:
[----:B-----5:R-:W-:-:S05]  /*1940*/  PRMT R132, RZ, 0x7610, R7 ;  /* 0x00007610ff847816 */ /* 0x020fca0000000007 */
[----:B------:R-:W-:-:S04]  /*1950*/  FMUL.FTZ R132, R132, c[0x0][0x1ec] ;  /* 0x00007b0084847a20 */ /* 0x000fc80000410000 */
[----:B------:R-:W-:Y:S01]  /*1960*/  FMUL.FTZ R161, R31, R132 ;  /* 0x000000841fa17220 */ /* 0x000fe20000410000 */
[----:B------:R-:W-:-:S05]  /*1970*/  @P0 PRMT R132, RZ, 0x7610, R11 ;  /* 0x00007610ff840816 */ /* 0x000fca000000000b */
[----:B------:R-:W-:Y:S02]  /*1980*/  @P0 FADD.FTZ R161, R132, R161 ;  /* 0x000000a184a10221 */ /* 0x000fe40000010000 */
.L_x_8526:
[----:B------:R-:W-:Y:S05]  /*1990*/  BSYNC B0 ;  /* 0x0000000000007941 */ /* 0x000fea0003800000 */
.L_x_8524:
        /* <DEDUP_REMOVED lines=18> */
.L_x_8528:
[----:B0----5:R-:W-:-:S05]  /*1ac0*/  PRMT R132, RZ, 0x5410, R4 ;  /* 0x00005410ff847816 */ /* 0x021fca0000000004 */
[----:B------:R-:W-:-:S04]  /*1ad0*/  FMUL.FTZ R133, R132, c[0x0][0x1ec] ;  /* 0x00007b0084857a20 */ /* 0x000fc80000410000 */
[----:B------:R-:W-:Y:S01]  /*1ae0*/  FMUL.FTZ R160, R24, R133 ;  /* 0x0000008518a07220 */ /* 0x000fe20000410000 */
[----:B------:R-:W-:-:S05]  /*1af0*/  @P0 PRMT R133, RZ, 0x5410, R8 ;  /* 0x00005410ff850816 */ /* 0x000fca0000000008 */
[----:B------:R-:W-:Y:S02]  /*1b00*/  @P0 FADD.FTZ R160, R133, R160 ;  /* 0x000000a085a00221 */ /* 0x000fe40000010000 */
.L_x_8529:
[----:B------:R-:W-:Y:S05]  /*1b10*/  BSYNC B0 ;  /* 0x0000000000007941 */ /* 0x000fea0003800000 */
.L_x_8527:
[----:B------:R-:W-:Y:S01]  /*1b20*/  BSSY B0, `(.L_x_8530) ;  /* 0x000000b000007945 */ /* 0x000fe20003800000 */
[----:B------:R-:W-:Y:S05]  /*1b30*/  @P2 BRA `(.L_x_8531) ;  /* 0x0000004000002947 */ /* 0x000fea0003800000 */
[----:B0-----:R-:W-:Y:S01]  /*1b40*/  MOV R163, RZ ;  /* 0x000000ff00a37202 */ /* 0x001fe20000000f00 */
[----:B------:R-:W-:Y:S05]  /*1b50*/  @!P0 BRA `(.L_x_8532) ;  /* 0x0000007000008947 */ /* 0x000fea0003800000 */
[----:B-----5:R-:W-:Y:S01]  /*1b60*/  PRMT R163, RZ, 0x7610, R8 ;  /* 0x00007610ffa37816 */ /* 0x020fe20000000008 */
[----:B------:R-:W-:Y:S05]  /*1b70*/  BRA `(.L_x_8532) ;  /* 0x0000005000007947 */ /* 0x000fea0003800000 */
.L_x_8531:
[----:B0----5:R-:W-:-:S05]  /*1b80*/  PRMT R132, RZ, 0x7610, R4 ;  /* 0x00007610ff847816 */ /* 0x021fca0000000004 */
[----:B------:R-:W-:-:S04]  /*1b90*/  FMUL.FTZ R132, R132, c[0x0][0x1ec] ;  /* 0x00007b0084847a20 */ /* 0x000fc80000410000 */
[----:B------:R-:W-:Y:S01]  /*1ba0*/  FMUL.FTZ R163, R25, R132 ;  /* 0x0000008419a37220 */ /* 0x000fe20000410000 */
[----:B------:R-:W-:-:S05]  /*1bb0*/  @P0 PRMT R132, RZ, 0x7610, R8 ;  /* 0x00007610ff840816 */ /* 0x000fca0000000008 */
[----:B------:R-:W-:Y:S02]  /*1bc0*/  @P0 FADD.FTZ R163, R132, R163 ;  /* 0x000000a384a30221 */ /* 0x000fe40000010000 */
.L_x_8532:
[----:B------:R-:W-:Y:S05]  /*1bd0*/  BSYNC B0 ;  /* 0x0000000000007941 */ /* 0x000fea0003800000 */
.L_x_8530:
[----:B------:R-:W-:Y:S01]  /*1be0*/  BSSY B0, `(.L_x_8533) ;  /* 0x000000b000007945 */ /* 0x000fe20003800000 */
[----:B------:R-:W-:Y:S05]  /*1bf0*/  @P2 BRA `(.L_x_8534) ;  /* 0x0000004000002947 */ /* 0x000fea0003800000 */
[----:B------:R-:W-:Y:S01]  /*1c00*/  HFMA2.MMA R162, -RZ, RZ, 0, 0 ;  /* 0x00000000ffa27435 */ /* 0x000fe200000001ff */
[----:B------:R-:W-:Y:S05]  /*1c10*/  @!P0 BRA `(.L_x_8535) ;  /* 0x0000007000008947 */ /* 0x000fea0003800000 */
[----:B-----5:R-:W-:Y:S01]  /*1c20*/  PRMT R162, RZ, 0x5410, R9 ;  /* 0x00005410ffa27816 */ /* 0x020fe20000000009 */
[----:B------:R-:W-:Y:S05]  /*1c30*/  BRA `(.L_x_8535) ;  /* 0x0000005000007947 */ /* 0x000fea0003800000 */
.L_x_8534:
[----:B-----5:R-:W-:-:S05]  /*1c40*/  PRMT R132, RZ, 0x5410, R5 ;  /* 0x00005410ff847816 */ /* 0x020fca0000000005 */
[----:B------:R-:W-:-:S04]  /*1c50*/  FMUL.FTZ R133, R132, c[0x0][0x1ec] ;  /* 0x00007b0084857a20 */ /* 0x000fc80000410000 */
[----:B------:R-:W-:Y:S01]  /*1c60*/  FMUL.FTZ R162, R26, R133 ;  /* 0x000000851aa27220 */ /* 0x000fe20000410000 */
[----:B------:R-:W-:-:S05]  /*1c70*/  @P0 PRMT R133, RZ, 0x5410, R9 ;  /* 0x00005410ff850816 */ /* 0x000fca0000000009 */
[----:B------:R-:W-:Y:S02]  /*1c80*/  @P0 FADD.FTZ R162, R133, R162 ;  /* 0x000000a285a20221 */ /* 0x000fe40000010000 */
.L_x_8535:
[----:B------:R-:W-:Y:S05]  /*1c90*/  BSYNC B0 ;  /* 0x0000000000007941 */ /* 0x000fea0003800000 */
.L_x_8533:
[----:B------:R-:W-:Y:S01]  /*1ca0*/  BSSY B0, `(.L_x_8536) ;  /* 0x000000b000007945 */ /* 0x000fe20003800000 */
[----:B------:R-:W-:Y:S05]  /*1cb0*/  @P2 BRA `(.L_x_8537) ;  /* 0x0000004000002947 */ /* 0x000fea0003800000 */
[----:B------:R-:W-:Y:S01]  /*1cc0*/  MOV R165, RZ ;  /* 0x000000ff00a57202 */ /* 0x000fe20000000f00 */
[----:B------:R-:W-:Y:S05]  /*1cd0*/  @!P0 BRA `(.L_x_8538) ;  /* 0x0000007000008947 */ /* 0x000fea0003800000 */
[----:B-----5:R-:W-:Y:S01]  /*1ce0*/  PRMT R165, RZ, 0x7610, R9 ;  /* 0x00007610ffa57816 */ /* 0x020fe20000000009 */
[----:B------:R-:W-:Y:S05]  /*1cf0*/  BRA `(.L_x_8538) ;  /* 0x0000005000007947 */ /* 0x000fea0003800000 */
.L_x_8537:
[----:B-----5:R-:W-:-:S05]  /*1d00*/  PRMT R132, RZ, 0x7610, R5 ;  /* 0x00007610ff847816 */ /* 0x020fca0000000005 */
[----:B------:R-:W-:-:S04]  /*1d10*/  FMUL.FTZ R132, R132, c[0x0][0x1ec] ;  /* 0x00007b0084847a20 */ /* 0x000fc80000410000 */
[----:B------:R-:W-:Y:S01]  /*1d20*/  FMUL.FTZ R165, R27, R132 ;  /* 0x000000841ba57220 */ /* 0x000fe20000410000 */
[----:B------:R-:W-:-:S05]  /*1d30*/  @P0 PRMT R132, RZ, 0x7610, R9 ;  /* 0x00007610ff840816 */ /* 0x000fca0000000009 */
[----:B------:R-:W-:Y:S02]  /*1d40*/  @P0 FADD.FTZ R165, R132, R165 ;  /* 0x000000a584a50221 */ /* 0x000fe40000010000 */
.L_x_8538:
[----:B------:R-:W-:Y:S05]  /*1d50*/  BSYNC B0 ;  /* 0x0000000000007941 */ /* 0x000fea0003800000 */
.L_x_8536:
[----:B------:R-:W-:Y:S01]  /*1d60*/  BSSY B0, `(.L_x_8539) ;  /* 0x000000b000007945 */ /* 0x000fe20003800000 */
[----:B------:R-:W-:Y:S05]  /*1d70*/  @P2 BRA `(.L_x_8540) ;  /* 0x0000004000002947 */ /* 0x000fea0003800000 */
[----:B------:R-:W-:Y:S01]  /*1d80*/  HFMA2.MMA R164, -RZ, RZ, 0, 0 ;  /* 0x00000000ffa47435 */ /* 0x000fe200000001ff */
[----:B------:R-:W-:Y:S05]  /*1d90*/  @!P0 BRA `(.L_x_8541) ;  /* 0x0000007000008947 */ /* 0x000fea0003800000 */
[----:B-----5:R-:W-:Y:S01]  /*1da0*/  PRMT R164, RZ, 0x5410, R10 ;  /* 0x00005410ffa47816 */ /* 0x020fe2000000000a */
[----:B------:R-:W-:Y:S05]  /*1db0*/  BRA `(.L_x_8541) ;  /* 0x0000005000007947 */ /* 0x000fea0003800000 */
.L_x_8540:
[----:B-----5:R-:W-:-:S05]  /*1dc0*/  PRMT R132, RZ, 0x5410, R6 ;  /* 0x00005410ff847816 */ /* 0x020fca0000000006 */
[----:B------:R-:W-:-:S04]  /*1dd0*/  FMUL.FTZ R133, R132, c[0x0][0x1ec] ;  /* 0x00007b0084857a20 */ /* 0x000fc80000410000 */
[----:B------:R-:W-:Y:S01]  /*1de0*/  FMUL.FTZ R164, R20, R133 ;  /* 0x0000008514a47220 */ /* 0x000fe20000410000 */
[----:B------:R-:W-:-:S05]  /*1df0*/  @P0 PRMT R133, RZ, 0x5410, R10 ;  /* 0x00005410ff850816 */ /* 0x000fca000000000a */
[----:B------:R-:W-:Y:S02]  /*1e00*/  @P0 FADD.FTZ R164, R133, R164 ;  /* 0x000000a485a40221 */ /* 0x000fe40000010000 */
.L_x_8541:
[----:B------:R-:W-:Y:S05]  /*1e10*/  BSYNC B0 ;  /* 0x0000000000007941 */ /* 0x000fea0003800000 */
.L_x_8539:
[----:B------:R-:W-:Y:S01]  /*1e20*/  BSSY B0, `(.L_x_8542) ;  /* 0x000000b000007945 */ /* 0x000fe20003800000 */
[----:B------:R-:W-:Y:S05]  /*1e30*/  @P2 BRA `(.L_x_8543) ;  /* 0x0000004000002947 */ /* 0x000fea0003800000 */
[----:B------:R-:W-:Y:S01]  /*1e40*/  MOV R167, RZ ;  /* 0x000000ff00a77202 */ /* 0x000fe20000000f00 */
[----:B------:R-:W-:Y:S05]  /*1e50*/  @!P0 BRA `(.L_x_8544) ;  /* 0x0000007000008947 */ /* 0x000fea0003800000 */
[----:B-----5:R-:W-:Y:S01]  /*1e60*/  PRMT R167, RZ, 0x7610, R10 ;  /* 0x00007610ffa77816 */ /* 0x020fe2000000000a */
[----:B------:R-:W-:Y:S05]  /*1e70*/  BRA `(.L_x_8544) ;  /* 0x0000005000007947 */ /* 0x000fea0003800000 */
.L_x_8543:
[----:B-----5:R-:W-:-:S05]  /*1e80*/  PRMT R132, RZ, 0x7610, R6 ;  /* 0x00007610ff847816 */ /* 0x020fca0000000006 */
[----:B------:R-:W-:-:S04]  /*1e90*/  FMUL.FTZ R132, R132, c[0x0][0x1ec] ;  /* 0x00007b0084847a20 */ /* 0x000fc80000410000 */
[----:B------:R-:W-:Y:S01]  /*1ea0*/  FMUL.FTZ R167, R21, R132 ;  /* 0x0000008415a77220 */ /* 0x000fe20000410000 */
[----:B------:R-:W-:-:S05]  /*1eb0*/  @P0 PRMT R132, RZ, 0x7610, R10 ;  /* 0x00007610ff840816 */ /* 0x000fca000000000a */
[----:B------:R-:W-:Y:S02]  /*1ec0*/  @P0 FADD.FTZ R167, R132, R167 ;  /* 0x000000a784a70221 */ /* 0x000fe40000010000 */
.L_x_8544:
[----:B------:R-:W-:Y:S05]  /*1ed0*/  BSYNC B0 ;  /* 0x0000000000007941 */ /* 0x000fea0003800000 */
.L_x_8542:
[----:B------:R-:W-:Y:S01]  /*1ee0*/  BSSY B0, `(.L_x_8545) ;  /* 0x000000b000007945 */ /* 0x000fe20003800000 */
[----:B------:R-:W-:Y:S05]  /*1ef0*/  @P2 BRA `(.L_x_8546) ;  /* 0x0000004000002947 */ /* 0x000fea0003800000 */
[----:B------:R-:W-:Y:S01]  /*1f00*/  HFMA2.MMA R166, -RZ, RZ, 0, 0 ;  /* 0x00000000ffa67435 */ /* 0x000fe200000001ff */
[----:B------:R-:W-:Y:S05]  /*1f10*/  @!P0 BRA `(.L_x_8547) ;  /* 0x0000007000008947 */ /* 0x000fea0003800000 */
[----:B-----5:R-:W-:Y:S01]  /*1f20*/  PRMT R166, RZ, 0x5410, R11 ;  /* 0x00005410ffa67816 */ /* 0x020fe2000000000b */
[----:B------:R-:W-:Y:S05]  /*1f30*/  BRA `(.L_x_8547) ;  /* 0x0000005000007947 */ /* 0x000fea0003800000 */
.L_x_8546:
[----:B-----5:R-:W-:-:S05]  /*1f40*/  PRMT R132, RZ, 0x5410, R7 ;  /* 0x00005410ff847816 */ /* 0x020fca0000000007 */
[----:B------:R-:W-:-:S04]  /*1f50*/  FMUL.FTZ R133, R132, c[0x0][0x1ec] ;  /* 0x00007b0084857a20 */ /* 0x000fc80000410000 */
[----:B------:R-:W-:Y:S01]  /*1f60*/  FMUL.FTZ R166, R22, R133 ;  /* 0x0000008516a67220 */ /* 0x000fe20000410000 */
[----:B------:R-:W-:-:S05]  /*1f70*/  @P0 PRMT R133, RZ, 0x5410, R11 ;  /* 0x00005410ff850816 */ /* 0x000fca000000000b */
[----:B------:R-:W-:Y:S02]  /*1f80*/  @P0 FADD.FTZ R166, R133, R166 ;  /* 0x000000a685a60221 */ /* 0x000fe40000010000 */
.L_x_8547:
[----:B------:R-:W-:Y:S05]  /*1f90*/  BSYNC B0 ;  /* 0x0000000000007941 */ /* 0x000fea0003800000 */
.L_x_8545:
[----:B------:R-:W-:Y:S01]  /*1fa0*/  BSSY B0, `(.L_x_8548) ;  /* 0x000000b000007945 */ /* 0x000fe20003800000 */
[----:B------:R-:W-:Y:S05]  /*1fb0*/  @P2 BRA `(.L_x_8549) ;  /* 0x0000004000002947 */ /* 0x000fea0003800000 */
[----:B------:R-:W-:Y:S01]  /*1fc0*/  MOV R169, RZ ;  /* 0x000000ff00a97202 */ /* 0x000fe20000000f00 */
[----:B------:R-:W-:Y:S05]  /*1fd0*/  @!P0 BRA `(.L_x_8550) ;  /* 0x0000007000008947 */ /* 0x000fea0003800000 */
[----:B-----5:R-:W-:Y:S01]  /*1fe0*/  PRMT R169, RZ, 0x7610, R11 ;  /* 0x00007610ffa97816 */ /* 0x020fe2000000000b */
[----:B------:R-:W-:Y:S05]  /*1ff0*/  BRA `(.L_x_8550) ;  /* 0x0000005000007947 */ /* 0x000fea0003800000 */
.L_x_8549:
[----:B-----5:R-:W-:-:S05]  /*2000*/  PRMT R132, RZ, 0x7610, R7 ;  /* 0x00007610ff847816 */ /* 0x020fca0000000007 */
[----:B------:R-:W-:-:S04]  /*2010*/  FMUL.FTZ R132, R132, c[0x0][0x1ec] ;  /* 0x00007b0084847a20 */ /* 0x000fc80000410000 */
[----:B------:R-:W-:Y:S01]  /*2020*/  FMUL.FTZ R169, R23, R132 ;  /* 0x0000008417a97220 */ /* 0x000fe20000410000 */
[----:B------:R-:W-:-:S05]  /*2030*/  @P0 PRMT R132, RZ, 0x7610, R11 ;  /* 0x00007610ff840816 */ /* 0x000fca000000000b */
[----:B------:R-:W-:Y:S02]  /*2040*/  @P0 FADD.FTZ R169, R132, R169 ;  /* 0x000000a984a90221 */ /* 0x000fe40000010000 */
.L_x_8550:
[----:B------:R-:W-:Y:S05]  /*2050*/  BSYNC B0 ;  /* 0x0000000000007941 */ /* 0x000fea0003800000 */
.L_x_8548:
[----:B------:R-:W-:Y:S01]  /*2060*/  IADD3 R179, R171, 0x80, RZ ;  /* 0x00000080abb37810 */ /* 0x000fe20007ffe0ff */
[----:B------:R-:W-:Y:S01]  /*2070*/  IMAD.WIDE.U32 R170, R175, R176, c[0x0][0x188] ;  /* 0x00006200afaa7625 */ /* 0x000fe200078e00b0 */
        /* <DEDUP_REMOVED lines=16> */
.L_x_8552:
[----:B0----5:R-:W-:-:S05]  /*2180*/  PRMT R132, RZ, 0x5410, R4 ;  /* 0x00005410ff847816 */ /* 0x021fca0000000004 */
[----:B------:R-:W-:-:S04]  /*2190*/  FMUL.FTZ R133, R132, c[0x0][0x1ec] ;  /* 0x00007b0084857a20 */ /* 0x000fc80000410000 */
[----:B------:R-:W-:Y:S01]  /*21a0*/  FMUL.FTZ R168, R16, R133 ;  /* 0x0000008510a87220 */ /* 0x000fe20000410000 */
[----:B------:R-:W-:-:S05]  /*21b0*/  @P0 PRMT R133, RZ, 0x5410, R8 ;  /* 0x00005410ff850816 */ /* 0x000fca0000000008 */
[----:B------:R-:W-:Y:S02]  /*21c0*/  @P0 FADD.FTZ R168, R133, R168 ;  /* 0x000000a885a80221 */ /* 0x000fe40000010000 */
.L_x_8553:
[----:B------:R-:W-:Y:S05]  /*21d0*/  BSYNC B0 ;  /* 0x0000000000007941 */ /* 0x000fea0003800000 */
.L_x_8551:
[----:B------:R-:W-:Y:S01]  /*21e0*/  BSSY B0, `(.L_x_8554) ;  /* 0x000000b000007945 */ /* 0x000fe20003800000 */
[----:B------:R-:W-:Y:S05]  /*21f0*/  @P2 BRA `(.L_x_8555) ;  /* 0x0000004000002947 */ /* 0x000fea0003800000 */
[----:B0-----:R-:W-:Y:S01]  /*2200*/  MOV R171, RZ ;  /* 0x000000ff00ab7202 */ /* 0x001fe20000000f00 */
[----:B------:R-:W-:Y:S05]  /*2210*/  @!P0 BRA `(.L_x_8556) ;  /* 0x0000007000008947 */ /* 0x000fea0003800000 */
[----:B-----5:R-:W-:Y:S01]  /*2220*/  PRMT R171, RZ, 0x7610, R8 ;  /* 0x00007610ffab7816 */ /* 0x020fe20000000008 */
[----:B------:R-:W-:Y:S05]  /*2230*/  BRA `(.L_x_8556) ;  /* 0x0000005000007947 */ /* 0x000fea0003800000 */
.L_x_8555:
[----:B0----5:R-:W-:-:S05]  /*2240*/  PRMT R132, RZ, 0x7610, R4 ;  /* 0x00007610ff847816 */ /* 0x021fca0000000004 */
[----:B------:R-:W-:-:S04]  /*2250*/  FMUL.FTZ R132, R132, c[0x0][0x1ec] ;  /* 0x00007b0084847a20 */ /* 0x000fc80000410000 */
[----:B------:R-:W-:Y:S01]  /*2260*/  FMUL.FTZ R171, R17, R132 ;  /* 0x0000008411ab7220 */ /* 0x000fe20000410000 */
[----:B------:R-:W-:-:S05]  /*2270*/  @P0 PRMT R132, RZ, 0x7610, R8 ;  /* 0x00007610ff840816 */ /* 0x000fca0000000008 */
[----:B------:R-:W-:Y:S02]  /*2280*/  @P0 FADD.FTZ R171, R132, R171 ;  /* 0x000000ab84ab0221 */ /* 0x000fe40000010000 */
.L_x_8556:
[----:B------:R-:W-:Y:S05]  /*2290*/  BSYNC B0 ;  /* 0x0000000000007941 */ /* 0x000fea0003800000 */
.L_x_8554:
[----:B------:R-:W-:Y:S01]  /*22a0*/  BSSY B0, `(.L_x_8557) ;  /* 0x000000b000007945 */ /* 0x000fe20003800000 */
[----:B------:R-:W-:Y:S05]  /*22b0*/  @P2 BRA `(.L_x_8558) ;  /* 0x0000004000002947 */ /* 0x000fea0003800000 */
[----:B------:R-:W-:Y:S01]  /*22c0*/  HFMA2.MMA R170, -RZ, RZ, 0, 0 ;  /* 0x00000000ffaa7435 */ /* 0x000fe200000001ff */
[----:B------:R-:W-:Y:S05]  /*22d0*/  @!P0 BRA `(.L_x_8559) ;  /* 0x0000007000008947 */ /* 0x000fea0003800000 */
[----:B-----5:R-:W-:Y:S01]  /*22e0*/  PRMT R170, RZ, 0x5410, R9 ;  /* 0x00005410ffaa7816 */ /* 0x020fe20000000009 */
[----:B------:R-:W-:Y:S05]  /*22f0*/  BRA `(.L_x_8559) ;  /* 0x0000005000007947 */ /* 0x000fea0003800000 */
.L_x_8558:
[----:B-----5:R-:W-:-:S05]  /*2300*/  PRMT R132, RZ, 0x5410, R5 ;  /* 0x00005410ff847816 */ /* 0x020fca0000000005 */
[----:B------:R-:W-:-:S04]  /*2310*/  FMUL.FTZ R133, R132, c[0x0][0x1ec] ;  /* 0x00007b0084857a20 */ /* 0x000fc80000410000 */
[----:B------:R-:W-:Y:S01]  /*2320*/  FMUL.FTZ R170, R18, R133 ;  /* 0x0000008512aa7220 */ /* 0x000fe20000410000 */
[----:B------:R-:W-:-:S05]  /*2330*/  @P0 PRMT R133, RZ, 0x5410, R9 ;  /* 0x00005410ff850816 */ /* 0x000fca0000000009 */
[----:B------:R-:W-:Y:S02]  /*2340*/  @P0 FADD.FTZ R170, R133, R170 ;  /* 0x000000aa85aa0221 */ /* 0x000fe40000010000 */
.L_x_8559:
[----:B------:R-:W-:Y:S05]  /*2350*/  BSYNC B0 ;  /* 0x0000000000007941 */ /* 0x000fea0003800000 */
.L_x_8557:
[----:B------:R-:W-:Y:S01]  /*2360*/  BSSY B0, `(.L_x_8560) ;  /* 0x000000b000007945 */ /* 0x000fe20003800000 */
[----:B------:R-:W-:Y:S05]  /*2370*/  @P2 BRA `(.L_x_8561) ;  /* 0x0000004000002947 */ /* 0x000fea0003800000 */
[----:B------:R-:W-:Y:S01]  /*2380*/  MOV R173, RZ ;  /* 0x000000ff00ad7202 */ /* 0x000fe20000000f00 */
[----:B------:R-:W-:Y:S05]  /*2390*/  @!P0 BRA `(.L_x_8562) ;  /* 0x0000007000008947 */ /* 0x000fea0003800000 */
[----:B-----5:R-:W-:Y:S01]  /*23a0*/  PRMT R173, RZ, 0x7610, R9 ;  /* 0x00007610ffad7816 */ /* 0x020fe20000000009 */
[----:B------:R-:W-:Y:S05]  /*23b0*/  BRA `(.L_x_8562) ;  /* 0x0000005000007947 */ /* 0x000fea0003800000 */
.L_x_8561:
[----:B-----5:R-:W-:-:S05]  /*23c0*/  PRMT R132, RZ, 0x7610, R5 ;  /* 0x00007610ff847816 */ /* 0x020fca0000000005 */
[----:B------:R-:W-:-:S04]  /*23d0*/  FMUL.FTZ R132, R132, c[0x0][0x1ec] ;  /* 0x00007b0084847a20 */ /* 0x000fc80000410000 */
[----:B------:R-:W-:Y:S01]  /*23e0*/  FMUL.FTZ R173, R19, R132 ;  /* 0x0000008413ad7220 */ /* 0x000fe20000410000 */
[----:B------:R-:W-:-:S05]  /*23f0*/  @P0 PRMT R132, RZ, 0x7610, R9 ;  /* 0x00007610ff840816 */ /* 0x000fca0000000009 */
[----:B------:R-:W-:Y:S02]  /*2400*/  @P0 FADD.FTZ R173, R132, R173 ;  /* 0x000000ad84ad0221 */ /* 0x000fe40000010000 */
.L_x_8562:
[----:B------:R-:W-:Y:S05]  /*2410*/  BSYNC B0 ;  /* 0x0000000000007941 */ /* 0x000fea0003800000 */
.L_x_8560:
[----:B------:R-:W-:Y:S01]  /*2420*/  BSSY B0, `(.L_x_8563) ;  /* 0x000000b000007945 */ /* 0x000fe20003800000 */
[----:B------:R-:W-:Y:S05]  /*2430*/  @P2 BRA `(.L_x_8564) ;  /* 0x0000004000002947 */ /* 0x000fea0003800000 */
[----:B------:R-:W-:Y:S01]  /*2440*/  HFMA2.MMA R172, -RZ, RZ, 0, 0 ;  /* 0x00000000ffac7435 */ /* 0x000fe200000001ff */
[----:B------:R-:W-:Y:S05]  /*2450*/  @!P0 BRA `(.L_x_8565) ;  /* 0x0000007000008947 */ /* 0x000fea0003800000 */
[----:B-----5:R-:W-:Y:S01]  /*2460*/  PRMT R172, RZ, 0x5410, R10 ;  /* 0x00005410ffac7816 */ /* 0x020fe2000000000a */
[----:B------:R-:W-:Y:S05]  /*2470*/  BRA `(.L_x_8565) ;  /* 0x0000005000007947 */ /* 0x000fea0003800000 */
.L_x_8564:
[----:B-----5:R-:W-:-:S05]  /*2480*/  PRMT R132, RZ, 0x5410, R6 ;  /* 0x00005410ff847816 */ /* 0x020fca0000000006 */
[----:B------:R-:W-:-:S04]  /*2490*/  FMUL.FTZ R133, R132, c[0x0][0x1ec] ;  /* 0x00007b0084857a20 */ /* 0x000fc80000410000 */
[----:B------:R-:W-:Y:S01]  /*24a0*/  FMUL.FTZ R172, R12, R133 ;  /* 0x000000850cac7220 */ /* 0x000fe20000410000 */
[----:B------:R-:W-:-:S05]  /*24b0*/  @P0 PRMT R133, RZ, 0x5410, R10 ;  /* 0x00005410ff850816 */ /* 0x000fca000000000a */
[----:B------:R-:W-:Y:S02]  /*24c0*/  @P0 FADD.FTZ R172, R133, R172 ;  /* 0x000000ac85ac0221 */ /* 0x000fe40000010000 */
.L_x_8565:
[----:B------:R-:W-:Y:S05]  /*24d0*/  BSYNC B0 ;  /* 0x0000000000007941 */ /* 0x000fea0003800000 */
.L_x_8563:
[----:B------:R-:W-:Y:S01]  /*24e0*/  BSSY B0, `(.L_x_8566) ;  /* 0x000000b000007945 */ /* 0x000fe20003800000 */
[----:B------:R-:W-:Y:S05]  /*24f0*/  @P2 BRA `(.L_x_8567) ;  /* 0x0000004000002947 */ /* 0x000fea0003800000 */
[----:B------:R-:W-:Y:S01]  /*2500*/  MOV R175, RZ ;  /* 0x000000ff00af7202 */ /* 0x000fe20000000f00 */
[----:B------:R-:W-:Y:S05]  /*2510*/  @!P0 BRA `(.L_x_8568) ;  /* 0x0000007000008947 */ /* 0x000fea0003800000 */
[----:B-----5:R-:W-:Y:S01]  /*2520*/  PRMT R175, RZ, 0x7610, R10 ;  /* 0x00007610ffaf7816 */ /* 0x020fe2000000000a */
[----:B------:R-:W-:Y:S05]  /*2530*/  BRA `(.L_x_8568) ;  /* 0x0000005000007947 */ /* 0x000fea0003800000 */
.L_x_8567:
[----:B-----5:R-:W-:-:S05]  /*2540*/  PRMT R132, RZ, 0x7610, R6 ;  /* 0x00007610ff847816 */ /* 0x020fca0000000006 */
[----:B------:R-:W-:-:S04]  /*2550*/  FMUL.FTZ R132, R132, c[0x0][0x1ec] ;  /* 0x00007b0084847a20 */ /* 0x000fc80000410000 */
[----:B------:R-:W-:Y:S01]  /*2560*/  FMUL.FTZ R175, R13, R132 ;  /* 0x000000840daf7220 */ /* 0x000fe20000410000 */
[----:B------:R-:W-:-:S05]  /*2570*/  @P0 PRMT R132, RZ, 0x7610, R10 ;  /* 0x00007610ff840816 */ /* 0x000fca000000000a */
[----:B------:R-:W-:Y:S02]  /*2580*/  @P0 FADD.FTZ R175, R132, R175 ;  /* 0x000000af84af0221 */ /* 0x000fe40000010000 */
.L_x_8568:
[----:B------:R-:W-:Y:S05]  /*2590*/  BSYNC B0 ;  /* 0x0000000000007941 */ /* 0x000fea0003800000 */
.L_x_8566:
[----:B------:R-:W-:Y:S01]  /*25a0*/  BSSY B0, `(.L_x_8569) ;  /* 0x000000b000007945 */ /* 0x000fe20003800000 */
[----:B------:R-:W-:Y:S05]  /*25b0*/  @P2 BRA `(.L_x_8570) ;  /* 0x0000004000002947 */ /* 0x000fea0003800000 */
[----:B------:R-:W-:Y:S01]  /*25c0*/  HFMA2.MMA R174, -RZ, RZ, 0, 0 ;  /* 0x00000000ffae7435 */ /* 0x000fe200000001ff */
[----:B------:R-:W-:Y:S05]  /*25d0*/  @!P0 BRA `(.L_x_8571) ;  /* 0x0000007000008947 */ /* 0x000fea0003800000 */
[----:B-----5:R-:W-:Y:S01]  /*25e0*/  PRMT R174, RZ, 0x5410, R11 ;  /* 0x00005410ffae7816 */ /* 0x020fe2000000000b */
[----:B------:R-:W-:Y:S05]  /*25f0*/  BRA `(.L_x_8571) ;  /* 0x0000005000007947 */ /* 0x000fea0003800000 */
.L_x_8570:
[----:B-----5:R-:W-:-:S05]  /*2600*/  PRMT R132, RZ, 0x5410, R7 ;  /* 0x00005410ff847816 */ /* 0x020fca0000000007 */
[----:B------:R-:W-:-:S04]  /*2610*/  FMUL.FTZ R133, R132, c[0x0][0x1ec] ;  /* 0x00007b0084857a20 */ /* 0x000fc80000410000 */
[----:B------:R-:W-:Y:S01]  /*2620*/  FMUL.FTZ R174, R14, R133 ;  /* 0x000000850eae7220 */ /* 0x000fe20000410000 */
[----:B------:R-:W-:-:S05]  /*2630*/  @P0 PRMT R133, RZ, 0x5410, R11 ;  /* 0x00005410ff850816 */ /* 0x000fca000000000b */
[----:B------:R-:W-:Y:S02]  /*2640*/  @P0 FADD.FTZ R174, R133, R174 ;  /* 0x000000ae85ae0221 */ /* 0x000fe40000010000 */
.L_x_8571:
[----:B------:R-:W-:Y:S05]  /*2650*/  BSYNC B0 ;  /* 0x0000000000007941 */ /* 0x000fea0003800000 */
.L_x_8569:
[----:B------:R-:W-:Y:S01]  /*2660*/  BSSY B0, `(.L_x_8572) ;  /* 0x000000b000007945 */ /* 0x000fe20003800000 */
[----:B------:R-:W-:Y:S05]  /*2670*/  @P2 BRA `(.L_x_8573) ;  /* 0x0000004000002947 */ /* 0x000fea0003800000 */
[----:B------:R-:W-:Y:S01]  /*2680*/  MOV R177, RZ ;  /* 0x000000ff00b17202 */ /* 0x000fe20000000f00 */
[----:B------:R-:W-:Y:S05]  /*2690*/  @!P0 BRA `(.L_x_8574) ;  /* 0x0000007000008947 */ /* 0x000fea0003800000 */
[----:B-----5:R-:W-:Y:S01]  /*26a0*/  PRMT R177, RZ, 0x7610, R11 ;  /* 0x00007610ffb17816 */ /* 0x020fe2000000000b */
[----:B------:R-:W-:Y:S05]  /*26b0*/  BRA `(.L_x_8574) ;  /* 0x0000005000007947 */ /* 0x000fea0003800000 */
.L_x_8573:
[----:B-----5:R-:W-:-:S05]  /*26c0*/  PRMT R132, RZ, 0x7610, R7 ;  /* 0x00007610ff847816 */ /* 0x020fca0000000007 */
[----:B------:R-:W-:-:S04]  /*26d0*/  FMUL.FTZ R132, R132, c[0x0][0x1ec] ;  /* 0x00007b0084847a20 */ /* 0x000fc80000410000 */
[----:B------:R-:W-:Y:S01]  /*26e0*/  FMUL.FTZ R177, R15, R132 ;  /* 0x000000840fb17220 */ /* 0x000fe20000410000 */
[----:B------:R-:W-:-:S05]  /*26f0*/  @P0 PRMT R132, RZ, 0x7610, R11 ;  /* 0x00007610ff840816 */ /* 0x000fca000000000b */
[----:B------:R-:W-:Y:S02]  /*2700*/  @P0 FADD.FTZ R177, R132, R177 ;  /* 0x000000b184b10221 */ /* 0x000fe40000010000 */
.L_x_8574:
[----:B------:R-:W-:Y:S05]  /*2710*/  BSYNC B0 ;  /* 0x0000000000007941 */ /* 0x000fea0003800000 */
.L_x_8572:
[----:B------:R-:W-:Y:S01]  /*2720*/  FADD.FTZ R132, RZ, R136 ;  /* 0x00000088ff847221 */ /* 0x000fe20000010000 */
[----:B------:R-:W-:Y:S01]  /*2730*/  F2FP.BF16.PACK_AB R135, R177, R174 ;  /* 0x000000aeb187723e */ /* 0x000fe200000010ff */
[----:B------:R-:W-:Y:S01]  /*2740*/  IMAD.WIDE.U32 R178, R179, R176, c[0x0][0x188] ;  /* 0x00006200b3b27625 */ /* 0x000fe200078e00b0 */
[----:B------:R-:W-:Y:S02]  /*2750*/  F2FP.BF16.PACK_AB R134, R175, R172 ;  /* 0x000000acaf86723e */ /* 0x000fe400000010ff */
[----:B------:R-:W-:Y:S01]  /*2760*/  ISETP.NE.AND P1, PT, R0, RZ, PT ;  /* 0x000000ff0000720c */ /* 0x000fe20003f25270 */
        /* <DEDUP_REMOVED lines=44> */
.L_x_8581:
        /* <DEDUP_REMOVED lines=14> */
[C---:B0-----:R-:W-:Y:S02]  /*2b10*/  FADD.FTZ R181, -R132.reuse, R138 ;  /* 0x0000008a84b57221 */ /* 0x041fe40000010100 */
        /* <DEDUP_REMOVED lines=85> */
.L_x_8582:
[----:B------:R-:W-:Y:S01]  /*3070*/  FMUL.FTZ R133, R132, R132 ;  /* 0x0000008484857220 */ /* 0x000fe20000410000 */
[----:B------:R-:W-:Y:S01]  /*3080*/  ISETP.NE.AND P0, PT, RZ, UR6, PT ;  /* 0x00000006ff007c0c */ /* 0x000fe2000bf05270 */
[----:B01----:R-:W-:Y:S01]  /*3090*/  FADD.FTZ R178, R179, R178 ;  /* 0x000000b2b3b27221 */ /* 0x003fe20000010000 */
[----:B------:R-:W-:Y:S01]  /*30a0*/  MOV R135, c[0x0][0x1e0] ;  /* 0x0000780000877a02 */ /* 0x000fe20000000f00 */
[----:B------:R-:W-:Y:S01]  /*30b0*/  BSSY B0, `(.L_x_8577) ;  /* 0x00000ae000007945 */ /* 0x000fe20003800000 */
[----:B------:R-:W-:-:S03]  /*30c0*/  FSEL R134, R133, RZ, P0 ;  /* 0x000000ff85867208 */ /* 0x000fc60000000000 */
[----:B------:R-:W-:Y:S01]  /*30d0*/  FFMA.FTZ R133, R178, R135, c[0x0][0x228] ;  /* 0x00008a00b2857623 */ /* 0x000fe20000010087 */
[----:B------:R-:W-:-:S03]  /*30e0*/  @!P1 LEA R178, P3, R2, c[0x0][0x1a8], 0x2 ;  /* 0x00006a0002b29a11 */ /* 0x000fc600078610ff */
[----:B------:R-:W-:Y:S01]  /*30f0*/  FADD.FTZ R133, R133, R134 ;  /* 0x0000008685857221 */ /* 0x000fe20000010000 */
[C---:B------:R-:W-:Y:S02]  /*3100*/  @!P1 LEA R134, P2, R2.reuse, c[0x0][0x1a0], 0x2 ;  /* 0x0000680002869a11 */ /* 0x040fe400078410ff */
[C-C-:B------:R-:W-:Y:S02]  /*3110*/  @!P1 LEA.HI.X R179, R2.reuse, c[0x0][0x1ac], R137.reuse, 0x2, P3 ;  /* 0x00006b0002b39a11 */ /* 0x140fe400018f1489 */
[----:B------:R-:W-:Y:S01]  /*3120*/  @!P1 LEA.HI.X R135, R2, c[0x0][0x1a4], R137, 0x2, P2 ;  /* 0x0000690002879a11 */ /* 0x000fe200010f1489 */
[----:B------:R-:W0:Y:S04]  /*3130*/  MUFU.RSQ R133, R133 ;  /* 0x0000008500857308 */ /* 0x000e280000001400 */
        /* <DEDUP_REMOVED lines=46> */
[----:B------:R-:W-:Y:S01]  /*3420*/  FADD.FTZ R212, -R132, R177 ;  /* 0x000000b184d47221 */ /* 0x000fe20000010100 */
[----:B------:R-:W-:Y:S01]  /*3430*/  SHF.R.S32.HI R132, RZ, 0x1f, R3 ;  /* 0x0000001fff847819 */ /* 0x000fe20000011403 */
[----:B------:R-:W-:-:S02]  /*3440*/  FMUL.FTZ R137, R133, R136 ;  /* 0x0000008885897220 */ /* 0x000fc40000410000 */
[C---:B------:R-:W-:Y:S01]  /*3450*/  FMUL.FTZ R134, R133.reuse, R134 ;  /* 0x0000008685867220 */ /* 0x040fe20000410000 */
[----:B------:R-:W-:Y:S01]  /*3460*/  LEA.HI R3, R132, R3, RZ, 0x3 ;  /* 0x0000000384037211 */ /* 0x000fe200078f18ff */
[C---:B------:R-:W-:Y:S02]  /*3470*/  FMUL.FTZ R139, R133.reuse, R138 ;  /* 0x0000008a858b7220 */ /* 0x040fe40000410000 */
[----:B------:R-:W-:Y:S01]  /*3480*/  FMUL.FTZ R141, R133, R140 ;  /* 0x0000008c858d7220 */ /* 0x000fe20000410000 */
[----:B------:R-:W-:Y:S01]  /*3490*/  LEA.HI.SX32 R3, R3, R0, 0x1d ;  /* 0x0000000003037211 */ /* 0x000fe200078feaff */
[C---:B------:R-:W-:Y:S02]  /*34a0*/  FMUL.FTZ R178, R133.reuse, R178 ;  /* 0x000000b285b27220 */ /* 0x040fe40000410000 */
[----:B------:R-:W-:Y:S02]  /*34b0*/  FFMA.FTZ R132, R88, R137, R128 ;  /* 0x0000008958847223 */ /* 0x000fe40000010080 */
[----:B------:R-:W-:-:S02]  /*34c0*/  FMUL.FTZ R143, R133, R144 ;  /* 0x00000090858f7220 */ /* 0x000fc40000410000 */
[----:B------:R-:W-:Y:S01]  /*34d0*/  FMUL.FTZ R149, R133, R150 ;  /* 0x0000009685957220 */ /* 0x000fe20000410000 */
[----:B------:R-:W-:Y:S01]  /*34e0*/  IADD3 R150, R3, 0x20, RZ ;  /* 0x0000002003967810 */ /* 0x000fe20007ffe0ff */
[----:B------:R-:W-:Y:S02]  /*34f0*/  FMUL.FTZ R188, R133, R188 ;  /* 0x000000bc85bc7220 */ /* 0x000fe40000410000 */
[----:B------:R-:W-:Y:S02]  /*3500*/  FFMA.FTZ R137, R89, R134, R129 ;  /* 0x0000008659897223 */ /* 0x000fe40000010081 */
[C---:B------:R-:W-:Y:S02]  /*3510*/  FMUL.FTZ R176, R133.reuse, R176 ;  /* 0x000000b085b07220 */ /* 0x040fe40000410000 */
[----:B------:R-:W-:Y:S01]  /*3520*/  FMUL.FTZ R135, R133, R142 ;  /* 0x0000008e85877220 */ /* 0x000fe20000410000 */
[----:B------:R-:W-:Y:S01]  /*3530*/  F2FP.BF16.PACK_AB R132, R137, R132 ;  /* 0x000000848984723e */ /* 0x000fe200000010ff */
[----:B------:R-:W-:-:S02]  /*3540*/  FMUL.FTZ R180, R133, R180 ;  /* 0x000000b485b47220 */ /* 0x000fc40000410000 */
[C---:B------:R-:W-:Y:S02]  /*3550*/  FMUL.FTZ R182, R133.reuse, R182 ;  /* 0x000000b685b67220 */ /* 0x040fe40000410000 */
[C---:B------:R-:W-:Y:S02]  /*3560*/  FMUL.FTZ R145, R133.reuse, R146 ;  /* 0x0000009285917220 */ /* 0x040fe40000410000 */
[C---:B------:R-:W-:Y:S02]  /*3570*/  FMUL.FTZ R184, R133.reuse, R184 ;  /* 0x000000b885b87220 */ /* 0x040fe40000410000 */
[C---:B------:R-:W-:Y:S02]  /*3580*/  FMUL.FTZ R147, R133.reuse, R148 ;  /* 0x0000009485937220 */ /* 0x040fe40000410000 */
[C---:B------:R-:W-:Y:S02]  /*3590*/  FMUL.FTZ R186, R133.reuse, R186 ;  /* 0x000000ba85ba7220 */ /* 0x040fe40000410000 */
[----:B------:R-:W-:Y:S01]  /*35a0*/  FMUL.FTZ R151, R133, R152 ;  /* 0x0000009885977220 */ /* 0x000fe20000410000 */
[----:B------:R-:W-:Y:S01]  /*35b0*/  IADD3 R152, R3, 0x40, RZ ;  /* 0x0000004003987810 */ /* 0x000fe20007ffe0ff */
[----:B------:R-:W-:-:S02]  /*35c0*/  FMUL.FTZ R190, R133, R190 ;  /* 0x000000be85be7220 */ /* 0x000fc40000410000 */
[----:B------:R-:W-:Y:S01]  /*35d0*/  FMUL.FTZ R153, R133, R154 ;  /* 0x0000009a85997220 */ /* 0x000fe20000410000 */
[----:B------:R-:W-:Y:S01]  /*35e0*/  IADD3 R154, R3, 0x60, RZ ;  /* 0x00000060039a7810 */ /* 0x000fe20007ffe0ff */
[C---:B------:R-:W-:Y:S02]  /*35f0*/  FMUL.FTZ R192, R133.reuse, R192 ;  /* 0x000000c085c07220 */ /* 0x040fe40000410000 */
[----:B------:R-:W-:Y:S01]  /*3600*/  FMUL.FTZ R155, R133, R156 ;  /* 0x0000009c859b7220 */ /* 0x000fe20000410000 */
[----:B------:R-:W-:Y:S01]  /*3610*/  IADD3 R156, R3, 0x80, RZ ;  /* 0x00000080039c7810 */ /* 0x000fe20007ffe0ff */
        /* <DEDUP_REMOVED lines=28> */
[----:B------:R-:W-:-:S02]  /*37e0*/  FFMA.FTZ R141, R77, R186, R117 ;  /* 0x000000ba4d8d7223 */ /* 0x000fc40000010075 */
[----:B------:R-:W-:Y:S01]  /*37f0*/  FFMA.FTZ R143, R70, R157, R110 ;  /* 0x0000009d468f7223 */ /* 0x000fe2000001006e */
[----:B------:R-:W-:Y:S01]  /*3800*/  HFMA2.MMA R157, -RZ, RZ, 0, 9.5367431640625e-07 ;  /* 0x00000010ff9d7435 */ /* 0x000fe200000001ff */
[----:B------:R-:W-:Y:S01]  /*3810*/  FFMA.FTZ R137, R82, R145, R122 ;  /* 0x0000009152897223 */ /* 0x000fe2000001007a */
[----:B------:R-:W-:Y:S01]  /*3820*/  F2FP.BF16.PACK_AB R138, R141, R138 ;  /* 0x0000008a8d8a723e */ /* 0x000fe200000010ff */
[----:B------:R-:W-:Y:S02]  /*3830*/  FFMA.FTZ R142, R68, R155, R108 ;  /* 0x0000009b448e7223 */ /* 0x000fe4000001006c */
[----:B------:R-:W-:Y:S02]  /*3840*/  FFMA.FTZ R145, R69, R194, R109 ;  /* 0x000000c245917223 */ /* 0x000fe4000001006d */
        /* <DEDUP_REMOVED lines=35> */
[----:B------:R-:W-:-:S02]  /*3a80*/  FFMA.FTZ R173, R54, R173, R94 ;  /* 0x000000ad36ad7223 */ /* 0x000fc4000001005e */
[----:B------:R-:W-:Y:S02]  /*3a90*/  FFMA.FTZ R212, R55, R212, R95 ;  /* 0x000000d437d47223 */ /* 0x000fe4000001005f */
[----:B------:R-:W-:Y:S02]  /*3aa0*/  FFMA.FTZ R210, R53, R210, R93 ;  /* 0x000000d235d27223 */ /* 0x000fe4000001005d */
[----:B------:R-:W-:Y:S01]  /*3ab0*/  FFMA.FTZ R206, R57, R206, R97 ;  /* 0x000000ce39ce7223 */ /* 0x000fe20000010061 */
[----:B------:R-:W-:Y:S01]  /*3ac0*/  F2FP.BF16.PACK_AB R211, R212, R173 ;  /* 0x000000add4d3723e */ /* 0x000fe200000010ff */
        /* <DEDUP_REMOVED lines=12> */
.L_x_8578:
[----:B-1----:R-:W-:Y:S05]  /*3b90*/  BSYNC B0 ;  /* 0x0000000000007941 */ /* 0x002fea0003800000 */
.L_x_8577:
[----:B------:R-:W-:-:S04]  /*3ba0*/  MOV R3, c[0x0][0x160] ;  /* 0x0000580000037a02 */ /* 0x000fc80000000f00 */
[----:B------:R-:W-:-:S04]  /*3bb0*/  LEA R2, R3, R2, 0x2 ;  /* 0x0000000203027211 */ /* 0x000fc800078e10ff */
[----:B------:R-:W-:-:S13]  /*3bc0*/  ISETP.GE.AND P0, PT, R2, c[0x0][0x164], PT ;  /* 0x0000590002007a0c */ /* 0x000fda0003f06270 */
[----:B0----5:R-:W-:Y:S01]  /*3bd0*/  @P0 CALL.REL.NOINC `(.L_x_8579) ;  /* 0x0000001000000944 */ /* 0x021fe20003c00000 */
[----:B------:R-:W-:Y:S05]  /*3be0*/  BRA `(.L_x_8580) ;  /* 0xffffc88000007947 */ /* 0x000fea000383ffff */
.L_x_8579:
[----:B------:R-:W-:Y:S05]  /*3bf0*/  EXIT ;  /* 0x000000000000794d */ /* 0x000fea0003800000 */
.L_x_8575:
[----:B0-----:R-:W-:Y:S01]  /*3c00*/  HFMA2.MMA R179, -RZ, RZ, 0, 5.9604644775390625e-08 ;  /* 0x00000001ffb37435 */ /* 0x001fe200000001ff */
[----:B------:R-:W-:Y:S02]  /*3c10*/  MOV R178, R181 ;  /* 0x000000b500b27202 */ /* 0x000fe40000000f00 */
[----:B------:R-:W-:Y:S02]  /*3c20*/  MOV R133, 0x1f ;  /* 0x0000001f00857802 */ /* 0x000fe40000000f00 */
[----:B------:R-:W-:Y:S02]  /*3c30*/  MOV R176, 0xffffffff ;  /* 0xffffffff00b07802 */ /* 0x000fe40000000f00 */
[----:B------:R-:W-:Y:S02]  /*3c40*/  MOV R134, 0x3c60 ;  /* 0x00003c6000867802 */ /* 0x000fe40000000f00 */
[----:B-----5:R-:W-:Y:S05]  /*3c50*/  CALL.REL.NOINC `($__internal_39_$__cuda_sm70_shflsync_bfly_p) ;  /* 0x0000089000007944 */ /* 0x020fea0003c00000 */
[----:B-1----:R-:W-:Y:S01]  /*3c60*/  MOV R132, R179 ;  /* 0x000000b300847202 */ /* 0x002fe20000000f00 */
[----:B0-----:R-:W-:Y:S05]  /*3c70*/  BRA `(.L_x_8581) ;  /* 0xffffedb000007947 */ /* 0x001fea000383ffff */
.L_x_8576:
[----:B------:R-:W-:Y:S01]  /*3c80*/  HFMA2.MMA R179, -RZ, RZ, 0, 1.1920928955078125e-07 ;  /* 0x00000002ffb37435 */ /* 0x000fe200000001ff */
[----:B------:R-:W-:Y:S02]  /*3c90*/  MOV R133, 0x1f ;  /* 0x0000001f00857802 */ /* 0x000fe40000000f00 */
[----:B------:R-:W-:-:S02]  /*3ca0*/  MOV R176, 0xffffffff ;  /* 0xffffffff00b07802 */ /* 0x000fc40000000f00 */
[----:B------:R-:W-:Y:S02]  /*3cb0*/  MOV R134, 0x3cd0 ;  /* 0x00003cd000867802 */ /* 0x000fe40000000f00 */
[----:B0----5:R-:W-:Y:S05]  /*3cc0*/  CALL.REL.NOINC `($__internal_39_$__cuda_sm70_shflsync_bfly_p) ;  /* 0x0000082000007944 */ /* 0x021fea0003c00000 */
[----:B01----:R-:W-:Y:S01]  /*3cd0*/  FADD.FTZ R178, R178, R179 ;  /* 0x000000b3b2b27221 */ /* 0x003fe20000010000 */
[----:B------:R-:W-:Y:S01]  /*3ce0*/  HFMA2.MMA R179, -RZ, RZ, 0, 2.384185791015625e-07 ;  /* 0x00000004ffb37435 */ /* 0x000fe200000001ff */
[----:B------:R-:W-:Y:S02]  /*3cf0*/  MOV R133, 0x1f ;  /* 0x0000001f00857802 */ /* 0x000fe40000000f00 */
[----:B------:R-:W-:Y:S02]  /*3d00*/  MOV R176, 0xffffffff ;  /* 0xffffffff00b07802 */ /* 0x000fe40000000f00 */
[----:B------:R-:W-:Y:S02]  /*3d10*/  MOV R134, 0x3d30 ;  /* 0x00003d3000867802 */ /* 0x000fe40000000f00 */
[----:B------:R-:W-:Y:S05]  /*3d20*/  CALL.REL.NOINC `($__internal_39_$__cuda_sm70_shflsync_bfly_p) ;  /* 0x000007c000007944 */ /* 0x000fea0003c00000 */
[----:B01----:R-:W-:Y:S01]  /*3d30*/  FADD.FTZ R178, R178, R179 ;  /* 0x000000b3b2b27221 */ /* 0x003fe20000010000 */
[----:B------:R-:W-:Y:S01]  /*3d40*/  HFMA2.MMA R179, -RZ, RZ, 0, 4.76837158203125e-07 ;  /* 0x00000008ffb37435 */ /* 0x000fe200000001ff */
[----:B------:R-:W-:Y:S02]  /*3d50*/  MOV R133, 0x1f ;  /* 0x0000001f00857802 */ /* 0x000fe40000000f00 */
[----:B------:R-:W-:-:S02]  /*3d60*/  MOV R176, 0xffffffff ;  /* 0xffffffff00b07802 */ /* 0x000fc40000000f00 */
[----:B------:R-:W-:Y:S02]  /*3d70*/  MOV R134, 0x3d90 ;  /* 0x00003d9000867802 */ /* 0x000fe40000000f00 */
[----:B------:R-:W-:Y:S05]  /*3d80*/  CALL.REL.NOINC `($__internal_39_$__cuda_sm70_shflsync_bfly_p) ;  /* 0x0000076000007944 */ /* 0x000fea0003c00000 */
[----:B01----:R-:W-:Y:S01]  /*3d90*/  FADD.FTZ R178, R178, R179 ;  /* 0x000000b3b2b27221 */ /* 0x003fe20000010000 */
[----:B------:R-:W-:Y:S01]  /*3da0*/  HFMA2.MMA R179, -RZ, RZ, 0, 9.5367431640625e-07 ;  /* 0x00000010ffb37435 */ /* 0x000fe200000001ff */
[----:B------:R-:W-:Y:S02]  /*3db0*/  MOV R133, 0x1f ;  /* 0x0000001f00857802 */ /* 0x000fe40000000f00 */
[----:B------:R-:W-:Y:S02]  /*3dc0*/  MOV R176, 0xffffffff ;  /* 0xffffffff00b07802 */ /* 0x000fe40000000f00 */
[----:B------:R-:W-:Y:S02]  /*3dd0*/  MOV R134, 0x3df0 ;  /* 0x00003df000867802 */ /* 0x000fe40000000f00 */
[----:B------:R-:W-:Y:S05]  /*3de0*/  CALL.REL.NOINC `($__internal_39_$__cuda_sm70_shflsync_bfly_p) ;  /* 0x0000070000007944 */ /* 0x000fea0003c00000 */
        /* <DEDUP_REMOVED lines=86> */
[----:B------:R-:W-:Y:S05]  /*4350*/  CALL.REL.NOINC `($__internal_39_$__cuda_sm70_shflsync_bfly_p) ;  /* 0x0000019000007944 */ /* 0x000fea0003c00000 */
[----:B01----:R-:W-:Y:S01]  /*4360*/  FADD.FTZ R178, R178, R179 ;  /* 0x000000b3b2b27221 */ /* 0x003fe20000010000 */
[----:B------:R-:W-:Y:S01]  /*4370*/  HFMA2.MMA R179, -RZ, RZ, 0, 1.1920928955078125e-07 ;  /* 0x00000002ffb37435 */ /* 0x000fe200000001ff */
[----:B------:R-:W-:Y:S02]  /*4380*/  MOV R133, 0x1f ;  /* 0x0000001f00857802 */ /* 0x000fe40000000f00 */
[----:B------:R-:W-:Y:S02]  /*4390*/  MOV R176, 0xffffffff ;  /* 0xffffffff00b07802 */ /* 0x000fe40000000f00 */
[----:B------:R-:W-:Y:S02]  /*43a0*/  MOV R134, 0x43c0 ;  /* 0x000043c000867802 */ /* 0x000fe40000000f00 */
[----:B------:R-:W-:Y:S05]  /*43b0*/  CALL.REL.NOINC `($__internal_39_$__cuda_sm70_shflsync_bfly_p) ;  /* 0x0000013000007944 */ /* 0x000fea0003c00000 */
[----:B01----:R-:W-:Y:S01]  /*43c0*/  FADD.FTZ R178, R178, R179 ;  /* 0x000000b3b2b27221 */ /* 0x003fe20000010000 */
[----:B------:R-:W-:Y:S01]  /*43d0*/  HFMA2.MMA R179, -RZ, RZ, 0, 2.384185791015625e-07 ;  /* 0x00000004ffb37435 */ /* 0x000fe200000001ff */
[----:B------:R-:W-:-:S02]  /*43e0*/  MOV R133, 0x1f ;  /* 0x0000001f00857802 */ /* 0x000fc40000000f00 */
[----:B------:R-:W-:Y:S02]  /*43f0*/  MOV R176, 0xffffffff ;  /* 0xffffffff00b07802 */ /* 0x000fe40000000f00 */
[----:B------:R-:W-:Y:S02]  /*4400*/  MOV R134, 0x4420 ;  /* 0x0000442000867802 */ /* 0x000fe40000000f00 */
[----:B------:R-:W-:Y:S05]  /*4410*/  CALL.REL.NOINC `($__internal_39_$__cuda_sm70_shflsync_bfly_p) ;  /* 0x000000d000007944 */ /* 0x000fea0003c00000 */
[----:B01----:R-:W-:Y:S01]  /*4420*/  FADD.FTZ R178, R178, R179 ;  /* 0x000000b3b2b27221 */ /* 0x003fe20000010000 */
[----:B------:R-:W-:Y:S01]  /*4430*/  HFMA2.MMA R179, -RZ, RZ, 0, 4.76837158203125e-07 ;  /* 0x00000008ffb37435 */ /* 0x000fe200000001ff */
[----:B------:R-:W-:Y:S02]  /*4440*/  MOV R133, 0x1f ;  /* 0x0000001f00857802 */ /* 0x000fe40000000f00 */
[----:B------:R-:W-:Y:S02]  /*4450*/  MOV R176, 0xffffffff ;  /* 0xffffffff00b07802 */ /* 0x000fe40000000f00 */
[----:B------:R-:W-:Y:S02]  /*4460*/  MOV R134, 0x4480 ;  /* 0x0000448000867802 */ /* 0x000fe40000000f00 */
[----:B------:R-:W-:Y:S05]  /*4470*/  CALL.REL.NOINC `($__internal_39_$__cuda_sm70_shflsync_bfly_p) ;  /* 0x0000007000007944 */ /* 0x000fea0003c00000 */
[----:B01----:R-:W-:Y:S01]  /*4480*/  FADD.FTZ R178, R178, R179 ;  /* 0x000000b3b2b27221 */ /* 0x003fe20000010000 */
[----:B------:R-:W-:Y:S01]  /*4490*/  HFMA2.MMA R179, -RZ, RZ, 0, 9.5367431640625e-07 ;  /* 0x00000010ffb37435 */ /* 0x000fe200000001ff */
[----:B------:R-:W-:-:S02]  /*44a0*/  MOV R133, 0x1f ;  /* 0x0000001f00857802 */ /* 0x000fc40000000f00 */
[----:B------:R-:W-:Y:S02]  /*44b0*/  MOV R176, 0xffffffff ;  /* 0xffffffff00b07802 */ /* 0x000fe40000000f00 */
[----:B------:R-:W-:Y:S02]  /*44c0*/  MOV R134, 0x44e0 ;  /* 0x000044e000867802 */ /* 0x000fe40000000f00 */
[----:B------:R-:W-:Y:S05]  /*44d0*/  CALL.REL.NOINC `($__internal_39_$__cuda_sm70_shflsync_bfly_p) ;  /* 0x0000001000007944 */ /* 0x000fea0003c00000 */
[----:B01----:R-:W-:Y:S05]  /*44e0*/  BRA `(.L_x_8582) ;  /* 0xffffeb8000007947 */ /* 0x003fea000383ffff */
        .weak           $__internal_39_$__cuda_sm70_shflsync_bfly_p
        .type           $__internal_39_$__cuda_sm70_shflsync_bfly_p,@function
        .size           $__internal_39_$__cuda_sm70_shflsync_bfly_p,(.L_x_36127 - $__internal_39_$__cuda_sm70_shflsync_bfly_p)
$__internal_39_$__cuda_sm70_shflsync_bfly_p:
[----:B------:R-:W-:Y:S01]  /*44f0*/  HFMA2.MMA R135, -RZ, RZ, 0, 0 ;  /* 0x00000000ff877435 */ /* 0x000fe200000001ff */
[----:B------:R-:W-:Y:S04]  /*4500*/  WARPSYNC R176 ;  /* 0x000000b000007348 */ /* 0x000fe80003800000 */
[----:B------:R0:W1:Y:S01]  /*4510*/  SHFL.BFLY PT, R179, R178, R179, R133 ;  /* 0x0c0000b3b2b37389 */ /* 0x00006200000e0085 */
[----:B------:R-:W-:Y:S05]  /*4520*/  RET.REL.NODEC R134 `(_ZN10layer_norm13ln_fwd_kernelINS_13Kernel_traitsIf13__nv_bfloat16S2_S2_fjLj1280ELj1ELj4ELj1ELj16ENS_18Kernel_traits_baseILj1280EfS2_S2_S2_fjLj128EEEEELb0ELb1ELb1ELb1EEEvNS_9FwdParamsE) ;  /* 0xffffbad086007950 */ /* 0x000fea0003c3ffff */
.L_x_8583:
        /* <DEDUP_REMOVED lines=13> */
.L_x_36127:


//--------------------- .text._ZN10layer_norm13ln_fwd_kernelINS_13Kernel_traitsIf13__nv_bfloat16S2_S2_fjLj1280ELj1ELj4ELj1ELj16ENS_18Kernel_traits_baseILj1280EfS2_S2_S2_fjLj128EEEEELb1ELb0ELb0ELb0EEEvNS_9FwdParamsE --------------------------
	.section	.text._ZN10layer_norm13ln_fwd_kernelINS_13Kernel_traitsIf13__nv_bfloat16S2_S2_fjLj1280ELj1ELj4ELj1ELj16ENS_18Kernel_traits_baseILj1280EfS2_S2_S2_fjLj128EEEEELb1ELb0ELb0ELb0EEEvNS_9FwdParamsE,"ax",@progbits
	.sectioninfo	@"SHI_REGISTERS=165"
	.align	128
        .global         _ZN10layer_norm13ln_fwd_kernelINS_13Kernel_traitsIf13__nv_bfloat16S2_S2_fjLj1280ELj1ELj4ELj1ELj16ENS_18Kernel_traits_baseILj1280EfS2_S2_S2_fjLj128EEEEELb1ELb0ELb0ELb0EEEvNS_9FwdParamsE
        .type           _ZN10layer_norm13ln_fwd_kernelINS_13Kernel_traitsIf13__nv_bfloat16S2_S2_fjLj1280ELj1ELj4ELj1ELj16ENS_18Kernel_traits_baseILj1280EfS2_S2_S2_fjLj128EEEEELb1ELb0ELb0ELb0EEEvNS_9FwdParamsE,@function
        .size           _ZN10layer_norm13ln_fwd_kernelINS_13Kernel_traitsIf13__nv_bfloat16S2_S2_fjLj1280ELj1ELj4ELj1ELj16ENS_18Kernel_traits_baseILj1280EfS2_S2_S2_fjLj128EEEEELb1ELb0ELb0ELb0EEEvNS_9FwdParamsE,(.L_x_36128 - _ZN10layer_norm13ln_fwd_kernelINS_13Kernel_traitsIf13__nv_bfloat16S2_S2_fjLj1280ELj1ELj4ELj1ELj16ENS_18Kernel_traits_baseILj1280EfS2_S2_S2_fjLj128EEEEELb1ELb0ELb0ELb0EEEvNS_9FwdParamsE)
        .other          _ZN10layer_norm13ln_fwd_kernelINS_13Kernel_traitsIf13__nv_bfloat16S2_S2_fjLj1280ELj1ELj4ELj1ELj16ENS_18Kernel_traits_baseILj1280EfS2_S2_S2_fjLj128EEEEELb1ELb0ELb0ELb0EEEvNS_9FwdParamsE,@"STO_CUDA_ENTRY STV_DEFAULT"
_ZN10layer_norm13ln_fwd_kernelINS_13Kernel_traitsIf13__nv_bfloat16S2_S2_fjLj1280ELj1ELj4ELj1ELj16ENS_18Kernel_traits_baseILj1280EfS2_S2_S2_fjLj128EEEEELb1ELb0ELb0ELb0EEEvNS_9FwdParamsE:
.text._ZN10layer_norm13ln_fwd_kernelINS_13Kernel_traitsIf13__nv_bfloat16S2_S2_fjLj1280ELj1ELj4ELj1ELj16ENS_18Kernel_traits_baseILj1280EfS2_S2_S2_fjLj128EEEEELb1ELb0ELb0ELb0EEEvNS_9FwdParamsE:
        /* <DEDUP_REMOVED lines=18> */
[----:B------:R-:W-:Y:S01]  /*0120*/  LOP3.LUT R8, R15, 0x1f, RZ, 0x3c, !PT ;  /* 0x0000001f0f087812 */ /* 0x000fe200078e3cff */
[----:B------:R-:W-:Y:S01]  /*0130*/  IMAD.WIDE.U32 R6, R11, -0x326172a9, RZ ;  /* 0xcd9e8d570b067825 */ /* 0x000fe200078e00ff */
        /* <DEDUP_REMOVED lines=13> */
[----:B------:R-:W-:Y:S02]  /*0210*/  UIADD3 UR10, UR5, -0x4498517b, URZ ;  /* 0xbb67ae85050a7890 */ /* 0x000fe4000fffe03f */
[----:B------:R-:W-:-:S02]  /*0220*/  UIADD3 UR12, UR5, 0x76cf5d0a, URZ ;  /* 0x76cf5d0a050c7890 */ /* 0x000fc4000fffe03f */
[----:B------:R-:W-:Y:S01]  /*0230*/  IMAD.WIDE.U32 R12, R12, -0x326172a9, RZ ;  /* 0xcd9e8d570c0c7825 */ /* 0x000fe200078e00ff */
[----:B------:R-:W-:Y:S01]  /*0240*/  UIADD3 UR14, UR5, 0x32370b8f, URZ ;  /* 0x32370b8f050e7890 */ /* 0x000fe2000fffe03f */
[----:B------:R-:W-:Y:S01]  /*0250*/  LOP3.LUT R7, R3, UR10, R4, 0x96, !PT ;  /* 0x0000000a03077c12 */ /* 0x000fe2000f8e9604 */
[----:B------:R-:W-:Y:S02]  /*0260*/  UIADD3 UR15, UR4, 0x78dde6e4, URZ ;  /* 0x78dde6e4040f7890 */ /* 0x000fe4000fffe03f */
[----:B------:R-:W-:Y:S01]  /*0270*/  LOP3.LUT R4, R13, UR9, R6, 0x96, !PT ;  /* 0x000000090d047c12 */ /* 0x000fe2000f8e9606 */
[----:B------:R-:W-:Y:S01]  /*0280*/  UIADD3 UR16, UR5, -0x126145ec, URZ ;  /* 0xed9eba1405107890 */ /* 0x000fe2000fffe03f */
        /* <DEDUP_REMOVED lines=24> */
[----:B------:R-:W-:-:S03]  /*0410*/  LOP3.LUT R7, R3, UR18, R4, 0x96, !PT ;  /* 0x0000001203077c12 */ /* 0x000fc6000f8e9604 */
[----:B------:R-:W-:Y:S01]  /*0420*/  IMAD.MOV.U32 R3, RZ, RZ, c[0x0][0x168] ;  /* 0x00005a00ff037624 */ /* 0x000fe200078e00ff */
[----:B------:R-:W-:Y:S01]  /*0430*/  LOP3.LUT R4, R13, UR17, R6, 0x96, !PT ;  /* 0x000000110d047c12 */ /* 0x000fe2000f8e9606 */
[----:B------:R-:W-:-:S03]  /*0440*/  IMAD.WIDE.U32 R6, R7, -0x326172a9, RZ ;  /* 0xcd9e8d5707067825 */ /* 0x000fc600078e00ff */
[----:B------:R-:W-:Y:S01]  /*0450*/  SHF.R.S32.HI R3, RZ, 0x1f, R3 ;  /* 0x0000001fff037819 */ /* 0x000fe20000011403 */
[----:B------:R-:W-:Y:S01]  /*0460*/  IMAD.WIDE.U32 R4, R4, -0x2daee0ad, RZ ;  /* 0xd2511f5304047825 */ /* 0x000fe200078e00ff */
[----:B------:R-:W-:Y:S02]  /*0470*/  LOP3.LUT R12, R7, UR19, R12, 0x96, !PT ;  /* 0x00000013070c7c12 */ /* 0x000fe4000f8e960c */
[----:B------:R-:W-:Y:S02]  /*0480*/  LEA.HI R3, R3, c[0x0][0x168], RZ, 0x3 ;  /* 0x00005a0003037a11 */ /* 0x000fe400078f18ff */
[----:B------:R-:W-:Y:S01]  /*0490*/  LOP3.LUT R20, R5, UR20, R2, 0x96, !PT ;  /* 0x0000001405147c12 */ /* 0x000fe2000f8e9602 */
[----:B------:R-:W-:Y:S01]  /*04a0*/  IMAD.WIDE.U32 R12, R12, -0x2daee0ad, RZ ;  /* 0xd2511f530c0c7825 */ /* 0x000fe200078e00ff */
[----:B------:R-:W-:Y:S02]  /*04b0*/  LEA.HI.SX32 R8, R3, R8, 0x1d ;  /* 0x0000000803087211 */ /* 0x000fe400078feaff */
[----:B------:R-:W-:Y:S01]  /*04c0*/  SHF.R.U32.HI R7, RZ, 0x5, R14 ;  /* 0x00000005ff077819 */ /* 0x000fe2000001160e */
[----:B------:R-:W-:Y:S01]  /*04d0*/  IMAD.WIDE.U32 R20, R20, -0x326172a9, RZ ;  /* 0xcd9e8d5714147825 */ /* 0x000fe200078e00ff */
[----:B------:R-:W-:-:S02]  /*04e0*/  LOP3.LUT P6, RZ, R8, 0xffffffe0, RZ, 0xc0, !PT ;  /* 0xffffffe008ff7812 */ /* 0x000fc400078cc0ff */
[----:B------:R-:W-:Y:S01]  /*04f0*/  LOP3.LUT R22, R13, UR22, R4, 0x96, !PT ;  /* 0x000000160d167c12 */ /* 0x000fe2000f8e9604 */
[----:B------:R-:W-:Y:S01]  /*0500*/  IMAD R7, R17, 0x4, R7 ;  /* 0x0000000411077824 */ /* 0x000fe200078e0207 */
[----:B------:R-:W-:Y:S02]  /*0510*/  LOP3.LUT R6, R21, UR21, R6, 0x96, !PT ;  /* 0x0000001515067c12 */ /* 0x000fe4000f8e9606 */
[----:B------:R-:W-:Y:S01]  /*0520*/  ISETP.GE.U32.AND P5, PT, R8, 0x40, PT ;  /* 0x000000400800780c */ /* 0x000fe20003fa6070 */
[----:B------:R-:W-:Y:S01]  /*0530*/  IMAD.HI.U32 R19, R22, -0x326172a9, RZ ;  /* 0xcd9e8d5716137827 */ /* 0x000fe200078e00ff */
[C---:B------:R-:W-:Y:S02]  /*0540*/  ISETP.GE.U32.AND P4, PT, R8.reuse, 0x60, PT ;  /* 0x000000600800780c */ /* 0x040fe40003f86070 */
[----:B------:R-:W-:Y:S01]  /*0550*/  ISETP.GE.U32.AND P3, PT, R8, 0x80, PT ;  /* 0x000000800800780c */ /* 0x000fe20003f66070 */
[----:B------:R-:W-:Y:S01]  /*0560*/  IMAD.HI.U32 R17, R6, -0x2daee0ad, RZ ;  /* 0xd2511f5306117827 */ /* 0x000fe200078e00ff */
[----:B------:R-:W-:-:S02]  /*0570*/  ISETP.GE.U32.AND P2, PT, R8, 0xa0, PT ;  /* 0x000000a00800780c */ /* 0x000fc40003f46070 */
[----:B------:R-:W-:Y:S02]  /*0580*/  P2R R110, PR, RZ, 0x40 ;  /* 0x00000040ff6e7803 */ /* 0x000fe40000000000 */
[----:B------:R-:W-:Y:S02]  /*0590*/  P2R R14, PR, RZ, 0x20 ;  /* 0x00000020ff0e7803 */ /* 0x000fe40000000000 */
[----:B------:R-:W-:Y:S02]  /*05a0*/  P2R R16, PR, RZ, 0x10 ;  /* 0x00000010ff107803 */ /* 0x000fe40000000000 */
[----:B------:R-:W-:Y:S02]  /*05b0*/  P2R R18, PR, RZ, 0x8 ;  /* 0x00000008ff127803 */ /* 0x000fe40000000000 */
[----:B------:R-:W-:Y:S01]  /*05c0*/  P2R R108, PR, RZ, 0x4 ;  /* 0x00000004ff6c7803 */ /* 0x000fe20000000000 */
[----:B------:R-:W-:Y:S05]  /*05d0*/  @!P6 BRA `(.L_x_8585) ;  /* 0x000000f00000e947 */ /* 0x000fea0003800000 */
[----:B------:R-:W-:Y:S01]  /*05e0*/  ISETP.NE.U32.AND P0, PT, RZ, c[0x0][0x218], PT ;  /* 0x00008600ff007a0c */ /* 0x000fe20003f05070 */
[----:B------:R-:W-:Y:S01]  /*05f0*/  IMAD.MOV.U32 R2, RZ, RZ, 0x20 ;  /* 0x00000020ff027424 */ /* 0x000fe200078e00ff */
[----:B------:R-:W-:Y:S01]  /*0600*/  CS2R R102, SRZ ;  /* 0x0000000000667805 */ /* 0x000fe2000001ff00 */
        /* <DEDUP_REMOVED lines=11> */
[----:B------:R-:W-:-:S03]  /*06c0*/  LOP3.LUT R15, R15, 0x20, RZ, 0xfc, !PT ;  /* 0x000000200f0f7812 */ /* 0x000fc600078efcff */
.L_x_8585:
[----:B------:R-:W-:Y:S05]  /*06d0*/  BSYNC B0 ;  /* 0x0000000000007941 */ /* 0x000fea0003800000 */
.L_x_8584:
[----:B------:R-:W-:Y:S01]  /*06e0*/  BSSY B0, `(.L_x_8586) ;  /* 0x0000011000007945 */ /* 0x000fe20003800000 */
[----:B------:R-:W-:Y:S05]  /*06f0*/  @!P5 BRA `(.L_x_8587) ;  /* 0x000000f00000d947 */ /* 0x000fea0003800000 */
[----:B------:R-:W-:Y:S01]  /*0700*/  ISETP.NE.U32.AND P0, PT, RZ, c[0x0][0x218], PT ;  /* 0x00008600ff007a0c */ /* 0x000fe20003f05070 */
[----:B0-----:R-:W-:Y:S01]  /*0710*/  IMAD.MOV.U32 R4, RZ, RZ, 0x20 ;  /* 0x00000020ff047424 */ /* 0x001fe200078e00ff */
        /* <DEDUP_REMOVED lines=13> */
.L_x_8587:
[----:B------:R-:W-:Y:S05]  /*07f0*/  BSYNC B0 ;  /* 0x0000000000007941 */ /* 0x000fea0003800000 */
.L_x_8586:
        /* <DEDUP_REMOVED lines=17> */
.L_x_8589:
[----:B------:R-:W-:Y:S05]  /*0910*/  BSYNC B0 ;  /* 0x0000000000007941 */ /* 0x000fea0003800000 */
.L_x_8588:
        /* <DEDUP_REMOVED lines=17> */
.L_x_8591:
[----:B------:R-:W-:Y:S05]  /*0a30*/  BSYNC B0 ;  /* 0x0000000000007941 */ /* 0x000fea0003800000 */
.L_x_8590:
        /* <DEDUP_REMOVED lines=15> */
[----:B------:R0:W5:Y:S02]  /*0b30*/  @P0 LDG.E.128 R32, [R4.64+0x10] ;  /* 0x0000100604200981 */ /* 0x000164000c1e1d00 */
.L_x_8593:
[----:B------:R-:W-:Y:S05]  /*0b40*/  BSYNC B0 ;  /* 0x0000000000007941 */ /* 0x000fea0003800000 */
.L_x_8592:
[----:B------:R-:W-:Y:S02]  /*0b50*/  ISETP.GE.AND P0, PT, R7, c[0x0][0x164], PT ;  /* 0x0000590007007a0c */ /* 0x000fe40003f06270 */
[----:B0-----:R-:W-:Y:S02]  /*0b60*/  LOP3.LUT R4, R19, UR23, R20, 0x96, !PT ;  /* 0x0000001713047c12 */ /* 0x001fe4000f8e9614 */
[----:B------:R-:W-:-:S09]  /*0b70*/  LOP3.LUT R17, R17, UR24, R12, 0x96, !PT ;  /* 0x0000001811117c12 */ /* 0x000fd2000f8e960c */
[----:B------:R-:W-:Y:S05]  /*0b80*/  @P0 EXIT ;  /* 0x000000000000094d */ /* 0x000fea0003800000 */
[----:B------:R-:W-:Y:S01]  /*0b90*/  IMAD R3, R6, -0x2daee0ad, RZ ;  /* 0xd2511f5306037824 */ /* 0x000fe200078e02ff */
[----:B------:R-:W-:Y:S01]  /*0ba0*/  BSSY B0, `(.L_x_8594) ;  /* 0x0000f53000007945 */ /* 0x000fe20003800000 */
[----:B------:R-:W-:Y:S01]  /*0bb0*/  IMAD.WIDE.U32 R4, R4, -0x2daee0ad, RZ ;  /* 0xd2511f5304047825 */ /* 0x000fe200078e00ff */
[----:B------:R-:W-:-:S03]  /*0bc0*/  ULDC.U8 UR8, c[0x0][0x1f0] ;  /* 0x00007c0000087ab9 */ /* 0x000fc60000000000 */
[----:B------:R-:W-:Y:S01]  /*0bd0*/  IMAD R13, R22, -0x326172a9, RZ ;  /* 0xcd9e8d57160d7824 */ /* 0x000fe200078e02ff */
[----:B------:R-:W-:Y:S01]  /*0be0*/  LOP3.LUT R5, R5, UR26, R3, 0x96, !PT ;  /* 0x0000001a05057c12 */ /* 0x000fe2000f8e9603 */
[C---:B------:R-:W-:Y:S01]  /*0bf0*/  IMAD.HI.U32 R6, R17.reuse, -0x326172a9, RZ ;  /* 0xcd9e8d5711067827 */ /* 0x040fe200078e00ff */
[----:B------:R-:W-:Y:S01]  /*0c00*/  LOP3.LUT R3, R0, 0x3, RZ, 0xc0, !PT ;  /* 0x0000000300037812 */ /* 0x000fe200078ec0ff */
[----:B------:R-:W-:Y:S02]  /*0c10*/  HFMA2.MMA R0, -RZ, RZ, 0, 0 ;  /* 0x00000000ff007435 */ /* 0x000fe400000001ff */
[----:B------:R-:W-:Y:S01]  /*0c20*/  IMAD R2, R17, -0x326172a9, RZ ;  /* 0xcd9e8d5711027824 */ /* 0x000fe200078e02ff */
[----:B------:R-:W-:Y:S02]  /*0c30*/  LOP3.LUT R6, R6, UR25, R13, 0x96, !PT ;  /* 0x0000001906067c12 */ /* 0x000fe4000f8e960d */
.L_x_8898:
        /* <DEDUP_REMOVED lines=37> */
.L_x_8598:
[----:B0-----:R-:W-:Y:S02]  /*0e90*/  MOV R111, R2 ;  /* 0x00000002006f7202 */ /* 0x001fe40000000f00 */
.L_x_8599:
[----:B------:R-:W-:Y:S05]  /*0ea0*/  BSYNC B2 ;  /* 0x0000000000027941 */ /* 0x000fea0003800000 */
.L_x_8597:
        /* <DEDUP_REMOVED lines=16> */
.L_x_8603:
[----:B------:R-:W-:Y:S05]  /*0fb0*/  BSYNC B3 ;  /* 0x0000000000037941 */ /* 0x000fea0003800000 */
.L_x_8602:
        /* <DEDUP_REMOVED lines=42> */
.L_x_8601:
[----:B------:R-:W-:Y:S05]  /*1260*/  BSYNC B2 ;  /* 0x0000000000027941 */ /* 0x000fea0003800000 */
.L_x_8600:
[----:B------:R-:W0:Y:S01]  /*1270*/  I2F.U32 R3, R111 ;  /* 0x0000006f00037306 */ /* 0x000e220000201000 */
[----:B-----5:R-:W-:Y:S01]  /*1280*/  PRMT R122, RZ, 0x5410, R104 ;  /* 0x00005410ff7a7816 */ /* 0x020fe20000000068 */
[----:B------:R-:W-:Y:S01]  /*1290*/  IMAD.MOV.U32 R142, RZ, RZ, 0x2f800000 ;  /* 0x2f800000ff8e7424 */ /* 0x000fe200078e00ff */
[----:B------:R-:W-:Y:S03]  /*12a0*/  BSSY B2, `(.L_x_8604) ;  /* 0x0000015000027945 */ /* 0x000fe60003800000 */
[----:B------:R-:W-:-:S04]  /*12b0*/  FMUL.FTZ R122, R122, R143 ;  /* 0x0000008f7a7a7220 */ /* 0x000fc80000410000 */
[----:B------:R-:W-:Y:S02]  /*12c0*/  FMUL.FTZ R122, R122, c[0x0][0x1e8] ;  /* 0x00007a007a7a7a20 */ /* 0x000fe40000410000 */
[----:B0-----:R-:W-:-:S05]  /*12d0*/  FFMA.FTZ R3, R3, R142, 1.1641532182693481445e-10 ;  /* 0x2f00000003037423 */ /* 0x001fca000001008e */
[----:B------:R-:W-:Y:S02]  /*12e0*/  FSETP.GTU.FTZ.AND P1, PT, R3, c[0x0][0x1e4], PT ;  /* 0x0000790003007a0b */ /* 0x000fe40003f3c000 */
[----:B------:R-:W-:Y:S02]  /*12f0*/  IADD3 R3, R112, 0x1, RZ ;  /* 0x0000000170037810 */ /* 0x000fe40007ffe0ff */
        /* <DEDUP_REMOVED lines=14> */
.L_x_8605:
[----:B------:R-:W-:Y:S02]  /*13e0*/  IMAD.MOV.U32 R111, RZ, RZ, R2 ;  /* 0x000000ffff6f7224 */ /* 0x000fe400078e0002 */
.L_x_8606:
[----:B------:R-:W-:Y:S05]  /*13f0*/  BSYNC B2 ;  /* 0x0000000000027941 */ /* 0x000fea0003800000 */
.L_x_8604:
        /* <DEDUP_REMOVED lines=16> */
.L_x_8610:
[----:B------:R-:W-:Y:S05]  /*1500*/  BSYNC B3 ;  /* 0x0000000000037941 */ /* 0x000fea0003800000 */
.L_x_8609:
        /* <DEDUP_REMOVED lines=42> */
.L_x_8608:
[----:B------:R-:W-:Y:S05]  /*17b0*/  BSYNC B2 ;  /* 0x0000000000027941 */ /* 0x000fea0003800000 */
.L_x_8607:
[----:B------:R-:W0:Y:S01]  /*17c0*/  I2F.U32 R111, R111 ;  /* 0x0000006f006f7306 */ /* 0x000e220000201000 */
[----:B------:R-:W-:Y:S01]  /*17d0*/  PRMT R112, RZ, 0x7610, R104 ;  /* 0x00007610ff707816 */ /* 0x000fe20000000068 */
[----:B------:R-:W-:Y:S01]  /*17e0*/  BSSY B2, `(.L_x_8611) ;  /* 0x0000015000027945 */ /* 0x000fe20003800000 */
[----:B------:R-:W-:-:S03]  /*17f0*/  IADD3 R121, R3, 0x1, RZ ;  /* 0x0000000103797810 */ /* 0x000fc60007ffe0ff */
[----:B------:R-:W-:-:S04]  /*1800*/  FMUL.FTZ R112, R112, R143 ;  /* 0x0000008f70707220 */ /* 0x000fc80000410000 */
[----:B------:R-:W-:Y:S02]  /*1810*/  FMUL.FTZ R112, R112, c[0x0][0x1e8] ;  /* 0x00007a0070707a20 */ /* 0x000fe40000410000 */
[----:B0-----:R-:W-:Y:S01]  /*1820*/  FFMA.FTZ R104, R111, R142, 1.1641532182693481445e-10 ;  /* 0x2f0000006f687423 */ /* 0x001fe2000001008e */
[----:B------:R-:W-:-:S04]  /*1830*/  @P0 PRMT R111, RZ, 0x7610, R20 ;  /* 0x00007610ff6f0816 */ /* 0x000fc80000000014 */
        /* <DEDUP_REMOVED lines=14> */
.L_x_8612:
[----:B------:R-:W-:Y:S02]  /*1920*/  IMAD.MOV.U32 R104, RZ, RZ, R2 ;  /* 0x000000ffff687224 */ /* 0x000fe400078e0002 */
.L_x_8613:
[----:B------:R-:W-:Y:S05]  /*1930*/  BSYNC B2 ;  /* 0x0000000000027941 */ /* 0x000fea0003800000 */
.L_x_8611:
        /* <DEDUP_REMOVED lines=16> */
.L_x_8617:
[----:B------:R-:W-:Y:S05]  /*1a40*/  BSYNC B3 ;  /* 0x0000000000037941 */ /* 0x000fea0003800000 */
.L_x_8616:
        /* <DEDUP_REMOVED lines=42> */
.L_x_8615:
[----:B------:R-:W-:Y:S05]  /*1cf0*/  BSYNC B2 ;  /* 0x0000000000027941 */ /* 0x000fea0003800000 */
.L_x_8614:
        /* <DEDUP_REMOVED lines=21> */
.L_x_8619:
[----:B------:R-:W-:Y:S02]  /*1e50*/  IMAD.MOV.U32 R104, RZ, RZ, R2 ;  /* 0x000000ffff687224 */ /* 0x000fe400078e0002 */
.L_x_8620:
[----:B------:R-:W-:Y:S05]  /*1e60*/  BSYNC B2 ;  /* 0x0000000000027941 */ /* 0x000fea0003800000 */
.L_x_8618:
        /* <DEDUP_REMOVED lines=16> */
.L_x_8624:
[----:B------:R-:W-:Y:S05]  /*1f70*/  BSYNC B3 ;  /* 0x0000000000037941 */ /* 0x000fea0003800000 */
.L_x_8623:
        /* <DEDUP_REMOVED lines=42> */
.L_x_8622:
[----:B------:R-:W-:Y:S05]  /*2220*/  BSYNC B2 ;  /* 0x0000000000027941 */ /* 0x000fea0003800000 */
.L_x_8621:
        /* <DEDUP_REMOVED lines=21> */
.L_x_8626:
[----:B------:R-:W-:Y:S02]  /*2380*/  IMAD.MOV.U32 R131, RZ, RZ, R2 ;  /* 0x000000ffff837224 */ /* 0x000fe400078e0002 */
.L_x_8627:
[----:B------:R-:W-:Y:S05]  /*2390*/  BSYNC B2 ;  /* 0x0000000000027941 */ /* 0x000fea0003800000 */
.L_x_8625:
        /* <DEDUP_REMOVED lines=16> */
.L_x_8631:
[----:B------:R-:W-:Y:S05]  /*24a0*/  BSYNC B3 ;  /* 0x0000000000037941 */ /* 0x000fea0003800000 */
.L_x_8630:
        /* <DEDUP_REMOVED lines=42> */
.L_x_8629:
[----:B------:R-:W-:Y:S05]  /*2750*/  BSYNC B2 ;  /* 0x0000000000027941 */ /* 0x000fea0003800000 */
.L_x_8628:
        /* <DEDUP_REMOVED lines=21> */
.L_x_8633:
[----:B------:R-:W-:Y:S02]  /*28b0*/  IMAD.MOV.U32 R131, RZ, RZ, R2 ;  /* 0x000000ffff837224 */ /* 0x000fe400078e0002 */
.L_x_8634:
[----:B------:R-:W-:Y:S05]  /*28c0*/  BSYNC B2 ;  /* 0x0000000000027941 */ /* 0x000fea0003800000 */
.L_x_8632:
        /* <DEDUP_REMOVED lines=16> */
.L_x_8638:
[----:B------:R-:W-:Y:S05]  /*29d0*/  BSYNC B3 ;  /* 0x0000000000037941 */ /* 0x000fea0003800000 */
.L_x_8637:
        /* <DEDUP_REMOVED lines=42> */
.L_x_8636:
[----:B------:R-:W-:Y:S05]  /*2c80*/  BSYNC B2 ;  /* 0x0000000000027941 */ /* 0x000fea0003800000 */
.L_x_8635:
        /* <DEDUP_REMOVED lines=21> */
.L_x_8640:
[----:B------:R-:W-:Y:S02]  /*2de0*/  IMAD.MOV.U32 R106, RZ, RZ, R2 ;  /* 0x000000ffff6a7224 */ /* 0x000fe400078e0002 */
.L_x_8641:
[----:B------:R-:W-:Y:S05]  /*2df0*/  BSYNC B2 ;  /* 0x0000000000027941 */ /* 0x000fea0003800000 */
.L_x_8639:
        /* <DEDUP_REMOVED lines=16> */
.L_x_8645:
[----:B------:R-:W-:Y:S05]  /*2f00*/  BSYNC B3 ;  /* 0x0000000000037941 */ /* 0x000fea0003800000 */
.L_x_8644:
        /* <DEDUP_REMOVED lines=42> */
.L_x_8643:
[----:B------:R-:W-:Y:S05]  /*31b0*/  BSYNC B2 ;  /* 0x0000000000027941 */ /* 0x000fea0003800000 */
.L_x_8642:
        /* <DEDUP_REMOVED lines=21> */
.L_x_8647:
[----:B------:R-:W-:Y:S02]  /*3310*/  IMAD.MOV.U32 R149, RZ, RZ, R2 ;  /* 0x000000ffff957224 */ /* 0x000fe400078e0002 */
.L_x_8648:
[----:B------:R-:W-:Y:S05]  /*3320*/  BSYNC B2 ;  /* 0x0000000000027941 */ /* 0x000fea0003800000 */
.L_x_8646:
        /* <DEDUP_REMOVED lines=18> */
.L_x_8652:
[----:B------:R-:W-:Y:S05]  /*3450*/  BSYNC B3 ;  /* 0x0000000000037941 */ /* 0x000fea0003800000 */
.L_x_8651:
        /* <DEDUP_REMOVED lines=42> */
.L_x_8650:
[----:B------:R-:W-:Y:S05]  /*3700*/  BSYNC B2 ;  /* 0x0000000000027941 */ /* 0x000fea0003800000 */
.L_x_8649:
[----:B------:R-:W0:Y:S01]  /*3710*/  I2F.U32 R105, R149 ;  /* 0x0000009500697306 */ /* 0x000e220000201000 */
[----:B------:R-:W-:Y:S02]  /*3720*/  ISETP.NE.AND P6, PT, R145, RZ, PT ;  /* 0x000000ff9100720c */ /* 0x000fe40003fc5270 */
[----:B------:R-:W-:Y:S02]  /*3730*/  SEL R145, RZ, 0x1, P1 ;  /* 0x00000001ff917807 */ /* 0x000fe40000800000 */
[----:B------:R-:W-:Y:S02]  /*3740*/  PRMT R104, RZ, 0x7610, R107 ;  /* 0x00007610ff687816 */ /* 0x000fe4000000006b */
[----:B------:R-:W-:Y:S02]  /*3750*/  SEL R106, RZ, 0x1, P2 ;  /* 0x00000001ff6a7807 */ /* 0x000fe40001000000 */
[----:B------:R-:W-:Y:S01]  /*3760*/  SEL R152, RZ, 0x10000, P5 ;  /* 0x00010000ff987807 */ /* 0x000fe20002800000 */
[----:B------:R-:W-:Y:S01]  /*3770*/  FMUL.FTZ R104, R104, R143 ;  /* 0x0000008f68687220 */ /* 0x000fe20000410000 */
[----:B------:R-:W-:Y:S01]  /*3780*/  SEL R151, RZ, 0x100, P4 ;  /* 0x00000100ff977807 */ /* 0x000fe20002000000 */
[----:B------:R-:W-:Y:S01]  /*3790*/  IMAD.WIDE.U32 R106, R106, 0x1000000, RZ ;  /* 0x010000006a6a7825 */ /* 0x000fe200078e00ff */
[----:B------:R-:W-:-:S02]  /*37a0*/  ISETP.NE.AND P5, PT, R147, RZ, PT ;  /* 0x000000ff9300720c */ /* 0x000fc40003fa5270 */
[----:B------:R-:W-:Y:S01]  /*37b0*/  SEL R147, RZ, 0x1, P3 ;  /* 0x00000001ff937807 */ /* 0x000fe20001800000 */
[----:B0-----:R-:W-:Y:S01]  /*37c0*/  FFMA.FTZ R105, R105, R142, 1.1641532182693481445e-10 ;  /* 0x2f00000069697423 */ /* 0x001fe2000001008e */
[----:B------:R-:W-:Y:S01]  /*37d0*/  SEL R154, RZ, 0x1, P5 ;  /* 0x00000001ff9a7807 */ /* 0x000fe20002800000 */
[----:B------:R-:W-:-:S03]  /*37e0*/  FMUL.FTZ R104, R104, c[0x0][0x1e8] ;  /* 0x00007a0068687a20 */ /* 0x000fc60000410000 */
[----:B------:R-:W-:Y:S01]  /*37f0*/  FSETP.GTU.FTZ.AND P1, PT, R105, c[0x0][0x1e4], PT ;  /* 0x0000790069007a0b */ /* 0x000fe20003f3c000 */
[----:B------:R-:W-:-:S03]  /*3800*/  IMAD.WIDE.U32 R154, R154, 0x100, RZ ;  /* 0x000001009a9a7825 */ /* 0x000fc600078e00ff */
[----:B------:R-:W-:Y:S02]  /*3810*/  SEL R105, RZ, 0x1000000, P1 ;  /* 0x01000000ff697807 */ /* 0x000fe40000800000 */
[----:B------:R-:W-:Y:S02]  /*3820*/  FSEL R142, R104, RZ, !P1 ;  /* 0x000000ff688e7208 */ /* 0x000fe40004800000 */
[----:B------:R-:W-:Y:S01]  /*3830*/  LOP3.LUT R151, R151, R105, R152, 0xfe, !PT ;  /* 0x0000006997977212 */ /* 0x000fe200078efe98 */
[----:B------:R-:W-:-:S03]  /*3840*/  IMAD.WIDE.U32 R104, R145, 0x10000, RZ ;  /* 0x0001000091687825 */ /* 0x000fc600078e00ff */
[----:B------:R-:W-:Y:S02]  /*3850*/  LOP3.LUT R147, R107, R151, R147, 0xfe, !PT ;  /* 0x000000976b937212 */ /* 0x000fe400078efe93 */
[----:B------:R-:W-:Y:S02]  /*3860*/  @P0 PRMT R107, RZ, 0x7610, R23 ;  /* 0x00007610ff6b0816 */ /* 0x000fe40000000017 */
[----:B------:R-:W-:Y:S02]  /*3870*/  LOP3.LUT R145, R154, R106, R104, 0xfe, !PT ;  /* 0x0000006a9a917212 */ /* 0x000fe400078efe68 */
[----:B------:R-:W-:Y:S01]  /*3880*/  SEL R154, RZ, 0x1, P6 ;  /* 0x00000001ff9a7807 */ /* 0x000fe20003000000 */
[----:B------:R-:W-:Y:S01]  /*3890*/  @P0 FADD.FTZ R142, R107, R142 ;  /* 0x0000008e6b8e0221 */ /* 0x000fe20000010000 */
[----:B------:R-:W-:Y:S02]  /*38a0*/  LEA R156, P0, R12, c[0x0][0x188], 0x4 ;  /* 0x000062000c9c7a11 */ /* 0x000fe400078020ff */
[----:B------:R-:W-:-:S02]  /*38b0*/  LOP3.LUT R155, R155, R147, R105, 0xfe, !PT ;  /* 0x000000939b9b7212 */ /* 0x000fc400078efe69 */
[C---:B------:R-:W-:Y:S02]  /*38c0*/  LEA.HI.X R157, R12.reuse, c[0x0][0x18c], RZ, 0x4, P0 ;  /* 0x000063000c9d7a11 */ /* 0x040fe400000f24ff */
[----:B------:R-:W-:Y:S02]  /*38d0*/  LEA R152, P0, R12, c[0x0][0x190], 0x3 ;  /* 0x000064000c987a11 */ /* 0x000fe400078018ff */
[----:B------:R-:W-:Y:S02]  /*38e0*/  F2FP.BF16.PACK_AB R106, R132, R121 ;  /* 0x00000079846a723e */ /* 0x000fe400000010ff */
[----:B------:R-:W-:Y:S02]  /*38f0*/  F2FP.BF16.PACK_AB R105, R122, R111 ;  /* 0x0000006f7a69723e */ /* 0x000fe400000010ff */
[----:B------:R-:W-:Y:S02]  /*3900*/  F2FP.BF16.PACK_AB R104, R112, R13 ;  /* 0x0000000d7068723e */ /* 0x000fe400000010ff */
[----:B------:R-:W-:-:S02]  /*3910*/  F2FP.BF16.PACK_AB R107, R142, R131 ;  /* 0x000000838e6b723e */ /* 0x000fc400000010ff */
[C---:B------:R-:W-:Y:S02]  /*3920*/  LEA.HI.X R153, R12.reuse, c[0x0][0x194], RZ, 0x3, P0 ;  /* 0x000065000c997a11 */ /* 0x040fe400000f1cff */
[----:B------:R-:W-:Y:S01]  /*3930*/  LOP3.LUT R154, R145, R154, RZ, 0xfc, !PT ;  /* 0x0000009a919a7212 */ /* 0x000fe200078efcff */
[----:B------:R0:W-:Y:S01]  /*3940*/  STG.E.128 [R156.64], R104 ;  /* 0x000000689c007986 */ /* 0x0001e2000c101d06 */
[----:B------:R-:W-:-:S03]  /*3950*/  IADD3 R145, R12, 0x20, RZ ;  /* 0x000000200c917810 */ /* 0x000fc60007ffe0ff */
[----:B------:R0:W-:Y:S04]  /*3960*/  STG.E.64 [R152.64], R154 ;  /* 0x0000009a98007986 */ /* 0x0001e8000c101b06 */
.L_x_8596:
[----:B------:R-:W-:Y:S05]  /*3970*/  BSYNC B1 ;  /* 0x0000000000017941 */ /* 0x000fea0003800000 */
.L_x_8595:
        /* <DEDUP_REMOVED lines=23> */
.L_x_8656:
[----:B0-----:R-:W-:Y:S02]  /*3af0*/  IMAD.MOV.U32 R113, RZ, RZ, R2 ;  /* 0x000000ffff717224 */ /* 0x001fe400078e0002 */
.L_x_8657:
[----:B------:R-:W-:Y:S05]  /*3b00*/  BSYNC B2 ;  /* 0x0000000000027941 */ /* 0x000fea0003800000 */
.L_x_8655:
        /* <DEDUP_REMOVED lines=16> */
.L_x_8661:
[----:B------:R-:W-:Y:S05]  /*3c10*/  BSYNC B3 ;  /* 0x0000000000037941 */ /* 0x000fea0003800000 */
.L_x_8660:
        /* <DEDUP_REMOVED lines=42> */
.L_x_8659:
[----:B------:R-:W-:Y:S05]  /*3ec0*/  BSYNC B2 ;  /* 0x0000000000027941 */ /* 0x000fea0003800000 */
.L_x_8658:
        /* <DEDUP_REMOVED lines=23> */
.L_x_8663:
[----:B------:R-:W-:Y:S02]  /*4040*/  IMAD.MOV.U32 R113, RZ, RZ, R2 ;  /* 0x000000ffff717224 */ /* 0x000fe400078e0002 */
.L_x_8664:
[----:B------:R-:W-:Y:S05]  /*4050*/  BSYNC B2 ;  /* 0x0000000000027941 */ /* 0x000fea0003800000 */
.L_x_8662:
        /* <DEDUP_REMOVED lines=16> */
.L_x_8668:
[----:B------:R-:W-:Y:S05]  /*4160*/  BSYNC B3 ;  /* 0x0000000000037941 */ /* 0x000fea0003800000 */
.L_x_8667:
        /* <DEDUP_REMOVED lines=42> */
.L_x_8666:
[----:B------:R-:W-:Y:S05]  /*4410*/  BSYNC B2 ;  /* 0x0000000000027941 */ /* 0x000fea0003800000 */
.L_x_8665:
        /* <DEDUP_REMOVED lines=22> */
.L_x_8670:
[----:B------:R-:W-:Y:S02]  /*4580*/  IMAD.MOV.U32 R104, RZ, RZ, R2 ;  /* 0x000000ffff687224 */ /* 0x000fe400078e0002 */
.L_x_8671:
[----:B------:R-:W-:Y:S05]  /*4590*/  BSYNC B2 ;  /* 0x0000000000027941 */ /* 0x000fea0003800000 */
.L_x_8669:
        /* <DEDUP_REMOVED lines=16> */
.L_x_8675:
[----:B------:R-:W-:Y:S05]  /*46a0*/  BSYNC B3 ;  /* 0x0000000000037941 */ /* 0x000fea0003800000 */
.L_x_8674:
        /* <DEDUP_REMOVED lines=42> */
.L_x_8673:
[----:B------:R-:W-:Y:S05]  /*4950*/  BSYNC B2 ;  /* 0x0000000000027941 */ /* 0x000fea0003800000 */
.L_x_8672:
        /* <DEDUP_REMOVED lines=21> */
.L_x_8677:
[----:B------:R-:W-:Y:S02]  /*4ab0*/  IMAD.MOV.U32 R104, RZ, RZ, R2 ;  /* 0x000000ffff687224 */ /* 0x000fe400078e0002 */
.L_x_8678:
[----:B------:R-:W-:Y:S05]  /*4ac0*/  BSYNC B2 ;  /* 0x0000000000027941 */ /* 0x000fea0003800000 */
.L_x_8676:
        /* <DEDUP_REMOVED lines=16> */
.L_x_8682:
[----:B------:R-:W-:Y:S05]  /*4bd0*/  BSYNC B3 ;  /* 0x0000000000037941 */ /* 0x000fea0003800000 */
.L_x_8681:
        /* <DEDUP_REMOVED lines=42> */
.L_x_8680:
[----:B------:R-:W-:Y:S05]  /*4e80*/  BSYNC B2 ;  /* 0x0000000000027941 */ /* 0x000fea0003800000 */
.L_x_8679:
        /* <DEDUP_REMOVED lines=21> */
.L_x_8684:
[----:B------:R-:W-:Y:S02]  /*4fe0*/  IMAD.MOV.U32 R133, RZ, RZ, R2 ;  /* 0x000000ffff857224 */ /* 0x000fe400078e0002 */
.L_x_8685:
[----:B------:R-:W-:Y:S05]  /*4ff0*/  BSYNC B2 ;  /* 0x0000000000027941 */ /* 0x000fea0003800000 */
.L_x_8683:
        /* <DEDUP_REMOVED lines=16> */
.L_x_8689:
[----:B------:R-:W-:Y:S05]  /*5100*/  BSYNC B3 ;  /* 0x0000000000037941 */ /* 0x000fea0003800000 */
.L_x_8688:
        /* <DEDUP_REMOVED lines=42> */
.L_x_8687:
[----:B------:R-:W-:Y:S05]  /*53b0*/  BSYNC B2 ;  /* 0x0000000000027941 */ /* 0x000fea0003800000 */
.L_x_8686:
        /* <DEDUP_REMOVED lines=21> */
.L_x_8691:
[----:B------:R-:W-:Y:S02]  /*5510*/  IMAD.MOV.U32 R133, RZ, RZ, R2 ;  /* 0x000000ffff857224 */ /* 0x000fe400078e0002 */
.L_x_8692:
[----:B------:R-:W-:Y:S05]  /*5520*/  BSYNC B2 ;  /* 0x0000000000027941 */ /* 0x000fea0003800000 */
.L_x_8690:
        /* <DEDUP_REMOVED lines=16> */
.L_x_8696:
[----:B------:R-:W-:Y:S05]  /*5630*/  BSYNC B3 ;  /* 0x0000000000037941 */ /* 0x000fea0003800000 */
.L_x_8695:
        /* <DEDUP_REMOVED lines=41> */
[----:B------:R-:W-:-:S03]  /*58d0*/  LOP3.LUT R5, R5, UR26, R104, 0x96, !PT ;  /* 0x0000001a05057c12 */ /* 0x000fc6000f8e9668 */
.L_x_8694:
[----:B------:R-:W-:Y:S05]  /*58e0*/  BSYNC B2 ;  /* 0x0000000000027941 */ /* 0x000fea0003800000 */
.L_x_8693:
        /* <DEDUP_REMOVED lines=21> */
.L_x_8698:
[----:B------:R-:W-:Y:S02]  /*5a40*/  IMAD.MOV.U32 R106, RZ, RZ, R2 ;  /* 0x000000ffff6a7224 */ /* 0x000fe400078e0002 */
.L_x_8699:
[----:B------:R-:W-:Y:S05]  /*5a50*/  BSYNC B2 ;  /* 0x0000000000027941 */ /* 0x000fea0003800000 */
.L_x_8697:
        /* <DEDUP_REMOVED lines=16> */
.L_x_8703:
[----:B------:R-:W-:Y:S05]  /*5b60*/  BSYNC B3 ;  /* 0x0000000000037941 */ /* 0x000fea0003800000 */
.L_x_8702:
        /* <DEDUP_REMOVED lines=42> */
.L_x_8701:
[----:B------:R-:W-:Y:S05]  /*5e10*/  BSYNC B2 ;  /* 0x0000000000027941 */ /* 0x000fea0003800000 */
.L_x_8700:
        /* <DEDUP_REMOVED lines=21> */
.L_x_8705:
[----:B------:R-:W-:Y:S02]  /*5f70*/  IMAD.MOV.U32 R151, RZ, RZ, R2 ;  /* 0x000000ffff977224 */ /* 0x000fe400078e0002 */
.L_x_8706:
[----:B------:R-:W-:Y:S05]  /*5f80*/  BSYNC B2 ;  /* 0x0000000000027941 */ /* 0x000fea0003800000 */
.L_x_8704:
        /* <DEDUP_REMOVED lines=18> */
.L_x_8710:
[----:B------:R-:W-:Y:S05]  /*60b0*/  BSYNC B3 ;  /* 0x0000000000037941 */ /* 0x000fea0003800000 */
.L_x_8709:
        /* <DEDUP_REMOVED lines=42> */
.L_x_8708:
[----:B------:R-:W-:Y:S05]  /*6360*/  BSYNC B2 ;  /* 0x0000000000027941 */ /* 0x000fea0003800000 */
.L_x_8707:
        /* <DEDUP_REMOVED lines=9> */
[----:B------:R-:W-:Y:S02]  /*6400*/  ISETP.NE.AND P5, PT, R149, RZ, PT ;  /* 0x000000ff9500720c */ /* 0x000fe40003fa5270 */
[----:B------:R-:W-:Y:S01]  /*6410*/  SEL R149, RZ, 0x1, P3 ;  /* 0x00000001ff957807 */ /* 0x000fe20001800000 */
[----:B0-----:R-:W-:Y:S01]  /*6420*/  FFMA.FTZ R104, R104, R147, 1.1641532182693481445e-10 ;  /* 0x2f00000068687423 */ /* 0x001fe20000010093 */
[----:B------:R-:W-:-:S04]  /*6430*/  SEL R154, RZ, 0x1, P5 ;  /* 0x00000001ff9a7807 */ /* 0x000fc80002800000 */
[----:B------:R-:W-:Y:S01]  /*6440*/  FSETP.GTU.FTZ.AND P1, PT, R104, c[0x0][0x1e4], PT ;  /* 0x0000790068007a0b */ /* 0x000fe20003f3c000 */
[----:B------:R-:W-:-:S03]  /*6450*/  IMAD.WIDE.U32 R154, R154, 0x100, RZ ;  /* 0x000001009a9a7825 */ /* 0x000fc600078e00ff */
[----:B------:R-:W-:Y:S02]  /*6460*/  SEL R147, RZ, 0x1000000, P1 ;  /* 0x01000000ff937807 */ /* 0x000fe40000800000 */
[----:B------:R-:W-:Y:S01]  /*6470*/  FSEL R144, R106, RZ, !P1 ;  /* 0x000000ff6a907208 */ /* 0x000fe20004800000 */
[----:B------:R-:W-:Y:S01]  /*6480*/  IMAD.WIDE.U32 R106, R105, 0x1000000, RZ ;  /* 0x01000000696a7825 */ /* 0x000fe200078e00ff */
[----:B------:R-:W-:-:S03]  /*6490*/  LOP3.LUT R147, R153, R147, R156, 0xfe, !PT ;  /* 0x0000009399937212 */ /* 0x000fc600078efe9c */
[----:B------:R-:W-:Y:S01]  /*64a0*/  IMAD.WIDE.U32 R104, R152, 0x10000, RZ ;  /* 0x0001000098687825 */ /* 0x000fe200078e00ff */
        /* <DEDUP_REMOVED lines=18> */
.L_x_8654:
[----:B------:R-:W-:Y:S05]  /*65d0*/  BSYNC B1 ;  /* 0x0000000000017941 */ /* 0x000fea0003800000 */
.L_x_8653:
        /* <DEDUP_REMOVED lines=23> */
.L_x_8714:
[----:B0-----:R-:W-:Y:S02]  /*6750*/  MOV R115, R2 ;  /* 0x0000000200737202 */ /* 0x001fe40000000f00 */
.L_x_8715:
[----:B------:R-:W-:Y:S05]  /*6760*/  BSYNC B2 ;  /* 0x0000000000027941 */ /* 0x000fea0003800000 */
.L_x_8713:
        /* <DEDUP_REMOVED lines=16> */
.L_x_8719:
[----:B------:R-:W-:Y:S05]  /*6870*/  BSYNC B3 ;  /* 0x0000000000037941 */ /* 0x000fea0003800000 */
.L_x_8718:
        /* <DEDUP_REMOVED lines=42> */
.L_x_8717:
[----:B------:R-:W-:Y:S05]  /*6b20*/  BSYNC B2 ;  /* 0x0000000000027941 */ /* 0x000fea0003800000 */
.L_x_8716:
        /* <DEDUP_REMOVED lines=23> */
.L_x_8721:
[----:B------:R-:W-:Y:S02]  /*6ca0*/  IMAD.MOV.U32 R115, RZ, RZ, R2 ;  /* 0x000000ffff737224 */ /* 0x000fe400078e0002 */
.L_x_8722:
[----:B------:R-:W-:Y:S05]  /*6cb0*/  BSYNC B2 ;  /* 0x0000000000027941 */ /* 0x000fea0003800000 */
.L_x_8720:
        /* <DEDUP_REMOVED lines=16> */
.L_x_8726:
[----:B------:R-:W-:Y:S05]  /*6dc0*/  BSYNC B3 ;  /* 0x0000000000037941 */ /* 0x000fea0003800000 */
.L_x_8725:
        /* <DEDUP_REMOVED lines=42> */
.L_x_8724:
[----:B------:R-:W-:Y:S05]  /*7070*/  BSYNC B2 ;  /* 0x0000000000027941 */ /* 0x000fea0003800000 */
.L_x_8723:
        /* <DEDUP_REMOVED lines=22> */
.L_x_8728:
[----:B------:R-:W-:Y:S02]  /*71e0*/  IMAD.MOV.U32 R104, RZ, RZ, R2 ;  /* 0x000000ffff687224 */ /* 0x000fe400078e0002 */
.L_x_8729:
[----:B------:R-:W-:Y:S05]  /*71f0*/  BSYNC B2 ;  /* 0x0000000000027941 */ /* 0x000fea0003800000 */
.L_x_8727:
        /* <DEDUP_REMOVED lines=16> */
.L_x_8733:
[----:B------:R-:W-:Y:S05]  /*7300*/  BSYNC B3 ;  /* 0x0000000000037941 */ /* 0x000fea0003800000 */
.L_x_8732:
        /* <DEDUP_REMOVED lines=11> */
[----:B------:R-:W-:Y:S01]  /*73c0*/  IMAD.WIDE.U32 R146, R125, -0x326172a9, RZ ;  /* 0xcd9e8d577d927825 */ /* 0x000fe200078e00ff */
[----:B------:R-:W-:-:S04]  /*73d0*/  HFMA2.MMA R125, -RZ, RZ, 0, 0 ;  /* 0x00000000ff7d7435 */ /* 0x000fc800000001ff */
        /* <DEDUP_REMOVED lines=29> */
.L_x_8731:
[----:B------:R-:W-:Y:S05]  /*75b0*/  BSYNC B2 ;  /* 0x0000000000027941 */ /* 0x000fea0003800000 */
.L_x_8730:
        /* <DEDUP_REMOVED lines=21> */
.L_x_8735:
[----:B------:R-:W-:Y:S02]  /*7710*/  IMAD.MOV.U32 R104, RZ, RZ, R2 ;  /* 0x000000ffff687224 */ /* 0x000fe400078e0002 */
.L_x_8736:
[----:B------:R-:W-:Y:S05]  /*7720*/  BSYNC B2 ;  /* 0x0000000000027941 */ /* 0x000fea0003800000 */
.L_x_8734:
        /* <DEDUP_REMOVED lines=16> */
.L_x_8740:
[----:B------:R-:W-:Y:S05]  /*7830*/  BSYNC B3 ;  /* 0x0000000000037941 */ /* 0x000fea0003800000 */
.L_x_8739:
        /* <DEDUP_REMOVED lines=42> */
.L_x_8738:
[----:B------:R-:W-:Y:S05]  /*7ae0*/  BSYNC B2 ;  /* 0x0000000000027941 */ /* 0x000fea0003800000 */
.L_x_8737:
        /* <DEDUP_REMOVED lines=21> */
.L_x_8742:
[----:B------:R-:W-:Y:S02]  /*7c40*/  IMAD.MOV.U32 R135, RZ, RZ, R2 ;  /* 0x000000ffff877224 */ /* 0x000fe400078e0002 */
.L_x_8743:
[----:B------:R-:W-:Y:S05]  /*7c50*/  BSYNC B2 ;  /* 0x0000000000027941 */ /* 0x000fea0003800000 */
.L_x_8741:
        /* <DEDUP_REMOVED lines=16> */
.L_x_8747:
[----:B------:R-:W-:Y:S05]  /*7d60*/  BSYNC B3 ;  /* 0x0000000000037941 */ /* 0x000fea0003800000 */
.L_x_8746:
        /* <DEDUP_REMOVED lines=42> */
.L_x_8745:
[----:B------:R-:W-:Y:S05]  /*8010*/  BSYNC B2 ;  /* 0x0000000000027941 */ /* 0x000fea0003800000 */
.L_x_8744:
        /* <DEDUP_REMOVED lines=21> */
.L_x_8749:
[----:B------:R-:W-:Y:S02]  /*8170*/  IMAD.MOV.U32 R135, RZ, RZ, R2 ;  /* 0x000000ffff877224 */ /* 0x000fe400078e0002 */
.L_x_8750:
[----:B------:R-:W-:Y:S05]  /*8180*/  BSYNC B2 ;  /* 0x0000000000027941 */ /* 0x000fea0003800000 */
.L_x_8748:
        /* <DEDUP_REMOVED lines=16> */
.L_x_8754:
[----:B------:R-:W-:Y:S05]  /*8290*/  BSYNC B3 ;  /* 0x0000000000037941 */ /* 0x000fea0003800000 */
.L_x_8753:
        /* <DEDUP_REMOVED lines=42> */
.L_x_8752:
[----:B------:R-:W-:Y:S05]  /*8540*/  BSYNC B2 ;  /* 0x0000000000027941 */ /* 0x000fea0003800000 */
.L_x_8751:
        /* <DEDUP_REMOVED lines=21> */
.L_x_8756:
[----:B------:R-:W-:Y:S02]  /*86a0*/  MOV R106, R2 ;  /* 0x00000002006a7202 */ /* 0x000fe40000000f00 */
.L_x_8757:
[----:B------:R-:W-:Y:S05]  /*86b0*/  BSYNC B2 ;  /* 0x0000000000027941 */ /* 0x000fea0003800000 */
.L_x_8755:
        /* <DEDUP_REMOVED lines=16> */
.L_x_8761:
[----:B------:R-:W-:Y:S05]  /*87c0*/  BSYNC B3 ;  /* 0x0000000000037941 */ /* 0x000fea0003800000 */
.L_x_8760:
        /* <DEDUP_REMOVED lines=42> */
.L_x_8759:
[----:B------:R-:W-:Y:S05]  /*8a70*/  BSYNC B2 ;  /* 0x0000000000027941 */ /* 0x000fea0003800000 */
.L_x_8758:
        /* <DEDUP_REMOVED lines=21> */
.L_x_8763:
[----:B------:R-:W-:Y:S02]  /*8bd0*/  IMAD.MOV.U32 R153, RZ, RZ, R2 ;  /* 0x000000ffff997224 */ /* 0x000fe400078e0002 */
.L_x_8764:
[----:B------:R-:W-:Y:S05]  /*8be0*/  BSYNC B2 ;  /* 0x0000000000027941 */ /* 0x000fea0003800000 */
.L_x_8762:
        /* <DEDUP_REMOVED lines=18> */
.L_x_8768:
[----:B------:R-:W-:Y:S05]  /*8d10*/  BSYNC B3 ;  /* 0x0000000000037941 */ /* 0x000fea0003800000 */
.L_x_8767:
        /* <DEDUP_REMOVED lines=42> */
.L_x_8766:
[----:B------:R-:W-:Y:S05]  /*8fc0*/  BSYNC B2 ;  /* 0x0000000000027941 */ /* 0x000fea0003800000 */
.L_x_8765:
[----:B------:R-:W0:Y:S01]  /*8fd0*/  I2F.U32 R104, R153 ;  /* 0x0000009900687306 */ /* 0x000e220000201000 */
[----:B------:R-:W-:Y:S02]  /*8fe0*/  PRMT R106, RZ, 0x7610, R107 ;  /* 0x00007610ff6a7816 */ /* 0x000fe4000000006b */
[----:B------:R-:W-:Y:S02]  /*8ff0*/  ISETP.NE.AND P6, PT, R149, RZ, PT ;  /* 0x000000ff9500720c */ /* 0x000fe40003fc5270 */
[----:B------:R-:W-:Y:S01]  /*9000*/  SEL R149, RZ, 0x1, P1 ;  /* 0x00000001ff957807 */ /* 0x000fe20000800000 */
[----:B------:R-:W-:Y:S01]  /*9010*/  FMUL.FTZ R106, R106, R143 ;  /* 0x0000008f6a6a7220 */ /* 0x000fe20000410000 */
[----:B------:R-:W-:Y:S02]  /*9020*/  SEL R155, RZ, 0x10000, P5 ;  /* 0x00010000ff9b7807 */ /* 0x000fe40002800000 */
[----:B------:R-:W-:Y:S01]  /*9030*/  SEL R105, RZ, 0x1, P2 ;  /* 0x00000001ff697807 */ /* 0x000fe20001000000 */
[----:B------:R-:W-:Y:S01]  /*9040*/  FMUL.FTZ R106, R106, c[0x0][0x1e8] ;  /* 0x00007a006a6a7a20 */ /* 0x000fe20000410000 */
[----:B------:R-:W-:-:S02]  /*9050*/  ISETP.NE.AND P5, PT, R152, RZ, PT ;  /* 0x000000ff9800720c */ /* 0x000fc40003fa5270 */
[----:B------:R-:W-:Y:S02]  /*9060*/  SEL R152, RZ, 0x100, P4 ;  /* 0x00000100ff987807 */ /* 0x000fe40002000000 */
[----:B------:R-:W-:Y:S01]  /*9070*/  SEL R147, RZ, 0x1, P3 ;  /* 0x00000001ff937807 */ /* 0x000fe20001800000 */
[----:B0-----:R-:W-:Y:S01]  /*9080*/  FFMA.FTZ R104, R104, R151, 1.1641532182693481445e-10 ;  /* 0x2f00000068687423 */ /* 0x001fe20000010097 */
[----:B------:R-:W-:-:S04]  /*9090*/  SEL R154, RZ, 0x1, P5 ;  /* 0x00000001ff9a7807 */ /* 0x000fc80002800000 */
        /* <DEDUP_REMOVED lines=10> */
[C---:B------:R-:W-:Y:S02]  /*9140*/  LEA R156, P0, R145.reuse, c[0x0][0x188], 0x4 ;  /* 0x00006200919c7a11 */ /* 0x040fe400078020ff */
        /* <DEDUP_REMOVED lines=9> */
[----:B------:R-:W-:Y:S02]  /*91e0*/  LEA.HI.X R153, R145, c[0x0][0x194], RZ, 0x3, P0 ;  /* 0x0000650091997a11 */ /* 0x000fe400000f1cff */
[----:B------:R-:W-:Y:S01]  /*91f0*/  LOP3.LUT R154, R147, R154, RZ, 0xfc, !PT ;  /* 0x0000009a939a7212 */ /* 0x000fe200078efcff */
[----:B------:R0:W-:Y:S01]  /*9200*/  STG.E.128 [R156.64], R104 ;  /* 0x000000689c007986 */ /* 0x0001e2000c101d06 */
[----:B------:R-:W-:-:S03]  /*9210*/  IADD3 R145, R145, 0x20, RZ ;  /* 0x0000002091917810 */ /* 0x000fc60007ffe0ff */
[----:B------:R0:W-:Y:S04]  /*9220*/  STG.E.64 [R152.64], R154 ;  /* 0x0000009a98007986 */ /* 0x0001e8000c101b06 */
.L_x_8712:
[----:B------:R-:W-:Y:S05]  /*9230*/  BSYNC B1 ;  /* 0x0000000000017941 */ /* 0x000fea0003800000 */
.L_x_8711:
        /* <DEDUP_REMOVED lines=23> */
.L_x_8772:
[----:B0-----:R-:W-:Y:S02]  /*93b0*/  IMAD.MOV.U32 R117, RZ, RZ, R2 ;  /* 0x000000ffff757224 */ /* 0x001fe400078e0002 */
.L_x_8773:
[----:B------:R-:W-:Y:S05]  /*93c0*/  BSYNC B2 ;  /* 0x0000000000027941 */ /* 0x000fea0003800000 */
.L_x_8771:
        /* <DEDUP_REMOVED lines=16> */
.L_x_8777:
[----:B------:R-:W-:Y:S05]  /*94d0*/  BSYNC B3 ;  /* 0x0000000000037941 */ /* 0x000fea0003800000 */
.L_x_8776:
        /* <DEDUP_REMOVED lines=42> */
.L_x_8775:
[----:B------:R-:W-:Y:S05]  /*9780*/  BSYNC B2 ;  /* 0x0000000000027941 */ /* 0x000fea0003800000 */
.L_x_8774:
        /* <DEDUP_REMOVED lines=23> */
.L_x_8779:
[----:B------:R-:W-:Y:S02]  /*9900*/  IMAD.MOV.U32 R117, RZ, RZ, R2 ;  /* 0x000000ffff757224 */ /* 0x000fe400078e0002 */
.L_x_8780:
[----:B------:R-:W-:Y:S05]  /*9910*/  BSYNC B2 ;  /* 0x0000000000027941 */ /* 0x000fea0003800000 */
.L_x_8778:
        /* <DEDUP_REMOVED lines=16> */
.L_x_8784:
[----:B------:R-:W-:Y:S05]  /*9a20*/  BSYNC B3 ;  /* 0x0000000000037941 */ /* 0x000fea0003800000 */
.L_x_8783:
        /* <DEDUP_REMOVED lines=42> */
.L_x_8782:
[----:B------:R-:W-:Y:S05]  /*9cd0*/  BSYNC B2 ;  /* 0x0000000000027941 */ /* 0x000fea0003800000 */
.L_x_8781:
        /* <DEDUP_REMOVED lines=22> */
.L_x_8786:
[----:B------:R-:W-:Y:S02]  /*9e40*/  IMAD.MOV.U32 R104, RZ, RZ, R2 ;  /* 0x000000ffff687224 */ /* 0x000fe400078e0002 */
.L_x_8787:
[----:B------:R-:W-:Y:S05]  /*9e50*/  BSYNC B2 ;  /* 0x0000000000027941 */ /* 0x000fea0003800000 */
.L_x_8785:
        /* <DEDUP_REMOVED lines=16> */
.L_x_8791:
[----:B------:R-:W-:Y:S05]  /*9f60*/  BSYNC B3 ;  /* 0x0000000000037941 */ /* 0x000fea0003800000 */
.L_x_8790:
        /* <DEDUP_REMOVED lines=42> */
.L_x_8789:
[----:B------:R-:W-:Y:S05]  /*a210*/  BSYNC B2 ;  /* 0x0000000000027941 */ /* 0x000fea0003800000 */
.L_x_8788:
        /* <DEDUP_REMOVED lines=21> */
.L_x_8793:
[----:B------:R-:W-:Y:S02]  /*a370*/  MOV R104, R2 ;  /* 0x0000000200687202 */ /* 0x000fe40000000f00 */
.L_x_8794:
[----:B------:R-:W-:Y:S05]  /*a380*/  BSYNC B2 ;  /* 0x0000000000027941 */ /* 0x000fea0003800000 */
.L_x_8792:
        /* <DEDUP_REMOVED lines=16> */
.L_x_8798:
[----:B------:R-:W-:Y:S05]  /*a490*/  BSYNC B3 ;  /* 0x0000000000037941 */ /* 0x000fea0003800000 */
.L_x_8797:
        /* <DEDUP_REMOVED lines=42> */
.L_x_8796:
[----:B------:R-:W-:Y:S05]  /*a740*/  BSYNC B2 ;  /* 0x0000000000027941 */ /* 0x000fea0003800000 */
.L_x_8795:
        /* <DEDUP_REMOVED lines=21> */
.L_x_8800:
[----:B------:R-:W-:Y:S02]  /*a8a0*/  IMAD.MOV.U32 R137, RZ, RZ, R2 ;  /* 0x000000ffff897224 */ /* 0x000fe400078e0002 */
.L_x_8801:
[----:B------:R-:W-:Y:S05]  /*a8b0*/  BSYNC B2 ;  /* 0x0000000000027941 */ /* 0x000fea0003800000 */
.L_x_8799:
        /* <DEDUP_REMOVED lines=16> */
.L_x_8805:
[----:B------:R-:W-:Y:S05]  /*a9c0*/  BSYNC B3 ;  /* 0x0000000000037941 */ /* 0x000fea0003800000 */
.L_x_8804:
        /* <DEDUP_REMOVED lines=42> */
.L_x_8803:
[----:B------:R-:W-:Y:S05]  /*ac70*/  BSYNC B2 ;  /* 0x0000000000027941 */ /* 0x000fea0003800000 */
.L_x_8802:
        /* <DEDUP_REMOVED lines=21> */
.L_x_8807:
[----:B------:R-:W-:Y:S02]  /*add0*/  IMAD.MOV.U32 R137, RZ, RZ, R2 ;  /* 0x000000ffff897224 */ /* 0x000fe400078e0002 */
.L_x_8808:
[----:B------:R-:W-:Y:S05]  /*ade0*/  BSYNC B2 ;  /* 0x0000000000027941 */ /* 0x000fea0003800000 */
.L_x_8806:
        /* <DEDUP_REMOVED lines=16> */
.L_x_8812:
[----:B------:R-:W-:Y:S05]  /*aef0*/  BSYNC B3 ;  /* 0x0000000000037941 */ /* 0x000fea0003800000 */
.L_x_8811:
        /* <DEDUP_REMOVED lines=42> */
.L_x_8810:
[----:B------:R-:W-:Y:S05]  /*b1a0*/  BSYNC B2 ;  /* 0x0000000000027941 */ /* 0x000fea0003800000 */
.L_x_8809:
        /* <DEDUP_REMOVED lines=21> */
.L_x_8814:
[----:B------:R-:W-:Y:S02]  /*b300*/  IMAD.MOV.U32 R106, RZ, RZ, R2 ;  /* 0x000000ffff6a7224 */ /* 0x000fe400078e0002 */
.L_x_8815:
[----:B------:R-:W-:Y:S05]  /*b310*/  BSYNC B2 ;  /* 0x0000000000027941 */ /* 0x000fea0003800000 */
.L_x_8813:
        /* <DEDUP_REMOVED lines=16> */
.L_x_8819:
[----:B------:R-:W-:Y:S05]  /*b420*/  BSYNC B3 ;  /* 0x0000000000037941 */ /* 0x000fea0003800000 */
.L_x_8818:
        /* <DEDUP_REMOVED lines=42> */
.L_x_8817:
[----:B------:R-:W-:Y:S05]  /*b6d0*/  BSYNC B2 ;  /* 0x0000000000027941 */ /* 0x000fea0003800000 */
.L_x_8816:
        /* <DEDUP_REMOVED lines=21> */
.L_x_8821:
[----:B------:R-:W-:Y:S02]  /*b830*/  IMAD.MOV.U32 R153, RZ, RZ, R2 ;  /* 0x000000ffff997224 */ /* 0x000fe400078e0002 */
.L_x_8822:
[----:B------:R-:W-:Y:S05]  /*b840*/  BSYNC B2 ;  /* 0x0000000000027941 */ /* 0x000fea0003800000 */
.L_x_8820:
        /* <DEDUP_REMOVED lines=18> */
.L_x_8826:
[----:B------:R-:W-:Y:S05]  /*b970*/  BSYNC B3 ;  /* 0x0000000000037941 */ /* 0x000fea0003800000 */
.L_x_8825:
        /* <DEDUP_REMOVED lines=42> */
.L_x_8824:
[----:B------:R-:W-:Y:S05]  /*bc20*/  BSYNC B2 ;  /* 0x0000000000027941 */ /* 0x000fea0003800000 */
.L_x_8823:
        /* <DEDUP_REMOVED lines=8> */
[----:B------:R-:W-:-:S02]  /*bcb0*/  SEL R152, RZ, 0x100, P4 ;  /* 0x00000100ff987807 */ /* 0x000fc40002000000 */
[----:B------:R-:W-:Y:S02]  /*bcc0*/  ISETP.NE.AND P6, PT, R147, RZ, PT ;  /* 0x000000ff9300720c */ /* 0x000fe40003fc5270 */
        /* <DEDUP_REMOVED lines=28> */
.L_x_8770:
[----:B------:R-:W-:Y:S05]  /*be90*/  BSYNC B1 ;  /* 0x0000000000017941 */ /* 0x000fea0003800000 */
.L_x_8769:
        /* <DEDUP_REMOVED lines=23> */
.L_x_8830:
[----:B0-----:R-:W-:Y:S02]  /*c010*/  IMAD.MOV.U32 R119, RZ, RZ, R2 ;  /* 0x000000ffff777224 */ /* 0x001fe400078e0002 */
.L_x_8831:
[----:B------:R-:W-:Y:S05]  /*c020*/  BSYNC B2 ;  /* 0x0000000000027941 */ /* 0x000fea0003800000 */
.L_x_8829:
        /* <DEDUP_REMOVED lines=16> */
.L_x_8835:
[----:B------:R-:W-:Y:S05]  /*c130*/  BSYNC B3 ;  /* 0x0000000000037941 */ /* 0x000fea0003800000 */
.L_x_8834:
        /* <DEDUP_REMOVED lines=42> */
.L_x_8833:
[----:B------:R-:W-:Y:S05]  /*c3e0*/  BSYNC B2 ;  /* 0x0000000000027941 */ /* 0x000fea0003800000 */
.L_x_8832:
        /* <DEDUP_REMOVED lines=23> */
.L_x_8837:
[----:B------:R-:W-:Y:S02]  /*c560*/  IMAD.MOV.U32 R119, RZ, RZ, R2 ;  /* 0x000000ffff777224 */ /* 0x000fe400078e0002 */
.L_x_8838:
[----:B------:R-:W-:Y:S05]  /*c570*/  BSYNC B2 ;  /* 0x0000000000027941 */ /* 0x000fea0003800000 */
.L_x_8836:
        /* <DEDUP_REMOVED lines=16> */
.L_x_8842:
[----:B------:R-:W-:Y:S05]  /*c680*/  BSYNC B3 ;  /* 0x0000000000037941 */ /* 0x000fea0003800000 */
.L_x_8841:
        /* <DEDUP_REMOVED lines=42> */
.L_x_8840:
[----:B------:R-:W-:Y:S05]  /*c930*/  BSYNC B2 ;  /* 0x0000000000027941 */ /* 0x000fea0003800000 */
.L_x_8839:
        /* <DEDUP_REMOVED lines=22> */
.L_x_8844:
[----:B------:R-:W-:Y:S02]  /*caa0*/  IMAD.MOV.U32 R104, RZ, RZ, R2 ;  /* 0x000000ffff687224 */ /* 0x000fe400078e0002 */
.L_x_8845:
[----:B------:R-:W-:Y:S05]  /*cab0*/  BSYNC B2 ;  /* 0x0000000000027941 */ /* 0x000fea0003800000 */
.L_x_8843:
        /* <DEDUP_REMOVED lines=16> */
.L_x_8849:
[----:B------:R-:W-:Y:S05]  /*cbc0*/  BSYNC B3 ;  /* 0x0000000000037941 */ /* 0x000fea0003800000 */
.L_x_8848:
        /* <DEDUP_REMOVED lines=42> */
.L_x_8847:
[----:B------:R-:W-:Y:S05]  /*ce70*/  BSYNC B2 ;  /* 0x0000000000027941 */ /* 0x000fea0003800000 */
.L_x_8846:
        /* <DEDUP_REMOVED lines=21> */
.L_x_8851:
[----:B------:R-:W-:Y:S02]  /*cfd0*/  IMAD.MOV.U32 R104, RZ, RZ, R2 ;  /* 0x000000ffff687224 */ /* 0x000fe400078e0002 */
.L_x_8852:
[----:B------:R-:W-:Y:S05]  /*cfe0*/  BSYNC B2 ;  /* 0x0000000000027941 */ /* 0x000fea0003800000 */
.L_x_8850:
        /* <DEDUP_REMOVED lines=16> */
.L_x_8856:
[----:B------:R-:W-:Y:S05]  /*d0f0*/  BSYNC B3 ;  /* 0x0000000000037941 */ /* 0x000fea0003800000 */
.L_x_8855:
        /* <DEDUP_REMOVED lines=42> */
.L_x_8854:
[----:B------:R-:W-:Y:S05]  /*d3a0*/  BSYNC B2 ;  /* 0x0000000000027941 */ /* 0x000fea0003800000 */
.L_x_8853:
        /* <DEDUP_REMOVED lines=21> */
.L_x_8858:
[----:B------:R-:W-:Y:S02]  /*d500*/  IMAD.MOV.U32 R139, RZ, RZ, R2 ;  /* 0x000000ffff8b7224 */ /* 0x000fe400078e0002 */
.L_x_8859:
[----:B------:R-:W-:Y:S05]  /*d510*/  BSYNC B2 ;  /* 0x0000000000027941 */ /* 0x000fea0003800000 */
.L_x_8857:
        /* <DEDUP_REMOVED lines=16> */
.L_x_8863:
[----:B------:R-:W-:Y:S05]  /*d620*/  BSYNC B3 ;  /* 0x0000000000037941 */ /* 0x000fea0003800000 */
.L_x_8862:
        /* <DEDUP_REMOVED lines=42> */
.L_x_8861:
[----:B------:R-:W-:Y:S05]  /*d8d0*/  BSYNC B2 ;  /* 0x0000000000027941 */ /* 0x000fea0003800000 */
.L_x_8860:
        /* <DEDUP_REMOVED lines=21> */
.L_x_8865:
[----:B------:R-:W-:Y:S02]  /*da30*/  IMAD.MOV.U32 R139, RZ, RZ, R2 ;  /* 0x000000ffff8b7224 */ /* 0x000fe400078e0002 */
.L_x_8866:
[----:B------:R-:W-:Y:S05]  /*da40*/  BSYNC B2 ;  /* 0x0000000000027941 */ /* 0x000fea0003800000 */
.L_x_8864:
        /* <DEDUP_REMOVED lines=16> */
.L_x_8870:
[----:B------:R-:W-:Y:S05]  /*db50*/  BSYNC B3 ;  /* 0x0000000000037941 */ /* 0x000fea0003800000 */
.L_x_8869:
        /* <DEDUP_REMOVED lines=42> */
.L_x_8868:
[----:B------:R-:W-:Y:S05]  /*de00*/  BSYNC B2 ;  /* 0x0000000000027941 */ /* 0x000fea0003800000 */
.L_x_8867:
        /* <DEDUP_REMOVED lines=21> */
.L_x_8872:
[----:B------:R-:W-:Y:S02]  /*df60*/  IMAD.MOV.U32 R106, RZ, RZ, R2 ;  /* 0x000000ffff6a7224 */ /* 0x000fe400078e0002 */
.L_x_8873:
[----:B------:R-:W-:Y:S05]  /*df70*/  BSYNC B2 ;  /* 0x0000000000027941 */ /* 0x000fea0003800000 */
.L_x_8871:
        /* <DEDUP_REMOVED lines=16> */
.L_x_8877:
[----:B------:R-:W-:Y:S05]  /*e080*/  BSYNC B3 ;  /* 0x0000000000037941 */ /* 0x000fea0003800000 */
.L_x_8876:
        /* <DEDUP_REMOVED lines=42> */
.L_x_8875:
[----:B------:R-:W-:Y:S05]  /*e330*/  BSYNC B2 ;  /* 0x0000000000027941 */ /* 0x000fea0003800000 */
.L_x_8874:
        /* <DEDUP_REMOVED lines=21> */
.L_x_8879:
[----:B------:R-:W-:Y:S02]  /*e490*/  MOV R106, R2 ;  /* 0x00000002006a7202 */ /* 0x000fe40000000f00 */
.L_x_8880:
[----:B------:R-:W-:Y:S05]  /*e4a0*/  BSYNC B2 ;  /* 0x0000000000027941 */ /* 0x000fea0003800000 */
.L_x_8878:
        /* <DEDUP_REMOVED lines=18> */
.L_x_8884:
[----:B------:R-:W-:Y:S05]  /*e5d0*/  BSYNC B3 ;  /* 0x0000000000037941 */ /* 0x000fea0003800000 */
.L_x_8883:
        /* <DEDUP_REMOVED lines=42> */
.L_x_8882:
[----:B------:R-:W-:Y:S05]  /*e880*/  BSYNC B2 ;  /* 0x0000000000027941 */ /* 0x000fea0003800000 */
.L_x_8881:
        /* <DEDUP_REMOVED lines=8> */
[----:B------:R-:W-:Y:S02]  /*e910*/  ISETP.NE.AND P6, PT, R147, RZ, PT ;  /* 0x000000ff9300720c */ /* 0x000fe40003fc5270 */
[----:B------:R-:W-:Y:S01]  /*e920*/  SEL R147, RZ, 0x1, P3 ;  /* 0x00000001ff937807 */ /* 0x000fe20001800000 */
        /* <DEDUP_REMOVED lines=8> */
[----:B------:R-:W-:Y:S01]  /*e9b0*/  FSEL R150, R143, RZ, !P1 ;  /* 0x000000ff8f967208 */ /* 0x000fe20004800000 */
[----:B------:R-:W-:Y:S01]  /*e9c0*/  IMAD.WIDE.U32 R154, R154, 0x100, RZ ;  /* 0x000001009a9a7825 */ /* 0x000fe200078e00ff */
[----:B------:R-:W-:-:S04]  /*e9d0*/  LOP3.LUT R107, R151, R107, R156, 0xfe, !PT ;  /* 0x0000006b976b7212 */ /* 0x000fc800078efe9c */
        /* <DEDUP_REMOVED lines=8> */
[C---:B------:R-:W-:Y:S02]  /*ea60*/  LEA R152, P0, R145.reuse, c[0x0][0x190], 0x3 ;  /* 0x0000640091987a11 */ /* 0x040fe400078018ff */
[----:B------:R-:W-:Y:S02]  /*ea70*/  F2FP.BF16.PACK_AB R105, R130, R119 ;  /* 0x000000778269723e */ /* 0x000fe400000010ff */
[----:B------:R-:W-:Y:S02]  /*ea80*/  F2FP.BF16.PACK_AB R104, R120, R109 ;  /* 0x0000006d7868723e */ /* 0x000fe400000010ff */
[----:B------:R-:W-:Y:S02]  /*ea90*/  F2FP.BF16.PACK_AB R107, R150, R139 ;  /* 0x0000008b966b723e */ /* 0x000fe400000010ff */
[----:B------:R-:W-:-:S02]  /*eaa0*/  LEA.HI.X R153, R145, c[0x0][0x194], RZ, 0x3, P0 ;  /* 0x0000650091997a11 */ /* 0x000fc400000f1cff */
[----:B------:R-:W-:Y:S01]  /*eab0*/  LOP3.LUT R154, R143, R154, RZ, 0xfc, !PT ;  /* 0x0000009a8f9a7212 */ /* 0x000fe200078efcff */
[----:B------:R0:W-:Y:S04]  /*eac0*/  STG.E.128 [R156.64], R104 ;  /* 0x000000689c007986 */ /* 0x0001e8000c101d06 */
[----:B------:R0:W-:Y:S02]  /*ead0*/  STG.E.64 [R152.64], R154 ;  /* 0x0000009a98007986 */ /* 0x0001e4000c101b06 */
.L_x_8828:
[----:B------:R-:W-:Y:S05]  /*eae0*/  BSYNC B1 ;  /* 0x0000000000017941 */ /* 0x000fea0003800000 */
.L_x_8827:
[----:B0-----:R-:W-:Y:S01]  /*eaf0*/  FADD.FTZ R105, RZ, R13 ;  /* 0x0000000dff697221 */ /* 0x001fe20000010000 */
[----:B------:R-:W-:Y:S02]  /*eb00*/  ISETP.NE.AND P0, PT, R110, RZ, PT ;  /* 0x000000ff6e00720c */ /* 0x000fe40003f05270 */
[----:B------:R-:W-:Y:S01]  /*eb10*/  ISETP.GT.U32.AND P1, PT, R8, 0x5f, PT ;  /* 0x0000005f0800780c */ /* 0x000fe20003f24070 */
        /* <DEDUP_REMOVED lines=46> */
.L_x_8899:
        /* <DEDUP_REMOVED lines=102> */
.L_x_8900:
[----:B------:R-:W-:Y:S01]  /*f460*/  FMUL.FTZ R104, R145, R145 ;  /* 0x0000009191687220 */ /* 0x000fe20000410000 */
[----:B------:R-:W-:Y:S01]  /*f470*/  ISETP.NE.AND P0, PT, RZ, UR8, PT ;  /* 0x00000008ff007c0c */ /* 0x000fe2000bf05270 */
[----:B------:R-:W-:Y:S01]  /*f480*/  IMAD.MOV.U32 R106, RZ, RZ, c[0x0][0x1e0] ;  /* 0x00007800ff6a7624 */ /* 0x000fe200078e00ff */
[----:B------:R-:W-:Y:S01]  /*f490*/  ISETP.NE.AND P1, PT, R110, RZ, PT ;  /* 0x000000ff6e00720c */ /* 0x000fe20003f25270 */
[----:B-1----:R-:W-:Y:S01]  /*f4a0*/  FADD.FTZ R141, R141, R152 ;  /* 0x000000988d8d7221 */ /* 0x002fe20000010000 */
[----:B------:R-:W-:Y:S01]  /*f4b0*/  FSEL R105, R104, RZ, P0 ;  /* 0x000000ff68697208 */ /* 0x000fe20000000000 */
[----:B------:R-:W-:Y:S02]  /*f4c0*/  BSSY B1, `(.L_x_8887) ;  /* 0x000002c000017945 */ /* 0x000fe40003800000 */
[----:B------:R-:W-:Y:S01]  /*f4d0*/  FFMA.FTZ R104, R141, R106, c[0x0][0x228] ;  /* 0x00008a008d687623 */ /* 0x000fe2000001006a */
[----:B------:R-:W-:Y:S01]  /*f4e0*/  FSEL R141, R145, RZ, !P0 ;  /* 0x000000ff918d7208 */ /* 0x000fe20004000000 */
[----:B------:R-:W-:-:S02]  /*f4f0*/  @!P4 IMAD.MOV.U32 R106, RZ, RZ, 0x4 ;  /* 0x00000004ff6ac424 */ /* 0x000fc400078e00ff */
[----:B------:R-:W-:Y:S01]  /*f500*/  FADD.FTZ R143, R104, R105 ;  /* 0x00000069688f7221 */ /* 0x000fe20000010000 */
[----:B------:R-:W-:Y:S01]  /*f510*/  @!P4 MOV R104, 0x4 ;  /* 0x000000040068c802 */ /* 0x000fe20000000f00 */
[----:B------:R-:W-:-:S04]  /*f520*/  @!P4 IMAD.WIDE R106, R7, R106, c[0x0][0x1a0] ;  /* 0x00006800076ac625 */ /* 0x000fc800078e026a */
[----:B------:R-:W1:Y:S01]  /*f530*/  MUFU.RSQ R143, R143 ;  /* 0x0000008f008f7308 */ /* 0x000e620000001400 */
[----:B------:R-:W-:Y:S01]  /*f540*/  @!P4 IMAD.WIDE R104, R7, R104, c[0x0][0x1a8] ;  /* 0x00006a000768c625 */ /* 0x000fe200078e0268 */
[----:B------:R2:W-:Y:S04]  /*f550*/  @!P4 STG.E [R106.64], R145 ;  /* 0x000000916a00c986 */ /* 0x0005e8000c101906 */
[----:B-1----:R2:W-:Y:S01]  /*f560*/  @!P4 STG.E [R104.64], R143 ;  /* 0x0000008f6800c986 */ /* 0x0025e2000c101906 */
[----:B------:R-:W-:Y:S05]  /*f570*/  @!P1 BRA `(.L_x_8888) ;  /* 0x0000020000009947 */ /* 0x000fea0003800000 */
[--C-:B--2---:R-:W-:Y:S02]  /*f580*/  FADD.FTZ R104, R13, -R141.reuse ;  /* 0x8000008d0d687221 */ /* 0x104fe40000010000 */
[--C-:B------:R-:W-:Y:S02]  /*f590*/  FADD.FTZ R106, R112, -R141.reuse ;  /* 0x8000008d706a7221 */ /* 0x100fe40000010000 */
[----:B0-----:R-:W-:-:S02]  /*f5a0*/  FADD.FTZ R152, R111, -R141 ;  /* 0x8000008d6f987221 */ /* 0x001fc40000010000 */
[--C-:B------:R-:W-:Y:S02]  /*f5b0*/  FADD.FTZ R154, R122, -R141.reuse ;  /* 0x8000008d7a9a7221 */ /* 0x100fe40000010000 */
[--C-:B------:R-:W-:Y:S02]  /*f5c0*/  FADD.FTZ R156, R121, -R141.reuse ;  /* 0x8000008d799c7221 */ /* 0x100fe40000010000 */
[--C-:B------:R-:W-:Y:S02]  /*f5d0*/  FADD.FTZ R158, R132, -R141.reuse ;  /* 0x8000008d849e7221 */ /* 0x100fe40000010000 */
[--C-:B------:R-:W-:Y:S02]  /*f5e0*/  FADD.FTZ R160, R131, -R141.reuse ;  /* 0x8000008d83a07221 */ /* 0x100fe40000010000 */
[----:B------:R-:W-:Y:S02]  /*f5f0*/  FADD.FTZ R162, R142, -R141 ;  /* 0x8000008d8ea27221 */ /* 0x000fe40000010000 */
[----:B------:R-:W-:-:S02]  /*f600*/  FMUL.FTZ R105, R143, R104 ;  /* 0x000000688f697220 */ /* 0x000fc40000410000 */
[C---:B------:R-:W-:Y:S02]  /*f610*/  FMUL.FTZ R106, R143.reuse, R106 ;  /* 0x0000006a8f6a7220 */ /* 0x040fe40000410000 */
[C---:B------:R-:W-:Y:S02]  /*f620*/  FMUL.FTZ R107, R143.reuse, R152 ;  /* 0x000000988f6b7220 */ /* 0x040fe40000410000 */
[C---:B------:R-:W-:Y:S02]  /*f630*/  FMUL.FTZ R154, R143.reuse, R154 ;  /* 0x0000009a8f9a7220 */ /* 0x040fe40000410000 */
[C---:B------:R-:W-:Y:S02]  /*f640*/  FMUL.FTZ R145, R143.reuse, R156 ;  /* 0x0000009c8f917220 */ /* 0x040fe40000410000 */
[C---:B------:R-:W-:Y:S02]  /*f650*/  FMUL.FTZ R158, R143.reuse, R158 ;  /* 0x0000009e8f9e7220 */ /* 0x040fe40000410000 */
[----:B------:R-:W-:-:S02]  /*f660*/  FMUL.FTZ R147, R143, R160 ;  /* 0x000000a08f937220 */ /* 0x000fc40000410000 */
[----:B------:R-:W-:Y:S02]  /*f670*/  FMUL.FTZ R162, R143, R162 ;  /* 0x000000a28fa27220 */ /* 0x000fe40000410000 */
[----:B-----5:R-:W-:Y:S02]  /*f680*/  FFMA.FTZ R104, R92, R105, R100 ;  /* 0x000000695c687223 */ /* 0x020fe40000010064 */
        /* <DEDUP_REMOVED lines=15> */
.L_x_8888:
[----:B------:R-:W-:Y:S05]  /*f780*/  BSYNC B1 ;  /* 0x0000000000017941 */ /* 0x000fea0003800000 */
.L_x_8887:
[----:B------:R-:W-:Y:S01]  /*f790*/  ISETP.NE.AND P0, PT, R14, RZ, PT ;  /* 0x000000ff0e00720c */ /* 0x000fe20003f05270 */
        /* <DEDUP_REMOVED lines=34> */
.L_x_8890:
[----:B------:R-:W-:Y:S05]  /*f9c0*/  BSYNC B1 ;  /* 0x0000000000017941 */ /* 0x000fea0003800000 */
.L_x_8889:
        /* <DEDUP_REMOVED lines=35> */
.L_x_8892:
[----:B------:R-:W-:Y:S05]  /*fc00*/  BSYNC B1 ;  /* 0x0000000000017941 */ /* 0x000fea0003800000 */
.L_x_8891:
        /* <DEDUP_REMOVED lines=35> */
.L_x_8894:
[----:B------:R-:W-:Y:S05]  /*fe40*/  BSYNC B1 ;  /* 0x0000000000017941 */ /* 0x000fea0003800000 */
.L_x_8893:
        /* <DEDUP_REMOVED lines=23> */
[----:B------:R-:W-:Y:S02]  /*ffc0*/  FFMA.FTZ R162, R27, R162, R35 ;  /* 0x000000a21ba27223 */ /* 0x000fe40000010023 */
[----:B------:R-:W-:Y:S02]  /*ffd0*/  FFMA.FTZ R158, R25, R158, R33 ;  /* 0x0000009e199e7223 */ /* 0x000fe40000010021 */
[----:B------:R-:W-:Y:S01]  /*ffe0*/  FFMA.FTZ R154, R31, R154, R39 ;  /* 0x0000009a1f9a7223 */ /* 0x000fe20000010027 */
[----:B------:R-:W-:Y:S01]  /*fff0*/  F2FP.BF16.PACK_AB R107, R162, R107 ;  /* 0x0000006ba26b723e */ /* 0x000fe200000010ff */
[----:B------:R-:W-:Y:S01]  /*10000*/  FFMA.FTZ R141, R29, R106, R37 ;  /* 0x0000006a1d8d7223 */ /* 0x000fe20000010025 */
[----:B------:R-:W-:Y:S01]  /*10010*/  F2FP.BF16.PACK_AB R106, R158, R143 ;  /* 0x0000008f9e6a723e */ /* 0x000fe200000010ff */
[----:B------:R-:W-:Y:S01]  /*10020*/  IMAD.MOV.U32 R153, RZ, RZ, 0x10 ;  /* 0x00000010ff997424 */ /* 0x000fe200078e00ff */
[----:B------:R-:W-:-:S02]  /*10030*/  F2FP.BF16.PACK_AB R105, R154, R105 ;  /* 0x000000699a69723e */ /* 0x000fc400000010ff */
[----:B------:R-:W-:Y:S01]  /*10040*/  F2FP.BF16.PACK_AB R104, R141, R104 ;  /* 0x000000688d68723e */ /* 0x000fe200000010ff */
[----:B------:R-:W-:-:S05]  /*10050*/  IMAD.WIDE.U32 R152, R12, R153, c[0x0][0x208] ;  /* 0x000082000c987625 */ /* 0x000fca00078e0099 */
[----:B------:R0:W-:Y:S02]  /*10060*/  STG.E.128 [R152.64], R104 ;  /* 0x0000006898007986 */ /* 0x0001e4000c101d06 */
.L_x_8896:
[----:B------:R-:W-:Y:S05]  /*10070*/  BSYNC B1 ;  /* 0x0000000000017941 */ /* 0x000fea0003800000 */
.L_x_8895:
[----:B------:R-:W-:-:S04]  /*10080*/  IMAD.MOV.U32 R12, RZ, RZ, 0x4 ;  /* 0x00000004ff0c7424 */ /* 0x000fc800078e00ff */
[----:B------:R-:W-:-:S05]  /*10090*/  IMAD R7, R12, c[0x0][0x160], R7 ;  /* 0x000058000c077a24 */ /* 0x000fca00078e0207 */
[----:B------:R-:W-:-:S13]  /*100a0*/  ISETP.GE.AND P0, PT, R7, c[0x0][0x164], PT ;  /* 0x0000590007007a0c */ /* 0x000fda0003f06270 */
[----:B0-2--5:R-:W-:Y:S01]  /*100b0*/  @P0 CALL.REL.NOINC `(.L_x_8897) ;  /* 0x0000001000000944 */ /* 0x025fe20003c00000 */
[----:B------:R-:W-:Y:S05]  /*100c0*/  BRA `(.L_x_8898) ;  /* 0xffff0b7000007947 */ /* 0x000fea000383ffff */
.L_x_8897:
[----:B------:R-:W-:Y:S05]  /*100d0*/  BSYNC B0 ;  /* 0x0000000000007941 */ /* 0x000fea0003800000 */
.L_x_8594:
[----:B------:R-:W-:Y:S05]  /*100e0*/  EXIT ;  /* 0x000000000000794d */ /* 0x000fea0003800000 */
.L_x_8885:
[----:B------:R-:W-:Y:S01]  /*100f0*/  HFMA2.MMA R141, -RZ, RZ, 0, 5.9604644775390625e-08 ;  /* 0x00000001ff8d7435 */ /* 0x000fe200000001ff */
[----:B------:R-:W-:Y:S01]  /*10100*/  IMAD.MOV.U32 R107, RZ, RZ, 0x1f ;  /* 0x0000001fff6b7424 */ /* 0x000fe200078e00ff */
[----:B------:R-:W-:Y:S01]  /*10110*/  MOV R104, 0x10140 ;  /* 0x0001014000687802 */ /* 0x000fe20000000f00 */
[----:B------:R-:W-:-:S03]  /*10120*/  IMAD.MOV.U32 R154, RZ, RZ, -0x1 ;  /* 0xffffffffff9a7424 */ /* 0x000fc600078e00ff */
[----:B-----5:R-:W-:Y:S05]  /*10130*/  CALL.REL.NOINC `($__internal_40_$__cuda_sm70_shflsync_bfly_p) ;  /* 0x000008d000007944 */ /* 0x020fea0003c00000 */
[----:B-1----:R-:W-:Y:S01]  /*10140*/  IMAD.MOV.U32 R105, RZ, RZ, R141 ;  /* 0x000000ffff697224 */ /* 0x002fe200078e008d */
[----:B0-----:R-:W-:Y:S05]  /*10150*/  BRA `(.L_x_8899) ;  /* 0xffffeca000007947 */ /* 0x001fea000383ffff */
.L_x_8886:
[----:B0-----:R-:W-:Y:S01]  /*10160*/  IMAD.MOV.U32 R106, RZ, RZ, R143 ;  /* 0x000000ffff6a7224 */ /* 0x001fe200078e008f */
[----:B------:R-:W-:Y:S01]  /*10170*/  MOV R154, 0xffffffff ;  /* 0xffffffff009a7802 */ /* 0x000fe20000000f00 */
[----:B------:R-:W-:Y:S01]  /*10180*/  IMAD.MOV.U32 R141, RZ, RZ, 0x2 ;  /* 0x00000002ff8d7424 */ /* 0x000fe200078e00ff */
[----:B------:R-:W-:Y:S01]  /*10190*/  MOV R104, 0x101c0 ;  /* 0x000101c000687802 */ /* 0x000fe20000000f00 */
[----:B------:R-:W-:Y:S02]  /*101a0*/  IMAD.MOV.U32 R107, RZ, RZ, 0x1f ;  /* 0x0000001fff6b7424 */ /* 0x000fe400078e00ff */
[----:B-----5:R-:W-:Y:S05]  /*101b0*/  CALL.REL.NOINC `($__internal_40_$__cuda_sm70_shflsync_bfly_p) ;  /* 0x0000085000007944 */ /* 0x020fea0003c00000 */
[----:B01----:R-:W-:Y:S01]  /*101c0*/  FADD.FTZ R106, R143, R141 ;  /* 0x0000008d8f6a7221 */ /* 0x003fe20000010000 */
[----:B------:R-:W-:Y:S01]  /*101d0*/  MOV R104, 0x10220 ;  /* 0x0001022000687802 */ /* 0x000fe20000000f00 */
[----:B------:R-:W-:-:S02]  /*101e0*/  IMAD.MOV.U32 R141, RZ, RZ, 0x4 ;  /* 0x00000004ff8d7424 */ /* 0x000fc400078e00ff */
[----:B------:R-:W-:Y:S02]  /*101f0*/  IMAD.MOV.U32 R107, RZ, RZ, 0x1f ;  /* 0x0000001fff6b7424 */ /* 0x000fe400078e00ff */
[----:B------:R-:W-:Y:S02]  /*10200*/  IMAD.MOV.U32 R154, RZ, RZ, -0x1 ;  /* 0xffffffffff9a7424 */ /* 0x000fe400078e00ff */
[----:B------:R-:W-:Y:S05]  /*10210*/  CALL.REL.NOINC `($__internal_40_$__cuda_sm70_shflsync_bfly_p) ;  /* 0x000007f000007944 */ /* 0x000fea0003c00000 */
[----:B01----:R-:W-:Y:S01]  /*10220*/  FADD.FTZ R106, R106, R141 ;  /* 0x0000008d6a6a7221 */ /* 0x003fe20000010000 */
[----:B------:R-:W-:Y:S01]  /*10230*/  MOV R104, 0x10280 ;  /* 0x0001028000687802 */ /* 0x000fe20000000f00 */
[----:B------:R-:W-:Y:S02]  /*10240*/  IMAD.MOV.U32 R141, RZ, RZ, 0x8 ;  /* 0x00000008ff8d7424 */ /* 0x000fe400078e00ff */
[----:B------:R-:W-:Y:S02]  /*10250*/  IMAD.MOV.U32 R107, RZ, RZ, 0x1f ;  /* 0x0000001fff6b7424 */ /* 0x000fe400078e00ff */
[----:B------:R-:W-:Y:S02]  /*10260*/  IMAD.MOV.U32 R154, RZ, RZ, -0x1 ;  /* 0xffffffffff9a7424 */ /* 0x000fe400078e00ff */
[----:B------:R-:W-:Y:S05]  /*10270*/  CALL.REL.NOINC `($__internal_40_$__cuda_sm70_shflsync_bfly_p) ;  /* 0x0000079000007944 */ /* 0x000fea0003c00000 */
[----:B01----:R-:W-:Y:S01]  /*10280*/  FADD.FTZ R106, R106, R141 ;  /* 0x0000008d6a6a7221 */ /* 0x003fe20000010000 */
[----:B------:R-:W-:Y:S01]  /*10290*/  HFMA2.MMA R141, -RZ, RZ, 0, 9.5367431640625e-07 ;  /* 0x00000010ff8d7435 */ /* 0x000fe200000001ff */
[----:B------:R-:W-:Y:S01]  /*102a0*/  IMAD.MOV.U32 R107, RZ, RZ, 0x1f ;  /* 0x0000001fff6b7424 */ /* 0x000fe200078e00ff */
[----:B------:R-:W-:Y:S01]  /*102b0*/  MOV R104, 0x102e0 ;  /* 0x000102e000687802 */ /* 0x000fe20000000f00 */
[----:B------:R-:W-:-:S03]  /*102c0*/  IMAD.MOV.U32 R154, RZ, RZ, -0x1 ;  /* 0xffffffffff9a7424 */ /* 0x000fc600078e00ff */
[----:B------:R-:W-:Y:S05]  /*102d0*/  CALL.REL.NOINC `($__internal_40_$__cuda_sm70_shflsync_bfly_p) ;  /* 0x0000073000007944 */ /* 0x000fea0003c00000 */
[----:B-1----:R-:W-:Y:S01]  /*102e0*/  FADD.FTZ R141, R106, R141 ;  /* 0x0000008d6a8d7221 */ /* 0x002fe20000010000 */
[----:B------:R-:W-:Y:S01]  /*102f0*/  ISETP.NE.AND P5, PT, R110, RZ, PT ;  /* 0x000000ff6e00720c */ /* 0x000fe20003fa5270 */
[----:B0-----:R-:W-:-:S02]  /*10300*/  IMAD.MOV.U32 R154, RZ, RZ, -0x1 ;  /* 0xffffffffff9a7424 */ /* 0x001fc400078e00ff */
[----:B------:R-:W-:Y:S02]  /*10310*/  FMUL.FTZ R145, R141, c[0x0][0x1e0] ;  /* 0x000078008d917a20 */ /* 0x000fe40000410000 */
[----:B------:R-:W-:Y:S02]  /*10320*/  IMAD.MOV.U32 R141, RZ, RZ, 0x1 ;  /* 0x00000001ff8d7424 */ /* 0x000fe400078e00ff */
[--C-:B------:R-:W-:Y:S02]  /*10330*/  FADD.FTZ R104, R13, -R145.reuse ;  /* 0x800000910d687221 */ /* 0x100fe40000010000 */
[--C-:B------:R-:W-:Y:S02]  /*10340*/  FADD.FTZ R105, R112, -R145.reuse ;  /* 0x8000009170697221 */ /* 0x100fe40000010000 */
[----:B------:R-:W-:Y:S02]  /*10350*/  FFMA.FTZ R104, R104, R104, RZ ;  /* 0x0000006868687223 */ /* 0x000fe400000100ff */
        /* <DEDUP_REMOVED lines=80> */
[----:B------:R-:W-:Y:S05]  /*10860*/  CALL.REL.NOINC `($__internal_40_$__cuda_sm70_shflsync_bfly_p) ;  /* 0x000001a000007944 */ /* 0x000fea0003c00000 */
[----:B01----:R-:W-:Y:S01]  /*10870*/  FADD.FTZ R106, R106, R141 ;  /* 0x0000008d6a6a7221 */ /* 0x003fe20000010000 */
[----:B------:R-:W-:Y:S01]  /*10880*/  MOV R107, 0x1f ;  /* 0x0000001f006b7802 */ /* 0x000fe20000000f00 */
[----:B------:R-:W-:Y:S01]  /*10890*/  IMAD.MOV.U32 R141, RZ, RZ, 0x2 ;  /* 0x00000002ff8d7424 */ /* 0x000fe200078e00ff */
[----:B------:R-:W-:Y:S01]  /*108a0*/  MOV R104, 0x108d0 ;  /* 0x000108d000687802 */ /* 0x000fe20000000f00 */
[----:B------:R-:W-:Y:S02]  /*108b0*/  IMAD.MOV.U32 R154, RZ, RZ, -0x1 ;  /* 0xffffffffff9a7424 */ /* 0x000fe400078e00ff */
[----:B------:R-:W-:Y:S05]  /*108c0*/  CALL.REL.NOINC `($__internal_40_$__cuda_sm70_shflsync_bfly_p) ;  /* 0x0000014000007944 */ /* 0x000fea0003c00000 */
[----:B01----:R-:W-:Y:S01]  /*108d0*/  FADD.FTZ R106, R106, R141 ;  /* 0x0000008d6a6a7221 */ /* 0x003fe20000010000 */
[----:B------:R-:W-:Y:S01]  /*108e0*/  MOV R104, 0x10930 ;  /* 0x0001093000687802 */ /* 0x000fe20000000f00 */
[----:B------:R-:W-:Y:S02]  /*108f0*/  IMAD.MOV.U32 R141, RZ, RZ, 0x4 ;  /* 0x00000004ff8d7424 */ /* 0x000fe400078e00ff */
[----:B------:R-:W-:Y:S02]  /*10900*/  IMAD.MOV.U32 R107, RZ, RZ, 0x1f ;  /* 0x0000001fff6b7424 */ /* 0x000fe400078e00ff */
[----:B------:R-:W-:-:S02]  /*10910*/  IMAD.MOV.U32 R154, RZ, RZ, -0x1 ;  /* 0xffffffffff9a7424 */ /* 0x000fc400078e00ff */
[----:B------:R-:W-:Y:S05]  /*10920*/  CALL.REL.NOINC `($__internal_40_$__cuda_sm70_shflsync_bfly_p) ;  /* 0x000000e000007944 */ /* 0x000fea0003c00000 */
[----:B01----:R-:W-:Y:S01]  /*10930*/  FADD.FTZ R106, R106, R141 ;  /* 0x0000008d6a6a7221 */ /* 0x003fe20000010000 */
[----:B------:R-:W-:Y:S01]  /*10940*/  MOV R154, 0xffffffff ;  /* 0xffffffff009a7802 */ /* 0x000fe20000000f00 */
[----:B------:R-:W-:Y:S01]  /*10950*/  IMAD.MOV.U32 R141, RZ, RZ, 0x8 ;  /* 0x00000008ff8d7424 */ /* 0x000fe200078e00ff */
[----:B------:R-:W-:Y:S01]  /*10960*/  MOV R104, 0x10990 ;  /* 0x0001099000687802 */ /* 0x000fe20000000f00 */
[----:B------:R-:W-:-:S02]  /*10970*/  IMAD.MOV.U32 R107, RZ, RZ, 0x1f ;  /* 0x0000001fff6b7424 */ /* 0x000fc400078e00ff */
[----:B------:R-:W-:Y:S05]  /*10980*/  CALL.REL.NOINC `($__internal_40_$__cuda_sm70_shflsync_bfly_p) ;  /* 0x0000008000007944 */ /* 0x000fea0003c00000 */
[----:B-1----:R-:W-:Y:S01]  /*10990*/  FADD.FTZ R152, R106, R141 ;  /* 0x0000008d6a987221 */ /* 0x002fe20000010000 */
[----:B------:R-:W-:Y:S01]  /*109a0*/  MOV R104, 0x10a00 ;  /* 0x00010a0000687802 */ /* 0x000fe20000000f00 */
[----:B------:R-:W-:-:S02]  /*109b0*/  IMAD.MOV.U32 R141, RZ, RZ, 0x10 ;  /* 0x00000010ff8d7424 */ /* 0x000fc400078e00ff */
[----:B0-----:R-:W-:Y:S02]  /*109c0*/  IMAD.MOV.U32 R107, RZ, RZ, 0x1f ;  /* 0x0000001fff6b7424 */ /* 0x001fe400078e00ff */
[----:B------:R-:W-:Y:S02]  /*109d0*/  IMAD.MOV.U32 R154, RZ, RZ, -0x1 ;  /* 0xffffffffff9a7424 */ /* 0x000fe400078e00ff */
[----:B------:R-:W-:Y:S02]  /*109e0*/  IMAD.MOV.U32 R106, RZ, RZ, R152 ;  /* 0x000000ffff6a7224 */ /* 0x000fe400078e0098 */
[----:B------:R-:W-:Y:S05]  /*109f0*/  CALL.REL.NOINC `($__internal_40_$__cuda_sm70_shflsync_bfly_p) ;  /* 0x0000001000007944 */ /* 0x000fea0003c00000 */
[----:B01----:R-:W-:Y:S05]  /*10a00*/  BRA `(.L_x_8900) ;  /* 0xffffea5000007947 */ /* 0x003fea000383ffff */
        .weak           $__internal_40_$__cuda_sm70_shflsync_bfly_p
        .type           $__internal_40_$__cuda_sm70_shflsync_bfly_p,@function
        .size           $__internal_40_$__cuda_sm70_shflsync_bfly_p,(.L_x_36128 - $__internal_40_$__cuda_sm70_shflsync_bfly_p)
$__internal_40_$__cuda_sm70_shflsync_bfly_p:
[----:B------:R-:W-:Y:S01]  /*10a10*/  IMAD.MOV.U32 R105, RZ, RZ, 0x0 ;  /* 0x00000000ff697424 */ /* 0x000fe200078e00ff */
[----:B------:R-:W-:Y:S04]  /*10a20*/  WARPSYNC R154 ;  /* 0x0000009a00007348 */ /* 0x000fe80003800000 */
[----:B------:R0:W1:Y:S01]  /*10a30*/  SHFL.BFLY PT, R141, R106, R141, R107 ;  /* 0x0c00008d6a8d7389 */ /* 0x00006200000e006b */
[----:B------:R-:W-:Y:S05]  /*10a40*/  RET.REL.NODEC R104 `(_ZN10layer_norm13ln_fwd_kernelINS_13Kernel_traitsIf13__nv_bfloat16S2_S2_fjLj1280ELj1ELj4ELj1ELj16ENS_18Kernel_traits_baseILj1280EfS2_S2_S2_fjLj128EEEEELb1ELb0ELb0ELb0EEEvNS_9FwdParamsE) ;  /* 0xfffef5b068007950 */ /* 0x000fea0003c3ffff */
.L_x_8901:
        /* <DEDUP_REMOVED lines=11> */
.L_x_36128:


//--------------------- .text._ZN10layer_norm13ln_fwd_kernelINS_13Kernel_traitsIf13__nv_bfloat16S2_S2_fjLj1280ELj1ELj4ELj1ELj16ENS_18Kernel_traits_baseILj1280EfS2_S2_S2_fjLj128EEEEELb1ELb0ELb0ELb1EEEvNS_9FwdParamsE --------------------------
	.section	.text._ZN10layer_norm13ln_fwd_kernelINS_13Kernel_traitsIf13__nv_bfloat16S2_S2_fjLj1280ELj1ELj4ELj1ELj16ENS_18Kernel_traits_baseILj1280EfS2_S2_S2_fjLj128EEEEELb1ELb0ELb0ELb1EEEvNS_9FwdParamsE,"ax",@progbits
	.sectioninfo	@"SHI_REGISTERS=160"
	.align	128
        .global         _ZN10layer_norm13ln_fwd_kernelINS_13Kernel_traitsIf13__nv_bfloat16S2_S2_fjLj1280ELj1ELj4ELj1ELj16ENS_18Kernel_traits_baseILj1280EfS2_S2_S2_fjLj128EEEEELb1ELb0ELb0ELb1EEEvNS_9FwdParamsE
        .type           _ZN10layer_norm13ln_fwd_kernelINS_13Kernel_traitsIf13__nv_bfloat16S2_S2_fjLj1280ELj1ELj4ELj1ELj16ENS_18Kernel_traits_baseILj1280EfS2_S2_S2_fjLj128EEEEELb1ELb0ELb0ELb1EEEvNS_9FwdParamsE,@function
        .size           _ZN10layer_norm13ln_fwd_kernelINS_13Kernel_traitsIf13__nv_bfloat16S2_S2_fjLj1280ELj1ELj4ELj1ELj16ENS_18Kernel_traits_baseILj1280EfS2_S2_S2_fjLj128EEEEELb1ELb0ELb0ELb1EEEvNS_9FwdParamsE,(.L_x_36129 - _ZN10layer_norm13ln_fwd_kernelINS_13Kernel_traitsIf13__nv_bfloat16S2_S2_fjLj1280ELj1ELj4ELj1ELj16ENS_18Kernel_traits_baseILj1280EfS2_S2_S2_fjLj128EEEEELb1ELb0ELb0ELb1EEEvNS_9FwdParamsE)
        .other          _ZN10layer_norm13ln_fwd_kernelINS_13Kernel_traitsIf13__nv_bfloat16S2_S2_fjLj1280ELj1ELj4ELj1ELj16ENS_18Kernel_traits_baseILj1280EfS2_S2_S2_fjLj128EEEEELb1ELb0ELb0ELb1EEEvNS_9FwdParamsE,@"STO_CUDA_ENTRY STV_DEFAULT"
_ZN10layer_norm13ln_fwd_kernelINS_13Kernel_traitsIf13__nv_bfloat16S2_S2_fjLj1280ELj1ELj4ELj1ELj16ENS_18Kernel_traits_baseILj1280EfS2_S2_S2_fjLj128EEEEELb1ELb0ELb0ELb1EEEvNS_9FwdParamsE:
.text._ZN10layer_norm13ln_fwd_kernelINS_13Kernel_traitsIf13__nv_bfloat16S2_S2_fjLj1280ELj1ELj4ELj1ELj16ENS_18Kernel_traits_baseILj1280EfS2_S2_S2_fjLj128EEEEELb1ELb0ELb0ELb1EEEvNS_9FwdParamsE:
[----:B------:R-:W-:Y:S02]  /*0000*/  IMAD.MOV.U32 R1, RZ, RZ, c[0x0][0x28] ;  /* 0x00000a00ff017624 */ /* 0x000fe400078e00ff */
[----:B------:R-:W-:Y:S01]  /*0010*/  ULDC.U8 UR4, c[0x0][0x244] ;  /* 0x0000910000047ab9 */ /* 0x000fe20000000000 */
[----:B------:R-:W-:Y:S01]  /*0020*/  MOV R134, c[0x0][0x238] ;  /* 0x00008e0000867a02 */ /* 0x000fe20000000f00 */
[----:B------:R-:W-:Y:S01]  /*0030*/  ULDC.64 UR6, c[0x0][0x118] ;  /* 0x0000460000067ab9 */ /* 0x000fe20000000a00 */
[----:B------:R-:W-:Y:S01]  /*0040*/  ISETP.NE.AND P0, PT, RZ, UR4, PT ;  /* 0x00000004ff007c0c */ /* 0x000fe2000bf05270 */
[----:B------:R-:W-:Y:S02]  /*0050*/  ULDC.64 UR4, c[0x0][0x230] ;  /* 0x00008c0000047ab9 */ /* 0x000fe40000000a00 */
[----:B------:R-:W-:Y:S02]  /*0060*/  IMAD.U32 R2, RZ, RZ, UR4 ;  /* 0x00000004ff027e24 */ /* 0x000fe4000f8e00ff */
[----:B------:R-:W-:Y:S02]  /*0070*/  IMAD.U32 R3, RZ, RZ, UR5 ;  /* 0x00000005ff037e24 */ /* 0x000fe4000f8e00ff */
[----:B------:R-:W-:-:S06]  /*0080*/  IMAD.MOV.U32 R135, RZ, RZ, c[0x0][0x23c] ;  /* 0x00008f00ff877624 */ /* 0x000fcc00078e00ff */
[----:B------:R-:W2:Y:S01]  /*0090*/  @P0 LDG.E.64 R2, [R2.64] ;  /* 0x0000000602020981 */ /* 0x000ea2000c1e1b00 */
[----:B------:R-:W-:Y:S02]  /*00a0*/  @P0 IMAD.MOV.U32 R8, RZ, RZ, R134 ;  /* 0x000000ffff080224 */ /* 0x000fe400078e0086 */
[----:B------:R-:W-:-:S05]  /*00b0*/  @P0 IMAD.MOV.U32 R9, RZ, RZ, R135 ;  /* 0x000000ffff090224 */ /* 0x000fca00078e0087 */
[----:B------:R-:W3:Y:S01]  /*00c0*/  @P0 LDG.E.64 R4, [R8.64] ;  /* 0x0000000608040981 */ /* 0x000ee2000c1e1b00 */
[----:B------:R-:W-:Y:S01]  /*00d0*/  CS2R R100, SRZ ;  /* 0x0000000000647805 */ /* 0x000fe2000001ff00 */
[----:B------:R-:W-:Y:S01]  /*00e0*/  CS2R R102, SRZ ;  /* 0x0000000000667805 */ /* 0x000fe2000001ff00 */
[----:B------:R-:W-:Y:S01]  /*00f0*/  CS2R R96, SRZ ;  /* 0x0000000000607805 */ /* 0x000fe2000001ff00 */
[----:B------:R-:W0:Y:S01]  /*0100*/  S2R R10, SR_TID.X ;  /* 0x00000000000a7919 */ /* 0x000e220000002100 */
[----:B------:R-:W-:Y:S01]  /*0110*/  CS2R R98, SRZ ;  /* 0x0000000000627805 */ /* 0x000fe2000001ff00 */
[----:B------:R-:W-:Y:S01]  /*0120*/  CS2R R92, SRZ ;  /* 0x00000000005c7805 */ /* 0x000fe2000001ff00 */
[----:B------:R-:W-:Y:S01]  /*0130*/  CS2R R94, SRZ ;  /* 0x00000000005e7805 */ /* 0x000fe2000001ff00 */
[----:B------:R-:W0:Y:S01]  /*0140*/  S2R R11, SR_CTAID.X ;  /* 0x00000000000b7919 */ /* 0x000e220000002500 */
        /* <DEDUP_REMOVED lines=14> */
[----:B0-----:R-:W-:-:S04]  /*0230*/  IMAD R0, R11, c[0x0][0x0], R10 ;  /* 0x000000000b007a24 */ /* 0x001fc800078e020a */
[----:B------:R-:W-:Y:S01]  /*0240*/  IMAD.WIDE.U32 R6, R0, -0x326172a9, RZ ;  /* 0xcd9e8d5700067825 */ /* 0x000fe200078e00ff */
[----:B--2---:R-:W0:Y:S08]  /*0250*/  @P0 R2UR UR4, R2 ;  /* 0x00000000020403c2 */ /* 0x004e3000000e0000 */
[----:B------:R1:W2:Y:S01]  /*0260*/  @P0 R2UR UR5, R3 ;  /* 0x00000000030503c2 */ /* 0x0002a200000e0000 */
[----:B---3--:R-:W-:-:S04]  /*0270*/  @P0 IADD3 R134, P1, R4, c[0x0][0x240], RZ ;  /* 0x0000900004860a10 */ /* 0x008fc80007f3e0ff */
[----:B------:R-:W-:Y:S02]  /*0280*/  @P0 IADD3.X R135, RZ, R5, RZ, P1, !PT ;  /* 0x00000005ff870210 */ /* 0x000fe40000ffe4ff */
[----:B------:R-:W-:Y:S02]  /*0290*/  ISETP.NE.U32.AND P0, PT, RZ, c[0x0][0x218], PT ;  /* 0x00008600ff007a0c */ /* 0x000fe40003f05070 */
[--C-:B------:R-:W-:Y:S02]  /*02a0*/  SHF.R.U64 R12, R134, 0x2, R135.reuse ;  /* 0x00000002860c7819 */ /* 0x100fe40000001287 */
[----:B------:R-:W-:Y:S02]  /*02b0*/  SHF.R.U32.HI R13, RZ, 0x2, R135 ;  /* 0x00000002ff0d7819 */ /* 0x000fe40000011687 */
[----:B------:R-:W-:Y:S01]  /*02c0*/  ISETP.NE.AND.EX P0, PT, RZ, c[0x0][0x21c], PT, P0 ;  /* 0x00008700ff007a0c */ /* 0x000fe20003f05300 */
[----:B------:R-:W-:Y:S01]  /*02d0*/  IMAD.WIDE.U32 R4, R12, -0x2daee0ad, RZ ;  /* 0xd2511f530c047825 */ /* 0x000fe200078e00ff */
[----:B0-----:R-:W-:Y:S01]  /*02e0*/  LOP3.LUT R7, R7, UR4, R13, 0x96, !PT ;  /* 0x0000000407077c12 */ /* 0x001fe2000f8e960d */
[----:B------:R-:W-:-:S02]  /*02f0*/  UIADD3 UR9, UR4, -0x61c88647, URZ ;  /* 0x9e3779b904097890 */ /* 0x000fc4000fffe03f */
[----:B------:R-:W-:Y:S02]  /*0300*/  UIADD3 UR11, UR4, 0x3c6ef372, URZ ;  /* 0x3c6ef372040b7890 */ /* 0x000fe4000fffe03f */
[----:B-1----:R-:W-:Y:S01]  /*0310*/  IMAD.WIDE.U32 R2, R7, -0x2daee0ad, RZ ;  /* 0xd2511f5307027825 */ /* 0x002fe200078e00ff */
[----:B------:R-:W-:Y:S01]  /*0320*/  UIADD3 UR13, UR4, -0x255992d5, URZ ;  /* 0xdaa66d2b040d7890 */ /* 0x000fe2000fffe03f */
[----:B--2---:R-:W-:Y:S01]  /*0330*/  LOP3.LUT R8, R5, UR5, RZ, 0x3c, !PT ;  /* 0x0000000505087c12 */ /* 0x004fe2000f8e3cff */
[----:B------:R-:W-:Y:S02]  /*0340*/  UIADD3 UR10, UR5, -0x4498517b, URZ ;  /* 0xbb67ae85050a7890 */ /* 0x000fe4000fffe03f */
[----:B------:R-:W-:Y:S02]  /*0350*/  UIADD3 UR12, UR5, 0x76cf5d0a, URZ ;  /* 0x76cf5d0a050c7890 */ /* 0x000fe4000fffe03f */
[----:B------:R-:W-:Y:S01]  /*0360*/  IMAD.WIDE.U32 R8, R8, -0x326172a9, RZ ;  /* 0xcd9e8d5708087825 */ /* 0x000fe200078e00ff */
[----:B------:R-:W-:Y:S01]  /*0370*/  UIADD3 UR14, UR5, 0x32370b8f, URZ ;  /* 0x32370b8f050e7890 */ /* 0x000fe2000fffe03f */
[----:B------:R-:W-:Y:S01]  /*0380*/  LOP3.LUT R7, R3, UR10, R4, 0x96, !PT ;  /* 0x0000000a03077c12 */ /* 0x000fe2000f8e9604 */
[----:B------:R-:W-:-:S02]  /*0390*/  UIADD3 UR15, UR4, 0x78dde6e4, URZ ;  /* 0x78dde6e4040f7890 */ /* 0x000fc4000fffe03f */
[----:B------:R-:W-:Y:S01]  /*03a0*/  LOP3.LUT R4, R9, UR9, R6, 0x96, !PT ;  /* 0x0000000909047c12 */ /* 0x000fe2000f8e9606 */
[----:B------:R-:W-:Y:S01]  /*03b0*/  UIADD3 UR16, UR5, -0x126145ec, URZ ;  /* 0xed9eba1405107890 */ /* 0x000fe2000fffe03f */
[----:B------:R-:W-:Y:S01]  /*03c0*/  IMAD.WIDE.U32 R6, R7, -0x326172a9, RZ ;  /* 0xcd9e8d5707067825 */ /* 0x000fe200078e00ff */
[----:B------:R-:W-:Y:S02]  /*03d0*/  UIADD3 UR18, UR5, -0x56f99767, URZ ;  /* 0xa906689905127890 */ /* 0x000fe4000fffe03f */
[----:B------:R-:W-:Y:S01]  /*03e0*/  UIADD3 UR17, UR4, 0x1715609d, URZ ;  /* 0x1715609d04117890 */ /* 0x000fe2000fffe03f */
[----:B------:R-:W-:Y:S01]  /*03f0*/  IMAD.WIDE.U32 R4, R4, -0x2daee0ad, RZ ;  /* 0xd2511f5304047825 */ /* 0x000fe200078e00ff */
[----:B------:R-:W-:Y:S01]  /*0400*/  LOP3.LUT R3, R7, UR11, R8, 0x96, !PT ;  /* 0x0000000b07037c12 */ /* 0x000fe2000f8e9608 */
[----:B------:R-:W-:Y:S02]  /*0410*/  UIADD3 UR19, UR4, -0x4ab325aa, URZ ;  /* 0xb54cda5604137890 */ /* 0x000fe4000fffe03f */
[----:B------:R-:W-:Y:S01]  /*0420*/  UIADD3 UR20, UR5, 0x646e171e, URZ ;  /* 0x646e171e05147890 */ /* 0x000fe2000fffe03f */
[----:B------:R-:W-:Y:S01]  /*0430*/  LOP3.LUT R8, R5, UR12, R2, 0x96, !PT ;  /* 0x0000000c05087c12 */ /* 0x000fe2000f8e9602 */
[----:B------:R-:W-:Y:S01]  /*0440*/  IMAD.WIDE.U32 R2, R3, -0x2daee0ad, RZ ;  /* 0xd2511f5303027825 */ /* 0x000fe200078e00ff */
[----:B------:R-:W-:-:S02]  /*0450*/  UIADD3 UR22, UR5, 0x1fd5c5a3, URZ ;  /* 0x1fd5c5a305167890 */ /* 0x000fc4000fffe03f */
[----:B------:R-:W-:Y:S01]  /*0460*/  UIADD3 UR21, UR4, 0x5384540f, URZ ;  /* 0x5384540f04157890 */ /* 0x000fe2000fffe03f */
[----:B------:R-:W-:Y:S01]  /*0470*/  IMAD.WIDE.U32 R8, R8, -0x326172a9, RZ ;  /* 0xcd9e8d5708087825 */ /* 0x000fe200078e00ff */
[----:B------:R-:W-:Y:S01]  /*0480*/  LOP3.LUT R7, R3, UR14, R4, 0x96, !PT ;  /* 0x0000000e03077c12 */ /* 0x000fe2000f8e9604 */
[----:B------:R-:W-:Y:S02]  /*0490*/  UIADD3 UR23, UR4, -0xe443238, URZ ;  /* 0xf1bbcdc804177890 */ /* 0x000fe4000fffe03f */
[----:B------:R-:W-:Y:S01]  /*04a0*/  UIADD3 UR24, UR5, -0x24c28bd8, URZ ;  /* 0xdb3d742805187890 */ /* 0x000fe2000fffe03f */
        /* <DEDUP_REMOVED lines=16> */
[----:B------:R-:W-:Y:S02]  /*05b0*/  SHF.R.U32.HI R3, RZ, 0x5, R10 ;  /* 0x00000005ff037819 */ /* 0x000fe4000001160a */
[----:B------:R-:W-:Y:S01]  /*05c0*/  LOP3.LUT R17, R9, UR21, R6, 0x96, !PT ;  /* 0x0000001509117c12 */ /* 0x000fe2000f8e9606 */
[----:B------:R-:W-:-:S04]  /*05d0*/  IMAD.HI.U32 R7, R14, -0x326172a9, RZ ;  /* 0xcd9e8d570e077827 */ /* 0x000fc800078e00ff */
[----:B------:R-:W-:Y:S01]  /*05e0*/  IMAD.HI.U32 R5, R17, -0x2daee0ad, RZ ;  /* 0xd2511f5311057827 */ /* 0x000fe200078e00ff */
[----:B------:R-:W-:-:S03]  /*05f0*/  LOP3.LUT R18, R7, UR23, R8, 0x96, !PT ;  /* 0x0000001707127c12 */ /* 0x000fc6000f8e9608 */
[----:B------:R-:W-:Y:S01]  /*0600*/  IMAD R3, R11, 0x4, R3 ;  /* 0x000000040b037824 */ /* 0x000fe200078e0203 */
[----:B------:R-:W-:Y:S01]  /*0610*/  LOP3.LUT R8, R5, UR24, R2, 0x96, !PT ;  /* 0x0000001805087c12 */ /* 0x000fe2000f8e9602 */
[----:B------:R-:W-:-:S05]  /*0620*/  IMAD.SHL.U32 R2, R10, 0x20, RZ ;  /* 0x000000200a027824 */ /* 0x000fca00078e00ff */
[----:B------:R-:W-:-:S04]  /*0630*/  LOP3.LUT R2, R2, 0x3e0, RZ, 0xc0, !PT ;  /* 0x000003e002027812 */ /* 0x000fc800078ec0ff */
[C---:B------:R-:W-:Y:S02]  /*0640*/  IADD3 R4, P1, R2.reuse, c[0x0][0x218], RZ ;  /* 0x0000860002047a10 */ /* 0x040fe40007f3e0ff */
[----:B------:R-:W-:-:S03]  /*0650*/  IADD3 R6, P2, R2, c[0x0][0x1b0], RZ ;  /* 0x00006c0002067a10 */ /* 0x000fc60007f5e0ff */
[----:B------:R-:W-:Y:S01]  /*0660*/  IMAD.X R5, RZ, RZ, c[0x0][0x21c], P1 ;  /* 0x00008700ff057624 */ /* 0x000fe200008e06ff */
[----:B------:R-:W-:Y:S02]  /*0670*/  ISETP.GE.AND P1, PT, R3, c[0x0][0x164], PT ;  /* 0x0000590003007a0c */ /* 0x000fe40003f26270 */
[----:B------:R-:W-:Y:S02]  /*0680*/  IADD3.X R7, RZ, c[0x0][0x1b4], RZ, P2, !PT ;  /* 0x00006d00ff077a10 */ /* 0x000fe400017fe4ff */
        /* <DEDUP_REMOVED lines=11> */
[----:B------:R-:W-:Y:S01]  /*0740*/  UIADD3 UR25, UR4, -0x700cb87f, URZ ;  /* 0x8ff3478104197890 */ /* 0x000fe2000fffe03f */
[----:B0-----:R-:W-:Y:S01]  /*0750*/  IMAD R5, R14, -0x326172a9, RZ ;  /* 0xcd9e8d570e057824 */ /* 0x001fe200078e02ff */
[----:B------:R-:W-:Y:S01]  /*0760*/  UIADD3 UR26, UR5, -0x695add53, URZ ;  /* 0x96a522ad051a7890 */ /* 0x000fe2000fffe03f */
[----:B------:R-:W-:Y:S01]  /*0770*/  IMAD.HI.U32 R2, R8, -0x326172a9, RZ ;  /* 0xcd9e8d5708027827 */ /* 0x000fe200078e00ff */
[----:B------:R0:W5:Y:S03]  /*0780*/  LDG.E.128 R60, [R6.64] ;  /* 0x00000006063c7981 */ /* 0x000166000c1e1d00 */
[----:B------:R-:W-:Y:S01]  /*0790*/  IMAD R17, R17, -0x2daee0ad, RZ ;  /* 0xd2511f5311117824 */ /* 0x000fe200078e02ff */
[----:B------:R0:W5:Y:S01]  /*07a0*/  LDG.E.128 R56, [R6.64+0x10] ;  /* 0x0000100606387981 */ /* 0x000162000c1e1d00 */
[----:B------:R-:W-:Y:S01]  /*07b0*/  IMAD.WIDE.U32 R18, R18, -0x2daee0ad, RZ ;  /* 0xd2511f5312127825 */ /* 0x000fe200078e00ff */
[----:B------:R-:W-:Y:S02]  /*07c0*/  BSSY B0, `(.L_x_8902) ;  /* 0x0000f54000007945 */ /* 0x000fe40003800000 */
[----:B------:R0:W5:Y:S01]  /*07d0*/  LDG.E.128 R52, [R6.64+0x400] ;  /* 0x0004000606347981 */ /* 0x000162000c1e1d00 */
[----:B------:R-:W-:Y:S01]  /*07e0*/  LOP3.LUT R2, R2, UR25, R5, 0x96, !PT ;  /* 0x0000001902027c12 */ /* 0x000fe2000f8e9605 */
[----:B------:R-:W-:-:S02]  /*07f0*/  IMAD.MOV.U32 R4, RZ, RZ, R0 ;  /* 0x000000ffff047224 */ /* 0x000fc400078e0000 */
[----:B------:R0:W5:Y:S01]  /*0800*/  LDG.E.128 R48, [R6.64+0x410] ;  /* 0x0004100606307981 */ /* 0x000162000c1e1d00 */
[----:B------:R-:W-:-:S03]  /*0810*/  LOP3.LUT R17, R19, UR26, R17, 0x96, !PT ;  /* 0x0000001a13117c12 */ /* 0x000fc6000f8e9611 */
[----:B------:R0:W5:Y:S01]  /*0820*/  LDG.E.128 R44, [R6.64+0x800] ;  /* 0x00080006062c7981 */ /* 0x000162000c1e1d00 */
[----:B------:R-:W-:-:S03]  /*0830*/  IMAD.MOV.U32 R5, RZ, RZ, R12 ;  /* 0x000000ffff057224 */ /* 0x000fc600078e000c */
[----:B------:R0:W5:Y:S01]  /*0840*/  LDG.E.128 R40, [R6.64+0x810] ;  /* 0x0008100606287981 */ /* 0x000162000c1e1d00 */
[----:B------:R-:W-:-:S03]  /*0850*/  LOP3.LUT R134, R134, 0x3, RZ, 0xc0, !PT ;  /* 0x0000000386867812 */ /* 0x000fc600078ec0ff */
[----:B------:R0:W5:Y:S01]  /*0860*/  LDG.E.128 R36, [R6.64+0xc00] ;  /* 0x000c000606247981 */ /* 0x000162000c1e1d00 */
[----:B------:R-:W-:-:S03]  /*0870*/  IMAD R0, R8, -0x326172a9, RZ ;  /* 0xcd9e8d5708007824 */ /* 0x000fc600078e02ff */
[----:B------:R0:W5:Y:S04]  /*0880*/  LDG.E.128 R32, [R6.64+0xc10] ;  /* 0x000c100606207981 */ /* 0x000168000c1e1d00 */
[----:B------:R0:W5:Y:S04]  /*0890*/  LDG.E.128 R28, [R6.64+0x1000] ;  /* 0x00100006061c7981 */ /* 0x000168000c1e1d00 */
[----:B------:R0:W5:Y:S01]  /*08a0*/  LDG.E.128 R24, [R6.64+0x1010] ;  /* 0x0010100606187981 */ /* 0x000162000c1e1d00 */
[----:B------:R-:W-:Y:S01]  /*08b0*/  ULDC.U8 UR8, c[0x0][0x1f0] ;  /* 0x00007c0000087ab9 */ /* 0x000fe20000000000 */
[----:B0-----:R-:W-:Y:S01]  /*08c0*/  HFMA2.MMA R7, -RZ, RZ, 0, 0 ;  /* 0x00000000ff077435 */ /* 0x001fe200000001ff */
[----:B------:R-:W-:-:S02]  /*08d0*/  IMAD.MOV.U32 R6, RZ, RZ, R13 ;  /* 0x000000ffff067224 */ /* 0x000fc400078e000d */
.L_x_9186:
        /* <DEDUP_REMOVED lines=9> */
[----:B------:R-:W-:Y:S01]  /*0970*/  @P1 IMAD.MOV.U32 R10, RZ, RZ, 0x2 ;  /* 0x00000002ff0a1424 */ /* 0x000fe200078e00ff */
[----:B0-----:R-:W-:-:S03]  /*0980*/  LOP3.LUT R8, R11, 0x1f, RZ, 0xc0, !PT ;  /* 0x0000001f0b087812 */ /* 0x001fc600078ec0ff */
[----:B------:R-:W-:Y:S01]  /*0990*/  @P1 IMAD.WIDE R10, R3, R10, c[0x0][0x1c0] ;  /* 0x00007000030a1625 */ /* 0x000fe200078e020a */
[----:B------:R-:W-:-:S05]  /*09a0*/  LEA.HI.SX32 R9, R9, R8, 0x1d ;  /* 0x0000000809097211 */ /* 0x000fca00078feaff */
[----:B------:R-:W2:Y:S01]  /*09b0*/  @P1 LDG.E.U16 R10, [R10.64] ;  /* 0x000000060a0a1981 */ /* 0x000ea2000c1e1500 */
[----:B------:R-:W-:-:S04]  /*09c0*/  IMAD.WIDE.U32 R104, R9, R14, c[0x0][0x170] ;  /* 0x00005c0009687625 */ /* 0x000fc800078e000e */
        /* <DEDUP_REMOVED lines=17> */
.L_x_8904:
[----:B0-----:R-:W-:Y:S02]  /*0ae0*/  IMAD.MOV.U32 R108, RZ, RZ, R0 ;  /* 0x000000ffff6c7224 */ /* 0x001fe400078e0000 */
.L_x_8905:
[----:B------:R-:W-:Y:S05]  /*0af0*/  BSYNC B1 ;  /* 0x0000000000017941 */ /* 0x000fea0003800000 */
.L_x_8903:
        /* <DEDUP_REMOVED lines=16> */
.L_x_8909:
[----:B------:R-:W-:Y:S05]  /*0c00*/  BSYNC B2 ;  /* 0x0000000000027941 */ /* 0x000fea0003800000 */
.L_x_8908:
        /* <DEDUP_REMOVED lines=44> */
.L_x_8907:
[----:B------:R-:W-:Y:S05]  /*0ed0*/  BSYNC B1 ;  /* 0x0000000000017941 */ /* 0x000fea0003800000 */
.L_x_8906:
[----:B------:R-:W0:Y:S01]  /*0ee0*/  I2F.U32 R11, R108 ;  /* 0x0000006c000b7306 */ /* 0x000e220000201000 */
[----:B-----5:R-:W-:Y:S01]  /*0ef0*/  PRMT R10, RZ, 0x5410, R104 ;  /* 0x00005410ff0a7816 */ /* 0x020fe20000000068 */
[----:B------:R-:W-:Y:S01]  /*0f00*/  IMAD.MOV.U32 R16, RZ, RZ, 0x2f800000 ;  /* 0x2f800000ff107424 */ /* 0x000fe200078e00ff */
[C---:B------:R-:W-:Y:S01]  /*0f10*/  ISETP.NE.AND P1, PT, R19.reuse, 0x1, PT ;  /* 0x000000011300780c */ /* 0x040fe20003f25270 */
[----:B------:R-:W-:Y:S01]  /*0f20*/  BSSY B1, `(.L_x_8910) ;  /* 0x0000014000017945 */ /* 0x000fe20003800000 */
        /* <DEDUP_REMOVED lines=18> */
.L_x_8911:
[----:B------:R-:W-:Y:S02]  /*1050*/  IMAD.MOV.U32 R12, RZ, RZ, R0 ;  /* 0x000000ffff0c7224 */ /* 0x000fe400078e0000 */
.L_x_8912:
[----:B------:R-:W-:Y:S05]  /*1060*/  BSYNC B1 ;  /* 0x0000000000017941 */ /* 0x000fea0003800000 */
.L_x_8910:
        /* <DEDUP_REMOVED lines=16> */
.L_x_8916:
[----:B------:R-:W-:Y:S05]  /*1170*/  BSYNC B2 ;  /* 0x0000000000027941 */ /* 0x000fea0003800000 */
.L_x_8915:
        /* <DEDUP_REMOVED lines=43> */
.L_x_8914:
[----:B------:R-:W-:Y:S05]  /*1430*/  BSYNC B1 ;  /* 0x0000000000017941 */ /* 0x000fea0003800000 */
.L_x_8913:
        /* <DEDUP_REMOVED lines=22> */
.L_x_8918:
[----:B------:R-:W-:Y:S02]  /*15a0*/  IMAD.MOV.U32 R13, RZ, RZ, R0 ;  /* 0x000000ffff0d7224 */ /* 0x000fe400078e0000 */
.L_x_8919:
[----:B------:R-:W-:Y:S05]  /*15b0*/  BSYNC B1 ;  /* 0x0000000000017941 */ /* 0x000fea0003800000 */
.L_x_8917:
        /* <DEDUP_REMOVED lines=16> */
.L_x_8923:
[----:B------:R-:W-:Y:S05]  /*16c0*/  BSYNC B2 ;  /* 0x0000000000027941 */ /* 0x000fea0003800000 */
.L_x_8922:
        /* <DEDUP_REMOVED lines=43> */
.L_x_8921:
[----:B------:R-:W-:Y:S05]  /*1980*/  BSYNC B1 ;  /* 0x0000000000017941 */ /* 0x000fea0003800000 */
.L_x_8920:
        /* <DEDUP_REMOVED lines=21> */
.L_x_8925:
[----:B------:R-:W-:Y:S02]  /*1ae0*/  MOV R19, R0 ;  /* 0x0000000000137202 */ /* 0x000fe40000000f00 */
.L_x_8926:
[----:B------:R-:W-:Y:S05]  /*1af0*/  BSYNC B1 ;  /* 0x0000000000017941 */ /* 0x000fea0003800000 */
.L_x_8924:
        /* <DEDUP_REMOVED lines=16> */
.L_x_8930:
[----:B------:R-:W-:Y:S05]  /*1c00*/  BSYNC B2 ;  /* 0x0000000000027941 */ /* 0x000fea0003800000 */
.L_x_8929:
        /* <DEDUP_REMOVED lines=44> */
.L_x_8928:
[----:B------:R-:W-:Y:S05]  /*1ed0*/  BSYNC B1 ;  /* 0x0000000000017941 */ /* 0x000fea0003800000 */
.L_x_8927:
        /* <DEDUP_REMOVED lines=21> */
.L_x_8932:
[----:B------:R-:W-:Y:S02]  /*2030*/  IMAD.MOV.U32 R104, RZ, RZ, R0 ;  /* 0x000000ffff687224 */ /* 0x000fe400078e0000 */
.L_x_8933:
[----:B------:R-:W-:Y:S05]  /*2040*/  BSYNC B1 ;  /* 0x0000000000017941 */ /* 0x000fea0003800000 */
.L_x_8931:
        /* <DEDUP_REMOVED lines=16> */
.L_x_8937:
[----:B------:R-:W-:Y:S05]  /*2150*/  BSYNC B2 ;  /* 0x0000000000027941 */ /* 0x000fea0003800000 */
.L_x_8936:
        /* <DEDUP_REMOVED lines=43> */
.L_x_8935:
[----:B------:R-:W-:Y:S05]  /*2410*/  BSYNC B1 ;  /* 0x0000000000017941 */ /* 0x000fea0003800000 */
.L_x_8934:
        /* <DEDUP_REMOVED lines=21> */
.L_x_8939:
[----:B------:R-:W-:Y:S02]  /*2570*/  IMAD.MOV.U32 R104, RZ, RZ, R0 ;  /* 0x000000ffff687224 */ /* 0x000fe400078e0000 */
.L_x_8940:
[----:B------:R-:W-:Y:S05]  /*2580*/  BSYNC B1 ;  /* 0x0000000000017941 */ /* 0x000fea0003800000 */
.L_x_8938:
        /* <DEDUP_REMOVED lines=16> */
.L_x_8944:
[----:B------:R-:W-:Y:S05]  /*2690*/  BSYNC B2 ;  /* 0x0000000000027941 */ /* 0x000fea0003800000 */
.L_x_8943:
        /* <DEDUP_REMOVED lines=44> */
.L_x_8942:
[----:B------:R-:W-:Y:S05]  /*2960*/  BSYNC B1 ;  /* 0x0000000000017941 */ /* 0x000fea0003800000 */
.L_x_8941:
        /* <DEDUP_REMOVED lines=21> */
.L_x_8946:
[----:B------:R-:W-:Y:S02]  /*2ac0*/  IMAD.MOV.U32 R104, RZ, RZ, R0 ;  /* 0x000000ffff687224 */ /* 0x000fe400078e0000 */
.L_x_8947:
[----:B------:R-:W-:Y:S05]  /*2ad0*/  BSYNC B1 ;  /* 0x0000000000017941 */ /* 0x000fea0003800000 */
.L_x_8945:
        /* <DEDUP_REMOVED lines=16> */
.L_x_8951:
[----:B------:R-:W-:Y:S05]  /*2be0*/  BSYNC B2 ;  /* 0x0000000000027941 */ /* 0x000fea0003800000 */
.L_x_8950:
        /* <DEDUP_REMOVED lines=44> */
.L_x_8949:
[----:B------:R-:W-:Y:S05]  /*2eb0*/  BSYNC B1 ;  /* 0x0000000000017941 */ /* 0x000fea0003800000 */
.L_x_8948:
        /* <DEDUP_REMOVED lines=21> */
.L_x_8953:
[----:B------:R-:W-:Y:S02]  /*3010*/  IMAD.MOV.U32 R108, RZ, RZ, R0 ;  /* 0x000000ffff6c7224 */ /* 0x000fe400078e0000 */
.L_x_8954:
[----:B------:R-:W-:Y:S05]  /*3020*/  BSYNC B1 ;  /* 0x0000000000017941 */ /* 0x000fea0003800000 */
.L_x_8952:
        /* <DEDUP_REMOVED lines=18> */
.L_x_8958:
[----:B------:R-:W-:Y:S05]  /*3150*/  BSYNC B2 ;  /* 0x0000000000027941 */ /* 0x000fea0003800000 */
.L_x_8957:
        /* <DEDUP_REMOVED lines=44> */
.L_x_8956:
[----:B------:R-:W-:Y:S05]  /*3420*/  BSYNC B1 ;  /* 0x0000000000017941 */ /* 0x000fea0003800000 */
.L_x_8955:
[----:B------:R0:W1:Y:S01]  /*3430*/  I2F.U32 R105, R108 ;  /* 0x0000006c00697306 */ /* 0x0000620000201000 */
[----:B------:R-:W-:Y:S01]  /*3440*/  SEL R110, RZ, 0x1, P2 ;  /* 0x00000001ff6e7807 */ /* 0x000fe20001000000 */
[----:B------:R-:W-:Y:S01]  /*3450*/  IMAD.WIDE.U32 R118, R9, R14, c[0x0][0x188] ;  /* 0x0000620009767625 */ /* 0x000fe200078e000e */
[----:B------:R-:W-:Y:S02]  /*3460*/  PRMT R104, RZ, 0x7610, R107 ;  /* 0x00007610ff687816 */ /* 0x000fe4000000006b */
[----:B------:R-:W-:Y:S01]  /*3470*/  ISETP.NE.AND P2, PT, R115, RZ, PT ;  /* 0x000000ff7300720c */ /* 0x000fe20003f45270 */
[----:B------:R-:W-:Y:S01]  /*3480*/  IMAD.WIDE.U32 R110, R110, 0x1000000, RZ ;  /* 0x010000006e6e7825 */ /* 0x000fe200078e00ff */
[----:B------:R-:W-:-:S02]  /*3490*/  SEL R106, RZ, 0x1, P1 ;  /* 0x00000001ff6a7807 */ /* 0x000fc40000800000 */
[----:B------:R-:W-:Y:S01]  /*34a0*/  SEL R107, RZ, 0x1, P2 ;  /* 0x00000001ff6b7807 */ /* 0x000fe20001000000 */
[----:B------:R-:W-:Y:S01]  /*34b0*/  FMUL.FTZ R109, R104, R15 ;  /* 0x0000000f686d7220 */ /* 0x000fe20000410000 */
[----:B------:R-:W-:Y:S02]  /*34c0*/  SEL R115, RZ, 0x10000, P5 ;  /* 0x00010000ff737807 */ /* 0x000fe40002800000 */
[----:B0-----:R-:W-:Y:S01]  /*34d0*/  SEL R108, RZ, 0x100, P4 ;  /* 0x00000100ff6c7807 */ /* 0x001fe20002000000 */
[----:B------:R-:W-:Y:S01]  /*34e0*/  FMUL.FTZ R109, R109, c[0x0][0x1e8] ;  /* 0x00007a006d6d7a20 */ /* 0x000fe20000410000 */
[----:B------:R-:W-:Y:S01]  /*34f0*/  ISETP.NE.AND P6, PT, R114, RZ, PT ;  /* 0x000000ff7200720c */ /* 0x000fe20003fc5270 */
[----:B-1----:R-:W-:Y:S01]  /*3500*/  FFMA.FTZ R105, R105, R16, 1.1641532182693481445e-10 ;  /* 0x2f00000069697423 */ /* 0x002fe20000010010 */
[----:B------:R-:W-:Y:S02]  /*3510*/  IADD3 R123, R9, 0x20, RZ ;  /* 0x00000020097b7810 */ /* 0x000fe40007ffe0ff */
[----:B------:R-:W-:-:S02]  /*3520*/  SEL R127, RZ, 0x1, P6 ;  /* 0x00000001ff7f7807 */ /* 0x000fc40003000000 */
[----:B------:R-:W-:Y:S01]  /*3530*/  FSETP.GTU.FTZ.AND P1, PT, R105, c[0x0][0x1e4], PT ;  /* 0x0000790069007a0b */ /* 0x000fe20003f3c000 */
[----:B------:R-:W-:-:S03]  /*3540*/  IMAD.WIDE.U32 R104, R106, 0x10000, RZ ;  /* 0x000100006a687825 */ /* 0x000fc600078e00ff */
[----:B------:R-:W-:Y:S01]  /*3550*/  SEL R116, RZ, 0x1000000, P1 ;  /* 0x01000000ff747807 */ /* 0x000fe20000800000 */
[----:B------:R-:W-:Y:S01]  /*3560*/  IMAD.WIDE.U32 R106, R107, 0x100, RZ ;  /* 0x000001006b6a7825 */ /* 0x000fe200078e00ff */
[----:B------:R-:W-:Y:S02]  /*3570*/  FSEL R114, R109, RZ, !P1 ;  /* 0x000000ff6d727208 */ /* 0x000fe40004800000 */
[----:B------:R-:W-:Y:S01]  /*3580*/  @P0 PRMT R109, RZ, 0x7610, R23 ;  /* 0x00007610ff6d0816 */ /* 0x000fe20000000017 */
[----:B------:R-:W-:Y:S01]  /*3590*/  @P0 IMAD.WIDE.U32 R124, R123, R14, c[0x0][0x180] ;  /* 0x000060007b7c0625 */ /* 0x000fe200078e000e */
[----:B------:R-:W-:Y:S02]  /*35a0*/  LOP3.LUT R126, R106, R110, R104, 0xfe, !PT ;  /* 0x0000006e6a7e7212 */ /* 0x000fe400078efe68 */
[----:B------:R-:W-:Y:S01]  /*35b0*/  LOP3.LUT R110, R108, R116, R115, 0xfe, !PT ;  /* 0x000000746c6e7212 */ /* 0x000fe200078efe73 */
[----:B------:R-:W-:Y:S01]  /*35c0*/  @P0 FADD.FTZ R114, R114, R109 ;  /* 0x0000006d72720221 */ /* 0x000fe20000010000 */
[----:B------:R-:W-:Y:S01]  /*35d0*/  SEL R115, RZ, 0x1, P3 ;  /* 0x00000001ff737807 */ /* 0x000fe20001800000 */
[----:B------:R-:W-:Y:S01]  /*35e0*/  IMAD.MOV.U32 R116, RZ, RZ, 0x8 ;  /* 0x00000008ff747424 */ /* 0x000fe200078e00ff */
[----:B------:R-:W-:-:S02]  /*35f0*/  LOP3.LUT R126, R126, R127, RZ, 0xfc, !PT ;  /* 0x0000007f7e7e7212 */ /* 0x000fc400078efcff */
[----:B------:R-:W-:Y:S01]  /*3600*/  LOP3.LUT R115, R111, R110, R115, 0xfe, !PT ;  /* 0x0000006e6f737212 */ /* 0x000fe200078efe73 */
[----:B------:R-:W-:Y:S01]  /*3610*/  IMAD.WIDE.U32 R120, R9, R116, c[0x0][0x190] ;  /* 0x0000640009787625 */ /* 0x000fe200078e0074 */
[----:B------:R-:W-:Y:S02]  /*3620*/  F2FP.BF16.PACK_AB R110, R112, R19 ;  /* 0x00000013706e723e */ /* 0x000fe400000010ff */
[----:B------:R-:W-:Y:S02]  /*3630*/  F2FP.BF16.PACK_AB R109, R13, R12 ;  /* 0x0000000c0d6d723e */ /* 0x000fe400000010ff */
[----:B------:R-:W-:Y:S02]  /*3640*/  F2FP.BF16.PACK_AB R108, R11, R10 ;  /* 0x0000000a0b6c723e */ /* 0x000fe400000010ff */
[----:B------:R-:W-:Y:S02]  /*3650*/  F2FP.BF16.PACK_AB R111, R114, R113 ;  /* 0x00000071726f723e */ /* 0x000fe400000010ff */
[----:B------:R-:W-:Y:S01]  /*3660*/  LOP3.LUT R127, R107, R115, R105, 0xfe, !PT ;  /* 0x000000736b7f7212 */ /* 0x000fe200078efe69 */
[----:B------:R-:W-:-:S02]  /*3670*/  IMAD.WIDE.U32 R104, R123, R14, c[0x0][0x170] ;  /* 0x00005c007b687625 */ /* 0x000fc400078e000e */
        /* <DEDUP_REMOVED lines=16> */
.L_x_8960:
[----:B0-----:R-:W-:Y:S02]  /*3780*/  IMAD.MOV.U32 R108, RZ, RZ, R0 ;  /* 0x000000ffff6c7224 */ /* 0x001fe400078e0000 */
.L_x_8961:
[----:B------:R-:W-:Y:S05]  /*3790*/  BSYNC B1 ;  /* 0x0000000000017941 */ /* 0x000fea0003800000 */
.L_x_8959:
        /* <DEDUP_REMOVED lines=16> */
.L_x_8965:
[----:B------:R-:W-:Y:S05]  /*38a0*/  BSYNC B2 ;  /* 0x0000000000027941 */ /* 0x000fea0003800000 */
.L_x_8964:
        /* <DEDUP_REMOVED lines=44> */
.L_x_8963:
[----:B------:R-:W-:Y:S05]  /*3b70*/  BSYNC B1 ;  /* 0x0000000000017941 */ /* 0x000fea0003800000 */
.L_x_8962:
[----:B------:R0:W1:Y:S01]  /*3b80*/  I2F.U32 R109, R108 ;  /* 0x0000006c006d7306 */ /* 0x0000620000201000 */
[----:B------:R-:W-:Y:S01]  /*3b90*/  ISETP.NE.AND P1, PT, R122, 0x1, PT ;  /* 0x000000017a00780c */ /* 0x000fe20003f25270 */
[----:B------:R-:W-:Y:S01]  /*3ba0*/  BSSY B1, `(.L_x_8966) ;  /* 0x0000015000017945 */ /* 0x000fe20003800000 */
[----:B0----5:R-:W-:-:S05]  /*3bb0*/  PRMT R108, RZ, 0x5410, R104 ;  /* 0x00005410ff6c7816 */ /* 0x021fca0000000068 */
[----:B------:R-:W-:Y:S01]  /*3bc0*/  FMUL.FTZ R110, R108, R15 ;  /* 0x0000000f6c6e7220 */ /* 0x000fe20000410000 */
[----:B------:R-:W-:Y:S01]  /*3bd0*/  @P0 PRMT R108, RZ, 0x5410, R20 ;  /* 0x00005410ff6c0816 */ /* 0x000fe20000000014 */
[----:B-1----:R-:W-:Y:S02]  /*3be0*/  FFMA.FTZ R109, R109, R16, 1.1641532182693481445e-10 ;  /* 0x2f0000006d6d7423 */ /* 0x002fe40000010010 */
[----:B------:R-:W-:-:S03]  /*3bf0*/  FMUL.FTZ R110, R110, c[0x0][0x1e8] ;  /* 0x00007a006e6e7a20 */ /* 0x000fc60000410000 */
[----:B------:R-:W-:Y:S02]  /*3c00*/  FSETP.GTU.FTZ.AND P2, PT, R109, c[0x0][0x1e4], PT ;  /* 0x000079006d007a0b */ /* 0x000fe40003f5c000 */
[----:B------:R-:W-:Y:S02]  /*3c10*/  IADD3 R109, R122, 0x1, RZ ;  /* 0x000000017a6d7810 */ /* 0x000fe40007ffe0ff */
        /* <DEDUP_REMOVED lines=12> */
.L_x_8967:
[----:B------:R-:W-:Y:S02]  /*3ce0*/  MOV R108, R0 ;  /* 0x00000000006c7202 */ /* 0x000fe40000000f00 */
.L_x_8968:
[----:B------:R-:W-:Y:S05]  /*3cf0*/  BSYNC B1 ;  /* 0x0000000000017941 */ /* 0x000fea0003800000 */
.L_x_8966:
        /* <DEDUP_REMOVED lines=16> */
.L_x_8972:
[----:B------:R-:W-:Y:S05]  /*3e00*/  BSYNC B2 ;  /* 0x0000000000027941 */ /* 0x000fea0003800000 */
.L_x_8971:
        /* <DEDUP_REMOVED lines=44> */
.L_x_8970:
[----:B------:R-:W-:Y:S05]  /*40d0*/  BSYNC B1 ;  /* 0x0000000000017941 */ /* 0x000fea0003800000 */
.L_x_8969:
        /* <DEDUP_REMOVED lines=22> */
.L_x_8974:
[----:B------:R-:W-:Y:S02]  /*4240*/  IMAD.MOV.U32 R104, RZ, RZ, R0 ;  /* 0x000000ffff687224 */ /* 0x000fe400078e0000 */
.L_x_8975:
[----:B------:R-:W-:Y:S05]  /*4250*/  BSYNC B1 ;  /* 0x0000000000017941 */ /* 0x000fea0003800000 */
.L_x_8973:
        /* <DEDUP_REMOVED lines=16> */
.L_x_8979:
[----:B------:R-:W-:Y:S05]  /*4360*/  BSYNC B2 ;  /* 0x0000000000027941 */ /* 0x000fea0003800000 */
.L_x_8978:
        /* <DEDUP_REMOVED lines=44> */
.L_x_8977:
[----:B------:R-:W-:Y:S05]  /*4630*/  BSYNC B1 ;  /* 0x0000000000017941 */ /* 0x000fea0003800000 */
.L_x_8976:
        /* <DEDUP_REMOVED lines=21> */
.L_x_8981:
[----:B------:R-:W-:Y:S02]  /*4790*/  MOV R104, R0 ;  /* 0x0000000000687202 */ /* 0x000fe40000000f00 */
.L_x_8982:
[----:B------:R-:W-:Y:S05]  /*47a0*/  BSYNC B1 ;  /* 0x0000000000017941 */ /* 0x000fea0003800000 */
.L_x_8980:
        /* <DEDUP_REMOVED lines=16> */
.L_x_8986:
[----:B------:R-:W-:Y:S05]  /*48b0*/  BSYNC B2 ;  /* 0x0000000000027941 */ /* 0x000fea0003800000 */
.L_x_8985:
        /* <DEDUP_REMOVED lines=44> */
.L_x_8984:
[----:B------:R-:W-:Y:S05]  /*4b80*/  BSYNC B1 ;  /* 0x0000000000017941 */ /* 0x000fea0003800000 */
.L_x_8983:
        /* <DEDUP_REMOVED lines=21> */
.L_x_8988:
[----:B------:R-:W-:Y:S02]  /*4ce0*/  IMAD.MOV.U32 R104, RZ, RZ, R0 ;  /* 0x000000ffff687224 */ /* 0x000fe400078e0000 */
.L_x_8989:
[----:B------:R-:W-:Y:S05]  /*4cf0*/  BSYNC B1 ;  /* 0x0000000000017941 */ /* 0x000fea0003800000 */
.L_x_8987:
        /* <DEDUP_REMOVED lines=16> */
.L_x_8993:
[----:B------:R-:W-:Y:S05]  /*4e00*/  BSYNC B2 ;  /* 0x0000000000027941 */ /* 0x000fea0003800000 */
.L_x_8992:
        /* <DEDUP_REMOVED lines=44> */
.L_x_8991:
[----:B------:R-:W-:Y:S05]  /*50d0*/  BSYNC B1 ;  /* 0x0000000000017941 */ /* 0x000fea0003800000 */
.L_x_8990:
        /* <DEDUP_REMOVED lines=21> */
.L_x_8995:
[----:B------:R-:W-:Y:S02]  /*5230*/  MOV R104, R0 ;  /* 0x0000000000687202 */ /* 0x000fe40000000f00 */
.L_x_8996:
[----:B------:R-:W-:Y:S05]  /*5240*/  BSYNC B1 ;  /* 0x0000000000017941 */ /* 0x000fea0003800000 */
.L_x_8994:
        /* <DEDUP_REMOVED lines=16> */
.L_x_9000:
[----:B------:R-:W-:Y:S05]  /*5350*/  BSYNC B2 ;  /* 0x0000000000027941 */ /* 0x000fea0003800000 */
.L_x_8999:
        /* <DEDUP_REMOVED lines=44> */
.L_x_8998:
[----:B------:R-:W-:Y:S05]  /*5620*/  BSYNC B1 ;  /* 0x0000000000017941 */ /* 0x000fea0003800000 */
.L_x_8997:
        /* <DEDUP_REMOVED lines=21> */
.L_x_9002:
[----:B------:R-:W-:Y:S02]  /*5780*/  IMAD.MOV.U32 R104, RZ, RZ, R0 ;  /* 0x000000ffff687224 */ /* 0x000fe400078e0000 */
.L_x_9003:
[----:B------:R-:W-:Y:S05]  /*5790*/  BSYNC B1 ;  /* 0x0000000000017941 */ /* 0x000fea0003800000 */
.L_x_9001:
        /* <DEDUP_REMOVED lines=16> */
.L_x_9007:
[----:B------:R-:W-:Y:S05]  /*58a0*/  BSYNC B2 ;  /* 0x0000000000027941 */ /* 0x000fea0003800000 */
.L_x_9006:
        /* <DEDUP_REMOVED lines=44> */
.L_x_9005:
[----:B------:R-:W-:Y:S05]  /*5b70*/  BSYNC B1 ;  /* 0x0000000000017941 */ /* 0x000fea0003800000 */
.L_x_9004:
        /* <DEDUP_REMOVED lines=21> */
.L_x_9009:
[----:B------:R-:W-:Y:S02]  /*5cd0*/  MOV R110, R0 ;  /* 0x00000000006e7202 */ /* 0x000fe40000000f00 */
.L_x_9010:
[----:B------:R-:W-:Y:S05]  /*5ce0*/  BSYNC B1 ;  /* 0x0000000000017941 */ /* 0x000fea0003800000 */
.L_x_9008:
        /* <DEDUP_REMOVED lines=18> */
.L_x_9014:
[----:B------:R-:W-:Y:S05]  /*5e10*/  BSYNC B2 ;  /* 0x0000000000027941 */ /* 0x000fea0003800000 */
.L_x_9013:
        /* <DEDUP_REMOVED lines=44> */
.L_x_9012:
[----:B------:R-:W-:Y:S05]  /*60e0*/  BSYNC B1 ;  /* 0x0000000000017941 */ /* 0x000fea0003800000 */
.L_x_9011:
[----:B------:R0:W1:Y:S01]  /*60f0*/  I2F.U32 R105, R110 ;  /* 0x0000006e00697306 */ /* 0x0000620000201000 */
[----:B------:R-:W-:Y:S01]  /*6100*/  PRMT R104, RZ, 0x7610, R107 ;  /* 0x00007610ff687816 */ /* 0x000fe2000000006b */
[----:B------:R-:W-:Y:S01]  /*6110*/  IMAD.WIDE.U32 R130, R123, R116, c[0x0][0x190] ;  /* 0x000064007b827625 */ /* 0x000fe200078e0074 */
[----:B------:R-:W-:Y:S02]  /*6120*/  SEL R108, RZ, 0x1, P2 ;  /* 0x00000001ff6c7807 */ /* 0x000fe40001000000 */
[----:B------:R-:W-:Y:S01]  /*6130*/  ISETP.NE.AND P2, PT, R127, RZ, PT ;  /* 0x000000ff7f00720c */ /* 0x000fe20003f45270 */
[----:B------:R-:W-:Y:S01]  /*6140*/  FMUL.FTZ R111, R104, R15 ;  /* 0x0000000f686f7220 */ /* 0x000fe20000410000 */
[----:B------:R-:W-:Y:S01]  /*6150*/  SEL R106, RZ, 0x1, P1 ;  /* 0x00000001ff6a7807 */ /* 0x000fe20000800000 */
[----:B------:R-:W-:Y:S01]  /*6160*/  IMAD.WIDE.U32 R108, R108, 0x1000000, RZ ;  /* 0x010000006c6c7825 */ /* 0x000fe200078e00ff */
[----:B------:R-:W-:-:S02]  /*6170*/  SEL R107, RZ, 0x1, P2 ;  /* 0x00000001ff6b7807 */ /* 0x000fc40001000000 */
[----:B------:R-:W-:Y:S01]  /*6180*/  ISETP.NE.AND P6, PT, R126, RZ, PT ;  /* 0x000000ff7e00720c */ /* 0x000fe20003fc5270 */
[----:B------:R-:W-:Y:S01]  /*6190*/  FMUL.FTZ R111, R111, c[0x0][0x1e8] ;  /* 0x00007a006f6f7a20 */ /* 0x000fe20000410000 */
[----:B------:R-:W-:Y:S02]  /*61a0*/  SEL R127, RZ, 0x10000, P5 ;  /* 0x00010000ff7f7807 */ /* 0x000fe40002800000 */
[----:B0-----:R-:W-:Y:S01]  /*61b0*/  SEL R110, RZ, 0x100, P4 ;  /* 0x00000100ff6e7807 */ /* 0x001fe20002000000 */
[----:B-1----:R-:W-:Y:S01]  /*61c0*/  FFMA.FTZ R105, R105, R16, 1.1641532182693481445e-10 ;  /* 0x2f00000069697423 */ /* 0x002fe20000010010 */
[----:B------:R-:W-:Y:S02]  /*61d0*/  SEL R129, RZ, 0x1, P6 ;  /* 0x00000001ff817807 */ /* 0x000fe40003000000 */
[----:B------:R-:W-:Y:S02]  /*61e0*/  IADD3 R139, R9, 0x40, RZ ;  /* 0x00000040098b7810 */ /* 0x000fe40007ffe0ff */
[----:B------:R-:W-:Y:S01]  /*61f0*/  FSETP.GTU.FTZ.AND P1, PT, R105, c[0x0][0x1e4], PT ;  /* 0x0000790069007a0b */ /* 0x000fe20003f3c000 */
[----:B------:R-:W-:-:S03]  /*6200*/  IMAD.WIDE.U32 R104, R106, 0x10000, RZ ;  /* 0x000100006a687825 */ /* 0x000fc600078e00ff */
[----:B------:R-:W-:Y:S01]  /*6210*/  SEL R126, RZ, 0x1000000, P1 ;  /* 0x01000000ff7e7807 */ /* 0x000fe20000800000 */
[----:B------:R-:W-:Y:S01]  /*6220*/  IMAD.WIDE.U32 R106, R107, 0x100, RZ ;  /* 0x000001006b6a7825 */ /* 0x000fe200078e00ff */
[----:B------:R-:W-:Y:S02]  /*6230*/  FSEL R124, R111, RZ, !P1 ;  /* 0x000000ff6f7c7208 */ /* 0x000fe40004800000 */
[----:B------:R-:W-:Y:S01]  /*6240*/  LOP3.LUT R111, R110, R126, R127, 0xfe, !PT ;  /* 0x0000007e6e6f7212 */ /* 0x000fe200078efe7f */
[----:B------:R-:W-:Y:S01]  /*6250*/  @P0 IMAD.WIDE.U32 R132, R139, R14, c[0x0][0x180] ;  /* 0x000060008b840625 */ /* 0x000fe200078e000e */
[----:B------:R-:W-:Y:S02]  /*6260*/  @P0 PRMT R127, RZ, 0x7610, R23 ;  /* 0x00007610ff7f0816 */ /* 0x000fe40000000017 */
        /* <DEDUP_REMOVED lines=28> */
.L_x_9016:
[----:B0-----:R-:W-:Y:S02]  /*6430*/  IMAD.MOV.U32 R108, RZ, RZ, R0 ;  /* 0x000000ffff6c7224 */ /* 0x001fe400078e0000 */
.L_x_9017:
[----:B------:R-:W-:Y:S05]  /*6440*/  BSYNC B1 ;  /* 0x0000000000017941 */ /* 0x000fea0003800000 */
.L_x_9015:
        /* <DEDUP_REMOVED lines=16> */
.L_x_9021:
[----:B------:R-:W-:Y:S05]  /*6550*/  BSYNC B2 ;  /* 0x0000000000027941 */ /* 0x000fea0003800000 */
.L_x_9020:
        /* <DEDUP_REMOVED lines=44> */
.L_x_9019:
[----:B------:R-:W-:Y:S05]  /*6820*/  BSYNC B1 ;  /* 0x0000000000017941 */ /* 0x000fea0003800000 */
.L_x_9018:
        /* <DEDUP_REMOVED lines=22> */
.L_x_9023:
[----:B------:R-:W-:Y:S02]  /*6990*/  MOV R110, R0 ;  /* 0x00000000006e7202 */ /* 0x000fe40000000f00 */
.L_x_9024:
[----:B------:R-:W-:Y:S05]  /*69a0*/  BSYNC B1 ;  /* 0x0000000000017941 */ /* 0x000fea0003800000 */
.L_x_9022:
        /* <DEDUP_REMOVED lines=16> */
.L_x_9028:
[----:B------:R-:W-:Y:S05]  /*6ab0*/  BSYNC B2 ;  /* 0x0000000000027941 */ /* 0x000fea0003800000 */
.L_x_9027:
        /* <DEDUP_REMOVED lines=41> */
[----:B------:R-:W-:Y:S01]  /*6d50*/  MOV R0, R132 ;  /* 0x0000008400007202 */ /* 0x000fe20000000f00 */
[----:B------:R-:W-:Y:S01]  /*6d60*/  IMAD.MOV.U32 R18, RZ, RZ, R126 ;  /* 0x000000ffff127224 */ /* 0x000fe200078e007e */
[----:B------:R-:W-:Y:S02]  /*6d70*/  LOP3.LUT R17, R127, UR26, R108, 0x96, !PT ;  /* 0x0000001a7f117c12 */ /* 0x000fe4000f8e966c */
.L_x_9026:
[----:B------:R-:W-:Y:S05]  /*6d80*/  BSYNC B1 ;  /* 0x0000000000017941 */ /* 0x000fea0003800000 */
.L_x_9025:
        /* <DEDUP_REMOVED lines=22> */
.L_x_9030:
[----:B------:R-:W-:Y:S02]  /*6ef0*/  IMAD.MOV.U32 R104, RZ, RZ, R0 ;  /* 0x000000ffff687224 */ /* 0x000fe400078e0000 */
.L_x_9031:
[----:B------:R-:W-:Y:S05]  /*6f00*/  BSYNC B1 ;  /* 0x0000000000017941 */ /* 0x000fea0003800000 */
.L_x_9029:
        /* <DEDUP_REMOVED lines=16> */
.L_x_9035:
[----:B------:R-:W-:Y:S05]  /*7010*/  BSYNC B2 ;  /* 0x0000000000027941 */ /* 0x000fea0003800000 */
.L_x_9034:
        /* <DEDUP_REMOVED lines=44> */
.L_x_9033:
[----:B------:R-:W-:Y:S05]  /*72e0*/  BSYNC B1 ;  /* 0x0000000000017941 */ /* 0x000fea0003800000 */
.L_x_9032:
        /* <DEDUP_REMOVED lines=21> */
.L_x_9037:
[----:B------:R-:W-:Y:S02]  /*7440*/  MOV R104, R0 ;  /* 0x0000000000687202 */ /* 0x000fe40000000f00 */
.L_x_9038:
[----:B------:R-:W-:Y:S05]  /*7450*/  BSYNC B1 ;  /* 0x0000000000017941 */ /* 0x000fea0003800000 */
.L_x_9036:
        /* <DEDUP_REMOVED lines=16> */
.L_x_9042:
[----:B------:R-:W-:Y:S05]  /*7560*/  BSYNC B2 ;  /* 0x0000000000027941 */ /* 0x000fea0003800000 */
.L_x_9041:
        /* <DEDUP_REMOVED lines=44> */
.L_x_9040:
[----:B------:R-:W-:Y:S05]  /*7830*/  BSYNC B1 ;  /* 0x0000000000017941 */ /* 0x000fea0003800000 */
.L_x_9039:
        /* <DEDUP_REMOVED lines=21> */
.L_x_9044:
[----:B------:R-:W-:Y:S02]  /*7990*/  IMAD.MOV.U32 R129, RZ, RZ, R0 ;  /* 0x000000ffff817224 */ /* 0x000fe400078e0000 */
.L_x_9045:
[----:B------:R-:W-:Y:S05]  /*79a0*/  BSYNC B1 ;  /* 0x0000000000017941 */ /* 0x000fea0003800000 */
.L_x_9043:
        /* <DEDUP_REMOVED lines=16> */
.L_x_9049:
[----:B------:R-:W-:Y:S05]  /*7ab0*/  BSYNC B2 ;  /* 0x0000000000027941 */ /* 0x000fea0003800000 */
.L_x_9048:
        /* <DEDUP_REMOVED lines=44> */
.L_x_9047:
[----:B------:R-:W-:Y:S05]  /*7d80*/  BSYNC B1 ;  /* 0x0000000000017941 */ /* 0x000fea0003800000 */
.L_x_9046:
        /* <DEDUP_REMOVED lines=21> */
.L_x_9051:
[----:B------:R-:W-:Y:S02]  /*7ee0*/  IMAD.MOV.U32 R129, RZ, RZ, R0 ;  /* 0x000000ffff817224 */ /* 0x000fe400078e0000 */
.L_x_9052:
[----:B------:R-:W-:Y:S05]  /*7ef0*/  BSYNC B1 ;  /* 0x0000000000017941 */ /* 0x000fea0003800000 */
.L_x_9050:
        /* <DEDUP_REMOVED lines=16> */
.L_x_9056:
[----:B------:R-:W-:Y:S05]  /*8000*/  BSYNC B2 ;  /* 0x0000000000027941 */ /* 0x000fea0003800000 */
.L_x_9055:
        /* <DEDUP_REMOVED lines=44> */
.L_x_9054:
[----:B------:R-:W-:Y:S05]  /*82d0*/  BSYNC B1 ;  /* 0x0000000000017941 */ /* 0x000fea0003800000 */
.L_x_9053:
        /* <DEDUP_REMOVED lines=21> */
.L_x_9058:
[----:B------:R-:W-:Y:S02]  /*8430*/  IMAD.MOV.U32 R106, RZ, RZ, R0 ;  /* 0x000000ffff6a7224 */ /* 0x000fe400078e0000 */
.L_x_9059:
[----:B------:R-:W-:Y:S05]  /*8440*/  BSYNC B1 ;  /* 0x0000000000017941 */ /* 0x000fea0003800000 */
.L_x_9057:
        /* <DEDUP_REMOVED lines=16> */
.L_x_9063:
[----:B------:R-:W-:Y:S05]  /*8550*/  BSYNC B2 ;  /* 0x0000000000027941 */ /* 0x000fea0003800000 */
.L_x_9062:
        /* <DEDUP_REMOVED lines=44> */
.L_x_9061:
[----:B------:R-:W-:Y:S05]  /*8820*/  BSYNC B1 ;  /* 0x0000000000017941 */ /* 0x000fea0003800000 */
.L_x_9060:
        /* <DEDUP_REMOVED lines=21> */
.L_x_9065:
[----:B------:R-:W-:Y:S02]  /*8980*/  MOV R135, R0 ;  /* 0x0000000000877202 */ /* 0x000fe40000000f00 */
.L_x_9066:
[----:B------:R-:W-:Y:S05]  /*8990*/  BSYNC B1 ;  /* 0x0000000000017941 */ /* 0x000fea0003800000 */
.L_x_9064:
        /* <DEDUP_REMOVED lines=18> */
.L_x_9070:
[----:B------:R-:W-:Y:S05]  /*8ac0*/  BSYNC B2 ;  /* 0x0000000000027941 */ /* 0x000fea0003800000 */
.L_x_9069:
        /* <DEDUP_REMOVED lines=44> */
.L_x_9068:
[----:B------:R-:W-:Y:S05]  /*8d90*/  BSYNC B1 ;  /* 0x0000000000017941 */ /* 0x000fea0003800000 */
.L_x_9067:
[----:B------:R0:W1:Y:S01]  /*8da0*/  I2F.U32 R105, R135 ;  /* 0x0000008700697306 */ /* 0x0000620000201000 */
[----:B------:R-:W-:Y:S01]  /*8db0*/  SEL R108, RZ, 0x1, P2 ;  /* 0x00000001ff6c7807 */ /* 0x000fe20001000000 */
[----:B------:R-:W-:Y:S01]  /*8dc0*/  IMAD.WIDE.U32 R140, R139, R14, c[0x0][0x188] ;  /* 0x000062008b8c7625 */ /* 0x000fe200078e000e */
[----:B------:R-:W-:Y:S02]  /*8dd0*/  ISETP.NE.AND P2, PT, R134, RZ, PT ;  /* 0x000000ff8600720c */ /* 0x000fe40003f45270 */
[----:B------:R-:W-:Y:S01]  /*8de0*/  PRMT R104, RZ, 0x7610, R107 ;  /* 0x00007610ff687816 */ /* 0x000fe2000000006b */
[----:B------:R-:W-:Y:S01]  /*8df0*/  IMAD.WIDE.U32 R108, R108, 0x1000000, RZ ;  /* 0x010000006c6c7825 */ /* 0x000fe200078e00ff */
[----:B------:R-:W-:Y:S02]  /*8e00*/  SEL R106, RZ, 0x1, P1 ;  /* 0x00000001ff6a7807 */ /* 0x000fe40000800000 */
[----:B------:R-:W-:Y:S01]  /*8e10*/  ISETP.NE.AND P6, PT, R131, RZ, PT ;  /* 0x000000ff8300720c */ /* 0x000fe20003fc5270 */
[----:B------:R-:W-:Y:S01]  /*8e20*/  FMUL.FTZ R110, R104, R15 ;  /* 0x0000000f686e7220 */ /* 0x000fe20000410000 */
[----:B------:R-:W-:Y:S01]  /*8e30*/  SEL R136, RZ, 0x10000, P5 ;  /* 0x00010000ff887807 */ /* 0x000fe20002800000 */
[----:B------:R-:W-:Y:S01]  /*8e40*/  IMAD.WIDE.U32 R106, R106, 0x10000, RZ ;  /* 0x000100006a6a7825 */ /* 0x000fe200078e00ff */
[----:B------:R-:W-:-:S02]  /*8e50*/  SEL R111, RZ, 0x100, P4 ;  /* 0x00000100ff6f7807 */ /* 0x000fc40002000000 */
[----:B0-----:R-:W-:Y:S01]  /*8e60*/  SEL R135, RZ, 0x1, P6 ;  /* 0x00000001ff877807 */ /* 0x001fe20003000000 */
[----:B-1----:R-:W-:Y:S01]  /*8e70*/  FFMA.FTZ R105, R105, R16, 1.1641532182693481445e-10 ;  /* 0x2f00000069697423 */ /* 0x002fe20000010010 */
[----:B------:R-:W-:Y:S01]  /*8e80*/  IADD3 R147, R9, 0x60, RZ ;  /* 0x0000006009937810 */ /* 0x000fe20007ffe0ff */
[----:B------:R-:W-:Y:S02]  /*8e90*/  FMUL.FTZ R110, R110, c[0x0][0x1e8] ;  /* 0x00007a006e6e7a20 */ /* 0x000fe40000410000 */
[----:B------:R-:W-:Y:S01]  /*8ea0*/  IMAD.WIDE.U32 R138, R139, R116, c[0x0][0x190] ;  /* 0x000064008b8a7625 */ /* 0x000fe200078e0074 */
[----:B------:R-:W-:Y:S02]  /*8eb0*/  FSETP.GTU.FTZ.AND P1, PT, R105, c[0x0][0x1e4], PT ;  /* 0x0000790069007a0b */ /* 0x000fe40003f3c000 */
[----:B------:R-:W-:Y:S02]  /*8ec0*/  SEL R105, RZ, 0x1, P2 ;  /* 0x00000001ff697807 */ /* 0x000fe40001000000 */
[----:B------:R-:W-:-:S02]  /*8ed0*/  SEL R131, RZ, 0x1000000, P1 ;  /* 0x01000000ff837807 */ /* 0x000fc40000800000 */
[----:B------:R-:W-:Y:S01]  /*8ee0*/  FSEL R132, R110, RZ, !P1 ;  /* 0x000000ff6e847208 */ /* 0x000fe20004800000 */
[----:B------:R-:W-:Y:S01]  /*8ef0*/  IMAD.WIDE.U32 R104, R105, 0x100, RZ ;  /* 0x0000010069687825 */ /* 0x000fe200078e00ff */
[----:B------:R-:W-:-:S04]  /*8f00*/  F2FP.BF16.PACK_AB R110, R130, R127 ;  /* 0x0000007f826e723e */ /* 0x000fc800000010ff */
[----:B------:R-:W-:Y:S02]  /*8f10*/  LOP3.LUT R134, R104, R108, R106, 0xfe, !PT ;  /* 0x0000006c68867212 */ /* 0x000fe400078efe6a */
[----:B------:R-:W-:Y:S01]  /*8f20*/  LOP3.LUT R108, R111, R131, R136, 0xfe, !PT ;  /* 0x000000836f6c7212 */ /* 0x000fe200078efe88 */
[----:B------:R-:W-:Y:S01]  /*8f30*/  @P0 IMAD.WIDE.U32 R136, R147, R14, c[0x0][0x180] ;  /* 0x0000600093880625 */ /* 0x000fe200078e000e */
[----:B------:R-:W-:Y:S02]  /*8f40*/  @P0 PRMT R111, RZ, 0x7610, R23 ;  /* 0x00007610ff6f0816 */ /* 0x000fe40000000017 */
[----:B------:R-:W-:Y:S02]  /*8f50*/  SEL R131, RZ, 0x1, P3 ;  /* 0x00000001ff837807 */ /* 0x000fe40001800000 */
[----:B------:R-:W-:Y:S01]  /*8f60*/  LOP3.LUT R134, R134, R135, RZ, 0xfc, !PT ;  /* 0x0000008786867212 */ /* 0x000fe200078efcff */
[----:B------:R-:W-:Y:S01]  /*8f70*/  @P0 FADD.FTZ R132, R111, R132 ;  /* 0x000000846f840221 */ /* 0x000fe20000010000 */
[----:B------:R-:W-:-:S02]  /*8f80*/  LOP3.LUT R131, R109, R108, R131, 0xfe, !PT ;  /* 0x0000006c6d837212 */ /* 0x000fc400078efe83 */
        /* <DEDUP_REMOVED lines=21> */
.L_x_9072:
[----:B0-----:R-:W-:Y:S02]  /*90e0*/  IMAD.MOV.U32 R133, RZ, RZ, R0 ;  /* 0x000000ffff857224 */ /* 0x001fe400078e0000 */
.L_x_9073:
[----:B------:R-:W-:Y:S05]  /*90f0*/  BSYNC B1 ;  /* 0x0000000000017941 */ /* 0x000fea0003800000 */
.L_x_9071:
        /* <DEDUP_REMOVED lines=16> */
.L_x_9077:
[----:B------:R-:W-:Y:S05]  /*9200*/  BSYNC B2 ;  /* 0x0000000000027941 */ /* 0x000fea0003800000 */
.L_x_9076:
        /* <DEDUP_REMOVED lines=44> */
.L_x_9075:
[----:B------:R-:W-:Y:S05]  /*94d0*/  BSYNC B1 ;  /* 0x0000000000017941 */ /* 0x000fea0003800000 */
.L_x_9074:
[----:B------:R-:W0:Y:S01]  /*94e0*/  I2F.U32 R109, R133 ;  /* 0x00000085006d7306 */ /* 0x000e220000201000 */
[----:B-----5:R-:W-:Y:S01]  /*94f0*/  PRMT R108, RZ, 0x5410, R104 ;  /* 0x00005410ff6c7816 */ /* 0x020fe20000000068 */
        /* <DEDUP_REMOVED lines=20> */
.L_x_9079:
[----:B------:R-:W-:Y:S02]  /*9640*/  IMAD.MOV.U32 R133, RZ, RZ, R0 ;  /* 0x000000ffff857224 */ /* 0x000fe400078e0000 */
.L_x_9080:
[----:B------:R-:W-:Y:S05]  /*9650*/  BSYNC B1 ;  /* 0x0000000000017941 */ /* 0x000fea0003800000 */
.L_x_9078:
        /* <DEDUP_REMOVED lines=16> */
.L_x_9084:
[----:B------:R-:W-:Y:S05]  /*9760*/  BSYNC B2 ;  /* 0x0000000000027941 */ /* 0x000fea0003800000 */
.L_x_9083:
        /* <DEDUP_REMOVED lines=44> */
.L_x_9082:
[----:B------:R-:W-:Y:S05]  /*9a30*/  BSYNC B1 ;  /* 0x0000000000017941 */ /* 0x000fea0003800000 */
.L_x_9081:
        /* <DEDUP_REMOVED lines=22> */
.L_x_9086:
[----:B------:R-:W-:Y:S02]  /*9ba0*/  MOV R104, R0 ;  /* 0x0000000000687202 */ /* 0x000fe40000000f00 */
.L_x_9087:
[----:B------:R-:W-:Y:S05]  /*9bb0*/  BSYNC B1 ;  /* 0x0000000000017941 */ /* 0x000fea0003800000 */
.L_x_9085:
        /* <DEDUP_REMOVED lines=16> */
.L_x_9091:
[----:B------:R-:W-:Y:S05]  /*9cc0*/  BSYNC B2 ;  /* 0x0000000000027941 */ /* 0x000fea0003800000 */
.L_x_9090:
        /* <DEDUP_REMOVED lines=44> */
.L_x_9089:
[----:B------:R-:W-:Y:S05]  /*9f90*/  BSYNC B1 ;  /* 0x0000000000017941 */ /* 0x000fea0003800000 */
.L_x_9088:
        /* <DEDUP_REMOVED lines=21> */
.L_x_9093:
[----:B------:R-:W-:Y:S02]  /*a0f0*/  IMAD.MOV.U32 R104, RZ, RZ, R0 ;  /* 0x000000ffff687224 */ /* 0x000fe400078e0000 */
.L_x_9094:
[----:B------:R-:W-:Y:S05]  /*a100*/  BSYNC B1 ;  /* 0x0000000000017941 */ /* 0x000fea0003800000 */
.L_x_9092:
        /* <DEDUP_REMOVED lines=16> */
.L_x_9098:
[----:B------:R-:W-:Y:S05]  /*a210*/  BSYNC B2 ;  /* 0x0000000000027941 */ /* 0x000fea0003800000 */
.L_x_9097:
        /* <DEDUP_REMOVED lines=44> */
.L_x_9096:
[----:B------:R-:W-:Y:S05]  /*a4e0*/  BSYNC B1 ;  /* 0x0000000000017941 */ /* 0x000fea0003800000 */
.L_x_9095:
        /* <DEDUP_REMOVED lines=21> */
.L_x_9100:
[----:B------:R-:W-:Y:S02]  /*a640*/  IMAD.MOV.U32 R139, RZ, RZ, R0 ;  /* 0x000000ffff8b7224 */ /* 0x000fe400078e0000 */
.L_x_9101:
[----:B------:R-:W-:Y:S05]  /*a650*/  BSYNC B1 ;  /* 0x0000000000017941 */ /* 0x000fea0003800000 */
.L_x_9099:
        /* <DEDUP_REMOVED lines=16> */
.L_x_9105:
[----:B------:R-:W-:Y:S05]  /*a760*/  BSYNC B2 ;  /* 0x0000000000027941 */ /* 0x000fea0003800000 */
.L_x_9104:
        /* <DEDUP_REMOVED lines=44> */
.L_x_9103:
[----:B------:R-:W-:Y:S05]  /*aa30*/  BSYNC B1 ;  /* 0x0000000000017941 */ /* 0x000fea0003800000 */
.L_x_9102:
        /* <DEDUP_REMOVED lines=21> */
.L_x_9107:
[----:B------:R-:W-:Y:S02]  /*ab90*/  MOV R139, R0 ;  /* 0x00000000008b7202 */ /* 0x000fe40000000f00 */
.L_x_9108:
[----:B------:R-:W-:Y:S05]  /*aba0*/  BSYNC B1 ;  /* 0x0000000000017941 */ /* 0x000fea0003800000 */
.L_x_9106:
        /* <DEDUP_REMOVED lines=16> */
.L_x_9112:
[----:B------:R-:W-:Y:S05]  /*acb0*/  BSYNC B2 ;  /* 0x0000000000027941 */ /* 0x000fea0003800000 */
.L_x_9111:
        /* <DEDUP_REMOVED lines=44> */
.L_x_9110:
[----:B------:R-:W-:Y:S05]  /*af80*/  BSYNC B1 ;  /* 0x0000000000017941 */ /* 0x000fea0003800000 */
.L_x_9109:
        /* <DEDUP_REMOVED lines=21> */
.L_x_9114:
[----:B------:R-:W-:Y:S02]  /*b0e0*/  IMAD.MOV.U32 R106, RZ, RZ, R0 ;  /* 0x000000ffff6a7224 */ /* 0x000fe400078e0000 */
.L_x_9115:
[----:B------:R-:W-:Y:S05]  /*b0f0*/  BSYNC B1 ;  /* 0x0000000000017941 */ /* 0x000fea0003800000 */
.L_x_9113:
        /* <DEDUP_REMOVED lines=16> */
.L_x_9119:
[----:B------:R-:W-:Y:S05]  /*b200*/  BSYNC B2 ;  /* 0x0000000000027941 */ /* 0x000fea0003800000 */
.L_x_9118:
        /* <DEDUP_REMOVED lines=44> */
.L_x_9117:
[----:B------:R-:W-:Y:S05]  /*b4d0*/  BSYNC B1 ;  /* 0x0000000000017941 */ /* 0x000fea0003800000 */
.L_x_9116:
        /* <DEDUP_REMOVED lines=21> */
.L_x_9121:
[----:B------:R-:W-:Y:S02]  /*b630*/  IMAD.MOV.U32 R143, RZ, RZ, R0 ;  /* 0x000000ffff8f7224 */ /* 0x000fe400078e0000 */
.L_x_9122:
[----:B------:R-:W-:Y:S05]  /*b640*/  BSYNC B1 ;  /* 0x0000000000017941 */ /* 0x000fea0003800000 */
.L_x_9120:
        /* <DEDUP_REMOVED lines=18> */
.L_x_9126:
[----:B------:R-:W-:Y:S05]  /*b770*/  BSYNC B2 ;  /* 0x0000000000027941 */ /* 0x000fea0003800000 */
.L_x_9125:
        /* <DEDUP_REMOVED lines=44> */
.L_x_9124:
[----:B------:R-:W-:Y:S05]  /*ba40*/  BSYNC B1 ;  /* 0x0000000000017941 */ /* 0x000fea0003800000 */
.L_x_9123:
[----:B------:R-:W0:Y:S01]  /*ba50*/  I2F.U32 R105, R143 ;  /* 0x0000008f00697306 */ /* 0x000e220000201000 */
[----:B------:R-:W-:Y:S01]  /*ba60*/  SEL R108, RZ, 0x1, P2 ;  /* 0x00000001ff6c7807 */ /* 0x000fe20001000000 */
[----:B------:R-:W-:Y:S01]  /*ba70*/  IMAD.WIDE.U32 R148, R147, R14, c[0x0][0x188] ;  /* 0x0000620093947625 */ /* 0x000fe200078e000e */
[----:B------:R-:W-:Y:S02]  /*ba80*/  ISETP.NE.AND P2, PT, R142, RZ, PT ;  /* 0x000000ff8e00720c */ /* 0x000fe40003f45270 */
[----:B------:R-:W-:Y:S01]  /*ba90*/  SEL R106, RZ, 0x1, P1 ;  /* 0x00000001ff6a7807 */ /* 0x000fe20000800000 */
[----:B------:R-:W-:Y:S01]  /*baa0*/  IMAD.WIDE.U32 R108, R108, 0x1000000, RZ ;  /* 0x010000006c6c7825 */ /* 0x000fe200078e00ff */
[----:B------:R-:W-:-:S02]  /*bab0*/  PRMT R104, RZ, 0x7610, R107 ;  /* 0x00007610ff687816 */ /* 0x000fc4000000006b */
[----:B------:R-:W-:Y:S01]  /*bac0*/  ISETP.NE.AND P6, PT, R141, RZ, PT ;  /* 0x000000ff8d00720c */ /* 0x000fe20003fc5270 */
[----:B------:R-:W-:Y:S01]  /*bad0*/  IMAD.WIDE.U32 R106, R106, 0x10000, RZ ;  /* 0x000100006a6a7825 */ /* 0x000fe200078e00ff */
[----:B------:R-:W-:Y:S02]  /*bae0*/  SEL R144, RZ, 0x10000, P5 ;  /* 0x00010000ff907807 */ /* 0x000fe40002800000 */
[----:B------:R-:W-:Y:S01]  /*baf0*/  SEL R135, RZ, 0x1, P6 ;  /* 0x00000001ff877807 */ /* 0x000fe20003000000 */
[----:B------:R-:W-:Y:S01]  /*bb00*/  FMUL.FTZ R110, R104, R15 ;  /* 0x0000000f686e7220 */ /* 0x000fe20000410000 */
[----:B------:R-:W-:Y:S01]  /*bb10*/  SEL R111, RZ, 0x100, P4 ;  /* 0x00000100ff6f7807 */ /* 0x000fe20002000000 */
[----:B0-----:R-:W-:Y:S02]  /*bb20*/  FFMA.FTZ R105, R105, R16, 1.1641532182693481445e-10 ;  /* 0x2f00000069697423 */ /* 0x001fe40000010010 */
[----:B------:R-:W-:Y:S02]  /*bb30*/  FMUL.FTZ R110, R110, c[0x0][0x1e8] ;  /* 0x00007a006e6e7a20 */ /* 0x000fe40000410000 */
[----:B------:R-:W-:Y:S01]  /*bb40*/  IMAD.WIDE.U32 R146, R147, R116, c[0x0][0x190] ;  /* 0x0000640093927625 */ /* 0x000fe200078e0074 */
[----:B------:R-:W-:-:S02]  /*bb50*/  FSETP.GTU.FTZ.AND P1, PT, R105, c[0x0][0x1e4], PT ;  /* 0x0000790069007a0b */ /* 0x000fc40003f3c000 */
[----:B------:R-:W-:Y:S02]  /*bb60*/  SEL R105, RZ, 0x1, P2 ;  /* 0x00000001ff697807 */ /* 0x000fe40001000000 */
[----:B------:R-:W-:Y:S02]  /*bb70*/  SEL R141, RZ, 0x1000000, P1 ;  /* 0x01000000ff8d7807 */ /* 0x000fe40000800000 */
[----:B------:R-:W-:Y:S01]  /*bb80*/  FSEL R142, R110, RZ, !P1 ;  /* 0x000000ff6e8e7208 */ /* 0x000fe20004800000 */
[----:B------:R-:W-:Y:S01]  /*bb90*/  IMAD.WIDE.U32 R104, R105, 0x100, RZ ;  /* 0x0000010069687825 */ /* 0x000fe200078e00ff */
[----:B------:R-:W-:Y:S02]  /*bba0*/  LOP3.LUT R111, R111, R141, R144, 0xfe, !PT ;  /* 0x0000008d6f6f7212 */ /* 0x000fe400078efe90 */
[----:B------:R-:W-:Y:S02]  /*bbb0*/  IADD3 R141, R9, 0x80, RZ ;  /* 0x00000080098d7810 */ /* 0x000fe40007ffe0ff */
[----:B------:R-:W-:-:S02]  /*bbc0*/  LOP3.LUT R134, R104, R108, R106, 0xfe, !PT ;  /* 0x0000006c68867212 */ /* 0x000fc400078efe6a */
[----:B------:R-:W-:Y:S01]  /*bbd0*/  SEL R108, RZ, 0x1, P3 ;  /* 0x00000001ff6c7807 */ /* 0x000fe20001800000 */
[----:B------:R-:W-:Y:S01]  /*bbe0*/  @P0 IMAD.WIDE.U32 R144, R14, R141, c[0x0][0x180] ;  /* 0x000060000e900625 */ /* 0x000fe200078e008d */
[----:B------:R-:W-:Y:S02]  /*bbf0*/  LOP3.LUT R134, R134, R135, RZ, 0xfc, !PT ;  /* 0x0000008786867212 */ /* 0x000fe400078efcff */
[----:B------:R-:W-:Y:S02]  /*bc00*/  @P0 PRMT R135, RZ, 0x7610, R23 ;  /* 0x00007610ff870816 */ /* 0x000fe40000000017 */
[----:B------:R-:W-:-:S03]  /*bc10*/  F2FP.BF16.PACK_AB R110, R140, R137 ;  /* 0x000000898c6e723e */ /* 0x000fc600000010ff */
[----:B------:R-:W-:Y:S01]  /*bc20*/  @P0 FADD.FTZ R142, R135, R142 ;  /* 0x0000008e878e0221 */ /* 0x000fe20000010000 */
[----:B------:R-:W-:Y:S02]  /*bc30*/  LOP3.LUT R135, R109, R111, R108, 0xfe, !PT ;  /* 0x0000006f6d877212 */ /* 0x000fe400078efe6c */
        /* <DEDUP_REMOVED lines=21> */
.L_x_9128:
[----:B0-----:R-:W-:Y:S02]  /*bd90*/  MOV R146, R0 ;  /* 0x0000000000927202 */ /* 0x001fe40000000f00 */
.L_x_9129:
[----:B------:R-:W-:Y:S05]  /*bda0*/  BSYNC B1 ;  /* 0x0000000000017941 */ /* 0x000fea0003800000 */
.L_x_9127:
        /* <DEDUP_REMOVED lines=16> */
.L_x_9133:
[----:B------:R-:W-:Y:S05]  /*beb0*/  BSYNC B2 ;  /* 0x0000000000027941 */ /* 0x000fea0003800000 */
.L_x_9132:
        /* <DEDUP_REMOVED lines=44> */
.L_x_9131:
[----:B------:R-:W-:Y:S05]  /*c180*/  BSYNC B1 ;  /* 0x0000000000017941 */ /* 0x000fea0003800000 */
.L_x_9130:
        /* <DEDUP_REMOVED lines=22> */
.L_x_9135:
[----:B------:R-:W-:Y:S02]  /*c2f0*/  IMAD.MOV.U32 R147, RZ, RZ, R0 ;  /* 0x000000ffff937224 */ /* 0x000fe400078e0000 */
.L_x_9136:
[----:B------:R-:W-:Y:S05]  /*c300*/  BSYNC B1 ;  /* 0x0000000000017941 */ /* 0x000fea0003800000 */
.L_x_9134:
        /* <DEDUP_REMOVED lines=16> */
.L_x_9140:
[----:B------:R-:W-:Y:S05]  /*c410*/  BSYNC B2 ;  /* 0x0000000000027941 */ /* 0x000fea0003800000 */
.L_x_9139:
        /* <DEDUP_REMOVED lines=44> */
.L_x_9138:
[----:B------:R-:W-:Y:S05]  /*c6e0*/  BSYNC B1 ;  /* 0x0000000000017941 */ /* 0x000fea0003800000 */
.L_x_9137:
        /* <DEDUP_REMOVED lines=22> */
.L_x_9142:
[----:B------:R-:W-:Y:S02]  /*c850*/  IMAD.MOV.U32 R104, RZ, RZ, R0 ;  /* 0x000000ffff687224 */ /* 0x000fe400078e0000 */
.L_x_9143:
[----:B------:R-:W-:Y:S05]  /*c860*/  BSYNC B1 ;  /* 0x0000000000017941 */ /* 0x000fea0003800000 */
.L_x_9141:
        /* <DEDUP_REMOVED lines=16> */
.L_x_9147:
[----:B------:R-:W-:Y:S05]  /*c970*/  BSYNC B2 ;  /* 0x0000000000027941 */ /* 0x000fea0003800000 */
.L_x_9146:
        /* <DEDUP_REMOVED lines=44> */
.L_x_9145:
[----:B------:R-:W-:Y:S05]  /*cc40*/  BSYNC B1 ;  /* 0x0000000000017941 */ /* 0x000fea0003800000 */
.L_x_9144:
        /* <DEDUP_REMOVED lines=21> */
.L_x_9149:
[----:B------:R-:W-:Y:S02]  /*cda0*/  MOV R104, R0 ;  /* 0x0000000000687202 */ /* 0x000fe40000000f00 */
.L_x_9150:
[----:B------:R-:W-:Y:S05]  /*cdb0*/  BSYNC B1 ;  /* 0x0000000000017941 */ /* 0x000fea0003800000 */
.L_x_9148:
        /* <DEDUP_REMOVED lines=16> */
.L_x_9154:
[----:B------:R-:W-:Y:S05]  /*cec0*/  BSYNC B2 ;  /* 0x0000000000027941 */ /* 0x000fea0003800000 */
.L_x_9153:
        /* <DEDUP_REMOVED lines=44> */
.L_x_9152:
[----:B------:R-:W-:Y:S05]  /*d190*/  BSYNC B1 ;  /* 0x0000000000017941 */ /* 0x000fea0003800000 */
.L_x_9151:
        /* <DEDUP_REMOVED lines=21> */
.L_x_9156:
[----:B------:R-:W-:Y:S02]  /*d2f0*/  IMAD.MOV.U32 R148, RZ, RZ, R0 ;  /* 0x000000ffff947224 */ /* 0x000fe400078e0000 */
.L_x_9157:
[----:B------:R-:W-:Y:S05]  /*d300*/  BSYNC B1 ;  /* 0x0000000000017941 */ /* 0x000fea0003800000 */
.L_x_9155:
        /* <DEDUP_REMOVED lines=16> */
.L_x_9161:
[----:B------:R-:W-:Y:S05]  /*d410*/  BSYNC B2 ;  /* 0x0000000000027941 */ /* 0x000fea0003800000 */
.L_x_9160:
        /* <DEDUP_REMOVED lines=44> */
.L_x_9159:
[----:B------:R-:W-:Y:S05]  /*d6e0*/  BSYNC B1 ;  /* 0x0000000000017941 */ /* 0x000fea0003800000 */
.L_x_9158:
        /* <DEDUP_REMOVED lines=21> */
.L_x_9163:
[----:B------:R-:W-:Y:S02]  /*d840*/  IMAD.MOV.U32 R148, RZ, RZ, R0 ;  /* 0x000000ffff947224 */ /* 0x000fe400078e0000 */
.L_x_9164:
[----:B------:R-:W-:Y:S05]  /*d850*/  BSYNC B1 ;  /* 0x0000000000017941 */ /* 0x000fea0003800000 */
.L_x_9162:
        /* <DEDUP_REMOVED lines=16> */
.L_x_9168:
[----:B------:R-:W-:Y:S05]  /*d960*/  BSYNC B2 ;  /* 0x0000000000027941 */ /* 0x000fea0003800000 */
.L_x_9167:
        /* <DEDUP_REMOVED lines=44> */
.L_x_9166:
[----:B------:R-:W-:Y:S05]  /*dc30*/  BSYNC B1 ;  /* 0x0000000000017941 */ /* 0x000fea0003800000 */
.L_x_9165:
        /* <DEDUP_REMOVED lines=21> */
.L_x_9170:
[----:B------:R-:W-:Y:S02]  /*dd90*/  MOV R106, R0 ;  /* 0x00000000006a7202 */ /* 0x000fe40000000f00 */
.L_x_9171:
[----:B------:R-:W-:Y:S05]  /*dda0*/  BSYNC B1 ;  /* 0x0000000000017941 */ /* 0x000fea0003800000 */
.L_x_9169:
        /* <DEDUP_REMOVED lines=16> */
.L_x_9175:
[----:B------:R-:W-:Y:S05]  /*deb0*/  BSYNC B2 ;  /* 0x0000000000027941 */ /* 0x000fea0003800000 */
.L_x_9174:
        /* <DEDUP_REMOVED lines=44> */
.L_x_9173:
[----:B------:R-:W-:Y:S05]  /*e180*/  BSYNC B1 ;  /* 0x0000000000017941 */ /* 0x000fea0003800000 */
.L_x_9172:
        /* <DEDUP_REMOVED lines=21> */
.L_x_9177:
[----:B------:R-:W-:Y:S02]  /*e2e0*/  IMAD.MOV.U32 R106, RZ, RZ, R0 ;  /* 0x000000ffff6a7224 */ /* 0x000fe400078e0000 */
.L_x_9178:
[----:B------:R-:W-:Y:S05]  /*e2f0*/  BSYNC B1 ;  /* 0x0000000000017941 */ /* 0x000fea0003800000 */
.L_x_9176:
        /* <DEDUP_REMOVED lines=18> */
.L_x_9182:
[----:B------:R-:W-:Y:S05]  /*e420*/  BSYNC B2 ;  /* 0x0000000000027941 */ /* 0x000fea0003800000 */
.L_x_9181:
        /* <DEDUP_REMOVED lines=44> */
.L_x_9180:
[----:B------:R-:W-:Y:S05]  /*e6f0*/  BSYNC B1 ;  /* 0x0000000000017941 */ /* 0x000fea0003800000 */
.L_x_9179:
[----:B------:R-:W-:Y:S01]  /*e700*/  FADD.FTZ R104, RZ, R10 ;  /* 0x0000000aff687221 */ /* 0x000fe20000010000 */
[----:B------:R-:W-:Y:S02]  /*e710*/  SEL R108, RZ, 0x1, P2 ;  /* 0x00000001ff6c7807 */ /* 0x000fe40001000000 */
[----:B------:R-:W-:Y:S01]  /*e720*/  ISETP.NE.AND P6, PT, R149, RZ, PT ;  /* 0x000000ff9500720c */ /* 0x000fe20003fc5270 */
[----:B------:R-:W-:Y:S01]  /*e730*/  FADD.FTZ R105, R104, R11 ;  /* 0x0000000b68697221 */ /* 0x000fe20000010000 */
[----:B------:R-:W-:Y:S02]  /*e740*/  SEL R110, RZ, 0x10000, P5 ;  /* 0x00010000ff6e7807 */ /* 0x000fe40002800000 */
[----:B------:R-:W-:Y:S01]  /*e750*/  SEL R149, RZ, 0x100, P4 ;  /* 0x00000100ff957807 */ /* 0x000fe20002000000 */
        /* <DEDUP_REMOVED lines=19> */
[----:B------:R0:W1:Y:S02]  /*e890*/  I2F.U32 R105, R106 ;  /* 0x0000006a00697306 */ /* 0x0000640000201000 */
[----:B------:R-:W-:-:S04]  /*e8a0*/  FADD.FTZ R109, R104, R127 ;  /* 0x0000007f686d7221 */ /* 0x000fc80000010000 */
[----:B------:R-:W-:Y:S01]  /*e8b0*/  FADD.FTZ R104, R109, R130 ;  /* 0x000000826d687221 */ /* 0x000fe20000010000 */
[----:B0-----:R-:W-:-:S03]  /*e8c0*/  SEL R106, RZ, 0x1, P1 ;  /* 0x00000001ff6a7807 */ /* 0x001fc60000800000 */
[----:B------:R-:W-:Y:S01]  /*e8d0*/  FADD.FTZ R109, R104, R129 ;  /* 0x00000081686d7221 */ /* 0x000fe20000010000 */
[----:B------:R-:W-:-:S03]  /*e8e0*/  ISETP.NE.AND P1, PT, R8, RZ, PT ;  /* 0x000000ff0800720c */ /* 0x000fc60003f25270 */
[----:B------:R-:W-:Y:S02]  /*e8f0*/  FADD.FTZ R104, R109, R132 ;  /* 0x000000846d687221 */ /* 0x000fe40000010000 */
[----:B-1----:R-:W-:Y:S01]  /*e900*/  FFMA.FTZ R105, R105, R16, 1.1641532182693481445e-10 ;  /* 0x2f00000069697423 */ /* 0x002fe20000010010 */
[----:B------:R-:W-:Y:S01]  /*e910*/  PRMT R16, RZ, 0x7610, R107 ;  /* 0x00007610ff107816 */ /* 0x000fe2000000006b */
[----:B------:R-:W-:Y:S02]  /*e920*/  FADD.FTZ R109, R104, R131 ;  /* 0x00000083686d7221 */ /* 0x000fe40000010000 */
[----:B------:R-:W-:Y:S01]  /*e930*/  IMAD.WIDE.U32 R106, R106, 0x10000, RZ ;  /* 0x000100006a6a7825 */ /* 0x000fe200078e00ff */
[----:B------:R-:W-:-:S03]  /*e940*/  FSETP.GTU.FTZ.AND P2, PT, R105, c[0x0][0x1e4], PT ;  /* 0x0000790069007a0b */ /* 0x000fc60003f5c000 */
[----:B------:R-:W-:Y:S01]  /*e950*/  FADD.FTZ R104, R109, R136 ;  /* 0x000000886d687221 */ /* 0x000fe20000010000 */
[----:B------:R-:W-:Y:S01]  /*e960*/  SEL R111, RZ, 0x1000000, P2 ;  /* 0x01000000ff6f7807 */ /* 0x000fe20001000000 */
[----:B------:R-:W-:Y:S02]  /*e970*/  FMUL.FTZ R16, R16, R15 ;  /* 0x0000000f10107220 */ /* 0x000fe40000410000 */
[----:B------:R-:W-:Y:S01]  /*e980*/  FADD.FTZ R15, R104, R133 ;  /* 0x00000085680f7221 */ /* 0x000fe20000010000 */
[----:B------:R-:W-:Y:S01]  /*e990*/  LOP3.LUT R149, R149, R111, R110, 0xfe, !PT ;  /* 0x0000006f95957212 */ /* 0x000fe200078efe6e */
[----:B------:R-:W-:Y:S01]  /*e9a0*/  FMUL.FTZ R16, R16, c[0x0][0x1e8] ;  /* 0x00007a0010107a20 */ /* 0x000fe20000410000 */
[----:B------:R-:W-:Y:S01]  /*e9b0*/  SEL R111, RZ, 0x1, P3 ;  /* 0x00000001ff6f7807 */ /* 0x000fe20001800000 */
[----:B------:R-:W-:Y:S01]  /*e9c0*/  FADD.FTZ R152, R15, R138 ;  /* 0x0000008a0f987221 */ /* 0x000fe20000010000 */
[----:B------:R-:W-:Y:S01]  /*e9d0*/  SEL R104, RZ, 0x1, P5 ;  /* 0x00000001ff687807 */ /* 0x000fe20002800000 */
[----:B------:R-:W-:Y:S01]  /*e9e0*/  IMAD.WIDE.U32 R108, R108, 0x1000000, RZ ;  /* 0x010000006c6c7825 */ /* 0x000fe200078e00ff */
[----:B------:R-:W-:-:S02]  /*e9f0*/  FSEL R135, R16, RZ, !P2 ;  /* 0x000000ff10877208 */ /* 0x000fc40005000000 */
[----:B------:R-:W-:Y:S01]  /*ea00*/  @P0 PRMT R16, RZ, 0x7610, R23 ;  /* 0x00007610ff100816 */ /* 0x000fe20000000017 */
[----:B------:R-:W-:Y:S02]  /*ea10*/  FADD.FTZ R15, R152, R137 ;  /* 0x00000089980f7221 */ /* 0x000fe40000010000 */
[----:B------:R-:W-:-:S04]  /*ea20*/  IMAD.WIDE.U32 R104, R104, 0x100, RZ ;  /* 0x0000010068687825 */ /* 0x000fc800078e00ff */
[----:B------:R-:W-:Y:S01]  /*ea30*/  FADD.FTZ R110, R15, R140 ;  /* 0x0000008c0f6e7221 */ /* 0x000fe20000010000 */
[----:B------:R-:W-:Y:S01]  /*ea40*/  LOP3.LUT R15, R109, R149, R111, 0xfe, !PT ;  /* 0x000000956d0f7212 */ /* 0x000fe200078efe6f */
[----:B------:R-:W-:Y:S01]  /*ea50*/  @P0 FADD.FTZ R135, R16, R135 ;  /* 0x0000008710870221 */ /* 0x000fe20000010000 */
[----:B------:R-:W-:Y:S01]  /*ea60*/  LOP3.LUT R151, R104, R108, R106, 0xfe, !PT ;  /* 0x0000006c68977212 */ /* 0x000fe200078efe6a */
[----:B------:R-:W-:Y:S01]  /*ea70*/  FADD.FTZ R109, R110, R139 ;  /* 0x0000008b6e6d7221 */ /* 0x000fe20000010000 */
[----:B------:R-:W-:Y:S02]  /*ea80*/  LOP3.LUT R15, R105, R15, R107, 0xfe, !PT ;  /* 0x0000000f690f7212 */ /* 0x000fe400078efe6b */
[----:B------:R-:W-:Y:S01]  /*ea90*/  F2FP.BF16.PACK_AB R106, R150, R145 ;  /* 0x00000091966a723e */ /* 0x000fe200000010ff */
[----:B------:R-:W-:Y:S01]  /*eaa0*/  FADD.FTZ R16, R109, R142 ;  /* 0x0000008e6d107221 */ /* 0x000fe20000010000 */
[----:B------:R-:W-:Y:S01]  /*eab0*/  F2FP.BF16.PACK_AB R105, R147, R144 ;  /* 0x000000909369723e */ /* 0x000fe200000010ff */
[----:B------:R-:W-:Y:S01]  /*eac0*/  IMAD.WIDE.U32 R108, R141, R14, c[0x0][0x188] ;  /* 0x000062008d6c7625 */ /* 0x000fe200078e000e */
[----:B------:R-:W-:-:S02]  /*ead0*/  SEL R14, RZ, 0x1, P6 ;  /* 0x00000001ff0e7807 */ /* 0x000fc40003000000 */
[----:B------:R-:W-:Y:S01]  /*eae0*/  F2FP.BF16.PACK_AB R104, R146, R143 ;  /* 0x0000008f9268723e */ /* 0x000fe200000010ff */
[----:B------:R-:W-:Y:S01]  /*eaf0*/  FADD.FTZ R111, R16, R143 ;  /* 0x0000008f106f7221 */ /* 0x000fe20000010000 */
[----:B------:R-:W-:Y:S02]  /*eb00*/  F2FP.BF16.PACK_AB R107, R135, R148 ;  /* 0x00000094876b723e */ /* 0x000fe400000010ff */
[----:B------:R-:W-:Y:S01]  /*eb10*/  LOP3.LUT R14, R151, R14, RZ, 0xfc, !PT ;  /* 0x0000000e970e7212 */ /* 0x000fe200078efcff */
[----:B------:R-:W-:Y:S02]  /*eb20*/  FADD.FTZ R149, R111, R146 ;  /* 0x000000926f957221 */ /* 0x000fe40000010000 */
[----:B------:R-:W-:Y:S01]  /*eb30*/  IMAD.WIDE.U32 R110, R141, R116, c[0x0][0x190] ;  /* 0x000064008d6e7625 */ /* 0x000fe200078e0074 */
[----:B------:R0:W-:Y:S03]  /*eb40*/  STG.E.128 [R108.64], R104 ;  /* 0x000000686c007986 */ /* 0x0001e6000c101d06 */
[----:B------:R-:W-:Y:S01]  /*eb50*/  FADD.FTZ R16, R149, R144 ;  /* 0x0000009095107221 */ /* 0x000fe20000010000 */
[----:B------:R0:W-:Y:S03]  /*eb60*/  STG.E.64 [R110.64], R14 ;  /* 0x0000000e6e007986 */ /* 0x0001e6000c101b06 */
[----:B------:R-:W-:-:S04]  /*eb70*/  FADD.FTZ R16, R16, R147 ;  /* 0x0000009310107221 */ /* 0x000fc80000010000 */
[----:B------:R-:W-:-:S04]  /*eb80*/  FADD.FTZ R149, R16, R145 ;  /* 0x0000009110957221 */ /* 0x000fc80000010000 */
[----:B------:R-:W-:-:S04]  /*eb90*/  FADD.FTZ R149, R149, R150 ;  /* 0x0000009695957221 */ /* 0x000fc80000010000 */
[----:B------:R-:W-:-:S04]  /*eba0*/  FADD.FTZ R8, R149, R148 ;  /* 0x0000009495087221 */ /* 0x000fc80000010000 */
[----:B------:R-:W-:Y:S01]  /*ebb0*/  FADD.FTZ R149, R8, R135 ;  /* 0x0000008708957221 */ /* 0x000fe20000010000 */
[----:B------:R-:W-:Y:S05]  /*ebc0*/  BRA.DIV ~URZ, `(.L_x_9183) ;  /* 0x000011527f007947 */ /* 0x000fea000b800000 */
[----:B0-----:R0:W1:Y:S02]  /*ebd0*/  SHFL.BFLY PT, R8, R149, 0x1, 0x1f ;  /* 0x0c201f0095087f89 */ /* 0x00106400000e0000 */
.L_x_9187:
        /* <DEDUP_REMOVED lines=100> */
.L_x_9188:
[----:B------:R-:W-:Y:S01]  /*f220*/  FMUL.FTZ R14, R107, R107 ;  /* 0x0000006b6b0e7220 */ /* 0x000fe20000410000 */
[----:B------:R-:W-:Y:S01]  /*f230*/  ISETP.NE.AND P0, PT, RZ, UR8, PT ;  /* 0x00000008ff007c0c */ /* 0x000fe2000bf05270 */
[----:B--2---:R-:W-:Y:S01]  /*f240*/  FADD.FTZ R109, R109, R104 ;  /* 0x000000686d6d7221 */ /* 0x004fe20000010000 */
[----:B------:R-:W-:Y:S01]  /*f250*/  MOV R106, c[0x0][0x1e0] ;  /* 0x00007800006a7a02 */ /* 0x000fe20000000f00 */
[----:B------:R-:W-:Y:S01]  /*f260*/  IMAD.MOV.U32 R8, RZ, RZ, 0x4 ;  /* 0x00000004ff087424 */ /* 0x000fe200078e00ff */
[----:B------:R-:W-:Y:S02]  /*f270*/  FSEL R15, R14, RZ, P0 ;  /* 0x000000ff0e0f7208 */ /* 0x000fe40000000000 */
[----:B------:R-:W-:Y:S01]  /*f280*/  FSEL R16, R107, RZ, !P0 ;  /* 0x000000ff6b107208 */ /* 0x000fe20004000000 */
[----:B------:R-:W-:Y:S02]  /*f290*/  FFMA.FTZ R106, R109, R106, c[0x0][0x228] ;  /* 0x00008a006d6a7623 */ /* 0x000fe4000001006a */
[----:B-1----:R-:W-:-:S04]  /*f2a0*/  @!P1 IMAD.WIDE R104, R3, R8, c[0x0][0x1a0] ;  /* 0x0000680003689625 */ /* 0x002fc800078e0208 */
[----:B------:R-:W-:Y:S01]  /*f2b0*/  FADD.FTZ R106, R106, R15 ;  /* 0x0000000f6a6a7221 */ /* 0x000fe20000010000 */
[----:B------:R1:W-:Y:S01]  /*f2c0*/  @!P1 STG.E [R104.64], R107 ;  /* 0x0000006b68009986 */ /* 0x0003e2000c101906 */
[C---:B------:R-:W-:Y:S02]  /*f2d0*/  FADD.FTZ R10, -R16.reuse, R10 ;  /* 0x0000000a100a7221 */ /* 0x040fe40000010100 */
[C---:B------:R-:W-:Y:S02]  /*f2e0*/  FADD.FTZ R11, -R16.reuse, R11 ;  /* 0x0000000b100b7221 */ /* 0x040fe40000010100 */
[----:B------:R-:W2:Y:S01]  /*f2f0*/  MUFU.RSQ R106, R106 ;  /* 0x0000006a006a7308 */ /* 0x000ea20000001400 */
[C---:B------:R-:W-:Y:S02]  /*f300*/  FADD.FTZ R12, -R16.reuse, R12 ;  /* 0x0000000c100c7221 */ /* 0x040fe40000010100 */
[C---:B------:R-:W-:Y:S02]  /*f310*/  FADD.FTZ R19, -R16.reuse, R19 ;  /* 0x0000001310137221 */ /* 0x040fe40000010100 */
[----:B------:R-:W-:-:S02]  /*f320*/  FADD.FTZ R13, -R16, R13 ;  /* 0x0000000d100d7221 */ /* 0x000fc40000010100 */
[C---:B------:R-:W-:Y:S02]  /*f330*/  FADD.FTZ R112, -R16.reuse, R112 ;  /* 0x0000007010707221 */ /* 0x040fe40000010100 */
[C---:B------:R-:W-:Y:S02]  /*f340*/  FADD.FTZ R113, -R16.reuse, R113 ;  /* 0x0000007110717221 */ /* 0x040fe40000010100 */
[----:B------:R-:W-:Y:S02]  /*f350*/  FADD.FTZ R114, -R16, R114 ;  /* 0x0000007210727221 */ /* 0x000fe40000010100 */
[----:B------:R-:W-:-:S04]  /*f360*/  @!P1 IMAD.WIDE R14, R3, R8, c[0x0][0x1a8] ;  /* 0x00006a00030e9625 */ /* 0x000fc800078e0208 */
[C---:B--2---:R-:W-:Y:S01]  /*f370*/  FMUL.FTZ R157, R106.reuse, R10 ;  /* 0x0000000a6a9d7220 */ /* 0x044fe20000410000 */
[----:B------:R2:W-:Y:S01]  /*f380*/  @!P1 STG.E [R14.64], R106 ;  /* 0x0000006a0e009986 */ /* 0x0005e2000c101906 */
[----:B------:R-:W-:Y:S02]  /*f390*/  FMUL.FTZ R10, R106, R11 ;  /* 0x0000000b6a0a7220 */ /* 0x000fe40000410000 */
        /* <DEDUP_REMOVED lines=19> */
[C---:B-1----:R-:W-:Y:S02]  /*f4d0*/  FADD.FTZ R105, -R16.reuse, R136 ;  /* 0x0000008810697221 */ /* 0x042fe40000010100 */
[C---:B------:R-:W-:Y:S02]  /*f4e0*/  FADD.FTZ R133, -R16.reuse, R133 ;  /* 0x0000008510857221 */ /* 0x040fe40000010100 */
[----:B------:R-:W-:-:S02]  /*f4f0*/  FADD.FTZ R107, -R16, R138 ;  /* 0x0000008a106b7221 */ /* 0x000fc40000010100 */
[C---:B------:R-:W-:Y:S02]  /*f500*/  FADD.FTZ R137, -R16.reuse, R137 ;  /* 0x0000008910897221 */ /* 0x040fe40000010100 */
[C---:B------:R-:W-:Y:S02]  /*f510*/  FADD.FTZ R109, -R16.reuse, R140 ;  /* 0x0000008c106d7221 */ /* 0x040fe40000010100 */
[C---:B------:R-:W-:Y:S02]  /*f520*/  FADD.FTZ R139, -R16.reuse, R139 ;  /* 0x0000008b108b7221 */ /* 0x040fe40000010100 */
[C---:B------:R-:W-:Y:S02]  /*f530*/  FADD.FTZ R111, -R16.reuse, R142 ;  /* 0x0000008e106f7221 */ /* 0x040fe40000010100 */
[C---:B------:R-:W-:Y:S02]  /*f540*/  FADD.FTZ R143, -R16.reuse, R146 ;  /* 0x00000092108f7221 */ /* 0x040fe40000010100 */
[----:B0-----:R-:W-:-:S02]  /*f550*/  FADD.FTZ R149, -R16, R144 ;  /* 0x0000009010957221 */ /* 0x001fc40000010100 */
        /* <DEDUP_REMOVED lines=9> */
[----:B------:R-:W-:Y:S02]  /*f5f0*/  FMUL.FTZ R114, R106, R114 ;  /* 0x000000726a727220 */ /* 0x000fe40000410000 */
[----:B------:R-:W-:Y:S02]  /*f600*/  FFMA.FTZ R13, R62, R11, R102 ;  /* 0x0000000b3e0d7223 */ /* 0x000fe40000010066 */
[----:B------:R-:W-:-:S02]  /*f610*/  FFMA.FTZ R12, R60, R157, R100 ;  /* 0x0000009d3c0c7223 */ /* 0x000fc40000010064 */
[----:B--2---:R-:W-:Y:S02]  /*f620*/  FFMA.FTZ R14, R56, R19, R96 ;  /* 0x00000013380e7223 */ /* 0x004fe40000010060 */
[----:B------:R-:W-:Y:S01]  /*f630*/  FFMA.FTZ R11, R61, R10, R101 ;  /* 0x0000000a3d0b7223 */ /* 0x000fe20000010065 */
[----:B------:R-:W-:Y:S01]  /*f640*/  LEA R10, P0, R9, c[0x0][0x208], 0x4 ;  /* 0x00008200090a7a11 */ /* 0x000fe200078020ff */
[----:B------:R-:W-:Y:S02]  /*f650*/  FFMA.FTZ R15, R58, R113, R98 ;  /* 0x000000713a0f7223 */ /* 0x000fe40000010062 */
[----:B------:R-:W-:Y:S01]  /*f660*/  FFMA.FTZ R114, R59, R114, R99 ;  /* 0x000000723b727223 */ /* 0x000fe20000010063 */
[----:B------:R-:W-:Y:S01]  /*f670*/  F2FP.BF16.PACK_AB R12, R11, R12 ;  /* 0x0000000c0b0c723e */ /* 0x000fe200000010ff */
[----:B------:R-:W-:Y:S01]  /*f680*/  FFMA.FTZ R19, R57, R112, R97 ;  /* 0x0000007039137223 */ /* 0x000fe20000010061 */
[----:B------:R-:W-:Y:S01]  /*f690*/  LEA.HI.X R11, R9, c[0x0][0x20c], RZ, 0x4, P0 ;  /* 0x00008300090b7a11 */ /* 0x000fe200000f24ff */
[----:B------:R-:W-:Y:S01]  /*f6a0*/  FFMA.FTZ R16, R63, R16, R103 ;  /* 0x000000103f107223 */ /* 0x000fe20000010067 */
[----:B------:R-:W-:Y:S01]  /*f6b0*/  F2FP.BF16.PACK_AB R15, R114, R15 ;  /* 0x0000000f720f723e */ /* 0x000fe200000010ff */
[C---:B------:R-:W-:Y:S01]  /*f6c0*/  FMUL.FTZ R139, R106.reuse, R139 ;  /* 0x0000008b6a8b7220 */ /* 0x040fe20000410000 */
[----:B------:R-:W-:Y:S01]  /*f6d0*/  F2FP.BF16.PACK_AB R14, R19, R14 ;  /* 0x0000000e130e723e */ /* 0x000fe200000010ff */
[----:B------:R-:W-:Y:S01]  /*f6e0*/  FMUL.FTZ R110, R106, R111 ;  /* 0x0000006f6a6e7220 */ /* 0x000fe20000410000 */
[----:B------:R-:W-:Y:S01]  /*f6f0*/  F2FP.BF16.PACK_AB R13, R16, R13 ;  /* 0x0000000d100d723e */ /* 0x000fe200000010ff */
[----:B------:R-:W-:-:S02]  /*f700*/  FFMA.FTZ R111, R34, R139, R74 ;  /* 0x0000008b226f7223 */ /* 0x000fc4000001004a */
[C---:B------:R-:W-:Y:S02]  /*f710*/  FMUL.FTZ R149, R106.reuse, R149 ;  /* 0x000000956a957220 */ /* 0x040fe40000410000 */
        /* <DEDUP_REMOVED lines=10> */
[----:B0-----:R-:W-:Y:S02]  /*f7c0*/  FFMA.FTZ R10, R35, R110, R75 ;  /* 0x0000006e230a7223 */ /* 0x001fe4000001004b */
[----:B------:R-:W-:-:S02]  /*f7d0*/  FFMA.FTZ R113, R30, R149, R70 ;  /* 0x000000951e717223 */ /* 0x000fc40000010046 */
        /* <DEDUP_REMOVED lines=14> */
[----:B------:R-:W-:Y:S01]  /*f8c0*/  FFMA.FTZ R115, R52, R115, R92 ;  /* 0x0000007334737223 */ /* 0x000fe2000001005c */
[----:B------:R-:W-:Y:S01]  /*f8d0*/  IADD3 R116, R9, 0x40, RZ ;  /* 0x0000004009747810 */ /* 0x000fe20007ffe0ff */
[----:B------:R-:W-:Y:S02]  /*f8e0*/  FFMA.FTZ R118, R53, R118, R93 ;  /* 0x0000007635767223 */ /* 0x000fe4000001005d */
[----:B------:R-:W-:-:S02]  /*f8f0*/  FMUL.FTZ R123, R106, R123 ;  /* 0x0000007b6a7b7220 */ /* 0x000fc40000410000 */
[----:B------:R-:W-:Y:S01]  /*f900*/  FMUL.FTZ R126, R106, R126 ;  /* 0x0000007e6a7e7220 */ /* 0x000fe20000410000 */
[----:B------:R-:W-:Y:S01]  /*f910*/  F2FP.BF16.PACK_AB R12, R118, R115 ;  /* 0x00000073760c723e */ /* 0x000fe200000010ff */
[C---:B------:R-:W-:Y:S01]  /*f920*/  FMUL.FTZ R125, R106.reuse, R125 ;  /* 0x0000007d6a7d7220 */ /* 0x040fe20000410000 */
[----:B------:R-:W-:Y:S01]  /*f930*/  IADD3 R118, R9, 0x60, RZ ;  /* 0x0000006009767810 */ /* 0x000fe20007ffe0ff */
        /* <DEDUP_REMOVED lines=19> */
[----:B------:R-:W-:Y:S01]  /*fa70*/  LEA R120, P0, R141, c[0x0][0x208], 0x4 ;  /* 0x000082008d787a11 */ /* 0x000fe200078020ff */
[----:B------:R-:W-:Y:S01]  /*fa80*/  FFMA.FTZ R136, R51, R136, R91 ;  /* 0x0000008833887223 */ /* 0x000fe2000001005b */
[----:B------:R-:W-:Y:S01]  /*fa90*/  F2FP.BF16.PACK_AB R106, R11, R106 ;  /* 0x0000006a0b6a723e */ /* 0x000fe200000010ff */
[----:B------:R-:W-:Y:S02]  /*faa0*/  FFMA.FTZ R107, R42, R129, R82 ;  /* 0x000000812a6b7223 */ /* 0x000fe40000010052 */
[----:B------:R-:W-:Y:S01]  /*fab0*/  FFMA.FTZ R132, R43, R132, R83 ;  /* 0x000000842b847223 */ /* 0x000fe20000010053 */
[----:B------:R-:W-:Y:S01]  /*fac0*/  F2FP.BF16.PACK_AB R15, R136, R121 ;  /* 0x00000079880f723e */ /* 0x000fe200000010ff */
[----:B------:R-:W-:Y:S01]  /*fad0*/  FFMA.FTZ R123, R44, R123, R84 ;  /* 0x0000007b2c7b7223 */ /* 0x000fe20000010054 */
[----:B------:R-:W-:Y:S01]  /*fae0*/  LEA.HI.X R121, R141, c[0x0][0x20c], RZ, 0x4, P0 ;  /* 0x000083008d797a11 */ /* 0x000fe200000f24ff */
[----:B------:R-:W-:Y:S01]  /*faf0*/  FFMA.FTZ R126, R45, R126, R85 ;  /* 0x0000007e2d7e7223 */ /* 0x000fe20000010055 */
[----:B------:R-:W-:Y:S01]  /*fb00*/  F2FP.BF16.PACK_AB R107, R132, R107 ;  /* 0x0000006b846b723e */ /* 0x000fe200000010ff */
[----:B------:R-:W-:-:S02]  /*fb10*/  FFMA.FTZ R105, R46, R125, R86 ;  /* 0x0000007d2e697223 */ /* 0x000fc40000010056 */
[----:B------:R-:W-:Y:S02]  /*fb20*/  FFMA.FTZ R128, R47, R128, R87 ;  /* 0x000000802f807223 */ /* 0x000fe40000010057 */
[----:B------:R-:W-:Y:S02]  /*fb30*/  FFMA.FTZ R109, R38, R133, R78 ;  /* 0x00000085266d7223 */ /* 0x000fe4000001004e */
[----:B------:R-:W-:Y:S01]  /*fb40*/  FFMA.FTZ R108, R39, R108, R79 ;  /* 0x0000006c276c7223 */ /* 0x000fe2000001004f */
[----:B------:R-:W-:Y:S01]  /*fb50*/  F2FP.BF16.PACK_AB R105, R128, R105 ;  /* 0x000000698069723e */ /* 0x000fe200000010ff */
[----:B------:R-:W-:Y:S02]  /*fb60*/  IMAD.MOV.U32 R119, RZ, RZ, 0x10 ;  /* 0x00000010ff777424 */ /* 0x000fe400078e00ff */
        /* <DEDUP_REMOVED lines=23> */
[----:B0-----:R-:W-:Y:S01]  /*fce0*/  @P0 CALL.REL.NOINC `(.L_x_9185) ;  /* 0x0000001000000944 */ /* 0x001fe20003c00000 */
[----:B------:R-:W-:Y:S05]  /*fcf0*/  BRA `(.L_x_9186) ;  /* 0xffff0be000007947 */ /* 0x000fea000383ffff */
.L_x_9185:
[----:B------:R-:W-:Y:S05]  /*fd00*/  BSYNC B0 ;  /* 0x0000000000007941 */ /* 0x000fea0003800000 */
.L_x_8902:
[----:B------:R-:W-:Y:S05]  /*fd10*/  EXIT ;  /* 0x000000000000794d */ /* 0x000fea0003800000 */
.L_x_9183:
[----:B0-----:R-:W-:Y:S01]  /*fd20*/  HFMA2.MMA R105, -RZ, RZ, 0, 5.9604644775390625e-08 ;  /* 0x00000001ff697435 */ /* 0x001fe200000001ff */
[----:B------:R-:W-:Y:S01]  /*fd30*/  IMAD.MOV.U32 R104, RZ, RZ, R149 ;  /* 0x000000ffff687224 */ /* 0x000fe200078e0095 */
[----:B------:R-:W-:Y:S01]  /*fd40*/  MOV R14, 0xfd80 ;  /* 0x0000fd80000e7802 */ /* 0x000fe20000000f00 */
[----:B------:R-:W-:Y:S02]  /*fd50*/  IMAD.MOV.U32 R8, RZ, RZ, 0x1f ;  /* 0x0000001fff087424 */ /* 0x000fe400078e00ff */
[----:B------:R-:W-:Y:S02]  /*fd60*/  IMAD.MOV.U32 R109, RZ, RZ, -0x1 ;  /* 0xffffffffff6d7424 */ /* 0x000fe400078e00ff */
[----:B------:R-:W-:Y:S05]  /*fd70*/  CALL.REL.NOINC `($__internal_41_$__cuda_sm70_shflsync_bfly_p) ;  /* 0x0000089000007944 */ /* 0x000fea0003c00000 */
[----:B01----:R-:W-:Y:S05]  /*fd80*/  BRA `(.L_x_9187) ;  /* 0xffffee5000007947 */ /* 0x003fea000383ffff */
.L_x_9184:
[----:B------:R-:W-:Y:S01]  /*fd90*/  MOV R105, 0x2 ;  /* 0x0000000200697802 */ /* 0x000fe20000000f00 */
[----:B------:R-:W-:Y:S01]  /*fda0*/  IMAD.MOV.U32 R8, RZ, RZ, 0x1f ;  /* 0x0000001fff087424 */ /* 0x000fe200078e00ff */
[----:B------:R-:W-:Y:S01]  /*fdb0*/  MOV R14, 0xfde0 ;  /* 0x0000fde0000e7802 */ /* 0x000fe20000000f00 */
[----:B------:R-:W-:Y:S02]  /*fdc0*/  IMAD.MOV.U32 R109, RZ, RZ, -0x1 ;  /* 0xffffffffff6d7424 */ /* 0x000fe400078e00ff */
[----:B0-----:R-:W-:Y:S05]  /*fdd0*/  CALL.REL.NOINC `($__internal_41_$__cuda_sm70_shflsync_bfly_p) ;  /* 0x0000083000007944 */ /* 0x001fea0003c00000 */
[----:B0-----:R-:W-:Y:S01]  /*fde0*/  HFMA2.MMA R105, -RZ, RZ, 0, 2.384185791015625e-07 ;  /* 0x00000004ff697435 */ /* 0x001fe200000001ff */
[----:B-1----:R-:W-:Y:S01]  /*fdf0*/  FADD.FTZ R104, R104, R8 ;  /* 0x0000000868687221 */ /* 0x002fe20000010000 */
[----:B------:R-:W-:Y:S01]  /*fe00*/  MOV R14, 0xfe40 ;  /* 0x0000fe40000e7802 */ /* 0x000fe20000000f00 */
[----:B------:R-:W-:-:S02]  /*fe10*/  IMAD.MOV.U32 R8, RZ, RZ, 0x1f ;  /* 0x0000001fff087424 */ /* 0x000fc400078e00ff */
[----:B------:R-:W-:Y:S02]  /*fe20*/  IMAD.MOV.U32 R109, RZ, RZ, -0x1 ;  /* 0xffffffffff6d7424 */ /* 0x000fe400078e00ff */
[----:B------:R-:W-:Y:S05]  /*fe30*/  CALL.REL.NOINC `($__internal_41_$__cuda_sm70_shflsync_bfly_p) ;  /* 0x000007d000007944 */ /* 0x000fea0003c00000 */
[----:B01----:R-:W-:Y:S01]  /*fe40*/  FADD.FTZ R104, R104, R8 ;  /* 0x0000000868687221 */ /* 0x003fe20000010000 */
[----:B------:R-:W-:Y:S01]  /*fe50*/  MOV R105, 0x8 ;  /* 0x0000000800697802 */ /* 0x000fe20000000f00 */
[----:B------:R-:W-:Y:S01]  /*fe60*/  IMAD.MOV.U32 R8, RZ, RZ, 0x1f ;  /* 0x0000001fff087424 */ /* 0x000fe200078e00ff */
[----:B------:R-:W-:Y:S01]  /*fe70*/  MOV R14, 0xfea0 ;  /* 0x0000fea0000e7802 */ /* 0x000fe20000000f00 */
[----:B------:R-:W-:Y:S02]  /*fe80*/  IMAD.MOV.U32 R109, RZ, RZ, -0x1 ;  /* 0xffffffffff6d7424 */ /* 0x000fe400078e00ff */
[----:B------:R-:W-:Y:S05]  /*fe90*/  CALL.REL.NOINC `($__internal_41_$__cuda_sm70_shflsync_bfly_p) ;  /* 0x0000077000007944 */ /* 0x000fea0003c00000 */
[----:B0-----:R-:W-:Y:S01]  /*fea0*/  HFMA2.MMA R105, -RZ, RZ, 0, 9.5367431640625e-07 ;  /* 0x00000010ff697435 */ /* 0x001fe200000001ff */
[----:B-1----:R-:W-:Y:S01]  /*feb0*/  FADD.FTZ R104, R104, R8 ;  /* 0x0000000868687221 */ /* 0x002fe20000010000 */
[----:B------:R-:W-:Y:S01]  /*fec0*/  MOV R14, 0xff00 ;  /* 0x0000ff00000e7802 */ /* 0x000fe20000000f00 */
[----:B------:R-:W-:Y:S02]  /*fed0*/  IMAD.MOV.U32 R8, RZ, RZ, 0x1f ;  /* 0x0000001fff087424 */ /* 0x000fe400078e00ff */
[----:B------:R-:W-:Y:S02]  /*fee0*/  IMAD.MOV.U32 R109, RZ, RZ, -0x1 ;  /* 0xffffffffff6d7424 */ /* 0x000fe400078e00ff */
[----:B------:R-:W-:Y:S05]  /*fef0*/  CALL.REL.NOINC `($__internal_41_$__cuda_sm70_shflsync_bfly_p) ;  /* 0x0000071000007944 */ /* 0x000fea0003c00000 */
[----:B-1----:R-:W-:Y:S01]  /*ff00*/  FADD.FTZ R8, R104, R8 ;  /* 0x0000000868087221 */ /* 0x002fe20000010000 */
[----:B------:R-:W-:Y:S01]  /*ff10*/  MOV R14, 0x10470 ;  /* 0x00010470000e7802 */ /* 0x000fe20000000f00 */
[----:B0-----:R-:W-:-:S02]  /*ff20*/  IMAD.MOV.U32 R109, RZ, RZ, -0x1 ;  /* 0xffffffffff6d7424 */ /* 0x001fc400078e00ff */
        /* <DEDUP_REMOVED lines=81> */
[----:B------:R-:W-:Y:S02]  /*10440*/  FFMA.FTZ R104, R15, R15, R8 ;  /* 0x0000000f0f687223 */ /* 0x000fe40000010008 */
[----:B------:R-:W-:Y:S02]  /*10450*/  IMAD.MOV.U32 R8, RZ, RZ, 0x1f ;  /* 0x0000001fff087424 */ /* 0x000fe400078e00ff */
[----:B------:R-:W-:Y:S05]  /*10460*/  CALL.REL.NOINC `($__internal_41_$__cuda_sm70_shflsync_bfly_p) ;  /* 0x000001a000007944 */ /* 0x000fea0003c00000 */
[----:B0-----:R-:W-:Y:S01]  /*10470*/  HFMA2.MMA R105, -RZ, RZ, 0, 1.1920928955078125e-07 ;  /* 0x00000002ff697435 */ /* 0x001fe200000001ff */
[----:B-1----:R-:W-:Y:S01]  /*10480*/  FADD.FTZ R104, R104, R8 ;  /* 0x0000000868687221 */ /* 0x002fe20000010000 */
[----:B------:R-:W-:Y:S01]  /*10490*/  MOV R14, 0x104d0 ;  /* 0x000104d0000e7802 */ /* 0x000fe20000000f00 */
[----:B------:R-:W-:Y:S02]  /*104a0*/  IMAD.MOV.U32 R8, RZ, RZ, 0x1f ;  /* 0x0000001fff087424 */ /* 0x000fe400078e00ff */
[----:B------:R-:W-:Y:S02]  /*104b0*/  IMAD.MOV.U32 R109, RZ, RZ, -0x1 ;  /* 0xffffffffff6d7424 */ /* 0x000fe400078e00ff */
[----:B------:R-:W-:Y:S05]  /*104c0*/  CALL.REL.NOINC `($__internal_41_$__cuda_sm70_shflsync_bfly_p) ;  /* 0x0000014000007944 */ /* 0x000fea0003c00000 */
[----:B01----:R-:W-:Y:S01]  /*104d0*/  FADD.FTZ R104, R104, R8 ;  /* 0x0000000868687221 */ /* 0x003fe20000010000 */
[----:B------:R-:W-:Y:S01]  /*104e0*/  MOV R105, 0x4 ;  /* 0x0000000400697802 */ /* 0x000fe20000000f00 */
[----:B------:R-:W-:Y:S01]  /*104f0*/  IMAD.MOV.U32 R8, RZ, RZ, 0x1f ;  /* 0x0000001fff087424 */ /* 0x000fe200078e00ff */
[----:B------:R-:W-:Y:S01]  /*10500*/  MOV R14, 0x10530 ;  /* 0x00010530000e7802 */ /* 0x000fe20000000f00 */
[----:B------:R-:W-:-:S02]  /*10510*/  IMAD.MOV.U32 R109, RZ, RZ, -0x1 ;  /* 0xffffffffff6d7424 */ /* 0x000fc400078e00ff */
[----:B------:R-:W-:Y:S05]  /*10520*/  CALL.REL.NOINC `($__internal_41_$__cuda_sm70_shflsync_bfly_p) ;  /* 0x000000e000007944 */ /* 0x000fea0003c00000 */
[----:B0-----:R-:W-:Y:S01]  /*10530*/  HFMA2.MMA R105, -RZ, RZ, 0, 4.76837158203125e-07 ;  /* 0x00000008ff697435 */ /* 0x001fe200000001ff */
        /* <DEDUP_REMOVED lines=11> */
[----:B01----:R-:W-:Y:S01]  /*105f0*/  MOV R109, R8 ;  /* 0x00000008006d7202 */ /* 0x003fe20000000f00 */
[----:B------:R-:W-:Y:S05]  /*10600*/  BRA `(.L_x_9188) ;  /* 0xffffec1000007947 */ /* 0x000fea000383ffff */
        .weak           $__internal_41_$__cuda_sm70_shflsync_bfly_p
        .type           $__internal_41_$__cuda_sm70_shflsync_bfly_p,@function
        .size           $__internal_41_$__cuda_sm70_shflsync_bfly_p,(.L_x_36129 - $__internal_41_$__cuda_sm70_shflsync_bfly_p)
$__internal_41_$__cuda_sm70_shflsync_bfly_p:
[----:B------:R-:W-:Y:S01]  /*10610*/  IMAD.MOV.U32 R15, RZ, RZ, 0x0 ;  /* 0x00000000ff0f7424 */ /* 0x000fe200078e00ff */
[----:B------:R-:W-:Y:S04]  /*10620*/  WARPSYNC R109 ;  /* 0x0000006d00007348 */ /* 0x000fe80003800000 */
[----:B------:R0:W1:Y:S01]  /*10630*/  SHFL.BFLY PT, R8, R104, R105, R8 ;  /* 0x0c00006968087389 */ /* 0x00006200000e0008 */
[----:B------:R-:W-:Y:S05]  /*10640*/  RET.REL.NODEC R14 `(_ZN10layer_norm13ln_fwd_kernelINS_13Kernel_traitsIf13__nv_bfloat16S2_S2_fjLj1280ELj1ELj4ELj1ELj16ENS_18Kernel_traits_baseILj1280EfS2_S2_S2_fjLj128EEEEELb1ELb0ELb0ELb1EEEvNS_9FwdParamsE) ;  /* 0xfffef9b00e007950 */ /* 0x000fea0003c3ffff */
.L_x_9189:
        /* <DEDUP_REMOVED lines=11> */
.L_x_36129:


//--------------------- .text._ZN10layer_norm13ln_fwd_kernelINS_13Kernel_traitsIf13__nv_bfloat16S2_S2_fjLj1280ELj1ELj4ELj1ELj16ENS_18Kernel_traits_baseILj1280EfS2_S2_S2_fjLj128EEEEELb1ELb0ELb1ELb0EEEvNS_9FwdParamsE --------------------------
	.section	.text._ZN10layer_norm13ln_fwd_kernelINS_13Kernel_traitsIf13__nv_bfloat16S2_S2_fjLj1280ELj1ELj4ELj1ELj16ENS_18Kernel_traits_baseILj1280EfS2_S2_S2_fjLj128EEEEELb1ELb0ELb1ELb0EEEvNS_9FwdParamsE,"ax",@progbits
	.sectioninfo	@"SHI_REGISTERS=167"
	.align	128
        .global         _ZN10layer_norm13ln_fwd_kernelINS_13Kernel_traitsIf13__nv_bfloat16S2_S2_fjLj1280ELj1ELj4ELj1ELj16ENS_18Kernel_traits_baseILj1280EfS2_S2_S2_fjLj128EEEEELb1ELb0ELb1ELb0EEEvNS_9FwdParamsE
        .type           _ZN10layer_norm13ln_fwd_kernelINS_13Kernel_traitsIf13__nv_bfloat16S2_S2_fjLj1280ELj1ELj4ELj1ELj16ENS_18Kernel_traits_baseILj1280EfS2_S2_S2_fjLj128EEEEELb1ELb0ELb1ELb0EEEvNS_9FwdParamsE,@function
        .size           _ZN10layer_norm13ln_fwd_kernelINS_13Kernel_traitsIf13__nv_bfloat16S2_S2_fjLj1280ELj1ELj4ELj1ELj16ENS_18Kernel_traits_baseILj1280EfS2_S2_S2_fjLj128EEEEELb1ELb0ELb1ELb0EEEvNS_9FwdParamsE,(.L_x_36130 - _ZN10layer_norm13ln_fwd_kernelINS_13Kernel_traitsIf13__nv_bfloat16S2_S2_fjLj1280ELj1ELj4ELj1ELj16ENS_18Kernel_traits_baseILj1280EfS2_S2_S2_fjLj128EEEEELb1ELb0ELb1ELb0EEEvNS_9FwdParamsE)
        .other          _ZN10layer_norm13ln_fwd_kernelINS_13Kernel_traitsIf13__nv_bfloat16S2_S2_fjLj1280ELj1ELj4ELj1ELj16ENS_18Kernel_traits_baseILj1280EfS2_S2_S2_fjLj128EEEEELb1ELb0ELb1ELb0EEEvNS_9FwdParamsE,@"STO_CUDA_ENTRY STV_DEFAULT"
_ZN10layer_norm13ln_fwd_kernelINS_13Kernel_traitsIf13__nv_bfloat16S2_S2_fjLj1280ELj1ELj4ELj1ELj16ENS_18Kernel_traits_baseILj1280EfS2_S2_S2_fjLj128EEEEELb1ELb0ELb1ELb0EEEvNS_9FwdParamsE:
.text._ZN10layer_norm13ln_fwd_kernelINS_13Kernel_traitsIf13__nv_bfloat16S2_S2_fjLj1280ELj1ELj4ELj1ELj16ENS_18Kernel_traits_baseILj1280EfS2_S2_S2_fjLj128EEEEELb1ELb0ELb1ELb0EEEvNS_9FwdParamsE:
        /* <DEDUP_REMOVED lines=15> */
[----:B------:R-:W0:Y:S02]  /*00f0*/  S2R R12, SR_CTAID.X ;  /* 0x00000000000c7919 */ /* 0x000e240000002500 */
[----:B0-----:R-:W-:-:S04]  /*0100*/  IMAD R150, R12, c[0x0][0x0], R151 ;  /* 0x000000000c967a24 */ /* 0x001fc800078e0297 */
        /* <DEDUP_REMOVED lines=53> */
[----:B------:R-:W-:Y:S02]  /*0460*/  LOP3.LUT R7, R151, 0x1f, RZ, 0xc0, !PT ;  /* 0x0000001f97077812 */ /* 0x000fe400078ec0ff */
[----:B------:R-:W-:Y:S01]  /*0470*/  LEA.HI R3, R3, c[0x0][0x168], RZ, 0x3 ;  /* 0x00005a0003037a11 */ /* 0x000fe200078f18ff */
[----:B------:R-:W-:Y:S01]  /*0480*/  IMAD.WIDE.U32 R8, R8, -0x2daee0ad, RZ ;  /* 0xd2511f5308087825 */ /* 0x000fe200078e00ff */
[----:B------:R-:W-:Y:S02]  /*0490*/  LOP3.LUT R128, R7, 0x1f, RZ, 0x3c, !PT ;  /* 0x0000001f07807812 */ /* 0x000fe400078e3cff */
[----:B------:R-:W-:-:S02]  /*04a0*/  LOP3.LUT R10, R5, UR20, R2, 0x96, !PT ;  /* 0x00000014050a7c12 */ /* 0x000fc4000f8e9602 */
[----:B------:R-:W-:Y:S02]  /*04b0*/  LEA.HI.SX32 R128, R3, R128, 0x1d ;  /* 0x0000008003807211 */ /* 0x000fe400078feaff */
[----:B------:R-:W-:Y:S01]  /*04c0*/  LOP3.LUT R14, R9, UR22, R4, 0x96, !PT ;  /* 0x00000016090e7c12 */ /* 0x000fe2000f8e9604 */
[----:B------:R-:W-:Y:S01]  /*04d0*/  IMAD.WIDE.U32 R10, R10, -0x326172a9, RZ ;  /* 0xcd9e8d570a0a7825 */ /* 0x000fe200078e00ff */
[----:B------:R-:W-:Y:S02]  /*04e0*/  LOP3.LUT P1, RZ, R128, 0xffffffe0, RZ, 0xc0, !PT ;  /* 0xffffffe080ff7812 */ /* 0x000fe4000782c0ff */
[----:B------:R-:W-:Y:S01]  /*04f0*/  SHF.R.U32.HI R151, RZ, 0x5, R151 ;  /* 0x00000005ff977819 */ /* 0x000fe20000011697 */
[----:B------:R-:W-:Y:S01]  /*0500*/  IMAD.HI.U32 R15, R14, -0x326172a9, RZ ;  /* 0xcd9e8d570e0f7827 */ /* 0x000fe200078e00ff */
[----:B------:R-:W-:Y:S02]  /*0510*/  LOP3.LUT R6, R11, UR21, R6, 0x96, !PT ;  /* 0x000000150b067c12 */ /* 0x000fe4000f8e9606 */
[----:B------:R-:W-:Y:S01]  /*0520*/  ISETP.GE.U32.AND P6, PT, R128, 0x40, PT ;  /* 0x000000408000780c */ /* 0x000fe20003fc6070 */
[----:B------:R-:W-:Y:S01]  /*0530*/  IMAD R151, R12, 0x4, R151 ;  /* 0x000000040c977824 */ /* 0x000fe200078e0297 */
[----:B------:R-:W-:Y:S01]  /*0540*/  ISETP.GE.U32.AND P5, PT, R128, 0x60, PT ;  /* 0x000000608000780c */ /* 0x000fe20003fa6070 */
[----:B------:R-:W-:Y:S01]  /*0550*/  IMAD.HI.U32 R13, R6, -0x2daee0ad, RZ ;  /* 0xd2511f53060d7827 */ /* 0x000fe200078e00ff */
[----:B------:R-:W-:-:S02]  /*0560*/  ISETP.GE.U32.AND P4, PT, R128, 0x80, PT ;  /* 0x000000808000780c */ /* 0x000fc40003f86070 */
[----:B------:R-:W-:Y:S02]  /*0570*/  P2R R154, PR, RZ, 0x40 ;  /* 0x00000040ff9a7803 */ /* 0x000fe40000000000 */
[----:B------:R-:W-:Y:S02]  /*0580*/  P2R R153, PR, RZ, 0x20 ;  /* 0x00000020ff997803 */ /* 0x000fe40000000000 */
[----:B------:R-:W-:Y:S02]  /*0590*/  ISETP.GE.U32.AND P0, PT, R128, 0xa0, PT ;  /* 0x000000a08000780c */ /* 0x000fe40003f06070 */
        /* <DEDUP_REMOVED lines=17> */
.L_x_9191:
[----:B------:R-:W-:Y:S05]  /*06b0*/  BSYNC B0 ;  /* 0x0000000000007941 */ /* 0x000fea0003800000 */
.L_x_9190:
        /* <DEDUP_REMOVED lines=17> */
.L_x_9193:
[----:B------:R-:W-:Y:S05]  /*07d0*/  BSYNC B0 ;  /* 0x0000000000007941 */ /* 0x000fea0003800000 */
.L_x_9192:
        /* <DEDUP_REMOVED lines=17> */
.L_x_9195:
[----:B------:R-:W-:Y:S05]  /*08f0*/  BSYNC B0 ;  /* 0x0000000000007941 */ /* 0x000fea0003800000 */
.L_x_9194:
        /* <DEDUP_REMOVED lines=17> */
.L_x_9197:
[----:B------:R-:W-:Y:S05]  /*0a10*/  BSYNC B0 ;  /* 0x0000000000007941 */ /* 0x000fea0003800000 */
.L_x_9196:
        /* <DEDUP_REMOVED lines=16> */
.L_x_9199:
[----:B------:R-:W-:Y:S05]  /*0b20*/  BSYNC B0 ;  /* 0x0000000000007941 */ /* 0x000fea0003800000 */
.L_x_9198:
[----:B------:R-:W-:Y:S02]  /*0b30*/  ISETP.GE.AND P2, PT, R151, c[0x0][0x164], PT ;  /* 0x0000590097007a0c */ /* 0x000fe40003f46270 */
[----:B0-----:R-:W-:Y:S02]  /*0b40*/  LOP3.LUT R2, R15, UR23, R10, 0x96, !PT ;  /* 0x000000170f027c12 */ /* 0x001fe4000f8e960a */
[----:B------:R-:W-:-:S09]  /*0b50*/  LOP3.LUT R13, R13, UR24, R8, 0x96, !PT ;  /* 0x000000180d0d7c12 */ /* 0x000fd2000f8e9608 */
[----:B------:R-:W-:Y:S05]  /*0b60*/  @P2 EXIT ;  /* 0x000000000000294d */ /* 0x000fea0003800000 */
[----:B------:R-:W-:Y:S01]  /*0b70*/  IMAD R5, R6, -0x2daee0ad, RZ ;  /* 0xd2511f5306057824 */ /* 0x000fe200078e02ff */
[----:B------:R-:W-:Y:S01]  /*0b80*/  BSSY B0, `(.L_x_9200) ;  /* 0x0001162000007945 */ /* 0x000fe20003800000 */
[----:B------:R-:W-:Y:S01]  /*0b90*/  IMAD R4, R14, -0x326172a9, RZ ;  /* 0xcd9e8d570e047824 */ /* 0x000fe200078e02ff */
[----:B------:R-:W-:Y:S01]  /*0ba0*/  LOP3.LUT R145, R0, 0x3, RZ, 0xc0, !PT ;  /* 0x0000000300917812 */ /* 0x000fe200078ec0ff */
[----:B------:R-:W-:Y:S01]  /*0bb0*/  IMAD.HI.U32 R143, R13, -0x326172a9, RZ ;  /* 0xcd9e8d570d8f7827 */ /* 0x000fe200078e00ff */
[----:B------:R-:W-:-:S03]  /*0bc0*/  ULDC.U8 UR8, c[0x0][0x1f0] ;  /* 0x00007c0000087ab9 */ /* 0x000fc60000000000 */
[----:B------:R-:W-:Y:S01]  /*0bd0*/  IMAD.WIDE.U32 R2, R2, -0x2daee0ad, RZ ;  /* 0xd2511f5302027825 */ /* 0x000fe200078e00ff */
[----:B------:R-:W-:-:S03]  /*0be0*/  LOP3.LUT R143, R143, UR25, R4, 0x96, !PT ;  /* 0x000000198f8f7c12 */ /* 0x000fc6000f8e9604 */
[----:B------:R-:W-:Y:S01]  /*0bf0*/  IMAD R148, R13, -0x326172a9, RZ ;  /* 0xcd9e8d570d947824 */ /* 0x000fe200078e02ff */
[----:B------:R-:W-:Y:S01]  /*0c00*/  LOP3.LUT R144, R3, UR26, R5, 0x96, !PT ;  /* 0x0000001a03907c12 */ /* 0x000fe2000f8e9605 */
[----:B------:R-:W-:Y:S01]  /*0c10*/  IMAD.MOV.U32 R142, RZ, RZ, RZ ;  /* 0x000000ffff8e7224 */ /* 0x000fe200078e00ff */
[----:B------:R-:W-:Y:S02]  /*0c20*/  MOV R146, R2 ;  /* 0x0000000200927202 */ /* 0x000fe40000000f00 */
.L_x_9632:
[----:B------:R-:W-:-:S04]  /*0c30*/  IMAD.MOV.U32 R108, RZ, RZ, 0x4 ;  /* 0x00000004ff6c7424 */ /* 0x000fc800078e00ff */
[----:B------:R-:W-:-:S05]  /*0c40*/  IMAD.WIDE R110, R151, R108, c[0x0][0x1d0] ;  /* 0x00007400976e7625 */ /* 0x000fca00078e026c */
[----:B------:R-:W2:Y:S04]  /*0c50*/  LDG.E R159, [R110.64] ;  /* 0x000000066e9f7981 */ /* 0x000ea8000c1e1900 */
[----:B------:R-:W0:Y:S01]  /*0c60*/  S2R R155, SR_TID.X ;  /* 0x00000000009b7919 */ /* 0x000e220000002100 */
[C---:B------:R-:W-:Y:S02]  /*0c70*/  IMAD R157, R151.reuse, c[0x0][0x168], RZ ;  /* 0x00005a00979d7a24 */ /* 0x040fe400078e02ff */
[----:B------:R-:W-:Y:S01]  /*0c80*/  IMAD.WIDE R108, R151, R108, c[0x0][0x1d8] ;  /* 0x00007600976c7625 */ /* 0x000fe200078e026c */
[----:B------:R-:W-:Y:S04]  /*0c90*/  BSSY B1, `(.L_x_9201) ;  /* 0x0000339000017945 */ /* 0x000fe80003800000 */
[----:B-----5:R0:W5:Y:S02]  /*0ca0*/  LDG.E R156, [R108.64] ;  /* 0x000000066c9c7981 */ /* 0x020164000c1e1900 */
[----:B0-----:R-:W-:-:S02]  /*0cb0*/  LOP3.LUT R109, R155, 0x1f, RZ, 0xc0, !PT ;  /* 0x0000001f9b6d7812 */ /* 0x001fc400078ec0ff */
[----:B--2---:R-:W-:-:S13]  /*0cc0*/  ISETP.GE.AND P2, PT, R159, 0x1, PT ;  /* 0x000000019f00780c */ /* 0x004fda0003f46270 */
[----:B------:R-:W-:-:S05]  /*0cd0*/  @P2 IADD3 R158, R159, -0x1, RZ ;  /* 0xffffffff9f9e2810 */ /* 0x000fca0007ffe0ff */
[----:B------:R-:W-:Y:S01]  /*0ce0*/  @P2 IMAD R160, R158, c[0x0][0x168], RZ ;  /* 0x00005a009ea02a24 */ /* 0x000fe200078e02ff */
[----:B------:R-:W-:-:S04]  /*0cf0*/  SHF.R.S32.HI R158, RZ, 0x1f, R157 ;  /* 0x0000001fff9e7819 */ /* 0x000fc8000001149d */
[----:B------:R-:W-:Y:S02]  /*0d00*/  LEA.HI R158, R158, R157, RZ, 0x3 ;  /* 0x0000009d9e9e7211 */ /* 0x000fe400078f18ff */
[----:B------:R-:W-:-:S04]  /*0d10*/  @P2 SHF.R.S32.HI R157, RZ, 0x1f, R160 ;  /* 0x0000001fff9d2819 */ /* 0x000fc800000114a0 */
[----:B------:R-:W-:Y:S01]  /*0d20*/  @P2 LEA.HI R160, R157, R160, RZ, 0x3 ;  /* 0x000000a09da02211 */ /* 0x000fe200078f18ff */
[----:B------:R-:W-:-:S03]  /*0d30*/  IMAD.MOV.U32 R157, RZ, RZ, RZ ;  /* 0x000000ffff9d7224 */ /* 0x000fc600078e00ff */
[-C--:B------:R-:W-:Y:S02]  /*0d40*/  @P2 LEA.HI.SX32 R157, R160, R109.reuse, 0x1d ;  /* 0x0000006da09d2211 */ /* 0x080fe400078feaff */
[----:B------:R-:W-:Y:S02]  /*0d50*/  LEA.HI.SX32 R160, R158, R109, 0x1d ;  /* 0x0000006d9ea07211 */ /* 0x000fe400078feaff */
[----:B------:R-:W-:Y:S01]  /*0d60*/  SHF.R.S32.HI R158, RZ, 0x1f, R151 ;  /* 0x0000001fff9e7819 */ /* 0x000fe20000011497 */
[----:B------:R-:W-:Y:S05]  /*0d70*/  @!P1 BRA `(.L_x_9202) ;  /* 0x000032a000009947 */ /* 0x000fea0003800000 */
[----:B------:R-:W-:Y:S02]  /*0d80*/  ISETP.NE.U32.AND P3, PT, RZ, c[0x0][0x180], PT ;  /* 0x00006000ff007a0c */ /* 0x000fe40003f65070 */
[----:B------:R-:W-:Y:S02]  /*0d90*/  @P2 MOV R110, 0x10 ;  /* 0x00000010006e2802 */ /* 0x000fe40000000f00 */
[----:B------:R-:W-:-:S03]  /*0da0*/  ISETP.NE.AND.EX P3, PT, RZ, c[0x0][0x184], PT, P3 ;  /* 0x00006100ff007a0c */ /* 0x000fc60003f65330 */
[----:B------:R-:W-:-:S05]  /*0db0*/  @P2 IMAD.WIDE.U32 R110, R157, R110, c[0x0][0x170] ;  /* 0x00005c009d6e2625 */ /* 0x000fca00078e006e */
[----:B------:R0:W5:Y:S05]  /*0dc0*/  @P2 LDG.E.128 R100, [R110.64] ;  /* 0x000000066e642981 */ /* 0x00016a000c1e1d00 */
        /* <DEDUP_REMOVED lines=12> */
.L_x_9204:
        /* <DEDUP_REMOVED lines=12> */
.L_x_9207:
[----:B------:R-:W-:Y:S02]  /*0f50*/  MOV R120, R148 ;  /* 0x0000009400787202 */ /* 0x000fe40000000f00 */
.L_x_9208:
[----:B------:R-:W-:Y:S05]  /*0f60*/  BSYNC B3 ;  /* 0x0000000000037941 */ /* 0x000fea0003800000 */
.L_x_9206:
        /* <DEDUP_REMOVED lines=16> */
.L_x_9212:
[----:B------:R-:W-:Y:S05]  /*1070*/  BSYNC B4 ;  /* 0x0000000000047941 */ /* 0x000fea0003800000 */
.L_x_9211:
        /* <DEDUP_REMOVED lines=44> */
.L_x_9210:
[----:B------:R-:W-:Y:S05]  /*1340*/  BSYNC B3 ;  /* 0x0000000000037941 */ /* 0x000fea0003800000 */
.L_x_9209:
        /* <DEDUP_REMOVED lines=11> */
.L_x_9205:
[----:B------:R-:W-:Y:S05]  /*1400*/  BSYNC B2 ;  /* 0x0000000000027941 */ /* 0x000fea0003800000 */
.L_x_9203:
        /* <DEDUP_REMOVED lines=8> */
.L_x_9214:
        /* <DEDUP_REMOVED lines=12> */
.L_x_9217:
[----:B------:R-:W-:Y:S02]  /*1550*/  IMAD.MOV.U32 R120, RZ, RZ, R148 ;  /* 0x000000ffff787224 */ /* 0x000fe400078e0094 */
.L_x_9218:
[----:B------:R-:W-:Y:S05]  /*1560*/  BSYNC B3 ;  /* 0x0000000000037941 */ /* 0x000fea0003800000 */
.L_x_9216:
        /* <DEDUP_REMOVED lines=16> */
.L_x_9222:
[----:B------:R-:W-:Y:S05]  /*1670*/  BSYNC B4 ;  /* 0x0000000000047941 */ /* 0x000fea0003800000 */
.L_x_9221:
        /* <DEDUP_REMOVED lines=44> */
.L_x_9220:
[----:B------:R-:W-:Y:S05]  /*1940*/  BSYNC B3 ;  /* 0x0000000000037941 */ /* 0x000fea0003800000 */
.L_x_9219:
        /* <DEDUP_REMOVED lines=11> */
.L_x_9215:
[----:B------:R-:W-:Y:S05]  /*1a00*/  BSYNC B2 ;  /* 0x0000000000027941 */ /* 0x000fea0003800000 */
.L_x_9213:
        /* <DEDUP_REMOVED lines=8> */
.L_x_9224:
        /* <DEDUP_REMOVED lines=12> */
.L_x_9227:
[----:B------:R-:W-:Y:S02]  /*1b50*/  MOV R120, R148 ;  /* 0x0000009400787202 */ /* 0x000fe40000000f00 */
.L_x_9228:
[----:B------:R-:W-:Y:S05]  /*1b60*/  BSYNC B3 ;  /* 0x0000000000037941 */ /* 0x000fea0003800000 */
.L_x_9226:
        /* <DEDUP_REMOVED lines=16> */
.L_x_9232:
[----:B------:R-:W-:Y:S05]  /*1c70*/  BSYNC B4 ;  /* 0x0000000000047941 */ /* 0x000fea0003800000 */
.L_x_9231:
        /* <DEDUP_REMOVED lines=44> */
.L_x_9230:
[----:B------:R-:W-:Y:S05]  /*1f40*/  BSYNC B3 ;  /* 0x0000000000037941 */ /* 0x000fea0003800000 */
.L_x_9229:
        /* <DEDUP_REMOVED lines=11> */
.L_x_9225:
[----:B------:R-:W-:Y:S05]  /*2000*/  BSYNC B2 ;  /* 0x0000000000027941 */ /* 0x000fea0003800000 */
.L_x_9223:
        /* <DEDUP_REMOVED lines=8> */
.L_x_9234:
        /* <DEDUP_REMOVED lines=12> */
.L_x_9237:
[----:B------:R-:W-:Y:S02]  /*2150*/  IMAD.MOV.U32 R120, RZ, RZ, R148 ;  /* 0x000000ffff787224 */ /* 0x000fe400078e0094 */
.L_x_9238:
[----:B------:R-:W-:Y:S05]  /*2160*/  BSYNC B3 ;  /* 0x0000000000037941 */ /* 0x000fea0003800000 */
.L_x_9236:
        /* <DEDUP_REMOVED lines=16> */
.L_x_9242:
[----:B------:R-:W-:Y:S05]  /*2270*/  BSYNC B4 ;  /* 0x0000000000047941 */ /* 0x000fea0003800000 */
.L_x_9241:
        /* <DEDUP_REMOVED lines=44> */
.L_x_9240:
[----:B------:R-:W-:Y:S05]  /*2540*/  BSYNC B3 ;  /* 0x0000000000037941 */ /* 0x000fea0003800000 */
.L_x_9239:
        /* <DEDUP_REMOVED lines=11> */
.L_x_9235:
[----:B------:R-:W-:Y:S05]  /*2600*/  BSYNC B2 ;  /* 0x0000000000027941 */ /* 0x000fea0003800000 */
.L_x_9233:
        /* <DEDUP_REMOVED lines=8> */
.L_x_9244:
        /* <DEDUP_REMOVED lines=12> */
.L_x_9247:
[----:B------:R-:W-:Y:S02]  /*2750*/  MOV R120, R148 ;  /* 0x0000009400787202 */ /* 0x000fe40000000f00 */
.L_x_9248:
[----:B------:R-:W-:Y:S05]  /*2760*/  BSYNC B3 ;  /* 0x0000000000037941 */ /* 0x000fea0003800000 */
.L_x_9246:
        /* <DEDUP_REMOVED lines=16> */
.L_x_9252:
[----:B------:R-:W-:Y:S05]  /*2870*/  BSYNC B4 ;  /* 0x0000000000047941 */ /* 0x000fea0003800000 */
.L_x_9251:
        /* <DEDUP_REMOVED lines=44> */
.L_x_9250:
[----:B------:R-:W-:Y:S05]  /*2b40*/  BSYNC B3 ;  /* 0x0000000000037941 */ /* 0x000fea0003800000 */
.L_x_9249:
        /* <DEDUP_REMOVED lines=11> */
.L_x_9245:
[----:B------:R-:W-:Y:S05]  /*2c00*/  BSYNC B2 ;  /* 0x0000000000027941 */ /* 0x000fea0003800000 */
.L_x_9243:
        /* <DEDUP_REMOVED lines=8> */
.L_x_9254:
        /* <DEDUP_REMOVED lines=12> */
.L_x_9257:
[----:B------:R-:W-:Y:S02]  /*2d50*/  IMAD.MOV.U32 R120, RZ, RZ, R148 ;  /* 0x000000ffff787224 */ /* 0x000fe400078e0094 */
.L_x_9258:
[----:B------:R-:W-:Y:S05]  /*2d60*/  BSYNC B3 ;  /* 0x0000000000037941 */ /* 0x000fea0003800000 */
.L_x_9256:
        /* <DEDUP_REMOVED lines=16> */
.L_x_9262:
[----:B------:R-:W-:Y:S05]  /*2e70*/  BSYNC B4 ;  /* 0x0000000000047941 */ /* 0x000fea0003800000 */
.L_x_9261:
        /* <DEDUP_REMOVED lines=44> */
.L_x_9260:
[----:B------:R-:W-:Y:S05]  /*3140*/  BSYNC B3 ;  /* 0x0000000000037941 */ /* 0x000fea0003800000 */
.L_x_9259:
        /* <DEDUP_REMOVED lines=11> */
.L_x_9255:
[----:B------:R-:W-:Y:S05]  /*3200*/  BSYNC B2 ;  /* 0x0000000000027941 */ /* 0x000fea0003800000 */
.L_x_9253:
        /* <DEDUP_REMOVED lines=8> */
.L_x_9264:
        /* <DEDUP_REMOVED lines=12> */
.L_x_9267:
[----:B------:R-:W-:Y:S02]  /*3350*/  MOV R120, R148 ;  /* 0x0000009400787202 */ /* 0x000fe40000000f00 */
.L_x_9268:
[----:B------:R-:W-:Y:S05]  /*3360*/  BSYNC B3 ;  /* 0x0000000000037941 */ /* 0x000fea0003800000 */
.L_x_9266:
        /* <DEDUP_REMOVED lines=16> */
.L_x_9272:
[----:B------:R-:W-:Y:S05]  /*3470*/  BSYNC B4 ;  /* 0x0000000000047941 */ /* 0x000fea0003800000 */
.L_x_9271:
        /* <DEDUP_REMOVED lines=44> */
.L_x_9270:
[----:B------:R-:W-:Y:S05]  /*3740*/  BSYNC B3 ;  /* 0x0000000000037941 */ /* 0x000fea0003800000 */
.L_x_9269:
        /* <DEDUP_REMOVED lines=11> */
.L_x_9265:
[----:B------:R-:W-:Y:S05]  /*3800*/  BSYNC B2 ;  /* 0x0000000000027941 */ /* 0x000fea0003800000 */
.L_x_9263:
        /* <DEDUP_REMOVED lines=8> */
.L_x_9274:
        /* <DEDUP_REMOVED lines=12> */
.L_x_9277:
[----:B------:R-:W-:Y:S02]  /*3950*/  IMAD.MOV.U32 R134, RZ, RZ, R148 ;  /* 0x000000ffff867224 */ /* 0x000fe400078e0094 */
.L_x_9278:
[----:B------:R-:W-:Y:S05]  /*3960*/  BSYNC B3 ;  /* 0x0000000000037941 */ /* 0x000fea0003800000 */
.L_x_9276:
        /* <DEDUP_REMOVED lines=16> */
.L_x_9282:
[----:B------:R-:W-:Y:S05]  /*3a70*/  BSYNC B4 ;  /* 0x0000000000047941 */ /* 0x000fea0003800000 */
.L_x_9281:
        /* <DEDUP_REMOVED lines=36> */
[----:B------:R-:W-:-:S04]  /*3cc0*/  HFMA2.MMA R145, -RZ, RZ, 0, 0 ;  /* 0x00000000ff917435 */ /* 0x000fc800000001ff */
[----:B------:R-:W-:Y:S01]  /*3cd0*/  LOP3.LUT R111, R111, UR23, R108, 0x96, !PT ;  /* 0x000000176f6f7c12 */ /* 0x000fe2000f8e966c */
[----:B------:R-:W-:-:S04]  /*3ce0*/  IMAD.WIDE.U32 R108, R109, -0x326172a9, RZ ;  /* 0xcd9e8d576d6c7825 */ /* 0x000fc800078e00ff */
[----:B------:R-:W-:Y:S01]  /*3cf0*/  IMAD.MOV.U32 R148, RZ, RZ, R108 ;  /* 0x000000ffff947224 */ /* 0x000fe200078e006c */
[----:B------:R-:W-:Y:S01]  /*3d00*/  LOP3.LUT R143, R109, UR25, R110, 0x96, !PT ;  /* 0x000000196d8f7c12 */ /* 0x000fe2000f8e966e */
[----:B------:R-:W-:-:S04]  /*3d10*/  IMAD.WIDE.U32 R108, R111, -0x2daee0ad, RZ ;  /* 0xd2511f536f6c7825 */ /* 0x000fc800078e00ff */
[----:B------:R-:W-:Y:S01]  /*3d20*/  IMAD.MOV.U32 R146, RZ, RZ, R108 ;  /* 0x000000ffff927224 */ /* 0x000fe200078e006c */
[----:B------:R-:W-:Y:S02]  /*3d30*/  LOP3.LUT R144, R109, UR26, R144, 0x96, !PT ;  /* 0x0000001a6d907c12 */ /* 0x000fe4000f8e9690 */
.L_x_9280:
[----:B------:R-:W-:Y:S05]  /*3d40*/  BSYNC B3 ;  /* 0x0000000000037941 */ /* 0x000fea0003800000 */
.L_x_9279:
[----:B------:R-:W0:Y:S01]  /*3d50*/  I2F.U32 R108, R134 ;  /* 0x00000086006c7306 */ /* 0x000e220000201000 */
[----:B------:R-:W-:-:S04]  /*3d60*/  IMAD.MOV.U32 R109, RZ, RZ, 0x2f800000 ;  /* 0x2f800000ff6d7424 */ /* 0x000fc800078e00ff */
[----:B0-----:R-:W-:Y:S01]  /*3d70*/  FFMA.FTZ R108, R108, R109, 1.1641532182693481445e-10 ;  /* 0x2f0000006c6c7423 */ /* 0x001fe2000001006d */
[----:B-----5:R-:W-:-:S04]  /*3d80*/  PRMT R109, RZ, 0x7610, R103 ;  /* 0x00007610ff6d7816 */ /* 0x020fc80000000067 */
[----:B------:R-:W-:Y:S01]  /*3d90*/  FSETP.GTU.FTZ.AND P4, PT, R108, c[0x0][0x1e4], PT ;  /* 0x000079006c007a0b */ /* 0x000fe20003f9c000 */
[----:B------:R-:W-:-:S03]  /*3da0*/  FMUL.FTZ R109, R109, c[0x0][0x1ec] ;  /* 0x00007b006d6d7a20 */ /* 0x000fc60000410000 */
[----:B------:R-:W-:Y:S01]  /*3db0*/  SEL R108, RZ, 0x1, P4 ;  /* 0x00000001ff6c7807 */ /* 0x000fe20002000000 */
[----:B------:R-:W-:-:S03]  /*3dc0*/  FMUL.FTZ R109, R109, c[0x0][0x1e8] ;  /* 0x00007a006d6d7a20 */ /* 0x000fc60000410000 */
[----:B------:R-:W-:Y:S02]  /*3dd0*/  PRMT R134, R108, 0x7610, R134 ;  /* 0x000076106c867816 */ /* 0x000fe40000000086 */
[----:B------:R-:W-:Y:S02]  /*3de0*/  FSEL R120, R109, RZ, !P4 ;  /* 0x000000ff6d787208 */ /* 0x000fe40006000000 */
[----:B------:R-:W-:-:S05]  /*3df0*/  @P3 PRMT R109, RZ, 0x7610, R107 ;  /* 0x00007610ff6d3816 */ /* 0x000fca000000006b */
[----:B------:R-:W-:Y:S02]  /*3e00*/  @P3 FADD.FTZ R120, R109, R120 ;  /* 0x000000786d783221 */ /* 0x000fe40000010000 */
.L_x_9275:
[----:B------:R-:W-:Y:S05]  /*3e10*/  BSYNC B2 ;  /* 0x0000000000027941 */ /* 0x000fea0003800000 */
.L_x_9273:
        /* <DEDUP_REMOVED lines=23> */
[----:B------:R-:W-:Y:S02]  /*3f90*/  LOP3.LUT R110, R108, R162, R110, 0xfe, !PT ;  /* 0x000000a26c6e7212 */ /* 0x000fe400078efe6e */
[----:B------:R-:W-:Y:S02]  /*3fa0*/  MOV R162, 0x8 ;  /* 0x0000000800a27802 */ /* 0x000fe40000000f00 */
[----:B------:R-:W-:Y:S02]  /*3fb0*/  LOP3.LUT R108, R110, 0xff, R141, 0xf8, !PT ;  /* 0x000000ff6e6c7812 */ /* 0x000fe400078ef88d */
[----:B------:R-:W-:Y:S01]  /*3fc0*/  LOP3.LUT R109, R161, R109, RZ, 0xfc, !PT ;  /* 0x0000006da16d7212 */ /* 0x000fe200078efcff */
[----:B------:R-:W-:-:S05]  /*3fd0*/  IMAD.WIDE.U32 R110, R157, R162, c[0x0][0x190] ;  /* 0x000064009d6e7625 */ /* 0x000fca00078e00a2 */
[----:B------:R0:W-:Y:S02]  /*3fe0*/  STG.E.64 [R110.64], R108 ;  /* 0x0000006c6e007986 */ /* 0x0001e4000c101b06 */
.L_x_9284:
[----:B------:R-:W-:Y:S05]  /*3ff0*/  BSYNC B2 ;  /* 0x0000000000027941 */ /* 0x000fea0003800000 */
.L_x_9283:
[----:B------:R-:W-:Y:S02]  /*4000*/  IADD3 R160, R160, 0x20, RZ ;  /* 0x00000020a0a07810 */ /* 0x000fe40007ffe0ff */
[----:B------:R-:W-:Y:S02]  /*4010*/  IADD3 R157, R157, 0x20, RZ ;  /* 0x000000209d9d7810 */ /* 0x000fe40007ffe0ff */
.L_x_9202:
[----:B------:R-:W-:Y:S05]  /*4020*/  BSYNC B1 ;  /* 0x0000000000017941 */ /* 0x000fea0003800000 */
.L_x_9201:
        /* <DEDUP_REMOVED lines=20> */
.L_x_9288:
        /* <DEDUP_REMOVED lines=12> */
.L_x_9291:
[----:B------:R-:W-:Y:S02]  /*4230*/  IMAD.MOV.U32 R112, RZ, RZ, R148 ;  /* 0x000000ffff707224 */ /* 0x000fe400078e0094 */
.L_x_9292:
[----:B------:R-:W-:Y:S05]  /*4240*/  BSYNC B3 ;  /* 0x0000000000037941 */ /* 0x000fea0003800000 */
.L_x_9290:
        /* <DEDUP_REMOVED lines=16> */
.L_x_9296:
[----:B------:R-:W-:Y:S05]  /*4350*/  BSYNC B4 ;  /* 0x0000000000047941 */ /* 0x000fea0003800000 */
.L_x_9295:
        /* <DEDUP_REMOVED lines=44> */
.L_x_9294:
[----:B------:R-:W-:Y:S05]  /*4620*/  BSYNC B3 ;  /* 0x0000000000037941 */ /* 0x000fea0003800000 */
.L_x_9293:
        /* <DEDUP_REMOVED lines=11> */
.L_x_9289:
[----:B------:R-:W-:Y:S05]  /*46e0*/  BSYNC B2 ;  /* 0x0000000000027941 */ /* 0x000fea0003800000 */
.L_x_9287:
        /* <DEDUP_REMOVED lines=8> */
.L_x_9298:
        /* <DEDUP_REMOVED lines=12> */
.L_x_9301:
[----:B------:R-:W-:Y:S02]  /*4830*/  IMAD.MOV.U32 R112, RZ, RZ, R148 ;  /* 0x000000ffff707224 */ /* 0x000fe400078e0094 */
.L_x_9302:
[----:B------:R-:W-:Y:S05]  /*4840*/  BSYNC B3 ;  /* 0x0000000000037941 */ /* 0x000fea0003800000 */
.L_x_9300:
        /* <DEDUP_REMOVED lines=16> */
.L_x_9306:
[----:B------:R-:W-:Y:S05]  /*4950*/  BSYNC B4 ;  /* 0x0000000000047941 */ /* 0x000fea0003800000 */
.L_x_9305:
        /* <DEDUP_REMOVED lines=44> */
.L_x_9304:
[----:B------:R-:W-:Y:S05]  /*4c20*/  BSYNC B3 ;  /* 0x0000000000037941 */ /* 0x000fea0003800000 */
.L_x_9303:
        /* <DEDUP_REMOVED lines=11> */
.L_x_9299:
[----:B------:R-:W-:Y:S05]  /*4ce0*/  BSYNC B2 ;  /* 0x0000000000027941 */ /* 0x000fea0003800000 */
.L_x_9297:
        /* <DEDUP_REMOVED lines=8> */
.L_x_9308:
        /* <DEDUP_REMOVED lines=12> */
.L_x_9311:
[----:B------:R-:W-:Y:S02]  /*4e30*/  IMAD.MOV.U32 R112, RZ, RZ, R148 ;  /* 0x000000ffff707224 */ /* 0x000fe400078e0094 */
.L_x_9312:
[----:B------:R-:W-:Y:S05]  /*4e40*/  BSYNC B3 ;  /* 0x0000000000037941 */ /* 0x000fea0003800000 */
.L_x_9310:
        /* <DEDUP_REMOVED lines=16> */
.L_x_9316:
[----:B------:R-:W-:Y:S05]  /*4f50*/  BSYNC B4 ;  /* 0x0000000000047941 */ /* 0x000fea0003800000 */
.L_x_9315:
        /* <DEDUP_REMOVED lines=44> */
.L_x_9314:
[----:B------:R-:W-:Y:S05]  /*5220*/  BSYNC B3 ;  /* 0x0000000000037941 */ /* 0x000fea0003800000 */
.L_x_9313:
        /* <DEDUP_REMOVED lines=11> */
.L_x_9309:
[----:B------:R-:W-:Y:S05]  /*52e0*/  BSYNC B2 ;  /* 0x0000000000027941 */ /* 0x000fea0003800000 */
.L_x_9307:
        /* <DEDUP_REMOVED lines=8> */
.L_x_9318:
        /* <DEDUP_REMOVED lines=12> */
.L_x_9321:
[----:B------:R-:W-:Y:S02]  /*5430*/  IMAD.MOV.U32 R112, RZ, RZ, R148 ;  /* 0x000000ffff707224 */ /* 0x000fe400078e0094 */
.L_x_9322:
[----:B------:R-:W-:Y:S05]  /*5440*/  BSYNC B3 ;  /* 0x0000000000037941 */ /* 0x000fea0003800000 */
.L_x_9320:
        /* <DEDUP_REMOVED lines=16> */
.L_x_9326:
[----:B------:R-:W-:Y:S05]  /*5550*/  BSYNC B4 ;  /* 0x0000000000047941 */ /* 0x000fea0003800000 */
.L_x_9325:
        /* <DEDUP_REMOVED lines=44> */
.L_x_9324:
[----:B------:R-:W-:Y:S05]  /*5820*/  BSYNC B3 ;  /* 0x0000000000037941 */ /* 0x000fea0003800000 */
.L_x_9323:
        /* <DEDUP_REMOVED lines=11> */
.L_x_9319:
[----:B------:R-:W-:Y:S05]  /*58e0*/  BSYNC B2 ;  /* 0x0000000000027941 */ /* 0x000fea0003800000 */
.L_x_9317:
        /* <DEDUP_REMOVED lines=8> */
.L_x_9328:
        /* <DEDUP_REMOVED lines=12> */
.L_x_9331:
[----:B------:R-:W-:Y:S02]  /*5a30*/  IMAD.MOV.U32 R112, RZ, RZ, R148 ;  /* 0x000000ffff707224 */ /* 0x000fe400078e0094 */
.L_x_9332:
[----:B------:R-:W-:Y:S05]  /*5a40*/  BSYNC B3 ;  /* 0x0000000000037941 */ /* 0x000fea0003800000 */
.L_x_9330:
        /* <DEDUP_REMOVED lines=16> */
.L_x_9336:
[----:B------:R-:W-:Y:S05]  /*5b50*/  BSYNC B4 ;  /* 0x0000000000047941 */ /* 0x000fea0003800000 */
.L_x_9335:
        /* <DEDUP_REMOVED lines=44> */
.L_x_9334:
[----:B------:R-:W-:Y:S05]  /*5e20*/  BSYNC B3 ;  /* 0x0000000000037941 */ /* 0x000fea0003800000 */
.L_x_9333:
        /* <DEDUP_REMOVED lines=11> */
.L_x_9329:
[----:B------:R-:W-:Y:S05]  /*5ee0*/  BSYNC B2 ;  /* 0x0000000000027941 */ /* 0x000fea0003800000 */
.L_x_9327:
        /* <DEDUP_REMOVED lines=8> */
.L_x_9338:
        /* <DEDUP_REMOVED lines=12> */
.L_x_9341:
[----:B------:R-:W-:Y:S02]  /*6030*/  IMAD.MOV.U32 R112, RZ, RZ, R148 ;  /* 0x000000ffff707224 */ /* 0x000fe400078e0094 */
.L_x_9342:
[----:B------:R-:W-:Y:S05]  /*6040*/  BSYNC B3 ;  /* 0x0000000000037941 */ /* 0x000fea0003800000 */
.L_x_9340:
        /* <DEDUP_REMOVED lines=16> */
.L_x_9346:
[----:B------:R-:W-:Y:S05]  /*6150*/  BSYNC B4 ;  /* 0x0000000000047941 */ /* 0x000fea0003800000 */
.L_x_9345:
        /* <DEDUP_REMOVED lines=44> */
.L_x_9344:
[----:B------:R-:W-:Y:S05]  /*6420*/  BSYNC B3 ;  /* 0x0000000000037941 */ /* 0x000fea0003800000 */
.L_x_9343:
        /* <DEDUP_REMOVED lines=11> */
.L_x_9339:
[----:B------:R-:W-:Y:S05]  /*64e0*/  BSYNC B2 ;  /* 0x0000000000027941 */ /* 0x000fea0003800000 */
.L_x_9337:
        /* <DEDUP_REMOVED lines=8> */
.L_x_9348:
        /* <DEDUP_REMOVED lines=12> */
.L_x_9351:
[----:B------:R-:W-:Y:S02]  /*6630*/  IMAD.MOV.U32 R112, RZ, RZ, R148 ;  /* 0x000000ffff707224 */ /* 0x000fe400078e0094 */
.L_x_9352:
[----:B------:R-:W-:Y:S05]  /*6640*/  BSYNC B3 ;  /* 0x0000000000037941 */ /* 0x000fea0003800000 */
.L_x_9350:
        /* <DEDUP_REMOVED lines=16> */
.L_x_9356:
[----:B------:R-:W-:Y:S05]  /*6750*/  BSYNC B4 ;  /* 0x0000000000047941 */ /* 0x000fea0003800000 */
.L_x_9355:
        /* <DEDUP_REMOVED lines=44> */
.L_x_9354:
[----:B------:R-:W-:Y:S05]  /*6a20*/  BSYNC B3 ;  /* 0x0000000000037941 */ /* 0x000fea0003800000 */
.L_x_9353:
        /* <DEDUP_REMOVED lines=11> */
.L_x_9349:
[----:B------:R-:W-:Y:S05]  /*6ae0*/  BSYNC B2 ;  /* 0x0000000000027941 */ /* 0x000fea0003800000 */
.L_x_9347:
        /* <DEDUP_REMOVED lines=8> */
.L_x_9358:
        /* <DEDUP_REMOVED lines=12> */
.L_x_9361:
[----:B------:R-:W-:Y:S02]  /*6c30*/  IMAD.MOV.U32 R134, RZ, RZ, R148 ;  /* 0x000000ffff867224 */ /* 0x000fe400078e0094 */
.L_x_9362:
[----:B------:R-:W-:Y:S05]  /*6c40*/  BSYNC B3 ;  /* 0x0000000000037941 */ /* 0x000fea0003800000 */
.L_x_9360:
        /* <DEDUP_REMOVED lines=16> */
.L_x_9366:
[----:B------:R-:W-:Y:S05]  /*6d50*/  BSYNC B4 ;  /* 0x0000000000047941 */ /* 0x000fea0003800000 */
.L_x_9365:
        /* <DEDUP_REMOVED lines=43> */
[----:B------:R-:W-:Y:S02]  /*7010*/  MOV R146, R108 ;  /* 0x0000006c00927202 */ /* 0x000fe40000000f00 */
.L_x_9364:
[----:B------:R-:W-:Y:S05]  /*7020*/  BSYNC B3 ;  /* 0x0000000000037941 */ /* 0x000fea0003800000 */
.L_x_9363:
        /* <DEDUP_REMOVED lines=12> */
.L_x_9359:
[----:B------:R-:W-:Y:S05]  /*70f0*/  BSYNC B2 ;  /* 0x0000000000027941 */ /* 0x000fea0003800000 */
.L_x_9357:
        /* <DEDUP_REMOVED lines=29> */
.L_x_9368:
[----:B------:R-:W-:Y:S05]  /*72d0*/  BSYNC B2 ;  /* 0x0000000000027941 */ /* 0x000fea0003800000 */
.L_x_9367:
[----:B------:R-:W-:Y:S02]  /*72e0*/  IADD3 R160, R160, 0x20, RZ ;  /* 0x00000020a0a07810 */ /* 0x000fe40007ffe0ff */
[----:B------:R-:W-:Y:S02]  /*72f0*/  IADD3 R157, R157, 0x20, RZ ;  /* 0x000000209d9d7810 */ /* 0x000fe40007ffe0ff */
.L_x_9286:
[----:B------:R-:W-:Y:S05]  /*7300*/  BSYNC B1 ;  /* 0x0000000000017941 */ /* 0x000fea0003800000 */
.L_x_9285:
        /* <DEDUP_REMOVED lines=14> */
[----:B-1----:R-:W-:Y:S01]  /*73f0*/  HFMA2.MMA R113, -RZ, RZ, 0, 0 ;  /* 0x00000000ff717435 */ /* 0x002fe200000001ff */
[----:B------:R-:W-:Y:S01]  /*7400*/  IMAD.MOV.U32 R14, RZ, RZ, R145 ;  /* 0x000000ffff0e7224 */ /* 0x000fe200078e0091 */
[----:B------:R-:W-:Y:S05]  /*7410*/  @!P3 BRA `(.L_x_9373) ;  /* 0x000005a00000b947 */ /* 0x000fea0003800000 */
[----:B------:R-:W-:Y:S01]  /*7420*/  IMAD.MOV.U32 R14, RZ, RZ, R145 ;  /* 0x000000ffff0e7224 */ /* 0x000fe200078e0091 */
[----:B-----5:R-:W-:Y:S01]  /*7430*/  PRMT R113, RZ, 0x5410, R104 ;  /* 0x00005410ff717816 */ /* 0x020fe20000000068 */
[----:B------:R-:W-:Y:S05]  /*7440*/  BRA `(.L_x_9373) ;  /* 0x0000057000007947 */ /* 0x000fea0003800000 */
.L_x_9372:
[C---:B-1----:R-:W-:Y:S01]  /*7450*/  ISETP.NE.AND P5, PT, R145.reuse, 0x1, PT ;  /* 0x000000019100780c */ /* 0x042fe20003fa5270 */
        /* <DEDUP_REMOVED lines=11> */
.L_x_9375:
[----:B------:R-:W-:Y:S02]  /*7510*/  IMAD.MOV.U32 R12, RZ, RZ, R148 ;  /* 0x000000ffff0c7224 */ /* 0x000fe400078e0094 */
.L_x_9376:
[----:B------:R-:W-:Y:S05]  /*7520*/  BSYNC B3 ;  /* 0x0000000000037941 */ /* 0x000fea0003800000 */
.L_x_9374:
        /* <DEDUP_REMOVED lines=16> */
.L_x_9380:
[----:B------:R-:W-:Y:S05]  /*7630*/  BSYNC B4 ;  /* 0x0000000000047941 */ /* 0x000fea0003800000 */
.L_x_9379:
[----:B------:R-:W-:Y:S01]  /*7640*/  IMAD.HI.U32 R14, R150, -0x326172a9, RZ ;  /* 0xcd9e8d57960e7827 */ /* 0x000fe200078e00ff */
[----:B------:R-:W-:-:S03]  /*7650*/  LOP3.LUT R15, R15, UR5, R142, 0x96, !PT ;  /* 0x000000050f0f7c12 */ /* 0x000fc6000f8e968e */
[----:B------:R-:W-:Y:S01]  /*7660*/  IMAD R19, R150, -0x326172a9, RZ ;  /* 0xcd9e8d5796137824 */ /* 0x000fe200078e02ff */
[----:B------:R-:W-:Y:S01]  /*7670*/  LOP3.LUT R16, R14, UR4, R147, 0x96, !PT ;  /* 0x000000040e107c12 */ /* 0x000fe2000f8e9693 */
[----:B------:R-:W-:-:S04]  /*7680*/  IMAD.WIDE.U32 R14, R15, -0x326172a9, RZ ;  /* 0xcd9e8d570f0e7825 */ /* 0x000fc800078e00ff */
[----:B0-----:R-:W-:Y:S01]  /*7690*/  IMAD R109, R149, -0x2daee0ad, RZ ;  /* 0xd2511f53956d7824 */ /* 0x001fe200078e02ff */
        /* <DEDUP_REMOVED lines=38> */
.L_x_9378:
[----:B------:R-:W-:Y:S05]  /*7900*/  BSYNC B3 ;  /* 0x0000000000037941 */ /* 0x000fea0003800000 */
.L_x_9377:
[----:B------:R-:W1:Y:S01]  /*7910*/  I2F.U32 R12, R12 ;  /* 0x0000000c000c7306 */ /* 0x000e620000201000 */
[----:B-----5:R-:W-:Y:S01]  /*7920*/  PRMT R16, RZ, 0x5410, R100 ;  /* 0x00005410ff107816 */ /* 0x020fe20000000064 */
[----:B------:R-:W-:-:S04]  /*7930*/  IMAD.MOV.U32 R15, RZ, RZ, 0x2f800000 ;  /* 0x2f800000ff0f7424 */ /* 0x000fc800078e00ff */
[----:B------:R-:W-:-:S04]  /*7940*/  FMUL.FTZ R16, R16, c[0x0][0x1ec] ;  /* 0x00007b0010107a20 */ /* 0x000fc80000410000 */
[----:B------:R-:W-:Y:S02]  /*7950*/  FMUL.FTZ R16, R16, c[0x0][0x1e8] ;  /* 0x00007a0010107a20 */ /* 0x000fe40000410000 */
[----:B-1----:R-:W-:Y:S01]  /*7960*/  FFMA.FTZ R15, R12, R15, 1.1641532182693481445e-10 ;  /* 0x2f0000000c0f7423 */ /* 0x002fe2000001000f */
[----:B------:R-:W-:-:S04]  /*7970*/  @P3 PRMT R12, RZ, 0x5410, R104 ;  /* 0x00005410ff0c3816 */ /* 0x000fc80000000068 */
[----:B------:R-:W-:-:S04]  /*7980*/  FSETP.GTU.FTZ.AND P5, PT, R15, c[0x0][0x1e4], PT ;  /* 0x000079000f007a0b */ /* 0x000fc80003fbc000 */
[----:B------:R-:W-:Y:S02]  /*7990*/  FSEL R113, R16, RZ, !P5 ;  /* 0x000000ff10717208 */ /* 0x000fe40006800000 */
[----:B------:R-:W-:-:S03]  /*79a0*/  SEL R141, RZ, 0x1, P5 ;  /* 0x00000001ff8d7807 */ /* 0x000fc60002800000 */
[----:B------:R-:W-:Y:S02]  /*79b0*/  @P3 FADD.FTZ R113, R12, R113 ;  /* 0x000000710c713221 */ /* 0x000fe40000010000 */
.L_x_9373:
[----:B------:R-:W-:Y:S05]  /*79c0*/  BSYNC B2 ;  /* 0x0000000000027941 */ /* 0x000fea0003800000 */
.L_x_9371:
        /* <DEDUP_REMOVED lines=8> */
.L_x_9382:
        /* <DEDUP_REMOVED lines=12> */
.L_x_9385:
[----:B------:R-:W-:Y:S02]  /*7b10*/  MOV R12, R148 ;  /* 0x00000094000c7202 */ /* 0x000fe40000000f00 */
.L_x_9386:
[----:B------:R-:W-:Y:S05]  /*7b20*/  BSYNC B3 ;  /* 0x0000000000037941 */ /* 0x000fea0003800000 */
.L_x_9384:
        /* <DEDUP_REMOVED lines=16> */
.L_x_9390:
[----:B------:R-:W-:Y:S05]  /*7c30*/  BSYNC B4 ;  /* 0x0000000000047941 */ /* 0x000fea0003800000 */
.L_x_9389:
        /* <DEDUP_REMOVED lines=44> */
.L_x_9388:
[----:B------:R-:W-:Y:S05]  /*7f00*/  BSYNC B3 ;  /* 0x0000000000037941 */ /* 0x000fea0003800000 */
.L_x_9387:
        /* <DEDUP_REMOVED lines=11> */
.L_x_9383:
[----:B------:R-:W-:Y:S05]  /*7fc0*/  BSYNC B2 ;  /* 0x0000000000027941 */ /* 0x000fea0003800000 */
.L_x_9381:
        /* <DEDUP_REMOVED lines=8> */
.L_x_9392:
        /* <DEDUP_REMOVED lines=12> */
.L_x_9395:
[----:B------:R-:W-:Y:S02]  /*8110*/  IMAD.MOV.U32 R12, RZ, RZ, R148 ;  /* 0x000000ffff0c7224 */ /* 0x000fe400078e0094 */
.L_x_9396:
[----:B------:R-:W-:Y:S05]  /*8120*/  BSYNC B3 ;  /* 0x0000000000037941 */ /* 0x000fea0003800000 */
.L_x_9394:
        /* <DEDUP_REMOVED lines=16> */
.L_x_9400:
[----:B------:R-:W-:Y:S05]  /*8230*/  BSYNC B4 ;  /* 0x0000000000047941 */ /* 0x000fea0003800000 */
.L_x_9399:
[----:B------:R-:W-:Y:S01]  /*8240*/  IMAD.HI.U32 R14, R150, -0x326172a9, RZ ;  /* 0xcd9e8d57960e7827 */ /* 0x000fe200078e00ff */
[----:B------:R-:W-:-:S03]  /*8250*/  LOP3.LUT R15, R15, UR5, R142, 0x96, !PT ;  /* 0x000000050f0f7c12 */ /* 0x000fc6000f8e968e */
[----:B------:R-:W-:Y:S01]  /*8260*/  IMAD R19, R150, -0x326172a9, RZ ;  /* 0xcd9e8d5796137824 */ /* 0x000fe200078e02ff */
[----:B------:R-:W-:Y:S01]  /*8270*/  LOP3.LUT R16, R14, UR4, R147, 0x96, !PT ;  /* 0x000000040e107c12 */ /* 0x000fe2000f8e9693 */
[----:B------:R-:W-:-:S04]  /*8280*/  IMAD.WIDE.U32 R14, R15, -0x326172a9, RZ ;  /* 0xcd9e8d570f0e7825 */ /* 0x000fc800078e00ff */
[----:B0-----:R-:W-:Y:S01]  /*8290*/  IMAD R109, R149, -0x2daee0ad, RZ ;  /* 0xd2511f53956d7824 */ /* 0x001fe200078e02ff */
        /* <DEDUP_REMOVED lines=38> */
.L_x_9398:
[----:B------:R-:W-:Y:S05]  /*8500*/  BSYNC B3 ;  /* 0x0000000000037941 */ /* 0x000fea0003800000 */
.L_x_9397:
        /* <DEDUP_REMOVED lines=11> */
.L_x_9393:
[----:B------:R-:W-:Y:S05]  /*85c0*/  BSYNC B2 ;  /* 0x0000000000027941 */ /* 0x000fea0003800000 */
.L_x_9391:
        /* <DEDUP_REMOVED lines=8> */
.L_x_9402:
        /* <DEDUP_REMOVED lines=12> */
.L_x_9405:
[----:B------:R-:W-:Y:S02]  /*8710*/  MOV R12, R148 ;  /* 0x00000094000c7202 */ /* 0x000fe40000000f00 */
.L_x_9406:
[----:B------:R-:W-:Y:S05]  /*8720*/  BSYNC B3 ;  /* 0x0000000000037941 */ /* 0x000fea0003800000 */
.L_x_9404:
        /* <DEDUP_REMOVED lines=16> */
.L_x_9410:
[----:B------:R-:W-:Y:S05]  /*8830*/  BSYNC B4 ;  /* 0x0000000000047941 */ /* 0x000fea0003800000 */
.L_x_9409:
        /* <DEDUP_REMOVED lines=44> */
.L_x_9408:
[----:B------:R-:W-:Y:S05]  /*8b00*/  BSYNC B3 ;  /* 0x0000000000037941 */ /* 0x000fea0003800000 */
.L_x_9407:
        /* <DEDUP_REMOVED lines=11> */
.L_x_9403:
[----:B------:R-:W-:Y:S05]  /*8bc0*/  BSYNC B2 ;  /* 0x0000000000027941 */ /* 0x000fea0003800000 */
.L_x_9401:
        /* <DEDUP_REMOVED lines=8> */
.L_x_9412:
        /* <DEDUP_REMOVED lines=12> */
.L_x_9415:
[----:B------:R-:W-:Y:S02]  /*8d10*/  IMAD.MOV.U32 R12, RZ, RZ, R148 ;  /* 0x000000ffff0c7224 */ /* 0x000fe400078e0094 */
.L_x_9416:
[----:B------:R-:W-:Y:S05]  /*8d20*/  BSYNC B3 ;  /* 0x0000000000037941 */ /* 0x000fea0003800000 */
.L_x_9414:
        /* <DEDUP_REMOVED lines=16> */
.L_x_9420:
[----:B------:R-:W-:Y:S05]  /*8e30*/  BSYNC B4 ;  /* 0x0000000000047941 */ /* 0x000fea0003800000 */
.L_x_9419:
        /* <DEDUP_REMOVED lines=44> */
.L_x_9418:
[----:B------:R-:W-:Y:S05]  /*9100*/  BSYNC B3 ;  /* 0x0000000000037941 */ /* 0x000fea0003800000 */
.L_x_9417:
        /* <DEDUP_REMOVED lines=11> */
.L_x_9413:
[----:B------:R-:W-:Y:S05]  /*91c0*/  BSYNC B2 ;  /* 0x0000000000027941 */ /* 0x000fea0003800000 */
.L_x_9411:
        /* <DEDUP_REMOVED lines=8> */
.L_x_9422:
        /* <DEDUP_REMOVED lines=12> */
.L_x_9425:
[----:B------:R-:W-:Y:S02]  /*9310*/  MOV R12, R148 ;  /* 0x00000094000c7202 */ /* 0x000fe40000000f00 */
.L_x_9426:
[----:B------:R-:W-:Y:S05]  /*9320*/  BSYNC B3 ;  /* 0x0000000000037941 */ /* 0x000fea0003800000 */
.L_x_9424:
        /* <DEDUP_REMOVED lines=16> */
.L_x_9430:
[----:B------:R-:W-:Y:S05]  /*9430*/  BSYNC B4 ;  /* 0x0000000000047941 */ /* 0x000fea0003800000 */
.L_x_9429:
        /* <DEDUP_REMOVED lines=39> */
[----:B------:R-:W-:Y:S01]  /*96b0*/  IMAD.MOV.U32 R108, RZ, RZ, RZ ;  /* 0x000000ffff6c7224 */ /* 0x000fe200078e00ff */
[----:B------:R-:W-:Y:S01]  /*96c0*/  MOV R148, R14 ;  /* 0x0000000e00947202 */ /* 0x000fe20000000f00 */
[----:B------:R-:W-:-:S04]  /*96d0*/  IMAD.WIDE.U32 R14, R109, -0x2daee0ad, RZ ;  /* 0xd2511f536d0e7825 */ /* 0x000fc800078e00ff */
[----:B------:R-:W-:Y:S01]  /*96e0*/  IMAD.MOV.U32 R146, RZ, RZ, R14 ;  /* 0x000000ffff927224 */ /* 0x000fe200078e000e */
[----:B------:R-:W-:Y:S02]  /*96f0*/  LOP3.LUT R144, R15, UR26, R144, 0x96, !PT ;  /* 0x0000001a0f907c12 */ /* 0x000fe4000f8e9690 */
.L_x_9428:
[----:B------:R-:W-:Y:S05]  /*9700*/  BSYNC B3 ;  /* 0x0000000000037941 */ /* 0x000fea0003800000 */
.L_x_9427:
        /* <DEDUP_REMOVED lines=11> */
.L_x_9423:
[----:B------:R-:W-:Y:S05]  /*97c0*/  BSYNC B2 ;  /* 0x0000000000027941 */ /* 0x000fea0003800000 */
.L_x_9421:
        /* <DEDUP_REMOVED lines=8> */
.L_x_9432:
        /* <DEDUP_REMOVED lines=12> */
.L_x_9435:
[----:B------:R-:W-:Y:S02]  /*9910*/  IMAD.MOV.U32 R12, RZ, RZ, R148 ;  /* 0x000000ffff0c7224 */ /* 0x000fe400078e0094 */
.L_x_9436:
[----:B------:R-:W-:Y:S05]  /*9920*/  BSYNC B3 ;  /* 0x0000000000037941 */ /* 0x000fea0003800000 */
.L_x_9434:
        /* <DEDUP_REMOVED lines=16> */
.L_x_9440:
[----:B------:R-:W-:Y:S05]  /*9a30*/  BSYNC B4 ;  /* 0x0000000000047941 */ /* 0x000fea0003800000 */
.L_x_9439:
        /* <DEDUP_REMOVED lines=44> */
.L_x_9438:
[----:B------:R-:W-:Y:S05]  /*9d00*/  BSYNC B3 ;  /* 0x0000000000037941 */ /* 0x000fea0003800000 */
.L_x_9437:
        /* <DEDUP_REMOVED lines=11> */
.L_x_9433:
[----:B------:R-:W-:Y:S05]  /*9dc0*/  BSYNC B2 ;  /* 0x0000000000027941 */ /* 0x000fea0003800000 */
.L_x_9431:
        /* <DEDUP_REMOVED lines=8> */
.L_x_9442:
        /* <DEDUP_REMOVED lines=12> */
.L_x_9445:
[----:B------:R-:W-:Y:S02]  /*9f10*/  MOV R134, R148 ;  /* 0x0000009400867202 */ /* 0x000fe40000000f00 */
.L_x_9446:
[----:B------:R-:W-:Y:S05]  /*9f20*/  BSYNC B3 ;  /* 0x0000000000037941 */ /* 0x000fea0003800000 */
.L_x_9444:
        /* <DEDUP_REMOVED lines=16> */
.L_x_9450:
[----:B------:R-:W-:Y:S05]  /*a030*/  BSYNC B4 ;  /* 0x0000000000047941 */ /* 0x000fea0003800000 */
.L_x_9449:
        /* <DEDUP_REMOVED lines=38> */
[----:B------:R-:W-:-:S05]  /*a2a0*/  IMAD.WIDE.U32 R108, R109, -0x326172a9, RZ ;  /* 0xcd9e8d576d6c7825 */ /* 0x000fca00078e00ff */
[----:B------:R-:W-:Y:S02]  /*a2b0*/  LOP3.LUT R143, R109, UR25, R110, 0x96, !PT ;  /* 0x000000196d8f7c12 */ /* 0x000fe4000f8e966e */
[----:B------:R-:W-:Y:S01]  /*a2c0*/  MOV R148, R108 ;  /* 0x0000006c00947202 */ /* 0x000fe20000000f00 */
[----:B------:R-:W-:-:S04]  /*a2d0*/  IMAD.WIDE.U32 R108, R12, -0x2daee0ad, RZ ;  /* 0xd2511f530c6c7825 */ /* 0x000fc800078e00ff */
[----:B------:R-:W-:Y:S01]  /*a2e0*/  IMAD.MOV.U32 R146, RZ, RZ, R108 ;  /* 0x000000ffff927224 */ /* 0x000fe200078e006c */
[----:B------:R-:W-:Y:S02]  /*a2f0*/  LOP3.LUT R144, R109, UR26, R144, 0x96, !PT ;  /* 0x0000001a6d907c12 */ /* 0x000fe4000f8e9690 */
.L_x_9448:
[----:B------:R-:W-:Y:S05]  /*a300*/  BSYNC B3 ;  /* 0x0000000000037941 */ /* 0x000fea0003800000 */
.L_x_9447:
        /* <DEDUP_REMOVED lines=12> */
.L_x_9443:
[----:B------:R-:W-:Y:S05]  /*a3d0*/  BSYNC B2 ;  /* 0x0000000000027941 */ /* 0x000fea0003800000 */
.L_x_9441:
        /* <DEDUP_REMOVED lines=29> */
.L_x_9452:
[----:B------:R-:W-:Y:S05]  /*a5b0*/  BSYNC B2 ;  /* 0x0000000000027941 */ /* 0x000fea0003800000 */
.L_x_9451:
[----:B------:R-:W-:Y:S02]  /*a5c0*/  IADD3 R160, R160, 0x20, RZ ;  /* 0x00000020a0a07810 */ /* 0x000fe40007ffe0ff */
[----:B------:R-:W-:Y:S02]  /*a5d0*/  IADD3 R157, R157, 0x20, RZ ;  /* 0x000000209d9d7810 */ /* 0x000fe40007ffe0ff */
.L_x_9370:
[----:B------:R-:W-:Y:S05]  /*a5e0*/  BSYNC B1 ;  /* 0x0000000000017941 */ /* 0x000fea0003800000 */
.L_x_9369:
        /* <DEDUP_REMOVED lines=14> */
[----:B-1----:R-:W-:Y:S02]  /*a6d0*/  IMAD.MOV.U32 R13, RZ, RZ, RZ ;  /* 0x000000ffff0d7224 */ /* 0x002fe400078e00ff */
[----:B------:R-:W-:Y:S01]  /*a6e0*/  IMAD.MOV.U32 R6, RZ, RZ, R145 ;  /* 0x000000ffff067224 */ /* 0x000fe200078e0091 */
[----:B------:R-:W-:Y:S05]  /*a6f0*/  @!P3 BRA `(.L_x_9457) ;  /* 0x000005a00000b947 */ /* 0x000fea0003800000 */
[----:B------:R-:W-:Y:S01]  /*a700*/  IMAD.MOV.U32 R6, RZ, RZ, R145 ;  /* 0x000000ffff067224 */ /* 0x000fe200078e0091 */
[----:B-----5:R-:W-:Y:S01]  /*a710*/  PRMT R13, RZ, 0x5410, R104 ;  /* 0x00005410ff0d7816 */ /* 0x020fe20000000068 */
[----:B------:R-:W-:Y:S05]  /*a720*/  BRA `(.L_x_9457) ;  /* 0x0000057000007947 */ /* 0x000fea0003800000 */
.L_x_9456:
[C---:B-1----:R-:W-:Y:S01]  /*a730*/  ISETP.NE.AND P5, PT, R145.reuse, 0x1, PT ;  /* 0x000000019100780c */ /* 0x042fe20003fa5270 */
        /* <DEDUP_REMOVED lines=11> */
.L_x_9459:
[----:B------:R-:W-:Y:S02]  /*a7f0*/  IMAD.MOV.U32 R4, RZ, RZ, R148 ;  /* 0x000000ffff047224 */ /* 0x000fe400078e0094 */
.L_x_9460:
[----:B------:R-:W-:Y:S05]  /*a800*/  BSYNC B3 ;  /* 0x0000000000037941 */ /* 0x000fea0003800000 */
.L_x_9458:
        /* <DEDUP_REMOVED lines=16> */
.L_x_9464:
[----:B------:R-:W-:Y:S05]  /*a910*/  BSYNC B4 ;  /* 0x0000000000047941 */ /* 0x000fea0003800000 */
.L_x_9463:
        /* <DEDUP_REMOVED lines=8> */
[----:B0-----:R-:W-:Y:S01]  /*a9a0*/  IMAD.WIDE.U32 R108, R11, -0x2daee0ad, RZ ;  /* 0xd2511f530b6c7825 */ /* 0x001fe200078e00ff */
        /* <DEDUP_REMOVED lines=35> */
.L_x_9462:
[----:B------:R-:W-:Y:S05]  /*abe0*/  BSYNC B3 ;  /* 0x0000000000037941 */ /* 0x000fea0003800000 */
.L_x_9461:
        /* <DEDUP_REMOVED lines=11> */
.L_x_9457:
[----:B------:R-:W-:Y:S05]  /*aca0*/  BSYNC B2 ;  /* 0x0000000000027941 */ /* 0x000fea0003800000 */
.L_x_9455:
        /* <DEDUP_REMOVED lines=8> */
.L_x_9466:
        /* <DEDUP_REMOVED lines=12> */
.L_x_9469:
[----:B------:R-:W-:Y:S02]  /*adf0*/  IMAD.MOV.U32 R4, RZ, RZ, R148 ;  /* 0x000000ffff047224 */ /* 0x000fe400078e0094 */
.L_x_9470:
[----:B------:R-:W-:Y:S05]  /*ae00*/  BSYNC B3 ;  /* 0x0000000000037941 */ /* 0x000fea0003800000 */
.L_x_9468:
        /* <DEDUP_REMOVED lines=16> */
.L_x_9474:
[----:B------:R-:W-:Y:S05]  /*af10*/  BSYNC B4 ;  /* 0x0000000000047941 */ /* 0x000fea0003800000 */
.L_x_9473:
        /* <DEDUP_REMOVED lines=44> */
.L_x_9472:
[----:B------:R-:W-:Y:S05]  /*b1e0*/  BSYNC B3 ;  /* 0x0000000000037941 */ /* 0x000fea0003800000 */
.L_x_9471:
[----:B------:R-:W1:Y:S01]  /*b1f0*/  I2F.U32 R4, R4 ;  /* 0x0000000400047306 */ /* 0x000e620000201000 */
[----:B------:R-:W-:Y:S01]  /*b200*/  HFMA2.MMA R9, -RZ, RZ, 0.1171875, 0 ;  /* 0x2f800000ff097435 */ /* 0x000fe200000001ff */
[----:B-----5:R-:W-:-:S05]  /*b210*/  PRMT R8, RZ, 0x7610, R100 ;  /* 0x00007610ff087816 */ /* 0x020fca0000000064 */
        /* <DEDUP_REMOVED lines=8> */
.L_x_9467:
[----:B------:R-:W-:Y:S05]  /*b2a0*/  BSYNC B2 ;  /* 0x0000000000027941 */ /* 0x000fea0003800000 */
.L_x_9465:
        /* <DEDUP_REMOVED lines=8> */
.L_x_9476:
        /* <DEDUP_REMOVED lines=12> */
.L_x_9479:
[----:B------:R-:W-:Y:S02]  /*b3f0*/  IMAD.MOV.U32 R4, RZ, RZ, R148 ;  /* 0x000000ffff047224 */ /* 0x000fe400078e0094 */
.L_x_9480:
[----:B------:R-:W-:Y:S05]  /*b400*/  BSYNC B3 ;  /* 0x0000000000037941 */ /* 0x000fea0003800000 */
.L_x_9478:
        /* <DEDUP_REMOVED lines=16> */
.L_x_9484:
[----:B------:R-:W-:Y:S05]  /*b510*/  BSYNC B4 ;  /* 0x0000000000047941 */ /* 0x000fea0003800000 */
.L_x_9483:
        /* <DEDUP_REMOVED lines=44> */
.L_x_9482:
[----:B------:R-:W-:Y:S05]  /*b7e0*/  BSYNC B3 ;  /* 0x0000000000037941 */ /* 0x000fea0003800000 */
.L_x_9481:
        /* <DEDUP_REMOVED lines=11> */
.L_x_9477:
[----:B------:R-:W-:Y:S05]  /*b8a0*/  BSYNC B2 ;  /* 0x0000000000027941 */ /* 0x000fea0003800000 */
.L_x_9475:
        /* <DEDUP_REMOVED lines=8> */
.L_x_9486:
        /* <DEDUP_REMOVED lines=12> */
.L_x_9489:
[----:B------:R-:W-:Y:S02]  /*b9f0*/  IMAD.MOV.U32 R4, RZ, RZ, R148 ;  /* 0x000000ffff047224 */ /* 0x000fe400078e0094 */
.L_x_9490:
[----:B------:R-:W-:Y:S05]  /*ba00*/  BSYNC B3 ;  /* 0x0000000000037941 */ /* 0x000fea0003800000 */
.L_x_9488:
        /* <DEDUP_REMOVED lines=16> */
.L_x_9494:
[----:B------:R-:W-:Y:S05]  /*bb10*/  BSYNC B4 ;  /* 0x0000000000047941 */ /* 0x000fea0003800000 */
.L_x_9493:
        /* <DEDUP_REMOVED lines=44> */
.L_x_9492:
[----:B------:R-:W-:Y:S05]  /*bde0*/  BSYNC B3 ;  /* 0x0000000000037941 */ /* 0x000fea0003800000 */
.L_x_9491:
        /* <DEDUP_REMOVED lines=11> */
.L_x_9487:
[----:B------:R-:W-:Y:S05]  /*bea0*/  BSYNC B2 ;  /* 0x0000000000027941 */ /* 0x000fea0003800000 */
.L_x_9485:
        /* <DEDUP_REMOVED lines=8> */
.L_x_9496:
        /* <DEDUP_REMOVED lines=12> */
.L_x_9499:
[----:B------:R-:W-:Y:S02]  /*bff0*/  IMAD.MOV.U32 R4, RZ, RZ, R148 ;  /* 0x000000ffff047224 */ /* 0x000fe400078e0094 */
.L_x_9500:
[----:B------:R-:W-:Y:S05]  /*c000*/  BSYNC B3 ;  /* 0x0000000000037941 */ /* 0x000fea0003800000 */
.L_x_9498:
        /* <DEDUP_REMOVED lines=16> */
.L_x_9504:
[----:B------:R-:W-:Y:S05]  /*c110*/  BSYNC B4 ;  /* 0x0000000000047941 */ /* 0x000fea0003800000 */
.L_x_9503:
        /* <DEDUP_REMOVED lines=44> */
.L_x_9502:
[----:B------:R-:W-:Y:S05]  /*c3e0*/  BSYNC B3 ;  /* 0x0000000000037941 */ /* 0x000fea0003800000 */
.L_x_9501:
        /* <DEDUP_REMOVED lines=11> */
.L_x_9497:
[----:B------:R-:W-:Y:S05]  /*c4a0*/  BSYNC B2 ;  /* 0x0000000000027941 */ /* 0x000fea0003800000 */
.L_x_9495:
        /* <DEDUP_REMOVED lines=8> */
.L_x_9506:
        /* <DEDUP_REMOVED lines=12> */
.L_x_9509:
[----:B------:R-:W-:Y:S02]  /*c5f0*/  IMAD.MOV.U32 R4, RZ, RZ, R148 ;  /* 0x000000ffff047224 */ /* 0x000fe400078e0094 */
.L_x_9510:
[----:B------:R-:W-:Y:S05]  /*c600*/  BSYNC B3 ;  /* 0x0000000000037941 */ /* 0x000fea0003800000 */
.L_x_9508:
        /* <DEDUP_REMOVED lines=16> */
.L_x_9514:
[----:B------:R-:W-:Y:S05]  /*c710*/  BSYNC B4 ;  /* 0x0000000000047941 */ /* 0x000fea0003800000 */
.L_x_9513:
        /* <DEDUP_REMOVED lines=44> */
.L_x_9512:
[----:B------:R-:W-:Y:S05]  /*c9e0*/  BSYNC B3 ;  /* 0x0000000000037941 */ /* 0x000fea0003800000 */
.L_x_9511:
        /* <DEDUP_REMOVED lines=11> */
.L_x_9507:
[----:B------:R-:W-:Y:S05]  /*caa0*/  BSYNC B2 ;  /* 0x0000000000027941 */ /* 0x000fea0003800000 */
.L_x_9505:
        /* <DEDUP_REMOVED lines=8> */
.L_x_9516:
        /* <DEDUP_REMOVED lines=12> */
.L_x_9519:
[----:B------:R-:W-:Y:S02]  /*cbf0*/  IMAD.MOV.U32 R4, RZ, RZ, R148 ;  /* 0x000000ffff047224 */ /* 0x000fe400078e0094 */
.L_x_9520:
[----:B------:R-:W-:Y:S05]  /*cc00*/  BSYNC B3 ;  /* 0x0000000000037941 */ /* 0x000fea0003800000 */
.L_x_9518:
        /* <DEDUP_REMOVED lines=16> */
.L_x_9524:
[----:B------:R-:W-:Y:S05]  /*cd10*/  BSYNC B4 ;  /* 0x0000000000047941 */ /* 0x000fea0003800000 */
.L_x_9523:
        /* <DEDUP_REMOVED lines=44> */
.L_x_9522:
[----:B------:R-:W-:Y:S05]  /*cfe0*/  BSYNC B3 ;  /* 0x0000000000037941 */ /* 0x000fea0003800000 */
.L_x_9521:
        /* <DEDUP_REMOVED lines=11> */
.L_x_9517:
[----:B------:R-:W-:Y:S05]  /*d0a0*/  BSYNC B2 ;  /* 0x0000000000027941 */ /* 0x000fea0003800000 */
.L_x_9515:
        /* <DEDUP_REMOVED lines=8> */
.L_x_9526:
        /* <DEDUP_REMOVED lines=12> */
.L_x_9529:
[----:B------:R-:W-:Y:S02]  /*d1f0*/  IMAD.MOV.U32 R134, RZ, RZ, R148 ;  /* 0x000000ffff867224 */ /* 0x000fe400078e0094 */
.L_x_9530:
[----:B------:R-:W-:Y:S05]  /*d200*/  BSYNC B3 ;  /* 0x0000000000037941 */ /* 0x000fea0003800000 */
.L_x_9528:
        /* <DEDUP_REMOVED lines=16> */
.L_x_9534:
[----:B------:R-:W-:Y:S05]  /*d310*/  BSYNC B4 ;  /* 0x0000000000047941 */ /* 0x000fea0003800000 */
.L_x_9533:
        /* <DEDUP_REMOVED lines=44> */
.L_x_9532:
[----:B------:R-:W-:Y:S05]  /*d5e0*/  BSYNC B3 ;  /* 0x0000000000037941 */ /* 0x000fea0003800000 */
.L_x_9531:
        /* <DEDUP_REMOVED lines=12> */
.L_x_9527:
[----:B------:R-:W-:Y:S05]  /*d6b0*/  BSYNC B2 ;  /* 0x0000000000027941 */ /* 0x000fea0003800000 */
.L_x_9525:
        /* <DEDUP_REMOVED lines=29> */
.L_x_9536:
[----:B------:R-:W-:Y:S05]  /*d890*/  BSYNC B2 ;  /* 0x0000000000027941 */ /* 0x000fea0003800000 */
.L_x_9535:
[----:B------:R-:W-:Y:S02]  /*d8a0*/  IADD3 R160, R160, 0x20, RZ ;  /* 0x00000020a0a07810 */ /* 0x000fe40007ffe0ff */
[----:B------:R-:W-:Y:S02]  /*d8b0*/  IADD3 R157, R157, 0x20, RZ ;  /* 0x000000209d9d7810 */ /* 0x000fe40007ffe0ff */
.L_x_9454:
[----:B------:R-:W-:Y:S05]  /*d8c0*/  BSYNC B1 ;  /* 0x0000000000017941 */ /* 0x000fea0003800000 */
.L_x_9453:
        /* <DEDUP_REMOVED lines=19> */
.L_x_9540:
        /* <DEDUP_REMOVED lines=12> */
.L_x_9543:
[----:B------:R-:W-:Y:S02]  /*dac0*/  MOV R0, R148 ;  /* 0x0000009400007202 */ /* 0x000fe40000000f00 */
.L_x_9544:
[----:B------:R-:W-:Y:S05]  /*dad0*/  BSYNC B3 ;  /* 0x0000000000037941 */ /* 0x000fea0003800000 */
.L_x_9542:
        /* <DEDUP_REMOVED lines=16> */
.L_x_9548:
[----:B------:R-:W-:Y:S05]  /*dbe0*/  BSYNC B4 ;  /* 0x0000000000047941 */ /* 0x000fea0003800000 */
.L_x_9547:
        /* <DEDUP_REMOVED lines=44> */
.L_x_9546:
[----:B------:R-:W-:Y:S05]  /*deb0*/  BSYNC B3 ;  /* 0x0000000000037941 */ /* 0x000fea0003800000 */
.L_x_9545:
        /* <DEDUP_REMOVED lines=11> */
.L_x_9541:
[----:B------:R-:W-:Y:S05]  /*df70*/  BSYNC B2 ;  /* 0x0000000000027941 */ /* 0x000fea0003800000 */
.L_x_9539:
        /* <DEDUP_REMOVED lines=8> */
.L_x_9550:
        /* <DEDUP_REMOVED lines=12> */
.L_x_9553:
[----:B------:R-:W-:Y:S02]  /*e0c0*/  IMAD.MOV.U32 R0, RZ, RZ, R148 ;  /* 0x000000ffff007224 */ /* 0x000fe400078e0094 */
.L_x_9554:
[----:B------:R-:W-:Y:S05]  /*e0d0*/  BSYNC B3 ;  /* 0x0000000000037941 */ /* 0x000fea0003800000 */
.L_x_9552:
        /* <DEDUP_REMOVED lines=16> */
.L_x_9558:
[----:B------:R-:W-:Y:S05]  /*e1e0*/  BSYNC B4 ;  /* 0x0000000000047941 */ /* 0x000fea0003800000 */
.L_x_9557:
        /* <DEDUP_REMOVED lines=44> */
.L_x_9556:
[----:B------:R-:W-:Y:S05]  /*e4b0*/  BSYNC B3 ;  /* 0x0000000000037941 */ /* 0x000fea0003800000 */
.L_x_9555:
        /* <DEDUP_REMOVED lines=11> */
.L_x_9551:
[----:B------:R-:W-:Y:S05]  /*e570*/  BSYNC B2 ;  /* 0x0000000000027941 */ /* 0x000fea0003800000 */
.L_x_9549:
        /* <DEDUP_REMOVED lines=8> */
.L_x_9560:
        /* <DEDUP_REMOVED lines=12> */
.L_x_9563:
[----:B------:R-:W-:Y:S02]  /*e6c0*/  MOV R0, R148 ;  /* 0x0000009400007202 */ /* 0x000fe40000000f00 */
.L_x_9564:
[----:B------:R-:W-:Y:S05]  /*e6d0*/  BSYNC B3 ;  /* 0x0000000000037941 */ /* 0x000fea0003800000 */
.L_x_9562:
        /* <DEDUP_REMOVED lines=16> */
.L_x_9568:
[----:B------:R-:W-:Y:S05]  /*e7e0*/  BSYNC B4 ;  /* 0x0000000000047941 */ /* 0x000fea0003800000 */
.L_x_9567:
        /* <DEDUP_REMOVED lines=44> */
.L_x_9566:
[----:B------:R-:W-:Y:S05]  /*eab0*/  BSYNC B3 ;  /* 0x0000000000037941 */ /* 0x000fea0003800000 */
.L_x_9565:
        /* <DEDUP_REMOVED lines=11> */
.L_x_9561:
[----:B------:R-:W-:Y:S05]  /*eb70*/  BSYNC B2 ;  /* 0x0000000000027941 */ /* 0x000fea0003800000 */
.L_x_9559:
        /* <DEDUP_REMOVED lines=8> */
.L_x_9570:
        /* <DEDUP_REMOVED lines=12> */
.L_x_9573:
[----:B------:R-:W-:Y:S02]  /*ecc0*/  IMAD.MOV.U32 R138, RZ, RZ, R148 ;  /* 0x000000ffff8a7224 */ /* 0x000fe400078e0094 */
.L_x_9574:
[----:B------:R-:W-:Y:S05]  /*ecd0*/  BSYNC B3 ;  /* 0x0000000000037941 */ /* 0x000fea0003800000 */
.L_x_9572:
        /* <DEDUP_REMOVED lines=16> */
.L_x_9578:
[----:B------:R-:W-:Y:S05]  /*ede0*/  BSYNC B4 ;  /* 0x0000000000047941 */ /* 0x000fea0003800000 */
.L_x_9577:
        /* <DEDUP_REMOVED lines=44> */
.L_x_9576:
[----:B------:R-:W-:Y:S05]  /*f0b0*/  BSYNC B3 ;  /* 0x0000000000037941 */ /* 0x000fea0003800000 */
.L_x_9575:
[----:B------:R-:W0:Y:S01]  /*f0c0*/  I2F.U32 R0, R138 ;  /* 0x0000008a00007306 */ /* 0x000e220000201000 */
[----:B-----5:R-:W-:Y:S01]  /*f0d0*/  PRMT R110, RZ, 0x7610, R101 ;  /* 0x00007610ff6e7816 */ /* 0x020fe20000000065 */
[----:B------:R-:W-:Y:S01]  /*f0e0*/  IMAD.MOV.U32 R109, RZ, RZ, 0x2f800000 ;  /* 0x2f800000ff6d7424 */ /* 0x000fe200078e00ff */
[----:B------:R-:W-:-:S03]  /*f0f0*/  @P3 PRMT R111, RZ, 0x7610, R105 ;  /* 0x00007610ff6f3816 */ /* 0x000fc60000000069 */
        /* <DEDUP_REMOVED lines=8> */
.L_x_9571:
[----:B------:R-:W-:Y:S05]  /*f180*/  BSYNC B2 ;  /* 0x0000000000027941 */ /* 0x000fea0003800000 */
.L_x_9569:
        /* <DEDUP_REMOVED lines=8> */
.L_x_9580:
        /* <DEDUP_REMOVED lines=12> */
.L_x_9583:
[----:B------:R-:W-:Y:S02]  /*f2d0*/  MOV R132, R148 ;  /* 0x0000009400847202 */ /* 0x000fe40000000f00 */
.L_x_9584:
[----:B------:R-:W-:Y:S05]  /*f2e0*/  BSYNC B3 ;  /* 0x0000000000037941 */ /* 0x000fea0003800000 */
.L_x_9582:
        /* <DEDUP_REMOVED lines=16> */
.L_x_9588:
[----:B------:R-:W-:Y:S05]  /*f3f0*/  BSYNC B4 ;  /* 0x0000000000047941 */ /* 0x000fea0003800000 */
.L_x_9587:
        /* <DEDUP_REMOVED lines=44> */
.L_x_9586:
[----:B------:R-:W-:Y:S05]  /*f6c0*/  BSYNC B3 ;  /* 0x0000000000037941 */ /* 0x000fea0003800000 */
.L_x_9585:
        /* <DEDUP_REMOVED lines=11> */
.L_x_9581:
[----:B------:R-:W-:Y:S05]  /*f780*/  BSYNC B2 ;  /* 0x0000000000027941 */ /* 0x000fea0003800000 */
.L_x_9579:
        /* <DEDUP_REMOVED lines=8> */
.L_x_9590:
        /* <DEDUP_REMOVED lines=12> */
.L_x_9593:
[----:B------:R-:W-:Y:S02]  /*f8d0*/  IMAD.MOV.U32 R136, RZ, RZ, R148 ;  /* 0x000000ffff887224 */ /* 0x000fe400078e0094 */
.L_x_9594:
[----:B------:R-:W-:Y:S05]  /*f8e0*/  BSYNC B3 ;  /* 0x0000000000037941 */ /* 0x000fea0003800000 */
.L_x_9592:
        /* <DEDUP_REMOVED lines=16> */
.L_x_9598:
[----:B------:R-:W-:Y:S05]  /*f9f0*/  BSYNC B4 ;  /* 0x0000000000047941 */ /* 0x000fea0003800000 */
.L_x_9597:
        /* <DEDUP_REMOVED lines=44> */
.L_x_9596:
[----:B------:R-:W-:Y:S05]  /*fcc0*/  BSYNC B3 ;  /* 0x0000000000037941 */ /* 0x000fea0003800000 */
.L_x_9595:
        /* <DEDUP_REMOVED lines=12> */
.L_x_9591:
[----:B------:R-:W-:Y:S05]  /*fd90*/  BSYNC B2 ;  /* 0x0000000000027941 */ /* 0x000fea0003800000 */
.L_x_9589:
        /* <DEDUP_REMOVED lines=8> */
.L_x_9600:
        /* <DEDUP_REMOVED lines=12> */
.L_x_9603:
[----:B------:R-:W-:Y:S02]  /*fee0*/  IMAD.MOV.U32 R133, RZ, RZ, R148 ;  /* 0x000000ffff857224 */ /* 0x000fe400078e0094 */
.L_x_9604:
[----:B------:R-:W-:Y:S05]  /*fef0*/  BSYNC B3 ;  /* 0x0000000000037941 */ /* 0x000fea0003800000 */
.L_x_9602:
        /* <DEDUP_REMOVED lines=16> */
.L_x_9608:
[----:B------:R-:W-:Y:S05]  /*10000*/  BSYNC B4 ;  /* 0x0000000000047941 */ /* 0x000fea0003800000 */
.L_x_9607:
        /* <DEDUP_REMOVED lines=44> */
.L_x_9606:
[----:B------:R-:W-:Y:S05]  /*102d0*/  BSYNC B3 ;  /* 0x0000000000037941 */ /* 0x000fea0003800000 */
.L_x_9605:
        /* <DEDUP_REMOVED lines=11> */
.L_x_9601:
[----:B------:R-:W-:Y:S05]  /*10390*/  BSYNC B2 ;  /* 0x0000000000027941 */ /* 0x000fea0003800000 */
.L_x_9599:
        /* <DEDUP_REMOVED lines=8> */
.L_x_9610:
        /* <DEDUP_REMOVED lines=12> */
.L_x_9613:
[----:B------:R-:W-:Y:S02]  /*104e0*/  MOV R134, R148 ;  /* 0x0000009400867202 */ /* 0x000fe40000000f00 */
.L_x_9614:
[----:B------:R-:W-:Y:S05]  /*104f0*/  BSYNC B3 ;  /* 0x0000000000037941 */ /* 0x000fea0003800000 */
.L_x_9612:
        /* <DEDUP_REMOVED lines=16> */
.L_x_9618:
[----:B------:R-:W-:Y:S05]  /*10600*/  BSYNC B4 ;  /* 0x0000000000047941 */ /* 0x000fea0003800000 */
.L_x_9617:
        /* <DEDUP_REMOVED lines=44> */
.L_x_9616:
[----:B------:R-:W-:Y:S05]  /*108d0*/  BSYNC B3 ;  /* 0x0000000000037941 */ /* 0x000fea0003800000 */
.L_x_9615:
        /* <DEDUP_REMOVED lines=12> */
.L_x_9611:
[----:B------:R-:W-:Y:S05]  /*109a0*/  BSYNC B2 ;  /* 0x0000000000027941 */ /* 0x000fea0003800000 */
.L_x_9609:
        /* <DEDUP_REMOVED lines=28> */
.L_x_9538:
[----:B------:R-:W-:Y:S05]  /*10b70*/  BSYNC B1 ;  /* 0x0000000000017941 */ /* 0x000fea0003800000 */
.L_x_9537:
        /* <DEDUP_REMOVED lines=48> */
.L_x_9633:
        /* <DEDUP_REMOVED lines=101> */
.L_x_9634:
[C---:B------:R-:W-:Y:S01]  /*114d0*/  @!P6 LEA R110, P2, R151.reuse, c[0x0][0x1a0], 0x2 ;  /* 0x00006800976eea11 */ /* 0x040fe200078410ff */
[----:B-1----:R-:W-:Y:S01]  /*114e0*/  FADD.FTZ R160, R160, R161 ;  /* 0x000000a1a0a07221 */ /* 0x002fe20000010000 */
[----:B-----5:R-:W-:Y:S01]  /*114f0*/  ISETP.GE.AND P3, PT, R156, 0x1, PT ;  /* 0x000000019c00780c */ /* 0x020fe20003f66270 */
[----:B------:R-:W-:Y:S01]  /*11500*/  IMAD.MOV.U32 R157, RZ, RZ, c[0x0][0x1e0] ;  /* 0x00007800ff9d7624 */ /* 0x000fe200078e00ff */
[C-C-:B------:R-:W-:Y:S01]  /*11510*/  @!P6 LEA.HI.X R111, R151.reuse, c[0x0][0x1a4], R158.reuse, 0x2, P2 ;  /* 0x00006900976fea11 */ /* 0x140fe200010f149e */
[----:B------:R-:W-:Y:S01]  /*11520*/  BSSY B1, `(.L_x_9621) ;  /* 0x00000c2000017945 */ /* 0x000fe20003800000 */
[C---:B------:R-:W-:Y:S01]  /*11530*/  @!P6 LEA R108, P2, R151.reuse, c[0x0][0x1a8], 0x2 ;  /* 0x00006a00976cea11 */ /* 0x040fe200078410ff */
[----:B------:R-:W-:Y:S02]  /*11540*/  FFMA.FTZ R157, R160, R157, c[0x0][0x228] ;  /* 0x00008a00a09d7623 */ /* 0x000fe4000001009d */
[----:B------:R1:W-:Y:S01]  /*11550*/  @!P6 STG.E [R110.64], R159 ;  /* 0x0000009f6e00e986 */ /* 0x0003e2000c101906 */
[----:B------:R-:W-:Y:S01]  /*11560*/  @!P6 LEA.HI.X R109, R151, c[0x0][0x1ac], R158, 0x2, P2 ;  /* 0x00006b00976dea11 */ /* 0x000fe200010f149e */
[----:B------:R-:W-:Y:S01]  /*11570*/  FMUL.FTZ R158, R159, R159 ;  /* 0x0000009f9f9e7220 */ /* 0x000fe20000410000 */
[----:B------:R-:W-:-:S04]  /*11580*/  ISETP.NE.AND P2, PT, RZ, UR8, PT ;  /* 0x00000008ff007c0c */ /* 0x000fc8000bf45270 */
[----:B------:R-:W-:-:S05]  /*11590*/  FSEL R158, R158, RZ, P2 ;  /* 0x000000ff9e9e7208 */ /* 0x000fca0001000000 */
[----:B------:R-:W-:-:S06]  /*115a0*/  FADD.FTZ R157, R157, R158 ;  /* 0x0000009e9d9d7221 */ /* 0x000fcc0000010000 */
[----:B------:R-:W2:Y:S02]  /*115b0*/  MUFU.RSQ R157, R157 ;  /* 0x0000009d009d7308 */ /* 0x000ea40000001400 */
[----:B--2---:R1:W-:Y:S01]  /*115c0*/  @!P6 STG.E [R108.64], R157 ;  /* 0x0000009d6c00e986 */ /* 0x0043e2000c101906 */
[----:B------:R-:W-:Y:S05]  /*115d0*/  @!P3 BRA `(.L_x_9622) ;  /* 0x00000b600000b947 */ /* 0x000fea0003800000 */
[----:B------:R-:W-:Y:S01]  /*115e0*/  IADD3 R156, R156, -0x1, RZ ;  /* 0xffffffff9c9c7810 */ /* 0x000fe20007ffe0ff */
[----:B------:R-:W-:Y:S01]  /*115f0*/  BSSY B2, `(.L_x_9623) ;  /* 0x0000028000027945 */ /* 0x000fe20003800000 */
[----:B-1----:R-:W-:-:S03]  /*11600*/  LOP3.LUT R108, R155, 0x1f, RZ, 0xc0, !PT ;  /* 0x0000001f9b6c7812 */ /* 0x002fc600078ec0ff */
        /* <DEDUP_REMOVED lines=15> */
[----:B------:R-:W-:Y:S02]  /*11700*/  FADD.FTZ R160, R125, -R156 ;  /* 0x8000009c7da07221 */ /* 0x000fe40000010000 */
[----:B------:R-:W-:-:S02]  /*11710*/  FMUL.FTZ R109, R157, R110 ;  /* 0x0000006e9d6d7220 */ /* 0x000fc40000410000 */
[----:B------:R-:W-:Y:S02]  /*11720*/  FMUL.FTZ R158, R157, R158 ;  /* 0x0000009e9d9e7220 */ /* 0x000fe40000410000 */
[--C-:B------:R-:W-:Y:S02]  /*11730*/  FADD.FTZ R110, R122, -R156.reuse ;  /* 0x8000009c7a6e7221 */ /* 0x100fe40000010000 */
[--C-:B------:R-:W-:Y:S02]  /*11740*/  FADD.FTZ R162, R123, -R156.reuse ;  /* 0x8000009c7ba27221 */ /* 0x100fe40000010000 */
[----:B------:R-:W-:Y:S02]  /*11750*/  FADD.FTZ R164, R120, -R156 ;  /* 0x8000009c78a47221 */ /* 0x000fe40000010000 */
[C---:B------:R-:W-:Y:S02]  /*11760*/  FMUL.FTZ R111, R157.reuse, R160 ;  /* 0x000000a09d6f7220 */ /* 0x040fe40000410000 */
[----:B------:R-:W-:-:S02]  /*11770*/  FMUL.FTZ R160, R157, R110 ;  /* 0x0000006e9da07220 */ /* 0x000fc40000410000 */
[----:B------:R-:W-:Y:S02]  /*11780*/  FFMA.FTZ R109, R30, R109, R22 ;  /* 0x0000006d1e6d7223 */ /* 0x000fe40000010016 */
[----:B------:R-:W-:Y:S02]  /*11790*/  FFMA.FTZ R158, R31, R158, R23 ;  /* 0x0000009e1f9e7223 */ /* 0x000fe40000010017 */
[C---:B------:R-:W-:Y:S02]  /*117a0*/  FMUL.FTZ R159, R157.reuse, R162 ;  /* 0x000000a29d9f7220 */ /* 0x040fe40000410000 */
[----:B------:R-:W-:Y:S01]  /*117b0*/  FMUL.FTZ R164, R157, R164 ;  /* 0x000000a49da47220 */ /* 0x000fe20000410000 */
[----:B------:R-:W-:Y:S01]  /*117c0*/  F2FP.BF16.PACK_AB R109, R158, R109 ;  /* 0x0000006d9e6d723e */ /* 0x000fe200000010ff */
[----:B------:R-:W-:Y:S01]  /*117d0*/  FFMA.FTZ R110, R32, R111, R24 ;  /* 0x0000006f206e7223 */ /* 0x000fe20000010018 */
[----:B------:R-:W-:Y:S01]  /*117e0*/  MOV R158, 0x10 ;  /* 0x00000010009e7802 */ /* 0x000fe20000000f00 */
[----:B------:R-:W-:-:S02]  /*117f0*/  FFMA.FTZ R111, R33, R160, R25 ;  /* 0x000000a0216f7223 */ /* 0x000fc40000010019 */
[----:B------:R-:W-:Y:S02]  /*11800*/  FFMA.FTZ R159, R34, R159, R26 ;  /* 0x0000009f229f7223 */ /* 0x000fe4000001001a */
[----:B------:R-:W-:Y:S01]  /*11810*/  FFMA.FTZ R164, R35, R164, R27 ;  /* 0x000000a423a47223 */ /* 0x000fe2000001001b */
[----:B------:R-:W-:-:S04]  /*11820*/  F2FP.BF16.PACK_AB R110, R111, R110 ;  /* 0x0000006e6f6e723e */ /* 0x000fc800000010ff */
[----:B------:R-:W-:Y:S01]  /*11830*/  F2FP.BF16.PACK_AB R111, R164, R159 ;  /* 0x0000009fa46f723e */ /* 0x000fe200000010ff */
[C---:B------:R-:W-:Y:S01]  /*11840*/  IMAD.WIDE.U32 R158, R155.reuse, R158, c[0x0][0x208] ;  /* 0x000082009b9e7625 */ /* 0x040fe200078e009e */
[----:B------:R-:W-:-:S04]  /*11850*/  IADD3 R155, R155, 0x20, RZ ;  /* 0x000000209b9b7810 */ /* 0x000fc80007ffe0ff */
[----:B------:R1:W-:Y:S03]  /*11860*/  STG.E.128 [R158.64], R108 ;  /* 0x0000006c9e007986 */ /* 0x0003e6000c101d06 */
.L_x_9624:
[----:B------:R-:W-:Y:S05]  /*11870*/  BSYNC B2 ;  /* 0x0000000000027941 */ /* 0x000fea0003800000 */
.L_x_9623:
[----:B------:R-:W-:Y:S01]  /*11880*/  ISETP.NE.AND P2, PT, R154, RZ, PT ;  /* 0x000000ff9a00720c */ /* 0x000fe20003f45270 */
[----:B------:R-:W-:-:S12]  /*11890*/  BSSY B2, `(.L_x_9625) ;  /* 0x0000022000027945 */ /* 0x000fd80003800000 */
[----:B------:R-:W-:Y:S05]  /*118a0*/  @!P2 BRA `(.L_x_9626) ;  /* 0x000002000000a947 */ /* 0x000fea0003800000 */
[--C-:B-1----:R-:W-:Y:S02]  /*118b0*/  FADD.FTZ R108, R121, -R156.reuse ;  /* 0x8000009c796c7221 */ /* 0x102fe40000010000 */
        /* <DEDUP_REMOVED lines=9> */
[C---:B------:R-:W-:Y:S02]  /*11950*/  FMUL.FTZ R109, R157.reuse, R110 ;  /* 0x0000006e9d6d7220 */ /* 0x040fe40000410000 */
[----:B------:R-:W-:Y:S02]  /*11960*/  FADD.FTZ R110, R114, -R156 ;  /* 0x8000009c726e7221 */ /* 0x000fe40000010000 */
[----:B------:R-:W-:-:S02]  /*11970*/  FMUL.FTZ R158, R157, R158 ;  /* 0x0000009e9d9e7220 */ /* 0x000fc40000410000 */
[--C-:B------:R-:W-:Y:S02]  /*11980*/  FADD.FTZ R162, R115, -R156.reuse ;  /* 0x8000009c73a27221 */ /* 0x100fe40000010000 */
        /* <DEDUP_REMOVED lines=18> */
.L_x_9626:
[----:B------:R-:W-:Y:S05]  /*11ab0*/  BSYNC B2 ;  /* 0x0000000000027941 */ /* 0x000fea0003800000 */
.L_x_9625:
        /* <DEDUP_REMOVED lines=35> */
.L_x_9628:
[----:B------:R-:W-:Y:S05]  /*11cf0*/  BSYNC B2 ;  /* 0x0000000000027941 */ /* 0x000fea0003800000 */
.L_x_9627:
        /* <DEDUP_REMOVED lines=12> */
[C---:B------:R-:W-:Y:S02]  /*11dc0*/  FMUL.FTZ R109, R157.reuse, R110 ;  /* 0x0000006e9d6d7220 */ /* 0x040fe40000410000 */
[----:B------:R-:W-:Y:S02]  /*11dd0*/  FMUL.FTZ R158, R157, R158 ;  /* 0x0000009e9d9e7220 */ /* 0x000fe40000410000 */
[----:B------:R-:W-:Y:S02]  /*11de0*/  FADD.FTZ R160, R9, -R156 ;  /* 0x8000009c09a07221 */ /* 0x000fe40000010000 */
[----:B------:R-:W-:-:S02]  /*11df0*/  FFMA.FTZ R109, R78, R109, R70 ;  /* 0x0000006d4e6d7223 */ /* 0x000fc40000010046 */
[----:B------:R-:W-:Y:S02]  /*11e00*/  FFMA.FTZ R158, R79, R158, R71 ;  /* 0x0000009e4f9e7223 */ /* 0x000fe40000010047 */
[--C-:B------:R-:W-:Y:S02]  /*11e10*/  FADD.FTZ R110, R6, -R156.reuse ;  /* 0x8000009c066e7221 */ /* 0x100fe40000010000 */
[--C-:B------:R-:W-:Y:S01]  /*11e20*/  FADD.FTZ R162, R7, -R156.reuse ;  /* 0x8000009c07a27221 */ /* 0x100fe20000010000 */
[----:B------:R-:W-:Y:S01]  /*11e30*/  F2FP.BF16.PACK_AB R109, R158, R109 ;  /* 0x0000006d9e6d723e */ /* 0x000fe200000010ff */
[----:B------:R-:W-:Y:S01]  /*11e40*/  FADD.FTZ R164, R4, -R156 ;  /* 0x8000009c04a47221 */ /* 0x000fe20000010000 */
[----:B------:R-:W-:Y:S01]  /*11e50*/  HFMA2.MMA R158, -RZ, RZ, 0, 9.5367431640625e-07 ;  /* 0x00000010ff9e7435 */ /* 0x000fe200000001ff */
        /* <DEDUP_REMOVED lines=13> */
.L_x_9630:
[----:B------:R-:W-:Y:S05]  /*11f30*/  BSYNC B2 ;  /* 0x0000000000027941 */ /* 0x000fea0003800000 */
.L_x_9629:
[----:B------:R-:W-:Y:S05]  /*11f40*/  @!P0 BRA `(.L_x_9622) ;  /* 0x000001f000008947 */ /* 0x000fea0003800000 */
[--C-:B------:R-:W-:Y:S02]  /*11f50*/  FADD.FTZ R164, R132, -R156.reuse ;  /* 0x8000009c84a47221 */ /* 0x100fe40000010000 */
[--C-:B-1----:R-:W-:Y:S02]  /*11f60*/  FADD.FTZ R109, R133, -R156.reuse ;  /* 0x8000009c856d7221 */ /* 0x102fe40000010000 */
[--C-:B------:R-:W-:Y:S02]  /*11f70*/  FADD.FTZ R108, R5, -R156.reuse ;  /* 0x8000009c056c7221 */ /* 0x100fe40000010000 */
[--C-:B------:R-:W-:Y:S02]  /*11f80*/  FADD.FTZ R162, R2, -R156.reuse ;  /* 0x8000009c02a27221 */ /* 0x100fe40000010000 */
[----:B------:R-:W-:Y:S02]  /*11f90*/  FMUL.FTZ R111, R157, R164 ;  /* 0x000000a49d6f7220 */ /* 0x000fe40000410000 */
[----:B------:R-:W-:-:S02]  /*11fa0*/  FADD.FTZ R160, R3, -R156 ;  /* 0x8000009c03a07221 */ /* 0x000fc40000010000 */
[--C-:B------:R-:W-:Y:S02]  /*11fb0*/  FADD.FTZ R158, R0, -R156.reuse ;  /* 0x8000009c009e7221 */ /* 0x100fe40000010000 */
[--C-:B------:R-:W-:Y:S02]  /*11fc0*/  FADD.FTZ R110, R130, -R156.reuse ;  /* 0x8000009c826e7221 */ /* 0x100fe40000010000 */
[----:B------:R-:W-:Y:S02]  /*11fd0*/  FMUL.FTZ R164, R157, R109 ;  /* 0x0000006d9da47220 */ /* 0x000fe40000410000 */
[----:B------:R-:W-:Y:S02]  /*11fe0*/  FADD.FTZ R156, R131, -R156 ;  /* 0x8000009c839c7221 */ /* 0x000fe40000010000 */
[C---:B------:R-:W-:Y:S02]  /*11ff0*/  FMUL.FTZ R109, R157.reuse, R108 ;  /* 0x0000006c9d6d7220 */ /* 0x040fe40000410000 */
[----:B------:R-:W-:-:S02]  /*12000*/  FMUL.FTZ R108, R157, R162 ;  /* 0x000000a29d6c7220 */ /* 0x000fc40000410000 */
[C---:B------:R-:W-:Y:S02]  /*12010*/  FMUL.FTZ R159, R157.reuse, R160 ;  /* 0x000000a09d9f7220 */ /* 0x040fe40000410000 */
[C---:B------:R-:W-:Y:S02]  /*12020*/  FMUL.FTZ R158, R157.reuse, R158 ;  /* 0x0000009e9d9e7220 */ /* 0x040fe40000410000 */
[C---:B0-----:R-:W-:Y:S02]  /*12030*/  FMUL.FTZ R161, R157.reuse, R110 ;  /* 0x0000006e9da17220 */ /* 0x041fe40000410000 */
        /* <DEDUP_REMOVED lines=16> */
.L_x_9622:
[----:B------:R-:W-:Y:S05]  /*12140*/  BSYNC B1 ;  /* 0x0000000000017941 */ /* 0x000fea0003800000 */
.L_x_9621:
[----:B01----:R-:W-:-:S05]  /*12150*/  IMAD.MOV.U32 R108, RZ, RZ, c[0x0][0x160] ;  /* 0x00005800ff6c7624 */ /* 0x003fca00078e00ff */
[----:B------:R-:W-:-:S04]  /*12160*/  LEA R151, R108, R151, 0x2 ;  /* 0x000000976c977211 */ /* 0x000fc800078e10ff */
[----:B------:R-:W-:-:S13]  /*12170*/  ISETP.GE.AND P2, PT, R151, c[0x0][0x164], PT ;  /* 0x0000590097007a0c */ /* 0x000fda0003f46270 */
[----:B------:R-:W-:Y:S01]  /*12180*/  @P2 CALL.REL.NOINC `(.L_x_9631) ;  /* 0x0000001000002944 */ /* 0x000fe20003c00000 */
[----:B------:R-:W-:Y:S05]  /*12190*/  BRA `(.L_x_9632) ;  /* 0xfffeea9000007947 */ /* 0x000fea000383ffff */
.L_x_9631:
[----:B------:R-:W-:Y:S05]  /*121a0*/  BSYNC B0 ;  /* 0x0000000000007941 */ /* 0x000fea0003800000 */
.L_x_9200:
[----:B------:R-:W-:Y:S05]  /*121b0*/  EXIT ;  /* 0x000000000000794d */ /* 0x000fea0003800000 */
.L_x_9619:
[----:B------:R-:W-:Y:S01]  /*121c0*/  IMAD.MOV.U32 R157, RZ, RZ, 0x1 ;  /* 0x00000001ff9d7424 */ /* 0x000fe200078e00ff */
[----:B------:R-:W-:Y:S01]  /*121d0*/  MOV R111, 0xffffffff ;  /* 0xffffffff006f7802 */ /* 0x000fe20000000f00 */
[----:B------:R-:W-:Y:S01]  /*121e0*/  IMAD.MOV.U32 R160, RZ, RZ, 0x1f ;  /* 0x0000001fffa07424 */ /* 0x000fe200078e00ff */
[----:B------:R-:W-:Y:S02]  /*121f0*/  MOV R108, 0x12210 ;  /* 0x00012210006c7802 */ /* 0x000fe40000000f00 */
[----:B-----5:R-:W-:Y:S05]  /*12200*/  CALL.REL.NOINC `($__internal_42_$__cuda_sm70_shflsync_bfly_p) ;  /* 0x000008c000007944 */ /* 0x020fea0003c00000 */
[----:B01----:R-:W-:Y:S05]  /*12210*/  BRA `(.L_x_9633) ;  /* 0xffffec6000007947 */ /* 0x003fea000383ffff */
.L_x_9620:
[----:B------:R-:W-:Y:S01]  /*12220*/  HFMA2.MMA R160, -RZ, RZ, 0, 1.847743988037109375e-06 ;  /* 0x0000001fffa07435 */ /* 0x000fe200000001ff */
[----:B0-----:R-:W-:Y:S01]  /*12230*/  IMAD.MOV.U32 R110, RZ, RZ, R161 ;  /* 0x000000ffff6e7224 */ /* 0x001fe200078e00a1 */
[----:B------:R-:W-:Y:S01]  /*12240*/  MOV R108, 0x12280 ;  /* 0x00012280006c7802 */ /* 0x000fe20000000f00 */
[----:B------:R-:W-:Y:S02]  /*12250*/  IMAD.MOV.U32 R157, RZ, RZ, 0x2 ;  /* 0x00000002ff9d7424 */ /* 0x000fe400078e00ff */
[----:B------:R-:W-:Y:S02]  /*12260*/  IMAD.MOV.U32 R111, RZ, RZ, -0x1 ;  /* 0xffffffffff6f7424 */ /* 0x000fe400078e00ff */
[----:B-----5:R-:W-:Y:S05]  /*12270*/  CALL.REL.NOINC `($__internal_42_$__cuda_sm70_shflsync_bfly_p) ;  /* 0x0000085000007944 */ /* 0x020fea0003c00000 */
[----:B01----:R-:W-:Y:S01]  /*12280*/  FADD.FTZ R110, R161, R111 ;  /* 0x0000006fa16e7221 */ /* 0x003fe20000010000 */
[----:B------:R-:W-:Y:S01]  /*12290*/  MOV R160, 0x1f ;  /* 0x0000001f00a07802 */ /* 0x000fe20000000f00 */
[----:B------:R-:W-:Y:S01]  /*122a0*/  IMAD.MOV.U32 R157, RZ, RZ, 0x4 ;  /* 0x00000004ff9d7424 */ /* 0x000fe200078e00ff */
[----:B------:R-:W-:Y:S01]  /*122b0*/  MOV R108, 0x122e0 ;  /* 0x000122e0006c7802 */ /* 0x000fe20000000f00 */
[----:B------:R-:W-:-:S02]  /*122c0*/  IMAD.MOV.U32 R111, RZ, RZ, -0x1 ;  /* 0xffffffffff6f7424 */ /* 0x000fc400078e00ff */
[----:B------:R-:W-:Y:S05]  /*122d0*/  CALL.REL.NOINC `($__internal_42_$__cuda_sm70_shflsync_bfly_p) ;  /* 0x000007f000007944 */ /* 0x000fea0003c00000 */
[----:B0-----:R-:W-:Y:S01]  /*122e0*/  HFMA2.MMA R160, -RZ, RZ, 0, 1.847743988037109375e-06 ;  /* 0x0000001fffa07435 */ /* 0x001fe200000001ff */
[----:B-1----:R-:W-:Y:S01]  /*122f0*/  FADD.FTZ R110, R110, R111 ;  /* 0x0000006f6e6e7221 */ /* 0x002fe20000010000 */
[----:B------:R-:W-:Y:S01]  /*12300*/  MOV R108, 0x12340 ;  /* 0x00012340006c7802 */ /* 0x000fe20000000f00 */
[----:B------:R-:W-:-:S02]  /*12310*/  IMAD.MOV.U32 R157, RZ, RZ, 0x8 ;  /* 0x00000008ff9d7424 */ /* 0x000fc400078e00ff */
[----:B------:R-:W-:Y:S02]  /*12320*/  IMAD.MOV.U32 R111, RZ, RZ, -0x1 ;  /* 0xffffffffff6f7424 */ /* 0x000fe400078e00ff */
[----:B------:R-:W-:Y:S05]  /*12330*/  CALL.REL.NOINC `($__internal_42_$__cuda_sm70_shflsync_bfly_p) ;  /* 0x0000079000007944 */ /* 0x000fea0003c00000 */
[----:B01----:R-:W-:Y:S01]  /*12340*/  FADD.FTZ R110, R110, R111 ;  /* 0x0000006f6e6e7221 */ /* 0x003fe20000010000 */
[----:B------:R-:W-:Y:S01]  /*12350*/  MOV R160, 0x1f ;  /* 0x0000001f00a07802 */ /* 0x000fe20000000f00 */
[----:B------:R-:W-:Y:S01]  /*12360*/  IMAD.MOV.U32 R157, RZ, RZ, 0x10 ;  /* 0x00000010ff9d7424 */ /* 0x000fe200078e00ff */
[----:B------:R-:W-:Y:S01]  /*12370*/  MOV R108, 0x123a0 ;  /* 0x000123a0006c7802 */ /* 0x000fe20000000f00 */
[----:B------:R-:W-:Y:S02]  /*12380*/  IMAD.MOV.U32 R111, RZ, RZ, -0x1 ;  /* 0xffffffffff6f7424 */ /* 0x000fe400078e00ff */
[----:B------:R-:W-:Y:S05]  /*12390*/  CALL.REL.NOINC `($__internal_42_$__cuda_sm70_shflsync_bfly_p) ;  /* 0x0000073000007944 */ /* 0x000fea0003c00000 */
[----:B-1----:R-:W-:Y:S01]  /*123a0*/  FADD.FTZ R111, R110, R111 ;  /* 0x0000006f6e6f7221 */ /* 0x002fe20000010000 */
[----:B0-----:R-:W-:Y:S01]  /*123b0*/  HFMA2.MMA R160, -RZ, RZ, 0, 1.847743988037109375e-06 ;  /* 0x0000001fffa07435 */ /* 0x001fe200000001ff */
[----:B------:R-:W-:Y:S02]  /*123c0*/  IMAD.MOV.U32 R157, RZ, RZ, 0x1 ;  /* 0x00000001ff9d7424 */ /* 0x000fe400078e00ff */
[----:B------:R-:W-:Y:S02]  /*123d0*/  FMUL.FTZ R159, R111, c[0x0][0x1e0] ;  /* 0x000078006f9f7a20 */ /* 0x000fe40000410000 */
[----:B------:R-:W-:-:S02]  /*123e0*/  IMAD.MOV.U32 R111, RZ, RZ, -0x1 ;  /* 0xffffffffff6f7424 */ /* 0x000fc400078e00ff */
        /* <DEDUP_REMOVED lines=81> */
[----:B------:R-:W-:Y:S02]  /*12900*/  MOV R108, 0x12920 ;  /* 0x00012920006c7802 */ /* 0x000fe40000000f00 */
[----:B------:R-:W-:Y:S05]  /*12910*/  CALL.REL.NOINC `($__internal_42_$__cuda_sm70_shflsync_bfly_p) ;  /* 0x000001b000007944 */ /* 0x000fea0003c00000 */
[----:B01----:R-:W-:Y:S01]  /*12920*/  FADD.FTZ R110, R110, R111 ;  /* 0x0000006f6e6e7221 */ /* 0x003fe20000010000 */
[----:B------:R-:W-:Y:S01]  /*12930*/  MOV R160, 0x1f ;  /* 0x0000001f00a07802 */ /* 0x000fe20000000f00 */
[----:B------:R-:W-:Y:S01]  /*12940*/  IMAD.MOV.U32 R157, RZ, RZ, 0x2 ;  /* 0x00000002ff9d7424 */ /* 0x000fe200078e00ff */
[----:B------:R-:W-:Y:S01]  /*12950*/  MOV R108, 0x12980 ;  /* 0x00012980006c7802 */ /* 0x000fe20000000f00 */
[----:B------:R-:W-:Y:S02]  /*12960*/  IMAD.MOV.U32 R111, RZ, RZ, -0x1 ;  /* 0xffffffffff6f7424 */ /* 0x000fe400078e00ff */
[----:B------:R-:W-:Y:S05]  /*12970*/  CALL.REL.NOINC `($__internal_42_$__cuda_sm70_shflsync_bfly_p) ;  /* 0x0000015000007944 */ /* 0x000fea0003c00000 */
[----:B0-----:R-:W-:Y:S01]  /*12980*/  HFMA2.MMA R160, -RZ, RZ, 0, 1.847743988037109375e-06 ;  /* 0x0000001fffa07435 */ /* 0x001fe200000001ff */
[----:B-1----:R-:W-:Y:S01]  /*12990*/  FADD.FTZ R110, R110, R111 ;  /* 0x0000006f6e6e7221 */ /* 0x002fe20000010000 */
[----:B------:R-:W-:Y:S01]  /*129a0*/  MOV R108, 0x129e0 ;  /* 0x000129e0006c7802 */ /* 0x000fe20000000f00 */
[----:B------:R-:W-:Y:S02]  /*129b0*/  IMAD.MOV.U32 R157, RZ, RZ, 0x4 ;  /* 0x00000004ff9d7424 */ /* 0x000fe400078e00ff */
[----:B------:R-:W-:-:S02]  /*129c0*/  IMAD.MOV.U32 R111, RZ, RZ, -0x1 ;  /* 0xffffffffff6f7424 */ /* 0x000fc400078e00ff */
[----:B------:R-:W-:Y:S05]  /*129d0*/  CALL.REL.NOINC `($__internal_42_$__cuda_sm70_shflsync_bfly_p) ;  /* 0x000000f000007944 */ /* 0x000fea0003c00000 */
[----:B01----:R-:W-:Y:S01]  /*129e0*/  FADD.FTZ R110, R110, R111 ;  /* 0x0000006f6e6e7221 */ /* 0x003fe20000010000 */
[----:B------:R-:W-:Y:S01]  /*129f0*/  MOV R160, 0x1f ;  /* 0x0000001f00a07802 */ /* 0x000fe20000000f00 */
[----:B------:R-:W-:Y:S01]  /*12a00*/  IMAD.MOV.U32 R157, RZ, RZ, 0x8 ;  /* 0x00000008ff9d7424 */ /* 0x000fe200078e00ff */
[----:B------:R-:W-:Y:S01]  /*12a10*/  MOV R108, 0x12a40 ;  /* 0x00012a40006c7802 */ /* 0x000fe20000000f00 */
[----:B------:R-:W-:-:S02]  /*12a20*/  IMAD.MOV.U32 R111, RZ, RZ, -0x1 ;  /* 0xffffffffff6f7424 */ /* 0x000fc400078e00ff */
[----:B------:R-:W-:Y:S05]  /*12a30*/  CALL.REL.NOINC `($__internal_42_$__cuda_sm70_shflsync_bfly_p) ;  /* 0x0000009000007944 */ /* 0x000fea0003c00000 */
[----:B-1----:R-:W-:Y:S01]  /*12a40*/  FADD.FTZ R161, R110, R111 ;  /* 0x0000006f6ea17221 */ /* 0x002fe20000010000 */
[----:B0-----:R-:W-:Y:S01]  /*12a50*/  HFMA2.MMA R160, -RZ, RZ, 0, 1.847743988037109375e-06 ;  /* 0x0000001fffa07435 */ /* 0x001fe200000001ff */
[----:B------:R-:W-:Y:S01]  /*12a60*/  IMAD.MOV.U32 R157, RZ, RZ, 0x10 ;  /* 0x00000010ff9d7424 */ /* 0x000fe200078e00ff */
[----:B------:R-:W-:Y:S01]  /*12a70*/  MOV R108, 0x12ab0 ;  /* 0x00012ab0006c7802 */ /* 0x000fe20000000f00 */
[----:B------:R-:W-:-:S02]  /*12a80*/  IMAD.MOV.U32 R111, RZ, RZ, -0x1 ;  /* 0xffffffffff6f7424 */ /* 0x000fc400078e00ff */
[----:B------:R-:W-:Y:S02]  /*12a90*/  IMAD.MOV.U32 R110, RZ, RZ, R161 ;  /* 0x000000ffff6e7224 */ /* 0x000fe400078e00a1 */
[----:B------:R-:W-:Y:S05]  /*12aa0*/  CALL.REL.NOINC `($__internal_42_$__cuda_sm70_shflsync_bfly_p) ;  /* 0x0000002000007944 */ /* 0x000fea0003c00000 */
[----:B01----:R-:W-:Y:S01]  /*12ab0*/  MOV R160, R111 ;  /* 0x0000006f00a07202 */ /* 0x003fe20000000f00 */
[----:B------:R-:W-:Y:S05]  /*12ac0*/  BRA `(.L_x_9634) ;  /* 0xffffea0000007947 */ /* 0x000fea000383ffff */
        .weak           $__internal_42_$__cuda_sm70_shflsync_bfly_p
        .type           $__internal_42_$__cuda_sm70_shflsync_bfly_p,@function
        .size           $__internal_42_$__cuda_sm70_shflsync_bfly_p,(.L_x_36130 - $__internal_42_$__cuda_sm70_shflsync_bfly_p)
$__internal_42_$__cuda_sm70_shflsync_bfly_p:
[----:B------:R-:W-:Y:S01]  /*12ad0*/  IMAD.MOV.U32 R109, RZ, RZ, 0x0 ;  /* 0x00000000ff6d7424 */ /* 0x000fe200078e00ff */
[----:B------:R-:W-:Y:S04]  /*12ae0*/  WARPSYNC R111 ;  /* 0x0000006f00007348 */ /* 0x000fe80003800000 */
[----:B------:R0:W1:Y:S01]  /*12af0*/  SHFL.BFLY PT, R111, R110, R157, R160 ;  /* 0x0c00009d6e6f7389 */ /* 0x00006200000e00a0 */
[----:B------:R-:W-:Y:S05]  /*12b00*/  RET.REL.NODEC R108 `(_ZN10layer_norm13ln_fwd_kernelINS_13Kernel_traitsIf13__nv_bfloat16S2_S2_fjLj1280ELj1ELj4ELj1ELj16ENS_18Kernel_traits_baseILj1280EfS2_S2_S2_fjLj128EEEEELb1ELb0ELb1ELb0EEEvNS_9FwdParamsE) ;  /* 0xfffed4f06c007950 */ /* 0x000fea0003c3ffff */
.L_x_9635:
        /* <DEDUP_REMOVED lines=15> */
.L_x_36130:


//--------------------- .text._ZN10layer_norm13ln_fwd_kernelINS_13Kernel_traitsIf13__nv_bfloat16S2_S2_fjLj1280ELj1ELj4ELj1ELj16ENS_18Kernel_traits_baseILj1280EfS2_S2_S2_fjLj128EEEEELb1ELb0ELb1ELb1EEEvNS_9FwdParamsE --------------------------
	.section	.text._ZN10layer_norm13ln_fwd_kernelINS_13Kernel_traitsIf13__nv_bfloat16S2_S2_fjLj1280ELj1ELj4ELj1ELj16ENS_18Kernel_traits_baseILj1280EfS2_S2_S2_fjLj128EEEEELb1ELb0ELb1ELb1EEEvNS_9FwdParamsE,"ax",@progbits
	.sectioninfo	@"SHI_REGISTERS=167"
	.align	128
        .global         _ZN10layer_norm13ln_fwd_kernelINS_13Kernel_traitsIf13__nv_bfloat16S2_S2_fjLj1280ELj1ELj4ELj1ELj16ENS_18Kernel_traits_baseILj1280EfS2_S2_S2_fjLj128EEEEELb1ELb0ELb1ELb1EEEvNS_9FwdParamsE
        .type           _ZN10layer_norm13ln_fwd_kernelINS_13Kernel_traitsIf13__nv_bfloat16S2_S2_fjLj1280ELj1ELj4ELj1ELj16ENS_18Kernel_traits_baseILj1280EfS2_S2_S2_fjLj128EEEEELb1ELb0ELb1ELb1EEEvNS_9FwdParamsE,@function
        .size           _ZN10layer_norm13ln_fwd_kernelINS_13Kernel_traitsIf13__nv_bfloat16S2_S2_fjLj1280ELj1ELj4ELj1ELj16ENS_18Kernel_traits_baseILj1280EfS2_S2_S2_fjLj128EEEEELb1ELb0ELb1ELb1EEEvNS_9FwdParamsE,(.L_x_36131 - _ZN10layer_norm13ln_fwd_kernelINS_13Kernel_traitsIf13__nv_bfloat16S2_S2_fjLj1280ELj1ELj4ELj1ELj16ENS_18Kernel_traits_baseILj1280EfS2_S2_S2_fjLj128EEEEELb1ELb0ELb1ELb1EEEvNS_9FwdParamsE)
        .other          _ZN10layer_norm13ln_fwd_kernelINS_13Kernel_traitsIf13__nv_bfloat16S2_S2_fjLj1280ELj1ELj4ELj1ELj16ENS_18Kernel_traits_baseILj1280EfS2_S2_S2_fjLj128EEEEELb1ELb0ELb1ELb1EEEvNS_9FwdParamsE,@"STO_CUDA_ENTRY STV_DEFAULT"
_ZN10layer_norm13ln_fwd_kernelINS_13Kernel_traitsIf13__nv_bfloat16S2_S2_fjLj1280ELj1ELj4ELj1ELj16ENS_18Kernel_traits_baseILj1280EfS2_S2_S2_fjLj128EEEEELb1ELb0ELb1ELb1EEEvNS_9FwdParamsE:
.text._ZN10layer_norm13ln_fwd_kernelINS_13Kernel_traitsIf13__nv_bfloat16S2_S2_fjLj1280ELj1ELj4ELj1ELj16ENS_18Kernel_traits_baseILj1280EfS2_S2_S2_fjLj128EEEEELb1ELb0ELb1ELb1EEEvNS_9FwdParamsE:
        /* <DEDUP_REMOVED lines=51> */
[----:B------:R-:W-:Y:S01]  /*0330*/  SHF.R.U32.HI R0, RZ, 0x5, R11 ;  /* 0x00000005ff007819 */ /* 0x000fe2000001160b */
[----:B--2---:R-:W-:Y:S01]  /*0340*/  UIADD3 UR10, UR5, -0x4498517b, URZ ;  /* 0xbb67ae85050a7890 */ /* 0x004fe2000fffe03f */
[----:B------:R-:W-:Y:S01]  /*0350*/  LOP3.LUT R8, R5, UR5, RZ, 0x3c, !PT ;  /* 0x0000000505087c12 */ /* 0x000fe2000f8e3cff */
[----:B------:R-:W-:Y:S02]  /*0360*/  UIADD3 UR12, UR5, 0x76cf5d0a, URZ ;  /* 0x76cf5d0a050c7890 */ /* 0x000fe4000fffe03f */
[----:B------:R-:W-:Y:S01]  /*0370*/  UIADD3 UR14, UR5, 0x32370b8f, URZ ;  /* 0x32370b8f050e7890 */ /* 0x000fe2000fffe03f */
[----:B------:R-:W-:Y:S01]  /*0380*/  IMAD R0, R12, 0x4, R0 ;  /* 0x000000040c007824 */ /* 0x000fe200078e0200 */
[----:B------:R-:W-:Y:S01]  /*0390*/  LOP3.LUT R7, R3, UR10, R4, 0x96, !PT ;  /* 0x0000000a03077c12 */ /* 0x000fe2000f8e9604 */
[----:B------:R-:W-:Y:S01]  /*03a0*/  IMAD.WIDE.U32 R8, R8, -0x326172a9, RZ ;  /* 0xcd9e8d5708087825 */ /* 0x000fe200078e00ff */
[----:B------:R-:W-:-:S02]  /*03b0*/  UIADD3 UR15, UR4, 0x78dde6e4, URZ ;  /* 0x78dde6e4040f7890 */ /* 0x000fc4000fffe03f */
[----:B------:R-:W-:Y:S02]  /*03c0*/  UIADD3 UR16, UR5, -0x126145ec, URZ ;  /* 0xed9eba1405107890 */ /* 0x000fe4000fffe03f */
[----:B------:R-:W-:Y:S01]  /*03d0*/  LOP3.LUT R4, R9, UR9, R6, 0x96, !PT ;  /* 0x0000000909047c12 */ /* 0x000fe2000f8e9606 */
        /* <DEDUP_REMOVED lines=34> */
[----:B------:R-:W-:-:S04]  /*0600*/  LOP3.LUT R5, R5, UR23, R8, 0x96, !PT ;  /* 0x0000001705057c12 */ /* 0x000fc8000f8e9608 */
        /* <DEDUP_REMOVED lines=20> */
[----:B------:R-:W-:Y:S01]  /*0750*/  IMAD R9, R15, -0x326172a9, RZ ;  /* 0xcd9e8d570f097824 */ /* 0x000fe200078e02ff */
[----:B------:R-:W-:Y:S01]  /*0760*/  UIADD3 UR26, UR5, -0x695add53, URZ ;  /* 0x96a522ad051a7890 */ /* 0x000fe2000fffe03f */
[----:B0-----:R-:W-:Y:S01]  /*0770*/  IMAD.HI.U32 R2, R8, -0x326172a9, RZ ;  /* 0xcd9e8d5708027827 */ /* 0x001fe200078e00ff */
[----:B------:R0:W5:Y:S03]  /*0780*/  LDG.E.128 R56, [R6.64] ;  /* 0x0000000606387981 */ /* 0x000166000c1e1d00 */
[----:B------:R-:W-:Y:S01]  /*0790*/  IMAD R3, R4, -0x2daee0ad, RZ ;  /* 0xd2511f5304037824 */ /* 0x000fe200078e02ff */
[----:B------:R0:W5:Y:S01]  /*07a0*/  LDG.E.128 R60, [R6.64+0x10] ;  /* 0x00001006063c7981 */ /* 0x000162000c1e1d00 */
[----:B------:R-:W-:Y:S01]  /*07b0*/  IMAD.WIDE.U32 R4, R5, -0x2daee0ad, RZ ;  /* 0xd2511f5305047825 */ /* 0x000fe200078e00ff */
[----:B------:R-:W-:Y:S01]  /*07c0*/  LOP3.LUT R2, R2, UR25, R9, 0x96, !PT ;  /* 0x0000001902027c12 */ /* 0x000fe2000f8e9609 */
[----:B------:R-:W-:Y:S01]  /*07d0*/  HFMA2.MMA R9, -RZ, RZ, 0, 0 ;  /* 0x00000000ff097435 */ /* 0x000fe200000001ff */
[----:B------:R-:W-:Y:S01]  /*07e0*/  BSSY B0, `(.L_x_9636) ;  /* 0x0001143000007945 */ /* 0x000fe20003800000 */
[----:B------:R0:W5:Y:S01]  /*07f0*/  LDG.E.128 R64, [R6.64+0x400] ;  /* 0x0004000606407981 */ /* 0x000162000c1e1d00 */
[----:B------:R-:W-:Y:S01]  /*0800*/  LOP3.LUT R3, R5, UR26, R3, 0x96, !PT ;  /* 0x0000001a05037c12 */ /* 0x000fe2000f8e9603 */
[----:B------:R-:W-:Y:S01]  /*0810*/  IMAD.MOV.U32 R5, RZ, RZ, R10 ;  /* 0x000000ffff057224 */ /* 0x000fe200078e000a */
[----:B------:R-:W-:Y:S01]  /*0820*/  LOP3.LUT R126, R126, 0x3, RZ, 0xc0, !PT ;  /* 0x000000037e7e7812 */ /* 0x000fe200078ec0ff */
[----:B------:R0:W5:Y:S01]  /*0830*/  LDG.E.128 R68, [R6.64+0x410] ;  /* 0x0004100606447981 */ /* 0x000162000c1e1d00 */
[----:B------:R-:W-:-:S03]  /*0840*/  IMAD R8, R8, -0x326172a9, RZ ;  /* 0xcd9e8d5708087824 */ /* 0x000fc600078e02ff */
[----:B------:R0:W5:Y:S04]  /*0850*/  LDG.E.128 R72, [R6.64+0x800] ;  /* 0x0008000606487981 */ /* 0x000168000c1e1d00 */
[----:B------:R0:W5:Y:S04]  /*0860*/  LDG.E.128 R76, [R6.64+0x810] ;  /* 0x00081006064c7981 */ /* 0x000168000c1e1d00 */
[----:B------:R0:W5:Y:S04]  /*0870*/  LDG.E.128 R80, [R6.64+0xc00] ;  /* 0x000c000606507981 */ /* 0x000168000c1e1d00 */
[----:B------:R0:W5:Y:S04]  /*0880*/  LDG.E.128 R84, [R6.64+0xc10] ;  /* 0x000c100606547981 */ /* 0x000168000c1e1d00 */
[----:B------:R0:W5:Y:S04]  /*0890*/  LDG.E.128 R88, [R6.64+0x1000] ;  /* 0x0010000606587981 */ /* 0x000168000c1e1d00 */
[----:B------:R0:W5:Y:S01]  /*08a0*/  LDG.E.128 R92, [R6.64+0x1010] ;  /* 0x00101006065c7981 */ /* 0x000162000c1e1d00 */
[----:B------:R-:W-:Y:S01]  /*08b0*/  ULDC.U8 UR8, c[0x0][0x1f0] ;  /* 0x00007c0000087ab9 */ /* 0x000fe20000000000 */
[----:B0-----:R-:W-:-:S02]  /*08c0*/  IMAD.MOV.U32 R6, RZ, RZ, R14 ;  /* 0x000000ffff067224 */ /* 0x001fc400078e000e */
[----:B------:R-:W-:Y:S02]  /*08d0*/  IMAD.MOV.U32 R7, RZ, RZ, R13 ;  /* 0x000000ffff077224 */ /* 0x000fe400078e000d */
.L_x_10052:
[----:B------:R-:W-:-:S04]  /*08e0*/  IMAD.MOV.U32 R111, RZ, RZ, 0x4 ;  /* 0x00000004ff6f7424 */ /* 0x000fc800078e00ff */
        /* <DEDUP_REMOVED lines=15> */
[----:B------:R-:W-:Y:S01]  /*09e0*/  @P0 IMAD.MOV.U32 R108, RZ, RZ, 0x10 ;  /* 0x00000010ff6c0424 */ /* 0x000fe200078e00ff */
        /* <DEDUP_REMOVED lines=19> */
.L_x_9638:
        /* <DEDUP_REMOVED lines=12> */
.L_x_9641:
[----:B------:R-:W-:Y:S02]  /*0be0*/  IMAD.MOV.U32 R10, RZ, RZ, R8 ;  /* 0x000000ffff0a7224 */ /* 0x000fe400078e0008 */
.L_x_9642:
[----:B------:R-:W-:Y:S05]  /*0bf0*/  BSYNC B2 ;  /* 0x0000000000027941 */ /* 0x000fea0003800000 */
.L_x_9640:
        /* <DEDUP_REMOVED lines=16> */
.L_x_9646:
[----:B------:R-:W-:Y:S05]  /*0d00*/  BSYNC B3 ;  /* 0x0000000000037941 */ /* 0x000fea0003800000 */
.L_x_9645:
        /* <DEDUP_REMOVED lines=44> */
.L_x_9644:
[----:B------:R-:W-:Y:S05]  /*0fd0*/  BSYNC B2 ;  /* 0x0000000000027941 */ /* 0x000fea0003800000 */
.L_x_9643:
        /* <DEDUP_REMOVED lines=10> */
[--C-:B------:R-:W-:Y:S01]  /*1080*/  @P0 FADD.FTZ R115, R115, R10.reuse ;  /* 0x0000000a73730221 */ /* 0x100fe20000010000 */
[----:B------:R-:W-:Y:S02]  /*1090*/  PRMT R10, R105, 0x7610, R10 ;  /* 0x00007610690a7816 */ /* 0x000fe4000000000a */
.L_x_9639:
[----:B------:R-:W-:Y:S05]  /*10a0*/  BSYNC B1 ;  /* 0x0000000000017941 */ /* 0x000fea0003800000 */
.L_x_9637:
        /* <DEDUP_REMOVED lines=8> */
.L_x_9648:
        /* <DEDUP_REMOVED lines=12> */
.L_x_9651:
[----:B------:R-:W-:Y:S02]  /*11f0*/  IMAD.MOV.U32 R11, RZ, RZ, R8 ;  /* 0x000000ffff0b7224 */ /* 0x000fe400078e0008 */
.L_x_9652:
[----:B------:R-:W-:Y:S05]  /*1200*/  BSYNC B2 ;  /* 0x0000000000027941 */ /* 0x000fea0003800000 */
.L_x_9650:
        /* <DEDUP_REMOVED lines=16> */
.L_x_9656:
[----:B------:R-:W-:Y:S05]  /*1310*/  BSYNC B3 ;  /* 0x0000000000037941 */ /* 0x000fea0003800000 */
.L_x_9655:
        /* <DEDUP_REMOVED lines=44> */
.L_x_9654:
[----:B------:R-:W-:Y:S05]  /*15e0*/  BSYNC B2 ;  /* 0x0000000000027941 */ /* 0x000fea0003800000 */
.L_x_9653:
        /* <DEDUP_REMOVED lines=12> */
.L_x_9649:
[----:B------:R-:W-:Y:S05]  /*16b0*/  BSYNC B1 ;  /* 0x0000000000017941 */ /* 0x000fea0003800000 */
.L_x_9647:
        /* <DEDUP_REMOVED lines=8> */
.L_x_9658:
        /* <DEDUP_REMOVED lines=12> */
.L_x_9661:
[----:B------:R-:W-:Y:S02]  /*1800*/  IMAD.MOV.U32 R12, RZ, RZ, R8 ;  /* 0x000000ffff0c7224 */ /* 0x000fe400078e0008 */
.L_x_9662:
[----:B------:R-:W-:Y:S05]  /*1810*/  BSYNC B2 ;  /* 0x0000000000027941 */ /* 0x000fea0003800000 */
.L_x_9660:
        /* <DEDUP_REMOVED lines=16> */
.L_x_9666:
[----:B------:R-:W-:Y:S05]  /*1920*/  BSYNC B3 ;  /* 0x0000000000037941 */ /* 0x000fea0003800000 */
.L_x_9665:
        /* <DEDUP_REMOVED lines=44> */
.L_x_9664:
[----:B------:R-:W-:Y:S05]  /*1bf0*/  BSYNC B2 ;  /* 0x0000000000027941 */ /* 0x000fea0003800000 */
.L_x_9663:
        /* <DEDUP_REMOVED lines=12> */
.L_x_9659:
[----:B------:R-:W-:Y:S05]  /*1cc0*/  BSYNC B1 ;  /* 0x0000000000017941 */ /* 0x000fea0003800000 */
.L_x_9657:
        /* <DEDUP_REMOVED lines=8> */
.L_x_9668:
        /* <DEDUP_REMOVED lines=12> */
.L_x_9671:
[----:B------:R-:W-:Y:S02]  /*1e10*/  IMAD.MOV.U32 R13, RZ, RZ, R8 ;  /* 0x000000ffff0d7224 */ /* 0x000fe400078e0008 */
.L_x_9672:
[----:B------:R-:W-:Y:S05]  /*1e20*/  BSYNC B2 ;  /* 0x0000000000027941 */ /* 0x000fea0003800000 */
.L_x_9670:
        /* <DEDUP_REMOVED lines=16> */
.L_x_9676:
[----:B------:R-:W-:Y:S05]  /*1f30*/  BSYNC B3 ;  /* 0x0000000000037941 */ /* 0x000fea0003800000 */
.L_x_9675:
        /* <DEDUP_REMOVED lines=44> */
.L_x_9674:
[----:B------:R-:W-:Y:S05]  /*2200*/  BSYNC B2 ;  /* 0x0000000000027941 */ /* 0x000fea0003800000 */
.L_x_9673:
        /* <DEDUP_REMOVED lines=12> */
.L_x_9669:
[----:B------:R-:W-:Y:S05]  /*22d0*/  BSYNC B1 ;  /* 0x0000000000017941 */ /* 0x000fea0003800000 */
.L_x_9667:
        /* <DEDUP_REMOVED lines=8> */
.L_x_9678:
        /* <DEDUP_REMOVED lines=12> */
.L_x_9681:
[----:B------:R-:W-:Y:S02]  /*2420*/  IMAD.MOV.U32 R14, RZ, RZ, R8 ;  /* 0x000000ffff0e7224 */ /* 0x000fe400078e0008 */
.L_x_9682:
[----:B------:R-:W-:Y:S05]  /*2430*/  BSYNC B2 ;  /* 0x0000000000027941 */ /* 0x000fea0003800000 */
.L_x_9680:
        /* <DEDUP_REMOVED lines=16> */
.L_x_9686:
[----:B------:R-:W-:Y:S05]  /*2540*/  BSYNC B3 ;  /* 0x0000000000037941 */ /* 0x000fea0003800000 */
.L_x_9685:
        /* <DEDUP_REMOVED lines=44> */
.L_x_9684:
[----:B------:R-:W-:Y:S05]  /*2810*/  BSYNC B2 ;  /* 0x0000000000027941 */ /* 0x000fea0003800000 */
.L_x_9683:
        /* <DEDUP_REMOVED lines=12> */
.L_x_9679:
[----:B------:R-:W-:Y:S05]  /*28e0*/  BSYNC B1 ;  /* 0x0000000000017941 */ /* 0x000fea0003800000 */
.L_x_9677:
        /* <DEDUP_REMOVED lines=8> */
.L_x_9688:
        /* <DEDUP_REMOVED lines=12> */
.L_x_9691:
[----:B------:R-:W-:Y:S02]  /*2a30*/  IMAD.MOV.U32 R15, RZ, RZ, R8 ;  /* 0x000000ffff0f7224 */ /* 0x000fe400078e0008 */
.L_x_9692:
[----:B------:R-:W-:Y:S05]  /*2a40*/  BSYNC B2 ;  /* 0x0000000000027941 */ /* 0x000fea0003800000 */
.L_x_9690:
        /* <DEDUP_REMOVED lines=16> */
.L_x_9696:
[----:B------:R-:W-:Y:S05]  /*2b50*/  BSYNC B3 ;  /* 0x0000000000037941 */ /* 0x000fea0003800000 */
.L_x_9695:
        /* <DEDUP_REMOVED lines=44> */
.L_x_9694:
[----:B------:R-:W-:Y:S05]  /*2e20*/  BSYNC B2 ;  /* 0x0000000000027941 */ /* 0x000fea0003800000 */
.L_x_9693:
        /* <DEDUP_REMOVED lines=12> */
.L_x_9689:
[----:B------:R-:W-:Y:S05]  /*2ef0*/  BSYNC B1 ;  /* 0x0000000000017941 */ /* 0x000fea0003800000 */
.L_x_9687:
        /* <DEDUP_REMOVED lines=8> */
.L_x_9698:
        /* <DEDUP_REMOVED lines=12> */
.L_x_9701:
[----:B------:R-:W-:Y:S02]  /*3040*/  IMAD.MOV.U32 R104, RZ, RZ, R8 ;  /* 0x000000ffff687224 */ /* 0x000fe400078e0008 */
.L_x_9702:
[----:B------:R-:W-:Y:S05]  /*3050*/  BSYNC B2 ;  /* 0x0000000000027941 */ /* 0x000fea0003800000 */
.L_x_9700:
        /* <DEDUP_REMOVED lines=16> */
.L_x_9706:
[----:B------:R-:W-:Y:S05]  /*3160*/  BSYNC B3 ;  /* 0x0000000000037941 */ /* 0x000fea0003800000 */
.L_x_9705:
        /* <DEDUP_REMOVED lines=44> */
.L_x_9704:
[----:B------:R-:W-:Y:S05]  /*3430*/  BSYNC B2 ;  /* 0x0000000000027941 */ /* 0x000fea0003800000 */
.L_x_9703:
        /* <DEDUP_REMOVED lines=11> */
.L_x_9699:
[----:B------:R-:W-:Y:S05]  /*34f0*/  BSYNC B1 ;  /* 0x0000000000017941 */ /* 0x000fea0003800000 */
.L_x_9697:
        /* <DEDUP_REMOVED lines=8> */
.L_x_9708:
        /* <DEDUP_REMOVED lines=12> */
.L_x_9711:
[----:B------:R-:W-:Y:S02]  /*3640*/  IMAD.MOV.U32 R104, RZ, RZ, R8 ;  /* 0x000000ffff687224 */ /* 0x000fe400078e0008 */
.L_x_9712:
[----:B------:R-:W-:Y:S05]  /*3650*/  BSYNC B2 ;  /* 0x0000000000027941 */ /* 0x000fea0003800000 */
.L_x_9710:
        /* <DEDUP_REMOVED lines=16> */
.L_x_9716:
[----:B------:R-:W-:Y:S05]  /*3760*/  BSYNC B3 ;  /* 0x0000000000037941 */ /* 0x000fea0003800000 */
.L_x_9715:
        /* <DEDUP_REMOVED lines=44> */
.L_x_9714:
[----:B------:R-:W-:Y:S05]  /*3a30*/  BSYNC B2 ;  /* 0x0000000000027941 */ /* 0x000fea0003800000 */
.L_x_9713:
        /* <DEDUP_REMOVED lines=11> */
.L_x_9709:
[----:B------:R-:W-:Y:S05]  /*3af0*/  BSYNC B1 ;  /* 0x0000000000017941 */ /* 0x000fea0003800000 */
.L_x_9707:
        /* <DEDUP_REMOVED lines=33> */
.L_x_9718:
[----:B------:R-:W-:Y:S05]  /*3d10*/  BSYNC B1 ;  /* 0x0000000000017941 */ /* 0x000fea0003800000 */
.L_x_9717:
        /* <DEDUP_REMOVED lines=8> */
[----:B-----5:R-:W-:Y:S01]  /*3da0*/  PRMT R132, RZ, 0x5410, R100 ;  /* 0x00005410ff847816 */ /* 0x020fe20000000064 */
[----:B------:R-:W-:Y:S05]  /*3db0*/  BRA `(.L_x_9721) ;  /* 0x0000058000007947 */ /* 0x000fea0003800000 */
.L_x_9720:
        /* <DEDUP_REMOVED lines=12> */
.L_x_9723:
[----:B------:R-:W-:Y:S02]  /*3e80*/  IMAD.MOV.U32 R10, RZ, RZ, R8 ;  /* 0x000000ffff0a7224 */ /* 0x000fe400078e0008 */
.L_x_9724:
[----:B------:R-:W-:Y:S05]  /*3e90*/  BSYNC B2 ;  /* 0x0000000000027941 */ /* 0x000fea0003800000 */
.L_x_9722:
        /* <DEDUP_REMOVED lines=16> */
.L_x_9728:
[----:B------:R-:W-:Y:S05]  /*3fa0*/  BSYNC B3 ;  /* 0x0000000000037941 */ /* 0x000fea0003800000 */
.L_x_9727:
        /* <DEDUP_REMOVED lines=11> */
[----:B-1----:R-:W-:-:S05]  /*4060*/  IMAD.WIDE.U32 R120, R119, -0x326172a9, RZ ;  /* 0xcd9e8d5777787825 */ /* 0x002fca00078e00ff */
        /* <DEDUP_REMOVED lines=32> */
.L_x_9726:
[----:B------:R-:W-:Y:S05]  /*4270*/  BSYNC B2 ;  /* 0x0000000000027941 */ /* 0x000fea0003800000 */
.L_x_9725:
        /* <DEDUP_REMOVED lines=12> */
.L_x_9721:
[----:B------:R-:W-:Y:S05]  /*4340*/  BSYNC B1 ;  /* 0x0000000000017941 */ /* 0x000fea0003800000 */
.L_x_9719:
[----:B------:R-:W-:Y:S01]  /*4350*/  BSSY B1, `(.L_x_9729) ;  /* 0x0000060000017945 */ /* 0x000fe20003800000 */
[----:B------:R-:W-:Y:S05]  /*4360*/  @P2 BRA `(.L_x_9730) ;  /* 0x0000006000002947 */ /* 0x000fea0003800000 */
[----:B-1----:R-:W-:Y:S02]  /*4370*/  IMAD.MOV.U32 R127, RZ, RZ, RZ ;  /* 0x000000ffff7f7224 */ /* 0x002fe400078e00ff */
[----:B------:R-:W-:Y:S01]  /*4380*/  IMAD.MOV.U32 R105, RZ, RZ, R104 ;  /* 0x000000ffff697224 */ /* 0x000fe200078e0068 */
[----:B------:R-:W-:Y:S05]  /*4390*/  @!P0 BRA `(.L_x_9731) ;  /* 0x000005b000008947 */ /* 0x000fea0003800000 */
[----:B------:R-:W-:Y:S02]  /*43a0*/  MOV R105, R104 ;  /* 0x0000006800697202 */ /* 0x000fe40000000f00 */
[----:B-----5:R-:W-:Y:S01]  /*43b0*/  PRMT R127, RZ, 0x7610, R100 ;  /* 0x00007610ff7f7816 */ /* 0x020fe20000000064 */
[----:B------:R-:W-:Y:S05]  /*43c0*/  BRA `(.L_x_9731) ;  /* 0x0000058000007947 */ /* 0x000fea0003800000 */
.L_x_9730:
        /* <DEDUP_REMOVED lines=12> */
.L_x_9733:
[----:B------:R-:W-:Y:S02]  /*4490*/  MOV R11, R8 ;  /* 0x00000008000b7202 */ /* 0x000fe40000000f00 */
.L_x_9734:
[----:B------:R-:W-:Y:S05]  /*44a0*/  BSYNC B2 ;  /* 0x0000000000027941 */ /* 0x000fea0003800000 */
.L_x_9732:
        /* <DEDUP_REMOVED lines=16> */
.L_x_9738:
[----:B------:R-:W-:Y:S05]  /*45b0*/  BSYNC B3 ;  /* 0x0000000000037941 */ /* 0x000fea0003800000 */
.L_x_9737:
        /* <DEDUP_REMOVED lines=44> */
.L_x_9736:
[----:B------:R-:W-:Y:S05]  /*4880*/  BSYNC B2 ;  /* 0x0000000000027941 */ /* 0x000fea0003800000 */
.L_x_9735:
        /* <DEDUP_REMOVED lines=8> */
[----:B------:R-:W-:Y:S02]  /*4910*/  @P0 PRMT R106, RZ, 0x7610, R100 ;  /* 0x00007610ff6a0816 */ /* 0x000fe40000000064 */
[----:B------:R-:W-:-:S03]  /*4920*/  SEL R104, RZ, 0x1, P3 ;  /* 0x00000001ff687807 */ /* 0x000fc60001800000 */
[----:B------:R-:W-:Y:S01]  /*4930*/  @P0 FADD.FTZ R127, R106, R127 ;  /* 0x0000007f6a7f0221 */ /* 0x000fe20000010000 */
[----:B------:R-:W-:Y:S02]  /*4940*/  PRMT R11, R104, 0x7610, R11 ;  /* 0x00007610680b7816 */ /* 0x000fe4000000000b */
.L_x_9731:
[----:B------:R-:W-:Y:S05]  /*4950*/  BSYNC B1 ;  /* 0x0000000000017941 */ /* 0x000fea0003800000 */
.L_x_9729:
        /* <DEDUP_REMOVED lines=8> */
.L_x_9740:
        /* <DEDUP_REMOVED lines=12> */
.L_x_9743:
[----:B------:R-:W-:Y:S02]  /*4aa0*/  IMAD.MOV.U32 R12, RZ, RZ, R8 ;  /* 0x000000ffff0c7224 */ /* 0x000fe400078e0008 */
.L_x_9744:
[----:B------:R-:W-:Y:S05]  /*4ab0*/  BSYNC B2 ;  /* 0x0000000000027941 */ /* 0x000fea0003800000 */
.L_x_9742:
        /* <DEDUP_REMOVED lines=16> */
.L_x_9748:
[----:B------:R-:W-:Y:S05]  /*4bc0*/  BSYNC B3 ;  /* 0x0000000000037941 */ /* 0x000fea0003800000 */
.L_x_9747:
        /* <DEDUP_REMOVED lines=44> */
.L_x_9746:
[----:B------:R-:W-:Y:S05]  /*4e90*/  BSYNC B2 ;  /* 0x0000000000027941 */ /* 0x000fea0003800000 */
.L_x_9745:
        /* <DEDUP_REMOVED lines=12> */
.L_x_9741:
[----:B------:R-:W-:Y:S05]  /*4f60*/  BSYNC B1 ;  /* 0x0000000000017941 */ /* 0x000fea0003800000 */
.L_x_9739:
        /* <DEDUP_REMOVED lines=8> */
.L_x_9750:
        /* <DEDUP_REMOVED lines=12> */
.L_x_9753:
[----:B------:R-:W-:Y:S02]  /*50b0*/  MOV R13, R8 ;  /* 0x00000008000d7202 */ /* 0x000fe40000000f00 */
.L_x_9754:
[----:B------:R-:W-:Y:S05]  /*50c0*/  BSYNC B2 ;  /* 0x0000000000027941 */ /* 0x000fea0003800000 */
.L_x_9752:
        /* <DEDUP_REMOVED lines=16> */
.L_x_9758:
[----:B------:R-:W-:Y:S05]  /*51d0*/  BSYNC B3 ;  /* 0x0000000000037941 */ /* 0x000fea0003800000 */
.L_x_9757:
        /* <DEDUP_REMOVED lines=44> */
.L_x_9756:
[----:B------:R-:W-:Y:S05]  /*54a0*/  BSYNC B2 ;  /* 0x0000000000027941 */ /* 0x000fea0003800000 */
.L_x_9755:
        /* <DEDUP_REMOVED lines=12> */
.L_x_9751:
[----:B------:R-:W-:Y:S05]  /*5570*/  BSYNC B1 ;  /* 0x0000000000017941 */ /* 0x000fea0003800000 */
.L_x_9749:
        /* <DEDUP_REMOVED lines=8> */
.L_x_9760:
        /* <DEDUP_REMOVED lines=12> */
.L_x_9763:
[----:B------:R-:W-:Y:S02]  /*56c0*/  IMAD.MOV.U32 R14, RZ, RZ, R8 ;  /* 0x000000ffff0e7224 */ /* 0x000fe400078e0008 */
.L_x_9764:
[----:B------:R-:W-:Y:S05]  /*56d0*/  BSYNC B2 ;  /* 0x0000000000027941 */ /* 0x000fea0003800000 */
.L_x_9762:
        /* <DEDUP_REMOVED lines=16> */
.L_x_9768:
[----:B------:R-:W-:Y:S05]  /*57e0*/  BSYNC B3 ;  /* 0x0000000000037941 */ /* 0x000fea0003800000 */
.L_x_9767:
        /* <DEDUP_REMOVED lines=44> */
.L_x_9766:
[----:B------:R-:W-:Y:S05]  /*5ab0*/  BSYNC B2 ;  /* 0x0000000000027941 */ /* 0x000fea0003800000 */
.L_x_9765:
        /* <DEDUP_REMOVED lines=12> */
.L_x_9761:
[----:B------:R-:W-:Y:S05]  /*5b80*/  BSYNC B1 ;  /* 0x0000000000017941 */ /* 0x000fea0003800000 */
.L_x_9759:
        /* <DEDUP_REMOVED lines=8> */
.L_x_9770:
        /* <DEDUP_REMOVED lines=12> */
.L_x_9773:
[----:B------:R-:W-:Y:S02]  /*5cd0*/  MOV R15, R8 ;  /* 0x00000008000f7202 */ /* 0x000fe40000000f00 */
.L_x_9774:
[----:B------:R-:W-:Y:S05]  /*5ce0*/  BSYNC B2 ;  /* 0x0000000000027941 */ /* 0x000fea0003800000 */
.L_x_9772:
        /* <DEDUP_REMOVED lines=16> */
.L_x_9778:
[----:B------:R-:W-:Y:S05]  /*5df0*/  BSYNC B3 ;  /* 0x0000000000037941 */ /* 0x000fea0003800000 */
.L_x_9777:
        /* <DEDUP_REMOVED lines=44> */
.L_x_9776:
[----:B------:R-:W-:Y:S05]  /*60c0*/  BSYNC B2 ;  /* 0x0000000000027941 */ /* 0x000fea0003800000 */
.L_x_9775:
        /* <DEDUP_REMOVED lines=12> */
.L_x_9771:
[----:B------:R-:W-:Y:S05]  /*6190*/  BSYNC B1 ;  /* 0x0000000000017941 */ /* 0x000fea0003800000 */
.L_x_9769:
        /* <DEDUP_REMOVED lines=8> */
.L_x_9780:
        /* <DEDUP_REMOVED lines=12> */
.L_x_9783:
[----:B------:R-:W-:Y:S02]  /*62e0*/  IMAD.MOV.U32 R119, RZ, RZ, R8 ;  /* 0x000000ffff777224 */ /* 0x000fe400078e0008 */
.L_x_9784:
[----:B------:R-:W-:Y:S05]  /*62f0*/  BSYNC B2 ;  /* 0x0000000000027941 */ /* 0x000fea0003800000 */
.L_x_9782:
        /* <DEDUP_REMOVED lines=16> */
.L_x_9788:
[----:B------:R-:W-:Y:S05]  /*6400*/  BSYNC B3 ;  /* 0x0000000000037941 */ /* 0x000fea0003800000 */
.L_x_9787:
        /* <DEDUP_REMOVED lines=44> */
.L_x_9786:
[----:B------:R-:W-:Y:S05]  /*66d0*/  BSYNC B2 ;  /* 0x0000000000027941 */ /* 0x000fea0003800000 */
.L_x_9785:
        /* <DEDUP_REMOVED lines=11> */
.L_x_9781:
[----:B------:R-:W-:Y:S05]  /*6790*/  BSYNC B1 ;  /* 0x0000000000017941 */ /* 0x000fea0003800000 */
.L_x_9779:
        /* <DEDUP_REMOVED lines=8> */
.L_x_9790:
        /* <DEDUP_REMOVED lines=12> */
.L_x_9793:
[----:B------:R-:W-:Y:S02]  /*68e0*/  MOV R125, R8 ;  /* 0x00000008007d7202 */ /* 0x000fe40000000f00 */
.L_x_9794:
[----:B------:R-:W-:Y:S05]  /*68f0*/  BSYNC B2 ;  /* 0x0000000000027941 */ /* 0x000fea0003800000 */
.L_x_9792:
        /* <DEDUP_REMOVED lines=16> */
.L_x_9798:
[----:B------:R-:W-:Y:S05]  /*6a00*/  BSYNC B3 ;  /* 0x0000000000037941 */ /* 0x000fea0003800000 */
.L_x_9797:
        /* <DEDUP_REMOVED lines=44> */
.L_x_9796:
[----:B------:R-:W-:Y:S05]  /*6cd0*/  BSYNC B2 ;  /* 0x0000000000027941 */ /* 0x000fea0003800000 */
.L_x_9795:
        /* <DEDUP_REMOVED lines=12> */
.L_x_9791:
[----:B------:R-:W-:Y:S05]  /*6da0*/  BSYNC B1 ;  /* 0x0000000000017941 */ /* 0x000fea0003800000 */
.L_x_9789:
        /* <DEDUP_REMOVED lines=32> */
.L_x_9800:
[----:B------:R-:W-:Y:S05]  /*6fb0*/  BSYNC B1 ;  /* 0x0000000000017941 */ /* 0x000fea0003800000 */
.L_x_9799:
[----:B-----5:R1:W5:Y:S04]  /*6fc0*/  @P1 LDG.E.128 R96, [R136.64] ;  /* 0x0000000688601981 */ /* 0x020368000c1e1d00 */
[----:B------:R1:W5:Y:S01]  /*6fd0*/  @P0 LDG.E.128 R100, [R134.64] ;  /* 0x0000000686640981 */ /* 0x000362000c1e1d00 */
[----:B------:R-:W-:Y:S01]  /*6fe0*/  BSSY B1, `(.L_x_9801) ;  /* 0x0000060000017945 */ /* 0x000fe20003800000 */
[----:B------:R-:W-:Y:S05]  /*6ff0*/  @P2 BRA `(.L_x_9802) ;  /* 0x0000006000002947 */ /* 0x000fea0003800000 */
[----:B0-----:R-:W-:Y:S02]  /*7000*/  IMAD.MOV.U32 R140, RZ, RZ, RZ ;  /* 0x000000ffff8c7224 */ /* 0x001fe400078e00ff */
[----:B------:R-:W-:Y:S01]  /*7010*/  IMAD.MOV.U32 R104, RZ, RZ, R126 ;  /* 0x000000ffff687224 */ /* 0x000fe200078e007e */
[----:B------:R-:W-:Y:S05]  /*7020*/  @!P0 BRA `(.L_x_9803) ;  /* 0x000005b000008947 */ /* 0x000fea0003800000 */
[----:B------:R-:W-:Y:S02]  /*7030*/  MOV R104, R126 ;  /* 0x0000007e00687202 */ /* 0x000fe40000000f00 */
[----:B-----5:R-:W-:Y:S01]  /*7040*/  PRMT R140, RZ, 0x5410, R100 ;  /* 0x00005410ff8c7816 */ /* 0x020fe20000000064 */
[----:B------:R-:W-:Y:S05]  /*7050*/  BRA `(.L_x_9803) ;  /* 0x0000058000007947 */ /* 0x000fea0003800000 */
.L_x_9802:
        /* <DEDUP_REMOVED lines=12> */
.L_x_9805:
[----:B------:R-:W-:Y:S02]  /*7120*/  MOV R10, R8 ;  /* 0x00000008000a7202 */ /* 0x000fe40000000f00 */
.L_x_9806:
[----:B------:R-:W-:Y:S05]  /*7130*/  BSYNC B2 ;  /* 0x0000000000027941 */ /* 0x000fea0003800000 */
.L_x_9804:
        /* <DEDUP_REMOVED lines=16> */
.L_x_9810:
[----:B------:R-:W-:Y:S05]  /*7240*/  BSYNC B3 ;  /* 0x0000000000037941 */ /* 0x000fea0003800000 */
.L_x_9809:
[----:B------:R-:W-:Y:S01]  /*7250*/  IMAD.HI.U32 R2, R5, -0x326172a9, RZ ;  /* 0xcd9e8d5705027827 */ /* 0x000fe200078e00ff */
[----:B------:R-:W-:-:S03]  /*7260*/  LOP3.LUT R4, R4, UR5, R9, 0x96, !PT ;  /* 0x0000000504047c12 */ /* 0x000fc6000f8e9609 */
[----:B------:R-:W-:Y:S01]  /*7270*/  IMAD R3, R5, -0x326172a9, RZ ;  /* 0xcd9e8d5705037824 */ /* 0x000fe200078e02ff */
[----:B------:R-:W-:Y:S01]  /*7280*/  LOP3.LUT R2, R2, UR4, R7, 0x96, !PT ;  /* 0x0000000402027c12 */ /* 0x000fe2000f8e9607 */
[----:B------:R-:W-:-:S04]  /*7290*/  IMAD.WIDE.U32 R104, R4, -0x326172a9, RZ ;  /* 0xcd9e8d5704687825 */ /* 0x000fc800078e00ff */
[----:B------:R-:W-:Y:S01]  /*72a0*/  IMAD R107, R6, -0x2daee0ad, RZ ;  /* 0xd2511f53066b7824 */ /* 0x000fe200078e02ff */
        /* <DEDUP_REMOVED lines=38> */
.L_x_9808:
[----:B------:R-:W-:Y:S05]  /*7510*/  BSYNC B2 ;  /* 0x0000000000027941 */ /* 0x000fea0003800000 */
.L_x_9807:
        /* <DEDUP_REMOVED lines=12> */
.L_x_9803:
[----:B------:R-:W-:Y:S05]  /*75e0*/  BSYNC B1 ;  /* 0x0000000000017941 */ /* 0x000fea0003800000 */
.L_x_9801:
[----:B------:R-:W-:Y:S01]  /*75f0*/  BSSY B1, `(.L_x_9811) ;  /* 0x0000060000017945 */ /* 0x000fe20003800000 */
[----:B------:R-:W-:Y:S05]  /*7600*/  @P2 BRA `(.L_x_9812) ;  /* 0x0000006000002947 */ /* 0x000fea0003800000 */
[----:B-1----:R-:W-:Y:S01]  /*7610*/  HFMA2.MMA R137, -RZ, RZ, 0, 0 ;  /* 0x00000000ff897435 */ /* 0x002fe200000001ff */
[----:B------:R-:W-:Y:S01]  /*7620*/  IMAD.MOV.U32 R105, RZ, RZ, R104 ;  /* 0x000000ffff697224 */ /* 0x000fe200078e0068 */
[----:B------:R-:W-:Y:S05]  /*7630*/  @!P0 BRA `(.L_x_9813) ;  /* 0x000005b000008947 */ /* 0x000fea0003800000 */
[----:B------:R-:W-:Y:S01]  /*7640*/  IMAD.MOV.U32 R105, RZ, RZ, R104 ;  /* 0x000000ffff697224 */ /* 0x000fe200078e0068 */
[----:B-----5:R-:W-:Y:S01]  /*7650*/  PRMT R137, RZ, 0x7610, R100 ;  /* 0x00007610ff897816 */ /* 0x020fe20000000064 */
[----:B------:R-:W-:Y:S05]  /*7660*/  BRA `(.L_x_9813) ;  /* 0x0000058000007947 */ /* 0x000fea0003800000 */
.L_x_9812:
        /* <DEDUP_REMOVED lines=12> */
.L_x_9815:
[----:B------:R-:W-:Y:S02]  /*7730*/  IMAD.MOV.U32 R11, RZ, RZ, R8 ;  /* 0x000000ffff0b7224 */ /* 0x000fe400078e0008 */
.L_x_9816:
[----:B------:R-:W-:Y:S05]  /*7740*/  BSYNC B2 ;  /* 0x0000000000027941 */ /* 0x000fea0003800000 */
.L_x_9814:
        /* <DEDUP_REMOVED lines=16> */
.L_x_9820:
[----:B------:R-:W-:Y:S05]  /*7850*/  BSYNC B3 ;  /* 0x0000000000037941 */ /* 0x000fea0003800000 */
.L_x_9819:
        /* <DEDUP_REMOVED lines=44> */
.L_x_9818:
[----:B------:R-:W-:Y:S05]  /*7b20*/  BSYNC B2 ;  /* 0x0000000000027941 */ /* 0x000fea0003800000 */
.L_x_9817:
        /* <DEDUP_REMOVED lines=12> */
.L_x_9813:
[----:B------:R-:W-:Y:S05]  /*7bf0*/  BSYNC B1 ;  /* 0x0000000000017941 */ /* 0x000fea0003800000 */
.L_x_9811:
        /* <DEDUP_REMOVED lines=8> */
.L_x_9822:
        /* <DEDUP_REMOVED lines=12> */
.L_x_9825:
[----:B------:R-:W-:Y:S02]  /*7d40*/  MOV R12, R8 ;  /* 0x00000008000c7202 */ /* 0x000fe40000000f00 */
.L_x_9826:
[----:B------:R-:W-:Y:S05]  /*7d50*/  BSYNC B2 ;  /* 0x0000000000027941 */ /* 0x000fea0003800000 */
.L_x_9824:
        /* <DEDUP_REMOVED lines=16> */
.L_x_9830:
[----:B------:R-:W-:Y:S05]  /*7e60*/  BSYNC B3 ;  /* 0x0000000000037941 */ /* 0x000fea0003800000 */
.L_x_9829:
        /* <DEDUP_REMOVED lines=44> */
.L_x_9828:
[----:B------:R-:W-:Y:S05]  /*8130*/  BSYNC B2 ;  /* 0x0000000000027941 */ /* 0x000fea0003800000 */
.L_x_9827:
        /* <DEDUP_REMOVED lines=12> */
.L_x_9823:
[----:B------:R-:W-:Y:S05]  /*8200*/  BSYNC B1 ;  /* 0x0000000000017941 */ /* 0x000fea0003800000 */
.L_x_9821:
        /* <DEDUP_REMOVED lines=8> */
.L_x_9832:
        /* <DEDUP_REMOVED lines=12> */
.L_x_9835:
[----:B------:R-:W-:Y:S02]  /*8350*/  IMAD.MOV.U32 R13, RZ, RZ, R8 ;  /* 0x000000ffff0d7224 */ /* 0x000fe400078e0008 */
.L_x_9836:
[----:B------:R-:W-:Y:S05]  /*8360*/  BSYNC B2 ;  /* 0x0000000000027941 */ /* 0x000fea0003800000 */
.L_x_9834:
        /* <DEDUP_REMOVED lines=16> */
.L_x_9840:
[----:B------:R-:W-:Y:S05]  /*8470*/  BSYNC B3 ;  /* 0x0000000000037941 */ /* 0x000fea0003800000 */
.L_x_9839:
        /* <DEDUP_REMOVED lines=44> */
.L_x_9838:
[----:B------:R-:W-:Y:S05]  /*8740*/  BSYNC B2 ;  /* 0x0000000000027941 */ /* 0x000fea0003800000 */
.L_x_9837:
        /* <DEDUP_REMOVED lines=12> */
.L_x_9833:
[----:B------:R-:W-:Y:S05]  /*8810*/  BSYNC B1 ;  /* 0x0000000000017941 */ /* 0x000fea0003800000 */
.L_x_9831:
        /* <DEDUP_REMOVED lines=8> */
.L_x_9842:
        /* <DEDUP_REMOVED lines=12> */
.L_x_9845:
[----:B------:R-:W-:Y:S02]  /*8960*/  MOV R14, R8 ;  /* 0x00000008000e7202 */ /* 0x000fe40000000f00 */
.L_x_9846:
[----:B------:R-:W-:Y:S05]  /*8970*/  BSYNC B2 ;  /* 0x0000000000027941 */ /* 0x000fea0003800000 */
.L_x_9844:
        /* <DEDUP_REMOVED lines=16> */
.L_x_9850:
[----:B------:R-:W-:Y:S05]  /*8a80*/  BSYNC B3 ;  /* 0x0000000000037941 */ /* 0x000fea0003800000 */
.L_x_9849:
        /* <DEDUP_REMOVED lines=44> */
.L_x_9848:
[----:B------:R-:W-:Y:S05]  /*8d50*/  BSYNC B2 ;  /* 0x0000000000027941 */ /* 0x000fea0003800000 */
.L_x_9847:
        /* <DEDUP_REMOVED lines=12> */
.L_x_9843:
[----:B------:R-:W-:Y:S05]  /*8e20*/  BSYNC B1 ;  /* 0x0000000000017941 */ /* 0x000fea0003800000 */
.L_x_9841:
        /* <DEDUP_REMOVED lines=8> */
.L_x_9852:
        /* <DEDUP_REMOVED lines=12> */
.L_x_9855:
[----:B------:R-:W-:Y:S02]  /*8f70*/  IMAD.MOV.U32 R15, RZ, RZ, R8 ;  /* 0x000000ffff0f7224 */ /* 0x000fe400078e0008 */
.L_x_9856:
[----:B------:R-:W-:Y:S05]  /*8f80*/  BSYNC B2 ;  /* 0x0000000000027941 */ /* 0x000fea0003800000 */
.L_x_9854:
        /* <DEDUP_REMOVED lines=16> */
.L_x_9860:
[----:B------:R-:W-:Y:S05]  /*9090*/  BSYNC B3 ;  /* 0x0000000000037941 */ /* 0x000fea0003800000 */
.L_x_9859:
        /* <DEDUP_REMOVED lines=44> */
.L_x_9858:
[----:B------:R-:W-:Y:S05]  /*9360*/  BSYNC B2 ;  /* 0x0000000000027941 */ /* 0x000fea0003800000 */
.L_x_9857:
        /* <DEDUP_REMOVED lines=12> */
.L_x_9853:
[----:B------:R-:W-:Y:S05]  /*9430*/  BSYNC B1 ;  /* 0x0000000000017941 */ /* 0x000fea0003800000 */
.L_x_9851:
        /* <DEDUP_REMOVED lines=8> */
.L_x_9862:
        /* <DEDUP_REMOVED lines=12> */
.L_x_9865:
[----:B------:R-:W-:Y:S02]  /*9580*/  MOV R124, R8 ;  /* 0x00000008007c7202 */ /* 0x000fe40000000f00 */
.L_x_9866:
[----:B------:R-:W-:Y:S05]  /*9590*/  BSYNC B2 ;  /* 0x0000000000027941 */ /* 0x000fea0003800000 */
.L_x_9864:
        /* <DEDUP_REMOVED lines=16> */
.L_x_9870:
[----:B------:R-:W-:Y:S05]  /*96a0*/  BSYNC B3 ;  /* 0x0000000000037941 */ /* 0x000fea0003800000 */
.L_x_9869:
        /* <DEDUP_REMOVED lines=44> */
.L_x_9868:
[----:B------:R-:W-:Y:S05]  /*9970*/  BSYNC B2 ;  /* 0x0000000000027941 */ /* 0x000fea0003800000 */
.L_x_9867:
        /* <DEDUP_REMOVED lines=12> */
.L_x_9863:
[----:B------:R-:W-:Y:S05]  /*9a40*/  BSYNC B1 ;  /* 0x0000000000017941 */ /* 0x000fea0003800000 */
.L_x_9861:
        /* <DEDUP_REMOVED lines=8> */
.L_x_9872:
        /* <DEDUP_REMOVED lines=12> */
.L_x_9875:
[----:B------:R-:W-:Y:S02]  /*9b90*/  IMAD.MOV.U32 R125, RZ, RZ, R8 ;  /* 0x000000ffff7d7224 */ /* 0x000fe400078e0008 */
.L_x_9876:
[----:B------:R-:W-:Y:S05]  /*9ba0*/  BSYNC B2 ;  /* 0x0000000000027941 */ /* 0x000fea0003800000 */
.L_x_9874:
        /* <DEDUP_REMOVED lines=16> */
.L_x_9880:
[----:B------:R-:W-:Y:S05]  /*9cb0*/  BSYNC B3 ;  /* 0x0000000000037941 */ /* 0x000fea0003800000 */
.L_x_9879:
        /* <DEDUP_REMOVED lines=44> */
.L_x_9878:
[----:B------:R-:W-:Y:S05]  /*9f80*/  BSYNC B2 ;  /* 0x0000000000027941 */ /* 0x000fea0003800000 */
.L_x_9877:
        /* <DEDUP_REMOVED lines=12> */
.L_x_9873:
[----:B------:R-:W-:Y:S05]  /*a050*/  BSYNC B1 ;  /* 0x0000000000017941 */ /* 0x000fea0003800000 */
.L_x_9871:
        /* <DEDUP_REMOVED lines=23> */
[----:B------:R-:W-:-:S03]  /*a1d0*/  LOP3.LUT R141, R105, 0xff, R14, 0xf8, !PT ;  /* 0x000000ff698d7812 */ /* 0x000fc600078ef80e */
        /* <DEDUP_REMOVED lines=8> */
.L_x_9882:
[----:B------:R-:W-:Y:S05]  /*a260*/  BSYNC B1 ;  /* 0x0000000000017941 */ /* 0x000fea0003800000 */
.L_x_9881:
        /* <DEDUP_REMOVED lines=10> */
.L_x_9884:
        /* <DEDUP_REMOVED lines=12> */
.L_x_9887:
[----:B------:R-:W-:Y:S02]  /*a3d0*/  IMAD.MOV.U32 R10, RZ, RZ, R8 ;  /* 0x000000ffff0a7224 */ /* 0x000fe400078e0008 */
.L_x_9888:
[----:B------:R-:W-:Y:S05]  /*a3e0*/  BSYNC B2 ;  /* 0x0000000000027941 */ /* 0x000fea0003800000 */
.L_x_9886:
        /* <DEDUP_REMOVED lines=16> */
.L_x_9892:
[----:B------:R-:W-:Y:S05]  /*a4f0*/  BSYNC B3 ;  /* 0x0000000000037941 */ /* 0x000fea0003800000 */
.L_x_9891:
        /* <DEDUP_REMOVED lines=44> */
.L_x_9890:
[----:B------:R-:W-:Y:S05]  /*a7c0*/  BSYNC B2 ;  /* 0x0000000000027941 */ /* 0x000fea0003800000 */
.L_x_9889:
        /* <DEDUP_REMOVED lines=12> */
.L_x_9885:
[----:B------:R-:W-:Y:S05]  /*a890*/  BSYNC B1 ;  /* 0x0000000000017941 */ /* 0x000fea0003800000 */
.L_x_9883:
        /* <DEDUP_REMOVED lines=8> */
.L_x_9894:
        /* <DEDUP_REMOVED lines=12> */
.L_x_9897:
[----:B------:R-:W-:Y:S02]  /*a9e0*/  MOV R11, R8 ;  /* 0x00000008000b7202 */ /* 0x000fe40000000f00 */
.L_x_9898:
[----:B------:R-:W-:Y:S05]  /*a9f0*/  BSYNC B2 ;  /* 0x0000000000027941 */ /* 0x000fea0003800000 */
.L_x_9896:
        /* <DEDUP_REMOVED lines=16> */
.L_x_9902:
[----:B------:R-:W-:Y:S05]  /*ab00*/  BSYNC B3 ;  /* 0x0000000000037941 */ /* 0x000fea0003800000 */
.L_x_9901:
        /* <DEDUP_REMOVED lines=44> */
.L_x_9900:
[----:B------:R-:W-:Y:S05]  /*add0*/  BSYNC B2 ;  /* 0x0000000000027941 */ /* 0x000fea0003800000 */
.L_x_9899:
        /* <DEDUP_REMOVED lines=12> */
.L_x_9895:
[----:B------:R-:W-:Y:S05]  /*aea0*/  BSYNC B1 ;  /* 0x0000000000017941 */ /* 0x000fea0003800000 */
.L_x_9893:
        /* <DEDUP_REMOVED lines=8> */
.L_x_9904:
        /* <DEDUP_REMOVED lines=12> */
.L_x_9907:
[----:B------:R-:W-:Y:S02]  /*aff0*/  IMAD.MOV.U32 R12, RZ, RZ, R8 ;  /* 0x000000ffff0c7224 */ /* 0x000fe400078e0008 */
.L_x_9908:
[----:B------:R-:W-:Y:S05]  /*b000*/  BSYNC B2 ;  /* 0x0000000000027941 */ /* 0x000fea0003800000 */
.L_x_9906:
        /* <DEDUP_REMOVED lines=16> */
.L_x_9912:
[----:B------:R-:W-:Y:S05]  /*b110*/  BSYNC B3 ;  /* 0x0000000000037941 */ /* 0x000fea0003800000 */
.L_x_9911:
        /* <DEDUP_REMOVED lines=44> */
.L_x_9910:
[----:B------:R-:W-:Y:S05]  /*b3e0*/  BSYNC B2 ;  /* 0x0000000000027941 */ /* 0x000fea0003800000 */
.L_x_9909:
        /* <DEDUP_REMOVED lines=12> */
.L_x_9905:
[----:B------:R-:W-:Y:S05]  /*b4b0*/  BSYNC B1 ;  /* 0x0000000000017941 */ /* 0x000fea0003800000 */
.L_x_9903:
        /* <DEDUP_REMOVED lines=8> */
.L_x_9914:
        /* <DEDUP_REMOVED lines=12> */
.L_x_9917:
[----:B------:R-:W-:Y:S02]  /*b600*/  MOV R13, R8 ;  /* 0x00000008000d7202 */ /* 0x000fe40000000f00 */
.L_x_9918:
[----:B------:R-:W-:Y:S05]  /*b610*/  BSYNC B2 ;  /* 0x0000000000027941 */ /* 0x000fea0003800000 */
.L_x_9916:
        /* <DEDUP_REMOVED lines=16> */
.L_x_9922:
[----:B------:R-:W-:Y:S05]  /*b720*/  BSYNC B3 ;  /* 0x0000000000037941 */ /* 0x000fea0003800000 */
.L_x_9921:
        /* <DEDUP_REMOVED lines=44> */
.L_x_9920:
[----:B------:R-:W-:Y:S05]  /*b9f0*/  BSYNC B2 ;  /* 0x0000000000027941 */ /* 0x000fea0003800000 */
.L_x_9919:
        /* <DEDUP_REMOVED lines=12> */
.L_x_9915:
[----:B------:R-:W-:Y:S05]  /*bac0*/  BSYNC B1 ;  /* 0x0000000000017941 */ /* 0x000fea0003800000 */
.L_x_9913:
        /* <DEDUP_REMOVED lines=8> */
.L_x_9924:
        /* <DEDUP_REMOVED lines=12> */
.L_x_9927:
[----:B------:R-:W-:Y:S02]  /*bc10*/  IMAD.MOV.U32 R14, RZ, RZ, R8 ;  /* 0x000000ffff0e7224 */ /* 0x000fe400078e0008 */
.L_x_9928:
[----:B------:R-:W-:Y:S05]  /*bc20*/  BSYNC B2 ;  /* 0x0000000000027941 */ /* 0x000fea0003800000 */
.L_x_9926:
        /* <DEDUP_REMOVED lines=16> */
.L_x_9932:
[----:B------:R-:W-:Y:S05]  /*bd30*/  BSYNC B3 ;  /* 0x0000000000037941 */ /* 0x000fea0003800000 */
.L_x_9931:
        /* <DEDUP_REMOVED lines=44> */
.L_x_9930:
[----:B------:R-:W-:Y:S05]  /*c000*/  BSYNC B2 ;  /* 0x0000000000027941 */ /* 0x000fea0003800000 */
.L_x_9929:
        /* <DEDUP_REMOVED lines=12> */
.L_x_9925:
[----:B------:R-:W-:Y:S05]  /*c0d0*/  BSYNC B1 ;  /* 0x0000000000017941 */ /* 0x000fea0003800000 */
.L_x_9923:
        /* <DEDUP_REMOVED lines=8> */
.L_x_9934:
        /* <DEDUP_REMOVED lines=12> */
.L_x_9937:
[----:B------:R-:W-:Y:S02]  /*c220*/  MOV R15, R8 ;  /* 0x00000008000f7202 */ /* 0x000fe40000000f00 */
.L_x_9938:
[----:B------:R-:W-:Y:S05]  /*c230*/  BSYNC B2 ;  /* 0x0000000000027941 */ /* 0x000fea0003800000 */
.L_x_9936:
        /* <DEDUP_REMOVED lines=16> */
.L_x_9942:
[----:B------:R-:W-:Y:S05]  /*c340*/  BSYNC B3 ;  /* 0x0000000000037941 */ /* 0x000fea0003800000 */
.L_x_9941:
        /* <DEDUP_REMOVED lines=44> */
.L_x_9940:
[----:B------:R-:W-:Y:S05]  /*c610*/  BSYNC B2 ;  /* 0x0000000000027941 */ /* 0x000fea0003800000 */
.L_x_9939:
        /* <DEDUP_REMOVED lines=12> */
.L_x_9935:
[----:B------:R-:W-:Y:S05]  /*c6e0*/  BSYNC B1 ;  /* 0x0000000000017941 */ /* 0x000fea0003800000 */
.L_x_9933:
        /* <DEDUP_REMOVED lines=8> */
.L_x_9944:
        /* <DEDUP_REMOVED lines=12> */
.L_x_9947:
[----:B------:R-:W-:Y:S02]  /*c830*/  IMAD.MOV.U32 R124, RZ, RZ, R8 ;  /* 0x000000ffff7c7224 */ /* 0x000fe400078e0008 */
.L_x_9948:
[----:B------:R-:W-:Y:S05]  /*c840*/  BSYNC B2 ;  /* 0x0000000000027941 */ /* 0x000fea0003800000 */
.L_x_9946:
        /* <DEDUP_REMOVED lines=16> */
.L_x_9952:
[----:B------:R-:W-:Y:S05]  /*c950*/  BSYNC B3 ;  /* 0x0000000000037941 */ /* 0x000fea0003800000 */
.L_x_9951:
        /* <DEDUP_REMOVED lines=44> */
.L_x_9950:
[----:B------:R-:W-:Y:S05]  /*cc20*/  BSYNC B2 ;  /* 0x0000000000027941 */ /* 0x000fea0003800000 */
.L_x_9949:
        /* <DEDUP_REMOVED lines=12> */
.L_x_9945:
[----:B------:R-:W-:Y:S05]  /*ccf0*/  BSYNC B1 ;  /* 0x0000000000017941 */ /* 0x000fea0003800000 */
.L_x_9943:
        /* <DEDUP_REMOVED lines=8> */
.L_x_9954:
        /* <DEDUP_REMOVED lines=12> */
.L_x_9957:
[----:B------:R-:W-:Y:S02]  /*ce40*/  MOV R125, R8 ;  /* 0x00000008007d7202 */ /* 0x000fe40000000f00 */
.L_x_9958:
[----:B------:R-:W-:Y:S05]  /*ce50*/  BSYNC B2 ;  /* 0x0000000000027941 */ /* 0x000fea0003800000 */
.L_x_9956:
        /* <DEDUP_REMOVED lines=16> */
.L_x_9962:
[----:B------:R-:W-:Y:S05]  /*cf60*/  BSYNC B3 ;  /* 0x0000000000037941 */ /* 0x000fea0003800000 */
.L_x_9961:
        /* <DEDUP_REMOVED lines=44> */
.L_x_9960:
[----:B------:R-:W-:Y:S05]  /*d230*/  BSYNC B2 ;  /* 0x0000000000027941 */ /* 0x000fea0003800000 */
.L_x_9959:
        /* <DEDUP_REMOVED lines=12> */
.L_x_9955:
[----:B------:R-:W-:Y:S05]  /*d300*/  BSYNC B1 ;  /* 0x0000000000017941 */ /* 0x000fea0003800000 */
.L_x_9953:
        /* <DEDUP_REMOVED lines=32> */
.L_x_9964:
[----:B------:R-:W-:Y:S05]  /*d510*/  BSYNC B1 ;  /* 0x0000000000017941 */ /* 0x000fea0003800000 */
.L_x_9963:
        /* <DEDUP_REMOVED lines=10> */
.L_x_9966:
        /* <DEDUP_REMOVED lines=12> */
.L_x_9969:
[----:B------:R-:W-:Y:S02]  /*d680*/  MOV R10, R8 ;  /* 0x00000008000a7202 */ /* 0x000fe40000000f00 */
.L_x_9970:
[----:B------:R-:W-:Y:S05]  /*d690*/  BSYNC B2 ;  /* 0x0000000000027941 */ /* 0x000fea0003800000 */
.L_x_9968:
        /* <DEDUP_REMOVED lines=16> */
.L_x_9974:
[----:B------:R-:W-:Y:S05]  /*d7a0*/  BSYNC B3 ;  /* 0x0000000000037941 */ /* 0x000fea0003800000 */
.L_x_9973:
        /* <DEDUP_REMOVED lines=44> */
.L_x_9972:
[----:B------:R-:W-:Y:S05]  /*da70*/  BSYNC B2 ;  /* 0x0000000000027941 */ /* 0x000fea0003800000 */
.L_x_9971:
        /* <DEDUP_REMOVED lines=12> */
.L_x_9967:
[----:B------:R-:W-:Y:S05]  /*db40*/  BSYNC B1 ;  /* 0x0000000000017941 */ /* 0x000fea0003800000 */
.L_x_9965:
        /* <DEDUP_REMOVED lines=8> */
.L_x_9976:
        /* <DEDUP_REMOVED lines=12> */
.L_x_9979:
[----:B------:R-:W-:Y:S02]  /*dc90*/  IMAD.MOV.U32 R11, RZ, RZ, R8 ;  /* 0x000000ffff0b7224 */ /* 0x000fe400078e0008 */
.L_x_9980:
[----:B------:R-:W-:Y:S05]  /*dca0*/  BSYNC B2 ;  /* 0x0000000000027941 */ /* 0x000fea0003800000 */
.L_x_9978:
        /* <DEDUP_REMOVED lines=16> */
.L_x_9984:
[----:B------:R-:W-:Y:S05]  /*ddb0*/  BSYNC B3 ;  /* 0x0000000000037941 */ /* 0x000fea0003800000 */
.L_x_9983:
        /* <DEDUP_REMOVED lines=44> */
.L_x_9982:
[----:B------:R-:W-:Y:S05]  /*e080*/  BSYNC B2 ;  /* 0x0000000000027941 */ /* 0x000fea0003800000 */
.L_x_9981:
        /* <DEDUP_REMOVED lines=12> */
.L_x_9977:
[----:B------:R-:W-:Y:S05]  /*e150*/  BSYNC B1 ;  /* 0x0000000000017941 */ /* 0x000fea0003800000 */
.L_x_9975:
        /* <DEDUP_REMOVED lines=8> */
.L_x_9986:
        /* <DEDUP_REMOVED lines=12> */
.L_x_9989:
[----:B------:R-:W-:Y:S02]  /*e2a0*/  IMAD.MOV.U32 R12, RZ, RZ, R8 ;  /* 0x000000ffff0c7224 */ /* 0x000fe400078e0008 */
.L_x_9990:
[----:B------:R-:W-:Y:S05]  /*e2b0*/  BSYNC B2 ;  /* 0x0000000000027941 */ /* 0x000fea0003800000 */
.L_x_9988:
        /* <DEDUP_REMOVED lines=16> */
.L_x_9994:
[----:B------:R-:W-:Y:S05]  /*e3c0*/  BSYNC B3 ;  /* 0x0000000000037941 */ /* 0x000fea0003800000 */
.L_x_9993:
        /* <DEDUP_REMOVED lines=44> */
.L_x_9992:
[----:B------:R-:W-:Y:S05]  /*e690*/  BSYNC B2 ;  /* 0x0000000000027941 */ /* 0x000fea0003800000 */
.L_x_9991:
        /* <DEDUP_REMOVED lines=12> */
.L_x_9987:
[----:B------:R-:W-:Y:S05]  /*e760*/  BSYNC B1 ;  /* 0x0000000000017941 */ /* 0x000fea0003800000 */
.L_x_9985:
        /* <DEDUP_REMOVED lines=8> */
.L_x_9996:
        /* <DEDUP_REMOVED lines=12> */
.L_x_9999:
[----:B------:R-:W-:Y:S02]  /*e8b0*/  MOV R13, R8 ;  /* 0x00000008000d7202 */ /* 0x000fe40000000f00 */
.L_x_10000:
[----:B------:R-:W-:Y:S05]  /*e8c0*/  BSYNC B2 ;  /* 0x0000000000027941 */ /* 0x000fea0003800000 */
.L_x_9998:
        /* <DEDUP_REMOVED lines=16> */
.L_x_10004:
[----:B------:R-:W-:Y:S05]  /*e9d0*/  BSYNC B3 ;  /* 0x0000000000037941 */ /* 0x000fea0003800000 */
.L_x_10003:
        /* <DEDUP_REMOVED lines=44> */
.L_x_10002:
[----:B------:R-:W-:Y:S05]  /*eca0*/  BSYNC B2 ;  /* 0x0000000000027941 */ /* 0x000fea0003800000 */
.L_x_10001:
        /* <DEDUP_REMOVED lines=12> */
.L_x_9997:
[----:B------:R-:W-:Y:S05]  /*ed70*/  BSYNC B1 ;  /* 0x0000000000017941 */ /* 0x000fea0003800000 */
.L_x_9995:
        /* <DEDUP_REMOVED lines=8> */
.L_x_10006:
        /* <DEDUP_REMOVED lines=12> */
.L_x_10009:
[----:B------:R-:W-:Y:S02]  /*eec0*/  IMAD.MOV.U32 R14, RZ, RZ, R8 ;  /* 0x000000ffff0e7224 */ /* 0x000fe400078e0008 */
.L_x_10010:
[----:B------:R-:W-:Y:S05]  /*eed0*/  BSYNC B2 ;  /* 0x0000000000027941 */ /* 0x000fea0003800000 */
.L_x_10008:
        /* <DEDUP_REMOVED lines=16> */
.L_x_10014:
[----:B------:R-:W-:Y:S05]  /*efe0*/  BSYNC B3 ;  /* 0x0000000000037941 */ /* 0x000fea0003800000 */
.L_x_10013:
        /* <DEDUP_REMOVED lines=44> */
.L_x_10012:
[----:B------:R-:W-:Y:S05]  /*f2b0*/  BSYNC B2 ;  /* 0x0000000000027941 */ /* 0x000fea0003800000 */
.L_x_10011:
        /* <DEDUP_REMOVED lines=10> */
[----:B------:R-:W-:Y:S01]  /*f360*/  @P0 FADD.FTZ R151, R14, R151 ;  /* 0x000000970e970221 */ /* 0x000fe20000010000 */
[----:B------:R-:W-:Y:S02]  /*f370*/  PRMT R14, R105, 0x7610, R14 ;  /* 0x00007610690e7816 */ /* 0x000fe4000000000e */
.L_x_10007:
[----:B------:R-:W-:Y:S05]  /*f380*/  BSYNC B1 ;  /* 0x0000000000017941 */ /* 0x000fea0003800000 */
.L_x_10005:
        /* <DEDUP_REMOVED lines=8> */
.L_x_10016:
        /* <DEDUP_REMOVED lines=12> */
.L_x_10019:
[----:B------:R-:W-:Y:S02]  /*f4d0*/  IMAD.MOV.U32 R15, RZ, RZ, R8 ;  /* 0x000000ffff0f7224 */ /* 0x000fe400078e0008 */
.L_x_10020:
[----:B------:R-:W-:Y:S05]  /*f4e0*/  BSYNC B2 ;  /* 0x0000000000027941 */ /* 0x000fea0003800000 */
.L_x_10018:
        /* <DEDUP_REMOVED lines=16> */
.L_x_10024:
[----:B------:R-:W-:Y:S05]  /*f5f0*/  BSYNC B3 ;  /* 0x0000000000037941 */ /* 0x000fea0003800000 */
.L_x_10023:
        /* <DEDUP_REMOVED lines=38> */
[----:B------:R-:W-:Y:S01]  /*f860*/  IMAD.MOV.U32 R8, RZ, RZ, R156 ;  /* 0x000000ffff087224 */ /* 0x000fe200078e009c */
[----:B------:R-:W-:Y:S01]  /*f870*/  LOP3.LUT R2, R157, UR25, R2, 0x96, !PT ;  /* 0x000000199d027c12 */ /* 0x000fe2000f8e9602 */
[----:B------:R-:W-:-:S05]  /*f880*/  IMAD.WIDE.U32 R104, R104, -0x2daee0ad, RZ ;  /* 0xd2511f5368687825 */ /* 0x000fca00078e00ff */
[----:B------:R-:W-:Y:S01]  /*f890*/  LOP3.LUT R3, R105, UR26, R106, 0x96, !PT ;  /* 0x0000001a69037c12 */ /* 0x000fe2000f8e966a */
[----:B------:R-:W-:Y:S01]  /*f8a0*/  IMAD.MOV.U32 R105, RZ, RZ, RZ ;  /* 0x000000ffff697224 */ /* 0x000fe200078e00ff */
[----:B------:R-:W-:Y:S02]  /*f8b0*/  MOV R4, R104 ;  /* 0x0000006800047202 */ /* 0x000fe40000000f00 */
.L_x_10022:
[----:B------:R-:W-:Y:S05]  /*f8c0*/  BSYNC B2 ;  /* 0x0000000000027941 */ /* 0x000fea0003800000 */
.L_x_10021:
        /* <DEDUP_REMOVED lines=12> */
.L_x_10017:
[----:B------:R-:W-:Y:S05]  /*f990*/  BSYNC B1 ;  /* 0x0000000000017941 */ /* 0x000fea0003800000 */
.L_x_10015:
        /* <DEDUP_REMOVED lines=8> */
.L_x_10026:
        /* <DEDUP_REMOVED lines=12> */
.L_x_10029:
[----:B------:R-:W-:Y:S02]  /*fae0*/  MOV R124, R8 ;  /* 0x00000008007c7202 */ /* 0x000fe40000000f00 */
.L_x_10030:
[----:B------:R-:W-:Y:S05]  /*faf0*/  BSYNC B2 ;  /* 0x0000000000027941 */ /* 0x000fea0003800000 */
.L_x_10028:
        /* <DEDUP_REMOVED lines=16> */
.L_x_10034:
[----:B------:R-:W-:Y:S05]  /*fc00*/  BSYNC B3 ;  /* 0x0000000000037941 */ /* 0x000fea0003800000 */
.L_x_10033:
        /* <DEDUP_REMOVED lines=44> */
.L_x_10032:
[----:B------:R-:W-:Y:S05]  /*fed0*/  BSYNC B2 ;  /* 0x0000000000027941 */ /* 0x000fea0003800000 */
.L_x_10031:
        /* <DEDUP_REMOVED lines=12> */
.L_x_10027:
[----:B------:R-:W-:Y:S05]  /*ffa0*/  BSYNC B1 ;  /* 0x0000000000017941 */ /* 0x000fea0003800000 */
.L_x_10025:
        /* <DEDUP_REMOVED lines=8> */
.L_x_10036:
        /* <DEDUP_REMOVED lines=12> */
.L_x_10039:
[----:B------:R-:W-:Y:S02]  /*100f0*/  IMAD.MOV.U32 R125, RZ, RZ, R8 ;  /* 0x000000ffff7d7224 */ /* 0x000fe400078e0008 */
.L_x_10040:
[----:B------:R-:W-:Y:S05]  /*10100*/  BSYNC B2 ;  /* 0x0000000000027941 */ /* 0x000fea0003800000 */
.L_x_10038:
        /* <DEDUP_REMOVED lines=16> */
.L_x_10044:
[----:B------:R-:W-:Y:S05]  /*10210*/  BSYNC B3 ;  /* 0x0000000000037941 */ /* 0x000fea0003800000 */
.L_x_10043:
[----:B------:R-:W-:Y:S01]  /*10220*/  LOP3.LUT R104, R2, UR5, R9, 0x96, !PT ;  /* 0x0000000502687c12 */ /* 0x000fe2000f8e9609 */
[----:B------:R-:W-:-:S04]  /*10230*/  IMAD.HI.U32 R2, R5, -0x326172a9, RZ ;  /* 0xcd9e8d5705027827 */ /* 0x000fc800078e00ff */
[----:B------:R-:W-:Y:S01]  /*10240*/  IMAD R3, R5, -0x326172a9, RZ ;  /* 0xcd9e8d5705037824 */ /* 0x000fe200078e02ff */
[----:B------:R-:W-:Y:S01]  /*10250*/  LOP3.LUT R2, R2, UR4, R7, 0x96, !PT ;  /* 0x0000000402027c12 */ /* 0x000fe2000f8e9607 */
[----:B------:R-:W-:-:S04]  /*10260*/  IMAD.WIDE.U32 R104, R104, -0x326172a9, RZ ;  /* 0xcd9e8d5768687825 */ /* 0x000fc800078e00ff */
[----:B------:R-:W-:Y:S01]  /*10270*/  IMAD.MOV.U32 R126, RZ, RZ, RZ ;  /* 0x000000ffff7e7224 */ /* 0x000fe200078e00ff */
        /* <DEDUP_REMOVED lines=38> */
.L_x_10042:
[----:B------:R-:W-:Y:S05]  /*104e0*/  BSYNC B2 ;  /* 0x0000000000027941 */ /* 0x000fea0003800000 */
.L_x_10041:
[----:B------:R-:W0:Y:S01]  /*104f0*/  I2F.U32 R104, R125 ;  /* 0x0000007d00687306 */ /* 0x000e220000201000 */
[----:B------:R-:W-:-:S10]  /*10500*/  HFMA2.MMA R105, -RZ, RZ, 0.1171875, 0 ;  /* 0x2f800000ff697435 */ /* 0x000fd400000001ff */
        /* <DEDUP_REMOVED lines=10> */
.L_x_10037:
[----:B------:R-:W-:Y:S05]  /*105b0*/  BSYNC B1 ;  /* 0x0000000000017941 */ /* 0x000fea0003800000 */
.L_x_10035:
        /* <DEDUP_REMOVED lines=57> */
[----:B------:R-:W-:-:S05]  /*10950*/  IMAD.WIDE.U32 R104, R104, 0x1000000, RZ ;  /* 0x0100000068687825 */ /* 0x000fca00078e00ff */
[----:B------:R-:W-:Y:S02]  /*10960*/  LOP3.LUT R159, R107, R159, R105, 0xfe, !PT ;  /* 0x0000009f6b9f7212 */ /* 0x000fe400078efe69 */
[----:B------:R-:W-:Y:S01]  /*10970*/  LOP3.LUT R105, R130, R104, R106, 0xfe, !PT ;  /* 0x0000006882697212 */ /* 0x000fe200078efe6a */
[----:B------:R-:W-:Y:S01]  /*10980*/  IMAD.MOV.U32 R104, RZ, RZ, 0x8 ;  /* 0x00000008ff687424 */ /* 0x000fe200078e00ff */
[----:B------:R-:W-:Y:S02]  /*10990*/  LOP3.LUT R131, R159, R131, RZ, 0xfc, !PT ;  /* 0x000000839f837212 */ /* 0x000fe400078efcff */
[----:B------:R-:W-:Y:S01]  /*109a0*/  LOP3.LUT R130, R105, 0xff, R10, 0xf8, !PT ;  /* 0x000000ff69827812 */ /* 0x000fe200078ef80a */
[----:B------:R-:W-:-:S05]  /*109b0*/  IMAD.WIDE.U32 R104, R155, R104, c[0x0][0x190] ;  /* 0x000064009b687625 */ /* 0x000fca00078e0068 */
[----:B------:R0:W-:Y:S02]  /*109c0*/  STG.E.64 [R104.64], R130 ;  /* 0x0000008268007986 */ /* 0x0001e4000c101b06 */
.L_x_10046:
[----:B------:R-:W-:Y:S05]  /*109d0*/  BSYNC B1 ;  /* 0x0000000000017941 */ /* 0x000fea0003800000 */
.L_x_10045:
[----:B0-----:R-:W-:Y:S01]  /*109e0*/  FADD.FTZ R104, R157, R154 ;  /* 0x0000009a9d687221 */ /* 0x001fe20000010000 */
[----:B------:R-:W-:-:S03]  /*109f0*/  LOP3.LUT P0, RZ, R118, 0x1f, RZ, 0xc0, !PT ;  /* 0x0000001f76ff7812 */ /* 0x000fc6000780c0ff */
[----:B------:R-:W-:-:S04]  /*10a00*/  FADD.FTZ R105, R104, R153 ;  /* 0x0000009968697221 */ /* 0x000fc80000010000 */
[----:B------:R-:W-:Y:S01]  /*10a10*/  FADD.FTZ R131, R105, R156 ;  /* 0x0000009c69837221 */ /* 0x000fe20000010000 */
[----:B------:R-:W-:Y:S05]  /*10a20*/  BRA.DIV ~URZ, `(.L_x_10047) ;  /* 0x000012027f007947 */ /* 0x000fea000b800000 */
[----:B------:R0:W1:Y:S02]  /*10a30*/  SHFL.BFLY PT, R106, R131, 0x1, 0x1f ;  /* 0x0c201f00836a7f89 */ /* 0x00006400000e0000 */
.L_x_10053:
        /* <DEDUP_REMOVED lines=100> */
.L_x_10054:
        /* <DEDUP_REMOVED lines=17> */
[----:B0-----:R-:W-:Y:S02]  /*11190*/  IADD3 R104, R116, -0x1, RZ ;  /* 0xffffffff74687810 */ /* 0x001fe40007ffe0ff */
        /* <DEDUP_REMOVED lines=44> */
[----:B------:R-:W-:Y:S01]  /*11460*/  FMUL.FTZ R107, R131, R106 ;  /* 0x0000006a836b7220 */ /* 0x000fe20000410000 */
[----:B------:R-:W-:Y:S01]  /*11470*/  LEA.HI R104, R105, R104, RZ, 0x3 ;  /* 0x0000006869687211 */ /* 0x000fe200078f18ff */
[C---:B------:R-:W-:Y:S01]  /*11480*/  FMUL.FTZ R109, R131.reuse, R116 ;  /* 0x00000074836d7220 */ /* 0x040fe20000410000 */
[----:B------:R-:W-:Y:S01]  /*11490*/  LOP3.LUT R105, R118, 0x1f, RZ, 0xc0, !PT ;  /* 0x0000001f76697812 */ /* 0x000fe200078ec0ff */
        /* <DEDUP_REMOVED lines=37> */
[----:B------:R-:W-:Y:S01]  /*116f0*/  LEA.HI.SX32 R131, R104, R105, 0x1d ;  /* 0x0000006968837211 */ /* 0x000fe200078feaff */
[----:B------:R-:W-:Y:S02]  /*11700*/  FFMA.FTZ R104, R56, R107, R16 ;  /* 0x0000006b38687223 */ /* 0x000fe40000010010 */
[----:B------:R-:W-:Y:S01]  /*11710*/  FFMA.FTZ R107, R62, R121, R22 ;  /* 0x000000793e6b7223 */ /* 0x000fe20000010016 */
[----:B------:R-:W-:Y:S01]  /*11720*/  IADD3 R136, R131, 0x80, RZ ;  /* 0x0000008083887810 */ /* 0x000fe20007ffe0ff */
        /* <DEDUP_REMOVED lines=35> */
[----:B------:R-:W-:Y:S01]  /*11960*/  IADD3 R130, R131, 0x20, RZ ;  /* 0x0000002083827810 */ /* 0x000fe20007ffe0ff */
[----:B------:R-:W-:Y:S01]  /*11970*/  FFMA.FTZ R121, R77, R122, R37 ;  /* 0x0000007a4d797223 */ /* 0x000fe20000010025 */
[----:B------:R-:W-:Y:S01]  /*11980*/  F2FP.BF16.PACK_AB R118, R132, R137 ;  /* 0x000000898476723e */ /* 0x000fe200000010ff */
[----:B------:R-:W-:Y:S01]  /*11990*/  FFMA.FTZ R119, R86, R141, R46 ;  /* 0x0000008d56777223 */ /* 0x000fe2000001002e */
[----:B------:R-:W-:Y:S01]  /*119a0*/  IADD3 R132, R131, 0x40, RZ ;  /* 0x0000004083847810 */ /* 0x000fe20007ffe0ff */
[----:B------:R-:W-:Y:S01]  /*119b0*/  FFMA.FTZ R134, R87, R134, R47 ;  /* 0x0000008657867223 */ /* 0x000fe2000001002f */
[----:B------:R-:W-:Y:S01]  /*119c0*/  F2FP.BF16.PACK_AB R114, R121, R114 ;  /* 0x000000727972723e */ /* 0x000fe200000010ff */
[----:B------:R-:W-:-:S02]  /*119d0*/  FFMA.FTZ R122, R92, R151, R52 ;  /* 0x000000975c7a7223 */ /* 0x000fc40000010034 */
[----:B------:R-:W-:Y:S01]  /*119e0*/  FFMA.FTZ R129, R93, R154, R53 ;  /* 0x0000009a5d817223 */ /* 0x000fe20000010035 */
[----:B------:R-:W-:Y:S01]  /*119f0*/  F2FP.BF16.PACK_AB R119, R134, R119 ;  /* 0x000000778677723e */ /* 0x000fe200000010ff */
[----:B------:R-:W-:Y:S01]  /*11a00*/  FFMA.FTZ R162, R67, R162, R27 ;  /* 0x000000a243a27223 */ /* 0x000fe2000001001b */
[----:B------:R-:W-:Y:S01]  /*11a10*/  IADD3 R134, R131, 0x60, RZ ;  /* 0x0000006083867810 */ /* 0x000fe20007ffe0ff */
[----:B------:R-:W-:Y:S01]  /*11a20*/  IMAD.MOV.U32 R137, RZ, RZ, 0x10 ;  /* 0x00000010ff897424 */ /* 0x000fe200078e00ff */
[----:B------:R-:W-:Y:S01]  /*11a30*/  F2FP.BF16.PACK_AB R122, R129, R122 ;  /* 0x0000007a817a723e */ /* 0x000fe200000010ff */
[----:B------:R-:W-:Y:S01]  /*11a40*/  FFMA.FTZ R116, R80, R127, R40 ;  /* 0x0000007f50747223 */ /* 0x000fe20000010028 */
[----:B------:R-:W-:Y:S01]  /*11a50*/  F2FP.BF16.PACK_AB R109, R162, R109 ;  /* 0x0000006da26d723e */ /* 0x000fe200000010ff */
[----:B------:R-:W-:Y:S02]  /*11a60*/  FFMA.FTZ R121, R81, R120, R41 ;  /* 0x0000007851797223 */ /* 0x000fe40000010029 */
[----:B------:R-:W-:-:S02]  /*11a70*/  FFMA.FTZ R120, R88, R147, R48 ;  /* 0x0000009358787223 */ /* 0x000fc40000010030 */
[----:B------:R-:W-:Y:S01]  /*11a80*/  FFMA.FTZ R149, R90, R149, R50 ;  /* 0x000000955a957223 */ /* 0x000fe20000010032 */
[----:B------:R-:W-:Y:S01]  /*11a90*/  F2FP.BF16.PACK_AB R116, R121, R116 ;  /* 0x000000747974723e */ /* 0x000fe200000010ff */
[----:B------:R-:W-:Y:S02]  /*11aa0*/  FFMA.FTZ R123, R94, R153, R54 ;  /* 0x000000995e7b7223 */ /* 0x000fe40000010036 */
[----:B------:R-:W-:Y:S02]  /*11ab0*/  FFMA.FTZ R156, R95, R156, R55 ;  /* 0x0000009c5f9c7223 */ /* 0x000fe40000010037 */
[----:B------:R-:W-:Y:S02]  /*11ac0*/  FFMA.FTZ R152, R91, R152, R51 ;  /* 0x000000985b987223 */ /* 0x000fe40000010033 */
[----:B------:R-:W-:Y:S01]  /*11ad0*/  FFMA.FTZ R127, R89, R150, R49 ;  /* 0x00000096597f7223 */ /* 0x000fe20000010031 */
[----:B------:R-:W-:Y:S01]  /*11ae0*/  F2FP.BF16.PACK_AB R123, R156, R123 ;  /* 0x0000007b9c7b723e */ /* 0x000fe200000010ff */
[----:B------:R-:W-:Y:S01]  /*11af0*/  IMAD.WIDE.U32 R128, R131, R137, c[0x0][0x208] ;  /* 0x0000820083807625 */ /* 0x000fe200078e0089 */
[----:B------:R-:W-:-:S02]  /*11b00*/  F2FP.BF16.PACK_AB R121, R152, R149 ;  /* 0x000000959879723e */ /* 0x000fc400000010ff */
        /* <DEDUP_REMOVED lines=10> */
.L_x_10050:
[----:B0-----:R-:W-:Y:S05]  /*11bb0*/  BSYNC B1 ;  /* 0x0000000000017941 */ /* 0x001fea0003800000 */
.L_x_10049:
[----:B------:R-:W-:-:S05]  /*11bc0*/  IMAD.MOV.U32 R105, RZ, RZ, c[0x0][0x160] ;  /* 0x00005800ff697624 */ /* 0x000fca00078e00ff */
[----:B------:R-:W-:-:S04]  /*11bd0*/  LEA R0, R105, R0, 0x2 ;  /* 0x0000000069007211 */ /* 0x000fc800078e10ff */
[----:B------:R-:W-:-:S13]  /*11be0*/  ISETP.GE.AND P0, PT, R0, c[0x0][0x164], PT ;  /* 0x0000590000007a0c */ /* 0x000fda0003f06270 */
[----:B-----5:R-:W-:Y:S01]  /*11bf0*/  @P0 CALL.REL.NOINC `(.L_x_10051) ;  /* 0x0000001000000944 */ /* 0x020fe20003c00000 */
[----:B------:R-:W-:Y:S05]  /*11c00*/  BRA `(.L_x_10052) ;  /* 0xfffeecd000007947 */ /* 0x000fea000383ffff */
.L_x_10051:
[----:B------:R-:W-:Y:S05]  /*11c10*/  BSYNC B0 ;  /* 0x0000000000007941 */ /* 0x000fea0003800000 */
.L_x_9636:
[----:B------:R-:W-:Y:S05]  /*11c20*/  EXIT ;  /* 0x000000000000794d */ /* 0x000fea0003800000 */
.L_x_10047:
[----:B------:R-:W-:Y:S01]  /*11c30*/  IMAD.MOV.U32 R106, RZ, RZ, 0x1 ;  /* 0x00000001ff6a7424 */ /* 0x000fe200078e00ff */
[----:B------:R-:W-:Y:S01]  /*11c40*/  MOV R130, 0xffffffff ;  /* 0xffffffff00827802 */ /* 0x000fe20000000f00 */
[----:B------:R-:W-:Y:S01]  /*11c50*/  IMAD.MOV.U32 R107, RZ, RZ, 0x1f ;  /* 0x0000001fff6b7424 */ /* 0x000fe200078e00ff */
[----:B------:R-:W-:Y:S02]  /*11c60*/  MOV R104, 0x11c80 ;  /* 0x00011c8000687802 */ /* 0x000fe40000000f00 */
[----:B-----5:R-:W-:Y:S05]  /*11c70*/  CALL.REL.NOINC `($__internal_43_$__cuda_sm70_shflsync_bfly_p) ;  /* 0x0000088000007944 */ /* 0x020fea0003c00000 */
[----:B01----:R-:W-:Y:S05]  /*11c80*/  BRA `(.L_x_10053) ;  /* 0xffffedb000007947 */ /* 0x003fea000383ffff */
.L_x_10048:
[----:B------:R-:W-:Y:S01]  /*11c90*/  IMAD.MOV.U32 R106, RZ, RZ, 0x2 ;  /* 0x00000002ff6a7424 */ /* 0x000fe200078e00ff */
[----:B------:R-:W-:Y:S01]  /*11ca0*/  MOV R130, 0xffffffff ;  /* 0xffffffff00827802 */ /* 0x000fe20000000f00 */
[----:B------:R-:W-:Y:S01]  /*11cb0*/  IMAD.MOV.U32 R107, RZ, RZ, 0x1f ;  /* 0x0000001fff6b7424 */ /* 0x000fe200078e00ff */
[----:B------:R-:W-:Y:S02]  /*11cc0*/  MOV R104, 0x11ce0 ;  /* 0x00011ce000687802 */ /* 0x000fe40000000f00 */
[----:B-----5:R-:W-:Y:S05]  /*11cd0*/  CALL.REL.NOINC `($__internal_43_$__cuda_sm70_shflsync_bfly_p) ;  /* 0x0000082000007944 */ /* 0x020fea0003c00000 */
[----:B01----:R-:W-:Y:S01]  /*11ce0*/  FADD.FTZ R131, R131, R106 ;  /* 0x0000006a83837221 */ /* 0x003fe20000010000 */
[----:B------:R-:W-:Y:S01]  /*11cf0*/  MOV R130, 0xffffffff ;  /* 0xffffffff00827802 */ /* 0x000fe20000000f00 */
[----:B------:R-:W-:Y:S01]  /*11d00*/  IMAD.MOV.U32 R106, RZ, RZ, 0x4 ;  /* 0x00000004ff6a7424 */ /* 0x000fe200078e00ff */
[----:B------:R-:W-:Y:S01]  /*11d10*/  MOV R104, 0x11d40 ;  /* 0x00011d4000687802 */ /* 0x000fe20000000f00 */
[----:B------:R-:W-:-:S02]  /*11d20*/  IMAD.MOV.U32 R107, RZ, RZ, 0x1f ;  /* 0x0000001fff6b7424 */ /* 0x000fc400078e00ff */
[----:B------:R-:W-:Y:S05]  /*11d30*/  CALL.REL.NOINC `($__internal_43_$__cuda_sm70_shflsync_bfly_p) ;  /* 0x000007c000007944 */ /* 0x000fea0003c00000 */
        /* <DEDUP_REMOVED lines=98> */
[----:B------:R-:W-:Y:S05]  /*12360*/  CALL.REL.NOINC `($__internal_43_$__cuda_sm70_shflsync_bfly_p) ;  /* 0x0000019000007944 */ /* 0x000fea0003c00000 */
[----:B01----:R-:W-:Y:S01]  /*12370*/  FADD.FTZ R131, R131, R106 ;  /* 0x0000006a83837221 */ /* 0x003fe20000010000 */
[----:B------:R-:W-:Y:S01]  /*12380*/  MOV R130, 0xffffffff ;  /* 0xffffffff00827802 */ /* 0x000fe20000000f00 */
[----:B------:R-:W-:Y:S01]  /*12390*/  IMAD.MOV.U32 R106, RZ, RZ, 0x2 ;  /* 0x00000002ff6a7424 */ /* 0x000fe200078e00ff */
[----:B------:R-:W-:Y:S01]  /*123a0*/  MOV R104, 0x123d0 ;  /* 0x000123d000687802 */ /* 0x000fe20000000f00 */
[----:B------:R-:W-:Y:S02]  /*123b0*/  IMAD.MOV.U32 R107, RZ, RZ, 0x1f ;  /* 0x0000001fff6b7424 */ /* 0x000fe400078e00ff */
        /* <DEDUP_REMOVED lines=19> */
[----:B01----:R-:W-:Y:S05]  /*124f0*/  BRA `(.L_x_10054) ;  /* 0xffffeb8000007947 */ /* 0x003fea000383ffff */
        .weak           $__internal_43_$__cuda_sm70_shflsync_bfly_p
        .type           $__internal_43_$__cuda_sm70_shflsync_bfly_p,@function
        .size           $__internal_43_$__cuda_sm70_shflsync_bfly_p,(.L_x_36131 - $__internal_43_$__cuda_sm70_shflsync_bfly_p)
$__internal_43_$__cuda_sm70_shflsync_bfly_p:
[----:B------:R-:W-:Y:S01]  /*12500*/  IMAD.MOV.U32 R105, RZ, RZ, 0x0 ;  /* 0x00000000ff697424 */ /* 0x000fe200078e00ff */
[----:B------:R-:W-:Y:S04]  /*12510*/  WARPSYNC R130 ;  /* 0x0000008200007348 */ /* 0x000fe80003800000 */
[----:B------:R0:W1:Y:S01]  /*12520*/  SHFL.BFLY PT, R106, R131, R106, R107 ;  /* 0x0c00006a836a7389 */ /* 0x00006200000e006b */
[----:B------:R-:W-:Y:S05]  /*12530*/  RET.REL.NODEC R104 `(_ZN10layer_norm13ln_fwd_kernelINS_13Kernel_traitsIf13__nv_bfloat16S2_S2_fjLj1280ELj1ELj4ELj1ELj16ENS_18Kernel_traits_baseILj1280EfS2_S2_S2_fjLj128EEEEELb1ELb0ELb1ELb1EEEvNS_9FwdParamsE) ;  /* 0xfffedac068007950 */ /* 0x000fea0003c3ffff */
.L_x_10055:
        /* <DEDUP_REMOVED lines=12> */
.L_x_36131:


//--------------------- .text._ZN10layer_norm13ln_fwd_kernelINS_13Kernel_traitsIf13__nv_bfloat16S2_S2_fjLj1280ELj1ELj4ELj1ELj16ENS_18Kernel_traits_baseILj1280EfS2_S2_S2_fjLj128EEEEELb1ELb1ELb0ELb0EEEvNS_9FwdParamsE --------------------------
	.section	.text._ZN10layer_norm13ln_fwd_kernelINS_13Kernel_traitsIf13__nv_bfloat16S2_S2_fjLj1280ELj1ELj4ELj1ELj16ENS_18Kernel_traits_baseILj1280EfS2_S2_S2_fjLj128EEEEELb1ELb1ELb0ELb0EEEvNS_9FwdParamsE,"ax",@progbits
	.sectioninfo	@"SHI_REGISTERS=217"
	.align	128
        .global         _ZN10layer_norm13ln_fwd_kernelINS_13Kernel_traitsIf13__nv_bfloat16S2_S2_fjLj1280ELj1ELj4ELj1ELj16ENS_18Kernel_traits_baseILj1280EfS2_S2_S2_fjLj128EEEEELb1ELb1ELb0ELb0EEEvNS_9FwdParamsE
        .type           _ZN10layer_norm13ln_fwd_kernelINS_13Kernel_traitsIf13__nv_bfloat16S2_S2_fjLj1280ELj1ELj4ELj1ELj16ENS_18Kernel_traits_baseILj1280EfS2_S2_S2_fjLj128EEEEELb1ELb1ELb0ELb0EEEvNS_9FwdParamsE,@function
        .size           _ZN10layer_norm13ln_fwd_kernelINS_13Kernel_traitsIf13__nv_bfloat16S2_S2_fjLj1280ELj1ELj4ELj1ELj16ENS_18Kernel_traits_baseILj1280EfS2_S2_S2_fjLj128EEEEELb1ELb1ELb0ELb0EEEvNS_9FwdParamsE,(.L_x_36132 - _ZN10layer_norm13ln_fwd_kernelINS_13Kernel_traitsIf13__nv_bfloat16S2_S2_fjLj1280ELj1ELj4ELj1ELj16ENS_18Kernel_traits_baseILj1280EfS2_S2_S2_fjLj128EEEEELb1ELb1ELb0ELb0EEEvNS_9FwdParamsE)
        .other          _ZN10layer_norm13ln_fwd_kernelINS_13Kernel_traitsIf13__nv_bfloat16S2_S2_fjLj1280ELj1ELj4ELj1ELj16ENS_18Kernel_traits_baseILj1280EfS2_S2_S2_fjLj128EEEEELb1ELb1ELb0ELb0EEEvNS_9FwdParamsE,@"STO_CUDA_ENTRY STV_DEFAULT"
_ZN10layer_norm13ln_fwd_kernelINS_13Kernel_traitsIf13__nv_bfloat16S2_S2_fjLj1280ELj1ELj4ELj1ELj16ENS_18Kernel_traits_baseILj1280EfS2_S2_S2_fjLj128EEEEELb1ELb1ELb0ELb0EEEvNS_9FwdParamsE:
.text._ZN10layer_norm13ln_fwd_kernelINS_13Kernel_traitsIf13__nv_bfloat16S2_S2_fjLj1280ELj1ELj4ELj1ELj16ENS_18Kernel_traits_baseILj1280EfS2_S2_S2_fjLj128EEEEELb1ELb1ELb0ELb0EEEvNS_9FwdParamsE:
[----:B------:R-:W-:Y:S02]  /*0000*/  IMAD.MOV.U32 R1, RZ, RZ, c[0x0][0x28] ;  /* 0x00000a00ff017624 */ /* 0x000fe400078e00ff */
[----:B------:R-:W-:Y:S01]  /*0010*/  ULDC.U8 UR4, c[0x0][0x244] ;  /* 0x0000910000047ab9 */ /* 0x000fe20000000000 */
[----:B------:R-:W-:Y:S01]  /*0020*/  IMAD.MOV.U32 R8, RZ, RZ, c[0x0][0x238] ;  /* 0x00008e00ff087624 */ /* 0x000fe200078e00ff */
[----:B------:R-:W-:Y:S01]  /*0030*/  ISETP.NE.AND P0, PT, RZ, UR4, PT ;  /* 0x00000004ff007c0c */ /* 0x000fe2000bf05270 */
[----:B------:R-:W-:Y:S01]  /*0040*/  IMAD.MOV.U32 R3, RZ, RZ, c[0x0][0x23c] ;  /* 0x00008f00ff037624 */ /* 0x000fe200078e00ff */
[----:B------:R-:W-:-:S11]  /*0050*/  ULDC.64 UR4, c[0x0][0x118] ;  /* 0x0000460000047ab9 */ /* 0x000fd60000000a00 */
[----:B------:R-:W-:-:S05]  /*0060*/  @P0 IMAD.MOV.U32 R2, RZ, RZ, R8 ;  /* 0x000000ffff020224 */ /* 0x000fca00078e0008 */
        /* <DEDUP_REMOVED lines=11> */
[----:B------:R-:W-:-:S05]  /*0120*/  SHF.R.U32.HI R16, RZ, 0x5, R16 ;  /* 0x00000005ff107819 */ /* 0x000fca0000011610 */
[----:B------:R-:W-:Y:S01]  /*0130*/  IMAD R16, R9, 0x4, R16 ;  /* 0x0000000409107824 */ /* 0x000fe200078e0210 */
[----:B--2---:R-:W-:-:S04]  /*0140*/  @P0 IADD3 R8, P1, R6, c[0x0][0x240], RZ ;  /* 0x0000900006080a10 */ /* 0x004fc80007f3e0ff */
[----:B------:R-:W-:Y:S01]  /*0150*/  @P0 IADD3.X R3, RZ, R7, RZ, P1, !PT ;  /* 0x00000007ff030210 */ /* 0x000fe20000ffe4ff */
[----:B------:R-:W-:-:S03]  /*0160*/  IMAD.WIDE.U32 R6, R162, -0x326172a9, RZ ;  /* 0xcd9e8d57a2067825 */ /* 0x000fc600078e00ff */
[--C-:B------:R-:W-:Y:S02]  /*0170*/  SHF.R.U64 R161, R8, 0x2, R3.reuse ;  /* 0x0000000208a17819 */ /* 0x100fe40000001203 */
[----:B------:R-:W-:Y:S02]  /*0180*/  SHF.R.U32.HI R160, RZ, 0x2, R3 ;  /* 0x00000002ffa07819 */ /* 0x000fe40000011603 */
[----:B---3--:R-:W-:Y:S01]  /*0190*/  IADD3 R31, R201, -0x4498517b, RZ ;  /* 0xbb67ae85c91f7810 */ /* 0x008fe20007ffe0ff */
[----:B------:R-:W-:Y:S01]  /*01a0*/  IMAD.WIDE.U32 R2, R161, -0x2daee0ad, RZ ;  /* 0xd2511f53a1027825 */ /* 0x000fe200078e00ff */
[----:B------:R-:W-:Y:S02]  /*01b0*/  LOP3.LUT R10, R7, R160, R200, 0x96, !PT ;  /* 0x000000a0070a7212 */ /* 0x000fe400078e96c8 */
[----:B------:R-:W-:Y:S02]  /*01c0*/  IADD3 R30, R200, -0x61c88647, RZ ;  /* 0x9e3779b9c81e7810 */ /* 0x000fe40007ffe0ff */
[----:B------:R-:W-:Y:S01]  /*01d0*/  LOP3.LUT R12, R3, R201, RZ, 0x3c, !PT ;  /* 0x000000c9030c7212 */ /* 0x000fe200078e3cff */
[----:B------:R-:W-:Y:S01]  /*01e0*/  IMAD.WIDE.U32 R10, R10, -0x2daee0ad, RZ ;  /* 0xd2511f530a0a7825 */ /* 0x000fe200078e00ff */
[----:B------:R-:W-:-:S02]  /*01f0*/  IADD3 R29, R200, 0x3c6ef372, RZ ;  /* 0x3c6ef372c81d7810 */ /* 0x000fc40007ffe0ff */
[----:B------:R-:W-:Y:S01]  /*0200*/  IADD3 R28, R201, 0x76cf5d0a, RZ ;  /* 0x76cf5d0ac91c7810 */ /* 0x000fe20007ffe0ff */
[----:B------:R-:W-:Y:S01]  /*0210*/  IMAD.WIDE.U32 R12, R12, -0x326172a9, RZ ;  /* 0xcd9e8d570c0c7825 */ /* 0x000fe200078e00ff */
[----:B------:R-:W-:Y:S02]  /*0220*/  LOP3.LUT R7, R11, R2, R31, 0x96, !PT ;  /* 0x000000020b077212 */ /* 0x000fe400078e961f */
[----:B------:R-:W-:Y:S02]  /*0230*/  IADD3 R27, R201, 0x32370b8f, RZ ;  /* 0x32370b8fc91b7810 */ /* 0x000fe40007ffe0ff */
[----:B------:R-:W-:Y:S01]  /*0240*/  LOP3.LUT R2, R13, R30, R6, 0x96, !PT ;  /* 0x0000001e0d027212 */ /* 0x000fe200078e9606 */
[----:B------:R-:W-:Y:S01]  /*0250*/  IMAD.WIDE.U32 R6, R7, -0x326172a9, RZ ;  /* 0xcd9e8d5707067825 */ /* 0x000fe200078e00ff */
[C---:B------:R-:W-:Y:S02]  /*0260*/  IADD3 R26, R200.reuse, -0x255992d5, RZ ;  /* 0xdaa66d2bc81a7810 */ /* 0x040fe40007ffe0ff */
[----:B------:R-:W-:Y:S01]  /*0270*/  IADD3 R25, R200, 0x78dde6e4, RZ ;  /* 0x78dde6e4c8197810 */ /* 0x000fe20007ffe0ff */
[----:B------:R-:W-:Y:S01]  /*0280*/  IMAD.WIDE.U32 R2, R2, -0x2daee0ad, RZ ;  /* 0xd2511f5302027825 */ /* 0x000fe200078e00ff */
[----:B------:R-:W-:-:S02]  /*0290*/  LOP3.LUT R11, R7, R12, R29, 0x96, !PT ;  /* 0x0000000c070b7212 */ /* 0x000fc400078e961d */
[----:B------:R-:W-:Y:S02]  /*02a0*/  IADD3 R24, R201, -0x126145ec, RZ ;  /* 0xed9eba14c9187810 */ /* 0x000fe40007ffe0ff */
[----:B------:R-:W-:Y:S01]  /*02b0*/  LOP3.LUT R12, R3, R10, R28, 0x96, !PT ;  /* 0x0000000a030c7212 */ /* 0x000fe200078e961c */
[----:B------:R-:W-:Y:S01]  /*02c0*/  IMAD.WIDE.U32 R10, R11, -0x2daee0ad, RZ ;  /* 0xd2511f530b0a7825 */ /* 0x000fe200078e00ff */
[----:B------:R-:W-:Y:S02]  /*02d0*/  IADD3 R23, R201, -0x56f99767, RZ ;  /* 0xa9066899c9177810 */ /* 0x000fe40007ffe0ff */
[----:B------:R-:W-:Y:S01]  /*02e0*/  IADD3 R22, R200, 0x1715609d, RZ ;  /* 0x1715609dc8167810 */ /* 0x000fe20007ffe0ff */
[----:B------:R-:W-:Y:S01]  /*02f0*/  IMAD.WIDE.U32 R12, R12, -0x326172a9, RZ ;  /* 0xcd9e8d570c0c7825 */ /* 0x000fe200078e00ff */
[----:B------:R-:W-:Y:S02]  /*0300*/  LOP3.LUT R7, R11, R2, R27, 0x96, !PT ;  /* 0x000000020b077212 */ /* 0x000fe400078e961b */
[----:B------:R-:W-:-:S02]  /*0310*/  IADD3 R21, R200, -0x4ab325aa, RZ ;  /* 0xb54cda56c8157810 */ /* 0x000fc40007ffe0ff */
[----:B------:R-:W-:Y:S01]  /*0320*/  LOP3.LUT R2, R13, R6, R26, 0x96, !PT ;  /* 0x000000060d027212 */ /* 0x000fe200078e961a */
[----:B------:R-:W-:Y:S01]  /*0330*/  IMAD.WIDE.U32 R6, R7, -0x326172a9, RZ ;  /* 0xcd9e8d5707067825 */ /* 0x000fe200078e00ff */
[C---:B------:R-:W-:Y:S02]  /*0340*/  IADD3 R20, R201.reuse, 0x646e171e, RZ ;  /* 0x646e171ec9147810 */ /* 0x040fe40007ffe0ff */
[----:B------:R-:W-:Y:S01]  /*0350*/  IADD3 R18, R201, 0x1fd5c5a3, RZ ;  /* 0x1fd5c5a3c9127810 */ /* 0x000fe20007ffe0ff */
[----:B------:R-:W-:Y:S01]  /*0360*/  IMAD.WIDE.U32 R2, R2, -0x2daee0ad, RZ ;  /* 0xd2511f5302027825 */ /* 0x000fe200078e00ff */
[----:B------:R-:W-:Y:S02]  /*0370*/  LOP3.LUT R11, R7, R12, R25, 0x96, !PT ;  /* 0x0000000c070b7212 */ /* 0x000fe400078e9619 */
[----:B------:R-:W-:Y:S02]  /*0380*/  IADD3 R17, R200, 0x5384540f, RZ ;  /* 0x5384540fc8117810 */ /* 0x000fe40007ffe0ff */
[----:B------:R-:W-:Y:S01]  /*0390*/  LOP3.LUT R12, R3, R10, R24, 0x96, !PT ;  /* 0x0000000a030c7212 */ /* 0x000fe200078e9618 */
[----:B------:R-:W-:-:S02]  /*03a0*/  IMAD.MOV.U32 R3, RZ, RZ, c[0x0][0x168] ;  /* 0x00005a00ff037624 */ /* 0x000fc400078e00ff */
[----:B------:R-:W-:-:S03]  /*03b0*/  IMAD.WIDE.U32 R10, R11, -0x2daee0ad, RZ ;  /* 0xd2511f530b0a7825 */ /* 0x000fc600078e00ff */
[----:B------:R-:W-:Y:S01]  /*03c0*/  SHF.R.S32.HI R3, RZ, 0x1f, R3 ;  /* 0x0000001fff037819 */ /* 0x000fe20000011403 */
[----:B------:R-:W-:Y:S01]  /*03d0*/  IMAD.WIDE.U32 R12, R12, -0x326172a9, RZ ;  /* 0xcd9e8d570c0c7825 */ /* 0x000fe200078e00ff */
[----:B------:R-:W-:Y:S02]  /*03e0*/  LOP3.LUT R7, R11, R2, R23, 0x96, !PT ;  /* 0x000000020b077212 */ /* 0x000fe400078e9617 */
[----:B------:R-:W-:Y:S02]  /*03f0*/  LEA.HI R19, R3, c[0x0][0x168], RZ, 0x3 ;  /* 0x00005a0003137a11 */ /* 0x000fe400078f18ff */
[----:B------:R-:W-:Y:S01]  /*0400*/  LOP3.LUT R2, R13, R6, R22, 0x96, !PT ;  /* 0x000000060d027212 */ /* 0x000fe200078e9616 */
[----:B------:R-:W-:Y:S01]  /*0410*/  IMAD.WIDE.U32 R6, R7, -0x326172a9, RZ ;  /* 0xcd9e8d5707067825 */ /* 0x000fe200078e00ff */
[----:B------:R-:W-:-:S03]  /*0420*/  LEA.HI.SX32 R19, R19, R4, 0x1d ;  /* 0x0000000413137211 */ /* 0x000fc600078feaff */
[----:B------:R-:W-:Y:S01]  /*0430*/  IMAD.WIDE.U32 R2, R2, -0x2daee0ad, RZ ;  /* 0xd2511f5302027825 */ /* 0x000fe200078e00ff */
[C---:B------:R-:W-:Y:S02]  /*0440*/  LOP3.LUT P6, RZ, R19.reuse, 0xffffffe0, RZ, 0xc0, !PT ;  /* 0xffffffe013ff7812 */ /* 0x040fe400078cc0ff */
[C---:B------:R-:W-:Y:S02]  /*0450*/  ISETP.GE.U32.AND P5, PT, R19.reuse, 0x40, PT ;  /* 0x000000401300780c */ /* 0x040fe40003fa6070 */
[C---:B------:R-:W-:Y:S02]  /*0460*/  ISETP.GE.U32.AND P4, PT, R19.reuse, 0x60, PT ;  /* 0x000000601300780c */ /* 0x040fe40003f86070 */
[C---:B------:R-:W-:Y:S02]  /*0470*/  ISETP.GE.U32.AND P3, PT, R19.reuse, 0x80, PT ;  /* 0x000000801300780c */ /* 0x040fe40003f66070 */
[----:B------:R-:W-:Y:S02]  /*0480*/  ISETP.GE.U32.AND P2, PT, R19, 0xa0, PT ;  /* 0x000000a01300780c */ /* 0x000fe40003f46070 */
[----:B------:R-:W-:-:S02]  /*0490*/  LOP3.LUT R12, R7, R12, R21, 0x96, !PT ;  /* 0x0000000c070c7212 */ /* 0x000fc400078e9615 */
[----:B------:R-:W-:Y:S02]  /*04a0*/  LOP3.LUT R32, R3, R10, R20, 0x96, !PT ;  /* 0x0000000a03207212 */ /* 0x000fe400078e9614 */
[----:B------:R-:W-:Y:S01]  /*04b0*/  @P6 LOP3.LUT R5, R5, 0x8, RZ, 0xfc, !PT ;  /* 0x0000000805056812 */ /* 0x000fe200078efcff */
[----:B------:R-:W-:-:S03]  /*04c0*/  IMAD.WIDE.U32 R12, R12, -0x2daee0ad, RZ ;  /* 0xd2511f530c0c7825 */ /* 0x000fc600078e00ff */
[----:B------:R-:W-:Y:S01]  /*04d0*/  LOP3.LUT R5, R5, 0xffffff7f, RZ, 0xc0, !PT ;  /* 0xffffff7f05057812 */ /* 0x000fe200078ec0ff */
[----:B------:R-:W-:Y:S01]  /*04e0*/  IMAD.WIDE.U32 R32, R32, -0x326172a9, RZ ;  /* 0xcd9e8d5720207825 */ /* 0x000fe200078e00ff */
[----:B------:R-:W-:Y:S02]  /*04f0*/  LOP3.LUT R9, R13, R2, R18, 0x96, !PT ;  /* 0x000000020d097212 */ /* 0x000fe400078e9612 */
[----:B------:R-:W-:Y:S02]  /*0500*/  @P5 LOP3.LUT R5, R5, 0x80, RZ, 0xfc, !PT ;  /* 0x0000008005055812 */ /* 0x000fe400078efcff */
[----:B------:R-:W-:Y:S02]  /*0510*/  LOP3.LUT R4, R33, R6, R17, 0x96, !PT ;  /* 0x0000000621047212 */ /* 0x000fe400078e9611 */
[----:B------:R-:W-:-:S04]  /*0520*/  LOP3.LUT R5, R5, 0xffffffbf, RZ, 0xc0, !PT ;  /* 0xffffffbf05057812 */ /* 0x000fc800078ec0ff */
[----:B------:R-:W-:-:S04]  /*0530*/  @P4 LOP3.LUT R5, R5, 0x40, RZ, 0xfc, !PT ;  /* 0x0000004005054812 */ /* 0x000fc800078efcff */
[----:B------:R-:W-:-:S04]  /*0540*/  LOP3.LUT R5, R5, 0xffffffdf, RZ, 0xc0, !PT ;  /* 0xffffffdf05057812 */ /* 0x000fc800078ec0ff */
[----:B------:R-:W-:-:S04]  /*0550*/  @P3 LOP3.LUT R5, R5, 0x20, RZ, 0xfc, !PT ;  /* 0x0000002005053812 */ /* 0x000fc800078efcff */
[----:B------:R-:W-:-:S04]  /*0560*/  LOP3.LUT R5, R5, 0xffffffef, RZ, 0xc0, !PT ;  /* 0xffffffef05057812 */ /* 0x000fc800078ec0ff */
[----:B------:R-:W-:Y:S01]  /*0570*/  @P2 LOP3.LUT R5, R5, 0x10, RZ, 0xfc, !PT ;  /* 0x0000001005052812 */ /* 0x000fe200078efcff */
        /* <DEDUP_REMOVED lines=20> */
.L_x_10057:
[----:B------:R-:W-:Y:S05]  /*06c0*/  BSYNC B0 ;  /* 0x0000000000007941 */ /* 0x000fea0003800000 */
.L_x_10056:
        /* <DEDUP_REMOVED lines=21> */
.L_x_10059:
[----:B------:R-:W-:Y:S05]  /*0820*/  BSYNC B0 ;  /* 0x0000000000007941 */ /* 0x000fea0003800000 */
.L_x_10058:
        /* <DEDUP_REMOVED lines=21> */
.L_x_10061:
[----:B------:R-:W-:Y:S05]  /*0980*/  BSYNC B0 ;  /* 0x0000000000007941 */ /* 0x000fea0003800000 */
.L_x_10060:
        /* <DEDUP_REMOVED lines=21> */
.L_x_10063:
[----:B------:R-:W-:Y:S05]  /*0ae0*/  BSYNC B0 ;  /* 0x0000000000007941 */ /* 0x000fea0003800000 */
.L_x_10062:
        /* <DEDUP_REMOVED lines=20> */
.L_x_10065:
[----:B------:R-:W-:Y:S05]  /*0c30*/  BSYNC B0 ;  /* 0x0000000000007941 */ /* 0x000fea0003800000 */
.L_x_10064:
[----:B------:R-:W-:Y:S01]  /*0c40*/  ISETP.GE.AND P0, PT, R16, c[0x0][0x164], PT ;  /* 0x0000590010007a0c */ /* 0x000fe20003f06270 */
[----:B------:R-:W-:Y:S01]  /*0c50*/  IMAD.HI.U32 R0, R9, -0x326172a9, RZ ;  /* 0xcd9e8d5709007827 */ /* 0x000fe200078e00ff */
[----:B------:R-:W-:-:S02]  /*0c60*/  IADD3 R15, R200, -0xe443238, RZ ;  /* 0xf1bbcdc8c80f7810 */ /* 0x000fc40007ffe0ff */
[C---:B------:R-:W-:Y:S01]  /*0c70*/  IADD3 R14, R201.reuse, -0x24c28bd8, RZ ;  /* 0xdb3d7428c90e7810 */ /* 0x040fe20007ffe0ff */
[----:B0-----:R-:W-:Y:S01]  /*0c80*/  IMAD.HI.U32 R3, R4, -0x2daee0ad, RZ ;  /* 0xd2511f5304037827 */ /* 0x001fe200078e00ff */
[----:B------:R-:W-:Y:S02]  /*0c90*/  LOP3.LUT R10, R0, R32, R15, 0x96, !PT ;  /* 0x00000020000a7212 */ /* 0x000fe400078e960f */
[----:B------:R-:W-:Y:S02]  /*0ca0*/  IADD3 R13, R201, -0x695add53, RZ ;  /* 0x96a522adc90d7810 */ /* 0x000fe40007ffe0ff */
[----:B------:R-:W-:-:S03]  /*0cb0*/  LOP3.LUT R3, R3, R12, R14, 0x96, !PT ;  /* 0x0000000c03037212 */ /* 0x000fc600078e960e */
[----:B------:R-:W-:Y:S05]  /*0cc0*/  @P0 EXIT ;  /* 0x000000000000094d */ /* 0x000fea0003800000 */
[----:B------:R-:W-:Y:S01]  /*0cd0*/  IMAD R2, R9, -0x326172a9, RZ ;  /* 0xcd9e8d5709027824 */ /* 0x000fe200078e02ff */
[----:B------:R-:W-:Y:S01]  /*0ce0*/  IADD3 R12, R200, -0x700cb87f, RZ ;  /* 0x8ff34781c80c7810 */ /* 0x000fe20007ffe0ff */
[----:B------:R-:W-:Y:S01]  /*0cf0*/  IMAD R0, R4, -0x2daee0ad, RZ ;  /* 0xd2511f5304007824 */ /* 0x000fe200078e02ff */
[----:B------:R-:W-:Y:S01]  /*0d00*/  LOP3.LUT R8, R8, 0x3, RZ, 0xc0, !PT ;  /* 0x0000000308087812 */ /* 0x000fe200078ec0ff */
[----:B------:R-:W-:Y:S01]  /*0d10*/  IMAD.WIDE.U32 R10, R10, -0x2daee0ad, RZ ;  /* 0xd2511f530a0a7825 */ /* 0x000fe200078e00ff */
[----:B------:R-:W-:-:S03]  /*0d20*/  ULDC.U8 UR6, c[0x0][0x1f0] ;  /* 0x00007c0000067ab9 */ /* 0x000fc60000000000 */
[----:B------:R-:W-:Y:S01]  /*0d30*/  IMAD.HI.U32 R9, R3, -0x326172a9, RZ ;  /* 0xcd9e8d5703097827 */ /* 0x000fe200078e00ff */
[----:B------:R-:W-:-:S03]  /*0d40*/  LOP3.LUT R11, R11, R0, R13, 0x96, !PT ;  /* 0x000000000b0b7212 */ /* 0x000fc600078e960d */
[----:B------:R-:W-:Y:S01]  /*0d50*/  IMAD.MOV.U32 R7, RZ, RZ, RZ ;  /* 0x000000ffff077224 */ /* 0x000fe200078e00ff */
[----:B------:R-:W-:Y:S01]  /*0d60*/  LOP3.LUT R9, R9, R2, R12, 0x96, !PT ;  /* 0x0000000209097212 */ /* 0x000fe200078e960c */
[----:B------:R-:W-:Y:S02]  /*0d70*/  IMAD R6, R3, -0x326172a9, RZ ;  /* 0xcd9e8d5703067824 */ /* 0x000fe400078e02ff */
.L_x_10369:
        /* <DEDUP_REMOVED lines=37> */
.L_x_10069:
[----:B0-----:R-:W-:Y:S02]  /*0fd0*/  IMAD.MOV.U32 R170, RZ, RZ, R6 ;  /* 0x000000ffffaa7224 */ /* 0x001fe400078e0006 */
.L_x_10070:
[----:B------:R-:W-:Y:S05]  /*0fe0*/  BSYNC B1 ;  /* 0x0000000000017941 */ /* 0x000fea0003800000 */
.L_x_10068:
        /* <DEDUP_REMOVED lines=16> */
.L_x_10074:
[----:B------:R-:W-:Y:S05]  /*10f0*/  BSYNC B2 ;  /* 0x0000000000027941 */ /* 0x000fea0003800000 */
.L_x_10073:
        /* <DEDUP_REMOVED lines=43> */
.L_x_10072:
[----:B------:R-:W-:Y:S05]  /*13b0*/  BSYNC B1 ;  /* 0x0000000000017941 */ /* 0x000fea0003800000 */
.L_x_10071:
        /* <DEDUP_REMOVED lines=25> */
.L_x_10076:
[----:B------:R-:W-:Y:S02]  /*1550*/  IMAD.MOV.U32 R170, RZ, RZ, R6 ;  /* 0x000000ffffaa7224 */ /* 0x000fe400078e0006 */
.L_x_10077:
[----:B------:R-:W-:Y:S05]  /*1560*/  BSYNC B1 ;  /* 0x0000000000017941 */ /* 0x000fea0003800000 */
.L_x_10075:
        /* <DEDUP_REMOVED lines=16> */
.L_x_10081:
[----:B------:R-:W-:Y:S05]  /*1670*/  BSYNC B2 ;  /* 0x0000000000027941 */ /* 0x000fea0003800000 */
.L_x_10080:
[----:B------:R-:W-:Y:S01]  /*1680*/  IMAD.HI.U32 R9, R162, -0x326172a9, RZ ;  /* 0xcd9e8d57a2097827 */ /* 0x000fe200078e00ff */
        /* <DEDUP_REMOVED lines=42> */
.L_x_10079:
[----:B------:R-:W-:Y:S05]  /*1930*/  BSYNC B1 ;  /* 0x0000000000017941 */ /* 0x000fea0003800000 */
.L_x_10078:
[----:B------:R-:W0:Y:S01]  /*1940*/  I2F.U32 R8, R170 ;  /* 0x000000aa00087306 */ /* 0x000e220000201000 */
[----:B------:R-:W-:Y:S01]  /*1950*/  PRMT R156, RZ, 0x7610, R156 ;  /* 0x00007610ff9c7816 */ /* 0x000fe2000000009c */
[----:B------:R-:W-:Y:S01]  /*1960*/  BSSY B1, `(.L_x_10082) ;  /* 0x0000017000017945 */ /* 0x000fe20003800000 */
[----:B------:R-:W-:Y:S02]  /*1970*/  LOP3.LUT R5, R5, 0xfffffffd, RZ, 0xc0, !PT ;  /* 0xfffffffd05057812 */ /* 0x000fe400078ec0ff */
[----:B------:R-:W-:Y:S01]  /*1980*/  @P0 PRMT R185, RZ, 0x7610, R32 ;  /* 0x00007610ffb90816 */ /* 0x000fe20000000020 */
        /* <DEDUP_REMOVED lines=19> */
.L_x_10083:
[----:B------:R-:W-:Y:S02]  /*1ac0*/  IMAD.MOV.U32 R156, RZ, RZ, R6 ;  /* 0x000000ffff9c7224 */ /* 0x000fe400078e0006 */
.L_x_10084:
[----:B------:R-:W-:Y:S05]  /*1ad0*/  BSYNC B1 ;  /* 0x0000000000017941 */ /* 0x000fea0003800000 */
.L_x_10082:
        /* <DEDUP_REMOVED lines=16> */
.L_x_10088:
[----:B------:R-:W-:Y:S05]  /*1be0*/  BSYNC B2 ;  /* 0x0000000000027941 */ /* 0x000fea0003800000 */
.L_x_10087:
        /* <DEDUP_REMOVED lines=43> */
.L_x_10086:
[----:B------:R-:W-:Y:S05]  /*1ea0*/  BSYNC B1 ;  /* 0x0000000000017941 */ /* 0x000fea0003800000 */
.L_x_10085:
[----:B------:R-:W0:Y:S01]  /*1eb0*/  I2F.U32 R156, R156 ;  /* 0x0000009c009c7306 */ /* 0x000e220000201000 */
[----:B------:R-:W-:Y:S01]  /*1ec0*/  PRMT R182, RZ, 0x5410, R157 ;  /* 0x00005410ffb67816 */ /* 0x000fe2000000009d */
[----:B------:R-:W-:Y:S01]  /*1ed0*/  BSSY B1, `(.L_x_10089) ;  /* 0x0000015000017945 */ /* 0x000fe20003800000 */
[----:B------:R-:W-:-:S03]  /*1ee0*/  ISETP.NE.AND P2, PT, R8, 0x1, PT ;  /* 0x000000010800780c */ /* 0x000fc60003f45270 */
[----:B------:R-:W-:-:S04]  /*1ef0*/  FMUL.FTZ R182, R182, R211 ;  /* 0x000000d3b6b67220 */ /* 0x000fc80000410000 */
[----:B------:R-:W-:Y:S02]  /*1f00*/  FMUL.FTZ R182, R182, c[0x0][0x1e8] ;  /* 0x00007a00b6b67a20 */ /* 0x000fe40000410000 */
[----:B0-----:R-:W-:-:S05]  /*1f10*/  FFMA.FTZ R170, R156, R195, 1.1641532182693481445e-10 ;  /* 0x2f0000009caa7423 */ /* 0x001fca00000100c3 */
[----:B------:R-:W-:-:S04]  /*1f20*/  FSETP.GTU.FTZ.AND P1, PT, R170, c[0x0][0x1e4], PT ;  /* 0x00007900aa007a0b */ /* 0x000fc80003f3c000 */
[----:B------:R-:W-:Y:S02]  /*1f30*/  FSEL R185, R182, RZ, !P1 ;  /* 0x000000ffb6b97208 */ /* 0x000fe40004800000 */
[----:B------:R-:W-:-:S03]  /*1f40*/  IADD3 R182, R8, 0x1, RZ ;  /* 0x0000000108b67810 */ /* 0x000fc60007ffe0ff */
        /* <DEDUP_REMOVED lines=12> */
.L_x_10090:
[----:B------:R-:W-:Y:S02]  /*2010*/  IMAD.MOV.U32 R156, RZ, RZ, R6 ;  /* 0x000000ffff9c7224 */ /* 0x000fe400078e0006 */
.L_x_10091:
[----:B------:R-:W-:Y:S05]  /*2020*/  BSYNC B1 ;  /* 0x0000000000017941 */ /* 0x000fea0003800000 */
.L_x_10089:
        /* <DEDUP_REMOVED lines=16> */
.L_x_10095:
[----:B------:R-:W-:Y:S05]  /*2130*/  BSYNC B2 ;  /* 0x0000000000027941 */ /* 0x000fea0003800000 */
.L_x_10094:
        /* <DEDUP_REMOVED lines=43> */
.L_x_10093:
[----:B------:R-:W-:Y:S05]  /*23f0*/  BSYNC B1 ;  /* 0x0000000000017941 */ /* 0x000fea0003800000 */
.L_x_10092:
[----:B------:R0:W1:Y:S01]  /*2400*/  I2F.U32 R8, R156 ;  /* 0x0000009c00087306 */ /* 0x0000620000201000 */
[----:B------:R-:W-:Y:S01]  /*2410*/  ISETP.NE.AND P3, PT, R182, 0x1, PT ;  /* 0x00000001b600780c */ /* 0x000fe20003f65270 */
[----:B------:R-:W-:Y:S01]  /*2420*/  BSSY B1, `(.L_x_10096) ;  /* 0x0000015000017945 */ /* 0x000fe20003800000 */
[----:B0-----:R-:W-:-:S05]  /*2430*/  PRMT R156, RZ, 0x7610, R157 ;  /* 0x00007610ff9c7816 */ /* 0x001fca000000009d */
[----:B------:R-:W-:Y:S02]  /*2440*/  FMUL.FTZ R157, R156, R211 ;  /* 0x000000d39c9d7220 */ /* 0x000fe40000410000 */
[----:B-1----:R-:W-:Y:S02]  /*2450*/  FFMA.FTZ R8, R8, R195, 1.1641532182693481445e-10 ;  /* 0x2f00000008087423 */ /* 0x002fe400000100c3 */
[----:B------:R-:W-:-:S03]  /*2460*/  FMUL.FTZ R157, R157, c[0x0][0x1e8] ;  /* 0x00007a009d9d7a20 */ /* 0x000fc60000410000 */
        /* <DEDUP_REMOVED lines=15> */
.L_x_10097:
[----:B------:R-:W-:Y:S02]  /*2560*/  IMAD.MOV.U32 R184, RZ, RZ, R6 ;  /* 0x000000ffffb87224 */ /* 0x000fe400078e0006 */
.L_x_10098:
[----:B------:R-:W-:Y:S05]  /*2570*/  BSYNC B1 ;  /* 0x0000000000017941 */ /* 0x000fea0003800000 */
.L_x_10096:
        /* <DEDUP_REMOVED lines=16> */
.L_x_10102:
[----:B------:R-:W-:Y:S05]  /*2680*/  BSYNC B2 ;  /* 0x0000000000027941 */ /* 0x000fea0003800000 */
.L_x_10101:
        /* <DEDUP_REMOVED lines=43> */
.L_x_10100:
[----:B------:R-:W-:Y:S05]  /*2940*/  BSYNC B1 ;  /* 0x0000000000017941 */ /* 0x000fea0003800000 */
.L_x_10099:
        /* <DEDUP_REMOVED lines=22> */
.L_x_10104:
[----:B------:R-:W-:Y:S02]  /*2ab0*/  IMAD.MOV.U32 R184, RZ, RZ, R6 ;  /* 0x000000ffffb87224 */ /* 0x000fe400078e0006 */
.L_x_10105:
[----:B------:R-:W-:Y:S05]  /*2ac0*/  BSYNC B1 ;  /* 0x0000000000017941 */ /* 0x000fea0003800000 */
.L_x_10103:
        /* <DEDUP_REMOVED lines=16> */
.L_x_10109:
[----:B------:R-:W-:Y:S05]  /*2bd0*/  BSYNC B2 ;  /* 0x0000000000027941 */ /* 0x000fea0003800000 */
.L_x_10108:
        /* <DEDUP_REMOVED lines=43> */
.L_x_10107:
[----:B------:R-:W-:Y:S05]  /*2e90*/  BSYNC B1 ;  /* 0x0000000000017941 */ /* 0x000fea0003800000 */
.L_x_10106:
        /* <DEDUP_REMOVED lines=22> */
.L_x_10111:
[----:B------:R-:W-:Y:S02]  /*3000*/  IMAD.MOV.U32 R158, RZ, RZ, R6 ;  /* 0x000000ffff9e7224 */ /* 0x000fe400078e0006 */
.L_x_10112:
[----:B------:R-:W-:Y:S05]  /*3010*/  BSYNC B1 ;  /* 0x0000000000017941 */ /* 0x000fea0003800000 */
.L_x_10110:
        /* <DEDUP_REMOVED lines=16> */
.L_x_10116:
[----:B------:R-:W-:Y:S05]  /*3120*/  BSYNC B2 ;  /* 0x0000000000027941 */ /* 0x000fea0003800000 */
.L_x_10115:
        /* <DEDUP_REMOVED lines=43> */
.L_x_10114:
[----:B------:R-:W-:Y:S05]  /*33e0*/  BSYNC B1 ;  /* 0x0000000000017941 */ /* 0x000fea0003800000 */
.L_x_10113:
        /* <DEDUP_REMOVED lines=22> */
.L_x_10118:
[----:B------:R-:W-:Y:S02]  /*3550*/  IMAD.MOV.U32 R158, RZ, RZ, R6 ;  /* 0x000000ffff9e7224 */ /* 0x000fe400078e0006 */
.L_x_10119:
[----:B------:R-:W-:Y:S05]  /*3560*/  BSYNC B1 ;  /* 0x0000000000017941 */ /* 0x000fea0003800000 */
.L_x_10117:
        /* <DEDUP_REMOVED lines=18> */
.L_x_10123:
[----:B------:R-:W-:Y:S05]  /*3690*/  BSYNC B2 ;  /* 0x0000000000027941 */ /* 0x000fea0003800000 */
.L_x_10122:
        /* <DEDUP_REMOVED lines=43> */
.L_x_10121:
[----:B------:R-:W-:Y:S05]  /*3950*/  BSYNC B1 ;  /* 0x0000000000017941 */ /* 0x000fea0003800000 */
.L_x_10120:
        /* <DEDUP_REMOVED lines=21> */
[----:B------:R-:W-:Y:S02]  /*3ab0*/  IADD3 R212, R4, 0x20, RZ ;  /* 0x0000002004d47810 */ /* 0x000fe40007ffe0ff */
[----:B------:R-:W-:Y:S02]  /*3ac0*/  LOP3.LUT R206, R206, R156, R208, 0xfe, !PT ;  /* 0x0000009ccece7212 */ /* 0x000fe400078efed0 */
[----:B------:R-:W-:Y:S01]  /*3ad0*/  LOP3.LUT R156, R204, R195, R205, 0xfe, !PT ;  /* 0x000000c3cc9c7212 */ /* 0x000fe200078efecd */
[----:B------:R-:W-:Y:S01]  /*3ae0*/  FMUL.FTZ R195, R135, R202 ;  /* 0x000000ca87c37220 */ /* 0x000fe20000410000 */
[----:B------:R-:W-:-:S02]  /*3af0*/  LEA R202, P1, R4, c[0x0][0x190], 0x3 ;  /* 0x0000640004ca7a11 */ /* 0x000fc400078218ff */
[----:B------:R-:W-:Y:S02]  /*3b00*/  LOP3.LUT R213, R157, R156, R213, 0xfe, !PT ;  /* 0x0000009c9dd57212 */ /* 0x000fe400078efed5 */
[----:B------:R-:W-:Y:S02]  /*3b10*/  @P0 PRMT R156, RZ, 0x7610, R35 ;  /* 0x00007610ff9c0816 */ /* 0x000fe40000000023 */
[----:B------:R-:W-:Y:S02]  /*3b20*/  LOP3.LUT R206, R206, R159, RZ, 0xfc, !PT ;  /* 0x0000009fcece7212 */ /* 0x000fe400078efcff */
[----:B------:R-:W-:Y:S01]  /*3b30*/  F2FP.BF16.PACK_AB R157, R185, R170 ;  /* 0x000000aab99d723e */ /* 0x000fe200000010ff */
[----:B------:R-:W-:Y:S01]  /*3b40*/  @P0 FADD.FTZ R195, R156, R195 ;  /* 0x000000c39cc30221 */ /* 0x000fe20000010000 */
[----:B------:R-:W-:Y:S02]  /*3b50*/  LEA R204, P0, R4, c[0x0][0x188], 0x4 ;  /* 0x0000620004cc7a11 */ /* 0x000fe400078020ff */
[----:B------:R-:W-:-:S02]  /*3b60*/  F2FP.BF16.PACK_AB R156, R172, R3 ;  /* 0x00000003ac9c723e */ /* 0x000fc400000010ff */
[C---:B------:R-:W-:Y:S02]  /*3b70*/  LEA.HI.X R205, R4.reuse, c[0x0][0x18c], RZ, 0x4, P0 ;  /* 0x0000630004cd7a11 */ /* 0x040fe400000f24ff */
[----:B------:R-:W-:Y:S02]  /*3b80*/  F2FP.BF16.PACK_AB R159, R195, R184 ;  /* 0x000000b8c39f723e */ /* 0x000fe400000010ff */
[----:B------:R-:W-:Y:S02]  /*3b90*/  LEA.HI.X R203, R4, c[0x0][0x194], RZ, 0x3, P1 ;  /* 0x0000650004cb7a11 */ /* 0x000fe400008f1cff */
[----:B------:R-:W-:Y:S01]  /*3ba0*/  LOP3.LUT R207, R207, R213, R209, 0xfe, !PT ;  /* 0x000000d5cfcf7212 */ /* 0x000fe200078efed1 */
[----:B------:R0:W-:Y:S04]  /*3bb0*/  STG.E.128 [R204.64], R156 ;  /* 0x0000009ccc007986 */ /* 0x0001e8000c101d04 */
[----:B------:R0:W-:Y:S02]  /*3bc0*/  STG.E.64 [R202.64], R206 ;  /* 0x000000ceca007986 */ /* 0x0001e4000c101b04 */
.L_x_10067:
[----:B------:R-:W-:Y:S05]  /*3bd0*/  BSYNC B0 ;  /* 0x0000000000007941 */ /* 0x000fea0003800000 */
.L_x_10066:
        /* <DEDUP_REMOVED lines=23> */
.L_x_10127:
[----:B0-----:R-:W-:Y:S02]  /*3d50*/  IMAD.MOV.U32 R168, RZ, RZ, R6 ;  /* 0x000000ffffa87224 */ /* 0x001fe400078e0006 */
.L_x_10128:
[----:B------:R-:W-:Y:S05]  /*3d60*/  BSYNC B1 ;  /* 0x0000000000017941 */ /* 0x000fea0003800000 */
.L_x_10126:
        /* <DEDUP_REMOVED lines=16> */
.L_x_10132:
[----:B------:R-:W-:Y:S05]  /*3e70*/  BSYNC B2 ;  /* 0x0000000000027941 */ /* 0x000fea0003800000 */
.L_x_10131:
        /* <DEDUP_REMOVED lines=43> */
.L_x_10130:
[----:B------:R-:W-:Y:S05]  /*4130*/  BSYNC B1 ;  /* 0x0000000000017941 */ /* 0x000fea0003800000 */
.L_x_10129:
        /* <DEDUP_REMOVED lines=8> */
[----:B------:R-:W-:-:S04]  /*41c0*/  FSETP.GTU.FTZ.AND P1, PT, R2, c[0x0][0x1e4], PT ;  /* 0x0000790002007a0b */ /* 0x000fc80003f3c000 */
[----:B------:R-:W-:Y:S02]  /*41d0*/  FSEL R181, R8, RZ, !P1 ;  /* 0x000000ff08b57208 */ /* 0x000fe40004800000 */
[----:B------:R-:W-:-:S03]  /*41e0*/  IADD3 R8, R171, 0x1, RZ ;  /* 0x00000001ab087810 */ /* 0x000fc60007ffe0ff */
[----:B------:R-:W-:Y:S01]  /*41f0*/  FMUL.FTZ R2, R112, R181 ;  /* 0x000000b570027220 */ /* 0x000fe20000410000 */
[----:B------:R-:W-:-:S03]  /*4200*/  @P0 PRMT R181, RZ, 0x5410, R32 ;  /* 0x00005410ffb50816 */ /* 0x000fc60000000020 */
[----:B------:R-:W-:Y:S02]  /*4210*/  @P1 LOP3.LUT R5, R5, 0x4, RZ, 0xfc, !PT ;  /* 0x0000000405051812 */ /* 0x000fe400078efcff */
[----:B------:R-:W-:Y:S01]  /*4220*/  ISETP.NE.AND P1, PT, R171, 0x1, PT ;  /* 0x00000001ab00780c */ /* 0x000fe20003f25270 */
[----:B------:R-:W-:-:S12]  /*4230*/  @P0 FADD.FTZ R2, R181, R2 ;  /* 0x00000002b5020221 */ /* 0x000fd80000010000 */
        /* <DEDUP_REMOVED lines=9> */
.L_x_10134:
[----:B------:R-:W-:Y:S02]  /*42d0*/  IMAD.MOV.U32 R168, RZ, RZ, R6 ;  /* 0x000000ffffa87224 */ /* 0x000fe400078e0006 */
.L_x_10135:
[----:B------:R-:W-:Y:S05]  /*42e0*/  BSYNC B1 ;  /* 0x0000000000017941 */ /* 0x000fea0003800000 */
.L_x_10133:
        /* <DEDUP_REMOVED lines=16> */
.L_x_10139:
[----:B------:R-:W-:Y:S05]  /*43f0*/  BSYNC B2 ;  /* 0x0000000000027941 */ /* 0x000fea0003800000 */
.L_x_10138:
        /* <DEDUP_REMOVED lines=43> */
.L_x_10137:
[----:B------:R-:W-:Y:S05]  /*46b0*/  BSYNC B1 ;  /* 0x0000000000017941 */ /* 0x000fea0003800000 */
.L_x_10136:
        /* <DEDUP_REMOVED lines=24> */
.L_x_10141:
[----:B------:R-:W-:Y:S02]  /*4840*/  MOV R156, R6 ;  /* 0x00000006009c7202 */ /* 0x000fe40000000f00 */
.L_x_10142:
[----:B------:R-:W-:Y:S05]  /*4850*/  BSYNC B1 ;  /* 0x0000000000017941 */ /* 0x000fea0003800000 */
.L_x_10140:
        /* <DEDUP_REMOVED lines=16> */
.L_x_10146:
[----:B------:R-:W-:Y:S05]  /*4960*/  BSYNC B2 ;  /* 0x0000000000027941 */ /* 0x000fea0003800000 */
.L_x_10145:
        /* <DEDUP_REMOVED lines=43> */
.L_x_10144:
[----:B------:R-:W-:Y:S05]  /*4c20*/  BSYNC B1 ;  /* 0x0000000000017941 */ /* 0x000fea0003800000 */
.L_x_10143:
        /* <DEDUP_REMOVED lines=22> */
.L_x_10148:
[----:B------:R-:W-:Y:S02]  /*4d90*/  IMAD.MOV.U32 R156, RZ, RZ, R6 ;  /* 0x000000ffff9c7224 */ /* 0x000fe400078e0006 */
.L_x_10149:
[----:B------:R-:W-:Y:S05]  /*4da0*/  BSYNC B1 ;  /* 0x0000000000017941 */ /* 0x000fea0003800000 */
.L_x_10147:
        /* <DEDUP_REMOVED lines=16> */
.L_x_10153:
[----:B------:R-:W-:Y:S05]  /*4eb0*/  BSYNC B2 ;  /* 0x0000000000027941 */ /* 0x000fea0003800000 */
.L_x_10152:
        /* <DEDUP_REMOVED lines=43> */
.L_x_10151:
[----:B------:R-:W-:Y:S05]  /*5170*/  BSYNC B1 ;  /* 0x0000000000017941 */ /* 0x000fea0003800000 */
.L_x_10150:
        /* <DEDUP_REMOVED lines=22> */
.L_x_10155:
[----:B------:R-:W-:Y:S02]  /*52e0*/  MOV R186, R6 ;  /* 0x0000000600ba7202 */ /* 0x000fe40000000f00 */
.L_x_10156:
[----:B------:R-:W-:Y:S05]  /*52f0*/  BSYNC B1 ;  /* 0x0000000000017941 */ /* 0x000fea0003800000 */
.L_x_10154:
        /* <DEDUP_REMOVED lines=16> */
.L_x_10160:
[----:B------:R-:W-:Y:S05]  /*5400*/  BSYNC B2 ;  /* 0x0000000000027941 */ /* 0x000fea0003800000 */
.L_x_10159:
        /* <DEDUP_REMOVED lines=43> */
.L_x_10158:
[----:B------:R-:W-:Y:S05]  /*56c0*/  BSYNC B1 ;  /* 0x0000000000017941 */ /* 0x000fea0003800000 */
.L_x_10157:
        /* <DEDUP_REMOVED lines=22> */
.L_x_10162:
[----:B------:R-:W-:Y:S02]  /*5830*/  IMAD.MOV.U32 R188, RZ, RZ, R6 ;  /* 0x000000ffffbc7224 */ /* 0x000fe400078e0006 */
.L_x_10163:
[----:B------:R-:W-:Y:S05]  /*5840*/  BSYNC B1 ;  /* 0x0000000000017941 */ /* 0x000fea0003800000 */
.L_x_10161:
        /* <DEDUP_REMOVED lines=16> */
.L_x_10167:
[----:B------:R-:W-:Y:S05]  /*5950*/  BSYNC B2 ;  /* 0x0000000000027941 */ /* 0x000fea0003800000 */
.L_x_10166:
        /* <DEDUP_REMOVED lines=43> */
.L_x_10165:
[----:B------:R-:W-:Y:S05]  /*5c10*/  BSYNC B1 ;  /* 0x0000000000017941 */ /* 0x000fea0003800000 */
.L_x_10164:
        /* <DEDUP_REMOVED lines=22> */
.L_x_10169:
[----:B------:R-:W-:Y:S02]  /*5d80*/  MOV R158, R6 ;  /* 0x00000006009e7202 */ /* 0x000fe40000000f00 */
.L_x_10170:
[----:B------:R-:W-:Y:S05]  /*5d90*/  BSYNC B1 ;  /* 0x0000000000017941 */ /* 0x000fea0003800000 */
.L_x_10168:
        /* <DEDUP_REMOVED lines=16> */
.L_x_10174:
[----:B------:R-:W-:Y:S05]  /*5ea0*/  BSYNC B2 ;  /* 0x0000000000027941 */ /* 0x000fea0003800000 */
.L_x_10173:
        /* <DEDUP_REMOVED lines=43> */
.L_x_10172:
[----:B------:R-:W-:Y:S05]  /*6160*/  BSYNC B1 ;  /* 0x0000000000017941 */ /* 0x000fea0003800000 */
.L_x_10171:
        /* <DEDUP_REMOVED lines=22> */
.L_x_10176:
[----:B------:R-:W-:Y:S02]  /*62d0*/  IMAD.MOV.U32 R158, RZ, RZ, R6 ;  /* 0x000000ffff9e7224 */ /* 0x000fe400078e0006 */
.L_x_10177:
[----:B------:R-:W-:Y:S05]  /*62e0*/  BSYNC B1 ;  /* 0x0000000000017941 */ /* 0x000fea0003800000 */
.L_x_10175:
        /* <DEDUP_REMOVED lines=18> */
.L_x_10181:
[----:B------:R-:W-:Y:S05]  /*6410*/  BSYNC B2 ;  /* 0x0000000000027941 */ /* 0x000fea0003800000 */
.L_x_10180:
        /* <DEDUP_REMOVED lines=43> */
.L_x_10179:
[----:B------:R-:W-:Y:S05]  /*66d0*/  BSYNC B1 ;  /* 0x0000000000017941 */ /* 0x000fea0003800000 */
.L_x_10178:
        /* <DEDUP_REMOVED lines=20> */
[----:B------:R-:W-:-:S04]  /*6820*/  SEL R197, RZ, 0x1000000, P1 ;  /* 0x01000000ffc57807 */ /* 0x000fc80000800000 */
[----:B------:R-:W-:Y:S02]  /*6830*/  LOP3.LUT R206, R206, R156, R208, 0xfe, !PT ;  /* 0x0000009ccece7212 */ /* 0x000fe400078efed0 */
[----:B------:R-:W-:Y:S01]  /*6840*/  LOP3.LUT R156, R204, R197, R205, 0xfe, !PT ;  /* 0x000000c5cc9c7212 */ /* 0x000fe200078efecd */
[----:B------:R-:W-:Y:S01]  /*6850*/  FMUL.FTZ R197, R111, R202 ;  /* 0x000000ca6fc57220 */ /* 0x000fe20000410000 */
[----:B------:R-:W-:Y:S02]  /*6860*/  LEA R202, P1, R212, c[0x0][0x190], 0x3 ;  /* 0x00006400d4ca7a11 */ /* 0x000fe400078218ff */
[----:B------:R-:W-:Y:S02]  /*6870*/  LOP3.LUT R213, R157, R156, R213, 0xfe, !PT ;  /* 0x0000009c9dd57212 */ /* 0x000fe400078efed5 */
[----:B------:R-:W-:Y:S02]  /*6880*/  @P0 PRMT R156, RZ, 0x7610, R35 ;  /* 0x00007610ff9c0816 */ /* 0x000fe40000000023 */
[----:B------:R-:W-:-:S02]  /*6890*/  LOP3.LUT R206, R206, R159, RZ, 0xfc, !PT ;  /* 0x0000009fcece7212 */ /* 0x000fc400078efcff */
[----:B------:R-:W-:Y:S01]  /*68a0*/  F2FP.BF16.PACK_AB R157, R183, R168 ;  /* 0x000000a8b79d723e */ /* 0x000fe200000010ff */
[----:B------:R-:W-:Y:S01]  /*68b0*/  @P0 FADD.FTZ R197, R156, R197 ;  /* 0x000000c59cc50221 */ /* 0x000fe20000010000 */
[C---:B------:R-:W-:Y:S02]  /*68c0*/  LEA R204, P0, R212.reuse, c[0x0][0x188], 0x4 ;  /* 0x00006200d4cc7a11 */ /* 0x040fe400078020ff */
[----:B------:R-:W-:Y:S02]  /*68d0*/  F2FP.BF16.PACK_AB R156, R171, R2 ;  /* 0x00000002ab9c723e */ /* 0x000fe400000010ff */
[C---:B------:R-:W-:Y:S02]  /*68e0*/  LEA.HI.X R205, R212.reuse, c[0x0][0x18c], RZ, 0x4, P0 ;  /* 0x00006300d4cd7a11 */ /* 0x040fe400000f24ff */
[----:B------:R-:W-:Y:S02]  /*68f0*/  F2FP.BF16.PACK_AB R159, R197, R188 ;  /* 0x000000bcc59f723e */ /* 0x000fe400000010ff */
[----:B------:R-:W-:-:S02]  /*6900*/  LEA.HI.X R203, R212, c[0x0][0x194], RZ, 0x3, P1 ;  /* 0x00006500d4cb7a11 */ /* 0x000fc400008f1cff */
[----:B------:R-:W-:Y:S01]  /*6910*/  LOP3.LUT R207, R207, R213, R209, 0xfe, !PT ;  /* 0x000000d5cfcf7212 */ /* 0x000fe200078efed1 */
[----:B------:R0:W-:Y:S01]  /*6920*/  STG.E.128 [R204.64], R156 ;  /* 0x0000009ccc007986 */ /* 0x0001e2000c101d04 */
[----:B------:R-:W-:-:S03]  /*6930*/  IADD3 R212, R212, 0x20, RZ ;  /* 0x00000020d4d47810 */ /* 0x000fc60007ffe0ff */
[----:B------:R0:W-:Y:S04]  /*6940*/  STG.E.64 [R202.64], R206 ;  /* 0x000000ceca007986 */ /* 0x0001e8000c101b04 */
.L_x_10125:
[----:B------:R-:W-:Y:S05]  /*6950*/  BSYNC B0 ;  /* 0x0000000000007941 */ /* 0x000fea0003800000 */
.L_x_10124:
        /* <DEDUP_REMOVED lines=23> */
.L_x_10185:
[----:B0-----:R-:W-:Y:S02]  /*6ad0*/  IMAD.MOV.U32 R167, RZ, RZ, R6 ;  /* 0x000000ffffa77224 */ /* 0x001fe400078e0006 */
.L_x_10186:
[----:B------:R-:W-:Y:S05]  /*6ae0*/  BSYNC B1 ;  /* 0x0000000000017941 */ /* 0x000fea0003800000 */
.L_x_10184:
        /* <DEDUP_REMOVED lines=16> */
.L_x_10190:
[----:B------:R-:W-:Y:S05]  /*6bf0*/  BSYNC B2 ;  /* 0x0000000000027941 */ /* 0x000fea0003800000 */
.L_x_10189:
        /* <DEDUP_REMOVED lines=9> */
[----:B------:R-:W-:Y:S01]  /*6c90*/  LOP3.LUT R0, R203, R0, R31, 0x96, !PT ;  /* 0x00000000cb007212 */ /* 0x000fe200078e961f */
[----:B------:R-:W-:-:S03]  /*6ca0*/  HFMA2.MMA R169, -RZ, RZ, 0, 0 ;  /* 0x00000000ffa97435 */ /* 0x000fc600000001ff */
        /* <DEDUP_REMOVED lines=32> */
.L_x_10188:
[----:B------:R-:W-:Y:S05]  /*6eb0*/  BSYNC B1 ;  /* 0x0000000000017941 */ /* 0x000fea0003800000 */
.L_x_10187:
[----:B------:R-:W0:Y:S01]  /*6ec0*/  I2F.U32 R167, R167 ;  /* 0x000000a700a77306 */ /* 0x000e220000201000 */
[----:B------:R-:W-:Y:S01]  /*6ed0*/  IMAD.MOV.U32 R196, RZ, RZ, 0x2f800000 ;  /* 0x2f800000ffc47424 */ /* 0x000fe200078e00ff */
[----:B-----5:R-:W-:Y:S01]  /*6ee0*/  PRMT R8, RZ, 0x5410, R156 ;  /* 0x00005410ff087816 */ /* 0x020fe2000000009c */
[----:B------:R-:W-:Y:S01]  /*6ef0*/  BSSY B1, `(.L_x_10191) ;  /* 0x0000017000017945 */ /* 0x000fe20003800000 */
[----:B------:R-:W-:-:S03]  /*6f00*/  LOP3.LUT R5, R5, 0xfffffffb, RZ, 0xc0, !PT ;  /* 0xfffffffb05057812 */ /* 0x000fc600078ec0ff */
[----:B------:R-:W-:-:S04]  /*6f10*/  FMUL.FTZ R8, R8, R211 ;  /* 0x000000d308087220 */ /* 0x000fc80000410000 */
[----:B------:R-:W-:Y:S02]  /*6f20*/  FMUL.FTZ R8, R8, c[0x0][0x1e8] ;  /* 0x00007a0008087a20 */ /* 0x000fe40000410000 */
[----:B0-----:R-:W-:Y:S01]  /*6f30*/  FFMA.FTZ R0, R167, R196, 1.1641532182693481445e-10 ;  /* 0x2f000000a7007423 */ /* 0x001fe200000100c4 */
[----:B------:R-:W-:-:S04]  /*6f40*/  @P0 PRMT R167, RZ, 0x5410, R32 ;  /* 0x00005410ffa70816 */ /* 0x000fc80000000020 */
        /* <DEDUP_REMOVED lines=16> */
.L_x_10192:
[----:B------:R-:W-:Y:S02]  /*7050*/  IMAD.MOV.U32 R167, RZ, RZ, R6 ;  /* 0x000000ffffa77224 */ /* 0x000fe400078e0006 */
.L_x_10193:
[----:B------:R-:W-:Y:S05]  /*7060*/  BSYNC B1 ;  /* 0x0000000000017941 */ /* 0x000fea0003800000 */
.L_x_10191:
        /* <DEDUP_REMOVED lines=16> */
.L_x_10197:
[----:B------:R-:W-:Y:S05]  /*7170*/  BSYNC B2 ;  /* 0x0000000000027941 */ /* 0x000fea0003800000 */
.L_x_10196:
        /* <DEDUP_REMOVED lines=43> */
.L_x_10195:
[----:B------:R-:W-:Y:S05]  /*7430*/  BSYNC B1 ;  /* 0x0000000000017941 */ /* 0x000fea0003800000 */
.L_x_10194:
        /* <DEDUP_REMOVED lines=24> */
.L_x_10199:
[----:B------:R-:W-:Y:S02]  /*75c0*/  IMAD.MOV.U32 R156, RZ, RZ, R6 ;  /* 0x000000ffff9c7224 */ /* 0x000fe400078e0006 */
.L_x_10200:
[----:B------:R-:W-:Y:S05]  /*75d0*/  BSYNC B1 ;  /* 0x0000000000017941 */ /* 0x000fea0003800000 */
.L_x_10198:
        /* <DEDUP_REMOVED lines=16> */
.L_x_10204:
[----:B------:R-:W-:Y:S05]  /*76e0*/  BSYNC B2 ;  /* 0x0000000000027941 */ /* 0x000fea0003800000 */
.L_x_10203:
        /* <DEDUP_REMOVED lines=43> */
.L_x_10202:
[----:B------:R-:W-:Y:S05]  /*79a0*/  BSYNC B1 ;  /* 0x0000000000017941 */ /* 0x000fea0003800000 */
.L_x_10201:
        /* <DEDUP_REMOVED lines=22> */
.L_x_10206:
[----:B------:R-:W-:Y:S02]  /*7b10*/  IMAD.MOV.U32 R156, RZ, RZ, R6 ;  /* 0x000000ffff9c7224 */ /* 0x000fe400078e0006 */
.L_x_10207:
[----:B------:R-:W-:Y:S05]  /*7b20*/  BSYNC B1 ;  /* 0x0000000000017941 */ /* 0x000fea0003800000 */
.L_x_10205:
        /* <DEDUP_REMOVED lines=16> */
.L_x_10211:
[----:B------:R-:W-:Y:S05]  /*7c30*/  BSYNC B2 ;  /* 0x0000000000027941 */ /* 0x000fea0003800000 */
.L_x_10210:
        /* <DEDUP_REMOVED lines=43> */
.L_x_10209:
[----:B------:R-:W-:Y:S05]  /*7ef0*/  BSYNC B1 ;  /* 0x0000000000017941 */ /* 0x000fea0003800000 */
.L_x_10208:
        /* <DEDUP_REMOVED lines=22> */
.L_x_10213:
[----:B------:R-:W-:Y:S02]  /*8060*/  IMAD.MOV.U32 R189, RZ, RZ, R6 ;  /* 0x000000ffffbd7224 */ /* 0x000fe400078e0006 */
.L_x_10214:
[----:B------:R-:W-:Y:S05]  /*8070*/  BSYNC B1 ;  /* 0x0000000000017941 */ /* 0x000fea0003800000 */
.L_x_10212:
        /* <DEDUP_REMOVED lines=16> */
.L_x_10218:
[----:B------:R-:W-:Y:S05]  /*8180*/  BSYNC B2 ;  /* 0x0000000000027941 */ /* 0x000fea0003800000 */
.L_x_10217:
        /* <DEDUP_REMOVED lines=41> */
[----:B------:R-:W-:Y:S01]  /*8420*/  IMAD.MOV.U32 R157, RZ, RZ, RZ ;  /* 0x000000ffff9d7224 */ /* 0x000fe200078e00ff */
[----:B------:R-:W-:Y:S02]  /*8430*/  LOP3.LUT R11, R11, R8, R13, 0x96, !PT ;  /* 0x000000080b0b7212 */ /* 0x000fe400078e960d */
.L_x_10216:
[----:B------:R-:W-:Y:S05]  /*8440*/  BSYNC B1 ;  /* 0x0000000000017941 */ /* 0x000fea0003800000 */
.L_x_10215:
        /* <DEDUP_REMOVED lines=22> */
.L_x_10220:
[----:B------:R-:W-:Y:S02]  /*85b0*/  IMAD.MOV.U32 R189, RZ, RZ, R6 ;  /* 0x000000ffffbd7224 */ /* 0x000fe400078e0006 */
.L_x_10221:
[----:B------:R-:W-:Y:S05]  /*85c0*/  BSYNC B1 ;  /* 0x0000000000017941 */ /* 0x000fea0003800000 */
.L_x_10219:
        /* <DEDUP_REMOVED lines=16> */
.L_x_10225:
[----:B------:R-:W-:Y:S05]  /*86d0*/  BSYNC B2 ;  /* 0x0000000000027941 */ /* 0x000fea0003800000 */
.L_x_10224:
        /* <DEDUP_REMOVED lines=43> */
.L_x_10223:
[----:B------:R-:W-:Y:S05]  /*8990*/  BSYNC B1 ;  /* 0x0000000000017941 */ /* 0x000fea0003800000 */
.L_x_10222:
        /* <DEDUP_REMOVED lines=22> */
.L_x_10227:
[----:B------:R-:W-:Y:S02]  /*8b00*/  IMAD.MOV.U32 R158, RZ, RZ, R6 ;  /* 0x000000ffff9e7224 */ /* 0x000fe400078e0006 */
.L_x_10228:
[----:B------:R-:W-:Y:S05]  /*8b10*/  BSYNC B1 ;  /* 0x0000000000017941 */ /* 0x000fea0003800000 */
.L_x_10226:
        /* <DEDUP_REMOVED lines=16> */
.L_x_10232:
[----:B------:R-:W-:Y:S05]  /*8c20*/  BSYNC B2 ;  /* 0x0000000000027941 */ /* 0x000fea0003800000 */
.L_x_10231:
        /* <DEDUP_REMOVED lines=43> */
.L_x_10230:
[----:B------:R-:W-:Y:S05]  /*8ee0*/  BSYNC B1 ;  /* 0x0000000000017941 */ /* 0x000fea0003800000 */
.L_x_10229:
        /* <DEDUP_REMOVED lines=22> */
.L_x_10234:
[----:B------:R-:W-:Y:S02]  /*9050*/  IMAD.MOV.U32 R158, RZ, RZ, R6 ;  /* 0x000000ffff9e7224 */ /* 0x000fe400078e0006 */
.L_x_10235:
[----:B------:R-:W-:Y:S05]  /*9060*/  BSYNC B1 ;  /* 0x0000000000017941 */ /* 0x000fea0003800000 */
.L_x_10233:
        /* <DEDUP_REMOVED lines=18> */
.L_x_10239:
[----:B------:R-:W-:Y:S05]  /*9190*/  BSYNC B2 ;  /* 0x0000000000027941 */ /* 0x000fea0003800000 */
.L_x_10238:
        /* <DEDUP_REMOVED lines=43> */
.L_x_10237:
[----:B------:R-:W-:Y:S05]  /*9450*/  BSYNC B1 ;  /* 0x0000000000017941 */ /* 0x000fea0003800000 */
.L_x_10236:
        /* <DEDUP_REMOVED lines=21> */
[----:B------:R-:W-:Y:S01]  /*95b0*/  LEA R202, P1, R212, c[0x0][0x190], 0x3 ;  /* 0x00006400d4ca7a11 */ /* 0x000fe200078218ff */
[----:B------:R-:W-:Y:S01]  /*95c0*/  FMUL.FTZ R196, R87, R196 ;  /* 0x000000c457c47220 */ /* 0x000fe20000410000 */
[----:B------:R-:W-:Y:S02]  /*95d0*/  LOP3.LUT R206, R206, R156, R208, 0xfe, !PT ;  /* 0x0000009ccece7212 */ /* 0x000fe400078efed0 */
[----:B------:R-:W-:Y:S02]  /*95e0*/  LOP3.LUT R156, R203, R205, R204, 0xfe, !PT ;  /* 0x000000cdcb9c7212 */ /* 0x000fe400078efecc */
[----:B------:R-:W-:Y:S02]  /*95f0*/  LOP3.LUT R206, R206, R159, RZ, 0xfc, !PT ;  /* 0x0000009fcece7212 */ /* 0x000fe400078efcff */
[----:B------:R-:W-:Y:S02]  /*9600*/  LOP3.LUT R213, R157, R156, R213, 0xfe, !PT ;  /* 0x0000009c9dd57212 */ /* 0x000fe400078efed5 */
[----:B------:R-:W-:-:S02]  /*9610*/  @P0 PRMT R157, RZ, 0x7610, R35 ;  /* 0x00007610ff9d0816 */ /* 0x000fc40000000023 */
[----:B------:R-:W-:Y:S02]  /*9620*/  F2FP.BF16.PACK_AB R156, R169, R0 ;  /* 0x00000000a99c723e */ /* 0x000fe400000010ff */
[C---:B------:R-:W-:Y:S01]  /*9630*/  LEA.HI.X R203, R212.reuse, c[0x0][0x194], RZ, 0x3, P1 ;  /* 0x00006500d4cb7a11 */ /* 0x040fe200008f1cff */
[----:B------:R-:W-:Y:S01]  /*9640*/  @P0 FADD.FTZ R196, R157, R196 ;  /* 0x000000c49dc40221 */ /* 0x000fe20000010000 */
[----:B------:R-:W-:Y:S02]  /*9650*/  LEA R204, P0, R212, c[0x0][0x188], 0x4 ;  /* 0x00006200d4cc7a11 */ /* 0x000fe400078020ff */
[----:B------:R-:W-:Y:S02]  /*9660*/  F2FP.BF16.PACK_AB R157, R180, R167 ;  /* 0x000000a7b49d723e */ /* 0x000fe400000010ff */
[----:B------:R-:W-:Y:S02]  /*9670*/  LEA.HI.X R205, R212, c[0x0][0x18c], RZ, 0x4, P0 ;  /* 0x00006300d4cd7a11 */ /* 0x000fe400000f24ff */
[----:B------:R-:W-:-:S02]  /*9680*/  F2FP.BF16.PACK_AB R159, R196, R189 ;  /* 0x000000bdc49f723e */ /* 0x000fc400000010ff */
[----:B------:R-:W-:Y:S02]  /*9690*/  LOP3.LUT R207, R207, R213, R209, 0xfe, !PT ;  /* 0x000000d5cfcf7212 */ /* 0x000fe400078efed1 */
[----:B------:R-:W-:Y:S01]  /*96a0*/  IADD3 R212, R212, 0x20, RZ ;  /* 0x00000020d4d47810 */ /* 0x000fe20007ffe0ff */
[----:B------:R0:W-:Y:S04]  /*96b0*/  STG.E.128 [R204.64], R156 ;  /* 0x0000009ccc007986 */ /* 0x0001e8000c101d04 */
[----:B------:R0:W-:Y:S02]  /*96c0*/  STG.E.64 [R202.64], R206 ;  /* 0x000000ceca007986 */ /* 0x0001e4000c101b04 */
.L_x_10183:
[----:B------:R-:W-:Y:S05]  /*96d0*/  BSYNC B0 ;  /* 0x0000000000007941 */ /* 0x000fea0003800000 */
.L_x_10182:
        /* <DEDUP_REMOVED lines=23> */
.L_x_10243:
[----:B0-----:R-:W-:Y:S02]  /*9850*/  IMAD.MOV.U32 R165, RZ, RZ, R6 ;  /* 0x000000ffffa57224 */ /* 0x001fe400078e0006 */
.L_x_10244:
[----:B------:R-:W-:Y:S05]  /*9860*/  BSYNC B1 ;  /* 0x0000000000017941 */ /* 0x000fea0003800000 */
.L_x_10242:
        /* <DEDUP_REMOVED lines=16> */
.L_x_10248:
[----:B------:R-:W-:Y:S05]  /*9970*/  BSYNC B2 ;  /* 0x0000000000027941 */ /* 0x000fea0003800000 */
.L_x_10247:
        /* <DEDUP_REMOVED lines=43> */
.L_x_10246:
[----:B------:R-:W-:Y:S05]  /*9c30*/  BSYNC B1 ;  /* 0x0000000000017941 */ /* 0x000fea0003800000 */
.L_x_10245:
        /* <DEDUP_REMOVED lines=25> */
.L_x_10250:
[----:B------:R-:W-:Y:S02]  /*9dd0*/  IMAD.MOV.U32 R165, RZ, RZ, R6 ;  /* 0x000000ffffa57224 */ /* 0x000fe400078e0006 */
.L_x_10251:
[----:B------:R-:W-:Y:S05]  /*9de0*/  BSYNC B1 ;  /* 0x0000000000017941 */ /* 0x000fea0003800000 */
.L_x_10249:
        /* <DEDUP_REMOVED lines=16> */
.L_x_10255:
[----:B------:R-:W-:Y:S05]  /*9ef0*/  BSYNC B2 ;  /* 0x0000000000027941 */ /* 0x000fea0003800000 */
.L_x_10254:
        /* <DEDUP_REMOVED lines=43> */
.L_x_10253:
[----:B------:R-:W-:Y:S05]  /*a1b0*/  BSYNC B1 ;  /* 0x0000000000017941 */ /* 0x000fea0003800000 */
.L_x_10252:
        /* <DEDUP_REMOVED lines=24> */
.L_x_10257:
[----:B------:R-:W-:Y:S02]  /*a340*/  IMAD.MOV.U32 R156, RZ, RZ, R6 ;  /* 0x000000ffff9c7224 */ /* 0x000fe400078e0006 */
.L_x_10258:
[----:B------:R-:W-:Y:S05]  /*a350*/  BSYNC B1 ;  /* 0x0000000000017941 */ /* 0x000fea0003800000 */
.L_x_10256:
        /* <DEDUP_REMOVED lines=16> */
.L_x_10262:
[----:B------:R-:W-:Y:S05]  /*a460*/  BSYNC B2 ;  /* 0x0000000000027941 */ /* 0x000fea0003800000 */
.L_x_10261:
        /* <DEDUP_REMOVED lines=43> */
.L_x_10260:
[----:B------:R-:W-:Y:S05]  /*a720*/  BSYNC B1 ;  /* 0x0000000000017941 */ /* 0x000fea0003800000 */
.L_x_10259:
        /* <DEDUP_REMOVED lines=22> */
.L_x_10264:
[----:B------:R-:W-:Y:S02]  /*a890*/  IMAD.MOV.U32 R156, RZ, RZ, R6 ;  /* 0x000000ffff9c7224 */ /* 0x000fe400078e0006 */
.L_x_10265:
[----:B------:R-:W-:Y:S05]  /*a8a0*/  BSYNC B1 ;  /* 0x0000000000017941 */ /* 0x000fea0003800000 */
.L_x_10263:
        /* <DEDUP_REMOVED lines=16> */
.L_x_10269:
[----:B------:R-:W-:Y:S05]  /*a9b0*/  BSYNC B2 ;  /* 0x0000000000027941 */ /* 0x000fea0003800000 */
.L_x_10268:
        /* <DEDUP_REMOVED lines=43> */
.L_x_10267:
[----:B------:R-:W-:Y:S05]  /*ac70*/  BSYNC B1 ;  /* 0x0000000000017941 */ /* 0x000fea0003800000 */
.L_x_10266:
        /* <DEDUP_REMOVED lines=22> */
.L_x_10271:
[----:B------:R-:W-:Y:S02]  /*ade0*/  IMAD.MOV.U32 R191, RZ, RZ, R6 ;  /* 0x000000ffffbf7224 */ /* 0x000fe400078e0006 */
.L_x_10272:
[----:B------:R-:W-:Y:S05]  /*adf0*/  BSYNC B1 ;  /* 0x0000000000017941 */ /* 0x000fea0003800000 */
.L_x_10270:
        /* <DEDUP_REMOVED lines=16> */
.L_x_10276:
[----:B------:R-:W-:Y:S05]  /*af00*/  BSYNC B2 ;  /* 0x0000000000027941 */ /* 0x000fea0003800000 */
.L_x_10275:
        /* <DEDUP_REMOVED lines=43> */
.L_x_10274:
[----:B------:R-:W-:Y:S05]  /*b1c0*/  BSYNC B1 ;  /* 0x0000000000017941 */ /* 0x000fea0003800000 */
.L_x_10273:
        /* <DEDUP_REMOVED lines=22> */
.L_x_10278:
[----:B------:R-:W-:Y:S02]  /*b330*/  IMAD.MOV.U32 R192, RZ, RZ, R6 ;  /* 0x000000ffffc07224 */ /* 0x000fe400078e0006 */
.L_x_10279:
[----:B------:R-:W-:Y:S05]  /*b340*/  BSYNC B1 ;  /* 0x0000000000017941 */ /* 0x000fea0003800000 */
.L_x_10277:
        /* <DEDUP_REMOVED lines=16> */
.L_x_10283:
[----:B------:R-:W-:Y:S05]  /*b450*/  BSYNC B2 ;  /* 0x0000000000027941 */ /* 0x000fea0003800000 */
.L_x_10282:
        /* <DEDUP_REMOVED lines=43> */
.L_x_10281:
[----:B------:R-:W-:Y:S05]  /*b710*/  BSYNC B1 ;  /* 0x0000000000017941 */ /* 0x000fea0003800000 */
.L_x_10280:
        /* <DEDUP_REMOVED lines=22> */
.L_x_10285:
[----:B------:R-:W-:Y:S02]  /*b880*/  IMAD.MOV.U32 R158, RZ, RZ, R6 ;  /* 0x000000ffff9e7224 */ /* 0x000fe400078e0006 */
.L_x_10286:
[----:B------:R-:W-:Y:S05]  /*b890*/  BSYNC B1 ;  /* 0x0000000000017941 */ /* 0x000fea0003800000 */
.L_x_10284:
        /* <DEDUP_REMOVED lines=16> */
.L_x_10290:
[----:B------:R-:W-:Y:S05]  /*b9a0*/  BSYNC B2 ;  /* 0x0000000000027941 */ /* 0x000fea0003800000 */
.L_x_10289:
        /* <DEDUP_REMOVED lines=43> */
.L_x_10288:
[----:B------:R-:W-:Y:S05]  /*bc60*/  BSYNC B1 ;  /* 0x0000000000017941 */ /* 0x000fea0003800000 */
.L_x_10287:
        /* <DEDUP_REMOVED lines=22> */
.L_x_10292:
[----:B------:R-:W-:Y:S02]  /*bdd0*/  IMAD.MOV.U32 R158, RZ, RZ, R6 ;  /* 0x000000ffff9e7224 */ /* 0x000fe400078e0006 */
.L_x_10293:
[----:B------:R-:W-:Y:S05]  /*bde0*/  BSYNC B1 ;  /* 0x0000000000017941 */ /* 0x000fea0003800000 */
.L_x_10291:
        /* <DEDUP_REMOVED lines=18> */
.L_x_10297:
[----:B------:R-:W-:Y:S05]  /*bf10*/  BSYNC B2 ;  /* 0x0000000000027941 */ /* 0x000fea0003800000 */
.L_x_10296:
        /* <DEDUP_REMOVED lines=43> */
.L_x_10295:
[----:B------:R-:W-:Y:S05]  /*c1d0*/  BSYNC B1 ;  /* 0x0000000000017941 */ /* 0x000fea0003800000 */
.L_x_10294:
        /* <DEDUP_REMOVED lines=30> */
[----:B------:R-:W-:Y:S02]  /*c3c0*/  LEA R204, P0, R212, c[0x0][0x188], 0x4 ;  /* 0x00006200d4cc7a11 */ /* 0x000fe400078020ff */
        /* <DEDUP_REMOVED lines=8> */
.L_x_10241:
[----:B------:R-:W-:Y:S05]  /*c450*/  BSYNC B0 ;  /* 0x0000000000007941 */ /* 0x000fea0003800000 */
.L_x_10240:
        /* <DEDUP_REMOVED lines=23> */
.L_x_10301:
[----:B0-----:R-:W-:Y:S02]  /*c5d0*/  IMAD.MOV.U32 R173, RZ, RZ, R6 ;  /* 0x000000ffffad7224 */ /* 0x001fe400078e0006 */
.L_x_10302:
[----:B------:R-:W-:Y:S05]  /*c5e0*/  BSYNC B1 ;  /* 0x0000000000017941 */ /* 0x000fea0003800000 */
.L_x_10300:
        /* <DEDUP_REMOVED lines=16> */
.L_x_10306:
[----:B------:R-:W-:Y:S05]  /*c6f0*/  BSYNC B2 ;  /* 0x0000000000027941 */ /* 0x000fea0003800000 */
.L_x_10305:
        /* <DEDUP_REMOVED lines=43> */
.L_x_10304:
[----:B------:R-:W-:Y:S05]  /*c9b0*/  BSYNC B1 ;  /* 0x0000000000017941 */ /* 0x000fea0003800000 */
.L_x_10303:
        /* <DEDUP_REMOVED lines=25> */
.L_x_10308:
[----:B------:R-:W-:Y:S02]  /*cb50*/  IMAD.MOV.U32 R177, RZ, RZ, R6 ;  /* 0x000000ffffb17224 */ /* 0x000fe400078e0006 */
.L_x_10309:
[----:B------:R-:W-:Y:S05]  /*cb60*/  BSYNC B1 ;  /* 0x0000000000017941 */ /* 0x000fea0003800000 */
.L_x_10307:
        /* <DEDUP_REMOVED lines=16> */
.L_x_10313:
[----:B------:R-:W-:Y:S05]  /*cc70*/  BSYNC B2 ;  /* 0x0000000000027941 */ /* 0x000fea0003800000 */
.L_x_10312:
        /* <DEDUP_REMOVED lines=43> */
.L_x_10311:
[----:B------:R-:W-:Y:S05]  /*cf30*/  BSYNC B1 ;  /* 0x0000000000017941 */ /* 0x000fea0003800000 */
.L_x_10310:
        /* <DEDUP_REMOVED lines=24> */
.L_x_10315:
[----:B------:R-:W-:Y:S02]  /*d0c0*/  MOV R156, R6 ;  /* 0x00000006009c7202 */ /* 0x000fe40000000f00 */
.L_x_10316:
[----:B------:R-:W-:Y:S05]  /*d0d0*/  BSYNC B1 ;  /* 0x0000000000017941 */ /* 0x000fea0003800000 */
.L_x_10314:
        /* <DEDUP_REMOVED lines=16> */
.L_x_10320:
[----:B------:R-:W-:Y:S05]  /*d1e0*/  BSYNC B2 ;  /* 0x0000000000027941 */ /* 0x000fea0003800000 */
.L_x_10319:
        /* <DEDUP_REMOVED lines=43> */
.L_x_10318:
[----:B------:R-:W-:Y:S05]  /*d4a0*/  BSYNC B1 ;  /* 0x0000000000017941 */ /* 0x000fea0003800000 */
.L_x_10317:
        /* <DEDUP_REMOVED lines=22> */
.L_x_10322:
[----:B------:R-:W-:Y:S02]  /*d610*/  IMAD.MOV.U32 R156, RZ, RZ, R6 ;  /* 0x000000ffff9c7224 */ /* 0x000fe400078e0006 */
.L_x_10323:
[----:B------:R-:W-:Y:S05]  /*d620*/  BSYNC B1 ;  /* 0x0000000000017941 */ /* 0x000fea0003800000 */
.L_x_10321:
        /* <DEDUP_REMOVED lines=16> */
.L_x_10327:
[----:B------:R-:W-:Y:S05]  /*d730*/  BSYNC B2 ;  /* 0x0000000000027941 */ /* 0x000fea0003800000 */
.L_x_10326:
        /* <DEDUP_REMOVED lines=43> */
.L_x_10325:
[----:B------:R-:W-:Y:S05]  /*d9f0*/  BSYNC B1 ;  /* 0x0000000000017941 */ /* 0x000fea0003800000 */
.L_x_10324:
        /* <DEDUP_REMOVED lines=22> */
.L_x_10329:
[----:B------:R-:W-:Y:S02]  /*db60*/  MOV R193, R6 ;  /* 0x0000000600c17202 */ /* 0x000fe40000000f00 */
.L_x_10330:
[----:B------:R-:W-:Y:S05]  /*db70*/  BSYNC B1 ;  /* 0x0000000000017941 */ /* 0x000fea0003800000 */
.L_x_10328:
        /* <DEDUP_REMOVED lines=16> */
.L_x_10334:
[----:B------:R-:W-:Y:S05]  /*dc80*/  BSYNC B2 ;  /* 0x0000000000027941 */ /* 0x000fea0003800000 */
.L_x_10333:
        /* <DEDUP_REMOVED lines=43> */
.L_x_10332:
[----:B------:R-:W-:Y:S05]  /*df40*/  BSYNC B1 ;  /* 0x0000000000017941 */ /* 0x000fea0003800000 */
.L_x_10331:
        /* <DEDUP_REMOVED lines=22> */
.L_x_10336:
[----:B------:R-:W-:Y:S02]  /*e0b0*/  IMAD.MOV.U32 R193, RZ, RZ, R6 ;  /* 0x000000ffffc17224 */ /* 0x000fe400078e0006 */
.L_x_10337:
[----:B------:R-:W-:Y:S05]  /*e0c0*/  BSYNC B1 ;  /* 0x0000000000017941 */ /* 0x000fea0003800000 */
.L_x_10335:
        /* <DEDUP_REMOVED lines=16> */
.L_x_10341:
[----:B------:R-:W-:Y:S05]  /*e1d0*/  BSYNC B2 ;  /* 0x0000000000027941 */ /* 0x000fea0003800000 */
.L_x_10340:
        /* <DEDUP_REMOVED lines=43> */
.L_x_10339:
[----:B------:R-:W-:Y:S05]  /*e490*/  BSYNC B1 ;  /* 0x0000000000017941 */ /* 0x000fea0003800000 */
.L_x_10338:
        /* <DEDUP_REMOVED lines=22> */
.L_x_10343:
[----:B------:R-:W-:Y:S02]  /*e600*/  MOV R158, R6 ;  /* 0x00000006009e7202 */ /* 0x000fe40000000f00 */
.L_x_10344:
[----:B------:R-:W-:Y:S05]  /*e610*/  BSYNC B1 ;  /* 0x0000000000017941 */ /* 0x000fea0003800000 */
.L_x_10342:
        /* <DEDUP_REMOVED lines=16> */
.L_x_10348:
[----:B------:R-:W-:Y:S05]  /*e720*/  BSYNC B2 ;  /* 0x0000000000027941 */ /* 0x000fea0003800000 */
.L_x_10347:
        /* <DEDUP_REMOVED lines=43> */
.L_x_10346:
[----:B------:R-:W-:Y:S05]  /*e9e0*/  BSYNC B1 ;  /* 0x0000000000017941 */ /* 0x000fea0003800000 */
.L_x_10345:
        /* <DEDUP_REMOVED lines=22> */
.L_x_10350:
[----:B------:R-:W-:Y:S02]  /*eb50*/  IMAD.MOV.U32 R158, RZ, RZ, R6 ;  /* 0x000000ffff9e7224 */ /* 0x000fe400078e0006 */
.L_x_10351:
[----:B------:R-:W-:Y:S05]  /*eb60*/  BSYNC B1 ;  /* 0x0000000000017941 */ /* 0x000fea0003800000 */
.L_x_10349:
        /* <DEDUP_REMOVED lines=18> */
.L_x_10355:
[----:B------:R-:W-:Y:S05]  /*ec90*/  BSYNC B2 ;  /* 0x0000000000027941 */ /* 0x000fea0003800000 */
.L_x_10354:
        /* <DEDUP_REMOVED lines=43> */
.L_x_10353:
[----:B------:R-:W-:Y:S05]  /*ef50*/  BSYNC B1 ;  /* 0x0000000000017941 */ /* 0x000fea0003800000 */
.L_x_10352:
        /* <DEDUP_REMOVED lines=35> */
[----:B------:R-:W-:-:S03]  /*f190*/  LOP3.LUT R207, R207, R211, R209, 0xfe, !PT ;  /* 0x000000d3cfcf7212 */ /* 0x000fc600078efed1 */
[----:B------:R0:W-:Y:S04]  /*f1a0*/  STG.E.128 [R204.64], R156 ;  /* 0x0000009ccc007986 */ /* 0x0001e8000c101d04 */
[----:B------:R0:W-:Y:S02]  /*f1b0*/  STG.E.64 [R202.64], R206 ;  /* 0x000000ceca007986 */ /* 0x0001e4000c101b04 */
.L_x_10299:
[----:B------:R-:W-:Y:S05]  /*f1c0*/  BSYNC B0 ;  /* 0x0000000000007941 */ /* 0x000fea0003800000 */
.L_x_10298:
[----:B0-----:R-:W-:Y:S01]  /*f1d0*/  FADD.FTZ R157, RZ, R3 ;  /* 0x00000003ff9d7221 */ /* 0x001fe20000010000 */
[----:B------:R-:W-:Y:S02]  /*f1e0*/  LOP3.LUT P0, RZ, R5, 0x8, RZ, 0xc0, !PT ;  /* 0x0000000805ff7812 */ /* 0x000fe4000780c0ff */
        /* <DEDUP_REMOVED lines=47> */
.L_x_10370:
[----:B-1----:R-:W-:Y:S01]  /*f4e0*/  FADD.FTZ R206, R159, R156 ;  /* 0x0000009c9fce7221 */ /* 0x002fe20000010000 */
[----:B------:R-:W-:Y:S05]  /*f4f0*/  BRA.DIV ~URZ, `(.L_x_10357) ;  /* 0x000013427f007947 */ /* 0x000fea000b800000 */
[----:B------:R-:W1:Y:S01]  /*f500*/  SHFL.BFLY PT, R156, R206, 0x2, 0x1f ;  /* 0x0c401f00ce9c7f89 */ /* 0x000e6200000e0000 */
[----:B------:R-:W-:Y:S01]  /*f510*/  LOP3.LUT P5, RZ, R5, 0x8, RZ, 0xc0, !PT ;  /* 0x0000000805ff7812 */ /* 0x000fe200078ac0ff */
        /* <DEDUP_REMOVED lines=98> */
.L_x_10371:
        /* <DEDUP_REMOVED lines=50> */
.L_x_10359:
[----:B------:R-:W-:Y:S05]  /*fe60*/  BSYNC B0 ;  /* 0x0000000000007941 */ /* 0x000fea0003800000 */
.L_x_10358:
        /* <DEDUP_REMOVED lines=30> */
[----:B------:R-:W-:-:S03]  /*10050*/  IMAD.MOV.U32 R209, RZ, RZ, 0x10 ;  /* 0x00000010ffd17424 */ /* 0x000fc600078e00ff */
[----:B------:R-:W-:Y:S01]  /*10060*/  F2FP.BF16.PACK_AB R159, R214, R207 ;  /* 0x000000cfd69f723e */ /* 0x000fe200000010ff */
[C---:B------:R-:W-:Y:S01]  /*10070*/  IMAD.WIDE.U32 R202, R4.reuse, R209, c[0x0][0x208] ;  /* 0x0000820004ca7625 */ /* 0x040fe200078e00d1 */
[----:B------:R-:W-:-:S04]  /*10080*/  IADD3 R4, R4, 0x20, RZ ;  /* 0x0000002004047810 */ /* 0x000fc80007ffe0ff */
[----:B------:R0:W-:Y:S03]  /*10090*/  STG.E.128 [R202.64], R156 ;  /* 0x0000009cca007986 */ /* 0x0001e6000c101d04 */
.L_x_10361:
[----:B------:R-:W-:Y:S05]  /*100a0*/  BSYNC B0 ;  /* 0x0000000000007941 */ /* 0x000fea0003800000 */
.L_x_10360:
        /* <DEDUP_REMOVED lines=35> */
.L_x_10363:
[----:B------:R-:W-:Y:S05]  /*102e0*/  BSYNC B0 ;  /* 0x0000000000007941 */ /* 0x000fea0003800000 */
.L_x_10362:
        /* <DEDUP_REMOVED lines=35> */
.L_x_10365:
[----:B------:R-:W-:Y:S05]  /*10520*/  BSYNC B0 ;  /* 0x0000000000007941 */ /* 0x000fea0003800000 */
.L_x_10364:
        /* <DEDUP_REMOVED lines=34> */
.L_x_10367:
[----:B------:R-:W-:Y:S05]  /*10750*/  BSYNC B0 ;  /* 0x0000000000007941 */ /* 0x000fea0003800000 */
.L_x_10366:
[----:B01----:R-:W-:-:S04]  /*10760*/  IMAD.MOV.U32 R157, RZ, RZ, 0x4 ;  /* 0x00000004ff9d7424 */ /* 0x003fc800078e00ff */
[----:B------:R-:W-:-:S05]  /*10770*/  IMAD R16, R157, c[0x0][0x160], R16 ;  /* 0x000058009d107a24 */ /* 0x000fca00078e0210 */
[----:B------:R-:W-:-:S13]  /*10780*/  ISETP.GE.AND P0, PT, R16, c[0x0][0x164], PT ;  /* 0x0000590010007a0c */ /* 0x000fda0003f06270 */
[----:B-----5:R-:W-:Y:S01]  /*10790*/  @P0 CALL.REL.NOINC `(.L_x_10368) ;  /* 0x0000001000000944 */ /* 0x020fe20003c00000 */
[----:B------:R-:W-:Y:S05]  /*107a0*/  BRA `(.L_x_10369) ;  /* 0xffff05d000007947 */ /* 0x000fea000383ffff */
.L_x_10368:
[----:B------:R-:W-:Y:S05]  /*107b0*/  EXIT ;  /* 0x000000000000794d */ /* 0x000fea0003800000 */
.L_x_10356:
[----:B------:R-:W-:Y:S01]  /*107c0*/  MOV R158, R159 ;  /* 0x0000009f009e7202 */ /* 0x000fe20000000f00 */
[----:B------:R-:W-:Y:S01]  /*107d0*/  IMAD.MOV.U32 R205, RZ, RZ, 0x1 ;  /* 0x00000001ffcd7424 */ /* 0x000fe200078e00ff */
[----:B------:R-:W-:Y:S01]  /*107e0*/  MOV R156, 0x10820 ;  /* 0x00010820009c7802 */ /* 0x000fe20000000f00 */
[----:B------:R-:W-:Y:S02]  /*107f0*/  IMAD.MOV.U32 R204, RZ, RZ, 0x1f ;  /* 0x0000001fffcc7424 */ /* 0x000fe400078e00ff */
[----:B------:R-:W-:Y:S02]  /*10800*/  IMAD.MOV.U32 R207, RZ, RZ, -0x1 ;  /* 0xffffffffffcf7424 */ /* 0x000fe400078e00ff */
[----:B-----5:R-:W-:Y:S05]  /*10810*/  CALL.REL.NOINC `($__internal_44_$__cuda_sm70_shflsync_bfly_p) ;  /* 0x000008d000007944 */ /* 0x020fea0003c00000 */
[----:B-1----:R-:W-:Y:S01]  /*10820*/  IMAD.MOV.U32 R156, RZ, RZ, R205 ;  /* 0x000000ffff9c7224 */ /* 0x002fe200078e00cd */
[----:B0-----:R-:W-:Y:S05]  /*10830*/  BRA `(.L_x_10370) ;  /* 0xffffeca000007947 */ /* 0x001fea000383ffff */
.L_x_10357:
[----:B------:R-:W-:Y:S01]  /*10840*/  HFMA2.MMA R205, -RZ, RZ, 0, 1.1920928955078125e-07 ;  /* 0x00000002ffcd7435 */ /* 0x000fe200000001ff */
[----:B------:R-:W-:Y:S01]  /*10850*/  IMAD.MOV.U32 R158, RZ, RZ, R206 ;  /* 0x000000ffff9e7224 */ /* 0x000fe200078e00ce */
[----:B------:R-:W-:Y:S01]  /*10860*/  MOV R156, 0x108a0 ;  /* 0x000108a0009c7802 */ /* 0x000fe20000000f00 */
[----:B------:R-:W-:Y:S02]  /*10870*/  IMAD.MOV.U32 R204, RZ, RZ, 0x1f ;  /* 0x0000001fffcc7424 */ /* 0x000fe400078e00ff */
[----:B------:R-:W-:-:S02]  /*10880*/  IMAD.MOV.U32 R207, RZ, RZ, -0x1 ;  /* 0xffffffffffcf7424 */ /* 0x000fc400078e00ff */
[----:B0----5:R-:W-:Y:S05]  /*10890*/  CALL.REL.NOINC `($__internal_44_$__cuda_sm70_shflsync_bfly_p) ;  /* 0x0000085000007944 */ /* 0x021fea0003c00000 */
[----:B01----:R-:W-:Y:S01]  /*108a0*/  FADD.FTZ R158, R206, R205 ;  /* 0x000000cdce9e7221 */ /* 0x003fe20000010000 */
[----:B------:R-:W-:Y:S01]  /*108b0*/  MOV R156, 0x10900 ;  /* 0x00010900009c7802 */ /* 0x000fe20000000f00 */
[----:B------:R-:W-:-:S02]  /*108c0*/  IMAD.MOV.U32 R205, RZ, RZ, 0x4 ;  /* 0x00000004ffcd7424 */ /* 0x000fc400078e00ff */
[----:B------:R-:W-:Y:S02]  /*108d0*/  IMAD.MOV.U32 R204, RZ, RZ, 0x1f ;  /* 0x0000001fffcc7424 */ /* 0x000fe400078e00ff */
[----:B------:R-:W-:Y:S02]  /*108e0*/  IMAD.MOV.U32 R207, RZ, RZ, -0x1 ;  /* 0xffffffffffcf7424 */ /* 0x000fe400078e00ff */
[----:B------:R-:W-:Y:S05]  /*108f0*/  CALL.REL.NOINC `($__internal_44_$__cuda_sm70_shflsync_bfly_p) ;  /* 0x000007f000007944 */ /* 0x000fea0003c00000 */
[----:B01----:R-:W-:Y:S01]  /*10900*/  FADD.FTZ R158, R158, R205 ;  /* 0x000000cd9e9e7221 */ /* 0x003fe20000010000 */
[----:B------:R-:W-:Y:S01]  /*10910*/  MOV R205, 0x8 ;  /* 0x0000000800cd7802 */ /* 0x000fe20000000f00 */
[----:B------:R-:W-:Y:S01]  /*10920*/  IMAD.MOV.U32 R204, RZ, RZ, 0x1f ;  /* 0x0000001fffcc7424 */ /* 0x000fe200078e00ff */
[----:B------:R-:W-:Y:S01]  /*10930*/  MOV R156, 0x10960 ;  /* 0x00010960009c7802 */ /* 0x000fe20000000f00 */
[----:B------:R-:W-:Y:S02]  /*10940*/  IMAD.MOV.U32 R207, RZ, RZ, -0x1 ;  /* 0xffffffffffcf7424 */ /* 0x000fe400078e00ff */
[----:B------:R-:W-:Y:S05]  /*10950*/  CALL.REL.NOINC `($__internal_44_$__cuda_sm70_shflsync_bfly_p) ;  /* 0x0000079000007944 */ /* 0x000fea0003c00000 */
[----:B01----:R-:W-:Y:S01]  /*10960*/  FADD.FTZ R158, R158, R205 ;  /* 0x000000cd9e9e7221 */ /* 0x003fe20000010000 */
[----:B------:R-:W-:Y:S01]  /*10970*/  MOV R156, 0x109c0 ;  /* 0x000109c0009c7802 */ /* 0x000fe20000000f00 */
[----:B------:R-:W-:Y:S02]  /*10980*/  IMAD.MOV.U32 R205, RZ, RZ, 0x10 ;  /* 0x00000010ffcd7424 */ /* 0x000fe400078e00ff */
[----:B------:R-:W-:-:S02]  /*10990*/  IMAD.MOV.U32 R204, RZ, RZ, 0x1f ;  /* 0x0000001fffcc7424 */ /* 0x000fc400078e00ff */
[----:B------:R-:W-:Y:S02]  /*109a0*/  IMAD.MOV.U32 R207, RZ, RZ, -0x1 ;  /* 0xffffffffffcf7424 */ /* 0x000fe400078e00ff */
[----:B------:R-:W-:Y:S05]  /*109b0*/  CALL.REL.NOINC `($__internal_44_$__cuda_sm70_shflsync_bfly_p) ;  /* 0x0000073000007944 */ /* 0x000fea0003c00000 */
[----:B-1----:R-:W-:Y:S01]  /*109c0*/  FADD.FTZ R203, R158, R205 ;  /* 0x000000cd9ecb7221 */ /* 0x002fe20000010000 */
[----:B------:R-:W-:Y:S01]  /*109d0*/  LOP3.LUT P5, RZ, R5, 0x8, RZ, 0xc0, !PT ;  /* 0x0000000805ff7812 */ /* 0x000fe200078ac0ff */
[----:B------:R-:W-:Y:S01]  /*109e0*/  HFMA2.MMA R205, -RZ, RZ, 0, 5.9604644775390625e-08 ;  /* 0x00000001ffcd7435 */ /* 0x000fe200000001ff */
[----:B0-----:R-:W-:Y:S02]  /*109f0*/  IMAD.MOV.U32 R204, RZ, RZ, 0x1f ;  /* 0x0000001fffcc7424 */ /* 0x001fe400078e00ff */
[----:B------:R-:W-:Y:S02]  /*10a00*/  FMUL.FTZ R203, R203, c[0x0][0x1e0] ;  /* 0x00007800cbcb7a20 */ /* 0x000fe40000410000 */
[----:B------:R-:W-:Y:S02]  /*10a10*/  IMAD.MOV.U32 R207, RZ, RZ, -0x1 ;  /* 0xffffffffffcf7424 */ /* 0x000fe400078e00ff */
[--C-:B------:R-:W-:Y:S02]  /*10a20*/  FADD.FTZ R156, R3, -R203.reuse ;  /* 0x800000cb039c7221 */ /* 0x100fe40000010000 */
[----:B------:R-:W-:-:S02]  /*10a30*/  FADD.FTZ R157, R172, -R203 ;  /* 0x800000cbac9d7221 */ /* 0x000fc40000010000 */
[----:B------:R-:W-:Y:S02]  /*10a40*/  FFMA.FTZ R156, R156, R156, RZ ;  /* 0x0000009c9c9c7223 */ /* 0x000fe400000100ff */
        /* <DEDUP_REMOVED lines=79> */
[----:B------:R-:W-:Y:S05]  /*10f40*/  CALL.REL.NOINC `($__internal_44_$__cuda_sm70_shflsync_bfly_p) ;  /* 0x000001a000007944 */ /* 0x000fea0003c00000 */
[----:B01----:R-:W-:Y:S01]  /*10f50*/  FADD.FTZ R158, R158, R205 ;  /* 0x000000cd9e9e7221 */ /* 0x003fe20000010000 */
[----:B------:R-:W-:Y:S01]  /*10f60*/  MOV R156, 0x10fb0 ;  /* 0x00010fb0009c7802 */ /* 0x000fe20000000f00 */
[----:B------:R-:W-:Y:S02]  /*10f70*/  IMAD.MOV.U32 R205, RZ, RZ, 0x2 ;  /* 0x00000002ffcd7424 */ /* 0x000fe400078e00ff */
[----:B------:R-:W-:Y:S02]  /*10f80*/  IMAD.MOV.U32 R204, RZ, RZ, 0x1f ;  /* 0x0000001fffcc7424 */ /* 0x000fe400078e00ff */
[----:B------:R-:W-:Y:S02]  /*10f90*/  IMAD.MOV.U32 R207, RZ, RZ, -0x1 ;  /* 0xffffffffffcf7424 */ /* 0x000fe400078e00ff */
[----:B------:R-:W-:Y:S05]  /*10fa0*/  CALL.REL.NOINC `($__internal_44_$__cuda_sm70_shflsync_bfly_p) ;  /* 0x0000014000007944 */ /* 0x000fea0003c00000 */
[----:B01----:R-:W-:Y:S01]  /*10fb0*/  FADD.FTZ R158, R158, R205 ;  /* 0x000000cd9e9e7221 */ /* 0x003fe20000010000 */
[----:B------:R-:W-:Y:S01]  /*10fc0*/  MOV R205, 0x4 ;  /* 0x0000000400cd7802 */ /* 0x000fe20000000f00 */
[----:B------:R-:W-:Y:S01]  /*10fd0*/  IMAD.MOV.U32 R204, RZ, RZ, 0x1f ;  /* 0x0000001fffcc7424 */ /* 0x000fe200078e00ff */
[----:B------:R-:W-:Y:S01]  /*10fe0*/  MOV R156, 0x11010 ;  /* 0x00011010009c7802 */ /* 0x000fe20000000f00 */
[----:B------:R-:W-:-:S02]  /*10ff0*/  IMAD.MOV.U32 R207, RZ, RZ, -0x1 ;  /* 0xffffffffffcf7424 */ /* 0x000fc400078e00ff */
[----:B------:R-:W-:Y:S05]  /*11000*/  CALL.REL.NOINC `($__internal_44_$__cuda_sm70_shflsync_bfly_p) ;  /* 0x000000e000007944 */ /* 0x000fea0003c00000 */
[----:B01----:R-:W-:Y:S01]  /*11010*/  FADD.FTZ R158, R158, R205 ;  /* 0x000000cd9e9e7221 */ /* 0x003fe20000010000 */
[----:B------:R-:W-:Y:S01]  /*11020*/  MOV R156, 0x11070 ;  /* 0x00011070009c7802 */ /* 0x000fe20000000f00 */
[----:B------:R-:W-:-:S02]  /*11030*/  IMAD.MOV.U32 R205, RZ, RZ, 0x8 ;  /* 0x00000008ffcd7424 */ /* 0x000fc400078e00ff */
[----:B------:R-:W-:Y:S02]  /*11040*/  IMAD.MOV.U32 R204, RZ, RZ, 0x1f ;  /* 0x0000001fffcc7424 */ /* 0x000fe400078e00ff */
[----:B------:R-:W-:Y:S02]  /*11050*/  IMAD.MOV.U32 R207, RZ, RZ, -0x1 ;  /* 0xffffffffffcf7424 */ /* 0x000fe400078e00ff */
[----:B------:R-:W-:Y:S05]  /*11060*/  CALL.REL.NOINC `($__internal_44_$__cuda_sm70_shflsync_bfly_p) ;  /* 0x0000008000007944 */ /* 0x000fea0003c00000 */
[----:B-1----:R-:W-:Y:S01]  /*11070*/  FADD.FTZ R202, R158, R205 ;  /* 0x000000cd9eca7221 */ /* 0x002fe20000010000 */
[----:B------:R-:W-:Y:S01]  /*11080*/  HFMA2.MMA R205, -RZ, RZ, 0, 9.5367431640625e-07 ;  /* 0x00000010ffcd7435 */ /* 0x000fe200000001ff */
[----:B0-----:R-:W-:Y:S01]  /*11090*/  IMAD.MOV.U32 R204, RZ, RZ, 0x1f ;  /* 0x0000001fffcc7424 */ /* 0x001fe200078e00ff */
[----:B------:R-:W-:Y:S01]  /*110a0*/  MOV R156, 0x110e0 ;  /* 0x000110e0009c7802 */ /* 0x000fe20000000f00 */
[----:B------:R-:W-:Y:S02]  /*110b0*/  IMAD.MOV.U32 R207, RZ, RZ, -0x1 ;  /* 0xffffffffffcf7424 */ /* 0x000fe400078e00ff */
[----:B------:R-:W-:Y:S02]  /*110c0*/  IMAD.MOV.U32 R158, RZ, RZ, R202 ;  /* 0x000000ffff9e7224 */ /* 0x000fe400078e00ca */
[----:B------:R-:W-:Y:S05]  /*110d0*/  CALL.REL.NOINC `($__internal_44_$__cuda_sm70_shflsync_bfly_p) ;  /* 0x0000001000007944 */ /* 0x000fea0003c00000 */
[----:B01----:R-:W-:Y:S05]  /*110e0*/  BRA `(.L_x_10371) ;  /* 0xffffea5000007947 */ /* 0x003fea000383ffff */
        .weak           $__internal_44_$__cuda_sm70_shflsync_bfly_p
        .type           $__internal_44_$__cuda_sm70_shflsync_bfly_p,@function
        .size           $__internal_44_$__cuda_sm70_shflsync_bfly_p,(.L_x_36132 - $__internal_44_$__cuda_sm70_shflsync_bfly_p)
$__internal_44_$__cuda_sm70_shflsync_bfly_p:
[----:B------:R-:W-:Y:S01]  /*110f0*/  IMAD.MOV.U32 R157, RZ, RZ, 0x0 ;  /* 0x00000000ff9d7424 */ /* 0x000fe200078e00ff */
[----:B------:R-:W-:Y:S04]  /*11100*/  WARPSYNC R207 ;  /* 0x000000cf00007348 */ /* 0x000fe80003800000 */
[----:B------:R0:W1:Y:S01]  /*11110*/  SHFL.BFLY PT, R205, R158, R205, R204 ;  /* 0x0c0000cd9ecd7389 */ /* 0x00006200000e00cc */
[----:B------:R-:W-:Y:S05]  /*11120*/  RET.REL.NODEC R156 `(_ZN10layer_norm13ln_fwd_kernelINS_13Kernel_traitsIf13__nv_bfloat16S2_S2_fjLj1280ELj1ELj4ELj1ELj16ENS_18Kernel_traits_baseILj1280EfS2_S2_S2_fjLj128EEEEELb1ELb1ELb0ELb0EEEvNS_9FwdParamsE) ;  /* 0xfffeeed09c007950 */ /* 0x000fea0003c3ffff */
.L_x_10372:
        /* <DEDUP_REMOVED lines=13> */
.L_x_36132:


//--------------------- .text._ZN10layer_norm13ln_fwd_kernelINS_13Kernel_traitsIf13__nv_bfloat16S2_S2_fjLj1280ELj1ELj4ELj1ELj16ENS_18Kernel_traits_baseILj1280EfS2_S2_S2_fjLj128EEEEELb1ELb1ELb0ELb1EEEvNS_9FwdParamsE --------------------------
	.section	.text._ZN10layer_norm13ln_fwd_kernelINS_13Kernel_traitsIf13__nv_bfloat16S2_S2_fjLj1280ELj1ELj4ELj1ELj16ENS_18Kernel_traits_baseILj1280EfS2_S2_S2_fjLj128EEEEELb1ELb1ELb0ELb1EEEvNS_9FwdParamsE,"ax",@progbits
	.sectioninfo	@"SHI_REGISTERS=231"
	.align	128
        .global         _ZN10layer_norm13ln_fwd_kernelINS_13Kernel_traitsIf13__nv_bfloat16S2_S2_fjLj1280ELj1ELj4ELj1ELj16ENS_18Kernel_traits_baseILj1280EfS2_S2_S2_fjLj128EEEEELb1ELb1ELb0ELb1EEEvNS_9FwdParamsE
        .type           _ZN10layer_norm13ln_fwd_kernelINS_13Kernel_traitsIf13__nv_bfloat16S2_S2_fjLj1280ELj1ELj4ELj1ELj16ENS_18Kernel_traits_baseILj1280EfS2_S2_S2_fjLj128EEEEELb1ELb1ELb0ELb1EEEvNS_9FwdParamsE,@function
        .size           _ZN10layer_norm13ln_fwd_kernelINS_13Kernel_traitsIf13__nv_bfloat16S2_S2_fjLj1280ELj1ELj4ELj1ELj16ENS_18Kernel_traits_baseILj1280EfS2_S2_S2_fjLj128EEEEELb1ELb1ELb0ELb1EEEvNS_9FwdParamsE,(.L_x_36133 - _ZN10layer_norm13ln_fwd_kernelINS_13Kernel_traitsIf13__nv_bfloat16S2_S2_fjLj1280ELj1ELj4ELj1ELj16ENS_18Kernel_traits_baseILj1280EfS2_S2_S2_fjLj128EEEEELb1ELb1ELb0ELb1EEEvNS_9FwdParamsE)
        .other          _ZN10layer_norm13ln_fwd_kernelINS_13Kernel_traitsIf13__nv_bfloat16S2_S2_fjLj1280ELj1ELj4ELj1ELj16ENS_18Kernel_traits_baseILj1280EfS2_S2_S2_fjLj128EEEEELb1ELb1ELb0ELb1EEEvNS_9FwdParamsE,@"STO_CUDA_ENTRY STV_DEFAULT"
_ZN10layer_norm13ln_fwd_kernelINS_13Kernel_traitsIf13__nv_bfloat16S2_S2_fjLj1280ELj1ELj4ELj1ELj16ENS_18Kernel_traits_baseILj1280EfS2_S2_S2_fjLj128EEEEELb1ELb1ELb0ELb1EEEvNS_9FwdParamsE:
.text._ZN10layer_norm13ln_fwd_kernelINS_13Kernel_traitsIf13__nv_bfloat16S2_S2_fjLj1280ELj1ELj4ELj1ELj16ENS_18Kernel_traits_baseILj1280EfS2_S2_S2_fjLj128EEEEELb1ELb1ELb0ELb1EEEvNS_9FwdParamsE:
[----:B------:R-:W-:Y:S02]  /*0000*/  IMAD.MOV.U32 R1, RZ, RZ, c[0x0][0x28] ;  /* 0x00000a00ff017624 */ /* 0x000fe400078e00ff */
[----:B------:R-:W0:Y:S01]  /*0010*/  S2R R26, SR_TID.X ;  /* 0x00000000001a7919 */ /* 0x000e220000002100 */
[----:B------:R-:W-:Y:S01]  /*0020*/  ISETP.NE.U32.AND P0, PT, RZ, c[0x0][0x218], PT ;  /* 0x00008600ff007a0c */ /* 0x000fe20003f05070 */
[----:B------:R-:W-:Y:S01]  /*0030*/  ULDC.U8 UR4, c[0x0][0x244] ;  /* 0x0000910000047ab9 */ /* 0x000fe20000000000 */
[----:B------:R-:W-:Y:S01]  /*0040*/  IMAD.MOV.U32 R209, RZ, RZ, c[0x0][0x238] ;  /* 0x00008e00ffd17624 */ /* 0x000fe200078e00ff */
[----:B------:R-:W-:Y:S01]  /*0050*/  ISETP.NE.AND P1, PT, RZ, UR4, PT ;  /* 0x00000004ff007c0c */ /* 0x000fe2000bf25270 */
[----:B------:R-:W-:Y:S01]  /*0060*/  IMAD.MOV.U32 R170, RZ, RZ, c[0x0][0x230] ;  /* 0x00008c00ffaa7624 */ /* 0x000fe200078e00ff */
[----:B------:R-:W-:Y:S01]  /*0070*/  ISETP.NE.AND.EX P0, PT, RZ, c[0x0][0x21c], PT, P0 ;  /* 0x00008700ff007a0c */ /* 0x000fe20003f05300 */
[----:B------:R-:W-:Y:S01]  /*0080*/  IMAD.MOV.U32 R171, RZ, RZ, c[0x0][0x234] ;  /* 0x00008d00ffab7624 */ /* 0x000fe200078e00ff */
        /* <DEDUP_REMOVED lines=16> */
[----:B0-----:R-:W-:Y:S01]  /*0190*/  IMAD.SHL.U32 R0, R26, 0x20, RZ ;  /* 0x000000201a007824 */ /* 0x001fe200078e00ff */
[----:B------:R-:W-:Y:S01]  /*01a0*/  CS2R R112, SRZ ;  /* 0x0000000000707805 */ /* 0x000fe2000001ff00 */
[----:B------:R-:W-:Y:S01]  /*01b0*/  CS2R R114, SRZ ;  /* 0x0000000000727805 */ /* 0x000fe2000001ff00 */
[----:B------:R-:W-:Y:S01]  /*01c0*/  CS2R R108, SRZ ;  /* 0x00000000006c7805 */ /* 0x000fe2000001ff00 */
[----:B------:R-:W-:Y:S01]  /*01d0*/  CS2R R110, SRZ ;  /* 0x00000000006e7805 */ /* 0x000fe2000001ff00 */
[----:B------:R-:W-:Y:S01]  /*01e0*/  LOP3.LUT R4, R0, 0x3e0, RZ, 0xc0, !PT ;  /* 0x000003e000047812 */ /* 0x000fe200078ec0ff */
[----:B------:R-:W-:Y:S01]  /*01f0*/  ULDC.64 UR4, c[0x0][0x118] ;  /* 0x0000460000047ab9 */ /* 0x000fe20000000a00 */
[----:B------:R-:W0:Y:S01]  /*0200*/  S2R R11, SR_CTAID.X ;  /* 0x00000000000b7919 */ /* 0x000e220000002500 */
[----:B------:R-:W-:Y:S01]  /*0210*/  IMAD.MOV.U32 R3, RZ, RZ, c[0x0][0x23c] ;  /* 0x00008f00ff037624 */ /* 0x000fe200078e00ff */
[----:B------:R-:W-:-:S02]  /*0220*/  IADD3 R6, P2, R4, c[0x0][0x218], RZ ;  /* 0x0000860004067a10 */ /* 0x000fc40007f5e0ff */
[----:B------:R-:W5:Y:S01]  /*0230*/  @P1 LDG.E.64 R170, [R170.64] ;  /* 0x00000004aaaa1981 */ /* 0x000f62000c1e1b00 */
[----:B------:R-:W-:Y:S02]  /*0240*/  @P1 MOV R2, R209 ;  /* 0x000000d100021202 */ /* 0x000fe40000000f00 */
[----:B------:R-:W-:-:S03]  /*0250*/  IMAD.X R7, RZ, RZ, c[0x0][0x21c], P2 ;  /* 0x00008700ff077624 */ /* 0x000fc600010e06ff */
[----:B------:R1:W5:Y:S04]  /*0260*/  @P1 LDG.E.64 R12, [R2.64] ;  /* 0x00000004020c1981 */ /* 0x000368000c1e1b00 */
        /* <DEDUP_REMOVED lines=10> */
[----:B-1----:R-:W-:-:S04]  /*0310*/  SHF.R.U32.HI R2, RZ, 0x5, R26 ;  /* 0x00000005ff027819 */ /* 0x002fc8000001161a */
[----:B0-----:R-:W-:-:S04]  /*0320*/  LEA R2, R11, R2, 0x2 ;  /* 0x000000020b027211 */ /* 0x001fc800078e10ff */
[----:B------:R-:W-:Y:S02]  /*0330*/  ISETP.GE.AND P2, PT, R2, c[0x0][0x164], PT ;  /* 0x0000590002007a0c */ /* 0x000fe40003f46270 */
[----:B------:R-:W-:Y:S02]  /*0340*/  LOP3.LUT R0, R26, 0x1f, RZ, 0xc0, !PT ;  /* 0x0000001f1a007812 */ /* 0x000fe400078ec0ff */
[----:B------:R-:W-:Y:S02]  /*0350*/  IADD3 R4, P3, R4, c[0x0][0x1b0], RZ ;  /* 0x00006c0004047a10 */ /* 0x000fe40007f7e0ff */
[----:B------:R-:W-:-:S03]  /*0360*/  LEA R8, P4, R0, c[0x0][0x1c8], 0x5 ;  /* 0x0000720000087a11 */ /* 0x000fc600078828ff */
[----:B------:R-:W-:Y:S02]  /*0370*/  IMAD.X R5, RZ, RZ, c[0x0][0x1b4], P3 ;  /* 0x00006d00ff057624 */ /* 0x000fe400018e06ff */
[----:B------:R-:W-:Y:S02]  /*0380*/  IMAD.X R9, RZ, RZ, c[0x0][0x1cc], P4 ;  /* 0x00007300ff097624 */ /* 0x000fe400020e06ff */
[----:B------:R-:W-:Y:S06]  /*0390*/  @P2 EXIT ;  /* 0x000000000000294d */ /* 0x000fec0003800000 */
[----:B--2--5:R-:W-:Y:S01]  /*03a0*/  @P1 IADD3 R209, P0, R12, c[0x0][0x240], RZ ;  /* 0x000090000cd11a10 */ /* 0x024fe20007f1e0ff */
[----:B------:R0:W5:Y:S03]  /*03b0*/  LDG.E.128 R104, [R4.64] ;  /* 0x0000000404687981 */ /* 0x000166000c1e1d00 */
[----:B------:R-:W-:Y:S01]  /*03c0*/  @P1 IADD3.X R3, RZ, R13, RZ, P0, !PT ;  /* 0x0000000dff031210 */ /* 0x000fe200007fe4ff */
[----:B------:R-:W-:Y:S01]  /*03d0*/  IMAD R26, R11, c[0x0][0x0], R26 ;  /* 0x000000000b1a7a24 */ /* 0x000fe200078e021a */
[----:B------:R0:W5:Y:S02]  /*03e0*/  LDG.E.128 R100, [R4.64+0x10] ;  /* 0x0000100404647981 */ /* 0x000164000c1e1d00 */
[--C-:B------:R-:W-:Y:S01]  /*03f0*/  SHF.R.U64 R148, R209, 0x2, R3.reuse ;  /* 0x00000002d1947819 */ /* 0x100fe20000001203 */
[----:B------:R-:W-:Y:S01]  /*0400*/  IMAD.WIDE.U32 R10, R26, -0x326172a9, RZ ;  /* 0xcd9e8d571a0a7825 */ /* 0x000fe200078e00ff */
[----:B------:R-:W-:Y:S01]  /*0410*/  SHF.R.U32.HI R27, RZ, 0x2, R3 ;  /* 0x00000002ff1b7819 */ /* 0x000fe20000011603 */
[----:B------:R0:W5:Y:S02]  /*0420*/  LDG.E.128 R96, [R4.64+0x400] ;  /* 0x0004000404607981 */ /* 0x000164000c1e1d00 */
[----:B------:R-:W-:Y:S01]  /*0430*/  IMAD.WIDE.U32 R6, R148, -0x2daee0ad, RZ ;  /* 0xd2511f5394067825 */ /* 0x000fe200078e00ff */
[----:B------:R-:W-:Y:S01]  /*0440*/  LOP3.LUT R12, R11, R27, R170, 0x96, !PT ;  /* 0x0000001b0b0c7212 */ /* 0x000fe200078e96aa */
[----:B------:R0:W5:Y:S04]  /*0450*/  LDG.E.128 R92, [R4.64+0x410] ;  /* 0x00041004045c7981 */ /* 0x000168000c1e1d00 */
[----:B------:R0:W5:Y:S04]  /*0460*/  LDG.E.128 R88, [R4.64+0x800] ;  /* 0x0008000404587981 */ /* 0x000168000c1e1d00 */
[----:B------:R0:W5:Y:S04]  /*0470*/  LDG.E.128 R84, [R4.64+0x810] ;  /* 0x0008100404547981 */ /* 0x000168000c1e1d00 */
[----:B------:R0:W5:Y:S04]  /*0480*/  LDG.E.128 R80, [R4.64+0xc00] ;  /* 0x000c000404507981 */ /* 0x000168000c1e1d00 */
[----:B------:R0:W5:Y:S04]  /*0490*/  LDG.E.128 R76, [R4.64+0xc10] ;  /* 0x000c1004044c7981 */ /* 0x000168000c1e1d00 */
[----:B------:R0:W5:Y:S04]  /*04a0*/  LDG.E.128 R72, [R4.64+0x1000] ;  /* 0x0010000404487981 */ /* 0x000168000c1e1d00 */
[----:B------:R0:W5:Y:S01]  /*04b0*/  LDG.E.128 R68, [R4.64+0x1010] ;  /* 0x0010100404447981 */ /* 0x000162000c1e1d00 */
[----:B------:R-:W-:Y:S01]  /*04c0*/  IMAD.WIDE.U32 R12, R12, -0x2daee0ad, RZ ;  /* 0xd2511f530c0c7825 */ /* 0x000fe200078e00ff */
[----:B------:R-:W-:-:S02]  /*04d0*/  IADD3 R3, R171, -0x4498517b, RZ ;  /* 0xbb67ae85ab037810 */ /* 0x000fc40007ffe0ff */
[----:B------:R1:W5:Y:S04]  /*04e0*/  LDG.E.128 R64, [R8.64] ;  /* 0x0000000408407981 */ /* 0x000368000c1e1d00 */
[----:B------:R1:W5:Y:S01]  /*04f0*/  LDG.E.128 R60, [R8.64+0x10] ;  /* 0x00001004083c7981 */ /* 0x000362000c1e1d00 */
[----:B0-----:R-:W-:-:S03]  /*0500*/  LOP3.LUT R4, R7, R171, RZ, 0x3c, !PT ;  /* 0x000000ab07047212 */ /* 0x001fc600078e3cff */
        /* <DEDUP_REMOVED lines=8> */
[----:B------:R-:W-:Y:S01]  /*0590*/  LOP3.LUT R14, R13, R6, R3, 0x96, !PT ;  /* 0x000000060d0e7212 */ /* 0x000fe200078e9603 */
[----:B------:R-:W-:Y:S01]  /*05a0*/  ULDC.U8 UR6, c[0x0][0x1f0] ;  /* 0x00007c0000067ab9 */ /* 0x000fe20000000000 */
[----:B------:R-:W-:-:S02]  /*05b0*/  IADD3 R5, R170, 0x3c6ef372, RZ ;  /* 0x3c6ef372aa057810 */ /* 0x000fc40007ffe0ff */
[C---:B------:R-:W-:Y:S01]  /*05c0*/  IADD3 R6, R171.reuse, 0x76cf5d0a, RZ ;  /* 0x76cf5d0aab067810 */ /* 0x040fe20007ffe0ff */
[----:B------:R-:W-:Y:S01]  /*05d0*/  IMAD.WIDE.U32 R14, R14, -0x326172a9, RZ ;  /* 0xcd9e8d570e0e7825 */ /* 0x000fe200078e00ff */
[----:B------:R-:W-:Y:S02]  /*05e0*/  IADD3 R7, R171, 0x32370b8f, RZ ;  /* 0x32370b8fab077810 */ /* 0x000fe40007ffe0ff */
[----:B------:R-:W-:Y:S01]  /*05f0*/  LOP3.LUT R209, R209, 0x3, RZ, 0xc0, !PT ;  /* 0x00000003d1d17812 */ /* 0x000fe200078ec0ff */
[----:B-1----:R-:W-:Y:S01]  /*0600*/  IMAD.WIDE.U32 R8, R4, -0x326172a9, RZ ;  /* 0xcd9e8d5704087825 */ /* 0x002fe200078e00ff */
[----:B------:R-:W-:-:S04]  /*0610*/  IADD3 R4, R170, -0x61c88647, RZ ;  /* 0x9e3779b9aa047810 */ /* 0x000fc80007ffe0ff */
[----:B------:R-:W-:Y:S02]  /*0620*/  LOP3.LUT R10, R9, R4, R10, 0x96, !PT ;  /* 0x00000004090a7212 */ /* 0x000fe400078e960a */
[----:B------:R-:W-:Y:S02]  /*0630*/  LOP3.LUT R13, R15, R8, R5, 0x96, !PT ;  /* 0x000000080f0d7212 */ /* 0x000fe400078e9605 */
[----:B------:R-:W-:Y:S01]  /*0640*/  IADD3 R8, R170, -0x255992d5, RZ ;  /* 0xdaa66d2baa087810 */ /* 0x000fe20007ffe0ff */
[----:B------:R-:W-:Y:S01]  /*0650*/  IMAD.WIDE.U32 R10, R10, -0x2daee0ad, RZ ;  /* 0xd2511f530a0a7825 */ /* 0x000fe200078e00ff */
[----:B------:R-:W-:-:S04]  /*0660*/  IADD3 R9, R170, 0x78dde6e4, RZ ;  /* 0x78dde6e4aa097810 */ /* 0x000fc80007ffe0ff */
[----:B------:R-:W-:Y:S01]  /*0670*/  LOP3.LUT R16, R11, R12, R6, 0x96, !PT ;  /* 0x0000000c0b107212 */ /* 0x000fe200078e9606 */
[----:B------:R-:W-:Y:S01]  /*0680*/  IMAD.WIDE.U32 R12, R13, -0x2daee0ad, RZ ;  /* 0xd2511f530d0c7825 */ /* 0x000fe200078e00ff */
[----:B------:R-:W-:-:S03]  /*0690*/  IADD3 R11, R171, -0x56f99767, RZ ;  /* 0xa9066899ab0b7810 */ /* 0x000fc60007ffe0ff */
[----:B------:R-:W-:Y:S01]  /*06a0*/  IMAD.WIDE.U32 R16, R16, -0x326172a9, RZ ;  /* 0xcd9e8d5710107825 */ /* 0x000fe200078e00ff */
[----:B------:R-:W-:Y:S02]  /*06b0*/  LOP3.LUT R18, R13, R10, R7, 0x96, !PT ;  /* 0x0000000a0d127212 */ /* 0x000fe400078e9607 */
[----:B------:R-:W-:Y:S02]  /*06c0*/  IADD3 R10, R171, -0x126145ec, RZ ;  /* 0xed9eba14ab0a7810 */ /* 0x000fe40007ffe0ff */
[----:B------:R-:W-:Y:S01]  /*06d0*/  LOP3.LUT R14, R17, R14, R8, 0x96, !PT ;  /* 0x0000000e110e7212 */ /* 0x000fe200078e9608 */
[----:B------:R-:W-:Y:S01]  /*06e0*/  IMAD.WIDE.U32 R18, R18, -0x326172a9, RZ ;  /* 0xcd9e8d5712127825 */ /* 0x000fe200078e00ff */
[----:B------:R-:W-:-:S03]  /*06f0*/  IADD3 R13, R170, -0x4ab325aa, RZ ;  /* 0xb54cda56aa0d7810 */ /* 0x000fc60007ffe0ff */
[----:B------:R-:W-:Y:S01]  /*0700*/  IMAD.WIDE.U32 R14, R14, -0x2daee0ad, RZ ;  /* 0xd2511f530e0e7825 */ /* 0x000fe200078e00ff */
[----:B------:R-:W-:-:S04]  /*0710*/  LOP3.LUT R16, R19, R16, R9, 0x96, !PT ;  /* 0x0000001013107212 */ /* 0x000fc800078e9609 */
[----:B------:R-:W-:Y:S01]  /*0720*/  LOP3.LUT R20, R15, R12, R10, 0x96, !PT ;  /* 0x0000000c0f147212 */ /* 0x000fe200078e960a */
[----:B------:R-:W-:Y:S01]  /*0730*/  IMAD.WIDE.U32 R16, R16, -0x2daee0ad, RZ ;  /* 0xd2511f5310107825 */ /* 0x000fe200078e00ff */
[----:B------:R-:W-:Y:S02]  /*0740*/  IADD3 R12, R170, 0x1715609d, RZ ;  /* 0x1715609daa0c7810 */ /* 0x000fe40007ffe0ff */
[----:B------:R-:W-:Y:S01]  /*0750*/  IADD3 R15, R171, 0x1fd5c5a3, RZ ;  /* 0x1fd5c5a3ab0f7810 */ /* 0x000fe20007ffe0ff */
[----:B------:R-:W-:Y:S01]  /*0760*/  IMAD.WIDE.U32 R20, R20, -0x326172a9, RZ ;  /* 0xcd9e8d5714147825 */ /* 0x000fe200078e00ff */
[----:B------:R-:W-:Y:S02]  /*0770*/  LOP3.LUT R22, R17, R14, R11, 0x96, !PT ;  /* 0x0000000e11167212 */ /* 0x000fe400078e960b */
[----:B------:R-:W-:Y:S02]  /*0780*/  IADD3 R14, R171, 0x646e171e, RZ ;  /* 0x646e171eab0e7810 */ /* 0x000fe40007ffe0ff */
[----:B------:R-:W-:Y:S01]  /*0790*/  LOP3.LUT R18, R21, R18, R12, 0x96, !PT ;  /* 0x0000001215127212 */ /* 0x000fe200078e960c */
[----:B------:R-:W-:Y:S01]  /*07a0*/  IMAD.WIDE.U32 R22, R22, -0x326172a9, RZ ;  /* 0xcd9e8d5716167825 */ /* 0x000fe200078e00ff */
[----:B------:R-:W-:-:S03]  /*07b0*/  IADD3 R17, R170, -0xe443238, RZ ;  /* 0xf1bbcdc8aa117810 */ /* 0x000fc60007ffe0ff */
[----:B------:R-:W-:Y:S01]  /*07c0*/  IMAD.WIDE.U32 R18, R18, -0x2daee0ad, RZ ;  /* 0xd2511f5312127825 */ /* 0x000fe200078e00ff */
[----:B------:R-:W-:-:S04]  /*07d0*/  LOP3.LUT R20, R23, R20, R13, 0x96, !PT ;  /* 0x0000001417147212 */ /* 0x000fc800078e960d */
[----:B------:R-:W-:Y:S01]  /*07e0*/  LOP3.LUT R24, R19, R16, R14, 0x96, !PT ;  /* 0x0000001013187212 */ /* 0x000fe200078e960e */
[----:B------:R-:W-:Y:S01]  /*07f0*/  IMAD.WIDE.U32 R20, R20, -0x2daee0ad, RZ ;  /* 0xd2511f5314147825 */ /* 0x000fe200078e00ff */
[----:B------:R-:W-:-:S03]  /*0800*/  IADD3 R16, R170, 0x5384540f, RZ ;  /* 0x5384540faa107810 */ /* 0x000fc60007ffe0ff */
[----:B------:R-:W-:Y:S01]  /*0810*/  IMAD.WIDE.U32 R24, R24, -0x326172a9, RZ ;  /* 0xcd9e8d5718187825 */ /* 0x000fe200078e00ff */
[----:B------:R-:W-:Y:S02]  /*0820*/  LOP3.LUT R149, R21, R18, R15, 0x96, !PT ;  /* 0x0000001215957212 */ /* 0x000fe400078e960f */
[----:B------:R-:W-:Y:S02]  /*0830*/  IADD3 R18, R171, -0x24c28bd8, RZ ;  /* 0xdb3d7428ab127810 */ /* 0x000fe40007ffe0ff */
[----:B------:R-:W-:Y:S01]  /*0840*/  LOP3.LUT R22, R25, R22, R16, 0x96, !PT ;  /* 0x0000001619167212 */ /* 0x000fe200078e9610 */
[----:B------:R-:W-:-:S04]  /*0850*/  IMAD.HI.U32 R21, R149, -0x326172a9, RZ ;  /* 0xcd9e8d5795157827 */ /* 0x000fc800078e00ff */
[----:B------:R-:W-:Y:S01]  /*0860*/  IMAD.HI.U32 R19, R22, -0x2daee0ad, RZ ;  /* 0xd2511f5316137827 */ /* 0x000fe200078e00ff */
[----:B------:R-:W-:-:S03]  /*0870*/  LOP3.LUT R23, R21, R24, R17, 0x96, !PT ;  /* 0x0000001815177212 */ /* 0x000fc600078e9611 */
[----:B------:R-:W-:Y:S01]  /*0880*/  IMAD R21, R22, -0x2daee0ad, RZ ;  /* 0xd2511f5316157824 */ /* 0x000fe200078e02ff */
[----:B------:R-:W-:Y:S01]  /*0890*/  LOP3.LUT R168, R19, R20, R18, 0x96, !PT ;  /* 0x0000001413a87212 */ /* 0x000fe200078e9612 */
[----:B------:R-:W-:Y:S01]  /*08a0*/  IMAD.WIDE.U32 R22, R23, -0x2daee0ad, RZ ;  /* 0xd2511f5317167825 */ /* 0x000fe200078e00ff */
[----:B------:R-:W-:Y:S02]  /*08b0*/  IADD3 R19, R171, -0x695add53, RZ ;  /* 0x96a522adab137810 */ /* 0x000fe40007ffe0ff */
[----:B------:R-:W-:Y:S01]  /*08c0*/  IADD3 R20, R170, -0x700cb87f, RZ ;  /* 0x8ff34781aa147810 */ /* 0x000fe20007ffe0ff */
[----:B------:R-:W-:Y:S01]  /*08d0*/  IMAD R24, R149, -0x326172a9, RZ ;  /* 0xcd9e8d5795187824 */ /* 0x000fe200078e02ff */
[----:B------:R-:W-:Y:S01]  /*08e0*/  LOP3.LUT R21, R23, R21, R19, 0x96, !PT ;  /* 0x0000001517157212 */ /* 0x000fe200078e9613 */
[----:B------:R-:W-:-:S04]  /*08f0*/  IMAD.HI.U32 R25, R168, -0x326172a9, RZ ;  /* 0xcd9e8d57a8197827 */ /* 0x000fc800078e00ff */
[----:B------:R-:W-:Y:S01]  /*0900*/  IMAD R168, R168, -0x326172a9, RZ ;  /* 0xcd9e8d57a8a87824 */ /* 0x000fe200078e02ff */
[----:B------:R-:W-:Y:S01]  /*0910*/  LOP3.LUT R23, R25, R24, R20, 0x96, !PT ;  /* 0x0000001819177212 */ /* 0x000fe200078e9614 */
[----:B------:R-:W-:Y:S02]  /*0920*/  IMAD.MOV.U32 R24, RZ, RZ, R26 ;  /* 0x000000ffff187224 */ /* 0x000fe400078e001a */
[----:B------:R-:W-:Y:S01]  /*0930*/  IMAD.MOV.U32 R26, RZ, RZ, R27 ;  /* 0x000000ffff1a7224 */ /* 0x000fe200078e001b */
[----:B------:R-:W-:Y:S01]  /*0940*/  HFMA2.MMA R27, -RZ, RZ, 0, 0 ;  /* 0x00000000ff1b7435 */ /* 0x000fe200000001ff */
[----:B------:R-:W-:Y:S02]  /*0950*/  IMAD.MOV.U32 R25, RZ, RZ, R148 ;  /* 0x000000ffff197224 */ /* 0x000fe400078e0094 */
.L_x_10656:
        /* <DEDUP_REMOVED lines=9> */
[----:B------:R-:W-:-:S04]  /*09f0*/  @P1 IMAD.MOV.U32 R157, RZ, RZ, 0x2 ;  /* 0x00000002ff9d1424 */ /* 0x000fc800078e00ff */
        /* <DEDUP_REMOVED lines=20> */
.L_x_10374:
[----:B0-----:R-:W-:Y:S02]  /*0b40*/  IMAD.MOV.U32 R162, RZ, RZ, R168 ;  /* 0x000000ffffa27224 */ /* 0x001fe400078e00a8 */
.L_x_10375:
[----:B------:R-:W-:Y:S05]  /*0b50*/  BSYNC B0 ;  /* 0x0000000000007941 */ /* 0x000fea0003800000 */
.L_x_10373:
        /* <DEDUP_REMOVED lines=16> */
.L_x_10379:
[----:B------:R-:W-:Y:S05]  /*0c60*/  BSYNC B1 ;  /* 0x0000000000017941 */ /* 0x000fea0003800000 */
.L_x_10378:
        /* <DEDUP_REMOVED lines=44> */
.L_x_10377:
[----:B------:R-:W-:Y:S05]  /*0f30*/  BSYNC B0 ;  /* 0x0000000000007941 */ /* 0x000fea0003800000 */
.L_x_10376:
        /* <DEDUP_REMOVED lines=25> */
.L_x_10381:
[----:B------:R-:W-:Y:S02]  /*10d0*/  IMAD.MOV.U32 R165, RZ, RZ, R168 ;  /* 0x000000ffffa57224 */ /* 0x000fe400078e00a8 */
.L_x_10382:
[----:B------:R-:W-:Y:S05]  /*10e0*/  BSYNC B0 ;  /* 0x0000000000007941 */ /* 0x000fea0003800000 */
.L_x_10380:
        /* <DEDUP_REMOVED lines=16> */
.L_x_10386:
[----:B------:R-:W-:Y:S05]  /*11f0*/  BSYNC B1 ;  /* 0x0000000000017941 */ /* 0x000fea0003800000 */
.L_x_10385:
        /* <DEDUP_REMOVED lines=44> */
.L_x_10384:
[----:B------:R-:W-:Y:S05]  /*14c0*/  BSYNC B0 ;  /* 0x0000000000007941 */ /* 0x000fea0003800000 */
.L_x_10383:
        /* <DEDUP_REMOVED lines=24> */
.L_x_10388:
[----:B------:R-:W-:Y:S02]  /*1650*/  MOV R152, R168 ;  /* 0x000000a800987202 */ /* 0x000fe40000000f00 */
.L_x_10389:
[----:B------:R-:W-:Y:S05]  /*1660*/  BSYNC B0 ;  /* 0x0000000000007941 */ /* 0x000fea0003800000 */
.L_x_10387:
        /* <DEDUP_REMOVED lines=16> */
.L_x_10393:
[----:B------:R-:W-:Y:S05]  /*1770*/  BSYNC B1 ;  /* 0x0000000000017941 */ /* 0x000fea0003800000 */
.L_x_10392:
        /* <DEDUP_REMOVED lines=41> */
[----:B------:R-:W-:Y:S01]  /*1a10*/  IMAD.MOV.U32 R22, RZ, RZ, R156 ;  /* 0x000000ffff167224 */ /* 0x000fe200078e009c */
[----:B------:R-:W-:Y:S01]  /*1a20*/  LOP3.LUT R21, R157, R158, R19, 0x96, !PT ;  /* 0x0000009e9d157212 */ /* 0x000fe200078e9613 */
[----:B------:R-:W-:Y:S02]  /*1a30*/  IMAD.MOV.U32 R156, RZ, RZ, RZ ;  /* 0x000000ffff9c7224 */ /* 0x000fe400078e00ff */
.L_x_10391:
[----:B------:R-:W-:Y:S05]  /*1a40*/  BSYNC B0 ;  /* 0x0000000000007941 */ /* 0x000fea0003800000 */
.L_x_10390:
        /* <DEDUP_REMOVED lines=22> */
.L_x_10395:
[----:B------:R-:W-:Y:S02]  /*1bb0*/  IMAD.MOV.U32 R152, RZ, RZ, R168 ;  /* 0x000000ffff987224 */ /* 0x000fe400078e00a8 */
.L_x_10396:
[----:B------:R-:W-:Y:S05]  /*1bc0*/  BSYNC B0 ;  /* 0x0000000000007941 */ /* 0x000fea0003800000 */
.L_x_10394:
        /* <DEDUP_REMOVED lines=16> */
.L_x_10400:
[----:B------:R-:W-:Y:S05]  /*1cd0*/  BSYNC B1 ;  /* 0x0000000000017941 */ /* 0x000fea0003800000 */
.L_x_10399:
        /* <DEDUP_REMOVED lines=44> */
.L_x_10398:
[----:B------:R-:W-:Y:S05]  /*1fa0*/  BSYNC B0 ;  /* 0x0000000000007941 */ /* 0x000fea0003800000 */
.L_x_10397:
        /* <DEDUP_REMOVED lines=22> */
.L_x_10402:
[----:B------:R-:W-:Y:S02]  /*2110*/  MOV R166, R168 ;  /* 0x000000a800a67202 */ /* 0x000fe40000000f00 */
.L_x_10403:
[----:B------:R-:W-:Y:S05]  /*2120*/  BSYNC B0 ;  /* 0x0000000000007941 */ /* 0x000fea0003800000 */
.L_x_10401:
        /* <DEDUP_REMOVED lines=16> */
.L_x_10407:
[----:B------:R-:W-:Y:S05]  /*2230*/  BSYNC B1 ;  /* 0x0000000000017941 */ /* 0x000fea0003800000 */
.L_x_10406:
        /* <DEDUP_REMOVED lines=44> */
.L_x_10405:
[----:B------:R-:W-:Y:S05]  /*2500*/  BSYNC B0 ;  /* 0x0000000000007941 */ /* 0x000fea0003800000 */
.L_x_10404:
[----:B------:R-:W0:Y:S01]  /*2510*/  I2F.U32 R157, R166 ;  /* 0x000000a6009d7306 */ /* 0x000e220000201000 */
[----:B------:R-:W-:Y:S01]  /*2520*/  PRMT R159, RZ, 0x5410, R154 ;  /* 0x00005410ff9f7816 */ /* 0x000fe2000000009a */
[----:B------:R-:W-:Y:S01]  /*2530*/  BSSY B0, `(.L_x_10408) ;  /* 0x0000015000007945 */ /* 0x000fe20003800000 */
[----:B------:R-:W-:Y:S02]  /*2540*/  ISETP.NE.AND P4, PT, R153, 0x1, PT ;  /* 0x000000019900780c */ /* 0x000fe40003f85270 */
[----:B------:R-:W-:Y:S01]  /*2550*/  @P0 PRMT R152, RZ, 0x5410, R150 ;  /* 0x00005410ff980816 */ /* 0x000fe20000000096 */
        /* <DEDUP_REMOVED lines=17> */
.L_x_10409:
[----:B------:R-:W-:Y:S02]  /*2670*/  IMAD.MOV.U32 R167, RZ, RZ, R168 ;  /* 0x000000ffffa77224 */ /* 0x000fe400078e00a8 */
.L_x_10410:
[----:B------:R-:W-:Y:S05]  /*2680*/  BSYNC B0 ;  /* 0x0000000000007941 */ /* 0x000fea0003800000 */
.L_x_10408:
        /* <DEDUP_REMOVED lines=16> */
.L_x_10414:
[----:B------:R-:W-:Y:S05]  /*2790*/  BSYNC B1 ;  /* 0x0000000000017941 */ /* 0x000fea0003800000 */
.L_x_10413:
        /* <DEDUP_REMOVED lines=44> */
.L_x_10412:
[----:B------:R-:W-:Y:S05]  /*2a60*/  BSYNC B0 ;  /* 0x0000000000007941 */ /* 0x000fea0003800000 */
.L_x_10411:
        /* <DEDUP_REMOVED lines=22> */
.L_x_10416:
[----:B------:R-:W-:Y:S02]  /*2bd0*/  MOV R154, R168 ;  /* 0x000000a8009a7202 */ /* 0x000fe40000000f00 */
.L_x_10417:
[----:B------:R-:W-:Y:S05]  /*2be0*/  BSYNC B0 ;  /* 0x0000000000007941 */ /* 0x000fea0003800000 */
.L_x_10415:
        /* <DEDUP_REMOVED lines=16> */
.L_x_10421:
[----:B------:R-:W-:Y:S05]  /*2cf0*/  BSYNC B1 ;  /* 0x0000000000017941 */ /* 0x000fea0003800000 */
.L_x_10420:
        /* <DEDUP_REMOVED lines=44> */
.L_x_10419:
[----:B------:R-:W-:Y:S05]  /*2fc0*/  BSYNC B0 ;  /* 0x0000000000007941 */ /* 0x000fea0003800000 */
.L_x_10418:
        /* <DEDUP_REMOVED lines=22> */
.L_x_10423:
[----:B------:R-:W-:Y:S02]  /*3130*/  IMAD.MOV.U32 R154, RZ, RZ, R168 ;  /* 0x000000ffff9a7224 */ /* 0x000fe400078e00a8 */
.L_x_10424:
[----:B------:R-:W-:Y:S05]  /*3140*/  BSYNC B0 ;  /* 0x0000000000007941 */ /* 0x000fea0003800000 */
.L_x_10422:
        /* <DEDUP_REMOVED lines=18> */
.L_x_10428:
[----:B------:R-:W-:Y:S05]  /*3270*/  BSYNC B1 ;  /* 0x0000000000017941 */ /* 0x000fea0003800000 */
.L_x_10427:
        /* <DEDUP_REMOVED lines=43> */
[----:B------:R-:W-:Y:S02]  /*3530*/  IMAD.MOV.U32 R22, RZ, RZ, R152 ;  /* 0x000000ffff167224 */ /* 0x000fe400078e0098 */
.L_x_10426:
[----:B------:R-:W-:Y:S05]  /*3540*/  BSYNC B0 ;  /* 0x0000000000007941 */ /* 0x000fea0003800000 */
.L_x_10425:
[----:B------:R0:W1:Y:S01]  /*3550*/  I2F.U32 R153, R154 ;  /* 0x0000009a00997306 */ /* 0x0000620000201000 */
[----:B------:R-:W-:Y:S01]  /*3560*/  PRMT R155, RZ, 0x7610, R155 ;  /* 0x00007610ff9b7816 */ /* 0x000fe2000000009b */
[----:B------:R-:W-:Y:S01]  /*3570*/  IMAD.MOV.U32 R173, RZ, RZ, 0x8 ;  /* 0x00000008ffad7424 */ /* 0x000fe200078e00ff */
[----:B------:R-:W-:Y:S01]  /*3580*/  SEL R152, RZ, 0x1, P2 ;  /* 0x00000001ff987807 */ /* 0x000fe20001000000 */
[----:B------:R-:W-:Y:S01]  /*3590*/  IMAD.WIDE.U32 R178, R164, R175, c[0x0][0x188] ;  /* 0x00006200a4b27625 */ /* 0x000fe200078e00af */
[----:B------:R-:W-:Y:S02]  /*35a0*/  SEL R157, RZ, 0x1, P1 ;  /* 0x00000001ff9d7807 */ /* 0x000fe40000800000 */
[----:B------:R-:W-:Y:S01]  /*35b0*/  SEL R159, RZ, 0x10000, P5 ;  /* 0x00010000ff9f7807 */ /* 0x000fe20002800000 */
[----:B------:R-:W-:Y:S01]  /*35c0*/  FMUL.FTZ R155, R155, R174 ;  /* 0x000000ae9b9b7220 */ /* 0x000fe20000410000 */
[----:B------:R-:W-:-:S02]  /*35d0*/  LOP3.LUT P5, RZ, R169, 0x2, RZ, 0xc0, !PT ;  /* 0x00000002a9ff7812 */ /* 0x000fc400078ac0ff */
[----:B------:R-:W-:Y:S01]  /*35e0*/  SEL R158, RZ, 0x100, P4 ;  /* 0x00000100ff9e7807 */ /* 0x000fe20002000000 */
[----:B------:R-:W-:Y:S01]  /*35f0*/  FMUL.FTZ R156, R155, c[0x0][0x1e8] ;  /* 0x00007a009b9c7a20 */ /* 0x000fe20000410000 */
[----:B------:R-:W-:Y:S01]  /*3600*/  SEL R180, RZ, 0x1, P5 ;  /* 0x00000001ffb47807 */ /* 0x000fe20002800000 */
[----:B0-----:R-:W-:Y:S01]  /*3610*/  IMAD.WIDE.U32 R154, R157, 0x10000, RZ ;  /* 0x000100009d9a7825 */ /* 0x001fe200078e00ff */
[----:B------:R-:W-:Y:S02]  /*3620*/  SEL R183, RZ, 0x1, P3 ;  /* 0x00000001ffb77807 */ /* 0x000fe40001800000 */
[----:B------:R-:W-:Y:S01]  /*3630*/  LOP3.LUT P6, RZ, R169, 0x4, RZ, 0xc0, !PT ;  /* 0x00000004a9ff7812 */ /* 0x000fe200078cc0ff */
[----:B-1----:R-:W-:Y:S02]  /*3640*/  FFMA.FTZ R153, R153, R176, 1.1641532182693481445e-10 ;  /* 0x2f00000099997423 */ /* 0x002fe400000100b0 */
[----:B------:R-:W-:Y:S01]  /*3650*/  IMAD.WIDE.U32 R180, R180, 0x100, RZ ;  /* 0x00000100b4b47825 */ /* 0x000fe200078e00ff */
[----:B------:R-:W-:-:S02]  /*3660*/  SEL R187, RZ, 0x1, P6 ;  /* 0x00000001ffbb7807 */ /* 0x000fc40003000000 */
[----:B------:R-:W-:Y:S01]  /*3670*/  FSETP.GTU.FTZ.AND P2, PT, R153, c[0x0][0x1e4], PT ;  /* 0x0000790099007a0b */ /* 0x000fe20003f5c000 */
[----:B------:R-:W-:-:S03]  /*3680*/  IMAD.WIDE.U32 R152, R152, 0x1000000, RZ ;  /* 0x0100000098987825 */ /* 0x000fc600078e00ff */
[----:B------:R-:W-:Y:S02]  /*3690*/  SEL R172, RZ, 0x1000000, P2 ;  /* 0x01000000ffac7807 */ /* 0x000fe40001000000 */
[----:B------:R-:W-:Y:S02]  /*36a0*/  FSEL R156, R156, RZ, !P2 ;  /* 0x000000ff9c9c7208 */ /* 0x000fe40005000000 */
[----:B------:R-:W-:Y:S02]  /*36b0*/  LOP3.LUT R157, R158, R172, R159, 0xfe, !PT ;  /* 0x000000ac9e9d7212 */ /* 0x000fe400078efe9f */
[----:B------:R-:W-:Y:S01]  /*36c0*/  LOP3.LUT R186, R180, R152, R154, 0xfe, !PT ;  /* 0x00000098b4ba7212 */ /* 0x000fe200078efe9a */
[----:B------:R-:W-:Y:S01]  /*36d0*/  FMUL.FTZ R172, R63, R156 ;  /* 0x0000009c3fac7220 */ /* 0x000fe20000410000 */
[----:B------:R-:W-:Y:S02]  /*36e0*/  LOP3.LUT R183, R153, R157, R183, 0xfe, !PT ;  /* 0x0000009d99b77212 */ /* 0x000fe400078efeb7 */
[----:B------:R-:W-:-:S02]  /*36f0*/  @P0 PRMT R153, RZ, 0x7610, R151 ;  /* 0x00007610ff990816 */ /* 0x000fc40000000097 */
[----:B------:R-:W-:Y:S02]  /*3700*/  IADD3 R180, R164, 0x20, RZ ;  /* 0x00000020a4b47810 */ /* 0x000fe40007ffe0ff */
[----:B------:R-:W-:Y:S01]  /*3710*/  LOP3.LUT R186, R186, R187, RZ, 0xfc, !PT ;  /* 0x000000bbbaba7212 */ /* 0x000fe200078efcff */
[----:B------:R-:W-:Y:S01]  /*3720*/  @P0 FADD.FTZ R172, R172, R153 ;  /* 0x00000099acac0221 */ /* 0x000fe20000010000 */
[----:B------:R-:W-:Y:S01]  /*3730*/  F2FP.BF16.PACK_AB R158, R166, R165 ;  /* 0x000000a5a69e723e */ /* 0x000fe200000010ff */
[CC--:B------:R-:W-:Y:S01]  /*3740*/  IMAD.WIDE.U32 R152, R180.reuse, R175.reuse, c[0x0][0x170] ;  /* 0x00005c00b4987625 */ /* 0x0c0fe200078e00af */
[----:B------:R-:W-:Y:S02]  /*3750*/  F2FP.BF16.PACK_AB R157, R163, R162 ;  /* 0x000000a2a39d723e */ /* 0x000fe400000010ff */
[----:B------:R-:W-:Y:S01]  /*3760*/  F2FP.BF16.PACK_AB R156, R161, R160 ;  /* 0x000000a0a19c723e */ /* 0x000fe200000010ff */
[----:B------:R-:W-:Y:S01]  /*3770*/  @P0 IMAD.WIDE.U32 R184, R180, R175, c[0x0][0x180] ;  /* 0x00006000b4b80625 */ /* 0x000fe200078e00af */
[----:B------:R-:W-:-:S02]  /*3780*/  F2FP.BF16.PACK_AB R159, R172, R167 ;  /* 0x000000a7ac9f723e */ /* 0x000fc400000010ff */
        /* <DEDUP_REMOVED lines=18> */
.L_x_10430:
[----:B0-----:R-:W-:Y:S02]  /*38b0*/  IMAD.MOV.U32 R182, RZ, RZ, R168 ;  /* 0x000000ffffb67224 */ /* 0x001fe400078e00a8 */
.L_x_10431:
[----:B------:R-:W-:Y:S05]  /*38c0*/  BSYNC B0 ;  /* 0x0000000000007941 */ /* 0x000fea0003800000 */
.L_x_10429:
        /* <DEDUP_REMOVED lines=16> */
.L_x_10435:
[----:B------:R-:W-:Y:S05]  /*39d0*/  BSYNC B1 ;  /* 0x0000000000017941 */ /* 0x000fea0003800000 */
.L_x_10434:
        /* <DEDUP_REMOVED lines=8> */
[----:B------:R-:W-:Y:S01]  /*3a60*/  IMAD.MOV.U32 R181, RZ, RZ, RZ ;  /* 0x000000ffffb57224 */ /* 0x000fe200078e00ff */
        /* <DEDUP_REMOVED lines=35> */
.L_x_10433:
[----:B------:R-:W-:Y:S05]  /*3ca0*/  BSYNC B0 ;  /* 0x0000000000007941 */ /* 0x000fea0003800000 */
.L_x_10432:
[----:B------:R-:W0:Y:S01]  /*3cb0*/  I2F.U32 R157, R182 ;  /* 0x000000b6009d7306 */ /* 0x000e220000201000 */
[----:B-----5:R-:W-:Y:S01]  /*3cc0*/  PRMT R159, RZ, 0x5410, R152 ;  /* 0x00005410ff9f7816 */ /* 0x020fe20000000098 */
[----:B------:R-:W-:Y:S01]  /*3cd0*/  BSSY B0, `(.L_x_10436) ;  /* 0x0000017000007945 */ /* 0x000fe20003800000 */
[----:B------:R-:W-:Y:S02]  /*3ce0*/  LOP3.LUT R169, R169, 0xfffffffb, RZ, 0xc0, !PT ;  /* 0xfffffffba9a97812 */ /* 0x000fe400078ec0ff */
        /* <DEDUP_REMOVED lines=20> */
.L_x_10437:
[----:B------:R-:W-:Y:S02]  /*3e30*/  IMAD.MOV.U32 R182, RZ, RZ, R168 ;  /* 0x000000ffffb67224 */ /* 0x000fe400078e00a8 */
.L_x_10438:
[----:B------:R-:W-:Y:S05]  /*3e40*/  BSYNC B0 ;  /* 0x0000000000007941 */ /* 0x000fea0003800000 */
.L_x_10436:
        /* <DEDUP_REMOVED lines=16> */
.L_x_10442:
[----:B------:R-:W-:Y:S05]  /*3f50*/  BSYNC B1 ;  /* 0x0000000000017941 */ /* 0x000fea0003800000 */
.L_x_10441:
        /* <DEDUP_REMOVED lines=44> */
.L_x_10440:
[----:B------:R-:W-:Y:S05]  /*4220*/  BSYNC B0 ;  /* 0x0000000000007941 */ /* 0x000fea0003800000 */
.L_x_10439:
        /* <DEDUP_REMOVED lines=24> */
.L_x_10444:
[----:B------:R-:W-:Y:S02]  /*43b0*/  IMAD.MOV.U32 R181, RZ, RZ, R168 ;  /* 0x000000ffffb57224 */ /* 0x000fe400078e00a8 */
.L_x_10445:
[----:B------:R-:W-:Y:S05]  /*43c0*/  BSYNC B0 ;  /* 0x0000000000007941 */ /* 0x000fea0003800000 */
.L_x_10443:
        /* <DEDUP_REMOVED lines=16> */
.L_x_10449:
[----:B------:R-:W-:Y:S05]  /*44d0*/  BSYNC B1 ;  /* 0x0000000000017941 */ /* 0x000fea0003800000 */
.L_x_10448:
        /* <DEDUP_REMOVED lines=44> */
.L_x_10447:
[----:B------:R-:W-:Y:S05]  /*47a0*/  BSYNC B0 ;  /* 0x0000000000007941 */ /* 0x000fea0003800000 */
.L_x_10446:
[----:B------:R-:W0:Y:S01]  /*47b0*/  I2F.U32 R157, R181 ;  /* 0x000000b5009d7306 */ /* 0x000e220000201000 */
[----:B------:R-:W-:Y:S01]  /*47c0*/  PRMT R159, RZ, 0x5410, R153 ;  /* 0x00005410ff9f7816 */ /* 0x000fe20000000099 */
[----:B------:R-:W-:Y:S01]  /*47d0*/  BSSY B0, `(.L_x_10450) ;  /* 0x0000015000007945 */ /* 0x000fe20003800000 */
[C---:B------:R-:W-:Y:S02]  /*47e0*/  ISETP.NE.AND P2, PT, R152.reuse, 0x1, PT ;  /* 0x000000019800780c */ /* 0x040fe40003f45270 */
        /* <DEDUP_REMOVED lines=18> */
.L_x_10451:
[----:B------:R-:W-:Y:S02]  /*4910*/  IMAD.MOV.U32 R181, RZ, RZ, R168 ;  /* 0x000000ffffb57224 */ /* 0x000fe400078e00a8 */
.L_x_10452:
[----:B------:R-:W-:Y:S05]  /*4920*/  BSYNC B0 ;  /* 0x0000000000007941 */ /* 0x000fea0003800000 */
.L_x_10450:
        /* <DEDUP_REMOVED lines=16> */
.L_x_10456:
[----:B------:R-:W-:Y:S05]  /*4a30*/  BSYNC B1 ;  /* 0x0000000000017941 */ /* 0x000fea0003800000 */
.L_x_10455:
        /* <DEDUP_REMOVED lines=44> */
.L_x_10454:
[----:B------:R-:W-:Y:S05]  /*4d00*/  BSYNC B0 ;  /* 0x0000000000007941 */ /* 0x000fea0003800000 */
.L_x_10453:
        /* <DEDUP_REMOVED lines=22> */
.L_x_10458:
[----:B------:R-:W-:Y:S02]  /*4e70*/  IMAD.MOV.U32 R183, RZ, RZ, R168 ;  /* 0x000000ffffb77224 */ /* 0x000fe400078e00a8 */
.L_x_10459:
[----:B------:R-:W-:Y:S05]  /*4e80*/  BSYNC B0 ;  /* 0x0000000000007941 */ /* 0x000fea0003800000 */
.L_x_10457:
        /* <DEDUP_REMOVED lines=16> */
.L_x_10463:
[----:B------:R-:W-:Y:S05]  /*4f90*/  BSYNC B1 ;  /* 0x0000000000017941 */ /* 0x000fea0003800000 */
.L_x_10462:
        /* <DEDUP_REMOVED lines=43> */
[----:B------:R-:W-:Y:S02]  /*5250*/  IMAD.MOV.U32 R152, RZ, RZ, RZ ;  /* 0x000000ffff987224 */ /* 0x000fe400078e00ff */
.L_x_10461:
[----:B------:R-:W-:Y:S05]  /*5260*/  BSYNC B0 ;  /* 0x0000000000007941 */ /* 0x000fea0003800000 */
.L_x_10460:
        /* <DEDUP_REMOVED lines=22> */
.L_x_10465:
[----:B------:R-:W-:Y:S02]  /*53d0*/  IMAD.MOV.U32 R183, RZ, RZ, R168 ;  /* 0x000000ffffb77224 */ /* 0x000fe400078e00a8 */
.L_x_10466:
[----:B------:R-:W-:Y:S05]  /*53e0*/  BSYNC B0 ;  /* 0x0000000000007941 */ /* 0x000fea0003800000 */
.L_x_10464:
        /* <DEDUP_REMOVED lines=16> */
.L_x_10470:
[----:B------:R-:W-:Y:S05]  /*54f0*/  BSYNC B1 ;  /* 0x0000000000017941 */ /* 0x000fea0003800000 */
.L_x_10469:
        /* <DEDUP_REMOVED lines=44> */
.L_x_10468:
[----:B------:R-:W-:Y:S05]  /*57c0*/  BSYNC B0 ;  /* 0x0000000000007941 */ /* 0x000fea0003800000 */
.L_x_10467:
        /* <DEDUP_REMOVED lines=22> */
.L_x_10472:
[----:B------:R-:W-:Y:S02]  /*5930*/  MOV R154, R168 ;  /* 0x000000a8009a7202 */ /* 0x000fe40000000f00 */
.L_x_10473:
[----:B------:R-:W-:Y:S05]  /*5940*/  BSYNC B0 ;  /* 0x0000000000007941 */ /* 0x000fea0003800000 */
.L_x_10471:
        /* <DEDUP_REMOVED lines=16> */
.L_x_10477:
[----:B------:R-:W-:Y:S05]  /*5a50*/  BSYNC B1 ;  /* 0x0000000000017941 */ /* 0x000fea0003800000 */
.L_x_10476:
        /* <DEDUP_REMOVED lines=42> */
[----:B------:R-:W-:Y:S01]  /*5d00*/  IMAD.MOV.U32 R22, RZ, RZ, R152 ;  /* 0x000000ffff167224 */ /* 0x000fe200078e0098 */
[----:B------:R-:W-:-:S06]  /*5d10*/  HFMA2.MMA R152, -RZ, RZ, 0, 0 ;  /* 0x00000000ff987435 */ /* 0x000fcc00000001ff */
.L_x_10475:
[----:B------:R-:W-:Y:S05]  /*5d20*/  BSYNC B0 ;  /* 0x0000000000007941 */ /* 0x000fea0003800000 */
.L_x_10474:
        /* <DEDUP_REMOVED lines=22> */
.L_x_10479:
[----:B------:R-:W-:Y:S02]  /*5e90*/  IMAD.MOV.U32 R154, RZ, RZ, R168 ;  /* 0x000000ffff9a7224 */ /* 0x000fe400078e00a8 */
.L_x_10480:
[----:B------:R-:W-:Y:S05]  /*5ea0*/  BSYNC B0 ;  /* 0x0000000000007941 */ /* 0x000fea0003800000 */
.L_x_10478:
        /* <DEDUP_REMOVED lines=18> */
.L_x_10484:
[----:B------:R-:W-:Y:S05]  /*5fd0*/  BSYNC B1 ;  /* 0x0000000000017941 */ /* 0x000fea0003800000 */
.L_x_10483:
        /* <DEDUP_REMOVED lines=44> */
.L_x_10482:
[----:B------:R-:W-:Y:S05]  /*62a0*/  BSYNC B0 ;  /* 0x0000000000007941 */ /* 0x000fea0003800000 */
.L_x_10481:
[----:B------:R-:W0:Y:S01]  /*62b0*/  I2F.U32 R153, R154 ;  /* 0x0000009a00997306 */ /* 0x000e220000201000 */
[----:B------:R-:W-:Y:S01]  /*62c0*/  PRMT R155, RZ, 0x7610, R155 ;  /* 0x00007610ff9b7816 */ /* 0x000fe2000000009b */
[----:B------:R-:W-:Y:S01]  /*62d0*/  IMAD.WIDE.U32 R192, R180, R173, c[0x0][0x190] ;  /* 0x00006400b4c07625 */ /* 0x000fe200078e00ad */
[----:B------:R-:W-:Y:S02]  /*62e0*/  SEL R187, RZ, 0x10000, P5 ;  /* 0x00010000ffbb7807 */ /* 0x000fe40002800000 */
[----:B------:R-:W-:Y:S01]  /*62f0*/  LOP3.LUT P5, RZ, R169, 0x2, RZ, 0xc0, !PT ;  /* 0x00000002a9ff7812 */ /* 0x000fe200078ac0ff */
        /* <DEDUP_REMOVED lines=9> */
[----:B------:R-:W-:Y:S01]  /*6390*/  IADD3 R200, R164, 0x40, RZ ;  /* 0x00000040a4c87810 */ /* 0x000fe20007ffe0ff */
[----:B------:R-:W-:Y:S01]  /*63a0*/  IMAD.WIDE.U32 R154, R159, 0x100, RZ ;  /* 0x000001009f9a7825 */ /* 0x000fe200078e00ff */
[----:B------:R-:W-:-:S02]  /*63b0*/  SEL R191, RZ, 0x1, P6 ;  /* 0x00000001ffbf7807 */ /* 0x000fc40003000000 */
[----:B------:R-:W-:Y:S01]  /*63c0*/  FSETP.GTU.FTZ.AND P2, PT, R153, c[0x0][0x1e4], PT ;  /* 0x0000790099007a0b */ /* 0x000fe20003f5c000 */
[----:B------:R-:W-:-:S03]  /*63d0*/  IMAD.WIDE.U32 R152, R152, 0x10000, RZ ;  /* 0x0001000098987825 */ /* 0x000fc600078e00ff */
[----:B------:R-:W-:Y:S01]  /*63e0*/  SEL R188, RZ, 0x1000000, P2 ;  /* 0x01000000ffbc7807 */ /* 0x000fe20001000000 */
[-C--:B------:R-:W-:Y:S01]  /*63f0*/  @P0 IMAD.WIDE.U32 R194, R200, R175.reuse, c[0x0][0x180] ;  /* 0x00006000c8c20625 */ /* 0x080fe200078e00af */
[----:B------:R-:W-:Y:S02]  /*6400*/  FSEL R158, R158, RZ, !P2 ;  /* 0x000000ff9e9e7208 */ /* 0x000fe40005000000 */
[----:B------:R-:W-:Y:S01]  /*6410*/  LOP3.LUT R159, R186, R188, R187, 0xfe, !PT ;  /* 0x000000bcba9f7212 */ /* 0x000fe200078efebb */
[----:B------:R-:W-:Y:S01]  /*6420*/  IMAD.WIDE.U32 R188, R180, R175, c[0x0][0x188] ;  /* 0x00006200b4bc7625 */ /* 0x000fe200078e00af */
[----:B------:R-:W-:Y:S02]  /*6430*/  SEL R187, RZ, 0x1, P3 ;  /* 0x00000001ffbb7807 */ /* 0x000fe40001800000 */
[----:B------:R-:W-:Y:S01]  /*6440*/  LOP3.LUT R190, R154, R156, R152, 0xfe, !PT ;  /* 0x0000009c9abe7212 */ /* 0x000fe200078efe98 */
[----:B------:R-:W-:Y:S01]  /*6450*/  FMUL.FTZ R186, R55, R158 ;  /* 0x0000009e37ba7220 */ /* 0x000fe20000410000 */
[----:B------:R-:W-:-:S02]  /*6460*/  LOP3.LUT R187, R157, R159, R187, 0xfe, !PT ;  /* 0x0000009f9dbb7212 */ /* 0x000fc400078efebb */
[----:B------:R-:W-:Y:S02]  /*6470*/  @P0 PRMT R157, RZ, 0x7610, R151 ;  /* 0x00007610ff9d0816 */ /* 0x000fe40000000097 */
[----:B------:R-:W-:Y:S02]  /*6480*/  LOP3.LUT R190, R190, R191, RZ, 0xfc, !PT ;  /* 0x000000bfbebe7212 */ /* 0x000fe400078efcff */
[----:B------:R-:W-:Y:S01]  /*6490*/  F2FP.BF16.PACK_AB R158, R184, R181 ;  /* 0x000000b5b89e723e */ /* 0x000fe200000010ff */
[----:B------:R-:W-:Y:S01]  /*64a0*/  @P0 FADD.FTZ R186, R157, R186 ;  /* 0x000000ba9dba0221 */ /* 0x000fe20000010000 */
[----:B------:R-:W-:Y:S02]  /*64b0*/  F2FP.BF16.PACK_AB R157, R182, R179 ;  /* 0x000000b3b69d723e */ /* 0x000fe400000010ff */
[----:B------:R-:W-:Y:S02]  /*64c0*/  F2FP.BF16.PACK_AB R156, R178, R177 ;  /* 0x000000b1b29c723e */ /* 0x000fe400000010ff */
        /* <DEDUP_REMOVED lines=19> */
.L_x_10486:
[----:B0-----:R-:W-:Y:S02]  /*6600*/  IMAD.MOV.U32 R187, RZ, RZ, R168 ;  /* 0x000000ffffbb7224 */ /* 0x001fe400078e00a8 */
.L_x_10487:
[----:B------:R-:W-:Y:S05]  /*6610*/  BSYNC B0 ;  /* 0x0000000000007941 */ /* 0x000fea0003800000 */
.L_x_10485:
        /* <DEDUP_REMOVED lines=16> */
.L_x_10491:
[----:B------:R-:W-:Y:S05]  /*6720*/  BSYNC B1 ;  /* 0x0000000000017941 */ /* 0x000fea0003800000 */
.L_x_10490:
        /* <DEDUP_REMOVED lines=43> */
[----:B------:R-:W-:Y:S02]  /*69e0*/  LOP3.LUT R21, R157, R158, R19, 0x96, !PT ;  /* 0x0000009e9d157212 */ /* 0x000fe400078e9613 */
.L_x_10489:
[----:B------:R-:W-:Y:S05]  /*69f0*/  BSYNC B0 ;  /* 0x0000000000007941 */ /* 0x000fea0003800000 */
.L_x_10488:
        /* <DEDUP_REMOVED lines=24> */
.L_x_10493:
[----:B------:R-:W-:Y:S02]  /*6b80*/  MOV R187, R168 ;  /* 0x000000a800bb7202 */ /* 0x000fe40000000f00 */
.L_x_10494:
[----:B------:R-:W-:Y:S05]  /*6b90*/  BSYNC B0 ;  /* 0x0000000000007941 */ /* 0x000fea0003800000 */
.L_x_10492:
        /* <DEDUP_REMOVED lines=16> */
.L_x_10498:
[----:B------:R-:W-:Y:S05]  /*6ca0*/  BSYNC B1 ;  /* 0x0000000000017941 */ /* 0x000fea0003800000 */
.L_x_10497:
        /* <DEDUP_REMOVED lines=44> */
.L_x_10496:
[----:B------:R-:W-:Y:S05]  /*6f70*/  BSYNC B0 ;  /* 0x0000000000007941 */ /* 0x000fea0003800000 */
.L_x_10495:
        /* <DEDUP_REMOVED lines=24> */
.L_x_10500:
[----:B------:R-:W-:Y:S02]  /*7100*/  IMAD.MOV.U32 R180, RZ, RZ, R168 ;  /* 0x000000ffffb47224 */ /* 0x000fe400078e00a8 */
.L_x_10501:
[----:B------:R-:W-:Y:S05]  /*7110*/  BSYNC B0 ;  /* 0x0000000000007941 */ /* 0x000fea0003800000 */
.L_x_10499:
        /* <DEDUP_REMOVED lines=16> */
.L_x_10505:
[----:B------:R-:W-:Y:S05]  /*7220*/  BSYNC B1 ;  /* 0x0000000000017941 */ /* 0x000fea0003800000 */
.L_x_10504:
        /* <DEDUP_REMOVED lines=44> */
.L_x_10503:
[----:B------:R-:W-:Y:S05]  /*74f0*/  BSYNC B0 ;  /* 0x0000000000007941 */ /* 0x000fea0003800000 */
.L_x_10502:
        /* <DEDUP_REMOVED lines=22> */
.L_x_10507:
[----:B------:R-:W-:Y:S02]  /*7660*/  IMAD.MOV.U32 R180, RZ, RZ, R168 ;  /* 0x000000ffffb47224 */ /* 0x000fe400078e00a8 */
.L_x_10508:
[----:B------:R-:W-:Y:S05]  /*7670*/  BSYNC B0 ;  /* 0x0000000000007941 */ /* 0x000fea0003800000 */
.L_x_10506:
        /* <DEDUP_REMOVED lines=16> */
.L_x_10512:
[----:B------:R-:W-:Y:S05]  /*7780*/  BSYNC B1 ;  /* 0x0000000000017941 */ /* 0x000fea0003800000 */
.L_x_10511:
        /* <DEDUP_REMOVED lines=42> */
[----:B------:R-:W-:Y:S01]  /*7a30*/  LOP3.LUT R21, R159, R22, R19, 0x96, !PT ;  /* 0x000000169f157212 */ /* 0x000fe200078e9613 */
[----:B------:R-:W-:Y:S02]  /*7a40*/  IMAD.MOV.U32 R22, RZ, RZ, R158 ;  /* 0x000000ffff167224 */ /* 0x000fe400078e009e */
.L_x_10510:
[----:B------:R-:W-:Y:S05]  /*7a50*/  BSYNC B0 ;  /* 0x0000000000007941 */ /* 0x000fea0003800000 */
.L_x_10509:
        /* <DEDUP_REMOVED lines=22> */
.L_x_10514:
[----:B------:R-:W-:Y:S02]  /*7bc0*/  MOV R180, R168 ;  /* 0x000000a800b47202 */ /* 0x000fe40000000f00 */
.L_x_10515:
[----:B------:R-:W-:Y:S05]  /*7bd0*/  BSYNC B0 ;  /* 0x0000000000007941 */ /* 0x000fea0003800000 */
.L_x_10513:
        /* <DEDUP_REMOVED lines=16> */
.L_x_10519:
[----:B------:R-:W-:Y:S05]  /*7ce0*/  BSYNC B1 ;  /* 0x0000000000017941 */ /* 0x000fea0003800000 */
.L_x_10518:
        /* <DEDUP_REMOVED lines=40> */
[----:B------:R-:W-:Y:S02]  /*7f70*/  HFMA2.MMA R152, -RZ, RZ, 0, 0 ;  /* 0x00000000ff987435 */ /* 0x000fe400000001ff */
[----:B------:R-:W-:Y:S01]  /*7f80*/  IMAD.MOV.U32 R168, RZ, RZ, R158 ;  /* 0x000000ffffa87224 */ /* 0x000fe200078e009e */
[----:B------:R-:W-:Y:S01]  /*7f90*/  LOP3.LUT R21, R157, R22, R19, 0x96, !PT ;  /* 0x000000169d157212 */ /* 0x000fe200078e9613 */
[----:B------:R-:W-:Y:S02]  /*7fa0*/  IMAD.MOV.U32 R22, RZ, RZ, R156 ;  /* 0x000000ffff167224 */ /* 0x000fe400078e009c */
.L_x_10517:
[----:B------:R-:W-:Y:S05]  /*7fb0*/  BSYNC B0 ;  /* 0x0000000000007941 */ /* 0x000fea0003800000 */
.L_x_10516:
        /* <DEDUP_REMOVED lines=22> */
.L_x_10521:
[----:B------:R-:W-:Y:S02]  /*8120*/  IMAD.MOV.U32 R180, RZ, RZ, R168 ;  /* 0x000000ffffb47224 */ /* 0x000fe400078e00a8 */
.L_x_10522:
[----:B------:R-:W-:Y:S05]  /*8130*/  BSYNC B0 ;  /* 0x0000000000007941 */ /* 0x000fea0003800000 */
.L_x_10520:
        /* <DEDUP_REMOVED lines=16> */
.L_x_10526:
[----:B------:R-:W-:Y:S05]  /*8240*/  BSYNC B1 ;  /* 0x0000000000017941 */ /* 0x000fea0003800000 */
.L_x_10525:
        /* <DEDUP_REMOVED lines=43> */
[----:B------:R-:W-:Y:S02]  /*8500*/  MOV R22, R156 ;  /* 0x0000009c00167202 */ /* 0x000fe40000000f00 */
.L_x_10524:
[----:B------:R-:W-:Y:S05]  /*8510*/  BSYNC B0 ;  /* 0x0000000000007941 */ /* 0x000fea0003800000 */
.L_x_10523:
        /* <DEDUP_REMOVED lines=22> */
.L_x_10528:
[----:B------:R-:W-:Y:S02]  /*8680*/  IMAD.MOV.U32 R154, RZ, RZ, R168 ;  /* 0x000000ffff9a7224 */ /* 0x000fe400078e00a8 */
.L_x_10529:
[----:B------:R-:W-:Y:S05]  /*8690*/  BSYNC B0 ;  /* 0x0000000000007941 */ /* 0x000fea0003800000 */
.L_x_10527:
        /* <DEDUP_REMOVED lines=16> */
.L_x_10533:
[----:B------:R-:W-:Y:S05]  /*87a0*/  BSYNC B1 ;  /* 0x0000000000017941 */ /* 0x000fea0003800000 */
.L_x_10532:
        /* <DEDUP_REMOVED lines=42> */
[----:B------:R-:W-:Y:S02]  /*8a50*/  IMAD.MOV.U32 R22, RZ, RZ, R152 ;  /* 0x000000ffff167224 */ /* 0x000fe400078e0098 */
[----:B------:R-:W-:Y:S02]  /*8a60*/  IMAD.MOV.U32 R152, RZ, RZ, RZ ;  /* 0x000000ffff987224 */ /* 0x000fe400078e00ff */
.L_x_10531:
[----:B------:R-:W-:Y:S05]  /*8a70*/  BSYNC B0 ;  /* 0x0000000000007941 */ /* 0x000fea0003800000 */
.L_x_10530:
[----:B------:R0:W1:Y:S01]  /*8a80*/  I2F.U32 R153, R154 ;  /* 0x0000009a00997306 */ /* 0x0000620000201000 */
[----:B------:R-:W-:Y:S01]  /*8a90*/  PRMT R157, RZ, 0x5410, R155 ;  /* 0x00005410ff9d7816 */ /* 0x000fe2000000009b */
[----:B------:R-:W-:Y:S01]  /*8aa0*/  BSSY B0, `(.L_x_10534) ;  /* 0x0000015000007945 */ /* 0x000fe20003800000 */
[----:B------:R-:W-:-:S02]  /*8ab0*/  ISETP.NE.AND P6, PT, R152, 0x1, PT ;  /* 0x000000019800780c */ /* 0x000fc40003fc5270 */
        /* <DEDUP_REMOVED lines=18> */
.L_x_10535:
[----:B------:R-:W-:Y:S02]  /*8be0*/  MOV R154, R168 ;  /* 0x000000a8009a7202 */ /* 0x000fe40000000f00 */
.L_x_10536:
[----:B------:R-:W-:Y:S05]  /*8bf0*/  BSYNC B0 ;  /* 0x0000000000007941 */ /* 0x000fea0003800000 */
.L_x_10534:
        /* <DEDUP_REMOVED lines=18> */
.L_x_10540:
[----:B------:R-:W-:Y:S05]  /*8d20*/  BSYNC B1 ;  /* 0x0000000000017941 */ /* 0x000fea0003800000 */
.L_x_10539:
        /* <DEDUP_REMOVED lines=44> */
.L_x_10538:
[----:B------:R-:W-:Y:S05]  /*8ff0*/  BSYNC B0 ;  /* 0x0000000000007941 */ /* 0x000fea0003800000 */
.L_x_10537:
[----:B------:R-:W0:Y:S01]  /*9000*/  I2F.U32 R153, R154 ;  /* 0x0000009a00997306 */ /* 0x000e220000201000 */
[----:B------:R-:W-:Y:S01]  /*9010*/  PRMT R155, RZ, 0x7610, R155 ;  /* 0x00007610ff9b7816 */ /* 0x000fe2000000009b */
[----:B------:R-:W-:Y:S01]  /*9020*/  IMAD.WIDE.U32 R202, R200, R175, c[0x0][0x188] ;  /* 0x00006200c8ca7625 */ /* 0x000fe200078e00af */
[----:B------:R-:W-:Y:S02]  /*9030*/  SEL R156, RZ, 0x1, P2 ;  /* 0x00000001ff9c7807 */ /* 0x000fe40001000000 */
[----:B------:R-:W-:Y:S01]  /*9040*/  SEL R194, RZ, 0x10000, P5 ;  /* 0x00010000ffc27807 */ /* 0x000fe20002800000 */
[----:B------:R-:W-:Y:S01]  /*9050*/  FMUL.FTZ R155, R155, R174 ;  /* 0x000000ae9b9b7220 */ /* 0x000fe20000410000 */
[----:B------:R-:W-:Y:S01]  /*9060*/  SEL R159, RZ, 0x100, P4 ;  /* 0x00000100ff9f7807 */ /* 0x000fe20002000000 */
[----:B------:R-:W-:Y:S01]  /*9070*/  IMAD.WIDE.U32 R156, R156, 0x1000000, RZ ;  /* 0x010000009c9c7825 */ /* 0x000fe200078e00ff */
[----:B------:R-:W-:-:S02]  /*9080*/  LOP3.LUT P5, RZ, R169, 0x2, RZ, 0xc0, !PT ;  /* 0x00000002a9ff7812 */ /* 0x000fc400078ac0ff */
[----:B------:R-:W-:Y:S01]  /*9090*/  SEL R152, RZ, 0x1, P1 ;  /* 0x00000001ff987807 */ /* 0x000fe20000800000 */
[----:B------:R-:W-:Y:S01]  /*90a0*/  FMUL.FTZ R158, R155, c[0x0][0x1e8] ;  /* 0x00007a009b9e7a20 */ /* 0x000fe20000410000 */
[----:B------:R-:W-:Y:S01]  /*90b0*/  LOP3.LUT P6, RZ, R169, 0x4, RZ, 0xc0, !PT ;  /* 0x00000004a9ff7812 */ /* 0x000fe200078cc0ff */
[----:B------:R-:W-:Y:S01]  /*90c0*/  IMAD.WIDE.U32 R200, R200, R173, c[0x0][0x190] ;  /* 0x00006400c8c87625 */ /* 0x000fe200078e00ad */
[----:B------:R-:W-:Y:S02]  /*90d0*/  IADD3 R208, R164, 0x60, RZ ;  /* 0x00000060a4d07810 */ /* 0x000fe40007ffe0ff */
[----:B------:R-:W-:Y:S01]  /*90e0*/  SEL R197, RZ, 0x1, P6 ;  /* 0x00000001ffc57807 */ /* 0x000fe20003000000 */
[----:B0-----:R-:W-:Y:S02]  /*90f0*/  FFMA.FTZ R153, R153, R176, 1.1641532182693481445e-10 ;  /* 0x2f00000099997423 */ /* 0x001fe400000100b0 */
[----:B------:R-:W-:-:S03]  /*9100*/  IMAD.WIDE.U32 R154, R152, 0x10000, RZ ;  /* 0x00010000989a7825 */ /* 0x000fc600078e00ff */
        /* <DEDUP_REMOVED lines=8> */
[----:B------:R-:W-:Y:S01]  /*9190*/  FMUL.FTZ R194, R47, R158 ;  /* 0x0000009e2fc27220 */ /* 0x000fe20000410000 */
[----:B------:R-:W-:-:S02]  /*91a0*/  LOP3.LUT R196, R152, R156, R154, 0xfe, !PT ;  /* 0x0000009c98c47212 */ /* 0x000fc400078efe9a */
[----:B------:R-:W-:Y:S02]  /*91b0*/  LOP3.LUT R193, R157, R159, R193, 0xfe, !PT ;  /* 0x0000009f9dc17212 */ /* 0x000fe400078efec1 */
[----:B------:R-:W-:Y:S02]  /*91c0*/  @P0 PRMT R157, RZ, 0x7610, R151 ;  /* 0x00007610ff9d0816 */ /* 0x000fe40000000097 */
[----:B------:R-:W-:Y:S02]  /*91d0*/  LOP3.LUT R196, R196, R197, RZ, 0xfc, !PT ;  /* 0x000000c5c4c47212 */ /* 0x000fe400078efcff */
[----:B------:R-:W-:Y:S01]  /*91e0*/  F2FP.BF16.PACK_AB R158, R192, R189 ;  /* 0x000000bdc09e723e */ /* 0x000fe200000010ff */
[----:B------:R-:W-:Y:S01]  /*91f0*/  @P0 FADD.FTZ R194, R157, R194 ;  /* 0x000000c29dc20221 */ /* 0x000fe20000010000 */
[----:B------:R-:W-:Y:S02]  /*9200*/  F2FP.BF16.PACK_AB R157, R190, R187 ;  /* 0x000000bbbe9d723e */ /* 0x000fe400000010ff */
[----:B------:R-:W-:-:S02]  /*9210*/  F2FP.BF16.PACK_AB R156, R188, R185 ;  /* 0x000000b9bc9c723e */ /* 0x000fc400000010ff */
        /* <DEDUP_REMOVED lines=19> */
.L_x_10542:
[----:B0-----:R-:W-:Y:S02]  /*9350*/  IMAD.MOV.U32 R200, RZ, RZ, R168 ;  /* 0x000000ffffc87224 */ /* 0x001fe400078e00a8 */
.L_x_10543:
[----:B------:R-:W-:Y:S05]  /*9360*/  BSYNC B0 ;  /* 0x0000000000007941 */ /* 0x000fea0003800000 */
.L_x_10541:
        /* <DEDUP_REMOVED lines=16> */
.L_x_10547:
[----:B------:R-:W-:Y:S05]  /*9470*/  BSYNC B1 ;  /* 0x0000000000017941 */ /* 0x000fea0003800000 */
.L_x_10546:
        /* <DEDUP_REMOVED lines=44> */
.L_x_10545:
[----:B------:R-:W-:Y:S05]  /*9740*/  BSYNC B0 ;  /* 0x0000000000007941 */ /* 0x000fea0003800000 */
.L_x_10544:
        /* <DEDUP_REMOVED lines=24> */
.L_x_10549:
[----:B------:R-:W-:Y:S02]  /*98d0*/  IMAD.MOV.U32 R180, RZ, RZ, R168 ;  /* 0x000000ffffb47224 */ /* 0x000fe400078e00a8 */
.L_x_10550:
[----:B------:R-:W-:Y:S05]  /*98e0*/  BSYNC B0 ;  /* 0x0000000000007941 */ /* 0x000fea0003800000 */
.L_x_10548:
        /* <DEDUP_REMOVED lines=16> */
.L_x_10554:
[----:B------:R-:W-:Y:S05]  /*99f0*/  BSYNC B1 ;  /* 0x0000000000017941 */ /* 0x000fea0003800000 */
.L_x_10553:
        /* <DEDUP_REMOVED lines=44> */
.L_x_10552:
[----:B------:R-:W-:Y:S05]  /*9cc0*/  BSYNC B0 ;  /* 0x0000000000007941 */ /* 0x000fea0003800000 */
.L_x_10551:
        /* <DEDUP_REMOVED lines=24> */
.L_x_10556:
[----:B------:R-:W-:Y:S02]  /*9e50*/  MOV R152, R168 ;  /* 0x000000a800987202 */ /* 0x000fe40000000f00 */
.L_x_10557:
[----:B------:R-:W-:Y:S05]  /*9e60*/  BSYNC B0 ;  /* 0x0000000000007941 */ /* 0x000fea0003800000 */
.L_x_10555:
        /* <DEDUP_REMOVED lines=16> */
.L_x_10561:
[----:B------:R-:W-:Y:S05]  /*9f70*/  BSYNC B1 ;  /* 0x0000000000017941 */ /* 0x000fea0003800000 */
.L_x_10560:
        /* <DEDUP_REMOVED lines=44> */
.L_x_10559:
[----:B------:R-:W-:Y:S05]  /*a240*/  BSYNC B0 ;  /* 0x0000000000007941 */ /* 0x000fea0003800000 */
.L_x_10558:
        /* <DEDUP_REMOVED lines=22> */
.L_x_10563:
[----:B------:R-:W-:Y:S02]  /*a3b0*/  IMAD.MOV.U32 R152, RZ, RZ, R168 ;  /* 0x000000ffff987224 */ /* 0x000fe400078e00a8 */
.L_x_10564:
[----:B------:R-:W-:Y:S05]  /*a3c0*/  BSYNC B0 ;  /* 0x0000000000007941 */ /* 0x000fea0003800000 */
.L_x_10562:
        /* <DEDUP_REMOVED lines=16> */
.L_x_10568:
[----:B------:R-:W-:Y:S05]  /*a4d0*/  BSYNC B1 ;  /* 0x0000000000017941 */ /* 0x000fea0003800000 */
.L_x_10567:
        /* <DEDUP_REMOVED lines=42> */
[----:B------:R-:W-:Y:S01]  /*a780*/  MOV R22, R156 ;  /* 0x0000009c00167202 */ /* 0x000fe20000000f00 */
[----:B------:R-:W-:Y:S02]  /*a790*/  IMAD.MOV.U32 R156, RZ, RZ, RZ ;  /* 0x000000ffff9c7224 */ /* 0x000fe400078e00ff */
.L_x_10566:
[----:B------:R-:W-:Y:S05]  /*a7a0*/  BSYNC B0 ;  /* 0x0000000000007941 */ /* 0x000fea0003800000 */
.L_x_10565:
        /* <DEDUP_REMOVED lines=22> */
.L_x_10570:
[----:B------:R-:W-:Y:S02]  /*a910*/  IMAD.MOV.U32 R180, RZ, RZ, R168 ;  /* 0x000000ffffb47224 */ /* 0x000fe400078e00a8 */
.L_x_10571:
[----:B------:R-:W-:Y:S05]  /*a920*/  BSYNC B0 ;  /* 0x0000000000007941 */ /* 0x000fea0003800000 */
.L_x_10569:
        /* <DEDUP_REMOVED lines=16> */
.L_x_10575:
[----:B------:R-:W-:Y:S05]  /*aa30*/  BSYNC B1 ;  /* 0x0000000000017941 */ /* 0x000fea0003800000 */
.L_x_10574:
        /* <DEDUP_REMOVED lines=44> */
.L_x_10573:
[----:B------:R-:W-:Y:S05]  /*ad00*/  BSYNC B0 ;  /* 0x0000000000007941 */ /* 0x000fea0003800000 */
.L_x_10572:
[----:B------:R-:W0:Y:S01]  /*ad10*/  I2F.U32 R157, R180 ;  /* 0x000000b4009d7306 */ /* 0x000e220000201000 */
[----:B------:R-:W-:Y:S01]  /*ad20*/  PRMT R159, RZ, 0x5410, R154 ;  /* 0x00005410ff9f7816 */ /* 0x000fe2000000009a */
[----:B------:R-:W-:Y:S01]  /*ad30*/  BSSY B0, `(.L_x_10576) ;  /* 0x0000015000007945 */ /* 0x000fe20003800000 */
[----:B------:R-:W-:-:S02]  /*ad40*/  ISETP.NE.AND P4, PT, R153, 0x1, PT ;  /* 0x000000019900780c */ /* 0x000fc40003f85270 */
        /* <DEDUP_REMOVED lines=18> */
.L_x_10577:
[----:B------:R-:W-:Y:S02]  /*ae70*/  MOV R180, R168 ;  /* 0x000000a800b47202 */ /* 0x000fe40000000f00 */
.L_x_10578:
[----:B------:R-:W-:Y:S05]  /*ae80*/  BSYNC B0 ;  /* 0x0000000000007941 */ /* 0x000fea0003800000 */
.L_x_10576:
        /* <DEDUP_REMOVED lines=16> */
.L_x_10582:
[----:B------:R-:W-:Y:S05]  /*af90*/  BSYNC B1 ;  /* 0x0000000000017941 */ /* 0x000fea0003800000 */
.L_x_10581:
        /* <DEDUP_REMOVED lines=44> */
.L_x_10580:
[----:B------:R-:W-:Y:S05]  /*b260*/  BSYNC B0 ;  /* 0x0000000000007941 */ /* 0x000fea0003800000 */
.L_x_10579:
        /* <DEDUP_REMOVED lines=22> */
.L_x_10584:
[----:B------:R-:W-:Y:S02]  /*b3d0*/  IMAD.MOV.U32 R154, RZ, RZ, R168 ;  /* 0x000000ffff9a7224 */ /* 0x000fe400078e00a8 */
.L_x_10585:
[----:B------:R-:W-:Y:S05]  /*b3e0*/  BSYNC B0 ;  /* 0x0000000000007941 */ /* 0x000fea0003800000 */
.L_x_10583:
        /* <DEDUP_REMOVED lines=16> */
.L_x_10589:
[----:B------:R-:W-:Y:S05]  /*b4f0*/  BSYNC B1 ;  /* 0x0000000000017941 */ /* 0x000fea0003800000 */
.L_x_10588:
        /* <DEDUP_REMOVED lines=44> */
.L_x_10587:
[----:B------:R-:W-:Y:S05]  /*b7c0*/  BSYNC B0 ;  /* 0x0000000000007941 */ /* 0x000fea0003800000 */
.L_x_10586:
        /* <DEDUP_REMOVED lines=22> */
.L_x_10591:
[----:B------:R-:W-:Y:S02]  /*b930*/  IMAD.MOV.U32 R154, RZ, RZ, R168 ;  /* 0x000000ffff9a7224 */ /* 0x000fe400078e00a8 */
.L_x_10592:
[----:B------:R-:W-:Y:S05]  /*b940*/  BSYNC B0 ;  /* 0x0000000000007941 */ /* 0x000fea0003800000 */
.L_x_10590:
        /* <DEDUP_REMOVED lines=18> */
.L_x_10596:
[----:B------:R-:W-:Y:S05]  /*ba70*/  BSYNC B1 ;  /* 0x0000000000017941 */ /* 0x000fea0003800000 */
.L_x_10595:
        /* <DEDUP_REMOVED lines=44> */
.L_x_10594:
[----:B------:R-:W-:Y:S05]  /*bd40*/  BSYNC B0 ;  /* 0x0000000000007941 */ /* 0x000fea0003800000 */
.L_x_10593:
[----:B------:R-:W0:Y:S01]  /*bd50*/  I2F.U32 R153, R154 ;  /* 0x0000009a00997306 */ /* 0x000e220000201000 */
[----:B------:R-:W-:Y:S01]  /*bd60*/  PRMT R155, RZ, 0x7610, R155 ;  /* 0x00007610ff9b7816 */ /* 0x000fe2000000009b */
[----:B------:R-:W-:Y:S01]  /*bd70*/  IMAD.WIDE.U32 R210, R208, R175, c[0x0][0x188] ;  /* 0x00006200d0d27625 */ /* 0x000fe200078e00af */
[----:B------:R-:W-:Y:S02]  /*bd80*/  SEL R156, RZ, 0x1, P2 ;  /* 0x00000001ff9c7807 */ /* 0x000fe40001000000 */
[----:B------:R-:W-:Y:S01]  /*bd90*/  SEL R180, RZ, 0x10000, P5 ;  /* 0x00010000ffb47807 */ /* 0x000fe20002800000 */
[----:B------:R-:W-:Y:S01]  /*bda0*/  FMUL.FTZ R155, R155, R174 ;  /* 0x000000ae9b9b7220 */ /* 0x000fe20000410000 */
[----:B------:R-:W-:Y:S01]  /*bdb0*/  LOP3.LUT P5, RZ, R169, 0x2, RZ, 0xc0, !PT ;  /* 0x00000002a9ff7812 */ /* 0x000fe200078ac0ff */
[----:B------:R-:W-:Y:S01]  /*bdc0*/  IMAD.WIDE.U32 R156, R156, 0x1000000, RZ ;  /* 0x010000009c9c7825 */ /* 0x000fe200078e00ff */
[----:B------:R-:W-:-:S02]  /*bdd0*/  SEL R159, RZ, 0x100, P4 ;  /* 0x00000100ff9f7807 */ /* 0x000fc40002000000 */
[----:B------:R-:W-:Y:S01]  /*bde0*/  SEL R152, RZ, 0x1, P1 ;  /* 0x00000001ff987807 */ /* 0x000fe20000800000 */
[----:B------:R-:W-:Y:S01]  /*bdf0*/  FMUL.FTZ R158, R155, c[0x0][0x1e8] ;  /* 0x00007a009b9e7a20 */ /* 0x000fe20000410000 */
[----:B------:R-:W-:Y:S01]  /*be00*/  SEL R203, RZ, 0x1, P3 ;  /* 0x00000001ffcb7807 */ /* 0x000fe20001800000 */
[----:B------:R-:W-:Y:S01]  /*be10*/  IMAD.WIDE.U32 R208, R208, R173, c[0x0][0x190] ;  /* 0x00006400d0d07625 */ /* 0x000fe200078e00ad */
[----:B------:R-:W-:-:S03]  /*be20*/  LOP3.LUT P6, RZ, R169, 0x4, RZ, 0xc0, !PT ;  /* 0x00000004a9ff7812 */ /* 0x000fc600078cc0ff */
[----:B0-----:R-:W-:Y:S01]  /*be30*/  FFMA.FTZ R153, R153, R176, 1.1641532182693481445e-10 ;  /* 0x2f00000099997423 */ /* 0x001fe200000100b0 */
[----:B------:R-:W-:Y:S01]  /*be40*/  SEL R205, RZ, 0x1, P6 ;  /* 0x00000001ffcd7807 */ /* 0x000fe20003000000 */
[----:B------:R-:W-:-:S03]  /*be50*/  IMAD.WIDE.U32 R154, R152, 0x10000, RZ ;  /* 0x00010000989a7825 */ /* 0x000fc600078e00ff */
[----:B------:R-:W-:Y:S02]  /*be60*/  FSETP.GTU.FTZ.AND P2, PT, R153, c[0x0][0x1e4], PT ;  /* 0x0000790099007a0b */ /* 0x000fe40003f5c000 */
[----:B------:R-:W-:Y:S02]  /*be70*/  SEL R153, RZ, 0x1, P5 ;  /* 0x00000001ff997807 */ /* 0x000fe40002800000 */
[----:B------:R-:W-:Y:S02]  /*be80*/  SEL R202, RZ, 0x1000000, P2 ;  /* 0x01000000ffca7807 */ /* 0x000fe40001000000 */
[----:B------:R-:W-:Y:S01]  /*be90*/  FSEL R158, R158, RZ, !P2 ;  /* 0x000000ff9e9e7208 */ /* 0x000fe20005000000 */
[----:B------:R-:W-:Y:S01]  /*bea0*/  IMAD.WIDE.U32 R152, R153, 0x100, RZ ;  /* 0x0000010099987825 */ /* 0x000fe200078e00ff */
[----:B------:R-:W-:Y:S02]  /*beb0*/  LOP3.LUT R159, R159, R202, R180, 0xfe, !PT ;  /* 0x000000ca9f9f7212 */ /* 0x000fe400078efeb4 */
[----:B------:R-:W-:Y:S01]  /*bec0*/  IADD3 R180, R164, 0x80, RZ ;  /* 0x00000080a4b47810 */ /* 0x000fe20007ffe0ff */
[----:B------:R-:W-:Y:S01]  /*bed0*/  FMUL.FTZ R202, R39, R158 ;  /* 0x0000009e27ca7220 */ /* 0x000fe20000410000 */
[----:B------:R-:W-:-:S02]  /*bee0*/  LOP3.LUT R203, R157, R159, R203, 0xfe, !PT ;  /* 0x0000009f9dcb7212 */ /* 0x000fc400078efecb */
[----:B------:R-:W-:Y:S01]  /*bef0*/  @P0 PRMT R157, RZ, 0x7610, R151 ;  /* 0x00007610ff9d0816 */ /* 0x000fe20000000097 */
[----:B------:R-:W-:Y:S01]  /*bf00*/  @P0 IMAD.WIDE.U32 R206, R175, R180, c[0x0][0x180] ;  /* 0x00006000afce0625 */ /* 0x000fe200078e00b4 */
[----:B------:R-:W-:Y:S02]  /*bf10*/  LOP3.LUT R204, R152, R156, R154, 0xfe, !PT ;  /* 0x0000009c98cc7212 */ /* 0x000fe400078efe9a */
[----:B------:R-:W-:Y:S01]  /*bf20*/  F2FP.BF16.PACK_AB R158, R200, R197 ;  /* 0x000000c5c89e723e */ /* 0x000fe200000010ff */
[----:B------:R-:W-:Y:S01]  /*bf30*/  @P0 FADD.FTZ R202, R157, R202 ;  /* 0x000000ca9dca0221 */ /* 0x000fe20000010000 */
[----:B------:R-:W-:Y:S02]  /*bf40*/  LOP3.LUT R204, R204, R205, RZ, 0xfc, !PT ;  /* 0x000000cdcccc7212 */ /* 0x000fe400078efcff */
        /* <DEDUP_REMOVED lines=21> */
.L_x_10598:
[----:B0-----:R-:W-:Y:S02]  /*c0a0*/  MOV R203, R168 ;  /* 0x000000a800cb7202 */ /* 0x001fe40000000f00 */
.L_x_10599:
[----:B------:R-:W-:Y:S05]  /*c0b0*/  BSYNC B0 ;  /* 0x0000000000007941 */ /* 0x000fea0003800000 */
.L_x_10597:
        /* <DEDUP_REMOVED lines=16> */
.L_x_10603:
[----:B------:R-:W-:Y:S05]  /*c1c0*/  BSYNC B1 ;  /* 0x0000000000017941 */ /* 0x000fea0003800000 */
.L_x_10602:
        /* <DEDUP_REMOVED lines=44> */
.L_x_10601:
[----:B------:R-:W-:Y:S05]  /*c490*/  BSYNC B0 ;  /* 0x0000000000007941 */ /* 0x000fea0003800000 */
.L_x_10600:
        /* <DEDUP_REMOVED lines=24> */
.L_x_10605:
[----:B------:R-:W-:Y:S02]  /*c620*/  IMAD.MOV.U32 R203, RZ, RZ, R168 ;  /* 0x000000ffffcb7224 */ /* 0x000fe400078e00a8 */
.L_x_10606:
[----:B------:R-:W-:Y:S05]  /*c630*/  BSYNC B0 ;  /* 0x0000000000007941 */ /* 0x000fea0003800000 */
.L_x_10604:
        /* <DEDUP_REMOVED lines=16> */
.L_x_10610:
[----:B------:R-:W-:Y:S05]  /*c740*/  BSYNC B1 ;  /* 0x0000000000017941 */ /* 0x000fea0003800000 */
.L_x_10609:
        /* <DEDUP_REMOVED lines=44> */
.L_x_10608:
[----:B------:R-:W-:Y:S05]  /*ca10*/  BSYNC B0 ;  /* 0x0000000000007941 */ /* 0x000fea0003800000 */
.L_x_10607:
        /* <DEDUP_REMOVED lines=24> */
.L_x_10612:
[----:B------:R-:W-:Y:S02]  /*cba0*/  IMAD.MOV.U32 R152, RZ, RZ, R168 ;  /* 0x000000ffff987224 */ /* 0x000fe400078e00a8 */
.L_x_10613:
[----:B------:R-:W-:Y:S05]  /*cbb0*/  BSYNC B0 ;  /* 0x0000000000007941 */ /* 0x000fea0003800000 */
.L_x_10611:
        /* <DEDUP_REMOVED lines=16> */
.L_x_10617:
[----:B------:R-:W-:Y:S05]  /*ccc0*/  BSYNC B1 ;  /* 0x0000000000017941 */ /* 0x000fea0003800000 */
.L_x_10616:
        /* <DEDUP_REMOVED lines=44> */
.L_x_10615:
[----:B------:R-:W-:Y:S05]  /*cf90*/  BSYNC B0 ;  /* 0x0000000000007941 */ /* 0x000fea0003800000 */
.L_x_10614:
        /* <DEDUP_REMOVED lines=22> */
.L_x_10619:
[----:B------:R-:W-:Y:S02]  /*d100*/  MOV R152, R168 ;  /* 0x000000a800987202 */ /* 0x000fe40000000f00 */
.L_x_10620:
[----:B------:R-:W-:Y:S05]  /*d110*/  BSYNC B0 ;  /* 0x0000000000007941 */ /* 0x000fea0003800000 */
.L_x_10618:
        /* <DEDUP_REMOVED lines=16> */
.L_x_10624:
[----:B------:R-:W-:Y:S05]  /*d220*/  BSYNC B1 ;  /* 0x0000000000017941 */ /* 0x000fea0003800000 */
.L_x_10623:
        /* <DEDUP_REMOVED lines=44> */
.L_x_10622:
[----:B------:R-:W-:Y:S05]  /*d4f0*/  BSYNC B0 ;  /* 0x0000000000007941 */ /* 0x000fea0003800000 */
.L_x_10621:
        /* <DEDUP_REMOVED lines=22> */
.L_x_10626:
[----:B------:R-:W-:Y:S02]  /*d660*/  IMAD.MOV.U32 R207, RZ, RZ, R168 ;  /* 0x000000ffffcf7224 */ /* 0x000fe400078e00a8 */
.L_x_10627:
[----:B------:R-:W-:Y:S05]  /*d670*/  BSYNC B0 ;  /* 0x0000000000007941 */ /* 0x000fea0003800000 */
.L_x_10625:
        /* <DEDUP_REMOVED lines=16> */
.L_x_10631:
[----:B------:R-:W-:Y:S05]  /*d780*/  BSYNC B1 ;  /* 0x0000000000017941 */ /* 0x000fea0003800000 */
.L_x_10630:
        /* <DEDUP_REMOVED lines=44> */
.L_x_10629:
[----:B------:R-:W-:Y:S05]  /*da50*/  BSYNC B0 ;  /* 0x0000000000007941 */ /* 0x000fea0003800000 */
.L_x_10628:
        /* <DEDUP_REMOVED lines=22> */
.L_x_10633:
[----:B------:R-:W-:Y:S02]  /*dbc0*/  IMAD.MOV.U32 R207, RZ, RZ, R168 ;  /* 0x000000ffffcf7224 */ /* 0x000fe400078e00a8 */
.L_x_10634:
[----:B------:R-:W-:Y:S05]  /*dbd0*/  BSYNC B0 ;  /* 0x0000000000007941 */ /* 0x000fea0003800000 */
.L_x_10632:
        /* <DEDUP_REMOVED lines=16> */
.L_x_10638:
[----:B------:R-:W-:Y:S05]  /*dce0*/  BSYNC B1 ;  /* 0x0000000000017941 */ /* 0x000fea0003800000 */
.L_x_10637:
        /* <DEDUP_REMOVED lines=44> */
.L_x_10636:
[----:B------:R-:W-:Y:S05]  /*dfb0*/  BSYNC B0 ;  /* 0x0000000000007941 */ /* 0x000fea0003800000 */
.L_x_10635:
        /* <DEDUP_REMOVED lines=22> */
.L_x_10640:
[----:B------:R-:W-:Y:S02]  /*e120*/  MOV R154, R168 ;  /* 0x000000a8009a7202 */ /* 0x000fe40000000f00 */
.L_x_10641:
[----:B------:R-:W-:Y:S05]  /*e130*/  BSYNC B0 ;  /* 0x0000000000007941 */ /* 0x000fea0003800000 */
.L_x_10639:
        /* <DEDUP_REMOVED lines=16> */
.L_x_10645:
[----:B------:R-:W-:Y:S05]  /*e240*/  BSYNC B1 ;  /* 0x0000000000017941 */ /* 0x000fea0003800000 */
.L_x_10644:
        /* <DEDUP_REMOVED lines=44> */
.L_x_10643:
[----:B------:R-:W-:Y:S05]  /*e510*/  BSYNC B0 ;  /* 0x0000000000007941 */ /* 0x000fea0003800000 */
.L_x_10642:
        /* <DEDUP_REMOVED lines=22> */
.L_x_10647:
[----:B------:R-:W-:Y:S02]  /*e680*/  IMAD.MOV.U32 R154, RZ, RZ, R168 ;  /* 0x000000ffff9a7224 */ /* 0x000fe400078e00a8 */
.L_x_10648:
[----:B------:R-:W-:Y:S05]  /*e690*/  BSYNC B0 ;  /* 0x0000000000007941 */ /* 0x000fea0003800000 */
.L_x_10646:
        /* <DEDUP_REMOVED lines=18> */
.L_x_10652:
[----:B------:R-:W-:Y:S05]  /*e7c0*/  BSYNC B1 ;  /* 0x0000000000017941 */ /* 0x000fea0003800000 */
.L_x_10651:
        /* <DEDUP_REMOVED lines=44> */
.L_x_10650:
[----:B------:R-:W-:Y:S05]  /*ea90*/  BSYNC B0 ;  /* 0x0000000000007941 */ /* 0x000fea0003800000 */
.L_x_10649:
[----:B------:R-:W-:Y:S01]  /*eaa0*/  FADD.FTZ R152, RZ, R160 ;  /* 0x000000a0ff987221 */ /* 0x000fe20000010000 */
[----:B------:R-:W-:Y:S02]  /*eab0*/  PRMT R155, RZ, 0x7610, R155 ;  /* 0x00007610ff9b7816 */ /* 0x000fe4000000009b */
[----:B------:R-:W-:Y:S01]  /*eac0*/  SEL R210, RZ, 0x10000, P5 ;  /* 0x00010000ffd27807 */ /* 0x000fe20002800000 */
[----:B------:R-:W-:Y:S01]  /*ead0*/  FADD.FTZ R153, R152, R161 ;  /* 0x000000a198997221 */ /* 0x000fe20000010000 */
[----:B------:R-:W-:Y:S01]  /*eae0*/  LOP3.LUT P5, RZ, R169, 0x2, RZ, 0xc0, !PT ;  /* 0x00000002a9ff7812 */ /* 0x000fe200078ac0ff */
[----:B------:R-:W-:Y:S01]  /*eaf0*/  FMUL.FTZ R155, R155, R174 ;  /* 0x000000ae9b9b7220 */ /* 0x000fe20000410000 */
[----:B------:R-:W-:Y:S01]  /*eb00*/  SEL R156, RZ, 0x1, P1 ;  /* 0x00000001ff9c7807 */ /* 0x000fe20000800000 */
[----:B------:R-:W-:Y:S01]  /*eb10*/  FADD.FTZ R152, R153, R162 ;  /* 0x000000a299987221 */ /* 0x000fe20000010000 */
[----:B------:R-:W-:Y:S01]  /*eb20*/  SEL R158, RZ, 0x1, P5 ;  /* 0x00000001ff9e7807 */ /* 0x000fe20002800000 */
[----:B------:R-:W-:Y:S01]  /*eb30*/  FMUL.FTZ R155, R155, c[0x0][0x1e8] ;  /* 0x00007a009b9b7a20 */ /* 0x000fe20000410000 */
[----:B------:R-:W-:Y:S01]  /*eb40*/  LOP3.LUT P6, RZ, R169, 0x4, RZ, 0xc0, !PT ;  /* 0x00000004a9ff7812 */ /* 0x000fe200078cc0ff */
[----:B------:R-:W-:Y:S01]  /*eb50*/  FADD.FTZ R152, R152, R163 ;  /* 0x000000a398987221 */ /* 0x000fe20000010000 */
[----:B------:R-:W-:-:S02]  /*eb60*/  SEL R215, RZ, 0x100, P4 ;  /* 0x00000100ffd77807 */ /* 0x000fc40002000000 */
        /* <DEDUP_REMOVED lines=18> */
[----:B------:R-:W0:Y:S02]  /*ec90*/  I2F.U32 R153, R154 ;  /* 0x0000009a00997306 */ /* 0x000e240000201000 */
[----:B------:R-:W-:-:S04]  /*eca0*/  FADD.FTZ R157, R152, R189 ;  /* 0x000000bd989d7221 */ /* 0x000fc80000010000 */
[----:B------:R-:W-:-:S04]  /*ecb0*/  FADD.FTZ R152, R157, R192 ;  /* 0x000000c09d987221 */ /* 0x000fc80000010000 */
[----:B------:R-:W-:-:S04]  /*ecc0*/  FADD.FTZ R157, R152, R191 ;  /* 0x000000bf989d7221 */ /* 0x000fc80000010000 */
[----:B------:R-:W-:Y:S02]  /*ecd0*/  FADD.FTZ R152, R157, R194 ;  /* 0x000000c29d987221 */ /* 0x000fe40000010000 */
[----:B0-----:R-:W-:Y:S02]  /*ece0*/  FFMA.FTZ R153, R153, R176, 1.1641532182693481445e-10 ;  /* 0x2f00000099997423 */ /* 0x001fe400000100b0 */
[----:B------:R-:W-:Y:S01]  /*ecf0*/  FADD.FTZ R157, R152, R193 ;  /* 0x000000c1989d7221 */ /* 0x000fe20000010000 */
[----:B------:R-:W-:Y:S02]  /*ed00*/  SEL R152, RZ, 0x1, P2 ;  /* 0x00000001ff987807 */ /* 0x000fe40001000000 */
[----:B------:R-:W-:Y:S01]  /*ed10*/  FSETP.GTU.FTZ.AND P2, PT, R153, c[0x0][0x1e4], PT ;  /* 0x0000790099007a0b */ /* 0x000fe20003f5c000 */
[----:B------:R-:W-:Y:S02]  /*ed20*/  FADD.FTZ R174, R157, R196 ;  /* 0x000000c49dae7221 */ /* 0x000fe40000010000 */
[----:B------:R-:W-:Y:S01]  /*ed30*/  IMAD.WIDE.U32 R152, R152, 0x1000000, RZ ;  /* 0x0100000098987825 */ /* 0x000fe200078e00ff */
[----:B------:R-:W-:-:S03]  /*ed40*/  FSEL R176, R155, RZ, !P2 ;  /* 0x000000ff9bb07208 */ /* 0x000fc60005000000 */
[----:B------:R-:W-:Y:S02]  /*ed50*/  FADD.FTZ R159, R174, R195 ;  /* 0x000000c3ae9f7221 */ /* 0x000fe40000010000 */
[----:B------:R-:W-:-:S04]  /*ed60*/  IMAD.WIDE.U32 R156, R156, 0x10000, RZ ;  /* 0x000100009c9c7825 */ /* 0x000fc800078e00ff */
[----:B------:R-:W-:Y:S02]  /*ed70*/  FADD.FTZ R154, R159, R198 ;  /* 0x000000c69f9a7221 */ /* 0x000fe40000010000 */
[----:B------:R-:W-:-:S04]  /*ed80*/  IMAD.WIDE.U32 R158, R158, 0x100, RZ ;  /* 0x000001009e9e7825 */ /* 0x000fc800078e00ff */
[----:B------:R-:W-:Y:S01]  /*ed90*/  FADD.FTZ R211, R154, R197 ;  /* 0x000000c59ad37221 */ /* 0x000fe20000010000 */
[----:B------:R-:W-:Y:S01]  /*eda0*/  SEL R154, RZ, 0x1000000, P2 ;  /* 0x01000000ff9a7807 */ /* 0x000fe20001000000 */
[----:B------:R-:W-:Y:S01]  /*edb0*/  FMUL.FTZ R176, R31, R176 ;  /* 0x000000b01fb07220 */ /* 0x000fe20000410000 */
[----:B------:R-:W-:Y:S01]  /*edc0*/  LOP3.LUT R156, R158, R152, R156, 0xfe, !PT ;  /* 0x000000989e9c7212 */ /* 0x000fe200078efe9c */
[----:B------:R-:W-:Y:S01]  /*edd0*/  FADD.FTZ R152, R211, R200 ;  /* 0x000000c8d3987221 */ /* 0x000fe20000010000 */
[----:B------:R-:W-:Y:S01]  /*ede0*/  LOP3.LUT R210, R215, R154, R210, 0xfe, !PT ;  /* 0x0000009ad7d27212 */ /* 0x000fe200078efed2 */
[----:B------:R-:W-:Y:S01]  /*edf0*/  IMAD.WIDE.U32 R174, R180, R175, c[0x0][0x188] ;  /* 0x00006200b4ae7625 */ /* 0x000fe200078e00af */
[----:B------:R-:W-:Y:S02]  /*ee00*/  SEL R211, RZ, 0x1, P3 ;  /* 0x00000001ffd37807 */ /* 0x000fe40001800000 */
[----:B------:R-:W-:Y:S01]  /*ee10*/  LOP3.LUT R156, R156, R213, RZ, 0xfc, !PT ;  /* 0x000000d59c9c7212 */ /* 0x000fe200078efcff */
[----:B------:R-:W-:Y:S01]  /*ee20*/  FADD.FTZ R155, R152, R199 ;  /* 0x000000c7989b7221 */ /* 0x000fe20000010000 */
[----:B------:R-:W-:-:S02]  /*ee30*/  LOP3.LUT R213, R153, R210, R211, 0xfe, !PT ;  /* 0x000000d299d57212 */ /* 0x000fc400078efed3 */
[----:B------:R-:W-:Y:S01]  /*ee40*/  @P0 PRMT R153, RZ, 0x7610, R151 ;  /* 0x00007610ff990816 */ /* 0x000fe20000000097 */
[----:B------:R-:W-:Y:S01]  /*ee50*/  FADD.FTZ R152, R155, R202 ;  /* 0x000000ca9b987221 */ /* 0x000fe20000010000 */
[----:B------:R-:W-:Y:S02]  /*ee60*/  F2FP.BF16.PACK_AB R154, R208, R205 ;  /* 0x000000cdd09a723e */ /* 0x000fe400000010ff */
[----:B------:R-:W-:Y:S01]  /*ee70*/  LOP3.LUT R157, R159, R213, R157, 0xfe, !PT ;  /* 0x000000d59f9d7212 */ /* 0x000fe200078efe9d */
[----:B------:R-:W-:Y:S01]  /*ee80*/  @P0 FADD.FTZ R176, R153, R176 ;  /* 0x000000b099b00221 */ /* 0x000fe20000010000 */
[----:B------:R-:W-:Y:S01]  /*ee90*/  F2FP.BF16.PACK_AB R153, R206, R203 ;  /* 0x000000cbce99723e */ /* 0x000fe200000010ff */
[----:B------:R-:W-:Y:S01]  /*eea0*/  FADD.FTZ R211, R152, R201 ;  /* 0x000000c998d37221 */ /* 0x000fe20000010000 */
[----:B------:R-:W-:Y:S01]  /*eeb0*/  F2FP.BF16.PACK_AB R152, R204, R201 ;  /* 0x000000c9cc98723e */ /* 0x000fe200000010ff */
[----:B------:R-:W-:Y:S01]  /*eec0*/  IMAD.WIDE.U32 R158, R180, R173, c[0x0][0x190] ;  /* 0x00006400b49e7625 */ /* 0x000fe200078e00ad */
[----:B------:R-:W-:-:S03]  /*eed0*/  F2FP.BF16.PACK_AB R155, R176, R207 ;  /* 0x000000cfb09b723e */ /* 0x000fc600000010ff */
[----:B------:R-:W-:Y:S02]  /*eee0*/  FADD.FTZ R210, R211, R204 ;  /* 0x000000ccd3d27221 */ /* 0x000fe40000010000 */
[----:B------:R0:W-:Y:S02]  /*eef0*/  STG.E.128 [R174.64], R152 ;  /* 0x00000098ae007986 */ /* 0x0001e4000c101d04 */
[----:B------:R-:W-:Y:S02]  /*ef00*/  FADD.FTZ R173, R210, R203 ;  /* 0x000000cbd2ad7221 */ /* 0x000fe40000010000 */
[----:B------:R0:W-:Y:S02]  /*ef10*/  STG.E.64 [R158.64], R156 ;  /* 0x0000009c9e007986 */ /* 0x0001e4000c101b04 */
[----:B------:R-:W-:-:S04]  /*ef20*/  FADD.FTZ R210, R173, R206 ;  /* 0x000000ceadd27221 */ /* 0x000fc80000010000 */
[----:B------:R-:W-:-:S04]  /*ef30*/  FADD.FTZ R173, R210, R205 ;  /* 0x000000cdd2ad7221 */ /* 0x000fc80000010000 */
[----:B------:R-:W-:-:S04]  /*ef40*/  FADD.FTZ R210, R173, R208 ;  /* 0x000000d0add27221 */ /* 0x000fc80000010000 */
[----:B------:R-:W-:-:S04]  /*ef50*/  FADD.FTZ R173, R210, R207 ;  /* 0x000000cfd2ad7221 */ /* 0x000fc80000010000 */
[----:B------:R-:W-:Y:S01]  /*ef60*/  FADD.FTZ R173, R173, R176 ;  /* 0x000000b0adad7221 */ /* 0x000fe20000010000 */
[----:B------:R-:W-:Y:S05]  /*ef70*/  BRA.DIV ~URZ, `(.L_x_10653) ;  /* 0x000011427f007947 */ /* 0x000fea000b800000 */
[----:B0-----:R0:W1:Y:S02]  /*ef80*/  SHFL.BFLY PT, R152, R173, 0x1, 0x1f ;  /* 0x0c201f00ad987f89 */ /* 0x00106400000e0000 */
.L_x_10657:
        /* <DEDUP_REMOVED lines=100> */
.L_x_10658:
[C---:B------:R-:W-:Y:S01]  /*f5d0*/  FMUL.FTZ R152, R157.reuse, R157 ;  /* 0x0000009d9d987220 */ /* 0x040fe20000410000 */
[----:B------:R-:W-:Y:S01]  /*f5e0*/  ISETP.NE.AND P0, PT, RZ, UR6, PT ;  /* 0x00000006ff007c0c */ /* 0x000fe2000bf05270 */
[----:B-12---:R-:W-:Y:S01]  /*f5f0*/  FADD.FTZ R159, R156, R159 ;  /* 0x0000009f9c9f7221 */ /* 0x006fe20000010000 */
[----:B------:R-:W-:Y:S01]  /*f600*/  MOV R158, c[0x0][0x1e0] ;  /* 0x00007800009e7a02 */ /* 0x000fe20000000f00 */
[----:B0-----:R-:W-:Y:S01]  /*f610*/  IMAD.MOV.U32 R173, RZ, RZ, 0x4 ;  /* 0x00000004ffad7424 */ /* 0x001fe200078e00ff */
[----:B------:R-:W-:Y:S02]  /*f620*/  FSEL R153, R152, RZ, P0 ;  /* 0x000000ff98997208 */ /* 0x000fe40000000000 */
[----:B------:R-:W-:Y:S01]  /*f630*/  FSEL R156, R157, RZ, !P0 ;  /* 0x000000ff9d9c7208 */ /* 0x000fe20004000000 */
[----:B------:R-:W-:Y:S02]  /*f640*/  FFMA.FTZ R152, R159, R158, c[0x0][0x228] ;  /* 0x00008a009f987623 */ /* 0x000fe4000001009e */
[----:B------:R-:W-:-:S04]  /*f650*/  @!P1 IMAD.WIDE R154, R2, R173, c[0x0][0x1a0] ;  /* 0x00006800029a9625 */ /* 0x000fc800078e02ad */
[----:B------:R-:W-:Y:S01]  /*f660*/  FADD.FTZ R159, R152, R153 ;  /* 0x00000099989f7221 */ /* 0x000fe20000010000 */
[----:B------:R0:W-:Y:S01]  /*f670*/  @!P1 STG.E [R154.64], R157 ;  /* 0x0000009d9a009986 */ /* 0x0001e2000c101904 */
[C---:B------:R-:W-:Y:S02]  /*f680*/  FADD.FTZ R214, -R156.reuse, R160 ;  /* 0x000000a09cd67221 */ /* 0x040fe40000010100 */
[C---:B------:R-:W-:Y:S02]  /*f690*/  FADD.FTZ R216, -R156.reuse, R161 ;  /* 0x000000a19cd87221 */ /* 0x040fe40000010100 */
[----:B------:R-:W0:Y:S01]  /*f6a0*/  MUFU.RSQ R159, R159 ;  /* 0x0000009f009f7308 */ /* 0x000e220000001400 */
[C---:B------:R-:W-:Y:S02]  /*f6b0*/  FADD.FTZ R222, -R156.reuse, R165 ;  /* 0x000000a59cde7221 */ /* 0x040fe40000010100 */
[C---:B------:R-:W-:Y:S02]  /*f6c0*/  FADD.FTZ R224, -R156.reuse, R166 ;  /* 0x000000a69ce07221 */ /* 0x040fe40000010100 */
[----:B------:R-:W-:-:S02]  /*f6d0*/  FADD.FTZ R218, -R156, R162 ;  /* 0x000000a29cda7221 */ /* 0x000fc40000010100 */
[C---:B------:R-:W-:Y:S02]  /*f6e0*/  FADD.FTZ R220, -R156.reuse, R163 ;  /* 0x000000a39cdc7221 */ /* 0x040fe40000010100 */
[C---:B------:R-:W-:Y:S02]  /*f6f0*/  FADD.FTZ R226, -R156.reuse, R167 ;  /* 0x000000a79ce27221 */ /* 0x040fe40000010100 */
[----:B------:R-:W-:Y:S02]  /*f700*/  FADD.FTZ R228, -R156, R172 ;  /* 0x000000ac9ce47221 */ /* 0x000fe40000010100 */
[----:B------:R-:W-:-:S04]  /*f710*/  @!P1 IMAD.WIDE R152, R2, R173, c[0x0][0x1a8] ;  /* 0x00006a0002989625 */ /* 0x000fc800078e02ad */
[C---:B0-----:R-:W-:Y:S01]  /*f720*/  FMUL.FTZ R155, R159.reuse, R214 ;  /* 0x000000d69f9b7220 */ /* 0x041fe20000410000 */
[----:B------:R0:W-:Y:S01]  /*f730*/  @!P1 STG.E [R152.64], R159 ;  /* 0x0000009f98009986 */ /* 0x0001e2000c101904 */
        /* <DEDUP_REMOVED lines=9> */
[----:B0-----:R-:W-:Y:S02]  /*f7d0*/  FFMA.FTZ R153, R101, R224, R141 ;  /* 0x000000e065997223 */ /* 0x001fe4000001008d */
[----:B------:R-:W-:-:S02]  /*f7e0*/  FFMA.FTZ R152, R105, R216, R145 ;  /* 0x000000d869987223 */ /* 0x000fc40000010091 */
[C---:B------:R-:W-:Y:S01]  /*f7f0*/  FADD.FTZ R177, -R156.reuse, R177 ;  /* 0x000000b19cb17221 */ /* 0x040fe20000010100 */
[----:B------:R-:W-:Y:S01]  /*f800*/  F2FP.BF16.PACK_AB R154, R153, R154 ;  /* 0x0000009a999a723e */ /* 0x000fe200000010ff */
[----:B------:R-:W-:Y:S01]  /*f810*/  FADD.FTZ R178, -R156, R178 ;  /* 0x000000b29cb27221 */ /* 0x000fe20000010100 */
[----:B------:R-:W-:Y:S01]  /*f820*/  F2FP.BF16.PACK_AB R152, R152, R157 ;  /* 0x0000009d9898723e */ /* 0x000fe200000010ff */
        /* <DEDUP_REMOVED lines=30> */
[----:B------:R-:W-:Y:S01]  /*fa10*/  LEA R156, P0, R164, c[0x0][0x208], 0x4 ;  /* 0x00008200a49c7a11 */ /* 0x000fe200078020ff */
[----:B------:R-:W-:Y:S02]  /*fa20*/  FFMA.FTZ R161, R106, R161, R146 ;  /* 0x000000a16aa17223 */ /* 0x000fe40000010092 */
[----:B------:R-:W-:Y:S01]  /*fa30*/  FFMA.FTZ R155, R102, R165, R142 ;  /* 0x000000a5669b7223 */ /* 0x000fe2000001008e */
[----:B------:R-:W-:Y:S01]  /*fa40*/  LEA.HI.X R157, R164, c[0x0][0x20c], RZ, 0x4, P0 ;  /* 0x00008300a49d7a11 */ /* 0x000fe200000f24ff */
[----:B------:R-:W-:Y:S02]  /*fa50*/  FFMA.FTZ R228, R103, R228, R143 ;  /* 0x000000e467e47223 */ /* 0x000fe4000001008f */
[----:B------:R-:W-:-:S02]  /*fa60*/  FFMA.FTZ R220, R107, R220, R147 ;  /* 0x000000dc6bdc7223 */ /* 0x000fc40000010093 */
[C---:B------:R-:W-:Y:S01]  /*fa70*/  FMUL.FTZ R177, R159.reuse, R177 ;  /* 0x000000b19fb17220 */ /* 0x040fe20000410000 */
[----:B------:R-:W-:Y:S01]  /*fa80*/  F2FP.BF16.PACK_AB R155, R228, R155 ;  /* 0x0000009be49b723e */ /* 0x000fe200000010ff */
[C---:B------:R-:W-:Y:S01]  /*fa90*/  FMUL.FTZ R178, R159.reuse, R178 ;  /* 0x000000b29fb27220 */ /* 0x040fe20000410000 */
[----:B------:R-:W-:Y:S01]  /*faa0*/  F2FP.BF16.PACK_AB R153, R220, R161 ;  /* 0x000000a1dc99723e */ /* 0x000fe200000010ff */
[C---:B------:R-:W-:Y:S02]  /*fab0*/  FMUL.FTZ R185, R159.reuse, R185 ;  /* 0x000000b99fb97220 */ /* 0x040fe40000410000 */
[----:B------:R-:W-:Y:S02]  /*fac0*/  FMUL.FTZ R188, R159, R188 ;  /* 0x000000bc9fbc7220 */ /* 0x000fe40000410000 */
[----:B------:R0:W-:Y:S01]  /*fad0*/  STG.E.128 [R156.64], R152 ;  /* 0x000000989c007986 */ /* 0x0001e2000c101d04 */
[----:B------:R-:W-:Y:S02]  /*fae0*/  FFMA.FTZ R177, R96, R177, R136 ;  /* 0x000000b160b17223 */ /* 0x000fe40000010088 */
[----:B------:R-:W-:-:S02]  /*faf0*/  FFMA.FTZ R178, R97, R178, R137 ;  /* 0x000000b261b27223 */ /* 0x000fc40000010089 */
[----:B------:R-:W-:Y:S02]  /*fb00*/  FFMA.FTZ R161, R89, R188, R129 ;  /* 0x000000bc59a17223 */ /* 0x000fe40000010081 */
[C---:B------:R-:W-:Y:S02]  /*fb10*/  FMUL.FTZ R167, R159.reuse, R160 ;  /* 0x000000a09fa77220 */ /* 0x040fe40000410000 */
[C---:B------:R-:W-:Y:S02]  /*fb20*/  FMUL.FTZ R193, R159.reuse, R162 ;  /* 0x000000a29fc17220 */ /* 0x040fe40000410000 */
[C---:B------:R-:W-:Y:S02]  /*fb30*/  FMUL.FTZ R200, R159.reuse, R200 ;  /* 0x000000c89fc87220 */ /* 0x040fe40000410000 */
[C---:B------:R-:W-:Y:S02]  /*fb40*/  FMUL.FTZ R179, R159.reuse, R179 ;  /* 0x000000b39fb37220 */ /* 0x040fe40000410000 */
[----:B------:R-:W-:-:S02]  /*fb50*/  FMUL.FTZ R182, R159, R182 ;  /* 0x000000b69fb67220 */ /* 0x000fc40000410000 */
[C---:B------:R-:W-:Y:S01]  /*fb60*/  FMUL.FTZ R201, R159.reuse, R212 ;  /* 0x000000d49fc97220 */ /* 0x040fe20000410000 */
[----:B0-----:R-:W-:Y:S01]  /*fb70*/  F2FP.BF16.PACK_AB R152, R178, R177 ;  /* 0x000000b1b298723e */ /* 0x001fe200000010ff */
[----:B------:R-:W-:Y:S01]  /*fb80*/  FFMA.FTZ R156, R88, R185, R128 ;  /* 0x000000b9589c7223 */ /* 0x000fe20000010080 */
[----:B------:R-:W-:Y:S01]  /*fb90*/  IADD3 R178, R164, 0x60, RZ ;  /* 0x00000060a4b27810 */ /* 0x000fe20007ffe0ff */
[C---:B------:R-:W-:Y:S02]  /*fba0*/  FMUL.FTZ R176, R159.reuse, R176 ;  /* 0x000000b09fb07220 */ /* 0x040fe40000410000 */
[----:B------:R-:W-:Y:S01]  /*fbb0*/  FMUL.FTZ R181, R159, R181 ;  /* 0x000000b59fb57220 */ /* 0x000fe20000410000 */
[----:B------:R-:W-:Y:S01]  /*fbc0*/  F2FP.BF16.PACK_AB R156, R161, R156 ;  /* 0x0000009ca19c723e */ /* 0x000fe200000010ff */
        /* <DEDUP_REMOVED lines=10> */
[C---:B------:R-:W-:Y:S01]  /*fc70*/  FMUL.FTZ R183, R159.reuse, R183 ;  /* 0x000000b79fb77220 */ /* 0x040fe20000410000 */
[----:B------:R-:W-:Y:S01]  /*fc80*/  LEA R182, P0, R180, c[0x0][0x208], 0x4 ;  /* 0x00008200b4b67a11 */ /* 0x000fe200078020ff */
[C---:B------:R-:W-:Y:S01]  /*fc90*/  FMUL.FTZ R186, R159.reuse, R186 ;  /* 0x000000ba9fba7220 */ /* 0x040fe20000410000 */
[----:B------:R-:W-:Y:S01]  /*fca0*/  F2FP.BF16.PACK_AB R167, R176, R167 ;  /* 0x000000a7b0a7723e */ /* 0x000fe200000010ff */
[C---:B------:R-:W-:Y:S01]  /*fcb0*/  FMUL.FTZ R199, R159.reuse, R210 ;  /* 0x000000d29fc77220 */ /* 0x040fe20000410000 */
        /* <DEDUP_REMOVED lines=9> */
[----:B------:R-:W-:Y:S02]  /*fd50*/  FFMA.FTZ R181, R92, R181, R132 ;  /* 0x000000b55cb57223 */ /* 0x000fe40000010084 */
[----:B------:R-:W-:Y:S02]  /*fd60*/  FFMA.FTZ R184, R93, R184, R133 ;  /* 0x000000b85db87223 */ /* 0x000fe40000010085 */
[C---:B------:R-:W-:Y:S02]  /*fd70*/  FMUL.FTZ R196, R159.reuse, R196 ;  /* 0x000000c49fc47220 */ /* 0x040fe40000410000 */
[C---:B------:R-:W-:Y:S01]  /*fd80*/  FMUL.FTZ R198, R159.reuse, R198 ;  /* 0x000000c69fc67220 */ /* 0x040fe20000410000 */
[----:B------:R-:W-:Y:S01]  /*fd90*/  F2FP.BF16.PACK_AB R154, R184, R181 ;  /* 0x000000b5b89a723e */ /* 0x000fe200000010ff */
[----:B------:R-:W-:-:S02]  /*fda0*/  FMUL.FTZ R195, R159, R166 ;  /* 0x000000a69fc37220 */ /* 0x000fc40000410000 */
[C---:B------:R-:W-:Y:S02]  /*fdb0*/  FMUL.FTZ R202, R159.reuse, R202 ;  /* 0x000000ca9fca7220 */ /* 0x040fe40000410000 */
[C---:B------:R-:W-:Y:S01]  /*fdc0*/  FMUL.FTZ R175, R159.reuse, R174 ;  /* 0x000000ae9faf7220 */ /* 0x040fe20000410000 */
[----:B------:R-:W-:Y:S01]  /*fdd0*/  IADD3 R174, R164, 0x20, RZ ;  /* 0x00000020a4ae7810 */ /* 0x000fe20007ffe0ff */
        /* <DEDUP_REMOVED lines=19> */
[----:B------:R-:W-:Y:S01]  /*ff10*/  IMAD.MOV.U32 R179, RZ, RZ, 0x10 ;  /* 0x00000010ffb37424 */ /* 0x000fe200078e00ff */
        /* <DEDUP_REMOVED lines=25> */
.L_x_10655:
[----:B------:R-:W-:Y:S05]  /*100b0*/  EXIT ;  /* 0x000000000000794d */ /* 0x000fea0003800000 */
.L_x_10653:
[----:B0-----:R-:W-:Y:S01]  /*100c0*/  HFMA2.MMA R156, -RZ, RZ, 0, 5.9604644775390625e-08 ;  /* 0x00000001ff9c7435 */ /* 0x001fe200000001ff */
[----:B------:R-:W-:Y:S01]  /*100d0*/  IMAD.MOV.U32 R159, RZ, RZ, R173 ;  /* 0x000000ffff9f7224 */ /* 0x000fe200078e00ad */
[----:B------:R-:W-:Y:S01]  /*100e0*/  MOV R152, 0x10120 ;  /* 0x0001012000987802 */ /* 0x000fe20000000f00 */
[----:B------:R-:W-:Y:S02]  /*100f0*/  IMAD.MOV.U32 R154, RZ, RZ, 0x1f ;  /* 0x0000001fff9a7424 */ /* 0x000fe400078e00ff */
[----:B------:R-:W-:Y:S02]  /*10100*/  IMAD.MOV.U32 R155, RZ, RZ, -0x1 ;  /* 0xffffffffff9b7424 */ /* 0x000fe400078e00ff */
[----:B------:R-:W-:Y:S05]  /*10110*/  CALL.REL.NOINC `($__internal_45_$__cuda_sm70_shflsync_bfly_p) ;  /* 0x0000089000007944 */ /* 0x000fea0003c00000 */
[----:B-1----:R-:W-:Y:S01]  /*10120*/  MOV R152, R156 ;  /* 0x0000009c00987202 */ /* 0x002fe20000000f00 */
[----:B0-----:R-:W-:Y:S05]  /*10130*/  BRA `(.L_x_10657) ;  /* 0xffffee5000007947 */ /* 0x001fea000383ffff */
.L_x_10654:
[----:B------:R-:W-:Y:S01]  /*10140*/  IMAD.MOV.U32 R156, RZ, RZ, 0x2 ;  /* 0x00000002ff9c7424 */ /* 0x000fe200078e00ff */
[----:B------:R-:W-:Y:S01]  /*10150*/  MOV R155, 0xffffffff ;  /* 0xffffffff009b7802 */ /* 0x000fe20000000f00 */
[----:B------:R-:W-:Y:S01]  /*10160*/  IMAD.MOV.U32 R154, RZ, RZ, 0x1f ;  /* 0x0000001fff9a7424 */ /* 0x000fe200078e00ff */
[----:B------:R-:W-:Y:S02]  /*10170*/  MOV R152, 0x10190 ;  /* 0x0001019000987802 */ /* 0x000fe40000000f00 */
[----:B0-----:R-:W-:Y:S05]  /*10180*/  CALL.REL.NOINC `($__internal_45_$__cuda_sm70_shflsync_bfly_p) ;  /* 0x0000082000007944 */ /* 0x001fea0003c00000 */
[----:B01----:R-:W-:Y:S01]  /*10190*/  FADD.FTZ R159, R159, R156 ;  /* 0x0000009c9f9f7221 */ /* 0x003fe20000010000 */
[----:B------:R-:W-:Y:S01]  /*101a0*/  MOV R155, 0xffffffff ;  /* 0xffffffff009b7802 */ /* 0x000fe20000000f00 */
[----:B------:R-:W-:Y:S01]  /*101b0*/  IMAD.MOV.U32 R156, RZ, RZ, 0x4 ;  /* 0x00000004ff9c7424 */ /* 0x000fe200078e00ff */
[----:B------:R-:W-:Y:S01]  /*101c0*/  MOV R152, 0x101f0 ;  /* 0x000101f000987802 */ /* 0x000fe20000000f00 */
[----:B------:R-:W-:-:S02]  /*101d0*/  IMAD.MOV.U32 R154, RZ, RZ, 0x1f ;  /* 0x0000001fff9a7424 */ /* 0x000fc400078e00ff */
[----:B------:R-:W-:Y:S05]  /*101e0*/  CALL.REL.NOINC `($__internal_45_$__cuda_sm70_shflsync_bfly_p) ;  /* 0x000007c000007944 */ /* 0x000fea0003c00000 */
        /* <DEDUP_REMOVED lines=12> */
[----:B-1----:R-:W-:Y:S02]  /*102b0*/  FADD.FTZ R156, R159, R156 ;  /* 0x0000009c9f9c7221 */ /* 0x002fe40000010000 */
[----:B0-----:R-:W-:-:S02]  /*102c0*/  IMAD.MOV.U32 R154, RZ, RZ, 0x1f ;  /* 0x0000001fff9a7424 */ /* 0x001fc400078e00ff */
        /* <DEDUP_REMOVED lines=80> */
[----:B------:R-:W-:Y:S01]  /*107d0*/  FFMA.FTZ R152, R155, R155, R152 ;  /* 0x0000009b9b987223 */ /* 0x000fe20000010098 */
[----:B------:R-:W-:-:S03]  /*107e0*/  MOV R155, 0xffffffff ;  /* 0xffffffff009b7802 */ /* 0x000fc60000000f00 */
[----:B------:R-:W-:Y:S01]  /*107f0*/  FFMA.FTZ R159, R153, R153, R152 ;  /* 0x00000099999f7223 */ /* 0x000fe20000010098 */
[----:B------:R-:W-:Y:S02]  /*10800*/  MOV R152, 0x10820 ;  /* 0x0001082000987802 */ /* 0x000fe40000000f00 */
[----:B------:R-:W-:Y:S05]  /*10810*/  CALL.REL.NOINC `($__internal_45_$__cuda_sm70_shflsync_bfly_p) ;  /* 0x0000019000007944 */ /* 0x000fea0003c00000 */
[----:B01----:R-:W-:Y:S01]  /*10820*/  FADD.FTZ R159, R159, R156 ;  /* 0x0000009c9f9f7221 */ /* 0x003fe20000010000 */
[----:B------:R-:W-:Y:S01]  /*10830*/  MOV R155, 0xffffffff ;  /* 0xffffffff009b7802 */ /* 0x000fe20000000f00 */
[----:B------:R-:W-:Y:S01]  /*10840*/  IMAD.MOV.U32 R156, RZ, RZ, 0x2 ;  /* 0x00000002ff9c7424 */ /* 0x000fe200078e00ff */
[----:B------:R-:W-:Y:S01]  /*10850*/  MOV R152, 0x10880 ;  /* 0x0001088000987802 */ /* 0x000fe20000000f00 */
[----:B------:R-:W-:Y:S02]  /*10860*/  IMAD.MOV.U32 R154, RZ, RZ, 0x1f ;  /* 0x0000001fff9a7424 */ /* 0x000fe400078e00ff */
        /* <DEDUP_REMOVED lines=19> */
[----:B01----:R-:W-:Y:S05]  /*109a0*/  BRA `(.L_x_10658) ;  /* 0xffffec2000007947 */ /* 0x003fea000383ffff */
        .weak           $__internal_45_$__cuda_sm70_shflsync_bfly_p
        .type           $__internal_45_$__cuda_sm70_shflsync_bfly_p,@function
        .size           $__internal_45_$__cuda_sm70_shflsync_bfly_p,(.L_x_36133 - $__internal_45_$__cuda_sm70_shflsync_bfly_p)
$__internal_45_$__cuda_sm70_shflsync_bfly_p:
[----:B------:R-:W-:Y:S01]  /*109b0*/  IMAD.MOV.U32 R153, RZ, RZ, 0x0 ;  /* 0x00000000ff997424 */ /* 0x000fe200078e00ff */
[----:B------:R-:W-:Y:S04]  /*109c0*/  WARPSYNC R155 ;  /* 0x0000009b00007348 */ /* 0x000fe80003800000 */
[----:B------:R0:W1:Y:S01]  /*109d0*/  SHFL.BFLY PT, R156, R159, R156, R154 ;  /* 0x0c00009c9f9c7389 */ /* 0x00006200000e009a */
[----:B------:R-:W-:Y:S05]  /*109e0*/  RET.REL.NODEC R152 `(_ZN10layer_norm13ln_fwd_kernelINS_13Kernel_traitsIf13__nv_bfloat16S2_S2_fjLj1280ELj1ELj4ELj1ELj16ENS_18Kernel_traits_baseILj1280EfS2_S2_S2_fjLj128EEEEELb1ELb1ELb0ELb1EEEvNS_9FwdParamsE) ;  /* 0xfffef61098007950 */ /* 0x000fea0003c3ffff */
.L_x_10659:
        /* <DEDUP_REMOVED lines=9> */
.L_x_36133:


//--------------------- .text._ZN10layer_norm13ln_fwd_kernelINS_13Kernel_traitsIf13__nv_bfloat16S2_S2_fjLj1280ELj1ELj4ELj1ELj16ENS_18Kernel_traits_baseILj1280EfS2_S2_S2_fjLj128EEEEELb1ELb1ELb1ELb0EEEvNS_9FwdParamsE --------------------------
	.section	.text._ZN10layer_norm13ln_fwd_kernelINS_13Kernel_traitsIf13__nv_bfloat16S2_S2_fjLj1280ELj1ELj4ELj1ELj16ENS_18Kernel_traits_baseILj1280EfS2_S2_S2_fjLj128EEEEELb1ELb1ELb1ELb0EEEvNS_9FwdParamsE,"ax",@progbits
	.sectioninfo	@"SHI_REGISTERS=231"
	.align	128
        .global         _ZN10layer_norm13ln_fwd_kernelINS_13Kernel_traitsIf13__nv_bfloat16S2_S2_fjLj1280ELj1ELj4ELj1ELj16ENS_18Kernel_traits_baseILj1280EfS2_S2_S2_fjLj128EEEEELb1ELb1ELb1ELb0EEEvNS_9FwdParamsE
        .type           _ZN10layer_norm13ln_fwd_kernelINS_13Kernel_traitsIf13__nv_bfloat16S2_S2_fjLj1280ELj1ELj4ELj1ELj16ENS_18Kernel_traits_baseILj1280EfS2_S2_S2_fjLj128EEEEELb1ELb1ELb1ELb0EEEvNS_9FwdParamsE,@function
        .size           _ZN10layer_norm13ln_fwd_kernelINS_13Kernel_traitsIf13__nv_bfloat16S2_S2_fjLj1280ELj1ELj4ELj1ELj16ENS_18Kernel_traits_baseILj1280EfS2_S2_S2_fjLj128EEEEELb1ELb1ELb1ELb0EEEvNS_9FwdParamsE,(.L_x_36134 - _ZN10layer_norm13ln_fwd_kernelINS_13Kernel_traitsIf13__nv_bfloat16S2_S2_fjLj1280ELj1ELj4ELj1ELj16ENS_18Kernel_traits_baseILj1280EfS2_S2_S2_fjLj128EEEEELb1ELb1ELb1ELb0EEEvNS_9FwdParamsE)
        .other          _ZN10layer_norm13ln_fwd_kernelINS_13Kernel_traitsIf13__nv_bfloat16S2_S2_fjLj1280ELj1ELj4ELj1ELj16ENS_18Kernel_traits_baseILj1280EfS2_S2_S2_fjLj128EEEEELb1ELb1ELb1ELb0EEEvNS_9FwdParamsE,@"STO_CUDA_ENTRY STV_DEFAULT"
_ZN10layer_norm13ln_fwd_kernelINS_13Kernel_traitsIf13__nv_bfloat16S2_S2_fjLj1280ELj1ELj4ELj1ELj16ENS_18Kernel_traits_baseILj1280EfS2_S2_S2_fjLj128EEEEELb1ELb1ELb1ELb0EEEvNS_9FwdParamsE:
.text._ZN10layer_norm13ln_fwd_kernelINS_13Kernel_traitsIf13__nv_bfloat16S2_S2_fjLj1280ELj1ELj4ELj1ELj16ENS_18Kernel_traits_baseILj1280EfS2_S2_S2_fjLj128EEEEELb1ELb1ELb1ELb0EEEvNS_9FwdParamsE:
[----:B------:R-:W-:Y:S02]  /*0000*/  IMAD.MOV.U32 R1, RZ, RZ, c[0x0][0x28] ;  /* 0x00000a00ff017624 */ /* 0x000fe400078e00ff */
[----:B------:R-:W-:Y:S01]  /*0010*/  ULDC.U8 UR4, c[0x0][0x244] ;  /* 0x0000910000047ab9 */ /* 0x000fe20000000000 */
[----:B------:R-:W-:Y:S01]  /*0020*/  IMAD.MOV.U32 R29, RZ, RZ, c[0x0][0x23c] ;  /* 0x00008f00ff1d7624 */ /* 0x000fe200078e00ff */
[----:B------:R-:W-:Y:S01]  /*0030*/  ISETP.NE.AND P0, PT, RZ, UR4, PT ;  /* 0x00000004ff007c0c */ /* 0x000fe2000bf05270 */
[----:B------:R-:W-:Y:S01]  /*0040*/  IMAD.MOV.U32 R28, RZ, RZ, c[0x0][0x238] ;  /* 0x00008e00ff1c7624 */ /* 0x000fe200078e00ff */
[----:B------:R-:W-:-:S11]  /*0050*/  ULDC.64 UR4, c[0x0][0x118] ;  /* 0x0000460000047ab9 */ /* 0x000fd60000000a00 */
[----:B------:R-:W-:Y:S01]  /*0060*/  @P0 IMAD.MOV.U32 R4, RZ, RZ, R28 ;  /* 0x000000ffff040224 */ /* 0x000fe200078e001c */
[----:B------:R-:W-:-:S05]  /*0070*/  @P0 MOV R5, R29 ;  /* 0x0000001d00050202 */ /* 0x000fca0000000f00 */
[----:B------:R-:W2:Y:S01]  /*0080*/  @P0 LDG.E.64 R2, [R4.64] ;  /* 0x0000000404020981 */ /* 0x000ea2000c1e1b00 */
[----:B------:R-:W-:Y:S02]  /*0090*/  IMAD.MOV.U32 R174, RZ, RZ, c[0x0][0x230] ;  /* 0x00008c00ffae7624 */ /* 0x000fe400078e00ff */
[----:B------:R-:W-:-:S06]  /*00a0*/  IMAD.MOV.U32 R175, RZ, RZ, c[0x0][0x234] ;  /* 0x00008d00ffaf7624 */ /* 0x000fcc00078e00ff */
[----:B------:R-:W3:Y:S01]  /*00b0*/  @P0 LDG.E.64 R174, [R174.64] ;  /* 0x00000004aeae0981 */ /* 0x000ee2000c1e1b00 */
[----:B------:R-:W-:Y:S03]  /*00c0*/  BSSY B0, `(.L_x_10660) ;  /* 0x000005a000007945 */ /* 0x000fe60003800000 */
[----:B------:R-:W0:Y:S04]  /*00d0*/  S2R R27, SR_TID.X ;  /* 0x00000000001b7919 */ /* 0x000e280000002100 */
[----:B------:R-:W0:Y:S02]  /*00e0*/  S2R R32, SR_CTAID.X ;  /* 0x0000000000207919 */ /* 0x000e240000002500 */
[----:B0-----:R-:W-:-:S04]  /*00f0*/  IMAD R0, R32, c[0x0][0x0], R27 ;  /* 0x0000000020007a24 */ /* 0x001fc800078e021b */
[----:B------:R-:W-:Y:S01]  /*0100*/  IMAD.WIDE.U32 R8, R0, -0x326172a9, RZ ;  /* 0xcd9e8d5700087825 */ /* 0x000fe200078e00ff */
[----:B--2---:R-:W-:-:S05]  /*0110*/  @P0 IADD3 R28, P1, R2, c[0x0][0x240], RZ ;  /* 0x00009000021c0a10 */ /* 0x004fca0007f3e0ff */
[----:B------:R-:W-:Y:S01]  /*0120*/  @P0 IMAD.X R29, RZ, RZ, R3, P1 ;  /* 0x000000ffff1d0224 */ /* 0x000fe200008e0603 */
[----:B---3--:R-:W-:-:S04]  /*0130*/  IADD3 R4, R175, -0x4498517b, RZ ;  /* 0xbb67ae85af047810 */ /* 0x008fc80007ffe0ff */
[--C-:B------:R-:W-:Y:S02]  /*0140*/  SHF.R.U64 R2, R28, 0x2, R29.reuse ;  /* 0x000000021c027819 */ /* 0x100fe4000000121d */
[----:B------:R-:W-:Y:S02]  /*0150*/  SHF.R.U32.HI R3, RZ, 0x2, R29 ;  /* 0x00000002ff037819 */ /* 0x000fe4000001161d */
[----:B------:R-:W-:Y:S01]  /*0160*/  IADD3 R5, R174, -0x61c88647, RZ ;  /* 0x9e3779b9ae057810 */ /* 0x000fe20007ffe0ff */
[----:B------:R-:W-:Y:S01]  /*0170*/  IMAD.WIDE.U32 R6, R2, -0x2daee0ad, RZ ;  /* 0xd2511f5302067825 */ /* 0x000fe200078e00ff */
[----:B------:R-:W-:Y:S02]  /*0180*/  LOP3.LUT R10, R9, R3, R174, 0x96, !PT ;  /* 0x00000003090a7212 */ /* 0x000fe400078e96ae */
[----:B------:R-:W-:Y:S02]  /*0190*/  IADD3 R9, R174, -0x255992d5, RZ ;  /* 0xdaa66d2bae097810 */ /* 0x000fe40007ffe0ff */
[----:B------:R-:W-:Y:S01]  /*01a0*/  LOP3.LUT R12, R7, R175, RZ, 0x3c, !PT ;  /* 0x000000af070c7212 */ /* 0x000fe200078e3cff */
[----:B------:R-:W-:Y:S01]  /*01b0*/  IMAD.WIDE.U32 R10, R10, -0x2daee0ad, RZ ;  /* 0xd2511f530a0a7825 */ /* 0x000fe200078e00ff */
[----:B------:R-:W-:-:S02]  /*01c0*/  IADD3 R7, R175, 0x76cf5d0a, RZ ;  /* 0x76cf5d0aaf077810 */ /* 0x000fc40007ffe0ff */
[----:B------:R-:W-:Y:S01]  /*01d0*/  LOP3.LUT R29, R27, 0x1f, RZ, 0xc0, !PT ;  /* 0x0000001f1b1d7812 */ /* 0x000fe200078ec0ff */
[----:B------:R-:W-:Y:S01]  /*01e0*/  IMAD.WIDE.U32 R12, R12, -0x326172a9, RZ ;  /* 0xcd9e8d570c0c7825 */ /* 0x000fe200078e00ff */
[----:B------:R-:W-:Y:S02]  /*01f0*/  LOP3.LUT R16, R11, R6, R4, 0x96, !PT ;  /* 0x000000060b107212 */ /* 0x000fe400078e9604 */
[----:B------:R-:W-:Y:S02]  /*0200*/  IADD3 R6, R174, 0x3c6ef372, RZ ;  /* 0x3c6ef372ae067810 */ /* 0x000fe40007ffe0ff */
[----:B------:R-:W-:Y:S01]  /*0210*/  LOP3.LUT R14, R13, R5, R8, 0x96, !PT ;  /* 0x000000050d0e7212 */ /* 0x000fe200078e9608 */
[----:B------:R-:W-:Y:S01]  /*0220*/  IMAD.WIDE.U32 R16, R16, -0x326172a9, RZ ;  /* 0xcd9e8d5710107825 */ /* 0x000fe200078e00ff */
[C---:B------:R-:W-:Y:S02]  /*0230*/  IADD3 R8, R175.reuse, 0x32370b8f, RZ ;  /* 0x32370b8faf087810 */ /* 0x040fe40007ffe0ff */
[----:B------:R-:W-:Y:S01]  /*0240*/  IADD3 R11, R175, -0x126145ec, RZ ;  /* 0xed9eba14af0b7810 */ /* 0x000fe20007ffe0ff */
[----:B------:R-:W-:Y:S01]  /*0250*/  IMAD.WIDE.U32 R14, R14, -0x2daee0ad, RZ ;  /* 0xd2511f530e0e7825 */ /* 0x000fe200078e00ff */
[----:B------:R-:W-:-:S04]  /*0260*/  LOP3.LUT R12, R17, R12, R6, 0x96, !PT ;  /* 0x0000000c110c7212 */ /* 0x000fc800078e9606 */
[----:B------:R-:W-:Y:S01]  /*0270*/  LOP3.LUT R18, R15, R10, R7, 0x96, !PT ;  /* 0x0000000a0f127212 */ /* 0x000fe200078e9607 */
[----:B------:R-:W-:Y:S01]  /*0280*/  IMAD.WIDE.U32 R12, R12, -0x2daee0ad, RZ ;  /* 0xd2511f530c0c7825 */ /* 0x000fe200078e00ff */
[----:B------:R-:W-:-:S03]  /*0290*/  IADD3 R10, R174, 0x78dde6e4, RZ ;  /* 0x78dde6e4ae0a7810 */ /* 0x000fc60007ffe0ff */
[----:B------:R-:W-:Y:S01]  /*02a0*/  IMAD.WIDE.U32 R18, R18, -0x326172a9, RZ ;  /* 0xcd9e8d5712127825 */ /* 0x000fe200078e00ff */
[----:B------:R-:W-:Y:S02]  /*02b0*/  LOP3.LUT R17, R13, R14, R8, 0x96, !PT ;  /* 0x0000000e0d117212 */ /* 0x000fe400078e9608 */
[----:B------:R-:W-:Y:S02]  /*02c0*/  IADD3 R13, R174, 0x1715609d, RZ ;  /* 0x1715609dae0d7810 */ /* 0x000fe40007ffe0ff */
[----:B------:R-:W-:Y:S01]  /*02d0*/  LOP3.LUT R14, R19, R16, R9, 0x96, !PT ;  /* 0x00000010130e7212 */ /* 0x000fe200078e9609 */
[----:B------:R-:W-:-:S04]  /*02e0*/  IMAD.WIDE.U32 R16, R17, -0x326172a9, RZ ;  /* 0xcd9e8d5711107825 */ /* 0x000fc800078e00ff */
[----:B------:R-:W-:Y:S01]  /*02f0*/  IMAD.WIDE.U32 R14, R14, -0x2daee0ad, RZ ;  /* 0xd2511f530e0e7825 */ /* 0x000fe200078e00ff */
[----:B------:R-:W-:Y:S02]  /*0300*/  LOP3.LUT R18, R17, R18, R10, 0x96, !PT ;  /* 0x0000001211127212 */ /* 0x000fe400078e960a */
[----:B------:R-:W-:Y:S02]  /*0310*/  LOP3.LUT R17, R29, 0x1f, RZ, 0x3c, !PT ;  /* 0x0000001f1d117812 */ /* 0x000fe400078e3cff */
[----:B------:R-:W-:Y:S01]  /*0320*/  LOP3.LUT R20, R15, R12, R11, 0x96, !PT ;  /* 0x0000000c0f147212 */ /* 0x000fe200078e960b */
[----:B------:R-:W-:Y:S01]  /*0330*/  IMAD.MOV.U32 R15, RZ, RZ, c[0x0][0x168] ;  /* 0x00005a00ff0f7624 */ /* 0x000fe200078e00ff */
[----:B------:R-:W-:Y:S01]  /*0340*/  IADD3 R12, R175, -0x56f99767, RZ ;  /* 0xa9066899af0c7810 */ /* 0x000fe20007ffe0ff */
[----:B------:R-:W-:-:S03]  /*0350*/  IMAD.WIDE.U32 R18, R18, -0x2daee0ad, RZ ;  /* 0xd2511f5312127825 */ /* 0x000fc600078e00ff */
[----:B------:R-:W-:Y:S01]  /*0360*/  SHF.R.S32.HI R15, RZ, 0x1f, R15 ;  /* 0x0000001fff0f7819 */ /* 0x000fe2000001140f */
[----:B------:R-:W-:Y:S01]  /*0370*/  IMAD.WIDE.U32 R20, R20, -0x326172a9, RZ ;  /* 0xcd9e8d5714147825 */ /* 0x000fe200078e00ff */
[----:B------:R-:W-:Y:S02]  /*0380*/  LOP3.LUT R24, R19, R14, R12, 0x96, !PT ;  /* 0x0000000e13187212 */ /* 0x000fe400078e960c */
[----:B------:R-:W-:Y:S02]  /*0390*/  IADD3 R14, R174, -0x4ab325aa, RZ ;  /* 0xb54cda56ae0e7810 */ /* 0x000fe40007ffe0ff */
[----:B------:R-:W-:Y:S01]  /*03a0*/  LOP3.LUT R22, R21, R16, R13, 0x96, !PT ;  /* 0x0000001015167212 */ /* 0x000fe200078e960d */
[----:B------:R-:W-:Y:S01]  /*03b0*/  IMAD.WIDE.U32 R24, R24, -0x326172a9, RZ ;  /* 0xcd9e8d5718187825 */ /* 0x000fe200078e00ff */
[----:B------:R-:W-:Y:S02]  /*03c0*/  LEA.HI R16, R15, c[0x0][0x168], RZ, 0x3 ;  /* 0x00005a000f107a11 */ /* 0x000fe400078f18ff */
[----:B------:R-:W-:Y:S01]  /*03d0*/  IADD3 R15, R175, 0x646e171e, RZ ;  /* 0x646e171eaf0f7810 */ /* 0x000fe20007ffe0ff */
[----:B------:R-:W-:Y:S01]  /*03e0*/  IMAD.WIDE.U32 R22, R22, -0x2daee0ad, RZ ;  /* 0xd2511f5316167825 */ /* 0x000fe200078e00ff */
[----:B------:R-:W-:-:S02]  /*03f0*/  LEA.HI.SX32 R16, R16, R17, 0x1d ;  /* 0x0000001110107211 */ /* 0x000fc400078feaff */
[----:B------:R-:W-:Y:S02]  /*0400*/  LOP3.LUT R26, R25, R20, R14, 0x96, !PT ;  /* 0x00000014191a7212 */ /* 0x000fe400078e960e */
[----:B------:R-:W-:Y:S02]  /*0410*/  LOP3.LUT P1, RZ, R16, 0xffffffe0, RZ, 0xc0, !PT ;  /* 0xffffffe010ff7812 */ /* 0x000fe4000782c0ff */
[----:B------:R-:W-:Y:S02]  /*0420*/  LOP3.LUT R30, R23, R18, R15, 0x96, !PT ;  /* 0x00000012171e7212 */ /* 0x000fe400078e960f */
[----:B------:R-:W-:Y:S01]  /*0430*/  SHF.R.U32.HI R19, RZ, 0x5, R27 ;  /* 0x00000005ff137819 */ /* 0x000fe2000001161b */
[----:B------:R-:W-:Y:S01]  /*0440*/  IMAD.WIDE.U32 R26, R26, -0x2daee0ad, RZ ;  /* 0xd2511f531a1a7825 */ /* 0x000fe200078e00ff */
[----:B------:R-:W-:Y:S02]  /*0450*/  IADD3 R17, R175, 0x1fd5c5a3, RZ ;  /* 0x1fd5c5a3af117810 */ /* 0x000fe40007ffe0ff */
[----:B------:R-:W-:Y:S01]  /*0460*/  ISETP.GE.U32.AND P6, PT, R16, 0x40, PT ;  /* 0x000000401000780c */ /* 0x000fe20003fc6070 */
[----:B------:R-:W-:Y:S01]  /*0470*/  IMAD.WIDE.U32 R30, R30, -0x326172a9, RZ ;  /* 0xcd9e8d571e1e7825 */ /* 0x000fe200078e00ff */
[----:B------:R-:W-:-:S02]  /*0480*/  ISETP.GE.U32.AND P5, PT, R16, 0x60, PT ;  /* 0x000000601000780c */ /* 0x000fc40003fa6070 */
[----:B------:R-:W-:Y:S02]  /*0490*/  ISETP.GE.U32.AND P4, PT, R16, 0x80, PT ;  /* 0x000000801000780c */ /* 0x000fe40003f86070 */
[----:B------:R-:W-:Y:S02]  /*04a0*/  IADD3 R18, R174, 0x5384540f, RZ ;  /* 0x5384540fae127810 */ /* 0x000fe40007ffe0ff */
[----:B------:R-:W-:Y:S02]  /*04b0*/  ISETP.GE.U32.AND P0, PT, R16, 0xa0, PT ;  /* 0x000000a01000780c */ /* 0x000fe40003f06070 */
[----:B------:R-:W-:Y:S02]  /*04c0*/  P2R R180, PR, RZ, 0x40 ;  /* 0x00000040ffb47803 */ /* 0x000fe40000000000 */
[----:B------:R-:W-:Y:S02]  /*04d0*/  P2R R189, PR, RZ, 0x20 ;  /* 0x00000020ffbd7803 */ /* 0x000fe40000000000 */
[----:B------:R-:W-:-:S02]  /*04e0*/  P2R R198, PR, RZ, 0x10 ;  /* 0x00000010ffc67803 */ /* 0x000fc40000000000 */
[----:B------:R-:W-:Y:S02]  /*04f0*/  LEA R19, R32, R19, 0x2 ;  /* 0x0000001320137211 */ /* 0x000fe400078e10ff */
[----:B------:R-:W-:Y:S02]  /*0500*/  LOP3.LUT R153, R27, R22, R17, 0x96, !PT ;  /* 0x000000161b997212 */ /* 0x000fe400078e9611 */
[----:B------:R-:W-:Y:S01]  /*0510*/  LOP3.LUT R152, R31, R24, R18, 0x96, !PT ;  /* 0x000000181f987212 */ /* 0x000fe200078e9612 */
        /* <DEDUP_REMOVED lines=20> */
.L_x_10661:
[----:B------:R-:W-:Y:S05]  /*0660*/  BSYNC B0 ;  /* 0x0000000000007941 */ /* 0x000fea0003800000 */
.L_x_10660:
        /* <DEDUP_REMOVED lines=21> */
.L_x_10663:
[----:B------:R-:W-:Y:S05]  /*07c0*/  BSYNC B0 ;  /* 0x0000000000007941 */ /* 0x000fea0003800000 */
.L_x_10662:
        /* <DEDUP_REMOVED lines=21> */
.L_x_10665:
[----:B------:R-:W-:Y:S05]  /*0920*/  BSYNC B0 ;  /* 0x0000000000007941 */ /* 0x000fea0003800000 */
.L_x_10664:
        /* <DEDUP_REMOVED lines=21> */
.L_x_10667:
[----:B------:R-:W-:Y:S05]  /*0a80*/  BSYNC B0 ;  /* 0x0000000000007941 */ /* 0x000fea0003800000 */
.L_x_10666:
        /* <DEDUP_REMOVED lines=20> */
.L_x_10669:
[----:B------:R-:W-:Y:S05]  /*0bd0*/  BSYNC B0 ;  /* 0x0000000000007941 */ /* 0x000fea0003800000 */
.L_x_10668:
[----:B------:R-:W-:Y:S01]  /*0be0*/  ISETP.GE.AND P2, PT, R19, c[0x0][0x164], PT ;  /* 0x0000590013007a0c */ /* 0x000fe20003f46270 */
[----:B0-----:R-:W-:Y:S01]  /*0bf0*/  IMAD.HI.U32 R22, R152, -0x2daee0ad, RZ ;  /* 0xd2511f5398167827 */ /* 0x001fe200078e00ff */
[----:B------:R-:W-:-:S02]  /*0c00*/  IADD3 R21, R175, -0x24c28bd8, RZ ;  /* 0xdb3d7428af157810 */ /* 0x000fc40007ffe0ff */
[----:B------:R-:W-:Y:S01]  /*0c10*/  IADD3 R20, R174, -0xe443238, RZ ;  /* 0xf1bbcdc8ae147810 */ /* 0x000fe20007ffe0ff */
[----:B------:R-:W-:Y:S01]  /*0c20*/  IMAD.HI.U32 R23, R153, -0x326172a9, RZ ;  /* 0xcd9e8d5799177827 */ /* 0x000fe200078e00ff */
[----:B------:R-:W-:Y:S02]  /*0c30*/  LOP3.LUT R31, R22, R26, R21, 0x96, !PT ;  /* 0x0000001a161f7212 */ /* 0x000fe400078e9615 */
[----:B------:R-:W-:Y:S02]  /*0c40*/  IADD3 R22, R175, -0x695add53, RZ ;  /* 0x96a522adaf167810 */ /* 0x000fe40007ffe0ff */
[----:B------:R-:W-:-:S03]  /*0c50*/  LOP3.LUT R23, R23, R30, R20, 0x96, !PT ;  /* 0x0000001e17177212 */ /* 0x000fc600078e9614 */
[----:B------:R-:W-:Y:S05]  /*0c60*/  @P2 EXIT ;  /* 0x000000000000294d */ /* 0x000fea0003800000 */
[----:B------:R-:W-:Y:S01]  /*0c70*/  IMAD R25, R152, -0x2daee0ad, RZ ;  /* 0xd2511f5398197824 */ /* 0x000fe200078e02ff */
[----:B------:R-:W-:Y:S01]  /*0c80*/  ULDC.U8 UR6, c[0x0][0x1f0] ;  /* 0x00007c0000067ab9 */ /* 0x000fe20000000000 */
[----:B------:R-:W-:Y:S01]  /*0c90*/  IMAD.WIDE.U32 R26, R23, -0x2daee0ad, RZ ;  /* 0xd2511f53171a7825 */ /* 0x000fe200078e00ff */
[----:B------:R-:W-:-:S03]  /*0ca0*/  IADD3 R23, R174, -0x700cb87f, RZ ;  /* 0x8ff34781ae177810 */ /* 0x000fc60007ffe0ff */
[----:B------:R-:W-:Y:S01]  /*0cb0*/  IMAD R29, R153, -0x326172a9, RZ ;  /* 0xcd9e8d57991d7824 */ /* 0x000fe200078e02ff */
[----:B------:R-:W-:Y:S01]  /*0cc0*/  LOP3.LUT R24, R27, R25, R22, 0x96, !PT ;  /* 0x000000191b187212 */ /* 0x000fe200078e9616 */
[----:B------:R-:W-:Y:S01]  /*0cd0*/  IMAD.HI.U32 R30, R31, -0x326172a9, RZ ;  /* 0xcd9e8d571f1e7827 */ /* 0x000fe200078e00ff */
[----:B------:R-:W-:-:S03]  /*0ce0*/  LOP3.LUT R27, R28, 0x3, RZ, 0xc0, !PT ;  /* 0x000000031c1b7812 */ /* 0x000fc600078ec0ff */
[----:B------:R-:W-:Y:S01]  /*0cf0*/  IMAD.MOV.U32 R28, RZ, RZ, RZ ;  /* 0x000000ffff1c7224 */ /* 0x000fe200078e00ff */
[----:B------:R-:W-:Y:S01]  /*0d00*/  LOP3.LUT R25, R30, R29, R23, 0x96, !PT ;  /* 0x0000001d1e197212 */ /* 0x000fe200078e9617 */
[----:B------:R-:W-:Y:S02]  /*0d10*/  IMAD R30, R31, -0x326172a9, RZ ;  /* 0xcd9e8d571f1e7824 */ /* 0x000fe400078e02ff */
.L_x_11101:
[----:B------:R-:W-:-:S04]  /*0d20*/  IMAD.MOV.U32 R160, RZ, RZ, 0x4 ;  /* 0x00000004ffa07424 */ /* 0x000fc800078e00ff */
[----:B------:R-:W-:-:S05]  /*0d30*/  IMAD.WIDE R162, R19, R160, c[0x0][0x1d0] ;  /* 0x0000740013a27625 */ /* 0x000fca00078e02a0 */
[----:B------:R0:W2:Y:S01]  /*0d40*/  LDG.E R221, [R162.64] ;  /* 0x00000004a2dd7981 */ /* 0x0000a2000c1e1900 */
[----:B------:R-:W-:-:S05]  /*0d50*/  IMAD.WIDE R160, R19, R160, c[0x0][0x1d8] ;  /* 0x0000760013a07625 */ /* 0x000fca00078e02a0 */
[----:B-----5:R1:W5:Y:S01]  /*0d60*/  LDG.E R215, [R160.64] ;  /* 0x00000004a0d77981 */ /* 0x020362000c1e1900 */
        /* <DEDUP_REMOVED lines=33> */
.L_x_10673:
        /* <DEDUP_REMOVED lines=12> */
.L_x_10676:
[----:B------:R-:W-:Y:S02]  /*1040*/  IMAD.MOV.U32 R162, RZ, RZ, R30 ;  /* 0x000000ffffa27224 */ /* 0x000fe400078e001e */
.L_x_10677:
[----:B------:R-:W-:Y:S05]  /*1050*/  BSYNC B2 ;  /* 0x0000000000027941 */ /* 0x000fea0003800000 */
.L_x_10675:
        /* <DEDUP_REMOVED lines=16> */
.L_x_10681:
[----:B------:R-:W-:Y:S05]  /*1160*/  BSYNC B3 ;  /* 0x0000000000037941 */ /* 0x000fea0003800000 */
.L_x_10680:
        /* <DEDUP_REMOVED lines=41> */
[----:B------:R-:W-:Y:S02]  /*1400*/  LOP3.LUT R24, R27, R24, R22, 0x96, !PT ;  /* 0x000000181b187212 */ /* 0x000fe400078e9616 */
.L_x_10679:
[----:B------:R-:W-:Y:S05]  /*1410*/  BSYNC B2 ;  /* 0x0000000000027941 */ /* 0x000fea0003800000 */
.L_x_10678:
[----:B------:R0:W1:Y:S01]  /*1420*/  I2F.U32 R27, R162 ;  /* 0x000000a2001b7306 */ /* 0x0000620000201000 */
[----:B-----5:R-:W-:Y:S01]  /*1430*/  PRMT R29, RZ, 0x5410, R152 ;  /* 0x00005410ff1d7816 */ /* 0x020fe20000000098 */
[----:B------:R-:W-:-:S04]  /*1440*/  IMAD.MOV.U32 R164, RZ, RZ, 0x2f800000 ;  /* 0x2f800000ffa47424 */ /* 0x000fc800078e00ff */
[----:B------:R-:W-:Y:S01]  /*1450*/  FMUL.FTZ R29, R29, c[0x0][0x1ec] ;  /* 0x00007b001d1d7a20 */ /* 0x000fe20000410000 */
[----:B0-----:R-:W-:-:S03]  /*1460*/  @P3 PRMT R162, RZ, 0x5410, R156 ;  /* 0x00005410ffa23816 */ /* 0x001fc6000000009c */
[----:B------:R-:W-:Y:S02]  /*1470*/  FMUL.FTZ R29, R29, c[0x0][0x1e8] ;  /* 0x00007a001d1d7a20 */ /* 0x000fe40000410000 */
[----:B-1----:R-:W-:-:S05]  /*1480*/  FFMA.FTZ R27, R27, R164, 1.1641532182693481445e-10 ;  /* 0x2f0000001b1b7423 */ /* 0x002fca00000100a4 */
[----:B------:R-:W-:-:S04]  /*1490*/  FSETP.GTU.FTZ.AND P5, PT, R27, c[0x0][0x1e4], PT ;  /* 0x000079001b007a0b */ /* 0x000fc80003fbc000 */
[----:B------:R-:W-:Y:S02]  /*14a0*/  FSEL R29, R29, RZ, !P5 ;  /* 0x000000ff1d1d7208 */ /* 0x000fe40006800000 */
[----:B------:R-:W-:-:S03]  /*14b0*/  SEL R31, RZ, 0x1, P5 ;  /* 0x00000001ff1f7807 */ /* 0x000fc60002800000 */
[----:B------:R-:W-:-:S04]  /*14c0*/  FMUL.FTZ R29, R52, R29 ;  /* 0x0000001d341d7220 */ /* 0x000fc80000410000 */
[----:B------:R-:W-:Y:S02]  /*14d0*/  @P3 FADD.FTZ R29, R162, R29 ;  /* 0x0000001da21d3221 */ /* 0x000fe40000010000 */
.L_x_10674:
[----:B------:R-:W-:Y:S05]  /*14e0*/  BSYNC B1 ;  /* 0x0000000000017941 */ /* 0x000fea0003800000 */
.L_x_10672:
        /* <DEDUP_REMOVED lines=8> */
.L_x_10683:
        /* <DEDUP_REMOVED lines=12> */
.L_x_10686:
[----:B------:R-:W-:Y:S02]  /*1630*/  IMAD.MOV.U32 R165, RZ, RZ, R30 ;  /* 0x000000ffffa57224 */ /* 0x000fe400078e001e */
.L_x_10687:
[----:B------:R-:W-:Y:S05]  /*1640*/  BSYNC B2 ;  /* 0x0000000000027941 */ /* 0x000fea0003800000 */
.L_x_10685:
        /* <DEDUP_REMOVED lines=16> */
.L_x_10691:
[----:B------:R-:W-:Y:S05]  /*1750*/  BSYNC B3 ;  /* 0x0000000000037941 */ /* 0x000fea0003800000 */
.L_x_10690:
        /* <DEDUP_REMOVED lines=43> */
.L_x_10689:
[----:B------:R-:W-:Y:S05]  /*1a10*/  BSYNC B2 ;  /* 0x0000000000027941 */ /* 0x000fea0003800000 */
.L_x_10688:
        /* <DEDUP_REMOVED lines=9> */
[----:B------:R-:W-:Y:S01]  /*1ab0*/  SEL R160, RZ, 0x1, P5 ;  /* 0x00000001ffa07807 */ /* 0x000fe20002800000 */
[----:B------:R-:W-:-:S03]  /*1ac0*/  FMUL.FTZ R164, R53, R164 ;  /* 0x000000a435a47220 */ /* 0x000fc60000410000 */
[----:B------:R-:W-:Y:S01]  /*1ad0*/  PRMT R165, R160, 0x7610, R165 ;  /* 0x00007610a0a57816 */ /* 0x000fe200000000a5 */
[----:B------:R-:W-:Y:S02]  /*1ae0*/  @P3 FADD.FTZ R164, R161, R164 ;  /* 0x000000a4a1a43221 */ /* 0x000fe40000010000 */
.L_x_10684:
[----:B------:R-:W-:Y:S05]  /*1af0*/  BSYNC B1 ;  /* 0x0000000000017941 */ /* 0x000fea0003800000 */
.L_x_10682:
        /* <DEDUP_REMOVED lines=8> */
.L_x_10693:
        /* <DEDUP_REMOVED lines=12> */
.L_x_10696:
[----:B------:R-:W-:Y:S02]  /*1c40*/  IMAD.MOV.U32 R167, RZ, RZ, R30 ;  /* 0x000000ffffa77224 */ /* 0x000fe400078e001e */
.L_x_10697:
[----:B------:R-:W-:Y:S05]  /*1c50*/  BSYNC B2 ;  /* 0x0000000000027941 */ /* 0x000fea0003800000 */
.L_x_10695:
        /* <DEDUP_REMOVED lines=16> */
.L_x_10701:
[----:B------:R-:W-:Y:S05]  /*1d60*/  BSYNC B3 ;  /* 0x0000000000037941 */ /* 0x000fea0003800000 */
.L_x_10700:
        /* <DEDUP_REMOVED lines=43> */
.L_x_10699:
[----:B------:R-:W-:Y:S05]  /*2020*/  BSYNC B2 ;  /* 0x0000000000027941 */ /* 0x000fea0003800000 */
.L_x_10698:
        /* <DEDUP_REMOVED lines=13> */
.L_x_10694:
[----:B------:R-:W-:Y:S05]  /*2100*/  BSYNC B1 ;  /* 0x0000000000017941 */ /* 0x000fea0003800000 */
.L_x_10692:
        /* <DEDUP_REMOVED lines=8> */
.L_x_10703:
        /* <DEDUP_REMOVED lines=12> */
.L_x_10706:
[----:B------:R-:W-:Y:S02]  /*2250*/  MOV R168, R30 ;  /* 0x0000001e00a87202 */ /* 0x000fe40000000f00 */
.L_x_10707:
[----:B------:R-:W-:Y:S05]  /*2260*/  BSYNC B2 ;  /* 0x0000000000027941 */ /* 0x000fea0003800000 */
.L_x_10705:
        /* <DEDUP_REMOVED lines=16> */
.L_x_10711:
[----:B------:R-:W-:Y:S05]  /*2370*/  BSYNC B3 ;  /* 0x0000000000037941 */ /* 0x000fea0003800000 */
.L_x_10710:
        /* <DEDUP_REMOVED lines=43> */
.L_x_10709:
[----:B------:R-:W-:Y:S05]  /*2630*/  BSYNC B2 ;  /* 0x0000000000027941 */ /* 0x000fea0003800000 */
.L_x_10708:
        /* <DEDUP_REMOVED lines=13> */
.L_x_10704:
[----:B------:R-:W-:Y:S05]  /*2710*/  BSYNC B1 ;  /* 0x0000000000017941 */ /* 0x000fea0003800000 */
.L_x_10702:
        /* <DEDUP_REMOVED lines=8> */
.L_x_10713:
        /* <DEDUP_REMOVED lines=12> */
.L_x_10716:
[----:B------:R-:W-:Y:S02]  /*2860*/  IMAD.MOV.U32 R171, RZ, RZ, R30 ;  /* 0x000000ffffab7224 */ /* 0x000fe400078e001e */
.L_x_10717:
[----:B------:R-:W-:Y:S05]  /*2870*/  BSYNC B2 ;  /* 0x0000000000027941 */ /* 0x000fea0003800000 */
.L_x_10715:
        /* <DEDUP_REMOVED lines=16> */
.L_x_10721:
[----:B------:R-:W-:Y:S05]  /*2980*/  BSYNC B3 ;  /* 0x0000000000037941 */ /* 0x000fea0003800000 */
.L_x_10720:
        /* <DEDUP_REMOVED lines=43> */
.L_x_10719:
[----:B------:R-:W-:Y:S05]  /*2c40*/  BSYNC B2 ;  /* 0x0000000000027941 */ /* 0x000fea0003800000 */
.L_x_10718:
        /* <DEDUP_REMOVED lines=13> */
.L_x_10714:
[----:B------:R-:W-:Y:S05]  /*2d20*/  BSYNC B1 ;  /* 0x0000000000017941 */ /* 0x000fea0003800000 */
.L_x_10712:
        /* <DEDUP_REMOVED lines=8> */
.L_x_10723:
        /* <DEDUP_REMOVED lines=12> */
.L_x_10726:
[----:B------:R-:W-:Y:S02]  /*2e70*/  IMAD.MOV.U32 R172, RZ, RZ, R30 ;  /* 0x000000ffffac7224 */ /* 0x000fe400078e001e */
.L_x_10727:
[----:B------:R-:W-:Y:S05]  /*2e80*/  BSYNC B2 ;  /* 0x0000000000027941 */ /* 0x000fea0003800000 */
.L_x_10725:
        /* <DEDUP_REMOVED lines=16> */
.L_x_10731:
[----:B------:R-:W-:Y:S05]  /*2f90*/  BSYNC B3 ;  /* 0x0000000000037941 */ /* 0x000fea0003800000 */
.L_x_10730:
        /* <DEDUP_REMOVED lines=43> */
.L_x_10729:
[----:B------:R-:W-:Y:S05]  /*3250*/  BSYNC B2 ;  /* 0x0000000000027941 */ /* 0x000fea0003800000 */
.L_x_10728:
        /* <DEDUP_REMOVED lines=13> */
.L_x_10724:
[----:B------:R-:W-:Y:S05]  /*3330*/  BSYNC B1 ;  /* 0x0000000000017941 */ /* 0x000fea0003800000 */
.L_x_10722:
        /* <DEDUP_REMOVED lines=8> */
.L_x_10733:
        /* <DEDUP_REMOVED lines=12> */
.L_x_10736:
[----:B------:R-:W-:Y:S02]  /*3480*/  IMAD.MOV.U32 R177, RZ, RZ, R30 ;  /* 0x000000ffffb17224 */ /* 0x000fe400078e001e */
.L_x_10737:
[----:B------:R-:W-:Y:S05]  /*3490*/  BSYNC B2 ;  /* 0x0000000000027941 */ /* 0x000fea0003800000 */
.L_x_10735:
        /* <DEDUP_REMOVED lines=16> */
.L_x_10741:
[----:B------:R-:W-:Y:S05]  /*35a0*/  BSYNC B3 ;  /* 0x0000000000037941 */ /* 0x000fea0003800000 */
.L_x_10740:
        /* <DEDUP_REMOVED lines=43> */
.L_x_10739:
[----:B------:R-:W-:Y:S05]  /*3860*/  BSYNC B2 ;  /* 0x0000000000027941 */ /* 0x000fea0003800000 */
.L_x_10738:
        /* <DEDUP_REMOVED lines=13> */
.L_x_10734:
[----:B------:R-:W-:Y:S05]  /*3940*/  BSYNC B1 ;  /* 0x0000000000017941 */ /* 0x000fea0003800000 */
.L_x_10732:
        /* <DEDUP_REMOVED lines=8> */
.L_x_10743:
        /* <DEDUP_REMOVED lines=12> */
.L_x_10746:
[----:B------:R-:W-:Y:S02]  /*3a90*/  IMAD.MOV.U32 R178, RZ, RZ, R30 ;  /* 0x000000ffffb27224 */ /* 0x000fe400078e001e */
.L_x_10747:
[----:B------:R-:W-:Y:S05]  /*3aa0*/  BSYNC B2 ;  /* 0x0000000000027941 */ /* 0x000fea0003800000 */
.L_x_10745:
        /* <DEDUP_REMOVED lines=16> */
.L_x_10751:
[----:B------:R-:W-:Y:S05]  /*3bb0*/  BSYNC B3 ;  /* 0x0000000000037941 */ /* 0x000fea0003800000 */
.L_x_10750:
        /* <DEDUP_REMOVED lines=43> */
.L_x_10749:
[----:B------:R-:W-:Y:S05]  /*3e70*/  BSYNC B2 ;  /* 0x0000000000027941 */ /* 0x000fea0003800000 */
.L_x_10748:
        /* <DEDUP_REMOVED lines=13> */
.L_x_10744:
[----:B------:R-:W-:Y:S05]  /*3f50*/  BSYNC B1 ;  /* 0x0000000000017941 */ /* 0x000fea0003800000 */
.L_x_10742:
        /* <DEDUP_REMOVED lines=29> */
.L_x_10753:
[----:B------:R-:W-:Y:S05]  /*4130*/  BSYNC B1 ;  /* 0x0000000000017941 */ /* 0x000fea0003800000 */
.L_x_10752:
[----:B------:R-:W-:Y:S02]  /*4140*/  IADD3 R220, R220, 0x20, RZ ;  /* 0x00000020dcdc7810 */ /* 0x000fe40007ffe0ff */
[----:B------:R-:W-:Y:S02]  /*4150*/  IADD3 R219, R219, 0x20, RZ ;  /* 0x00000020dbdb7810 */ /* 0x000fe40007ffe0ff */
.L_x_10671:
[----:B-1----:R-:W-:Y:S05]  /*4160*/  BSYNC B0 ;  /* 0x0000000000007941 */ /* 0x002fea0003800000 */
.L_x_10670:
        /* <DEDUP_REMOVED lines=20> */
.L_x_10757:
        /* <DEDUP_REMOVED lines=12> */
.L_x_10760:
[----:B------:R-:W-:Y:S02]  /*4370*/  MOV R162, R30 ;  /* 0x0000001e00a27202 */ /* 0x000fe40000000f00 */
.L_x_10761:
[----:B------:R-:W-:Y:S05]  /*4380*/  BSYNC B2 ;  /* 0x0000000000027941 */ /* 0x000fea0003800000 */
.L_x_10759:
        /* <DEDUP_REMOVED lines=16> */
.L_x_10765:
[----:B------:R-:W-:Y:S05]  /*4490*/  BSYNC B3 ;  /* 0x0000000000037941 */ /* 0x000fea0003800000 */
.L_x_10764:
        /* <DEDUP_REMOVED lines=42> */
.L_x_10763:
[----:B------:R-:W-:Y:S05]  /*4740*/  BSYNC B2 ;  /* 0x0000000000027941 */ /* 0x000fea0003800000 */
.L_x_10762:
[----:B------:R0:W1:Y:S01]  /*4750*/  I2F.U32 R27, R162 ;  /* 0x000000a2001b7306 */ /* 0x0000620000201000 */
[----:B------:R-:W-:Y:S01]  /*4760*/  HFMA2.MMA R182, -RZ, RZ, 0.1171875, 0 ;  /* 0x2f800000ffb67435 */ /* 0x000fe200000001ff */
[----:B-----5:R-:W-:-:S05]  /*4770*/  PRMT R31, RZ, 0x5410, R152 ;  /* 0x00005410ff1f7816 */ /* 0x020fca0000000098 */
        /* <DEDUP_REMOVED lines=9> */
.L_x_10758:
[----:B------:R-:W-:Y:S05]  /*4810*/  BSYNC B1 ;  /* 0x0000000000017941 */ /* 0x000fea0003800000 */
.L_x_10756:
        /* <DEDUP_REMOVED lines=8> */
.L_x_10767:
        /* <DEDUP_REMOVED lines=12> */
.L_x_10770:
[----:B------:R-:W-:Y:S02]  /*4960*/  IMAD.MOV.U32 R165, RZ, RZ, R30 ;  /* 0x000000ffffa57224 */ /* 0x000fe400078e001e */
.L_x_10771:
[----:B------:R-:W-:Y:S05]  /*4970*/  BSYNC B2 ;  /* 0x0000000000027941 */ /* 0x000fea0003800000 */
.L_x_10769:
        /* <DEDUP_REMOVED lines=16> */
.L_x_10775:
[----:B------:R-:W-:Y:S05]  /*4a80*/  BSYNC B3 ;  /* 0x0000000000037941 */ /* 0x000fea0003800000 */
.L_x_10774:
        /* <DEDUP_REMOVED lines=43> */
.L_x_10773:
[----:B------:R-:W-:Y:S05]  /*4d40*/  BSYNC B2 ;  /* 0x0000000000027941 */ /* 0x000fea0003800000 */
.L_x_10772:
        /* <DEDUP_REMOVED lines=13> */
.L_x_10768:
[----:B------:R-:W-:Y:S05]  /*4e20*/  BSYNC B1 ;  /* 0x0000000000017941 */ /* 0x000fea0003800000 */
.L_x_10766:
        /* <DEDUP_REMOVED lines=8> */
.L_x_10777:
        /* <DEDUP_REMOVED lines=12> */
.L_x_10780:
[----:B------:R-:W-:Y:S02]  /*4f70*/  MOV R167, R30 ;  /* 0x0000001e00a77202 */ /* 0x000fe40000000f00 */
.L_x_10781:
[----:B------:R-:W-:Y:S05]  /*4f80*/  BSYNC B2 ;  /* 0x0000000000027941 */ /* 0x000fea0003800000 */
.L_x_10779:
        /* <DEDUP_REMOVED lines=16> */
.L_x_10785:
[----:B------:R-:W-:Y:S05]  /*5090*/  BSYNC B3 ;  /* 0x0000000000037941 */ /* 0x000fea0003800000 */
.L_x_10784:
        /* <DEDUP_REMOVED lines=43> */
.L_x_10783:
[----:B------:R-:W-:Y:S05]  /*5350*/  BSYNC B2 ;  /* 0x0000000000027941 */ /* 0x000fea0003800000 */
.L_x_10782:
        /* <DEDUP_REMOVED lines=13> */
.L_x_10778:
[----:B------:R-:W-:Y:S05]  /*5430*/  BSYNC B1 ;  /* 0x0000000000017941 */ /* 0x000fea0003800000 */
.L_x_10776:
        /* <DEDUP_REMOVED lines=8> */
.L_x_10787:
        /* <DEDUP_REMOVED lines=12> */
.L_x_10790:
[----:B------:R-:W-:Y:S02]  /*5580*/  IMAD.MOV.U32 R168, RZ, RZ, R30 ;  /* 0x000000ffffa87224 */ /* 0x000fe400078e001e */
.L_x_10791:
[----:B------:R-:W-:Y:S05]  /*5590*/  BSYNC B2 ;  /* 0x0000000000027941 */ /* 0x000fea0003800000 */
.L_x_10789:
        /* <DEDUP_REMOVED lines=16> */
.L_x_10795:
[----:B------:R-:W-:Y:S05]  /*56a0*/  BSYNC B3 ;  /* 0x0000000000037941 */ /* 0x000fea0003800000 */
.L_x_10794:
        /* <DEDUP_REMOVED lines=43> */
.L_x_10793:
[----:B------:R-:W-:Y:S05]  /*5960*/  BSYNC B2 ;  /* 0x0000000000027941 */ /* 0x000fea0003800000 */
.L_x_10792:
        /* <DEDUP_REMOVED lines=13> */
.L_x_10788:
[----:B------:R-:W-:Y:S05]  /*5a40*/  BSYNC B1 ;  /* 0x0000000000017941 */ /* 0x000fea0003800000 */
.L_x_10786:
        /* <DEDUP_REMOVED lines=8> */
.L_x_10797:
        /* <DEDUP_REMOVED lines=12> */
.L_x_10800:
[----:B------:R-:W-:Y:S02]  /*5b90*/  IMAD.MOV.U32 R171, RZ, RZ, R30 ;  /* 0x000000ffffab7224 */ /* 0x000fe400078e001e */
.L_x_10801:
[----:B------:R-:W-:Y:S05]  /*5ba0*/  BSYNC B2 ;  /* 0x0000000000027941 */ /* 0x000fea0003800000 */
.L_x_10799:
        /* <DEDUP_REMOVED lines=16> */
.L_x_10805:
[----:B------:R-:W-:Y:S05]  /*5cb0*/  BSYNC B3 ;  /* 0x0000000000037941 */ /* 0x000fea0003800000 */
.L_x_10804:
        /* <DEDUP_REMOVED lines=43> */
.L_x_10803:
[----:B------:R-:W-:Y:S05]  /*5f70*/  BSYNC B2 ;  /* 0x0000000000027941 */ /* 0x000fea0003800000 */
.L_x_10802:
        /* <DEDUP_REMOVED lines=13> */
.L_x_10798:
[----:B------:R-:W-:Y:S05]  /*6050*/  BSYNC B1 ;  /* 0x0000000000017941 */ /* 0x000fea0003800000 */
.L_x_10796:
        /* <DEDUP_REMOVED lines=8> */
.L_x_10807:
        /* <DEDUP_REMOVED lines=12> */
.L_x_10810:
[----:B------:R-:W-:Y:S02]  /*61a0*/  IMAD.MOV.U32 R172, RZ, RZ, R30 ;  /* 0x000000ffffac7224 */ /* 0x000fe400078e001e */
.L_x_10811:
[----:B------:R-:W-:Y:S05]  /*61b0*/  BSYNC B2 ;  /* 0x0000000000027941 */ /* 0x000fea0003800000 */
.L_x_10809:
        /* <DEDUP_REMOVED lines=16> */
.L_x_10815:
[----:B------:R-:W-:Y:S05]  /*62c0*/  BSYNC B3 ;  /* 0x0000000000037941 */ /* 0x000fea0003800000 */
.L_x_10814:
        /* <DEDUP_REMOVED lines=43> */
.L_x_10813:
[----:B------:R-:W-:Y:S05]  /*6580*/  BSYNC B2 ;  /* 0x0000000000027941 */ /* 0x000fea0003800000 */
.L_x_10812:
        /* <DEDUP_REMOVED lines=13> */
.L_x_10808:
[----:B------:R-:W-:Y:S05]  /*6660*/  BSYNC B1 ;  /* 0x0000000000017941 */ /* 0x000fea0003800000 */
.L_x_10806:
        /* <DEDUP_REMOVED lines=8> */
.L_x_10817:
        /* <DEDUP_REMOVED lines=12> */
.L_x_10820:
[----:B------:R-:W-:Y:S02]  /*67b0*/  IMAD.MOV.U32 R177, RZ, RZ, R30 ;  /* 0x000000ffffb17224 */ /* 0x000fe400078e001e */
.L_x_10821:
[----:B------:R-:W-:Y:S05]  /*67c0*/  BSYNC B2 ;  /* 0x0000000000027941 */ /* 0x000fea0003800000 */
.L_x_10819:
        /* <DEDUP_REMOVED lines=16> */
.L_x_10825:
[----:B------:R-:W-:Y:S05]  /*68d0*/  BSYNC B3 ;  /* 0x0000000000037941 */ /* 0x000fea0003800000 */
.L_x_10824:
        /* <DEDUP_REMOVED lines=43> */
.L_x_10823:
[----:B------:R-:W-:Y:S05]  /*6b90*/  BSYNC B2 ;  /* 0x0000000000027941 */ /* 0x000fea0003800000 */
.L_x_10822:
        /* <DEDUP_REMOVED lines=13> */
.L_x_10818:
[----:B------:R-:W-:Y:S05]  /*6c70*/  BSYNC B1 ;  /* 0x0000000000017941 */ /* 0x000fea0003800000 */
.L_x_10816:
        /* <DEDUP_REMOVED lines=8> */
.L_x_10827:
        /* <DEDUP_REMOVED lines=12> */
.L_x_10830:
[----:B------:R-:W-:Y:S02]  /*6dc0*/  MOV R178, R30 ;  /* 0x0000001e00b27202 */ /* 0x000fe40000000f00 */
.L_x_10831:
[----:B------:R-:W-:Y:S05]  /*6dd0*/  BSYNC B2 ;  /* 0x0000000000027941 */ /* 0x000fea0003800000 */
.L_x_10829:
        /* <DEDUP_REMOVED lines=16> */
.L_x_10835:
[----:B------:R-:W-:Y:S05]  /*6ee0*/  BSYNC B3 ;  /* 0x0000000000037941 */ /* 0x000fea0003800000 */
.L_x_10834:
        /* <DEDUP_REMOVED lines=43> */
.L_x_10833:
[----:B------:R-:W-:Y:S05]  /*71a0*/  BSYNC B2 ;  /* 0x0000000000027941 */ /* 0x000fea0003800000 */
.L_x_10832:
        /* <DEDUP_REMOVED lines=13> */
.L_x_10828:
[----:B------:R-:W-:Y:S05]  /*7280*/  BSYNC B1 ;  /* 0x0000000000017941 */ /* 0x000fea0003800000 */
.L_x_10826:
        /* <DEDUP_REMOVED lines=29> */
.L_x_10837:
[----:B------:R-:W-:Y:S05]  /*7460*/  BSYNC B1 ;  /* 0x0000000000017941 */ /* 0x000fea0003800000 */
.L_x_10836:
[----:B------:R-:W-:Y:S02]  /*7470*/  IADD3 R220, R220, 0x20, RZ ;  /* 0x00000020dcdc7810 */ /* 0x000fe40007ffe0ff */
[----:B------:R-:W-:Y:S02]  /*7480*/  IADD3 R219, R219, 0x20, RZ ;  /* 0x00000020dbdb7810 */ /* 0x000fe40007ffe0ff */
.L_x_10755:
[----:B------:R-:W-:Y:S05]  /*7490*/  BSYNC B0 ;  /* 0x0000000000007941 */ /* 0x000fea0003800000 */
.L_x_10754:
        /* <DEDUP_REMOVED lines=20> */
.L_x_10841:
        /* <DEDUP_REMOVED lines=12> */
.L_x_10844:
[----:B------:R-:W-:Y:S02]  /*76a0*/  IMAD.MOV.U32 R162, RZ, RZ, R30 ;  /* 0x000000ffffa27224 */ /* 0x000fe400078e001e */
.L_x_10845:
[----:B------:R-:W-:Y:S05]  /*76b0*/  BSYNC B2 ;  /* 0x0000000000027941 */ /* 0x000fea0003800000 */
.L_x_10843:
        /* <DEDUP_REMOVED lines=16> */
.L_x_10849:
[----:B------:R-:W-:Y:S05]  /*77c0*/  BSYNC B3 ;  /* 0x0000000000037941 */ /* 0x000fea0003800000 */
.L_x_10848:
        /* <DEDUP_REMOVED lines=42> */
.L_x_10847:
[----:B------:R-:W-:Y:S05]  /*7a70*/  BSYNC B2 ;  /* 0x0000000000027941 */ /* 0x000fea0003800000 */
.L_x_10846:
        /* <DEDUP_REMOVED lines=12> */
.L_x_10842:
[----:B------:R-:W-:Y:S05]  /*7b40*/  BSYNC B1 ;  /* 0x0000000000017941 */ /* 0x000fea0003800000 */
.L_x_10840:
        /* <DEDUP_REMOVED lines=8> */
.L_x_10851:
        /* <DEDUP_REMOVED lines=12> */
.L_x_10854:
[----:B------:R-:W-:Y:S02]  /*7c90*/  MOV R165, R30 ;  /* 0x0000001e00a57202 */ /* 0x000fe40000000f00 */
.L_x_10855:
[----:B------:R-:W-:Y:S05]  /*7ca0*/  BSYNC B2 ;  /* 0x0000000000027941 */ /* 0x000fea0003800000 */
.L_x_10853:
        /* <DEDUP_REMOVED lines=16> */
.L_x_10859:
[----:B------:R-:W-:Y:S05]  /*7db0*/  BSYNC B3 ;  /* 0x0000000000037941 */ /* 0x000fea0003800000 */
.L_x_10858:
        /* <DEDUP_REMOVED lines=43> */
.L_x_10857:
[----:B------:R-:W-:Y:S05]  /*8070*/  BSYNC B2 ;  /* 0x0000000000027941 */ /* 0x000fea0003800000 */
.L_x_10856:
        /* <DEDUP_REMOVED lines=13> */
.L_x_10852:
[----:B------:R-:W-:Y:S05]  /*8150*/  BSYNC B1 ;  /* 0x0000000000017941 */ /* 0x000fea0003800000 */
.L_x_10850:
        /* <DEDUP_REMOVED lines=8> */
.L_x_10861:
        /* <DEDUP_REMOVED lines=12> */
.L_x_10864:
[----:B------:R-:W-:Y:S02]  /*82a0*/  IMAD.MOV.U32 R167, RZ, RZ, R30 ;  /* 0x000000ffffa77224 */ /* 0x000fe400078e001e */
.L_x_10865:
[----:B------:R-:W-:Y:S05]  /*82b0*/  BSYNC B2 ;  /* 0x0000000000027941 */ /* 0x000fea0003800000 */
.L_x_10863:
        /* <DEDUP_REMOVED lines=16> */
.L_x_10869:
[----:B------:R-:W-:Y:S05]  /*83c0*/  BSYNC B3 ;  /* 0x0000000000037941 */ /* 0x000fea0003800000 */
.L_x_10868:
        /* <DEDUP_REMOVED lines=43> */
.L_x_10867:
[----:B------:R-:W-:Y:S05]  /*8680*/  BSYNC B2 ;  /* 0x0000000000027941 */ /* 0x000fea0003800000 */
.L_x_10866:
        /* <DEDUP_REMOVED lines=13> */
.L_x_10862:
[----:B------:R-:W-:Y:S05]  /*8760*/  BSYNC B1 ;  /* 0x0000000000017941 */ /* 0x000fea0003800000 */
.L_x_10860:
        /* <DEDUP_REMOVED lines=8> */
.L_x_10871:
        /* <DEDUP_REMOVED lines=12> */
.L_x_10874:
[----:B------:R-:W-:Y:S02]  /*88b0*/  IMAD.MOV.U32 R168, RZ, RZ, R30 ;  /* 0x000000ffffa87224 */ /* 0x000fe400078e001e */
.L_x_10875:
[----:B------:R-:W-:Y:S05]  /*88c0*/  BSYNC B2 ;  /* 0x0000000000027941 */ /* 0x000fea0003800000 */
.L_x_10873:
        /* <DEDUP_REMOVED lines=16> */
.L_x_10879:
[----:B------:R-:W-:Y:S05]  /*89d0*/  BSYNC B3 ;  /* 0x0000000000037941 */ /* 0x000fea0003800000 */
.L_x_10878:
        /* <DEDUP_REMOVED lines=43> */
.L_x_10877:
[----:B------:R-:W-:Y:S05]  /*8c90*/  BSYNC B2 ;  /* 0x0000000000027941 */ /* 0x000fea0003800000 */
.L_x_10876:
        /* <DEDUP_REMOVED lines=13> */
.L_x_10872:
[----:B------:R-:W-:Y:S05]  /*8d70*/  BSYNC B1 ;  /* 0x0000000000017941 */ /* 0x000fea0003800000 */
.L_x_10870:
        /* <DEDUP_REMOVED lines=8> */
.L_x_10881:
        /* <DEDUP_REMOVED lines=12> */
.L_x_10884:
[----:B------:R-:W-:Y:S02]  /*8ec0*/  MOV R171, R30 ;  /* 0x0000001e00ab7202 */ /* 0x000fe40000000f00 */
.L_x_10885:
[----:B------:R-:W-:Y:S05]  /*8ed0*/  BSYNC B2 ;  /* 0x0000000000027941 */ /* 0x000fea0003800000 */
.L_x_10883:
        /* <DEDUP_REMOVED lines=16> */
.L_x_10889:
[----:B------:R-:W-:Y:S05]  /*8fe0*/  BSYNC B3 ;  /* 0x0000000000037941 */ /* 0x000fea0003800000 */
.L_x_10888:
        /* <DEDUP_REMOVED lines=43> */
.L_x_10887:
[----:B------:R-:W-:Y:S05]  /*92a0*/  BSYNC B2 ;  /* 0x0000000000027941 */ /* 0x000fea0003800000 */
.L_x_10886:
        /* <DEDUP_REMOVED lines=13> */
.L_x_10882:
[----:B------:R-:W-:Y:S05]  /*9380*/  BSYNC B1 ;  /* 0x0000000000017941 */ /* 0x000fea0003800000 */
.L_x_10880:
        /* <DEDUP_REMOVED lines=8> */
.L_x_10891:
        /* <DEDUP_REMOVED lines=12> */
.L_x_10894:
[----:B------:R-:W-:Y:S02]  /*94d0*/  IMAD.MOV.U32 R172, RZ, RZ, R30 ;  /* 0x000000ffffac7224 */ /* 0x000fe400078e001e */
.L_x_10895:
[----:B------:R-:W-:Y:S05]  /*94e0*/  BSYNC B2 ;  /* 0x0000000000027941 */ /* 0x000fea0003800000 */
.L_x_10893:
        /* <DEDUP_REMOVED lines=16> */
.L_x_10899:
[----:B------:R-:W-:Y:S05]  /*95f0*/  BSYNC B3 ;  /* 0x0000000000037941 */ /* 0x000fea0003800000 */
.L_x_10898:
        /* <DEDUP_REMOVED lines=43> */
.L_x_10897:
[----:B------:R-:W-:Y:S05]  /*98b0*/  BSYNC B2 ;  /* 0x0000000000027941 */ /* 0x000fea0003800000 */
.L_x_10896:
        /* <DEDUP_REMOVED lines=13> */
.L_x_10892:
[----:B------:R-:W-:Y:S05]  /*9990*/  BSYNC B1 ;  /* 0x0000000000017941 */ /* 0x000fea0003800000 */
.L_x_10890:
        /* <DEDUP_REMOVED lines=8> */
.L_x_10901:
        /* <DEDUP_REMOVED lines=12> */
.L_x_10904:
[----:B------:R-:W-:Y:S02]  /*9ae0*/  IMAD.MOV.U32 R177, RZ, RZ, R30 ;  /* 0x000000ffffb17224 */ /* 0x000fe400078e001e */
.L_x_10905:
[----:B------:R-:W-:Y:S05]  /*9af0*/  BSYNC B2 ;  /* 0x0000000000027941 */ /* 0x000fea0003800000 */
.L_x_10903:
        /* <DEDUP_REMOVED lines=16> */
.L_x_10909:
[----:B------:R-:W-:Y:S05]  /*9c00*/  BSYNC B3 ;  /* 0x0000000000037941 */ /* 0x000fea0003800000 */
.L_x_10908:
        /* <DEDUP_REMOVED lines=43> */
.L_x_10907:
[----:B------:R-:W-:Y:S05]  /*9ec0*/  BSYNC B2 ;  /* 0x0000000000027941 */ /* 0x000fea0003800000 */
.L_x_10906:
        /* <DEDUP_REMOVED lines=13> */
.L_x_10902:
[----:B------:R-:W-:Y:S05]  /*9fa0*/  BSYNC B1 ;  /* 0x0000000000017941 */ /* 0x000fea0003800000 */
.L_x_10900:
        /* <DEDUP_REMOVED lines=8> */
.L_x_10911:
        /* <DEDUP_REMOVED lines=12> */
.L_x_10914:
[----:B------:R-:W-:Y:S02]  /*a0f0*/  IMAD.MOV.U32 R178, RZ, RZ, R30 ;  /* 0x000000ffffb27224 */ /* 0x000fe400078e001e */
.L_x_10915:
[----:B------:R-:W-:Y:S05]  /*a100*/  BSYNC B2 ;  /* 0x0000000000027941 */ /* 0x000fea0003800000 */
.L_x_10913:
        /* <DEDUP_REMOVED lines=16> */
.L_x_10919:
[----:B------:R-:W-:Y:S05]  /*a210*/  BSYNC B3 ;  /* 0x0000000000037941 */ /* 0x000fea0003800000 */
.L_x_10918:
        /* <DEDUP_REMOVED lines=43> */
.L_x_10917:
[----:B------:R-:W-:Y:S05]  /*a4d0*/  BSYNC B2 ;  /* 0x0000000000027941 */ /* 0x000fea0003800000 */
.L_x_10916:
        /* <DEDUP_REMOVED lines=13> */
.L_x_10912:
[----:B------:R-:W-:Y:S05]  /*a5b0*/  BSYNC B1 ;  /* 0x0000000000017941 */ /* 0x000fea0003800000 */
.L_x_10910:
        /* <DEDUP_REMOVED lines=21> */
[----:B------:R-:W-:Y:S01]  /*a710*/  IMAD.WIDE.U32 R160, R161, 0x100, RZ ;  /* 0x00000100a1a07825 */ /* 0x000fe200078e00ff */
[----:B------:R-:W-:Y:S02]  /*a720*/  MOV R224, 0x8 ;  /* 0x0000000800e07802 */ /* 0x000fe40000000f00 */
[----:B------:R-:W-:Y:S02]  /*a730*/  LOP3.LUT R223, R163, R223, R217, 0xfe, !PT ;  /* 0x000000dfa3df7212 */ /* 0x000fe400078efed9 */
[----:B------:R-:W-:Y:S01]  /*a740*/  LOP3.LUT R160, R160, R216, R162, 0xfe, !PT ;  /* 0x000000d8a0a07212 */ /* 0x000fe200078efea2 */
[----:B------:R-:W-:Y:S01]  /*a750*/  IMAD.WIDE.U32 R162, R219, R224, c[0x0][0x190] ;  /* 0x00006400dba27625 */ /* 0x000fe200078e00e0 */
[----:B------:R-:W-:Y:S02]  /*a760*/  LOP3.LUT R161, R223, R161, RZ, 0xfc, !PT ;  /* 0x000000a1dfa17212 */ /* 0x000fe400078efcff */
[----:B------:R-:W-:-:S05]  /*a770*/  LOP3.LUT R160, R160, 0xff, R31, 0xf8, !PT ;  /* 0x000000ffa0a07812 */ /* 0x000fca00078ef81f */
[----:B------:R0:W-:Y:S02]  /*a780*/  STG.E.64 [R162.64], R160 ;  /* 0x000000a0a2007986 */ /* 0x0001e4000c101b04 */
.L_x_10921:
[----:B------:R-:W-:Y:S05]  /*a790*/  BSYNC B1 ;  /* 0x0000000000017941 */ /* 0x000fea0003800000 */
.L_x_10920:
[----:B------:R-:W-:Y:S02]  /*a7a0*/  IADD3 R220, R220, 0x20, RZ ;  /* 0x00000020dcdc7810 */ /* 0x000fe40007ffe0ff */
[----:B------:R-:W-:Y:S02]  /*a7b0*/  IADD3 R219, R219, 0x20, RZ ;  /* 0x00000020dbdb7810 */ /* 0x000fe40007ffe0ff */
.L_x_10839:
[----:B------:R-:W-:Y:S05]  /*a7c0*/  BSYNC B0 ;  /* 0x0000000000007941 */ /* 0x000fea0003800000 */
.L_x_10838:
        /* <DEDUP_REMOVED lines=20> */
.L_x_10925:
        /* <DEDUP_REMOVED lines=12> */
.L_x_10928:
[----:B------:R-:W-:Y:S02]  /*a9d0*/  IMAD.MOV.U32 R162, RZ, RZ, R30 ;  /* 0x000000ffffa27224 */ /* 0x000fe400078e001e */
.L_x_10929:
[----:B------:R-:W-:Y:S05]  /*a9e0*/  BSYNC B2 ;  /* 0x0000000000027941 */ /* 0x000fea0003800000 */
.L_x_10927:
        /* <DEDUP_REMOVED lines=16> */
.L_x_10933:
[----:B------:R-:W-:Y:S05]  /*aaf0*/  BSYNC B3 ;  /* 0x0000000000037941 */ /* 0x000fea0003800000 */
.L_x_10932:
        /* <DEDUP_REMOVED lines=42> */
.L_x_10931:
[----:B------:R-:W-:Y:S05]  /*ada0*/  BSYNC B2 ;  /* 0x0000000000027941 */ /* 0x000fea0003800000 */
.L_x_10930:
        /* <DEDUP_REMOVED lines=12> */
.L_x_10926:
[----:B------:R-:W-:Y:S05]  /*ae70*/  BSYNC B1 ;  /* 0x0000000000017941 */ /* 0x000fea0003800000 */
.L_x_10924:
        /* <DEDUP_REMOVED lines=8> */
.L_x_10935:
        /* <DEDUP_REMOVED lines=12> */
.L_x_10938:
[----:B------:R-:W-:Y:S02]  /*afc0*/  IMAD.MOV.U32 R165, RZ, RZ, R30 ;  /* 0x000000ffffa57224 */ /* 0x000fe400078e001e */
.L_x_10939:
[----:B------:R-:W-:Y:S05]  /*afd0*/  BSYNC B2 ;  /* 0x0000000000027941 */ /* 0x000fea0003800000 */
.L_x_10937:
        /* <DEDUP_REMOVED lines=16> */
.L_x_10943:
[----:B------:R-:W-:Y:S05]  /*b0e0*/  BSYNC B3 ;  /* 0x0000000000037941 */ /* 0x000fea0003800000 */
.L_x_10942:
        /* <DEDUP_REMOVED lines=43> */
.L_x_10941:
[----:B------:R-:W-:Y:S05]  /*b3a0*/  BSYNC B2 ;  /* 0x0000000000027941 */ /* 0x000fea0003800000 */
.L_x_10940:
        /* <DEDUP_REMOVED lines=13> */
.L_x_10936:
[----:B------:R-:W-:Y:S05]  /*b480*/  BSYNC B1 ;  /* 0x0000000000017941 */ /* 0x000fea0003800000 */
.L_x_10934:
        /* <DEDUP_REMOVED lines=8> */
.L_x_10945:
        /* <DEDUP_REMOVED lines=12> */
.L_x_10948:
[----:B------:R-:W-:Y:S02]  /*b5d0*/  IMAD.MOV.U32 R167, RZ, RZ, R30 ;  /* 0x000000ffffa77224 */ /* 0x000fe400078e001e */
.L_x_10949:
[----:B------:R-:W-:Y:S05]  /*b5e0*/  BSYNC B2 ;  /* 0x0000000000027941 */ /* 0x000fea0003800000 */
.L_x_10947:
        /* <DEDUP_REMOVED lines=16> */
.L_x_10953:
[----:B------:R-:W-:Y:S05]  /*b6f0*/  BSYNC B3 ;  /* 0x0000000000037941 */ /* 0x000fea0003800000 */
.L_x_10952:
        /* <DEDUP_REMOVED lines=43> */
.L_x_10951:
[----:B------:R-:W-:Y:S05]  /*b9b0*/  BSYNC B2 ;  /* 0x0000000000027941 */ /* 0x000fea0003800000 */
.L_x_10950:
        /* <DEDUP_REMOVED lines=13> */
.L_x_10946:
[----:B------:R-:W-:Y:S05]  /*ba90*/  BSYNC B1 ;  /* 0x0000000000017941 */ /* 0x000fea0003800000 */
.L_x_10944:
        /* <DEDUP_REMOVED lines=8> */
.L_x_10955:
        /* <DEDUP_REMOVED lines=12> */
.L_x_10958:
[----:B------:R-:W-:Y:S02]  /*bbe0*/  IMAD.MOV.U32 R168, RZ, RZ, R30 ;  /* 0x000000ffffa87224 */ /* 0x000fe400078e001e */
.L_x_10959:
[----:B------:R-:W-:Y:S05]  /*bbf0*/  BSYNC B2 ;  /* 0x0000000000027941 */ /* 0x000fea0003800000 */
.L_x_10957:
        /* <DEDUP_REMOVED lines=16> */
.L_x_10963:
[----:B------:R-:W-:Y:S05]  /*bd00*/  BSYNC B3 ;  /* 0x0000000000037941 */ /* 0x000fea0003800000 */
.L_x_10962:
        /* <DEDUP_REMOVED lines=43> */
.L_x_10961:
[----:B------:R-:W-:Y:S05]  /*bfc0*/  BSYNC B2 ;  /* 0x0000000000027941 */ /* 0x000fea0003800000 */
.L_x_10960:
        /* <DEDUP_REMOVED lines=13> */
.L_x_10956:
[----:B------:R-:W-:Y:S05]  /*c0a0*/  BSYNC B1 ;  /* 0x0000000000017941 */ /* 0x000fea0003800000 */
.L_x_10954:
        /* <DEDUP_REMOVED lines=8> */
.L_x_10965:
        /* <DEDUP_REMOVED lines=12> */
.L_x_10968:
[----:B------:R-:W-:Y:S02]  /*c1f0*/  MOV R171, R30 ;  /* 0x0000001e00ab7202 */ /* 0x000fe40000000f00 */
.L_x_10969:
[----:B------:R-:W-:Y:S05]  /*c200*/  BSYNC B2 ;  /* 0x0000000000027941 */ /* 0x000fea0003800000 */
.L_x_10967:
        /* <DEDUP_REMOVED lines=16> */
.L_x_10973:
[----:B------:R-:W-:Y:S05]  /*c310*/  BSYNC B3 ;  /* 0x0000000000037941 */ /* 0x000fea0003800000 */
.L_x_10972:
        /* <DEDUP_REMOVED lines=43> */
.L_x_10971:
[----:B------:R-:W-:Y:S05]  /*c5d0*/  BSYNC B2 ;  /* 0x0000000000027941 */ /* 0x000fea0003800000 */
.L_x_10970:
        /* <DEDUP_REMOVED lines=13> */
.L_x_10966:
[----:B------:R-:W-:Y:S05]  /*c6b0*/  BSYNC B1 ;  /* 0x0000000000017941 */ /* 0x000fea0003800000 */
.L_x_10964:
        /* <DEDUP_REMOVED lines=8> */
.L_x_10975:
        /* <DEDUP_REMOVED lines=12> */
.L_x_10978:
[----:B------:R-:W-:Y:S02]  /*c800*/  IMAD.MOV.U32 R172, RZ, RZ, R30 ;  /* 0x000000ffffac7224 */ /* 0x000fe400078e001e */
.L_x_10979:
[----:B------:R-:W-:Y:S05]  /*c810*/  BSYNC B2 ;  /* 0x0000000000027941 */ /* 0x000fea0003800000 */
.L_x_10977:
        /* <DEDUP_REMOVED lines=16> */
.L_x_10983:
[----:B------:R-:W-:Y:S05]  /*c920*/  BSYNC B3 ;  /* 0x0000000000037941 */ /* 0x000fea0003800000 */
.L_x_10982:
        /* <DEDUP_REMOVED lines=43> */
.L_x_10981:
[----:B------:R-:W-:Y:S05]  /*cbe0*/  BSYNC B2 ;  /* 0x0000000000027941 */ /* 0x000fea0003800000 */
.L_x_10980:
        /* <DEDUP_REMOVED lines=13> */
.L_x_10976:
[----:B------:R-:W-:Y:S05]  /*ccc0*/  BSYNC B1 ;  /* 0x0000000000017941 */ /* 0x000fea0003800000 */
.L_x_10974:
        /* <DEDUP_REMOVED lines=8> */
.L_x_10985:
        /* <DEDUP_REMOVED lines=12> */
.L_x_10988:
[----:B------:R-:W-:Y:S02]  /*ce10*/  IMAD.MOV.U32 R177, RZ, RZ, R30 ;  /* 0x000000ffffb17224 */ /* 0x000fe400078e001e */
.L_x_10989:
[----:B------:R-:W-:Y:S05]  /*ce20*/  BSYNC B2 ;  /* 0x0000000000027941 */ /* 0x000fea0003800000 */
.L_x_10987:
        /* <DEDUP_REMOVED lines=16> */
.L_x_10993:
[----:B------:R-:W-:Y:S05]  /*cf30*/  BSYNC B3 ;  /* 0x0000000000037941 */ /* 0x000fea0003800000 */
.L_x_10992:
        /* <DEDUP_REMOVED lines=43> */
.L_x_10991:
[----:B------:R-:W-:Y:S05]  /*d1f0*/  BSYNC B2 ;  /* 0x0000000000027941 */ /* 0x000fea0003800000 */
.L_x_10990:
        /* <DEDUP_REMOVED lines=13> */
.L_x_10986:
[----:B------:R-:W-:Y:S05]  /*d2d0*/  BSYNC B1 ;  /* 0x0000000000017941 */ /* 0x000fea0003800000 */
.L_x_10984:
        /* <DEDUP_REMOVED lines=8> */
.L_x_10995:
        /* <DEDUP_REMOVED lines=12> */
.L_x_10998:
[----:B------:R-:W-:Y:S02]  /*d420*/  IMAD.MOV.U32 R178, RZ, RZ, R30 ;  /* 0x000000ffffb27224 */ /* 0x000fe400078e001e */
.L_x_10999:
[----:B------:R-:W-:Y:S05]  /*d430*/  BSYNC B2 ;  /* 0x0000000000027941 */ /* 0x000fea0003800000 */
.L_x_10997:
        /* <DEDUP_REMOVED lines=16> */
.L_x_11003:
[----:B------:R-:W-:Y:S05]  /*d540*/  BSYNC B3 ;  /* 0x0000000000037941 */ /* 0x000fea0003800000 */
.L_x_11002:
        /* <DEDUP_REMOVED lines=43> */
.L_x_11001:
[----:B------:R-:W-:Y:S05]  /*d800*/  BSYNC B2 ;  /* 0x0000000000027941 */ /* 0x000fea0003800000 */
.L_x_11000:
        /* <DEDUP_REMOVED lines=13> */
.L_x_10996:
[----:B------:R-:W-:Y:S05]  /*d8e0*/  BSYNC B1 ;  /* 0x0000000000017941 */ /* 0x000fea0003800000 */
.L_x_10994:
        /* <DEDUP_REMOVED lines=29> */
.L_x_11005:
[----:B------:R-:W-:Y:S05]  /*dac0*/  BSYNC B1 ;  /* 0x0000000000017941 */ /* 0x000fea0003800000 */
.L_x_11004:
[----:B------:R-:W-:Y:S02]  /*dad0*/  IADD3 R220, R220, 0x20, RZ ;  /* 0x00000020dcdc7810 */ /* 0x000fe40007ffe0ff */
[----:B------:R-:W-:Y:S02]  /*dae0*/  IADD3 R219, R219, 0x20, RZ ;  /* 0x00000020dbdb7810 */ /* 0x000fe40007ffe0ff */
.L_x_10923:
[----:B------:R-:W-:Y:S05]  /*daf0*/  BSYNC B0 ;  /* 0x0000000000007941 */ /* 0x000fea0003800000 */
.L_x_10922:
        /* <DEDUP_REMOVED lines=19> */
.L_x_11009:
        /* <DEDUP_REMOVED lines=12> */
.L_x_11012:
[----:B------:R-:W-:Y:S02]  /*dcf0*/  IMAD.MOV.U32 R162, RZ, RZ, R30 ;  /* 0x000000ffffa27224 */ /* 0x000fe400078e001e */
.L_x_11013:
[----:B------:R-:W-:Y:S05]  /*dd00*/  BSYNC B2 ;  /* 0x0000000000027941 */ /* 0x000fea0003800000 */
.L_x_11011:
        /* <DEDUP_REMOVED lines=16> */
.L_x_11017:
[----:B------:R-:W-:Y:S05]  /*de10*/  BSYNC B3 ;  /* 0x0000000000037941 */ /* 0x000fea0003800000 */
.L_x_11016:
        /* <DEDUP_REMOVED lines=42> */
.L_x_11015:
[----:B------:R-:W-:Y:S05]  /*e0c0*/  BSYNC B2 ;  /* 0x0000000000027941 */ /* 0x000fea0003800000 */
.L_x_11014:
        /* <DEDUP_REMOVED lines=12> */
.L_x_11010:
[----:B------:R-:W-:Y:S05]  /*e190*/  BSYNC B1 ;  /* 0x0000000000017941 */ /* 0x000fea0003800000 */
.L_x_11008:
        /* <DEDUP_REMOVED lines=8> */
.L_x_11019:
        /* <DEDUP_REMOVED lines=12> */
.L_x_11022:
[----:B------:R-:W-:Y:S02]  /*e2e0*/  IMAD.MOV.U32 R165, RZ, RZ, R30 ;  /* 0x000000ffffa57224 */ /* 0x000fe400078e001e */
.L_x_11023:
[----:B------:R-:W-:Y:S05]  /*e2f0*/  BSYNC B2 ;  /* 0x0000000000027941 */ /* 0x000fea0003800000 */
.L_x_11021:
        /* <DEDUP_REMOVED lines=16> */
.L_x_11027:
[----:B------:R-:W-:Y:S05]  /*e400*/  BSYNC B3 ;  /* 0x0000000000037941 */ /* 0x000fea0003800000 */
.L_x_11026:
        /* <DEDUP_REMOVED lines=43> */
.L_x_11025:
[----:B------:R-:W-:Y:S05]  /*e6c0*/  BSYNC B2 ;  /* 0x0000000000027941 */ /* 0x000fea0003800000 */
.L_x_11024:
        /* <DEDUP_REMOVED lines=13> */
.L_x_11020:
[----:B------:R-:W-:Y:S05]  /*e7a0*/  BSYNC B1 ;  /* 0x0000000000017941 */ /* 0x000fea0003800000 */
.L_x_11018:
        /* <DEDUP_REMOVED lines=8> */
.L_x_11029:
        /* <DEDUP_REMOVED lines=12> */
.L_x_11032:
[----:B------:R-:W-:Y:S02]  /*e8f0*/  IMAD.MOV.U32 R167, RZ, RZ, R30 ;  /* 0x000000ffffa77224 */ /* 0x000fe400078e001e */
.L_x_11033:
[----:B------:R-:W-:Y:S05]  /*e900*/  BSYNC B2 ;  /* 0x0000000000027941 */ /* 0x000fea0003800000 */
.L_x_11031:
        /* <DEDUP_REMOVED lines=16> */
.L_x_11037:
[----:B------:R-:W-:Y:S05]  /*ea10*/  BSYNC B3 ;  /* 0x0000000000037941 */ /* 0x000fea0003800000 */
.L_x_11036:
        /* <DEDUP_REMOVED lines=43> */
.L_x_11035:
[----:B------:R-:W-:Y:S05]  /*ecd0*/  BSYNC B2 ;  /* 0x0000000000027941 */ /* 0x000fea0003800000 */
.L_x_11034:
        /* <DEDUP_REMOVED lines=13> */
.L_x_11030:
[----:B------:R-:W-:Y:S05]  /*edb0*/  BSYNC B1 ;  /* 0x0000000000017941 */ /* 0x000fea0003800000 */
.L_x_11028:
        /* <DEDUP_REMOVED lines=8> */
.L_x_11039:
        /* <DEDUP_REMOVED lines=12> */
.L_x_11042:
[----:B------:R-:W-:Y:S02]  /*ef00*/  IMAD.MOV.U32 R168, RZ, RZ, R30 ;  /* 0x000000ffffa87224 */ /* 0x000fe400078e001e */
.L_x_11043:
[----:B------:R-:W-:Y:S05]  /*ef10*/  BSYNC B2 ;  /* 0x0000000000027941 */ /* 0x000fea0003800000 */
.L_x_11041:
        /* <DEDUP_REMOVED lines=16> */
.L_x_11047:
[----:B------:R-:W-:Y:S05]  /*f020*/  BSYNC B3 ;  /* 0x0000000000037941 */ /* 0x000fea0003800000 */
.L_x_11046:
        /* <DEDUP_REMOVED lines=43> */
.L_x_11045:
[----:B------:R-:W-:Y:S05]  /*f2e0*/  BSYNC B2 ;  /* 0x0000000000027941 */ /* 0x000fea0003800000 */
.L_x_11044:
        /* <DEDUP_REMOVED lines=13> */
.L_x_11040:
[----:B------:R-:W-:Y:S05]  /*f3c0*/  BSYNC B1 ;  /* 0x0000000000017941 */ /* 0x000fea0003800000 */
.L_x_11038:
        /* <DEDUP_REMOVED lines=8> */
.L_x_11049:
        /* <DEDUP_REMOVED lines=12> */
.L_x_11052:
[----:B------:R-:W-:Y:S02]  /*f510*/  MOV R171, R30 ;  /* 0x0000001e00ab7202 */ /* 0x000fe40000000f00 */
.L_x_11053:
[----:B------:R-:W-:Y:S05]  /*f520*/  BSYNC B2 ;  /* 0x0000000000027941 */ /* 0x000fea0003800000 */
.L_x_11051:
        /* <DEDUP_REMOVED lines=16> */
.L_x_11057:
[----:B------:R-:W-:Y:S05]  /*f630*/  BSYNC B3 ;  /* 0x0000000000037941 */ /* 0x000fea0003800000 */
.L_x_11056:
        /* <DEDUP_REMOVED lines=43> */
.L_x_11055:
[----:B------:R-:W-:Y:S05]  /*f8f0*/  BSYNC B2 ;  /* 0x0000000000027941 */ /* 0x000fea0003800000 */
.L_x_11054:
        /* <DEDUP_REMOVED lines=13> */
.L_x_11050:
[----:B------:R-:W-:Y:S05]  /*f9d0*/  BSYNC B1 ;  /* 0x0000000000017941 */ /* 0x000fea0003800000 */
.L_x_11048:
        /* <DEDUP_REMOVED lines=8> */
.L_x_11059:
        /* <DEDUP_REMOVED lines=12> */
.L_x_11062:
[----:B------:R-:W-:Y:S02]  /*fb20*/  IMAD.MOV.U32 R172, RZ, RZ, R30 ;  /* 0x000000ffffac7224 */ /* 0x000fe400078e001e */
.L_x_11063:
[----:B------:R-:W-:Y:S05]  /*fb30*/  BSYNC B2 ;  /* 0x0000000000027941 */ /* 0x000fea0003800000 */
.L_x_11061:
        /* <DEDUP_REMOVED lines=16> */
.L_x_11067:
[----:B------:R-:W-:Y:S05]  /*fc40*/  BSYNC B3 ;  /* 0x0000000000037941 */ /* 0x000fea0003800000 */
.L_x_11066:
        /* <DEDUP_REMOVED lines=43> */
.L_x_11065:
[----:B------:R-:W-:Y:S05]  /*ff00*/  BSYNC B2 ;  /* 0x0000000000027941 */ /* 0x000fea0003800000 */
.L_x_11064:
        /* <DEDUP_REMOVED lines=13> */
.L_x_11060:
[----:B------:R-:W-:Y:S05]  /*ffe0*/  BSYNC B1 ;  /* 0x0000000000017941 */ /* 0x000fea0003800000 */
.L_x_11058:
        /* <DEDUP_REMOVED lines=8> */
.L_x_11069:
        /* <DEDUP_REMOVED lines=12> */
.L_x_11072:
[----:B------:R-:W-:Y:S02]  /*10130*/  IMAD.MOV.U32 R177, RZ, RZ, R30 ;  /* 0x000000ffffb17224 */ /* 0x000fe400078e001e */
.L_x_11073:
[----:B------:R-:W-:Y:S05]  /*10140*/  BSYNC B2 ;  /* 0x0000000000027941 */ /* 0x000fea0003800000 */
.L_x_11071:
        /* <DEDUP_REMOVED lines=16> */
.L_x_11077:
[----:B------:R-:W-:Y:S05]  /*10250*/  BSYNC B3 ;  /* 0x0000000000037941 */ /* 0x000fea0003800000 */
.L_x_11076:
        /* <DEDUP_REMOVED lines=43> */
.L_x_11075:
[----:B------:R-:W-:Y:S05]  /*10510*/  BSYNC B2 ;  /* 0x0000000000027941 */ /* 0x000fea0003800000 */
.L_x_11074:
        /* <DEDUP_REMOVED lines=13> */
.L_x_11070:
[----:B------:R-:W-:Y:S05]  /*105f0*/  BSYNC B1 ;  /* 0x0000000000017941 */ /* 0x000fea0003800000 */
.L_x_11068:
        /* <DEDUP_REMOVED lines=8> */
.L_x_11079:
        /* <DEDUP_REMOVED lines=12> */
.L_x_11082:
[----:B------:R-:W-:Y:S02]  /*10740*/  IMAD.MOV.U32 R178, RZ, RZ, R30 ;  /* 0x000000ffffb27224 */ /* 0x000fe400078e001e */
.L_x_11083:
[----:B------:R-:W-:Y:S05]  /*10750*/  BSYNC B2 ;  /* 0x0000000000027941 */ /* 0x000fea0003800000 */
.L_x_11081:
        /* <DEDUP_REMOVED lines=16> */
.L_x_11087:
[----:B------:R-:W-:Y:S05]  /*10860*/  BSYNC B3 ;  /* 0x0000000000037941 */ /* 0x000fea0003800000 */
.L_x_11086:
        /* <DEDUP_REMOVED lines=43> */
.L_x_11085:
[----:B------:R-:W-:Y:S05]  /*10b20*/  BSYNC B2 ;  /* 0x0000000000027941 */ /* 0x000fea0003800000 */
.L_x_11084:
        /* <DEDUP_REMOVED lines=13> */
.L_x_11080:
[----:B------:R-:W-:Y:S05]  /*10c00*/  BSYNC B1 ;  /* 0x0000000000017941 */ /* 0x000fea0003800000 */
.L_x_11078:
        /* <DEDUP_REMOVED lines=28> */
.L_x_11007:
[----:B------:R-:W-:Y:S05]  /*10dd0*/  BSYNC B0 ;  /* 0x0000000000007941 */ /* 0x000fea0003800000 */
.L_x_11006:
        /* <DEDUP_REMOVED lines=48> */
.L_x_11102:
        /* <DEDUP_REMOVED lines=101> */
.L_x_11103:
        /* <DEDUP_REMOVED lines=58> */
.L_x_11093:
[----:B------:R-:W-:Y:S05]  /*11ad0*/  BSYNC B1 ;  /* 0x0000000000017941 */ /* 0x000fea0003800000 */
.L_x_11092:
        /* <DEDUP_REMOVED lines=35> */
.L_x_11095:
[----:B------:R-:W-:Y:S05]  /*11d10*/  BSYNC B1 ;  /* 0x0000000000017941 */ /* 0x000fea0003800000 */
.L_x_11094:
        /* <DEDUP_REMOVED lines=35> */
.L_x_11097:
[----:B------:R-:W-:Y:S05]  /*11f50*/  BSYNC B1 ;  /* 0x0000000000017941 */ /* 0x000fea0003800000 */
.L_x_11096:
        /* <DEDUP_REMOVED lines=35> */
.L_x_11099:
[----:B------:R-:W-:Y:S05]  /*12190*/  BSYNC B1 ;  /* 0x0000000000017941 */ /* 0x000fea0003800000 */
.L_x_11098:
        /* <DEDUP_REMOVED lines=32> */
.L_x_11091:
[----:B------:R-:W-:Y:S05]  /*123a0*/  BSYNC B0 ;  /* 0x0000000000007941 */ /* 0x000fea0003800000 */
.L_x_11090:
[----:B0-----:R-:W-:-:S05]  /*123b0*/  IMAD.MOV.U32 R160, RZ, RZ, c[0x0][0x160] ;  /* 0x00005800ffa07624 */ /* 0x001fca00078e00ff */
[----:B------:R-:W-:-:S04]  /*123c0*/  LEA R19, R160, R19, 0x2 ;  /* 0x00000013a0137211 */ /* 0x000fc800078e10ff */
[----:B------:R-:W-:-:S13]  /*123d0*/  ISETP.GE.AND P2, PT, R19, c[0x0][0x164], PT ;  /* 0x0000590013007a0c */ /* 0x000fda0003f46270 */
[----:B------:R-:W-:Y:S01]  /*123e0*/  @P2 CALL.REL.NOINC `(.L_x_11100) ;  /* 0x0000001000002944 */ /* 0x000fe20003c00000 */
[----:B------:R-:W-:Y:S05]  /*123f0*/  BRA `(.L_x_11101) ;  /* 0xfffee92000007947 */ /* 0x000fea000383ffff */
.L_x_11100:
[----:B------:R-:W-:Y:S05]  /*12400*/  EXIT ;  /* 0x000000000000794d */ /* 0x000fea0003800000 */
.L_x_11088:
[----:B------:R-:W-:Y:S01]  /*12410*/  IMAD.MOV.U32 R219, RZ, RZ, 0x1 ;  /* 0x00000001ffdb7424 */ /* 0x000fe200078e00ff */
[----:B------:R-:W-:Y:S01]  /*12420*/  MOV R160, 0x12460 ;  /* 0x0001246000a07802 */ /* 0x000fe20000000f00 */
[----:B------:R-:W-:Y:S02]  /*12430*/  IMAD.MOV.U32 R163, RZ, RZ, 0x1f ;  /* 0x0000001fffa37424 */ /* 0x000fe400078e00ff */
[----:B------:R-:W-:Y:S02]  /*12440*/  IMAD.MOV.U32 R220, RZ, RZ, -0x1 ;  /* 0xffffffffffdc7424 */ /* 0x000fe400078e00ff */
[----:B-----5:R-:W-:Y:S05]  /*12450*/  CALL.REL.NOINC `($__internal_46_$__cuda_sm70_shflsync_bfly_p) ;  /* 0x000008c000007944 */ /* 0x020fea0003c00000 */
[----:B-1----:R-:W-:Y:S01]  /*12460*/  MOV R161, R219 ;  /* 0x000000db00a17202 */ /* 0x002fe20000000f00 */
[----:B0-----:R-:W-:Y:S05]  /*12470*/  BRA `(.L_x_11102) ;  /* 0xffffec6000007947 */ /* 0x001fea000383ffff */
.L_x_11089:
[----:B0-----:R-:W-:Y:S01]  /*12480*/  IMAD.MOV.U32 R162, RZ, RZ, R221 ;  /* 0x000000ffffa27224 */ /* 0x001fe200078e00dd */
[----:B------:R-:W-:Y:S01]  /*12490*/  MOV R220, 0xffffffff ;  /* 0xffffffff00dc7802 */ /* 0x000fe20000000f00 */
[----:B------:R-:W-:Y:S01]  /*124a0*/  IMAD.MOV.U32 R219, RZ, RZ, 0x2 ;  /* 0x00000002ffdb7424 */ /* 0x000fe200078e00ff */
[----:B------:R-:W-:Y:S01]  /*124b0*/  MOV R160, 0x124e0 ;  /* 0x000124e000a07802 */ /* 0x000fe20000000f00 */
[----:B------:R-:W-:Y:S02]  /*124c0*/  IMAD.MOV.U32 R163, RZ, RZ, 0x1f ;  /* 0x0000001fffa37424 */ /* 0x000fe400078e00ff */
[----:B-----5:R-:W-:Y:S05]  /*124d0*/  CALL.REL.NOINC `($__internal_46_$__cuda_sm70_shflsync_bfly_p) ;  /* 0x0000084000007944 */ /* 0x020fea0003c00000 */
[----:B01----:R-:W-:Y:S01]  /*124e0*/  FADD.FTZ R162, R221, R219 ;  /* 0x000000dbdda27221 */ /* 0x003fe20000010000 */
[----:B------:R-:W-:Y:S01]  /*124f0*/  MOV R160, 0x12540 ;  /* 0x0001254000a07802 */ /* 0x000fe20000000f00 */
[----:B------:R-:W-:-:S02]  /*12500*/  IMAD.MOV.U32 R219, RZ, RZ, 0x4 ;  /* 0x00000004ffdb7424 */ /* 0x000fc400078e00ff */
[----:B------:R-:W-:Y:S02]  /*12510*/  IMAD.MOV.U32 R163, RZ, RZ, 0x1f ;  /* 0x0000001fffa37424 */ /* 0x000fe400078e00ff */
[----:B------:R-:W-:Y:S02]  /*12520*/  IMAD.MOV.U32 R220, RZ, RZ, -0x1 ;  /* 0xffffffffffdc7424 */ /* 0x000fe400078e00ff */
[----:B------:R-:W-:Y:S05]  /*12530*/  CALL.REL.NOINC `($__internal_46_$__cuda_sm70_shflsync_bfly_p) ;  /* 0x000007e000007944 */ /* 0x000fea0003c00000 */
[----:B01----:R-:W-:Y:S01]  /*12540*/  FADD.FTZ R162, R162, R219 ;  /* 0x000000dba2a27221 */ /* 0x003fe20000010000 */
[----:B------:R-:W-:Y:S01]  /*12550*/  HFMA2.MMA R219, -RZ, RZ, 0, 4.76837158203125e-07 ;  /* 0x00000008ffdb7435 */ /* 0x000fe200000001ff */
[----:B------:R-:W-:Y:S01]  /*12560*/  IMAD.MOV.U32 R163, RZ, RZ, 0x1f ;  /* 0x0000001fffa37424 */ /* 0x000fe200078e00ff */
[----:B------:R-:W-:Y:S01]  /*12570*/  MOV R160, 0x125a0 ;  /* 0x000125a000a07802 */ /* 0x000fe20000000f00 */
[----:B------:R-:W-:-:S03]  /*12580*/  IMAD.MOV.U32 R220, RZ, RZ, -0x1 ;  /* 0xffffffffffdc7424 */ /* 0x000fc600078e00ff */
[----:B------:R-:W-:Y:S05]  /*12590*/  CALL.REL.NOINC `($__internal_46_$__cuda_sm70_shflsync_bfly_p) ;  /* 0x0000078000007944 */ /* 0x000fea0003c00000 */
[----:B01----:R-:W-:Y:S01]  /*125a0*/  FADD.FTZ R162, R162, R219 ;  /* 0x000000dba2a27221 */ /* 0x003fe20000010000 */
[----:B------:R-:W-:Y:S01]  /*125b0*/  MOV R163, 0x1f ;  /* 0x0000001f00a37802 */ /* 0x000fe20000000f00 */
[----:B------:R-:W-:Y:S01]  /*125c0*/  IMAD.MOV.U32 R219, RZ, RZ, 0x10 ;  /* 0x00000010ffdb7424 */ /* 0x000fe200078e00ff */
[----:B------:R-:W-:Y:S01]  /*125d0*/  MOV R160, 0x12600 ;  /* 0x0001260000a07802 */ /* 0x000fe20000000f00 */
[----:B------:R-:W-:-:S02]  /*125e0*/  IMAD.MOV.U32 R220, RZ, RZ, -0x1 ;  /* 0xffffffffffdc7424 */ /* 0x000fc400078e00ff */
[----:B------:R-:W-:Y:S05]  /*125f0*/  CALL.REL.NOINC `($__internal_46_$__cuda_sm70_shflsync_bfly_p) ;  /* 0x0000072000007944 */ /* 0x000fea0003c00000 */
[----:B-1----:R-:W-:Y:S01]  /*12600*/  FADD.FTZ R217, R162, R219 ;  /* 0x000000dba2d97221 */ /* 0x002fe20000010000 */
[----:B0-----:R-:W-:Y:S01]  /*12610*/  MOV R220, 0xffffffff ;  /* 0xffffffff00dc7802 */ /* 0x001fe20000000f00 */
[----:B------:R-:W-:-:S02]  /*12620*/  IMAD.MOV.U32 R219, RZ, RZ, 0x1 ;  /* 0x00000001ffdb7424 */ /* 0x000fc400078e00ff */
        /* <DEDUP_REMOVED lines=84> */
[----:B------:R-:W-:Y:S05]  /*12b70*/  CALL.REL.NOINC `($__internal_46_$__cuda_sm70_shflsync_bfly_p) ;  /* 0x000001a000007944 */ /* 0x000fea0003c00000 */
[----:B01----:R-:W-:Y:S01]  /*12b80*/  FADD.FTZ R162, R162, R219 ;  /* 0x000000dba2a27221 */ /* 0x003fe20000010000 */
[----:B------:R-:W-:Y:S01]  /*12b90*/  MOV R160, 0x12be0 ;  /* 0x00012be000a07802 */ /* 0x000fe20000000f00 */
[----:B------:R-:W-:Y:S02]  /*12ba0*/  IMAD.MOV.U32 R219, RZ, RZ, 0x2 ;  /* 0x00000002ffdb7424 */ /* 0x000fe400078e00ff */
[----:B------:R-:W-:Y:S02]  /*12bb0*/  IMAD.MOV.U32 R163, RZ, RZ, 0x1f ;  /* 0x0000001fffa37424 */ /* 0x000fe400078e00ff */
[----:B------:R-:W-:Y:S02]  /*12bc0*/  IMAD.MOV.U32 R220, RZ, RZ, -0x1 ;  /* 0xffffffffffdc7424 */ /* 0x000fe400078e00ff */
[----:B------:R-:W-:Y:S05]  /*12bd0*/  CALL.REL.NOINC `($__internal_46_$__cuda_sm70_shflsync_bfly_p) ;  /* 0x0000014000007944 */ /* 0x000fea0003c00000 */
[----:B01----:R-:W-:Y:S01]  /*12be0*/  FADD.FTZ R162, R162, R219 ;  /* 0x000000dba2a27221 */ /* 0x003fe20000010000 */
[----:B------:R-:W-:Y:S01]  /*12bf0*/  HFMA2.MMA R219, -RZ, RZ, 0, 2.384185791015625e-07 ;  /* 0x00000004ffdb7435 */ /* 0x000fe200000001ff */
        /* <DEDUP_REMOVED lines=12> */
[----:B------:R-:W-:Y:S01]  /*12cc0*/  IMAD.MOV.U32 R219, RZ, RZ, 0x10 ;  /* 0x00000010ffdb7424 */ /* 0x000fe200078e00ff */
[----:B------:R-:W-:Y:S01]  /*12cd0*/  MOV R160, 0x12d10 ;  /* 0x00012d1000a07802 */ /* 0x000fe20000000f00 */
[----:B------:R-:W-:-:S02]  /*12ce0*/  IMAD.MOV.U32 R163, RZ, RZ, 0x1f ;  /* 0x0000001fffa37424 */ /* 0x000fc400078e00ff */
[----:B------:R-:W-:Y:S02]  /*12cf0*/  IMAD.MOV.U32 R162, RZ, RZ, R216 ;  /* 0x000000ffffa27224 */ /* 0x000fe400078e00d8 */
[----:B------:R-:W-:Y:S05]  /*12d00*/  CALL.REL.NOINC `($__internal_46_$__cuda_sm70_shflsync_bfly_p) ;  /* 0x0000001000007944 */ /* 0x000fea0003c00000 */
[----:B01----:R-:W-:Y:S05]  /*12d10*/  BRA `(.L_x_11103) ;  /* 0xffffea1000007947 */ /* 0x003fea000383ffff */
        .weak           $__internal_46_$__cuda_sm70_shflsync_bfly_p
        .type           $__internal_46_$__cuda_sm70_shflsync_bfly_p,@function
        .size           $__internal_46_$__cuda_sm70_shflsync_bfly_p,(.L_x_36134 - $__internal_46_$__cuda_sm70_shflsync_bfly_p)
$__internal_46_$__cuda_sm70_shflsync_bfly_p:
[----:B------:R-:W-:Y:S01]  /*12d20*/  IMAD.MOV.U32 R161, RZ, RZ, 0x0 ;  /* 0x00000000ffa17424 */ /* 0x000fe200078e00ff */
[----:B------:R-:W-:Y:S04]  /*12d30*/  WARPSYNC R220 ;  /* 0x000000dc00007348 */ /* 0x000fe80003800000 */
[----:B------:R0:W1:Y:S01]  /*12d40*/  SHFL.BFLY PT, R219, R162, R219, R163 ;  /* 0x0c0000dba2db7389 */ /* 0x00006200000e00a3 */
[----:B------:R-:W-:Y:S05]  /*12d50*/  RET.REL.NODEC R160 `(_ZN10layer_norm13ln_fwd_kernelINS_13Kernel_traitsIf13__nv_bfloat16S2_S2_fjLj1280ELj1ELj4ELj1ELj16ENS_18Kernel_traits_baseILj1280EfS2_S2_S2_fjLj128EEEEELb1ELb1ELb1ELb0EEEvNS_9FwdParamsE) ;  /* 0xfffed2a0a0007950 */ /* 0x000fea0003c3ffff */
.L_x_11104:
        /* <DEDUP_REMOVED lines=10> */
.L_x_36134:


//--------------------- .text._ZN10layer_norm13ln_fwd_kernelINS_13Kernel_traitsIf13__nv_bfloat16S2_S2_fjLj1280ELj1ELj4ELj1ELj16ENS_18Kernel_traits_baseILj1280EfS2_S2_S2_fjLj128EEEEELb1ELb1ELb1ELb1EEEvNS_9FwdParamsE --------------------------
	.section	.text._ZN10layer_norm13ln_fwd_kernelINS_13Kernel_traitsIf13__nv_bfloat16S2_S2_fjLj1280ELj1ELj4ELj1ELj16ENS_18Kernel_traits_baseILj1280EfS2_S2_S2_fjLj128EEEEELb1ELb1ELb1ELb1EEEvNS_9FwdParamsE,"ax",@progbits
	.sectioninfo	@"SHI_REGISTERS=255"
	.align	128
        .global         _ZN10layer_norm13ln_fwd_kernelINS_13Kernel_traitsIf13__nv_bfloat16S2_S2_fjLj1280ELj1ELj4ELj1ELj16ENS_18Kernel_traits_baseILj1280EfS2_S2_S2_fjLj128EEEEELb1ELb1ELb1ELb1EEEvNS_9FwdParamsE
        .type           _ZN10layer_norm13ln_fwd_kernelINS_13Kernel_traitsIf13__nv_bfloat16S2_S2_fjLj1280ELj1ELj4ELj1ELj16ENS_18Kernel_traits_baseILj1280EfS2_S2_S2_fjLj128EEEEELb1ELb1ELb1ELb1EEEvNS_9FwdParamsE,@function
        .size           _ZN10layer_norm13ln_fwd_kernelINS_13Kernel_traitsIf13__nv_bfloat16S2_S2_fjLj1280ELj1ELj4ELj1ELj16ENS_18Kernel_traits_baseILj1280EfS2_S2_S2_fjLj128EEEEELb1ELb1ELb1ELb1EEEvNS_9FwdParamsE,(.L_x_36135 - _ZN10layer_norm13ln_fwd_kernelINS_13Kernel_traitsIf13__nv_bfloat16S2_S2_fjLj1280ELj1ELj4ELj1ELj16ENS_18Kernel_traits_baseILj1280EfS2_S2_S2_fjLj128EEEEELb1ELb1ELb1ELb1EEEvNS_9FwdParamsE)
        .other          _ZN10layer_norm13ln_fwd_kernelINS_13Kernel_traitsIf13__nv_bfloat16S2_S2_fjLj1280ELj1ELj4ELj1ELj16ENS_18Kernel_traits_baseILj1280EfS2_S2_S2_fjLj128EEEEELb1ELb1ELb1ELb1EEEvNS_9FwdParamsE,@"STO_CUDA_ENTRY STV_DEFAULT"
_ZN10layer_norm13ln_fwd_kernelINS_13Kernel_traitsIf13__nv_bfloat16S2_S2_fjLj1280ELj1ELj4ELj1ELj16ENS_18Kernel_traits_baseILj1280EfS2_S2_S2_fjLj128EEEEELb1ELb1ELb1ELb1EEEvNS_9FwdParamsE:
.text._ZN10layer_norm13ln_fwd_kernelINS_13Kernel_traitsIf13__nv_bfloat16S2_S2_fjLj1280ELj1ELj4ELj1ELj16ENS_18Kernel_traits_baseILj1280EfS2_S2_S2_fjLj128EEEEELb1ELb1ELb1ELb1EEEvNS_9FwdParamsE:
        /* <DEDUP_REMOVED lines=25> */
[----:B0-----:R-:W-:Y:S01]  /*0190*/  SHF.L.U32 R0, R148, 0x5, RZ ;  /* 0x0000000594007819 */ /* 0x001fe200000006ff */
[----:B------:R-:W-:Y:S01]  /*01a0*/  CS2R R112, SRZ ;  /* 0x0000000000707805 */ /* 0x000fe2000001ff00 */
[----:B------:R-:W-:Y:S01]  /*01b0*/  CS2R R114, SRZ ;  /* 0x0000000000727805 */ /* 0x000fe2000001ff00 */
[----:B------:R-:W-:Y:S01]  /*01c0*/  CS2R R108, SRZ ;  /* 0x00000000006c7805 */ /* 0x000fe2000001ff00 */
[----:B------:R-:W-:Y:S01]  /*01d0*/  LOP3.LUT R0, R0, 0x3e0, RZ, 0xc0, !PT ;  /* 0x000003e000007812 */ /* 0x000fe200078ec0ff */
[----:B------:R-:W-:Y:S01]  /*01e0*/  CS2R R110, SRZ ;  /* 0x00000000006e7805 */ /* 0x000fe2000001ff00 */
[----:B------:R-:W-:Y:S01]  /*01f0*/  ULDC.64 UR4, c[0x0][0x118] ;  /* 0x0000460000047ab9 */ /* 0x000fe20000000a00 */
[----:B------:R-:W0:Y:S01]  /*0200*/  S2R R10, SR_CTAID.X ;  /* 0x00000000000a7919 */ /* 0x000e220000002500 */
[----:B------:R-:W-:Y:S01]  /*0210*/  IADD3 R6, P4, R0, c[0x0][0x218], RZ ;  /* 0x0000860000067a10 */ /* 0x000fe20007f9e0ff */
[----:B------:R-:W-:Y:S01]  /*0220*/  IMAD.MOV.U32 R215, RZ, RZ, c[0x0][0x23c] ;  /* 0x00008f00ffd77624 */ /* 0x000fe200078e00ff */
[----:B------:R-:W-:Y:S01]  /*0230*/  SHF.R.U32.HI R5, RZ, 0x5, R148 ;  /* 0x00000005ff057819 */ /* 0x000fe20000011694 */
[----:B------:R-:W5:Y:S01]  /*0240*/  @P1 LDG.E.64 R186, [R186.64] ;  /* 0x00000004baba1981 */ /* 0x000f62000c1e1b00 */
[----:B------:R-:W-:Y:S01]  /*0250*/  @P1 MOV R2, R214 ;  /* 0x000000d600021202 */ /* 0x000fe20000000f00 */
[----:B------:R-:W-:Y:S01]  /*0260*/  IMAD.X R7, RZ, RZ, c[0x0][0x21c], P4 ;  /* 0x00008700ff077624 */ /* 0x000fe200020e06ff */
[----:B------:R-:W-:Y:S01]  /*0270*/  LOP3.LUT R4, R148, 0x1f, RZ, 0xc0, !PT ;  /* 0x0000001f94047812 */ /* 0x000fe200078ec0ff */
[----:B------:R-:W-:-:S03]  /*0280*/  @P1 IMAD.MOV.U32 R3, RZ, RZ, R215 ;  /* 0x000000ffff031224 */ /* 0x000fc600078e00d7 */
        /* <DEDUP_REMOVED lines=10> */
[----:B0-----:R-:W-:Y:S01]  /*0330*/  IMAD R5, R10, 0x4, R5 ;  /* 0x000000040a057824 */ /* 0x001fe200078e0205 */
[----:B------:R-:W-:-:S02]  /*0340*/  LEA R8, P2, R4, c[0x0][0x1c8], 0x5 ;  /* 0x0000720004087a11 */ /* 0x000fc400078428ff */
[----:B------:R0:W5:Y:S02]  /*0350*/  @P1 LDG.E.64 R12, [R2.64] ;  /* 0x00000004020c1981 */ /* 0x000164000c1e1b00 */
[----:B------:R-:W-:Y:S01]  /*0360*/  ISETP.GE.AND P4, PT, R5, c[0x0][0x164], PT ;  /* 0x0000590005007a0c */ /* 0x000fe20003f86270 */
[----:B------:R-:W-:Y:S01]  /*0370*/  IMAD.X R9, RZ, RZ, c[0x0][0x1cc], P2 ;  /* 0x00007300ff097624 */ /* 0x000fe200010e06ff */
[----:B0-----:R-:W-:-:S04]  /*0380*/  IADD3 R2, P3, R0, c[0x0][0x1b0], RZ ;  /* 0x00006c0000027a10 */ /* 0x001fc80007f7e0ff */
[----:B------:R-:W-:-:S07]  /*0390*/  IADD3.X R3, RZ, c[0x0][0x1b4], RZ, P3, !PT ;  /* 0x00006d00ff037a10 */ /* 0x000fce0001ffe4ff */
[----:B------:R-:W-:Y:S05]  /*03a0*/  @P4 EXIT ;  /* 0x000000000000494d */ /* 0x000fea0003800000 */
[----:B-1---5:R-:W-:Y:S01]  /*03b0*/  @P1 IADD3 R214, P0, R12, c[0x0][0x240], RZ ;  /* 0x000090000cd61a10 */ /* 0x022fe20007f1e0ff */
[----:B------:R0:W5:Y:S04]  /*03c0*/  LDG.E.128 R104, [R2.64] ;  /* 0x0000000402687981 */ /* 0x000168000c1e1d00 */
[----:B------:R-:W-:Y:S01]  /*03d0*/  @P1 IMAD.X R215, RZ, RZ, R13, P0 ;  /* 0x000000ffffd71224 */ /* 0x000fe200000e060d */
[----:B------:R0:W5:Y:S01]  /*03e0*/  LDG.E.128 R100, [R2.64+0x10] ;  /* 0x0000100402647981 */ /* 0x000162000c1e1d00 */
[----:B------:R-:W-:-:S03]  /*03f0*/  IMAD R148, R10, c[0x0][0x0], R148 ;  /* 0x000000000a947a24 */ /* 0x000fc600078e0294 */
[--C-:B------:R-:W-:Y:S01]  /*0400*/  SHF.R.U64 R150, R214, 0x2, R215.reuse ;  /* 0x00000002d6967819 */ /* 0x100fe200000012d7 */
[----:B------:R0:W5:Y:S01]  /*0410*/  LDG.E.128 R96, [R2.64+0x400] ;  /* 0x0004000402607981 */ /* 0x000162000c1e1d00 */
[----:B------:R-:W-:Y:S01]  /*0420*/  IMAD.WIDE.U32 R10, R148, -0x326172a9, RZ ;  /* 0xcd9e8d57940a7825 */ /* 0x000fe200078e00ff */
[----:B------:R-:W-:Y:S02]  /*0430*/  SHF.R.U32.HI R149, RZ, 0x2, R215 ;  /* 0x00000002ff957819 */ /* 0x000fe400000116d7 */
[----:B------:R0:W5:Y:S04]  /*0440*/  LDG.E.128 R92, [R2.64+0x410] ;  /* 0x00041004025c7981 */ /* 0x000168000c1e1d00 */
[----:B------:R0:W5:Y:S04]  /*0450*/  LDG.E.128 R88, [R2.64+0x800] ;  /* 0x0008000402587981 */ /* 0x000168000c1e1d00 */
[----:B------:R0:W5:Y:S04]  /*0460*/  LDG.E.128 R84, [R2.64+0x810] ;  /* 0x0008100402547981 */ /* 0x000168000c1e1d00 */
[----:B------:R0:W5:Y:S04]  /*0470*/  LDG.E.128 R80, [R2.64+0xc00] ;  /* 0x000c000402507981 */ /* 0x000168000c1e1d00 */
[----:B------:R0:W5:Y:S04]  /*0480*/  LDG.E.128 R76, [R2.64+0xc10] ;  /* 0x000c1004024c7981 */ /* 0x000168000c1e1d00 */
[----:B------:R0:W5:Y:S04]  /*0490*/  LDG.E.128 R72, [R2.64+0x1000] ;  /* 0x0010000402487981 */ /* 0x000168000c1e1d00 */
[----:B------:R0:W5:Y:S01]  /*04a0*/  LDG.E.128 R68, [R2.64+0x1010] ;  /* 0x0010100402447981 */ /* 0x000162000c1e1d00 */
[----:B------:R-:W-:-:S03]  /*04b0*/  LOP3.LUT R12, R11, R149, R186, 0x96, !PT ;  /* 0x000000950b0c7212 */ /* 0x000fc600078e96ba */
[----:B------:R1:W5:Y:S04]  /*04c0*/  LDG.E.128 R64, [R8.64] ;  /* 0x0000000408407981 */ /* 0x000368000c1e1d00 */
[----:B------:R1:W5:Y:S01]  /*04d0*/  LDG.E.128 R60, [R8.64+0x10] ;  /* 0x00001004083c7981 */ /* 0x000362000c1e1d00 */
[----:B0-----:R-:W-:-:S03]  /*04e0*/  IMAD.WIDE.U32 R2, R150, -0x2daee0ad, RZ ;  /* 0xd2511f5396027825 */ /* 0x001fc600078e00ff */
[----:B------:R1:W5:Y:S02]  /*04f0*/  LDG.E.128 R56, [R8.64+0x400] ;  /* 0x0004000408387981 */ /* 0x000364000c1e1d00 */
[----:B------:R-:W-:Y:S01]  /*0500*/  LOP3.LUT R14, R3, R187, RZ, 0x3c, !PT ;  /* 0x000000bb030e7212 */ /* 0x000fe200078e3cff */
[----:B------:R-:W-:Y:S01]  /*0510*/  IMAD.WIDE.U32 R12, R12, -0x2daee0ad, RZ ;  /* 0xd2511f530c0c7825 */ /* 0x000fe200078e00ff */
[----:B------:R-:W-:Y:S01]  /*0520*/  IADD3 R6, R187, -0x4498517b, RZ ;  /* 0xbb67ae85bb067810 */ /* 0x000fe20007ffe0ff */
[----:B------:R1:W5:Y:S01]  /*0530*/  LDG.E.128 R52, [R8.64+0x410] ;  /* 0x0004100408347981 */ /* 0x000362000c1e1d00 */
[----:B------:R-:W-:Y:S01]  /*0540*/  IADD3 R7, R186, -0x61c88647, RZ ;  /* 0x9e3779b9ba077810 */ /* 0x000fe20007ffe0ff */
[----:B------:R-:W-:Y:S01]  /*0550*/  IMAD.WIDE.U32 R14, R14, -0x326172a9, RZ ;  /* 0xcd9e8d570e0e7825 */ /* 0x000fe200078e00ff */
[----:B------:R-:W-:Y:S01]  /*0560*/  LOP3.LUT R16, R13, R2, R6, 0x96, !PT ;  /* 0x000000020d107212 */ /* 0x000fe200078e9606 */
[----:B------:R1:W5:Y:S03]  /*0570*/  LDG.E.128 R48, [R8.64+0x800] ;  /* 0x0008000408307981 */ /* 0x000366000c1e1d00 */
[----:B------:R-:W-:Y:S01]  /*0580*/  LOP3.LUT R2, R15, R7, R10, 0x96, !PT ;  /* 0x000000070f027212 */ /* 0x000fe200078e960a */
[----:B------:R1:W5:Y:S01]  /*0590*/  LDG.E.128 R44, [R8.64+0x810] ;  /* 0x00081004082c7981 */ /* 0x000362000c1e1d00 */
[----:B------:R-:W-:-:S03]  /*05a0*/  IMAD.WIDE.U32 R16, R16, -0x326172a9, RZ ;  /* 0xcd9e8d5710107825 */ /* 0x000fc600078e00ff */
[----:B------:R1:W5:Y:S01]  /*05b0*/  LDG.E.128 R40, [R8.64+0xc00] ;  /* 0x000c000408287981 */ /* 0x000362000c1e1d00 */
[----:B------:R-:W-:-:S03]  /*05c0*/  IMAD.WIDE.U32 R2, R2, -0x2daee0ad, RZ ;  /* 0xd2511f5302027825 */ /* 0x000fc600078e00ff */
[----:B------:R1:W5:Y:S04]  /*05d0*/  LDG.E.128 R36, [R8.64+0xc10] ;  /* 0x000c100408247981 */ /* 0x000368000c1e1d00 */
[----:B------:R1:W5:Y:S04]  /*05e0*/  LDG.E.128 R32, [R8.64+0x1000] ;  /* 0x0010000408207981 */ /* 0x000368000c1e1d00 */
[----:B------:R1:W5:Y:S01]  /*05f0*/  LDG.E.128 R28, [R8.64+0x1010] ;  /* 0x00101004081c7981 */ /* 0x000362000c1e1d00 */
[----:B------:R-:W-:Y:S01]  /*0600*/  IADD3 R10, R187, 0x32370b8f, RZ ;  /* 0x32370b8fbb0a7810 */ /* 0x000fe20007ffe0ff */
[----:B------:R-:W-:Y:S01]  /*0610*/  ULDC.U8 UR6, c[0x0][0x1f0] ;  /* 0x00007c0000067ab9 */ /* 0x000fe20000000000 */
[----:B------:R-:W-:-:S02]  /*0620*/  IADD3 R11, R186, -0x255992d5, RZ ;  /* 0xdaa66d2bba0b7810 */ /* 0x000fc40007ffe0ff */
[C---:B------:R-:W-:Y:S02]  /*0630*/  IADD3 R13, R187.reuse, -0x126145ec, RZ ;  /* 0xed9eba14bb0d7810 */ /* 0x040fe40007ffe0ff */
[----:B------:R-:W-:Y:S02]  /*0640*/  LOP3.LUT R214, R214, 0x3, RZ, 0xc0, !PT ;  /* 0x00000003d6d67812 */ /* 0x000fe400078ec0ff */
[----:B-1----:R-:W-:Y:S02]  /*0650*/  IADD3 R8, R186, 0x3c6ef372, RZ ;  /* 0x3c6ef372ba087810 */ /* 0x002fe40007ffe0ff */
[----:B------:R-:W-:Y:S02]  /*0660*/  IADD3 R9, R187, 0x76cf5d0a, RZ ;  /* 0x76cf5d0abb097810 */ /* 0x000fe40007ffe0ff */
[----:B------:R-:W-:Y:S02]  /*0670*/  LOP3.LUT R14, R17, R14, R8, 0x96, !PT ;  /* 0x0000000e110e7212 */ /* 0x000fe400078e9608 */
[----:B------:R-:W-:-:S02]  /*0680*/  LOP3.LUT R18, R3, R12, R9, 0x96, !PT ;  /* 0x0000000c03127212 */ /* 0x000fc400078e9609 */
[----:B------:R-:W-:Y:S01]  /*0690*/  IADD3 R12, R186, 0x78dde6e4, RZ ;  /* 0x78dde6e4ba0c7810 */ /* 0x000fe20007ffe0ff */
[----:B------:R-:W-:-:S04]  /*06a0*/  IMAD.WIDE.U32 R14, R14, -0x2daee0ad, RZ ;  /* 0xd2511f530e0e7825 */ /* 0x000fc800078e00ff */
[----:B------:R-:W-:Y:S01]  /*06b0*/  IMAD.WIDE.U32 R18, R18, -0x326172a9, RZ ;  /* 0xcd9e8d5712127825 */ /* 0x000fe200078e00ff */
[----:B------:R-:W-:Y:S02]  /*06c0*/  LOP3.LUT R17, R15, R2, R10, 0x96, !PT ;  /* 0x000000020f117212 */ /* 0x000fe400078e960a */
[----:B------:R-:W-:Y:S02]  /*06d0*/  IADD3 R15, R186, 0x1715609d, RZ ;  /* 0x1715609dba0f7810 */ /* 0x000fe40007ffe0ff */
[----:B------:R-:W-:Y:S01]  /*06e0*/  LOP3.LUT R2, R19, R16, R11, 0x96, !PT ;  /* 0x0000001013027212 */ /* 0x000fe200078e960b */
[----:B------:R-:W-:-:S04]  /*06f0*/  IMAD.WIDE.U32 R16, R17, -0x326172a9, RZ ;  /* 0xcd9e8d5711107825 */ /* 0x000fc800078e00ff */
[----:B------:R-:W-:Y:S01]  /*0700*/  IMAD.WIDE.U32 R2, R2, -0x2daee0ad, RZ ;  /* 0xd2511f5302027825 */ /* 0x000fe200078e00ff */
[----:B------:R-:W-:Y:S02]  /*0710*/  LOP3.LUT R18, R17, R18, R12, 0x96, !PT ;  /* 0x0000001211127212 */ /* 0x000fe400078e960c */
[----:B------:R-:W-:Y:S02]  /*0720*/  IADD3 R17, R187, 0x646e171e, RZ ;  /* 0x646e171ebb117810 */ /* 0x000fe40007ffe0ff */
[----:B------:R-:W-:Y:S01]  /*0730*/  LOP3.LUT R20, R3, R14, R13, 0x96, !PT ;  /* 0x0000000e03147212 */ /* 0x000fe200078e960d */
[----:B------:R-:W-:Y:S01]  /*0740*/  IMAD.WIDE.U32 R18, R18, -0x2daee0ad, RZ ;  /* 0xd2511f5312127825 */ /* 0x000fe200078e00ff */
[----:B------:R-:W-:-:S03]  /*0750*/  IADD3 R14, R187, -0x56f99767, RZ ;  /* 0xa9066899bb0e7810 */ /* 0x000fc60007ffe0ff */
[----:B------:R-:W-:Y:S01]  /*0760*/  IMAD.WIDE.U32 R20, R20, -0x326172a9, RZ ;  /* 0xcd9e8d5714147825 */ /* 0x000fe200078e00ff */
[----:B------:R-:W-:Y:S02]  /*0770*/  LOP3.LUT R22, R19, R2, R14, 0x96, !PT ;  /* 0x0000000213167212 */ /* 0x000fe400078e960e */
[----:B------:R-:W-:Y:S02]  /*0780*/  IADD3 R19, R186, 0x5384540f, RZ ;  /* 0x5384540fba137810 */ /* 0x000fe40007ffe0ff */
[----:B------:R-:W-:Y:S01]  /*0790*/  LOP3.LUT R2, R21, R16, R15, 0x96, !PT ;  /* 0x0000001015027212 */ /* 0x000fe200078e960f */
[----:B------:R-:W-:Y:S01]  /*07a0*/  IMAD.WIDE.U32 R22, R22, -0x326172a9, RZ ;  /* 0xcd9e8d5716167825 */ /* 0x000fe200078e00ff */
[----:B------:R-:W-:Y:S02]  /*07b0*/  IADD3 R16, R186, -0x4ab325aa, RZ ;  /* 0xb54cda56ba107810 */ /* 0x000fe40007ffe0ff */
[----:B------:R-:W-:Y:S01]  /*07c0*/  IADD3 R21, R187, -0x24c28bd8, RZ ;  /* 0xdb3d7428bb157810 */ /* 0x000fe20007ffe0ff */
[----:B------:R-:W-:Y:S01]  /*07d0*/  IMAD.WIDE.U32 R2, R2, -0x2daee0ad, RZ ;  /* 0xd2511f5302027825 */ /* 0x000fe200078e00ff */
[----:B------:R-:W-:-:S02]  /*07e0*/  LOP3.LUT R24, R23, R20, R16, 0x96, !PT ;  /* 0x0000001417187212 */ /* 0x000fc400078e9610 */
[----:B------:R-:W-:Y:S02]  /*07f0*/  IADD3 R20, R186, -0xe443238, RZ ;  /* 0xf1bbcdc8ba147810 */ /* 0x000fe40007ffe0ff */
[----:B------:R-:W-:Y:S01]  /*0800*/  LOP3.LUT R26, R3, R18, R17, 0x96, !PT ;  /* 0x00000012031a7212 */ /* 0x000fe200078e9611 */
[----:B------:R-:W-:Y:S01]  /*0810*/  IMAD.WIDE.U32 R24, R24, -0x2daee0ad, RZ ;  /* 0xd2511f5318187825 */ /* 0x000fe200078e00ff */
[----:B------:R-:W-:-:S03]  /*0820*/  IADD3 R18, R187, 0x1fd5c5a3, RZ ;  /* 0x1fd5c5a3bb127810 */ /* 0x000fc60007ffe0ff */
[----:B------:R-:W-:Y:S01]  /*0830*/  IMAD.WIDE.U32 R26, R26, -0x326172a9, RZ ;  /* 0xcd9e8d571a1a7825 */ /* 0x000fe200078e00ff */
[----:B------:R-:W-:-:S03]  /*0840*/  LOP3.LUT R2, R25, R2, R18, 0x96, !PT ;  /* 0x0000000219027212 */ /* 0x000fc600078e9612 */
[----:B------:R-:W-:Y:S01]  /*0850*/  IMAD.MOV.U32 R25, RZ, RZ, R150 ;  /* 0x000000ffff197224 */ /* 0x000fe200078e0096 */
[----:B------:R-:W-:Y:S01]  /*0860*/  LOP3.LUT R23, R27, R22, R19, 0x96, !PT ;  /* 0x000000161b177212 */ /* 0x000fe200078e9613 */
[----:B------:R-:W-:Y:S01]  /*0870*/  IMAD.HI.U32 R3, R2, -0x326172a9, RZ ;  /* 0xcd9e8d5702037827 */ /* 0x000fe200078e00ff */
[----:B------:R-:W-:-:S03]  /*0880*/  IADD3 R22, R187, -0x695add53, RZ ;  /* 0x96a522adbb167810 */ /* 0x000fc60007ffe0ff */
[----:B------:R-:W-:Y:S01]  /*0890*/  IMAD.HI.U32 R0, R23, -0x2daee0ad, RZ ;  /* 0xd2511f5317007827 */ /* 0x000fe200078e00ff */
[----:B------:R-:W-:Y:S02]  /*08a0*/  LOP3.LUT R184, R3, R26, R20, 0x96, !PT ;  /* 0x0000001a03b87212 */ /* 0x000fe400078e9614 */
[----:B------:R-:W-:Y:S01]  /*08b0*/  MOV R26, R149 ;  /* 0x00000095001a7202 */ /* 0x000fe20000000f00 */
[----:B------:R-:W-:Y:S01]  /*08c0*/  IMAD R3, R23, -0x2daee0ad, RZ ;  /* 0xd2511f5317037824 */ /* 0x000fe200078e02ff */
[----:B------:R-:W-:Y:S01]  /*08d0*/  LOP3.LUT R151, R0, R24, R21, 0x96, !PT ;  /* 0x0000001800977212 */ /* 0x000fe200078e9615 */
[----:B------:R-:W-:Y:S01]  /*08e0*/  IMAD.WIDE.U32 R184, R184, -0x2daee0ad, RZ ;  /* 0xd2511f53b8b87825 */ /* 0x000fe200078e00ff */
[----:B------:R-:W-:-:S03]  /*08f0*/  IADD3 R23, R186, -0x700cb87f, RZ ;  /* 0x8ff34781ba177810 */ /* 0x000fc60007ffe0ff */
[----:B------:R-:W-:Y:S01]  /*0900*/  IMAD R24, R2, -0x326172a9, RZ ;  /* 0xcd9e8d5702187824 */ /* 0x000fe200078e02ff */
[----:B------:R-:W-:Y:S01]  /*0910*/  LOP3.LUT R0, R185, R3, R22, 0x96, !PT ;  /* 0x00000003b9007212 */ /* 0x000fe200078e9616 */
[----:B------:R-:W-:-:S04]  /*0920*/  IMAD.HI.U32 R2, R151, -0x326172a9, RZ ;  /* 0xcd9e8d5797027827 */ /* 0x000fc800078e00ff */
[----:B------:R-:W-:Y:S01]  /*0930*/  IMAD.MOV.U32 R27, RZ, RZ, RZ ;  /* 0x000000ffff1b7224 */ /* 0x000fe200078e00ff */
[----:B------:R-:W-:Y:S01]  /*0940*/  LOP3.LUT R3, R2, R24, R23, 0x96, !PT ;  /* 0x0000001802037212 */ /* 0x000fe200078e9617 */
[----:B------:R-:W-:Y:S02]  /*0950*/  IMAD.MOV.U32 R24, RZ, RZ, R148 ;  /* 0x000000ffff187224 */ /* 0x000fe400078e0094 */
[----:B------:R-:W-:Y:S02]  /*0960*/  IMAD R2, R151, -0x326172a9, RZ ;  /* 0xcd9e8d5797027824 */ /* 0x000fe400078e02ff */
.L_x_11520:
[----:B------:R-:W-:-:S04]  /*0970*/  IMAD.MOV.U32 R162, RZ, RZ, 0x4 ;  /* 0x00000004ffa27424 */ /* 0x000fc800078e00ff */
[----:B------:R-:W-:-:S05]  /*0980*/  IMAD.WIDE R156, R5, R162, c[0x0][0x1d0] ;  /* 0x00007400059c7625 */ /* 0x000fca00078e02a2 */
[----:B------:R0:W2:Y:S01]  /*0990*/  LDG.E R163, [R156.64] ;  /* 0x000000049ca37981 */ /* 0x0000a2000c1e1900 */
[----:B------:R-:W-:Y:S01]  /*09a0*/  ISETP.NE.U32.AND P0, PT, RZ, c[0x0][0x180], PT ;  /* 0x00006000ff007a0c */ /* 0x000fe20003f05070 */
[C---:B------:R-:W-:Y:S02]  /*09b0*/  IMAD R158, R5.reuse, c[0x0][0x168], RZ ;  /* 0x00005a00059e7a24 */ /* 0x040fe400078e02ff */
[----:B------:R-:W-:Y:S01]  /*09c0*/  IMAD.MOV.U32 R215, RZ, RZ, RZ ;  /* 0x000000ffffd77224 */ /* 0x000fe200078e00ff */
[----:B------:R-:W-:Y:S01]  /*09d0*/  ISETP.NE.AND.EX P0, PT, RZ, c[0x0][0x184], PT, P0 ;  /* 0x00006100ff007a0c */ /* 0x000fe20003f05300 */
[----:B0-----:R-:W-:-:S05]  /*09e0*/  IMAD.WIDE R156, R5, R162, c[0x0][0x1d8] ;  /* 0x00007600059c7625 */ /* 0x001fca00078e02a2 */
[----:B-----5:R0:W5:Y:S01]  /*09f0*/  LDG.E R169, [R156.64] ;  /* 0x000000049ca97981 */ /* 0x020162000c1e1900 */
[----:B--2---:R-:W-:-:S13]  /*0a00*/  ISETP.GE.AND P1, PT, R163, 0x1, PT ;  /* 0x00000001a300780c */ /* 0x004fda0003f26270 */
[----:B------:R-:W-:-:S05]  /*0a10*/  @P1 IADD3 R159, R163, -0x1, RZ ;  /* 0xffffffffa39f1810 */ /* 0x000fca0007ffe0ff */
[----:B------:R-:W-:Y:S01]  /*0a20*/  @P1 IMAD R160, R159, c[0x0][0x168], RZ ;  /* 0x00005a009fa01a24 */ /* 0x000fe200078e02ff */
[----:B------:R-:W-:-:S04]  /*0a30*/  SHF.R.S32.HI R159, RZ, 0x1f, R158 ;  /* 0x0000001fff9f7819 */ /* 0x000fc8000001149e */
[----:B------:R-:W-:Y:S02]  /*0a40*/  @P1 SHF.R.S32.HI R161, RZ, 0x1f, R160 ;  /* 0x0000001fffa11819 */ /* 0x000fe400000114a0 */
[----:B------:R-:W-:Y:S01]  /*0a50*/  LEA.HI R159, R159, R158, RZ, 0x3 ;  /* 0x0000009e9f9f7211 */ /* 0x000fe200078f18ff */
[----:B------:R-:W-:Y:S01]  /*0a60*/  @P1 IMAD.MOV.U32 R158, RZ, RZ, 0x10 ;  /* 0x00000010ff9e1424 */ /* 0x000fe200078e00ff */
[----:B------:R-:W-:Y:S02]  /*0a70*/  @P1 LEA.HI R161, R161, R160, RZ, 0x3 ;  /* 0x000000a0a1a11211 */ /* 0x000fe400078f18ff */
[----:B------:R-:W-:Y:S02]  /*0a80*/  @P0 MOV R160, 0x10 ;  /* 0x0000001000a00802 */ /* 0x000fe40000000f00 */
[-C--:B------:R-:W-:Y:S02]  /*0a90*/  LEA.HI.SX32 R217, R159, R4.reuse, 0x1d ;  /* 0x000000049fd97211 */ /* 0x080fe400078feaff */
[----:B------:R-:W-:-:S03]  /*0aa0*/  @P1 LEA.HI.SX32 R215, R161, R4, 0x1d ;  /* 0x00000004a1d71211 */ /* 0x000fc600078feaff */
[----:B------:R-:W-:-:S04]  /*0ab0*/  @P0 IMAD.WIDE.U32 R160, R217, R160, c[0x0][0x180] ;  /* 0x00006000d9a00625 */ /* 0x000fc800078e00a0 */
        /* <DEDUP_REMOVED lines=10> */
[----:B------:R-:W-:Y:S02]  /*0b60*/  MOV R156, R214 ;  /* 0x000000d6009c7202 */ /* 0x000fe40000000f00 */
[----:B-----5:R-:W-:Y:S01]  /*0b70*/  PRMT R167, RZ, 0x5410, R148 ;  /* 0x00005410ffa77816 */ /* 0x020fe20000000094 */
[----:B------:R-:W-:Y:S05]  /*0b80*/  BRA `(.L_x_11107) ;  /* 0x0000056000007947 */ /* 0x000fea0003800000 */
.L_x_11106:
        /* <DEDUP_REMOVED lines=12> */
.L_x_11109:
[----:B------:R-:W-:Y:S02]  /*0c50*/  MOV R162, R2 ;  /* 0x0000000200a27202 */ /* 0x000fe40000000f00 */
.L_x_11110:
[----:B------:R-:W-:Y:S05]  /*0c60*/  BSYNC B1 ;  /* 0x0000000000017941 */ /* 0x000fea0003800000 */
.L_x_11108:
        /* <DEDUP_REMOVED lines=16> */
.L_x_11114:
[----:B------:R-:W-:Y:S05]  /*0d70*/  BSYNC B2 ;  /* 0x0000000000027941 */ /* 0x000fea0003800000 */
.L_x_11113:
        /* <DEDUP_REMOVED lines=37> */
[----:B------:R-:W-:Y:S01]  /*0fd0*/  IMAD.WIDE.U32 R2, R2, -0x326172a9, RZ ;  /* 0xcd9e8d5702027825 */ /* 0x000fe200078e00ff */
[----:B------:R-:W-:-:S03]  /*0fe0*/  HFMA2.MMA R156, -RZ, RZ, 0, 0 ;  /* 0x00000000ff9c7435 */ /* 0x000fc600000001ff */
[----:B------:R-:W-:Y:S01]  /*0ff0*/  IMAD.WIDE.U32 R184, R184, -0x2daee0ad, RZ ;  /* 0xd2511f53b8b87825 */ /* 0x000fe200078e00ff */
[----:B------:R-:W-:-:S04]  /*1000*/  LOP3.LUT R3, R3, R160, R23, 0x96, !PT ;  /* 0x000000a003037212 */ /* 0x000fc800078e9617 */
[----:B------:R-:W-:Y:S02]  /*1010*/  LOP3.LUT R0, R185, R158, R22, 0x96, !PT ;  /* 0x0000009eb9007212 */ /* 0x000fe400078e9616 */
.L_x_11112:
[----:B------:R-:W-:Y:S05]  /*1020*/  BSYNC B1 ;  /* 0x0000000000017941 */ /* 0x000fea0003800000 */
.L_x_11111:
        /* <DEDUP_REMOVED lines=9> */
[----:B------:R-:W-:Y:S01]  /*10c0*/  SEL R176, RZ, 0x1, P3 ;  /* 0x00000001ffb07807 */ /* 0x000fe20001800000 */
[----:B------:R-:W-:-:S04]  /*10d0*/  FMUL.FTZ R167, R64, R167 ;  /* 0x000000a740a77220 */ /* 0x000fc80000410000 */
[----:B------:R-:W-:Y:S02]  /*10e0*/  @P0 FADD.FTZ R167, R167, R158 ;  /* 0x0000009ea7a70221 */ /* 0x000fe40000010000 */
.L_x_11107:
[----:B------:R-:W-:Y:S05]  /*10f0*/  BSYNC B0 ;  /* 0x0000000000007941 */ /* 0x000fea0003800000 */
.L_x_11105:
        /* <DEDUP_REMOVED lines=8> */
.L_x_11116:
        /* <DEDUP_REMOVED lines=12> */
.L_x_11119:
[----:B------:R-:W-:Y:S02]  /*1240*/  MOV R162, R2 ;  /* 0x0000000200a27202 */ /* 0x000fe40000000f00 */
.L_x_11120:
[----:B------:R-:W-:Y:S05]  /*1250*/  BSYNC B1 ;  /* 0x0000000000017941 */ /* 0x000fea0003800000 */
.L_x_11118:
        /* <DEDUP_REMOVED lines=16> */
.L_x_11124:
[----:B------:R-:W-:Y:S05]  /*1360*/  BSYNC B2 ;  /* 0x0000000000027941 */ /* 0x000fea0003800000 */
.L_x_11123:
        /* <DEDUP_REMOVED lines=41> */
[----:B------:R-:W-:Y:S02]  /*1600*/  LOP3.LUT R0, R185, R158, R22, 0x96, !PT ;  /* 0x0000009eb9007212 */ /* 0x000fe400078e9616 */
.L_x_11122:
[----:B------:R-:W-:Y:S05]  /*1610*/  BSYNC B1 ;  /* 0x0000000000017941 */ /* 0x000fea0003800000 */
.L_x_11121:
        /* <DEDUP_REMOVED lines=12> */
.L_x_11117:
[----:B------:R-:W-:Y:S05]  /*16e0*/  BSYNC B0 ;  /* 0x0000000000007941 */ /* 0x000fea0003800000 */
.L_x_11115:
        /* <DEDUP_REMOVED lines=8> */
.L_x_11126:
        /* <DEDUP_REMOVED lines=12> */
.L_x_11129:
[----:B------:R-:W-:Y:S02]  /*1830*/  MOV R162, R2 ;  /* 0x0000000200a27202 */ /* 0x000fe40000000f00 */
.L_x_11130:
[----:B------:R-:W-:Y:S05]  /*1840*/  BSYNC B1 ;  /* 0x0000000000017941 */ /* 0x000fea0003800000 */
.L_x_11128:
        /* <DEDUP_REMOVED lines=16> */
.L_x_11134:
[----:B------:R-:W-:Y:S05]  /*1950*/  BSYNC B2 ;  /* 0x0000000000027941 */ /* 0x000fea0003800000 */
.L_x_11133:
        /* <DEDUP_REMOVED lines=42> */
.L_x_11132:
[----:B------:R-:W-:Y:S05]  /*1c00*/  BSYNC B1 ;  /* 0x0000000000017941 */ /* 0x000fea0003800000 */
.L_x_11131:
        /* <DEDUP_REMOVED lines=12> */
.L_x_11127:
[----:B------:R-:W-:Y:S05]  /*1cd0*/  BSYNC B0 ;  /* 0x0000000000007941 */ /* 0x000fea0003800000 */
.L_x_11125:
        /* <DEDUP_REMOVED lines=8> */
.L_x_11136:
        /* <DEDUP_REMOVED lines=12> */
.L_x_11139:
[----:B------:R-:W-:Y:S02]  /*1e20*/  MOV R162, R2 ;  /* 0x0000000200a27202 */ /* 0x000fe40000000f00 */
.L_x_11140:
[----:B------:R-:W-:Y:S05]  /*1e30*/  BSYNC B1 ;  /* 0x0000000000017941 */ /* 0x000fea0003800000 */
.L_x_11138:
        /* <DEDUP_REMOVED lines=16> */
.L_x_11144:
[----:B------:R-:W-:Y:S05]  /*1f40*/  BSYNC B2 ;  /* 0x0000000000027941 */ /* 0x000fea0003800000 */
.L_x_11143:
        /* <DEDUP_REMOVED lines=42> */
.L_x_11142:
[----:B------:R-:W-:Y:S05]  /*21f0*/  BSYNC B1 ;  /* 0x0000000000017941 */ /* 0x000fea0003800000 */
.L_x_11141:
        /* <DEDUP_REMOVED lines=12> */
.L_x_11137:
[----:B------:R-:W-:Y:S05]  /*22c0*/  BSYNC B0 ;  /* 0x0000000000007941 */ /* 0x000fea0003800000 */
.L_x_11135:
        /* <DEDUP_REMOVED lines=8> */
.L_x_11146:
        /* <DEDUP_REMOVED lines=12> */
.L_x_11149:
[----:B------:R-:W-:Y:S02]  /*2410*/  MOV R162, R2 ;  /* 0x0000000200a27202 */ /* 0x000fe40000000f00 */
.L_x_11150:
[----:B------:R-:W-:Y:S05]  /*2420*/  BSYNC B1 ;  /* 0x0000000000017941 */ /* 0x000fea0003800000 */
.L_x_11148:
        /* <DEDUP_REMOVED lines=16> */
.L_x_11154:
[----:B------:R-:W-:Y:S05]  /*2530*/  BSYNC B2 ;  /* 0x0000000000027941 */ /* 0x000fea0003800000 */
.L_x_11153:
        /* <DEDUP_REMOVED lines=42> */
.L_x_11152:
[----:B------:R-:W-:Y:S05]  /*27e0*/  BSYNC B1 ;  /* 0x0000000000017941 */ /* 0x000fea0003800000 */
.L_x_11151:
        /* <DEDUP_REMOVED lines=12> */
.L_x_11147:
[----:B------:R-:W-:Y:S05]  /*28b0*/  BSYNC B0 ;  /* 0x0000000000007941 */ /* 0x000fea0003800000 */
.L_x_11145:
        /* <DEDUP_REMOVED lines=8> */
.L_x_11156:
        /* <DEDUP_REMOVED lines=12> */
.L_x_11159:
[----:B------:R-:W-:Y:S02]  /*2a00*/  MOV R170, R2 ;  /* 0x0000000200aa7202 */ /* 0x000fe40000000f00 */
.L_x_11160:
[----:B------:R-:W-:Y:S05]  /*2a10*/  BSYNC B1 ;  /* 0x0000000000017941 */ /* 0x000fea0003800000 */
.L_x_11158:
        /* <DEDUP_REMOVED lines=16> */
.L_x_11164:
[----:B------:R-:W-:Y:S05]  /*2b20*/  BSYNC B2 ;  /* 0x0000000000027941 */ /* 0x000fea0003800000 */
.L_x_11163:
        /* <DEDUP_REMOVED lines=42> */
.L_x_11162:
[----:B------:R-:W-:Y:S05]  /*2dd0*/  BSYNC B1 ;  /* 0x0000000000017941 */ /* 0x000fea0003800000 */
.L_x_11161:
        /* <DEDUP_REMOVED lines=12> */
.L_x_11157:
[----:B------:R-:W-:Y:S05]  /*2ea0*/  BSYNC B0 ;  /* 0x0000000000007941 */ /* 0x000fea0003800000 */
.L_x_11155:
        /* <DEDUP_REMOVED lines=8> */
.L_x_11166:
        /* <DEDUP_REMOVED lines=12> */
.L_x_11169:
[----:B------:R-:W-:Y:S02]  /*2ff0*/  MOV R170, R2 ;  /* 0x0000000200aa7202 */ /* 0x000fe40000000f00 */
.L_x_11170:
[----:B------:R-:W-:Y:S05]  /*3000*/  BSYNC B1 ;  /* 0x0000000000017941 */ /* 0x000fea0003800000 */
.L_x_11168:
        /* <DEDUP_REMOVED lines=16> */
.L_x_11174:
[----:B------:R-:W-:Y:S05]  /*3110*/  BSYNC B2 ;  /* 0x0000000000027941 */ /* 0x000fea0003800000 */
.L_x_11173:
        /* <DEDUP_REMOVED lines=42> */
.L_x_11172:
[----:B------:R-:W-:Y:S05]  /*33c0*/  BSYNC B1 ;  /* 0x0000000000017941 */ /* 0x000fea0003800000 */
.L_x_11171:
        /* <DEDUP_REMOVED lines=12> */
.L_x_11167:
[----:B------:R-:W-:Y:S05]  /*3490*/  BSYNC B0 ;  /* 0x0000000000007941 */ /* 0x000fea0003800000 */
.L_x_11165:
        /* <DEDUP_REMOVED lines=8> */
.L_x_11176:
        /* <DEDUP_REMOVED lines=12> */
.L_x_11179:
[----:B------:R-:W-:Y:S02]  /*35e0*/  MOV R172, R2 ;  /* 0x0000000200ac7202 */ /* 0x000fe40000000f00 */
.L_x_11180:
[----:B------:R-:W-:Y:S05]  /*35f0*/  BSYNC B1 ;  /* 0x0000000000017941 */ /* 0x000fea0003800000 */
.L_x_11178:
        /* <DEDUP_REMOVED lines=16> */
.L_x_11184:
[----:B------:R-:W-:Y:S05]  /*3700*/  BSYNC B2 ;  /* 0x0000000000027941 */ /* 0x000fea0003800000 */
.L_x_11183:
        /* <DEDUP_REMOVED lines=41> */
[----:B------:R-:W-:-:S06]  /*39a0*/  HFMA2.MMA R185, -RZ, RZ, 0, 0 ;  /* 0x00000000ffb97435 */ /* 0x000fcc00000001ff */
.L_x_11182:
[----:B------:R-:W-:Y:S05]  /*39b0*/  BSYNC B1 ;  /* 0x0000000000017941 */ /* 0x000fea0003800000 */
.L_x_11181:
        /* <DEDUP_REMOVED lines=12> */
.L_x_11177:
[----:B------:R-:W-:Y:S05]  /*3a80*/  BSYNC B0 ;  /* 0x0000000000007941 */ /* 0x000fea0003800000 */
.L_x_11175:
        /* <DEDUP_REMOVED lines=28> */
[----:B------:R-:W-:Y:S02]  /*3c50*/  LOP3.LUT R191, R172, R156, R158, 0xfe, !PT ;  /* 0x0000009cacbf7212 */ /* 0x000fe400078efe9e */
[----:B------:R-:W-:Y:S01]  /*3c60*/  LOP3.LUT R159, R157, R173, RZ, 0xfc, !PT ;  /* 0x000000ad9d9f7212 */ /* 0x000fe200078efcff */
[----:B------:R-:W-:Y:S01]  /*3c70*/  IMAD.WIDE.U32 R156, R215, R188, c[0x0][0x190] ;  /* 0x00006400d79c7625 */ /* 0x000fe200078e00bc */
[----:B------:R-:W-:-:S05]  /*3c80*/  LOP3.LUT R158, R191, 0xff, R176, 0xf8, !PT ;  /* 0x000000ffbf9e7812 */ /* 0x000fca00078ef8b0 */
[----:B------:R0:W-:Y:S02]  /*3c90*/  STG.E.64 [R156.64], R158 ;  /* 0x0000009e9c007986 */ /* 0x0001e4000c101b04 */
.L_x_11186:
[----:B------:R-:W-:Y:S05]  /*3ca0*/  BSYNC B0 ;  /* 0x0000000000007941 */ /* 0x000fea0003800000 */
.L_x_11185:
        /* <DEDUP_REMOVED lines=10> */
.L_x_11188:
        /* <DEDUP_REMOVED lines=12> */
.L_x_11191:
[----:B------:R-:W-:Y:S02]  /*3e10*/  IMAD.MOV.U32 R172, RZ, RZ, R2 ;  /* 0x000000ffffac7224 */ /* 0x000fe400078e0002 */
.L_x_11192:
[----:B------:R-:W-:Y:S05]  /*3e20*/  BSYNC B1 ;  /* 0x0000000000017941 */ /* 0x000fea0003800000 */
.L_x_11190:
        /* <DEDUP_REMOVED lines=16> */
.L_x_11196:
[----:B------:R-:W-:Y:S05]  /*3f30*/  BSYNC B2 ;  /* 0x0000000000027941 */ /* 0x000fea0003800000 */
.L_x_11195:
        /* <DEDUP_REMOVED lines=8> */
[----:B-1----:R-:W-:Y:S01]  /*3fc0*/  LOP3.LUT R170, R3, R159, R6, 0x96, !PT ;  /* 0x0000009f03aa7212 */ /* 0x002fe200078e9606 */
        /* <DEDUP_REMOVED lines=33> */
.L_x_11194:
[----:B------:R-:W-:Y:S05]  /*41e0*/  BSYNC B1 ;  /* 0x0000000000017941 */ /* 0x000fea0003800000 */
.L_x_11193:
        /* <DEDUP_REMOVED lines=12> */
.L_x_11189:
[----:B------:R-:W-:Y:S05]  /*42b0*/  BSYNC B0 ;  /* 0x0000000000007941 */ /* 0x000fea0003800000 */
.L_x_11187:
        /* <DEDUP_REMOVED lines=8> */
.L_x_11198:
        /* <DEDUP_REMOVED lines=12> */
.L_x_11201:
[----:B------:R-:W-:Y:S02]  /*4400*/  IMAD.MOV.U32 R172, RZ, RZ, R2 ;  /* 0x000000ffffac7224 */ /* 0x000fe400078e0002 */
.L_x_11202:
[----:B------:R-:W-:Y:S05]  /*4410*/  BSYNC B1 ;  /* 0x0000000000017941 */ /* 0x000fea0003800000 */
.L_x_11200:
        /* <DEDUP_REMOVED lines=16> */
.L_x_11206:
[----:B------:R-:W-:Y:S05]  /*4520*/  BSYNC B2 ;  /* 0x0000000000027941 */ /* 0x000fea0003800000 */
.L_x_11205:
        /* <DEDUP_REMOVED lines=42> */
.L_x_11204:
[----:B------:R-:W-:Y:S05]  /*47d0*/  BSYNC B1 ;  /* 0x0000000000017941 */ /* 0x000fea0003800000 */
.L_x_11203:
        /* <DEDUP_REMOVED lines=12> */
.L_x_11199:
[----:B------:R-:W-:Y:S05]  /*48a0*/  BSYNC B0 ;  /* 0x0000000000007941 */ /* 0x000fea0003800000 */
.L_x_11197:
        /* <DEDUP_REMOVED lines=8> */
.L_x_11208:
        /* <DEDUP_REMOVED lines=12> */
.L_x_11211:
[----:B------:R-:W-:Y:S02]  /*49f0*/  IMAD.MOV.U32 R172, RZ, RZ, R2 ;  /* 0x000000ffffac7224 */ /* 0x000fe400078e0002 */
.L_x_11212:
[----:B------:R-:W-:Y:S05]  /*4a00*/  BSYNC B1 ;  /* 0x0000000000017941 */ /* 0x000fea0003800000 */
.L_x_11210:
        /* <DEDUP_REMOVED lines=16> */
.L_x_11216:
[----:B------:R-:W-:Y:S05]  /*4b10*/  BSYNC B2 ;  /* 0x0000000000027941 */ /* 0x000fea0003800000 */
.L_x_11215:
        /* <DEDUP_REMOVED lines=43> */
.L_x_11214:
[----:B------:R-:W-:Y:S05]  /*4dd0*/  BSYNC B1 ;  /* 0x0000000000017941 */ /* 0x000fea0003800000 */
.L_x_11213:
        /* <DEDUP_REMOVED lines=10> */
[----:B------:R-:W-:-:S04]  /*4e80*/  FMUL.FTZ R175, R58, R175 ;  /* 0x000000af3aaf7220 */ /* 0x000fc80000410000 */
[----:B------:R-:W-:Y:S02]  /*4e90*/  @P0 FADD.FTZ R175, R158, R175 ;  /* 0x000000af9eaf0221 */ /* 0x000fe40000010000 */
.L_x_11209:
[----:B------:R-:W-:Y:S05]  /*4ea0*/  BSYNC B0 ;  /* 0x0000000000007941 */ /* 0x000fea0003800000 */
.L_x_11207:
        /* <DEDUP_REMOVED lines=8> */
.L_x_11218:
        /* <DEDUP_REMOVED lines=12> */
.L_x_11221:
[----:B------:R-:W-:Y:S02]  /*4ff0*/  MOV R179, R2 ;  /* 0x0000000200b37202 */ /* 0x000fe40000000f00 */
.L_x_11222:
[----:B------:R-:W-:Y:S05]  /*5000*/  BSYNC B1 ;  /* 0x0000000000017941 */ /* 0x000fea0003800000 */
.L_x_11220:
        /* <DEDUP_REMOVED lines=16> */
.L_x_11226:
[----:B------:R-:W-:Y:S05]  /*5110*/  BSYNC B2 ;  /* 0x0000000000027941 */ /* 0x000fea0003800000 */
.L_x_11225:
        /* <DEDUP_REMOVED lines=41> */
[----:B------:R-:W-:Y:S02]  /*53b0*/  LOP3.LUT R0, R171, R156, R22, 0x96, !PT ;  /* 0x0000009cab007212 */ /* 0x000fe400078e9616 */
[----:B------:R-:W-:Y:S02]  /*53c0*/  MOV R184, R170 ;  /* 0x000000aa00b87202 */ /* 0x000fe40000000f00 */
.L_x_11224:
[----:B------:R-:W-:Y:S05]  /*53d0*/  BSYNC B1 ;  /* 0x0000000000017941 */ /* 0x000fea0003800000 */
.L_x_11223:
        /* <DEDUP_REMOVED lines=13> */
.L_x_11219:
[----:B------:R-:W-:Y:S05]  /*54b0*/  BSYNC B0 ;  /* 0x0000000000007941 */ /* 0x000fea0003800000 */
.L_x_11217:
        /* <DEDUP_REMOVED lines=8> */
.L_x_11228:
        /* <DEDUP_REMOVED lines=12> */
.L_x_11231:
[----:B------:R-:W-:Y:S02]  /*5600*/  IMAD.MOV.U32 R172, RZ, RZ, R2 ;  /* 0x000000ffffac7224 */ /* 0x000fe400078e0002 */
.L_x_11232:
[----:B------:R-:W-:Y:S05]  /*5610*/  BSYNC B1 ;  /* 0x0000000000017941 */ /* 0x000fea0003800000 */
.L_x_11230:
        /* <DEDUP_REMOVED lines=16> */
.L_x_11236:
[----:B------:R-:W-:Y:S05]  /*5720*/  BSYNC B2 ;  /* 0x0000000000027941 */ /* 0x000fea0003800000 */
.L_x_11235:
        /* <DEDUP_REMOVED lines=43> */
.L_x_11234:
[----:B------:R-:W-:Y:S05]  /*59e0*/  BSYNC B1 ;  /* 0x0000000000017941 */ /* 0x000fea0003800000 */
.L_x_11233:
        /* <DEDUP_REMOVED lines=12> */
.L_x_11229:
[----:B------:R-:W-:Y:S05]  /*5ab0*/  BSYNC B0 ;  /* 0x0000000000007941 */ /* 0x000fea0003800000 */
.L_x_11227:
        /* <DEDUP_REMOVED lines=8> */
.L_x_11238:
        /* <DEDUP_REMOVED lines=12> */
.L_x_11241:
[----:B------:R-:W-:Y:S02]  /*5c00*/  IMAD.MOV.U32 R181, RZ, RZ, R2 ;  /* 0x000000ffffb57224 */ /* 0x000fe400078e0002 */
.L_x_11242:
[----:B------:R-:W-:Y:S05]  /*5c10*/  BSYNC B1 ;  /* 0x0000000000017941 */ /* 0x000fea0003800000 */
.L_x_11240:
        /* <DEDUP_REMOVED lines=16> */
.L_x_11246:
[----:B------:R-:W-:Y:S05]  /*5d20*/  BSYNC B2 ;  /* 0x0000000000027941 */ /* 0x000fea0003800000 */
.L_x_11245:
        /* <DEDUP_REMOVED lines=43> */
.L_x_11244:
[----:B------:R-:W-:Y:S05]  /*5fe0*/  BSYNC B1 ;  /* 0x0000000000017941 */ /* 0x000fea0003800000 */
.L_x_11243:
        /* <DEDUP_REMOVED lines=13> */
.L_x_11239:
[----:B------:R-:W-:Y:S05]  /*60c0*/  BSYNC B0 ;  /* 0x0000000000007941 */ /* 0x000fea0003800000 */
.L_x_11237:
        /* <DEDUP_REMOVED lines=8> */
.L_x_11248:
        /* <DEDUP_REMOVED lines=12> */
.L_x_11251:
[----:B------:R-:W-:Y:S02]  /*6210*/  IMAD.MOV.U32 R182, RZ, RZ, R2 ;  /* 0x000000ffffb67224 */ /* 0x000fe400078e0002 */
.L_x_11252:
[----:B------:R-:W-:Y:S05]  /*6220*/  BSYNC B1 ;  /* 0x0000000000017941 */ /* 0x000fea0003800000 */
.L_x_11250:
        /* <DEDUP_REMOVED lines=16> */
.L_x_11256:
[----:B------:R-:W-:Y:S05]  /*6330*/  BSYNC B2 ;  /* 0x0000000000027941 */ /* 0x000fea0003800000 */
.L_x_11255:
        /* <DEDUP_REMOVED lines=43> */
.L_x_11254:
[----:B------:R-:W-:Y:S05]  /*65f0*/  BSYNC B1 ;  /* 0x0000000000017941 */ /* 0x000fea0003800000 */
.L_x_11253:
        /* <DEDUP_REMOVED lines=13> */
.L_x_11249:
[----:B------:R-:W-:Y:S05]  /*66d0*/  BSYNC B0 ;  /* 0x0000000000007941 */ /* 0x000fea0003800000 */
.L_x_11247:
        /* <DEDUP_REMOVED lines=8> */
.L_x_11258:
        /* <DEDUP_REMOVED lines=12> */
.L_x_11261:
[----:B------:R-:W-:Y:S02]  /*6820*/  MOV R183, R2 ;  /* 0x0000000200b77202 */ /* 0x000fe40000000f00 */
.L_x_11262:
[----:B------:R-:W-:Y:S05]  /*6830*/  BSYNC B1 ;  /* 0x0000000000017941 */ /* 0x000fea0003800000 */
.L_x_11260:
        /* <DEDUP_REMOVED lines=16> */
.L_x_11266:
[----:B------:R-:W-:Y:S05]  /*6940*/  BSYNC B2 ;  /* 0x0000000000027941 */ /* 0x000fea0003800000 */
.L_x_11265:
        /* <DEDUP_REMOVED lines=42> */
[----:B------:R-:W-:Y:S02]  /*6bf0*/  MOV R184, R158 ;  /* 0x0000009e00b87202 */ /* 0x000fe40000000f00 */
.L_x_11264:
[----:B------:R-:W-:Y:S05]  /*6c00*/  BSYNC B1 ;  /* 0x0000000000017941 */ /* 0x000fea0003800000 */
.L_x_11263:
        /* <DEDUP_REMOVED lines=13> */
.L_x_11259:
[----:B------:R-:W-:Y:S05]  /*6ce0*/  BSYNC B0 ;  /* 0x0000000000007941 */ /* 0x000fea0003800000 */
.L_x_11257:
        /* <DEDUP_REMOVED lines=32> */
.L_x_11268:
[----:B------:R-:W-:Y:S05]  /*6ef0*/  BSYNC B0 ;  /* 0x0000000000007941 */ /* 0x000fea0003800000 */
.L_x_11267:
        /* <DEDUP_REMOVED lines=10> */
.L_x_11270:
        /* <DEDUP_REMOVED lines=12> */
.L_x_11273:
[----:B------:R-:W-:Y:S02]  /*7060*/  IMAD.MOV.U32 R176, RZ, RZ, R2 ;  /* 0x000000ffffb07224 */ /* 0x000fe400078e0002 */
.L_x_11274:
[----:B------:R-:W-:Y:S05]  /*7070*/  BSYNC B1 ;  /* 0x0000000000017941 */ /* 0x000fea0003800000 */
.L_x_11272:
        /* <DEDUP_REMOVED lines=16> */
.L_x_11278:
[----:B------:R-:W-:Y:S05]  /*7180*/  BSYNC B2 ;  /* 0x0000000000027941 */ /* 0x000fea0003800000 */
.L_x_11277:
[----:B------:R-:W-:Y:S01]  /*7190*/  IMAD.HI.U32 R3, R24, -0x326172a9, RZ ;  /* 0xcd9e8d5718037827 */ /* 0x000fe200078e00ff */
[----:B------:R-:W-:-:S03]  /*71a0*/  LOP3.LUT R0, R0, R27, R187, 0x96, !PT ;  /* 0x0000001b00007212 */ /* 0x000fc600078e96bb */
[----:B------:R-:W-:Y:S01]  /*71b0*/  IMAD R2, R24, -0x326172a9, RZ ;  /* 0xcd9e8d5718027824 */ /* 0x000fe200078e02ff */
[----:B------:R-:W-:Y:S01]  /*71c0*/  LOP3.LUT R3, R3, R26, R186, 0x96, !PT ;  /* 0x0000001a03037212 */ /* 0x000fe200078e96ba */
[----:B------:R-:W-:-:S04]  /*71d0*/  IMAD.WIDE.U32 R158, R0, -0x326172a9, RZ ;  /* 0xcd9e8d57009e7825 */ /* 0x000fc800078e00ff */
[----:B------:R-:W-:Y:S01]  /*71e0*/  IMAD R157, R25, -0x2daee0ad, RZ ;  /* 0xd2511f53199d7824 */ /* 0x000fe200078e02ff */
[----:B------:R-:W-:Y:S01]  /*71f0*/  LOP3.LUT R2, R159, R2, R7, 0x96, !PT ;  /* 0x000000029f027212 */ /* 0x000fe200078e9607 */
[----:B-1----:R-:W-:-:S04]  /*7200*/  IMAD.WIDE.U32 R190, R3, -0x2daee0ad, RZ ;  /* 0xd2511f5303be7825 */ /* 0x002fc800078e00ff */
        /* <DEDUP_REMOVED lines=36> */
.L_x_11276:
[----:B------:R-:W-:Y:S05]  /*7450*/  BSYNC B1 ;  /* 0x0000000000017941 */ /* 0x000fea0003800000 */
.L_x_11275:
        /* <DEDUP_REMOVED lines=13> */
.L_x_11271:
[----:B------:R-:W-:Y:S05]  /*7530*/  BSYNC B0 ;  /* 0x0000000000007941 */ /* 0x000fea0003800000 */
.L_x_11269:
        /* <DEDUP_REMOVED lines=8> */
.L_x_11280:
        /* <DEDUP_REMOVED lines=12> */
.L_x_11283:
[----:B------:R-:W-:Y:S02]  /*7680*/  IMAD.MOV.U32 R177, RZ, RZ, R2 ;  /* 0x000000ffffb17224 */ /* 0x000fe400078e0002 */
.L_x_11284:
[----:B------:R-:W-:Y:S05]  /*7690*/  BSYNC B1 ;  /* 0x0000000000017941 */ /* 0x000fea0003800000 */
.L_x_11282:
        /* <DEDUP_REMOVED lines=16> */
.L_x_11288:
[----:B------:R-:W-:Y:S05]  /*77a0*/  BSYNC B2 ;  /* 0x0000000000027941 */ /* 0x000fea0003800000 */
.L_x_11287:
        /* <DEDUP_REMOVED lines=43> */
.L_x_11286:
[----:B------:R-:W-:Y:S05]  /*7a60*/  BSYNC B1 ;  /* 0x0000000000017941 */ /* 0x000fea0003800000 */
.L_x_11285:
        /* <DEDUP_REMOVED lines=13> */
.L_x_11281:
[----:B------:R-:W-:Y:S05]  /*7b40*/  BSYNC B0 ;  /* 0x0000000000007941 */ /* 0x000fea0003800000 */
.L_x_11279:
        /* <DEDUP_REMOVED lines=8> */
.L_x_11290:
        /* <DEDUP_REMOVED lines=12> */
.L_x_11293:
[----:B------:R-:W-:Y:S02]  /*7c90*/  IMAD.MOV.U32 R178, RZ, RZ, R2 ;  /* 0x000000ffffb27224 */ /* 0x000fe400078e0002 */
.L_x_11294:
[----:B------:R-:W-:Y:S05]  /*7ca0*/  BSYNC B1 ;  /* 0x0000000000017941 */ /* 0x000fea0003800000 */
.L_x_11292:
        /* <DEDUP_REMOVED lines=16> */
.L_x_11298:
[----:B------:R-:W-:Y:S05]  /*7db0*/  BSYNC B2 ;  /* 0x0000000000027941 */ /* 0x000fea0003800000 */
.L_x_11297:
        /* <DEDUP_REMOVED lines=43> */
.L_x_11296:
[----:B------:R-:W-:Y:S05]  /*8070*/  BSYNC B1 ;  /* 0x0000000000017941 */ /* 0x000fea0003800000 */
.L_x_11295:
        /* <DEDUP_REMOVED lines=13> */
.L_x_11291:
[----:B------:R-:W-:Y:S05]  /*8150*/  BSYNC B0 ;  /* 0x0000000000007941 */ /* 0x000fea0003800000 */
.L_x_11289:
        /* <DEDUP_REMOVED lines=8> */
.L_x_11300:
        /* <DEDUP_REMOVED lines=12> */
.L_x_11303:
[----:B------:R-:W-:Y:S02]  /*82a0*/  IMAD.MOV.U32 R179, RZ, RZ, R2 ;  /* 0x000000ffffb37224 */ /* 0x000fe400078e0002 */
.L_x_11304:
[----:B------:R-:W-:Y:S05]  /*82b0*/  BSYNC B1 ;  /* 0x0000000000017941 */ /* 0x000fea0003800000 */
.L_x_11302:
        /* <DEDUP_REMOVED lines=16> */
.L_x_11308:
[----:B------:R-:W-:Y:S05]  /*83c0*/  BSYNC B2 ;  /* 0x0000000000027941 */ /* 0x000fea0003800000 */
.L_x_11307:
        /* <DEDUP_REMOVED lines=8> */
[----:B-1----:R-:W-:Y:S01]  /*8450*/  IMAD.WIDE.U32 R190, R158, -0x2daee0ad, RZ ;  /* 0xd2511f539ebe7825 */ /* 0x002fe200078e00ff */
        /* <DEDUP_REMOVED lines=34> */
.L_x_11306:
[----:B------:R-:W-:Y:S05]  /*8680*/  BSYNC B1 ;  /* 0x0000000000017941 */ /* 0x000fea0003800000 */
.L_x_11305:
        /* <DEDUP_REMOVED lines=13> */
.L_x_11301:
[----:B------:R-:W-:Y:S05]  /*8760*/  BSYNC B0 ;  /* 0x0000000000007941 */ /* 0x000fea0003800000 */
.L_x_11299:
        /* <DEDUP_REMOVED lines=8> */
.L_x_11310:
        /* <DEDUP_REMOVED lines=12> */
.L_x_11313:
[----:B------:R-:W-:Y:S02]  /*88b0*/  MOV R180, R2 ;  /* 0x0000000200b47202 */ /* 0x000fe40000000f00 */
.L_x_11314:
[----:B------:R-:W-:Y:S05]  /*88c0*/  BSYNC B1 ;  /* 0x0000000000017941 */ /* 0x000fea0003800000 */
.L_x_11312:
        /* <DEDUP_REMOVED lines=16> */
.L_x_11318:
[----:B------:R-:W-:Y:S05]  /*89d0*/  BSYNC B2 ;  /* 0x0000000000027941 */ /* 0x000fea0003800000 */
.L_x_11317:
        /* <DEDUP_REMOVED lines=40> */
[----:B------:R-:W-:Y:S01]  /*8c60*/  MOV R184, R156 ;  /* 0x0000009c00b87202 */ /* 0x000fe20000000f00 */
[----:B------:R-:W-:Y:S01]  /*8c70*/  IMAD.MOV.U32 R156, RZ, RZ, RZ ;  /* 0x000000ffff9c7224 */ /* 0x000fe200078e00ff */
[----:B------:R-:W-:Y:S02]  /*8c80*/  LOP3.LUT R0, R157, R158, R22, 0x96, !PT ;  /* 0x0000009e9d007212 */ /* 0x000fe400078e9616 */
.L_x_11316:
[----:B------:R-:W-:Y:S05]  /*8c90*/  BSYNC B1 ;  /* 0x0000000000017941 */ /* 0x000fea0003800000 */
.L_x_11315:
        /* <DEDUP_REMOVED lines=13> */
.L_x_11311:
[----:B------:R-:W-:Y:S05]  /*8d70*/  BSYNC B0 ;  /* 0x0000000000007941 */ /* 0x000fea0003800000 */
.L_x_11309:
        /* <DEDUP_REMOVED lines=8> */
.L_x_11320:
        /* <DEDUP_REMOVED lines=12> */
.L_x_11323:
[----:B------:R-:W-:Y:S02]  /*8ec0*/  IMAD.MOV.U32 R181, RZ, RZ, R2 ;  /* 0x000000ffffb57224 */ /* 0x000fe400078e0002 */
.L_x_11324:
[----:B------:R-:W-:Y:S05]  /*8ed0*/  BSYNC B1 ;  /* 0x0000000000017941 */ /* 0x000fea0003800000 */
.L_x_11322:
        /* <DEDUP_REMOVED lines=16> */
.L_x_11328:
[----:B------:R-:W-:Y:S05]  /*8fe0*/  BSYNC B2 ;  /* 0x0000000000027941 */ /* 0x000fea0003800000 */
.L_x_11327:
        /* <DEDUP_REMOVED lines=43> */
.L_x_11326:
[----:B------:R-:W-:Y:S05]  /*92a0*/  BSYNC B1 ;  /* 0x0000000000017941 */ /* 0x000fea0003800000 */
.L_x_11325:
        /* <DEDUP_REMOVED lines=9> */
[----:B-1----:R-:W-:Y:S01]  /*9340*/  FMUL.FTZ R191, R45, R158 ;  /* 0x0000009e2dbf7220 */ /* 0x002fe20000410000 */
[----:B------:R-:W-:Y:S02]  /*9350*/  @P0 PRMT R158, RZ, 0x7610, R150 ;  /* 0x00007610ff9e0816 */ /* 0x000fe40000000096 */
[----:B------:R-:W-:-:S03]  /*9360*/  PRMT R181, R156, 0x7610, R181 ;  /* 0x000076109cb57816 */ /* 0x000fc600000000b5 */
[----:B------:R-:W-:Y:S02]  /*9370*/  @P0 FADD.FTZ R191, R158, R191 ;  /* 0x000000bf9ebf0221 */ /* 0x000fe40000010000 */
.L_x_11321:
[----:B------:R-:W-:Y:S05]  /*9380*/  BSYNC B0 ;  /* 0x0000000000007941 */ /* 0x000fea0003800000 */
.L_x_11319:
        /* <DEDUP_REMOVED lines=8> */
.L_x_11330:
        /* <DEDUP_REMOVED lines=12> */
.L_x_11333:
[----:B------:R-:W-:Y:S02]  /*94d0*/  IMAD.MOV.U32 R182, RZ, RZ, R2 ;  /* 0x000000ffffb67224 */ /* 0x000fe400078e0002 */
.L_x_11334:
[----:B------:R-:W-:Y:S05]  /*94e0*/  BSYNC B1 ;  /* 0x0000000000017941 */ /* 0x000fea0003800000 */
.L_x_11332:
        /* <DEDUP_REMOVED lines=16> */
.L_x_11338:
[----:B------:R-:W-:Y:S05]  /*95f0*/  BSYNC B2 ;  /* 0x0000000000027941 */ /* 0x000fea0003800000 */
.L_x_11337:
        /* <DEDUP_REMOVED lines=43> */
.L_x_11336:
[----:B------:R-:W-:Y:S05]  /*98b0*/  BSYNC B1 ;  /* 0x0000000000017941 */ /* 0x000fea0003800000 */
.L_x_11335:
        /* <DEDUP_REMOVED lines=13> */
.L_x_11331:
[----:B------:R-:W-:Y:S05]  /*9990*/  BSYNC B0 ;  /* 0x0000000000007941 */ /* 0x000fea0003800000 */
.L_x_11329:
        /* <DEDUP_REMOVED lines=8> */
.L_x_11340:
        /* <DEDUP_REMOVED lines=12> */
.L_x_11343:
[----:B------:R-:W-:Y:S02]  /*9ae0*/  IMAD.MOV.U32 R183, RZ, RZ, R2 ;  /* 0x000000ffffb77224 */ /* 0x000fe400078e0002 */
.L_x_11344:
[----:B------:R-:W-:Y:S05]  /*9af0*/  BSYNC B1 ;  /* 0x0000000000017941 */ /* 0x000fea0003800000 */
.L_x_11342:
        /* <DEDUP_REMOVED lines=16> */
.L_x_11348:
[----:B------:R-:W-:Y:S05]  /*9c00*/  BSYNC B2 ;  /* 0x0000000000027941 */ /* 0x000fea0003800000 */
.L_x_11347:
        /* <DEDUP_REMOVED lines=43> */
.L_x_11346:
[----:B------:R-:W-:Y:S05]  /*9ec0*/  BSYNC B1 ;  /* 0x0000000000017941 */ /* 0x000fea0003800000 */
.L_x_11345:
        /* <DEDUP_REMOVED lines=13> */
.L_x_11341:
[----:B------:R-:W-:Y:S05]  /*9fa0*/  BSYNC B0 ;  /* 0x0000000000007941 */ /* 0x000fea0003800000 */
.L_x_11339:
        /* <DEDUP_REMOVED lines=32> */
.L_x_11350:
[----:B------:R-:W-:Y:S05]  /*a1b0*/  BSYNC B0 ;  /* 0x0000000000007941 */ /* 0x000fea0003800000 */
.L_x_11349:
        /* <DEDUP_REMOVED lines=10> */
.L_x_11352:
        /* <DEDUP_REMOVED lines=12> */
.L_x_11355:
[----:B------:R-:W-:Y:S02]  /*a320*/  IMAD.MOV.U32 R176, RZ, RZ, R2 ;  /* 0x000000ffffb07224 */ /* 0x000fe400078e0002 */
.L_x_11356:
[----:B------:R-:W-:Y:S05]  /*a330*/  BSYNC B1 ;  /* 0x0000000000017941 */ /* 0x000fea0003800000 */
.L_x_11354:
        /* <DEDUP_REMOVED lines=16> */
.L_x_11360:
[----:B------:R-:W-:Y:S05]  /*a440*/  BSYNC B2 ;  /* 0x0000000000027941 */ /* 0x000fea0003800000 */
.L_x_11359:
        /* <DEDUP_REMOVED lines=43> */
.L_x_11358:
[----:B------:R-:W-:Y:S05]  /*a700*/  BSYNC B1 ;  /* 0x0000000000017941 */ /* 0x000fea0003800000 */
.L_x_11357:
        /* <DEDUP_REMOVED lines=13> */
.L_x_11353:
[----:B------:R-:W-:Y:S05]  /*a7e0*/  BSYNC B0 ;  /* 0x0000000000007941 */ /* 0x000fea0003800000 */
.L_x_11351:
        /* <DEDUP_REMOVED lines=8> */
.L_x_11362:
        /* <DEDUP_REMOVED lines=12> */
.L_x_11365:
[----:B------:R-:W-:Y:S02]  /*a930*/  IMAD.MOV.U32 R177, RZ, RZ, R2 ;  /* 0x000000ffffb17224 */ /* 0x000fe400078e0002 */
.L_x_11366:
[----:B------:R-:W-:Y:S05]  /*a940*/  BSYNC B1 ;  /* 0x0000000000017941 */ /* 0x000fea0003800000 */
.L_x_11364:
        /* <DEDUP_REMOVED lines=16> */
.L_x_11370:
[----:B------:R-:W-:Y:S05]  /*aa50*/  BSYNC B2 ;  /* 0x0000000000027941 */ /* 0x000fea0003800000 */
.L_x_11369:
        /* <DEDUP_REMOVED lines=43> */
.L_x_11368:
[----:B------:R-:W-:Y:S05]  /*ad10*/  BSYNC B1 ;  /* 0x0000000000017941 */ /* 0x000fea0003800000 */
.L_x_11367:
        /* <DEDUP_REMOVED lines=13> */
.L_x_11363:
[----:B------:R-:W-:Y:S05]  /*adf0*/  BSYNC B0 ;  /* 0x0000000000007941 */ /* 0x000fea0003800000 */
.L_x_11361:
        /* <DEDUP_REMOVED lines=8> */
.L_x_11372:
        /* <DEDUP_REMOVED lines=12> */
.L_x_11375:
[----:B------:R-:W-:Y:S02]  /*af40*/  MOV R178, R2 ;  /* 0x0000000200b27202 */ /* 0x000fe40000000f00 */
.L_x_11376:
[----:B------:R-:W-:Y:S05]  /*af50*/  BSYNC B1 ;  /* 0x0000000000017941 */ /* 0x000fea0003800000 */
.L_x_11374:
        /* <DEDUP_REMOVED lines=16> */
.L_x_11380:
[----:B------:R-:W-:Y:S05]  /*b060*/  BSYNC B2 ;  /* 0x0000000000027941 */ /* 0x000fea0003800000 */
.L_x_11379:
        /* <DEDUP_REMOVED lines=43> */
.L_x_11378:
[----:B------:R-:W-:Y:S05]  /*b320*/  BSYNC B1 ;  /* 0x0000000000017941 */ /* 0x000fea0003800000 */
.L_x_11377:
        /* <DEDUP_REMOVED lines=13> */
.L_x_11373:
[----:B------:R-:W-:Y:S05]  /*b400*/  BSYNC B0 ;  /* 0x0000000000007941 */ /* 0x000fea0003800000 */
.L_x_11371:
        /* <DEDUP_REMOVED lines=8> */
.L_x_11382:
        /* <DEDUP_REMOVED lines=12> */
.L_x_11385:
[----:B------:R-:W-:Y:S02]  /*b550*/  IMAD.MOV.U32 R179, RZ, RZ, R2 ;  /* 0x000000ffffb37224 */ /* 0x000fe400078e0002 */
.L_x_11386:
[----:B------:R-:W-:Y:S05]  /*b560*/  BSYNC B1 ;  /* 0x0000000000017941 */ /* 0x000fea0003800000 */
.L_x_11384:
        /* <DEDUP_REMOVED lines=16> */
.L_x_11390:
[----:B------:R-:W-:Y:S05]  /*b670*/  BSYNC B2 ;  /* 0x0000000000027941 */ /* 0x000fea0003800000 */
.L_x_11389:
        /* <DEDUP_REMOVED lines=43> */
.L_x_11388:
[----:B------:R-:W-:Y:S05]  /*b930*/  BSYNC B1 ;  /* 0x0000000000017941 */ /* 0x000fea0003800000 */
.L_x_11387:
        /* <DEDUP_REMOVED lines=13> */
.L_x_11383:
[----:B------:R-:W-:Y:S05]  /*ba10*/  BSYNC B0 ;  /* 0x0000000000007941 */ /* 0x000fea0003800000 */
.L_x_11381:
        /* <DEDUP_REMOVED lines=8> */
.L_x_11392:
        /* <DEDUP_REMOVED lines=12> */
.L_x_11395:
[----:B------:R-:W-:Y:S02]  /*bb60*/  IMAD.MOV.U32 R180, RZ, RZ, R2 ;  /* 0x000000ffffb47224 */ /* 0x000fe400078e0002 */
.L_x_11396:
[----:B------:R-:W-:Y:S05]  /*bb70*/  BSYNC B1 ;  /* 0x0000000000017941 */ /* 0x000fea0003800000 */
.L_x_11394:
        /* <DEDUP_REMOVED lines=16> */
.L_x_11400:
[----:B------:R-:W-:Y:S05]  /*bc80*/  BSYNC B2 ;  /* 0x0000000000027941 */ /* 0x000fea0003800000 */
.L_x_11399:
        /* <DEDUP_REMOVED lines=43> */
.L_x_11398:
[----:B------:R-:W-:Y:S05]  /*bf40*/  BSYNC B1 ;  /* 0x0000000000017941 */ /* 0x000fea0003800000 */
.L_x_11397:
        /* <DEDUP_REMOVED lines=13> */
.L_x_11393:
[----:B------:R-:W-:Y:S05]  /*c020*/  BSYNC B0 ;  /* 0x0000000000007941 */ /* 0x000fea0003800000 */
.L_x_11391:
        /* <DEDUP_REMOVED lines=8> */
.L_x_11402:
        /* <DEDUP_REMOVED lines=12> */
.L_x_11405:
[----:B------:R-:W-:Y:S02]  /*c170*/  IMAD.MOV.U32 R181, RZ, RZ, R2 ;  /* 0x000000ffffb57224 */ /* 0x000fe400078e0002 */
.L_x_11406:
[----:B------:R-:W-:Y:S05]  /*c180*/  BSYNC B1 ;  /* 0x0000000000017941 */ /* 0x000fea0003800000 */
.L_x_11404:
        /* <DEDUP_REMOVED lines=16> */
.L_x_11410:
[----:B------:R-:W-:Y:S05]  /*c290*/  BSYNC B2 ;  /* 0x0000000000027941 */ /* 0x000fea0003800000 */
.L_x_11409:
        /* <DEDUP_REMOVED lines=41> */
[----:B------:R-:W-:Y:S01]  /*c530*/  IMAD.MOV.U32 R157, RZ, RZ, RZ ;  /* 0x000000ffff9d7224 */ /* 0x000fe200078e00ff */
[----:B------:R-:W-:Y:S02]  /*c540*/  MOV R184, R156 ;  /* 0x0000009c00b87202 */ /* 0x000fe40000000f00 */
.L_x_11408:
[----:B------:R-:W-:Y:S05]  /*c550*/  BSYNC B1 ;  /* 0x0000000000017941 */ /* 0x000fea0003800000 */
.L_x_11407:
        /* <DEDUP_REMOVED lines=13> */
.L_x_11403:
[----:B------:R-:W-:Y:S05]  /*c630*/  BSYNC B0 ;  /* 0x0000000000007941 */ /* 0x000fea0003800000 */
.L_x_11401:
        /* <DEDUP_REMOVED lines=8> */
.L_x_11412:
        /* <DEDUP_REMOVED lines=12> */
.L_x_11415:
[----:B------:R-:W-:Y:S02]  /*c780*/  MOV R182, R2 ;  /* 0x0000000200b67202 */ /* 0x000fe40000000f00 */
.L_x_11416:
[----:B------:R-:W-:Y:S05]  /*c790*/  BSYNC B1 ;  /* 0x0000000000017941 */ /* 0x000fea0003800000 */
.L_x_11414:
        /* <DEDUP_REMOVED lines=16> */
.L_x_11420:
[----:B------:R-:W-:Y:S05]  /*c8a0*/  BSYNC B2 ;  /* 0x0000000000027941 */ /* 0x000fea0003800000 */
.L_x_11419:
        /* <DEDUP_REMOVED lines=43> */
.L_x_11418:
[----:B------:R-:W-:Y:S05]  /*cb60*/  BSYNC B1 ;  /* 0x0000000000017941 */ /* 0x000fea0003800000 */
.L_x_11417:
        /* <DEDUP_REMOVED lines=13> */
.L_x_11413:
[----:B------:R-:W-:Y:S05]  /*cc40*/  BSYNC B0 ;  /* 0x0000000000007941 */ /* 0x000fea0003800000 */
.L_x_11411:
        /* <DEDUP_REMOVED lines=8> */
.L_x_11422:
        /* <DEDUP_REMOVED lines=12> */
.L_x_11425:
[----:B------:R-:W-:Y:S02]  /*cd90*/  IMAD.MOV.U32 R183, RZ, RZ, R2 ;  /* 0x000000ffffb77224 */ /* 0x000fe400078e0002 */
.L_x_11426:
[----:B------:R-:W-:Y:S05]  /*cda0*/  BSYNC B1 ;  /* 0x0000000000017941 */ /* 0x000fea0003800000 */
.L_x_11424:
        /* <DEDUP_REMOVED lines=16> */
.L_x_11430:
[----:B------:R-:W-:Y:S05]  /*ceb0*/  BSYNC B2 ;  /* 0x0000000000027941 */ /* 0x000fea0003800000 */
.L_x_11429:
        /* <DEDUP_REMOVED lines=43> */
.L_x_11428:
[----:B------:R-:W-:Y:S05]  /*d170*/  BSYNC B1 ;  /* 0x0000000000017941 */ /* 0x000fea0003800000 */
.L_x_11427:
        /* <DEDUP_REMOVED lines=13> */
.L_x_11423:
[----:B------:R-:W-:Y:S05]  /*d250*/  BSYNC B0 ;  /* 0x0000000000007941 */ /* 0x000fea0003800000 */
.L_x_11421:
        /* <DEDUP_REMOVED lines=32> */
.L_x_11432:
[----:B------:R-:W-:Y:S05]  /*d460*/  BSYNC B0 ;  /* 0x0000000000007941 */ /* 0x000fea0003800000 */
.L_x_11431:
        /* <DEDUP_REMOVED lines=10> */
.L_x_11434:
        /* <DEDUP_REMOVED lines=12> */
.L_x_11437:
[----:B------:R-:W-:Y:S02]  /*d5d0*/  IMAD.MOV.U32 R176, RZ, RZ, R2 ;  /* 0x000000ffffb07224 */ /* 0x000fe400078e0002 */
.L_x_11438:
[----:B------:R-:W-:Y:S05]  /*d5e0*/  BSYNC B1 ;  /* 0x0000000000017941 */ /* 0x000fea0003800000 */
.L_x_11436:
        /* <DEDUP_REMOVED lines=16> */
.L_x_11442:
[----:B------:R-:W-:Y:S05]  /*d6f0*/  BSYNC B2 ;  /* 0x0000000000027941 */ /* 0x000fea0003800000 */
.L_x_11441:
        /* <DEDUP_REMOVED lines=43> */
.L_x_11440:
[----:B------:R-:W-:Y:S05]  /*d9b0*/  BSYNC B1 ;  /* 0x0000000000017941 */ /* 0x000fea0003800000 */
.L_x_11439:
        /* <DEDUP_REMOVED lines=13> */
.L_x_11435:
[----:B------:R-:W-:Y:S05]  /*da90*/  BSYNC B0 ;  /* 0x0000000000007941 */ /* 0x000fea0003800000 */
.L_x_11433:
        /* <DEDUP_REMOVED lines=8> */
.L_x_11444:
        /* <DEDUP_REMOVED lines=12> */
.L_x_11447:
[----:B------:R-:W-:Y:S02]  /*dbe0*/  IMAD.MOV.U32 R177, RZ, RZ, R2 ;  /* 0x000000ffffb17224 */ /* 0x000fe400078e0002 */
.L_x_11448:
[----:B------:R-:W-:Y:S05]  /*dbf0*/  BSYNC B1 ;  /* 0x0000000000017941 */ /* 0x000fea0003800000 */
.L_x_11446:
        /* <DEDUP_REMOVED lines=16> */
.L_x_11452:
[----:B------:R-:W-:Y:S05]  /*dd00*/  BSYNC B2 ;  /* 0x0000000000027941 */ /* 0x000fea0003800000 */
.L_x_11451:
        /* <DEDUP_REMOVED lines=43> */
.L_x_11450:
[----:B------:R-:W-:Y:S05]  /*dfc0*/  BSYNC B1 ;  /* 0x0000000000017941 */ /* 0x000fea0003800000 */
.L_x_11449:
        /* <DEDUP_REMOVED lines=13> */
.L_x_11445:
[----:B------:R-:W-:Y:S05]  /*e0a0*/  BSYNC B0 ;  /* 0x0000000000007941 */ /* 0x000fea0003800000 */
.L_x_11443:
        /* <DEDUP_REMOVED lines=8> */
.L_x_11454:
        /* <DEDUP_REMOVED lines=12> */
.L_x_11457:
[----:B------:R-:W-:Y:S02]  /*e1f0*/  MOV R178, R2 ;  /* 0x0000000200b27202 */ /* 0x000fe40000000f00 */
.L_x_11458:
[----:B------:R-:W-:Y:S05]  /*e200*/  BSYNC B1 ;  /* 0x0000000000017941 */ /* 0x000fea0003800000 */
.L_x_11456:
        /* <DEDUP_REMOVED lines=16> */
.L_x_11462:
[----:B------:R-:W-:Y:S05]  /*e310*/  BSYNC B2 ;  /* 0x0000000000027941 */ /* 0x000fea0003800000 */
.L_x_11461:
        /* <DEDUP_REMOVED lines=43> */
.L_x_11460:
[----:B------:R-:W-:Y:S05]  /*e5d0*/  BSYNC B1 ;  /* 0x0000000000017941 */ /* 0x000fea0003800000 */
.L_x_11459:
        /* <DEDUP_REMOVED lines=13> */
.L_x_11455:
[----:B------:R-:W-:Y:S05]  /*e6b0*/  BSYNC B0 ;  /* 0x0000000000007941 */ /* 0x000fea0003800000 */
.L_x_11453:
        /* <DEDUP_REMOVED lines=8> */
.L_x_11464:
        /* <DEDUP_REMOVED lines=12> */
.L_x_11467:
[----:B------:R-:W-:Y:S02]  /*e800*/  IMAD.MOV.U32 R179, RZ, RZ, R2 ;  /* 0x000000ffffb37224 */ /* 0x000fe400078e0002 */
.L_x_11468:
[----:B------:R-:W-:Y:S05]  /*e810*/  BSYNC B1 ;  /* 0x0000000000017941 */ /* 0x000fea0003800000 */
.L_x_11466:
        /* <DEDUP_REMOVED lines=16> */
.L_x_11472:
[----:B------:R-:W-:Y:S05]  /*e920*/  BSYNC B2 ;  /* 0x0000000000027941 */ /* 0x000fea0003800000 */
.L_x_11471:
        /* <DEDUP_REMOVED lines=43> */
.L_x_11470:
[----:B------:R-:W-:Y:S05]  /*ebe0*/  BSYNC B1 ;  /* 0x0000000000017941 */ /* 0x000fea0003800000 */
.L_x_11469:
        /* <DEDUP_REMOVED lines=13> */
.L_x_11465:
[----:B------:R-:W-:Y:S05]  /*ecc0*/  BSYNC B0 ;  /* 0x0000000000007941 */ /* 0x000fea0003800000 */
.L_x_11463:
        /* <DEDUP_REMOVED lines=8> */
.L_x_11474:
        /* <DEDUP_REMOVED lines=12> */
.L_x_11477:
[----:B------:R-:W-:Y:S02]  /*ee10*/  IMAD.MOV.U32 R180, RZ, RZ, R2 ;  /* 0x000000ffffb47224 */ /* 0x000fe400078e0002 */
.L_x_11478:
[----:B------:R-:W-:Y:S05]  /*ee20*/  BSYNC B1 ;  /* 0x0000000000017941 */ /* 0x000fea0003800000 */
.L_x_11476:
        /* <DEDUP_REMOVED lines=16> */
.L_x_11482:
[----:B------:R-:W-:Y:S05]  /*ef30*/  BSYNC B2 ;  /* 0x0000000000027941 */ /* 0x000fea0003800000 */
.L_x_11481:
        /* <DEDUP_REMOVED lines=43> */
.L_x_11480:
[----:B------:R-:W-:Y:S05]  /*f1f0*/  BSYNC B1 ;  /* 0x0000000000017941 */ /* 0x000fea0003800000 */
.L_x_11479:
        /* <DEDUP_REMOVED lines=13> */
.L_x_11475:
[----:B------:R-:W-:Y:S05]  /*f2d0*/  BSYNC B0 ;  /* 0x0000000000007941 */ /* 0x000fea0003800000 */
.L_x_11473:
        /* <DEDUP_REMOVED lines=8> */
.L_x_11484:
        /* <DEDUP_REMOVED lines=12> */
.L_x_11487:
[----:B------:R-:W-:Y:S02]  /*f420*/  MOV R181, R2 ;  /* 0x0000000200b57202 */ /* 0x000fe40000000f00 */
.L_x_11488:
[----:B------:R-:W-:Y:S05]  /*f430*/  BSYNC B1 ;  /* 0x0000000000017941 */ /* 0x000fea0003800000 */
.L_x_11486:
        /* <DEDUP_REMOVED lines=16> */
.L_x_11492:
[----:B------:R-:W-:Y:S05]  /*f540*/  BSYNC B2 ;  /* 0x0000000000027941 */ /* 0x000fea0003800000 */
.L_x_11491:
        /* <DEDUP_REMOVED lines=43> */
.L_x_11490:
[----:B------:R-:W-:Y:S05]  /*f800*/  BSYNC B1 ;  /* 0x0000000000017941 */ /* 0x000fea0003800000 */
.L_x_11489:
        /* <DEDUP_REMOVED lines=13> */
.L_x_11485:
[----:B------:R-:W-:Y:S05]  /*f8e0*/  BSYNC B0 ;  /* 0x0000000000007941 */ /* 0x000fea0003800000 */
.L_x_11483:
        /* <DEDUP_REMOVED lines=8> */
.L_x_11494:
        /* <DEDUP_REMOVED lines=12> */
.L_x_11497:
[----:B------:R-:W-:Y:S02]  /*fa30*/  IMAD.MOV.U32 R182, RZ, RZ, R2 ;  /* 0x000000ffffb67224 */ /* 0x000fe400078e0002 */
.L_x_11498:
[----:B------:R-:W-:Y:S05]  /*fa40*/  BSYNC B1 ;  /* 0x0000000000017941 */ /* 0x000fea0003800000 */
.L_x_11496:
        /* <DEDUP_REMOVED lines=16> */
.L_x_11502:
[----:B------:R-:W-:Y:S05]  /*fb50*/  BSYNC B2 ;  /* 0x0000000000027941 */ /* 0x000fea0003800000 */
.L_x_11501:
        /* <DEDUP_REMOVED lines=43> */
.L_x_11500:
[----:B------:R-:W-:Y:S05]  /*fe10*/  BSYNC B1 ;  /* 0x0000000000017941 */ /* 0x000fea0003800000 */
.L_x_11499:
        /* <DEDUP_REMOVED lines=13> */
.L_x_11495:
[----:B------:R-:W-:Y:S05]  /*fef0*/  BSYNC B0 ;  /* 0x0000000000007941 */ /* 0x000fea0003800000 */
.L_x_11493:
        /* <DEDUP_REMOVED lines=8> */
.L_x_11504:
        /* <DEDUP_REMOVED lines=12> */
.L_x_11507:
[----:B------:R-:W-:Y:S02]  /*10040*/  IMAD.MOV.U32 R183, RZ, RZ, R2 ;  /* 0x000000ffffb77224 */ /* 0x000fe400078e0002 */
.L_x_11508:
[----:B------:R-:W-:Y:S05]  /*10050*/  BSYNC B1 ;  /* 0x0000000000017941 */ /* 0x000fea0003800000 */
.L_x_11506:
        /* <DEDUP_REMOVED lines=16> */
.L_x_11512:
[----:B------:R-:W-:Y:S05]  /*10160*/  BSYNC B2 ;  /* 0x0000000000027941 */ /* 0x000fea0003800000 */
.L_x_11511:
        /* <DEDUP_REMOVED lines=43> */
.L_x_11510:
[----:B------:R-:W-:Y:S05]  /*10420*/  BSYNC B1 ;  /* 0x0000000000017941 */ /* 0x000fea0003800000 */
.L_x_11509:
        /* <DEDUP_REMOVED lines=13> */
.L_x_11505:
[----:B------:R-:W-:Y:S05]  /*10500*/  BSYNC B0 ;  /* 0x0000000000007941 */ /* 0x000fea0003800000 */
.L_x_11503:
[----:B------:R-:W-:Y:S01]  /*10510*/  FADD.FTZ R157, RZ, R167 ;  /* 0x000000a7ff9d7221 */ /* 0x000fe20000010000 */
[----:B------:R-:W-:Y:S01]  /*10520*/  F2FP.BF16.PACK_AB R159, R218, R207 ;  /* 0x000000cfda9f723e */ /* 0x000fe200000010ff */
[----:B------:R-:W-:Y:S01]  /*10530*/  IMAD.WIDE.U32 R192, R217, R216, c[0x0][0x188] ;  /* 0x00006200d9c07625 */ /* 0x000fe200078e00d8 */
[----:B------:R-:W-:Y:S01]  /*10540*/  F2FP.BF16.PACK_AB R158, R213, R212 ;  /* 0x000000d4d59e723e */ /* 0x000fe200000010ff */
[----:B------:R-:W-:Y:S01]  /*10550*/  BSSY B0, `(.L_x_11513) ;  /* 0x0000040000007945 */ /* 0x000fe20003800000 */
        /* <DEDUP_REMOVED lines=43> */
[----:B0-----:R-:W-:Y:S01]  /*10810*/  SHF.L.U32 R157, R182, 0x10, RZ ;  /* 0x00000010b69d7819 */ /* 0x001fe200000006ff */
[----:B------:R-:W-:Y:S01]  /*10820*/  IMAD.MOV.U32 R216, RZ, RZ, 0x8 ;  /* 0x00000008ffd87424 */ /* 0x000fe200078e00ff */
[----:B------:R-:W-:Y:S02]  /*10830*/  LOP3.LUT R156, R183, 0xffff, RZ, 0xc0, !PT ;  /* 0x0000ffffb79c7812 */ /* 0x000fe400078ec0ff */
[----:B------:R-:W-:Y:S02]  /*10840*/  LOP3.LUT R157, R157, 0xff0000, RZ, 0xc0, !PT ;  /* 0x00ff00009d9d7812 */ /* 0x000fe400078ec0ff */
[----:B------:R-:W-:Y:S02]  /*10850*/  PRMT R159, R181, 0x7104, RZ ;  /* 0x00007104b59f7816 */ /* 0x000fe400000000ff */
        /* <DEDUP_REMOVED lines=15> */
.L_x_11514:
[----:B------:R-:W-:Y:S05]  /*10950*/  BSYNC B0 ;  /* 0x0000000000007941 */ /* 0x000fea0003800000 */
.L_x_11513:
[----:B------:R-:W-:Y:S01]  /*10960*/  FADD.FTZ R215, R217, R218 ;  /* 0x000000dad9d77221 */ /* 0x000fe20000010000 */
[----:B------:R-:W-:Y:S05]  /*10970*/  BRA.DIV ~URZ, `(.L_x_11515) ;  /* 0x000011e27f007947 */ /* 0x000fea000b800000 */
[----:B0-----:R0:W1:Y:S02]  /*10980*/  SHFL.BFLY PT, R156, R215, 0x1, 0x1f ;  /* 0x0c201f00d79c7f89 */ /* 0x00106400000e0000 */
.L_x_11521:
        /* <DEDUP_REMOVED lines=100> */
.L_x_11522:
        /* <DEDUP_REMOVED lines=12> */
[----:B------:R-:W0:Y:S01]  /*11090*/  MUFU.RSQ R215, R215 ;  /* 0x000000d700d77308 */ /* 0x000e220000001400 */
[----:B------:R-:W-:-:S03]  /*110a0*/  ISETP.GE.AND P1, PT, R169, 0x1, PT ;  /* 0x00000001a900780c */ /* 0x000fc60003f26270 */
[----:B------:R1:W-:Y:S04]  /*110b0*/  @!P2 STG.E [R156.64], R193 ;  /* 0x000000c19c00a986 */ /* 0x0003e8000c101904 */
[----:B0-----:R1:W-:Y:S06]  /*110c0*/  @!P2 STG.E [R158.64], R215 ;  /* 0x000000d79e00a986 */ /* 0x0013ec000c101904 */
[----:B------:R-:W-:Y:S05]  /*110d0*/  @!P1 BRA `(.L_x_11518) ;  /* 0x00000a1000009947 */ /* 0x000fea0003800000 */
[----:B-1----:R-:W-:Y:S02]  /*110e0*/  FSEL R193, R193, RZ, !P0 ;  /* 0x000000ffc1c17208 */ /* 0x002fe40004000000 */
        /* <DEDUP_REMOVED lines=9> */
[----:B------:R-:W-:Y:S02]  /*11180*/  FMUL.FTZ R157, R215, R158 ;  /* 0x0000009ed79d7220 */ /* 0x000fe40000410000 */
[C---:B------:R-:W-:Y:S02]  /*11190*/  FADD.FTZ R236, -R193.reuse, R194 ;  /* 0x000000c2c1ec7221 */ /* 0x040fe40000010100 */
[C---:B------:R-:W-:Y:S02]  /*111a0*/  FADD.FTZ R238, -R193.reuse, R191 ;  /* 0x000000bfc1ee7221 */ /* 0x040fe40000010100 */
[----:B------:R-:W-:-:S02]  /*111b0*/  FADD.FTZ R173, -R193, R199 ;  /* 0x000000c7c1ad7221 */ /* 0x000fc40000010100 */
[----:B------:R-:W-:Y:S02]  /*111c0*/  FMUL.FTZ R158, R215, R166 ;  /* 0x000000a6d79e7220 */ /* 0x000fe40000410000 */
[C---:B------:R-:W-:Y:S02]  /*111d0*/  FADD.FTZ R220, -R193.reuse, R161 ;  /* 0x000000a1c1dc7221 */ /* 0x040fe40000010100 */
[C---:B------:R-:W-:Y:S02]  /*111e0*/  FADD.FTZ R196, -R193.reuse, R196 ;  /* 0x000000c4c1c47221 */ /* 0x040fe40000010100 */
[----:B------:R-:W-:Y:S02]  /*111f0*/  FADD.FTZ R234, -R193, R195 ;  /* 0x000000c3c1ea7221 */ /* 0x000fe40000010100 */
[----:B------:R-:W-:Y:S02]  /*11200*/  FMUL.FTZ R199, R215, R192 ;  /* 0x000000c0d7c77220 */ /* 0x000fe40000410000 */
[----:B------:R-:W-:-:S02]  /*11210*/  FADD.FTZ R168, -R193, R165 ;  /* 0x000000a5c1a87221 */ /* 0x000fc40000010100 */
[----:B------:R-:W-:Y:S02]  /*11220*/  FADD.FTZ R160, -R193, R160 ;  /* 0x000000a0c1a07221 */ /* 0x000fe40000010100 */
[----:B------:R-:W-:Y:S02]  /*11230*/  IMAD R191, R169, c[0x0][0x168], RZ ;  /* 0x00005a00a9bf7a24 */ /* 0x000fe400078e02ff */
[----:B------:R-:W-:Y:S02]  /*11240*/  FMUL.FTZ R161, R215, R222 ;  /* 0x000000ded7a17220 */ /* 0x000fe40000410000 */
[C---:B------:R-:W-:Y:S02]  /*11250*/  FADD.FTZ R224, -R193.reuse, R185 ;  /* 0x000000b9c1e07221 */ /* 0x040fe40000010100 */
[C---:B------:R-:W-:Y:S02]  /*11260*/  FADD.FTZ R248, -R193.reuse, R203 ;  /* 0x000000cbc1f87221 */ /* 0x040fe40000010100 */
[----:B------:R-:W-:-:S02]  /*11270*/  FADD.FTZ R250, -R193, R201 ;  /* 0x000000c9c1fa7221 */ /* 0x000fc40000010100 */
[C---:B------:R-:W-:Y:S02]  /*11280*/  FMUL.FTZ R165, R215.reuse, R226 ;  /* 0x000000e2d7a57220 */ /* 0x040fe40000410000 */
[C---:B------:R-:W-:Y:S02]  /*11290*/  FMUL.FTZ R166, R215.reuse, R174 ;  /* 0x000000aed7a67220 */ /* 0x040fe40000410000 */
[C---:B------:R-:W-:Y:S02]  /*112a0*/  FMUL.FTZ R169, R215.reuse, R198 ;  /* 0x000000c6d7a97220 */ /* 0x040fe40000410000 */
[C---:B------:R-:W-:Y:S02]  /*112b0*/  FMUL.FTZ R201, R215.reuse, R236 ;  /* 0x000000ecd7c97220 */ /* 0x040fe40000410000 */
[----:B------:R-:W-:Y:S02]  /*112c0*/  FMUL.FTZ R198, R215, R238 ;  /* 0x000000eed7c67220 */ /* 0x000fe40000410000 */
[----:B------:R-:W-:-:S02]  /*112d0*/  FFMA.FTZ R203, R105, R158, R145 ;  /* 0x0000009e69cb7223 */ /* 0x000fc40000010091 */
[----:B------:R-:W-:Y:S02]  /*112e0*/  FADD.FTZ R240, -R193, R190 ;  /* 0x000000bec1f07221 */ /* 0x000fe40000010100 */
[C---:B------:R-:W-:Y:S02]  /*112f0*/  FMUL.FTZ R167, R215.reuse, R196 ;  /* 0x000000c4d7a77220 */ /* 0x040fe40000410000 */
[----:B------:R-:W-:Y:S02]  /*11300*/  FMUL.FTZ R194, R215, R234 ;  /* 0x000000ead7c27220 */ /* 0x000fe40000410000 */
[----:B------:R-:W-:Y:S02]  /*11310*/  FFMA.FTZ R158, R100, R199, R140 ;  /* 0x000000c7649e7223 */ /* 0x000fe4000001008c */
[----:B------:R-:W-:Y:S02]  /*11320*/  FADD.FTZ R204, -R193, R204 ;  /* 0x000000ccc1cc7221 */ /* 0x000fe40000010100 */
[----:B------:R-:W-:-:S02]  /*11330*/  FMUL.FTZ R190, R215, R160 ;  /* 0x000000a0d7be7220 */ /* 0x000fc40000410000 */
[----:B------:R-:W-:Y:S02]  /*11340*/  FFMA.FTZ R199, R96, R161, R136 ;  /* 0x000000a160c77223 */ /* 0x000fe40000010088 */
[C---:B------:R-:W-:Y:S02]  /*11350*/  FADD.FTZ R244, -R193.reuse, R206 ;  /* 0x000000cec1f47221 */ /* 0x040fe40000010100 */
[----:B------:R-:W-:Y:S02]  /*11360*/  FADD.FTZ R246, -R193, R205 ;  /* 0x000000cdc1f67221 */ /* 0x000fe40000010100 */
[----:B------:R-:W-:Y:S02]  /*11370*/  FMUL.FTZ R160, R215, R224 ;  /* 0x000000e0d7a07220 */ /* 0x000fe40000410000 */
[----:B------:R-:W-:Y:S02]  /*11380*/  FFMA.FTZ R161, R98, R165, R138 ;  /* 0x000000a562a17223 */ /* 0x000fe4000001008a */
[----:B------:R-:W-:-:S02]  /*11390*/  FFMA.FTZ R166, R99, R166, R139 ;  /* 0x000000a663a67223 */ /* 0x000fc4000001008b */
[----:B------:R-:W-:Y:S02]  /*113a0*/  FFMA.FTZ R201, R84, R201, R124 ;  /* 0x000000c954c97223 */ /* 0x000fe4000001007c */
[----:B------:R-:W-:Y:S01]  /*113b0*/  FFMA.FTZ R198, R85, R198, R125 ;  /* 0x000000c655c67223 */ /* 0x000fe2000001007d */
[----:B------:R-:W-:Y:S01]  /*113c0*/  F2FP.BF16.PACK_AB R161, R166, R161 ;  /* 0x000000a1a6a1723e */ /* 0x000fe200000010ff */
[C---:B------:R-:W-:Y:S02]  /*113d0*/  FADD.FTZ R164, -R193.reuse, R164 ;  /* 0x000000a4c1a47221 */ /* 0x040fe40000010100 */
[C---:B------:R-:W-:Y:S01]  /*113e0*/  FADD.FTZ R216, -R193.reuse, R162 ;  /* 0x000000a2c1d87221 */ /* 0x040fe20000010100 */
[----:B------:R-:W-:Y:S01]  /*113f0*/  F2FP.BF16.PACK_AB R166, R198, R201 ;  /* 0x000000c9c6a6723e */ /* 0x000fe200000010ff */
        /* <DEDUP_REMOVED lines=14> */
[----:B------:R-:W-:Y:S02]  /*114e0*/  FADD.FTZ R218, -R193, R218 ;  /* 0x000000dac1da7221 */ /* 0x000fe40000010100 */
[----:B------:R-:W-:Y:S02]  /*114f0*/  FFMA.FTZ R165, R90, R167, R130 ;  /* 0x000000a75aa57223 */ /* 0x000fe40000010082 */
[----:B------:R-:W-:Y:S02]  /*11500*/  FFMA.FTZ R194, R91, R194, R131 ;  /* 0x000000c25bc27223 */ /* 0x000fe40000010083 */
[C---:B------:R-:W-:Y:S02]  /*11510*/  FMUL.FTZ R163, R215.reuse, R168 ;  /* 0x000000a8d7a37220 */ /* 0x040fe40000410000 */
[C---:B------:R-:W-:Y:S01]  /*11520*/  FMUL.FTZ R193, R215.reuse, R204 ;  /* 0x000000ccd7c17220 */ /* 0x040fe20000410000 */
[----:B------:R-:W-:Y:S01]  /*11530*/  F2FP.BF16.PACK_AB R165, R194, R165 ;  /* 0x000000a5c2a5723e */ /* 0x000fe200000010ff */
[----:B------:R-:W-:-:S02]  /*11540*/  FMUL.FTZ R171, R215, R244 ;  /* 0x000000f4d7ab7220 */ /* 0x000fc40000410000 */
[----:B------:R-:W-:Y:S02]  /*11550*/  FMUL.FTZ R168, R215, R246 ;  /* 0x000000f6d7a87220 */ /* 0x000fe40000410000 */
[----:B------:R-:W-:Y:S02]  /*11560*/  FFMA.FTZ R160, R97, R160, R137 ;  /* 0x000000a061a07223 */ /* 0x000fe40000010089 */
[C---:B------:R-:W-:Y:S01]  /*11570*/  FMUL.FTZ R195, R215.reuse, R202 ;  /* 0x000000cad7c37220 */ /* 0x040fe20000410000 */
[----:B------:R-:W-:Y:S01]  /*11580*/  SHF.R.S32.HI R202, RZ, 0x1f, R191 ;  /* 0x0000001fffca7819 */ /* 0x000fe200000114bf */
[----:B------:R-:W-:Y:S01]  /*11590*/  FMUL.FTZ R192, R215, R250 ;  /* 0x000000fad7c07220 */ /* 0x000fe20000410000 */
[----:B------:R-:W-:Y:S01]  /*115a0*/  F2FP.BF16.PACK_AB R160, R160, R199 ;  /* 0x000000c7a0a0723e */ /* 0x000fe200000010ff */
[----:B------:R-:W-:Y:S01]  /*115b0*/  FFMA.FTZ R198, R82, R193, R122 ;  /* 0x000000c152c67223 */ /* 0x000fe2000001007a */
[----:B------:R-:W-:Y:S01]  /*115c0*/  LEA.HI R191, R202, R191, RZ, 0x3 ;  /* 0x000000bfcabf7211 */ /* 0x000fe200078f18ff */
[----:B------:R-:W-:-:S02]  /*115d0*/  FFMA.FTZ R194, R80, R171, R120 ;  /* 0x000000ab50c27223 */ /* 0x000fc40000010078 */
[----:B------:R-:W-:Y:S01]  /*115e0*/  FFMA.FTZ R193, R81, R168, R121 ;  /* 0x000000a851c17223 */ /* 0x000fe20000010079 */
[----:B------:R-:W-:Y:S01]  /*115f0*/  LEA.HI.SX32 R191, R191, R4, 0x1d ;  /* 0x00000004bfbf7211 */ /* 0x000fe200078feaff */
[C---:B------:R-:W-:Y:S02]  /*11600*/  FMUL.FTZ R206, R215.reuse, R172 ;  /* 0x000000acd7ce7220 */ /* 0x040fe40000410000 */
[----:B------:R-:W-:Y:S01]  /*11610*/  FMUL.FTZ R208, R215, R170 ;  /* 0x000000aad7d07220 */ /* 0x000fe20000410000 */
[----:B------:R-:W-:Y:S01]  /*11620*/  F2FP.BF16.PACK_AB R168, R193, R194 ;  /* 0x000000c2c1a8723e */ /* 0x000fe200000010ff */
[----:B------:R-:W-:Y:S02]  /*11630*/  FFMA.FTZ R204, R103, R190, R143 ;  /* 0x000000be67cc7223 */ /* 0x000fe4000001008f */
[C---:B------:R-:W-:Y:S02]  /*11640*/  FMUL.FTZ R170, R215.reuse, R248 ;  /* 0x000000f8d7aa7220 */ /* 0x040fe40000410000 */
[----:B------:R-:W-:-:S02]  /*11650*/  FMUL.FTZ R197, R215, R252 ;  /* 0x000000fcd7c57220 */ /* 0x000fc40000410000 */
[C---:B------:R-:W-:Y:S02]  /*11660*/  FMUL.FTZ R172, R215.reuse, R185 ;  /* 0x000000b9d7ac7220 */ /* 0x040fe40000410000 */
[----:B------:R-:W-:Y:S02]  /*11670*/  FMUL.FTZ R190, R215, R218 ;  /* 0x000000dad7be7220 */ /* 0x000fe40000410000 */
[----:B------:R-:W-:Y:S02]  /*11680*/  FFMA.FTZ R199, R76, R195, R116 ;  /* 0x000000c34cc77223 */ /* 0x000fe40000010074 */
[----:B------:R-:W-:Y:S02]  /*11690*/  FFMA.FTZ R192, R77, R192, R117 ;  /* 0x000000c04dc07223 */ /* 0x000fe40000010075 */
[C---:B------:R-:W-:Y:S02]  /*116a0*/  FMUL.FTZ R185, R215.reuse, R212 ;  /* 0x000000d4d7b97220 */ /* 0x040fe40000410000 */
[----:B------:R-:W-:-:S02]  /*116b0*/  FMUL.FTZ R188, R215, R188 ;  /* 0x000000bcd7bc7220 */ /* 0x000fc40000410000 */
[C---:B------:R-:W-:Y:S02]  /*116c0*/  FMUL.FTZ R175, R215.reuse, R175 ;  /* 0x000000afd7af7220 */ /* 0x040fe40000410000 */
[C---:B------:R-:W-:Y:S02]  /*116d0*/  FMUL.FTZ R189, R215.reuse, R156 ;  /* 0x0000009cd7bd7220 */ /* 0x040fe40000410000 */
[----:B------:R-:W-:Y:S02]  /*116e0*/  FMUL.FTZ R196, R215, R173 ;  /* 0x000000add7c47220 */ /* 0x000fe40000410000 */
[----:B------:R-:W-:Y:S01]  /*116f0*/  FFMA.FTZ R171, R78, R197, R118 ;  /* 0x000000c54eab7223 */ /* 0x000fe20000010076 */
[----:B------:R-:W-:Y:S01]  /*11700*/  HFMA2.MMA R197, -RZ, RZ, 0, 9.5367431640625e-07 ;  /* 0x00000010ffc57435 */ /* 0x000fe200000001ff */
[----:B------:R-:W-:Y:S01]  /*11710*/  FFMA.FTZ R195, R83, R170, R123 ;  /* 0x000000aa53c37223 */ /* 0x000fe2000001007b */
[----:B------:R-:W-:Y:S01]  /*11720*/  F2FP.BF16.PACK_AB R170, R192, R199 ;  /* 0x000000c7c0aa723e */ /* 0x000fe200000010ff */
[----:B------:R-:W-:-:S02]  /*11730*/  FFMA.FTZ R194, R71, R190, R111 ;  /* 0x000000be47c27223 */ /* 0x000fc4000001006f */
[C---:B------:R-:W-:Y:S02]  /*11740*/  FMUL.FTZ R173, R215.reuse, R210 ;  /* 0x000000d2d7ad7220 */ /* 0x040fe40000410000 */
[----:B------:R-:W-:Y:S02]  /*11750*/  FMUL.FTZ R174, R215, R211 ;  /* 0x000000d3d7ae7220 */ /* 0x000fe40000410000 */
[----:B------:R-:W-:Y:S02]  /*11760*/  FFMA.FTZ R193, R68, R185, R108 ;  /* 0x000000b944c17223 */ /* 0x000fe4000001006c */
[----:B------:R-:W-:Y:S02]  /*11770*/  FFMA.FTZ R190, R69, R188, R109 ;  /* 0x000000bc45be7223 */ /* 0x000fe4000001006d */
[C---:B------:R-:W-:Y:S02]  /*11780*/  FMUL.FTZ R162, R215.reuse, R164 ;  /* 0x000000a4d7a27220 */ /* 0x040fe40000410000 */
[----:B------:R-:W-:-:S02]  /*11790*/  FMUL.FTZ R200, R215, R216 ;  /* 0x000000d8d7c87220 */ /* 0x000fc40000410000 */
[----:B------:R-:W-:Y:S02]  /*117a0*/  FMUL.FTZ R159, R215, R220 ;  /* 0x000000dcd79f7220 */ /* 0x000fe40000410000 */
[----:B------:R-:W-:Y:S02]  /*117b0*/  FFMA.FTZ R192, R72, R175, R112 ;  /* 0x000000af48c07223 */ /* 0x000fe40000010070 */
[----:B------:R-:W-:Y:S02]  /*117c0*/  FFMA.FTZ R185, R73, R172, R113 ;  /* 0x000000ac49b97223 */ /* 0x000fe40000010071 */
[C---:B------:R-:W-:Y:S02]  /*117d0*/  FMUL.FTZ R205, R215.reuse, R228 ;  /* 0x000000e4d7cd7220 */ /* 0x040fe40000410000 */
[----:B------:R-:W-:Y:S01]  /*117e0*/  FMUL.FTZ R207, R215, R230 ;  /* 0x000000e6d7cf7220 */ /* 0x000fe20000410000 */
[----:B------:R-:W-:Y:S01]  /*117f0*/  F2FP.BF16.PACK_AB R172, R185, R192 ;  /* 0x000000c0b9ac723e */ /* 0x000fe200000010ff */
[----:B------:R-:W-:Y:S01]  /*11800*/  FMUL.FTZ R164, R215, R232 ;  /* 0x000000e8d7a47220 */ /* 0x000fe20000410000 */
[----:B------:R-:W-:Y:S01]  /*11810*/  IADD3 R192, R191, 0x40, RZ ;  /* 0x00000040bfc07810 */ /* 0x000fe20007ffe0ff */
[----:B------:R-:W-:-:S02]  /*11820*/  FFMA.FTZ R175, R70, R189, R110 ;  /* 0x000000bd46af7223 */ /* 0x000fc4000001006e */
[C---:B------:R-:W-:Y:S02]  /*11830*/  FMUL.FTZ R209, R215.reuse, R240 ;  /* 0x000000f0d7d17220 */ /* 0x040fe40000410000 */
[----:B------:R-:W-:Y:S01]  /*11840*/  FMUL.FTZ R242, R215, R242 ;  /* 0x000000f2d7f27220 */ /* 0x000fe20000410000 */
[----:B------:R-:W-:Y:S01]  /*11850*/  F2FP.BF16.PACK_AB R175, R194, R175 ;  /* 0x000000afc2af723e */ /* 0x000fe200000010ff */
[----:B------:R-:W-:Y:S01]  /*11860*/  FFMA.FTZ R156, R104, R157, R144 ;  /* 0x0000009d689c7223 */ /* 0x000fe20000010090 */
[----:B------:R-:W-:Y:S01]  /*11870*/  IADD3 R194, R191, 0x60, RZ ;  /* 0x00000060bfc27810 */ /* 0x000fe20007ffe0ff */
        /* <DEDUP_REMOVED lines=39> */
.L_x_11518:
[----:B------:R-:W-:Y:S05]  /*11af0*/  BSYNC B0 ;  /* 0x0000000000007941 */ /* 0x000fea0003800000 */
.L_x_11517:
[----:B01----:R-:W-:-:S04]  /*11b00*/  IMAD.MOV.U32 R156, RZ, RZ, c[0x0][0x160] ;  /* 0x00005800ff9c7624 */ /* 0x003fc800078e00ff */
[----:B------:R-:W-:-:S05]  /*11b10*/  IMAD R5, R156, 0x4, R5 ;  /* 0x000000049c057824 */ /* 0x000fca00078e0205 */
[----:B------:R-:W-:-:S13]  /*11b20*/  ISETP.GE.AND P0, PT, R5, c[0x0][0x164], PT ;  /* 0x0000590005007a0c */ /* 0x000fda0003f06270 */
[----:B-----5:R-:W-:Y:S01]  /*11b30*/  @P0 CALL.REL.NOINC `(.L_x_11519) ;  /* 0x0000001000000944 */ /* 0x020fe20003c00000 */
[----:B------:R-:W-:Y:S05]  /*11b40*/  BRA `(.L_x_11520) ;  /* 0xfffeee2000007947 */ /* 0x000fea000383ffff */
.L_x_11519:
[----:B------:R-:W-:Y:S05]  /*11b50*/  EXIT ;  /* 0x000000000000794d */ /* 0x000fea0003800000 */
.L_x_11515:
[----:B0-----:R-:W-:Y:S01]  /*11b60*/  MOV R192, 0x1 ;  /* 0x0000000100c07802 */ /* 0x001fe20000000f00 */
[----:B------:R-:W-:Y:S01]  /*11b70*/  IMAD.MOV.U32 R158, RZ, RZ, 0x1f ;  /* 0x0000001fff9e7424 */ /* 0x000fe200078e00ff */
[----:B------:R-:W-:Y:S01]  /*11b80*/  MOV R156, 0x11bb0 ;  /* 0x00011bb0009c7802 */ /* 0x000fe20000000f00 */
[----:B------:R-:W-:Y:S02]  /*11b90*/  IMAD.MOV.U32 R159, RZ, RZ, -0x1 ;  /* 0xffffffffff9f7424 */ /* 0x000fe400078e00ff */
[----:B-----5:R-:W-:Y:S05]  /*11ba0*/  CALL.REL.NOINC `($__internal_47_$__cuda_sm70_shflsync_bfly_p) ;  /* 0x0000089000007944 */ /* 0x020fea0003c00000 */
[----:B-1----:R-:W-:Y:S01]  /*11bb0*/  MOV R156, R192 ;  /* 0x000000c0009c7202 */ /* 0x002fe20000000f00 */
[----:B0-----:R-:W-:Y:S05]  /*11bc0*/  BRA `(.L_x_11521) ;  /* 0xffffedc000007947 */ /* 0x001fea000383ffff */
.L_x_11516:
[----:B------:R-:W-:Y:S01]  /*11bd0*/  IMAD.MOV.U32 R192, RZ, RZ, 0x2 ;  /* 0x00000002ffc07424 */ /* 0x000fe200078e00ff */
[----:B------:R-:W-:Y:S01]  /*11be0*/  MOV R159, 0xffffffff ;  /* 0xffffffff009f7802 */ /* 0x000fe20000000f00 */
[----:B------:R-:W-:Y:S01]  /*11bf0*/  IMAD.MOV.U32 R158, RZ, RZ, 0x1f ;  /* 0x0000001fff9e7424 */ /* 0x000fe200078e00ff */
[----:B------:R-:W-:Y:S02]  /*11c00*/  MOV R156, 0x11c20 ;  /* 0x00011c20009c7802 */ /* 0x000fe40000000f00 */
[----:B-----5:R-:W-:Y:S05]  /*11c10*/  CALL.REL.NOINC `($__internal_47_$__cuda_sm70_shflsync_bfly_p) ;  /* 0x0000082000007944 */ /* 0x020fea0003c00000 */
[----:B01----:R-:W-:Y:S01]  /*11c20*/  FADD.FTZ R215, R215, R192 ;  /* 0x000000c0d7d77221 */ /* 0x003fe20000010000 */
[----:B------:R-:W-:Y:S01]  /*11c30*/  MOV R159, 0xffffffff ;  /* 0xffffffff009f7802 */ /* 0x000fe20000000f00 */
[----:B------:R-:W-:Y:S01]  /*11c40*/  IMAD.MOV.U32 R192, RZ, RZ, 0x4 ;  /* 0x00000004ffc07424 */ /* 0x000fe200078e00ff */
[----:B------:R-:W-:Y:S01]  /*11c50*/  MOV R156, 0x11c80 ;  /* 0x00011c80009c7802 */ /* 0x000fe20000000f00 */
[----:B------:R-:W-:-:S02]  /*11c60*/  IMAD.MOV.U32 R158, RZ, RZ, 0x1f ;  /* 0x0000001fff9e7424 */ /* 0x000fc400078e00ff */
[----:B------:R-:W-:Y:S05]  /*11c70*/  CALL.REL.NOINC `($__internal_47_$__cuda_sm70_shflsync_bfly_p) ;  /* 0x000007c000007944 */ /* 0x000fea0003c00000 */
        /* <DEDUP_REMOVED lines=98> */
[----:B------:R-:W-:Y:S05]  /*122a0*/  CALL.REL.NOINC `($__internal_47_$__cuda_sm70_shflsync_bfly_p) ;  /* 0x0000019000007944 */ /* 0x000fea0003c00000 */
[----:B01----:R-:W-:Y:S01]  /*122b0*/  FADD.FTZ R215, R215, R192 ;  /* 0x000000c0d7d77221 */ /* 0x003fe20000010000 */
[----:B------:R-:W-:Y:S01]  /*122c0*/  MOV R159, 0xffffffff ;  /* 0xffffffff009f7802 */ /* 0x000fe20000000f00 */
[----:B------:R-:W-:Y:S01]  /*122d0*/  IMAD.MOV.U32 R192, RZ, RZ, 0x2 ;  /* 0x00000002ffc07424 */ /* 0x000fe200078e00ff */
[----:B------:R-:W-:Y:S01]  /*122e0*/  MOV R156, 0x12310 ;  /* 0x00012310009c7802 */ /* 0x000fe20000000f00 */
[----:B------:R-:W-:Y:S02]  /*122f0*/  IMAD.MOV.U32 R158, RZ, RZ, 0x1f ;  /* 0x0000001fff9e7424 */ /* 0x000fe400078e00ff */
        /* <DEDUP_REMOVED lines=19> */
[----:B01----:R-:W-:Y:S05]  /*12430*/  BRA `(.L_x_11522) ;  /* 0xffffeb9000007947 */ /* 0x003fea000383ffff */
        .weak           $__internal_47_$__cuda_sm70_shflsync_bfly_p
        .type           $__internal_47_$__cuda_sm70_shflsync_bfly_p,@function
        .size           $__internal_47_$__cuda_sm70_shflsync_bfly_p,(.L_x_36135 - $__internal_47_$__cuda_sm70_shflsync_bfly_p)
$__internal_47_$__cuda_sm70_shflsync_bfly_p:
[----:B------:R-:W-:Y:S01]  /*12440*/  IMAD.MOV.U32 R157, RZ, RZ, 0x0 ;  /* 0x00000000ff9d7424 */ /* 0x000fe200078e00ff */
[----:B------:R-:W-:Y:S04]  /*12450*/  WARPSYNC R159 ;  /* 0x0000009f00007348 */ /* 0x000fe80003800000 */
[----:B------:R0:W1:Y:S01]  /*12460*/  SHFL.BFLY PT, R192, R215, R192, R158 ;  /* 0x0c0000c0d7c07389 */ /* 0x00006200000e009e */
[----:B------:R-:W-:Y:S05]  /*12470*/  RET.REL.NODEC R156 `(_ZN10layer_norm13ln_fwd_kernelINS_13Kernel_traitsIf13__nv_bfloat16S2_S2_fjLj1280ELj1ELj4ELj1ELj16ENS_18Kernel_traits_baseILj1280EfS2_S2_S2_fjLj128EEEEELb1ELb1ELb1ELb1EEEvNS_9FwdParamsE) ;  /* 0xfffedb809c007950 */ /* 0x000fea0003c3ffff */
.L_x_11523:
        /* <DEDUP_REMOVED lines=16> */
.L_x_36135:


//--------------------- .text._ZN10layer_norm13ln_fwd_kernelINS_13Kernel_traitsI13__nv_bfloat16S2_fS2_fjLj1280ELj1ELj4ELj1ELj16ENS_18Kernel_traits_baseILj1280ES2_S2_fS2_fjLj128EEEEELb0ELb0ELb0ELb0EEEvNS_9FwdParamsE --------------------------
	.section	.text._ZN10layer_norm13ln_fwd_kernelINS_13Kernel_traitsI13__nv_bfloat16S2_fS2_fjLj1280ELj1ELj4ELj1ELj16ENS_18Kernel_traits_baseILj1280ES2_S2_fS2_fjLj128EEEEELb0ELb0ELb0ELb0EEEvNS_9FwdParamsE,"ax",@progbits
	.sectioninfo	@"SHI_REGISTERS=151"
	.align	128
        .global         _ZN10layer_norm13ln_fwd_kernelINS_13Kernel_traitsI13__nv_bfloat16S2_fS2_fjLj1280ELj1ELj4ELj1ELj16ENS_18Kernel_traits_baseILj1280ES2_S2_fS2_fjLj128EEEEELb0ELb0ELb0ELb0EEEvNS_9FwdParamsE
        .type           _ZN10layer_norm13ln_fwd_kernelINS_13Kernel_traitsI13__nv_bfloat16S2_fS2_fjLj1280ELj1ELj4ELj1ELj16ENS_18Kernel_traits_baseILj1280ES2_S2_fS2_fjLj128EEEEELb0ELb0ELb0ELb0EEEvNS_9FwdParamsE,@function
        .size           _ZN10layer_norm13ln_fwd_kernelINS_13Kernel_traitsI13__nv_bfloat16S2_fS2_fjLj1280ELj1ELj4ELj1ELj16ENS_18Kernel_traits_baseILj1280ES2_S2_fS2_fjLj128EEEEELb0ELb0ELb0ELb0EEEvNS_9FwdParamsE,(.L_x_36136 - _ZN10layer_norm13ln_fwd_kernelINS_13Kernel_traitsI13__nv_bfloat16S2_fS2_fjLj1280ELj1ELj4ELj1ELj16ENS_18Kernel_traits_baseILj1280ES2_S2_fS2_fjLj128EEEEELb0ELb0ELb0ELb0EEEvNS_9FwdParamsE)
        .other          _ZN10layer_norm13ln_fwd_kernelINS_13Kernel_traitsI13__nv_bfloat16S2_fS2_fjLj1280ELj1ELj4ELj1ELj16ENS_18Kernel_traits_baseILj1280ES2_S2_fS2_fjLj128EEEEELb0ELb0ELb0ELb0EEEvNS_9FwdParamsE,@"STO_CUDA_ENTRY STV_DEFAULT"
_ZN10layer_norm13ln_fwd_kernelINS_13Kernel_traitsI13__nv_bfloat16S2_fS2_fjLj1280ELj1ELj4ELj1ELj16ENS_18Kernel_traits_baseILj1280ES2_S2_fS2_fjLj128EEEEELb0ELb0ELb0ELb0EEEvNS_9FwdParamsE:
.text._ZN10layer_norm13ln_fwd_kernelINS_13Kernel_traitsI13__nv_bfloat16S2_fS2_fjLj1280ELj1ELj4ELj1ELj16ENS_18Kernel_traits_baseILj1280ES2_S2_fS2_fjLj128EEEEELb0ELb0ELb0ELb0EEEvNS_9FwdParamsE:
        /* <DEDUP_REMOVED lines=33> */
.L_x_11525:
[----:B0-----:R-:W-:Y:S05]  /*0210*/  BSYNC B0 ;  /* 0x0000000000007941 */ /* 0x001fea0003800000 */
.L_x_11524:
        /* <DEDUP_REMOVED lines=13> */
.L_x_11527:
[----:B0-----:R-:W-:Y:S05]  /*02f0*/  BSYNC B0 ;  /* 0x0000000000007941 */ /* 0x001fea0003800000 */
.L_x_11526:
        /* <DEDUP_REMOVED lines=13> */
.L_x_11529:
[----:B0-----:R-:W-:Y:S05]  /*03d0*/  BSYNC B0 ;  /* 0x0000000000007941 */ /* 0x001fea0003800000 */
.L_x_11528:
        /* <DEDUP_REMOVED lines=13> */
.L_x_11531:
[----:B0-----:R-:W-:Y:S05]  /*04b0*/  BSYNC B0 ;  /* 0x0000000000007941 */ /* 0x001fea0003800000 */
.L_x_11530:
        /* <DEDUP_REMOVED lines=12> */
.L_x_11533:
[----:B0-----:R-:W-:Y:S05]  /*0580*/  BSYNC B0 ;  /* 0x0000000000007941 */ /* 0x001fea0003800000 */
.L_x_11532:
        /* <DEDUP_REMOVED lines=83> */
.L_x_11557:
[----:B------:R-:W-:-:S04]  /*0ac0*/  ISETP.NE.U32.AND P2, PT, RZ, c[0x0][0x1c0], PT ;  /* 0x00007000ff007a0c */ /* 0x000fc80003f45070 */
[----:B------:R-:W-:-:S13]  /*0ad0*/  ISETP.NE.AND.EX P2, PT, RZ, c[0x0][0x1c4], PT, P2 ;  /* 0x00007100ff007a0c */ /* 0x000fda0003f45320 */
[----:B------:R-:W-:-:S05]  /*0ae0*/  @P2 MOV R77, 0x2 ;  /* 0x00000002004d2802 */ /* 0x000fca0000000f00 */
[----:B------:R-:W-:-:S06]  /*0af0*/  @P2 IMAD.WIDE R76, R128, R77, c[0x0][0x1c0] ;  /* 0x00007000804c2625 */ /* 0x000fcc00078e024d */
[----:B------:R-:W2:Y:S01]  /*0b00*/  @P2 LDG.E.U16 R76, [R76.64] ;  /* 0x000000044c4c2981 */ /* 0x000ea2000c1e1500 */
[----:B------:R-:W-:Y:S01]  /*0b10*/  IMAD R79, R128, c[0x0][0x168], RZ ;  /* 0x00005a00804f7a24 */ /* 0x000fe200078e02ff */
[----:B------:R-:W-:Y:S02]  /*0b20*/  BSSY B0, `(.L_x_11534) ;  /* 0x0000032000007945 */ /* 0x000fe40003800000 */
[----:B------:R-:W0:Y:S02]  /*0b30*/  S2R R78, SR_TID.X ;  /* 0x00000000004e7919 */ /* 0x000e240000002100 */
[----:B------:R-:W-:-:S04]  /*0b40*/  SHF.R.S32.HI R136, RZ, 0x1f, R79 ;  /* 0x0000001fff887819 */ /* 0x000fc8000001144f */
[----:B------:R-:W-:Y:S01]  /*0b50*/  LEA.HI R135, R136, R79, RZ, 0x3 ;  /* 0x0000004f88877211 */ /* 0x000fe200078f18ff */
[----:B------:R-:W-:Y:S01]  /*0b60*/  HFMA2.MMA R79, -RZ, RZ, 1.875, 0 ;  /* 0x3f800000ff4f7435 */ /* 0x000fe200000001ff */
        /* <DEDUP_REMOVED lines=12> */
[----:B------:R2:W3:Y:S04]  /*0c30*/  @P2 LDG.E.128 R28, [R40.64] ;  /* 0x00000004281c2981 */ /* 0x0004e8000c1e1d00 */
[----:B------:R2:W4:Y:S01]  /*0c40*/  @P2 LDG.E.128 R32, [R40.64+0x10] ;  /* 0x0000100428202981 */ /* 0x000522000c1e1d00 */
[----:B------:R-:W-:Y:S02]  /*0c50*/  ISETP.NE.U32.AND P2, PT, RZ, c[0x0][0x180], PT ;  /* 0x00006000ff007a0c */ /* 0x000fe40003f45070 */
[C---:B------:R-:W-:Y:S02]  /*0c60*/  LEA R76, P3, R135.reuse, c[0x0][0x188], 0x5 ;  /* 0x00006200874c7a11 */ /* 0x040fe400078628ff */
[----:B------:R-:W-:Y:S02]  /*0c70*/  ISETP.NE.AND.EX P2, PT, RZ, c[0x0][0x184], PT, P2 ;  /* 0x00006100ff007a0c */ /* 0x000fe40003f45320 */
[----:B------:R-:W-:-:S02]  /*0c80*/  LEA.HI.X R77, R135, c[0x0][0x18c], RZ, 0x5, P3 ;  /* 0x00006300874d7a11 */ /* 0x000fc400018f2cff */
[--C-:B--2---:R-:W-:Y:S02]  /*0c90*/  PRMT R40, RZ, 0x5410, R36.reuse ;  /* 0x00005410ff287816 */ /* 0x104fe40000000024 */
[----:B------:R-:W-:Y:S02]  /*0ca0*/  PRMT R42, RZ, 0x7610, R36 ;  /* 0x00007610ff2a7816 */ /* 0x000fe40000000024 */
[--C-:B------:R-:W-:Y:S01]  /*0cb0*/  PRMT R136, RZ, 0x5410, R37.reuse ;  /* 0x00005410ff887816 */ /* 0x100fe20000000025 */
[-C--:B------:R-:W-:Y:S01]  /*0cc0*/  FMUL.FTZ R36, R40, R79.reuse ;  /* 0x0000004f28247220 */ /* 0x080fe20000410000 */
[----:B------:R-:W-:Y:S01]  /*0cd0*/  PRMT R138, RZ, 0x7610, R37 ;  /* 0x00007610ff8a7816 */ /* 0x000fe20000000025 */
[-C--:B------:R-:W-:Y:S01]  /*0ce0*/  FMUL.FTZ R37, R42, R79.reuse ;  /* 0x0000004f2a257220 */ /* 0x080fe20000410000 */
[--C-:B------:R-:W-:Y:S02]  /*0cf0*/  PRMT R140, RZ, 0x5410, R38.reuse ;  /* 0x00005410ff8c7816 */ /* 0x100fe40000000026 */
[----:B------:R-:W-:Y:S01]  /*0d00*/  PRMT R142, RZ, 0x7610, R38 ;  /* 0x00007610ff8e7816 */ /* 0x000fe20000000026 */
[-C--:B------:R-:W-:Y:S01]  /*0d10*/  FMUL.FTZ R38, R136, R79.reuse ;  /* 0x0000004f88267220 */ /* 0x080fe20000410000 */
[--C-:B------:R-:W-:Y:S01]  /*0d20*/  PRMT R144, RZ, 0x5410, R39.reuse ;  /* 0x00005410ff907816 */ /* 0x100fe20000000027 */
[-C--:B------:R-:W-:Y:S01]  /*0d30*/  FMUL.FTZ R40, R140, R79.reuse ;  /* 0x0000004f8c287220 */ /* 0x080fe20000410000 */
[----:B------:R-:W-:Y:S01]  /*0d40*/  PRMT R146, RZ, 0x7610, R39 ;  /* 0x00007610ff927816 */ /* 0x000fe20000000027 */
[-C--:B------:R-:W-:Y:S01]  /*0d50*/  FMUL.FTZ R39, R138, R79.reuse ;  /* 0x0000004f8a277220 */ /* 0x080fe20000410000 */
[----:B------:R-:W-:Y:S01]  /*0d60*/  IADD3 R136, R135, 0x20, RZ ;  /* 0x0000002087887810 */ /* 0x000fe20007ffe0ff */
[----:B------:R-:W-:-:S02]  /*0d70*/  FMUL.FTZ R41, R142, R79 ;  /* 0x0000004f8e297220 */ /* 0x000fc40000410000 */
[-C--:B------:R-:W-:Y:S02]  /*0d80*/  FMUL.FTZ R42, R144, R79.reuse ;  /* 0x0000004f902a7220 */ /* 0x080fe40000410000 */
[----:B------:R-:W-:Y:S02]  /*0d90*/  FMUL.FTZ R43, R146, R79 ;  /* 0x0000004f922b7220 */ /* 0x000fe40000410000 */
[----:B---3--:R-:W-:Y:S02]  /*0da0*/  @P2 FADD.FTZ R36, R28, R36 ;  /* 0x000000241c242221 */ /* 0x008fe40000010000 */
[----:B------:R-:W-:Y:S02]  /*0db0*/  @P2 FADD.FTZ R37, R29, R37 ;  /* 0x000000251d252221 */ /* 0x000fe40000010000 */
[----:B------:R-:W-:Y:S02]  /*0dc0*/  @P2 FADD.FTZ R38, R30, R38 ;  /* 0x000000261e262221 */ /* 0x000fe40000010000 */
[----:B------:R-:W-:-:S02]  /*0dd0*/  @P2 FADD.FTZ R39, R31, R39 ;  /* 0x000000271f272221 */ /* 0x000fc40000010000 */
[----:B----4-:R-:W-:Y:S02]  /*0de0*/  @P2 FADD.FTZ R40, R32, R40 ;  /* 0x0000002820282221 */ /* 0x010fe40000010000 */
[----:B------:R-:W-:Y:S01]  /*0df0*/  @P2 FADD.FTZ R41, R33, R41 ;  /* 0x0000002921292221 */ /* 0x000fe20000010000 */
[----:B------:R0:W-:Y:S01]  /*0e00*/  STG.E.128 [R76.64], R36 ;  /* 0x000000244c007986 */ /* 0x0001e2000c101d04 */
[----:B------:R-:W-:Y:S02]  /*0e10*/  @P2 FADD.FTZ R42, R34, R42 ;  /* 0x0000002a222a2221 */ /* 0x000fe40000010000 */
[----:B------:R-:W-:-:S05]  /*0e20*/  @P2 FADD.FTZ R43, R35, R43 ;  /* 0x0000002b232b2221 */ /* 0x000fca0000010000 */
[----:B------:R0:W-:Y:S02]  /*0e30*/  STG.E.128 [R76.64+0x10], R40 ;  /* 0x000010284c007986 */ /* 0x0001e4000c101d04 */
.L_x_11535:
[----:B------:R-:W-:Y:S05]  /*0e40*/  BSYNC B0 ;  /* 0x0000000000007941 */ /* 0x000fea0003800000 */
.L_x_11534:
[----:B------:R-:W-:Y:S01]  /*0e50*/  ISETP.GE.U32.AND P2, PT, R86, 0x40, PT ;  /* 0x000000405600780c */ /* 0x000fe20003f46070 */
[----:B------:R-:W-:-:S12]  /*0e60*/  BSSY B0, `(.L_x_11536) ;  /* 0x000002a000007945 */ /* 0x000fd80003800000 */
[----:B------:R-:W-:Y:S05]  /*0e70*/  @!P2 BRA `(.L_x_11537) ;  /* 0x000002800000a947 */ /* 0x000fea0003800000 */
[----:B------:R-:W-:Y:S01]  /*0e80*/  ISETP.NE.U32.AND P2, PT, RZ, c[0x0][0x180], PT ;  /* 0x00006000ff007a0c */ /* 0x000fe20003f45070 */
[----:B------:R-:W-:-:S03]  /*0e90*/  HFMA2.MMA R45, -RZ, RZ, 0, 9.5367431640625e-07 ;  /* 0x00000010ff2d7435 */ /* 0x000fc600000001ff */
[----:B------:R-:W-:-:S07]  /*0ea0*/  ISETP.NE.AND.EX P2, PT, RZ, c[0x0][0x184], PT, P2 ;  /* 0x00006100ff007a0c */ /* 0x000fce0003f45320 */
[----:B------:R-:W-:-:S06]  /*0eb0*/  IMAD.WIDE.U32 R44, R136, R45, c[0x0][0x170] ;  /* 0x00005c00882c7625 */ /* 0x000fcc00078e002d */
[----:B------:R-:W2:Y:S01]  /*0ec0*/  LDG.E.128 R44, [R44.64] ;  /* 0x000000042c2c7981 */ /* 0x000ea2000c1e1d00 */
[----:B------:R-:W-:-:S04]  /*0ed0*/  @P2 LEA R48, P3, R136, c[0x0][0x180], 0x5 ;  /* 0x0000600088302a11 */ /* 0x000fc800078628ff */
[----:B------:R-:W-:-:S05]  /*0ee0*/  @P2 LEA.HI.X R49, R136, c[0x0][0x184], RZ, 0x5, P3 ;  /* 0x0000610088312a11 */ /* 0x000fca00018f2cff */
[----:B------:R2:W3:Y:S04]  /*0ef0*/  @P2 LDG.E.128 R28, [R48.64] ;  /* 0x00000004301c2981 */ /* 0x0004e8000c1e1d00 */
[----:B------:R2:W4:Y:S01]  /*0f00*/  @P2 LDG.E.128 R32, [R48.64+0x10] ;  /* 0x0000100430202981 */ /* 0x000522000c1e1d00 */
[----:B------:R-:W-:Y:S02]  /*0f10*/  ISETP.NE.U32.AND P2, PT, RZ, c[0x0][0x180], PT ;  /* 0x00006000ff007a0c */ /* 0x000fe40003f45070 */
[C---:B0-----:R-:W-:Y:S02]  /*0f20*/  LEA R76, P3, R136.reuse, c[0x0][0x188], 0x5 ;  /* 0x00006200884c7a11 */ /* 0x041fe400078628ff */
[----:B------:R-:W-:Y:S02]  /*0f30*/  ISETP.NE.AND.EX P2, PT, RZ, c[0x0][0x184], PT, P2 ;  /* 0x00006100ff007a0c */ /* 0x000fe40003f45320 */
[----:B------:R-:W-:-:S02]  /*0f40*/  LEA.HI.X R77, R136, c[0x0][0x18c], RZ, 0x5, P3 ;  /* 0x00006300884d7a11 */ /* 0x000fc400018f2cff */
[----:B------:R-:W-:Y:S02]  /*0f50*/  IADD3 R136, R136, 0x20, RZ ;  /* 0x0000002088887810 */ /* 0x000fe40007ffe0ff */
[--C-:B--2---:R-:W-:Y:S02]  /*0f60*/  PRMT R48, RZ, 0x5410, R44.reuse ;  /* 0x00005410ff307816 */ /* 0x104fe4000000002c */
[----:B------:R-:W-:Y:S02]  /*0f70*/  PRMT R50, RZ, 0x7610, R44 ;  /* 0x00007610ff327816 */ /* 0x000fe4000000002c */
[--C-:B------:R-:W-:Y:S01]  /*0f80*/  PRMT R138, RZ, 0x5410, R45.reuse ;  /* 0x00005410ff8a7816 */ /* 0x100fe2000000002d */
[-C--:B------:R-:W-:Y:S01]  /*0f90*/  FMUL.FTZ R44, R48, R79.reuse ;  /* 0x0000004f302c7220 */ /* 0x080fe20000410000 */
[----:B------:R-:W-:Y:S01]  /*0fa0*/  PRMT R140, RZ, 0x7610, R45 ;  /* 0x00007610ff8c7816 */ /* 0x000fe2000000002d */
[----:B------:R-:W-:Y:S01]  /*0fb0*/  FMUL.FTZ R45, R50, R79 ;  /* 0x0000004f322d7220 */ /* 0x000fe20000410000 */
[----:B------:R-:W-:-:S02]  /*0fc0*/  PRMT R142, RZ, 0x5410, R46 ;  /* 0x00005410ff8e7816 */ /* 0x000fc4000000002e */
[----:B------:R-:W-:Y:S01]  /*0fd0*/  PRMT R144, RZ, 0x7610, R46 ;  /* 0x00007610ff907816 */ /* 0x000fe2000000002e */
[-C--:B------:R-:W-:Y:S01]  /*0fe0*/  FMUL.FTZ R46, R138, R79.reuse ;  /* 0x0000004f8a2e7220 */ /* 0x080fe20000410000 */
[--C-:B------:R-:W-:Y:S01]  /*0ff0*/  PRMT R146, RZ, 0x5410, R47.reuse ;  /* 0x00005410ff927816 */ /* 0x100fe2000000002f */
[-C--:B------:R-:W-:Y:S01]  /*1000*/  FMUL.FTZ R48, R142, R79.reuse ;  /* 0x0000004f8e307220 */ /* 0x080fe20000410000 */
[----:B------:R-:W-:Y:S01]  /*1010*/  PRMT R148, RZ, 0x7610, R47 ;  /* 0x00007610ff947816 */ /* 0x000fe2000000002f */
[-C--:B------:R-:W-:Y:S02]  /*1020*/  FMUL.FTZ R47, R140, R79.reuse ;  /* 0x0000004f8c2f7220 */ /* 0x080fe40000410000 */
[-C--:B------:R-:W-:Y:S02]  /*1030*/  FMUL.FTZ R49, R144, R79.reuse ;  /* 0x0000004f90317220 */ /* 0x080fe40000410000 */
[-C--:B------:R-:W-:Y:S02]  /*1040*/  FMUL.FTZ R50, R146, R79.reuse ;  /* 0x0000004f92327220 */ /* 0x080fe40000410000 */
[----:B------:R-:W-:-:S02]  /*1050*/  FMUL.FTZ R51, R148, R79 ;  /* 0x0000004f94337220 */ /* 0x000fc40000410000 */
[----:B---3--:R-:W-:Y:S02]  /*1060*/  @P2 FADD.FTZ R44, R28, R44 ;  /* 0x0000002c1c2c2221 */ /* 0x008fe40000010000 */
[----:B------:R-:W-:Y:S02]  /*1070*/  @P2 FADD.FTZ R45, R29, R45 ;  /* 0x0000002d1d2d2221 */ /* 0x000fe40000010000 */
[----:B------:R-:W-:Y:S02]  /*1080*/  @P2 FADD.FTZ R46, R30, R46 ;  /* 0x0000002e1e2e2221 */ /* 0x000fe40000010000 */
[----:B------:R-:W-:Y:S02]  /*1090*/  @P2 FADD.FTZ R47, R31, R47 ;  /* 0x0000002f1f2f2221 */ /* 0x000fe40000010000 */
[----:B----4-:R-:W-:Y:S02]  /*10a0*/  @P2 FADD.FTZ R48, R32, R48 ;  /* 0x0000003020302221 */ /* 0x010fe40000010000 */
[----:B------:R-:W-:Y:S01]  /*10b0*/  @P2 FADD.FTZ R49, R33, R49 ;  /* 0x0000003121312221 */ /* 0x000fe20000010000 */
[----:B------:R0:W-:Y:S01]  /*10c0*/  STG.E.128 [R76.64], R44 ;  /* 0x0000002c4c007986 */ /* 0x0001e2000c101d04 */
[----:B------:R-:W-:-:S02]  /*10d0*/  @P2 FADD.FTZ R50, R34, R50 ;  /* 0x0000003222322221 */ /* 0x000fc40000010000 */
[----:B------:R-:W-:-:S05]  /*10e0*/  @P2 FADD.FTZ R51, R35, R51 ;  /* 0x0000003323332221 */ /* 0x000fca0000010000 */
[----:B------:R0:W-:Y:S02]  /*10f0*/  STG.E.128 [R76.64+0x10], R48 ;  /* 0x000010304c007986 */ /* 0x0001e4000c101d04 */
.L_x_11537:
[----:B------:R-:W-:Y:S05]  /*1100*/  BSYNC B0 ;  /* 0x0000000000007941 */ /* 0x000fea0003800000 */
.L_x_11536:
[----:B------:R-:W-:Y:S01]  /*1110*/  ISETP.GE.U32.AND P2, PT, R86, 0x60, PT ;  /* 0x000000605600780c */ /* 0x000fe20003f46070 */
[----:B------:R-:W-:-:S12]  /*1120*/  BSSY B0, `(.L_x_11538) ;  /* 0x000002a000007945 */ /* 0x000fd80003800000 */
        /* <DEDUP_REMOVED lines=41> */
.L_x_11539:
[----:B------:R-:W-:Y:S05]  /*13c0*/  BSYNC B0 ;  /* 0x0000000000007941 */ /* 0x000fea0003800000 */
.L_x_11538:
        /* <DEDUP_REMOVED lines=43> */
.L_x_11541:
[----:B------:R-:W-:Y:S05]  /*1680*/  BSYNC B0 ;  /* 0x0000000000007941 */ /* 0x000fea0003800000 */
.L_x_11540:
[----:B------:R-:W-:Y:S01]  /*1690*/  BSSY B0, `(.L_x_11542) ;  /* 0x0000029000007945 */ /* 0x000fe20003800000 */
        /* <DEDUP_REMOVED lines=26> */
[----:B------:R-:W-:-:S02]  /*1840*/  FMUL.FTZ R71, R140, R79 ;  /* 0x0000004f8c477220 */ /* 0x000fc40000410000 */
[-C--:B------:R-:W-:Y:S02]  /*1850*/  FMUL.FTZ R73, R144, R79.reuse ;  /* 0x0000004f90497220 */ /* 0x080fe40000410000 */
[-C--:B------:R-:W-:Y:S02]  /*1860*/  FMUL.FTZ R74, R146, R79.reuse ;  /* 0x0000004f924a7220 */ /* 0x080fe40000410000 */
[----:B------:R-:W-:Y:S02]  /*1870*/  FMUL.FTZ R75, R148, R79 ;  /* 0x0000004f944b7220 */ /* 0x000fe40000410000 */
[----:B---3--:R-:W-:Y:S02]  /*1880*/  @P2 FADD.FTZ R68, R28, R68 ;  /* 0x000000441c442221 */ /* 0x008fe40000010000 */
[----:B------:R-:W-:Y:S02]  /*1890*/  @P2 FADD.FTZ R69, R29, R69 ;  /* 0x000000451d452221 */ /* 0x000fe40000010000 */
[----:B------:R-:W-:-:S02]  /*18a0*/  @P2 FADD.FTZ R70, R30, R70 ;  /* 0x000000461e462221 */ /* 0x000fc40000010000 */
[----:B------:R-:W-:Y:S02]  /*18b0*/  @P2 FADD.FTZ R71, R31, R71 ;  /* 0x000000471f472221 */ /* 0x000fe40000010000 */
[----:B----4-:R-:W-:Y:S02]  /*18c0*/  @P2 FADD.FTZ R72, R32, R72 ;  /* 0x0000004820482221 */ /* 0x010fe40000010000 */
[----:B------:R-:W-:Y:S01]  /*18d0*/  @P2 FADD.FTZ R73, R33, R73 ;  /* 0x0000004921492221 */ /* 0x000fe20000010000 */
[----:B------:R0:W-:Y:S01]  /*18e0*/  STG.E.128 [R76.64], R68 ;  /* 0x000000444c007986 */ /* 0x0001e2000c101d04 */
[----:B------:R-:W-:Y:S02]  /*18f0*/  @P2 FADD.FTZ R74, R34, R74 ;  /* 0x0000004a224a2221 */ /* 0x000fe40000010000 */
[----:B------:R-:W-:-:S05]  /*1900*/  @P2 FADD.FTZ R75, R35, R75 ;  /* 0x0000004b234b2221 */ /* 0x000fca0000010000 */
[----:B------:R0:W-:Y:S02]  /*1910*/  STG.E.128 [R76.64+0x10], R72 ;  /* 0x000010484c007986 */ /* 0x0001e4000c101d04 */
.L_x_11543:
[----:B------:R-:W-:Y:S05]  /*1920*/  BSYNC B0 ;  /* 0x0000000000007941 */ /* 0x000fea0003800000 */
.L_x_11542:
        /* <DEDUP_REMOVED lines=48> */
.L_x_11558:
        /* <DEDUP_REMOVED lines=101> */
.L_x_11559:
[----:B------:R-:W-:Y:S01]  /*2280*/  FMUL.FTZ R76, R137, R137 ;  /* 0x00000089894c7220 */ /* 0x000fe20000410000 */
[----:B------:R-:W-:Y:S01]  /*2290*/  ISETP.NE.AND P2, PT, RZ, UR6, PT ;  /* 0x00000006ff007c0c */ /* 0x000fe2000bf45270 */
[----:B-1----:R-:W-:Y:S01]  /*22a0*/  FADD.FTZ R139, R139, R136 ;  /* 0x000000888b8b7221 */ /* 0x002fe20000010000 */
        /* <DEDUP_REMOVED lines=14> */
[--C-:B------:R-:W-:Y:S02]  /*2390*/  FADD.FTZ R140, R39, -R138.reuse ;  /* 0x8000008a278c7221 */ /* 0x100fe40000010000 */
[--C-:B--2---:R-:W-:Y:S02]  /*23a0*/  FADD.FTZ R76, R36, -R138.reuse ;  /* 0x8000008a244c7221 */ /* 0x104fe40000010000 */
[----:B------:R-:W-:-:S02]  /*23b0*/  FADD.FTZ R78, R37, -R138 ;  /* 0x8000008a254e7221 */ /* 0x000fc40000010000 */
[----:B------:R-:W-:Y:S02]  /*23c0*/  FMUL.FTZ R140, R139, R140 ;  /* 0x0000008c8b8c7220 */ /* 0x000fe40000410000 */
[--C-:B0-----:R-:W-:Y:S02]  /*23d0*/  FADD.FTZ R136, R38, -R138.reuse ;  /* 0x8000008a26887221 */ /* 0x101fe40000010000 */
[--C-:B------:R-:W-:Y:S02]  /*23e0*/  FADD.FTZ R142, R40, -R138.reuse ;  /* 0x8000008a288e7221 */ /* 0x100fe40000010000 */
[--C-:B------:R-:W-:Y:S02]  /*23f0*/  FADD.FTZ R144, R41, -R138.reuse ;  /* 0x8000008a29907221 */ /* 0x100fe40000010000 */
[--C-:B------:R-:W-:Y:S02]  /*2400*/  FADD.FTZ R146, R42, -R138.reuse ;  /* 0x8000008a2a927221 */ /* 0x100fe40000010000 */
[----:B------:R-:W-:-:S02]  /*2410*/  FADD.FTZ R148, R43, -R138 ;  /* 0x8000008a2b947221 */ /* 0x000fc40000010000 */
[C---:B------:R-:W-:Y:S02]  /*2420*/  FMUL.FTZ R76, R139.reuse, R76 ;  /* 0x0000004c8b4c7220 */ /* 0x040fe40000410000 */
[----:B------:R-:W-:Y:S02]  /*2430*/  FMUL.FTZ R78, R139, R78 ;  /* 0x0000004e8b4e7220 */ /* 0x000fe40000410000 */
[----:B------:R-:W-:Y:S01]  /*2440*/  FFMA.FTZ R79, R83, R140, R22 ;  /* 0x0000008c534f7223 */ /* 0x000fe20000010016 */
[----:B------:R-:W-:Y:S01]  /*2450*/  HFMA2.MMA R140, -RZ, RZ, 0, 9.5367431640625e-07 ;  /* 0x00000010ff8c7435 */ /* 0x000fe200000001ff */
        /* <DEDUP_REMOVED lines=19> */
.L_x_11547:
[----:B------:R-:W-:Y:S05]  /*2590*/  BSYNC B0 ;  /* 0x0000000000007941 */ /* 0x000fea0003800000 */
.L_x_11546:
[----:B------:R-:W-:Y:S01]  /*25a0*/  ISETP.GE.U32.AND P2, PT, R86, 0x40, PT ;  /* 0x000000405600780c */ /* 0x000fe20003f46070 */
        /* <DEDUP_REMOVED lines=34> */
.L_x_11549:
[----:B------:R-:W-:Y:S05]  /*27d0*/  BSYNC B0 ;  /* 0x0000000000007941 */ /* 0x000fea0003800000 */
.L_x_11548:
[----:B------:R-:W-:Y:S01]  /*27e0*/  ISETP.GE.U32.AND P2, PT, R86, 0x60, PT ;  /* 0x000000605600780c */ /* 0x000fe20003f46070 */
[----:B------:R-:W-:-:S12]  /*27f0*/  BSSY B0, `(.L_x_11550) ;  /* 0x0000022000007945 */ /* 0x000fd80003800000 */
[----:B------:R-:W-:Y:S05]  /*2800*/  @!P2 BRA `(.L_x_11551) ;  /* 0x000002000000a947 */ /* 0x000fea0003800000 */
[--C-:B------:R-:W-:Y:S02]  /*2810*/  FADD.FTZ R140, R55, -R138.reuse ;  /* 0x8000008a378c7221 */ /* 0x100fe40000010000 */
[--C-:B0-2---:R-:W-:Y:S02]  /*2820*/  FADD.FTZ R76, R52, -R138.reuse ;  /* 0x8000008a344c7221 */ /* 0x105fe40000010000 */
        /* <DEDUP_REMOVED lines=30> */
.L_x_11551:
[----:B------:R-:W-:Y:S05]  /*2a10*/  BSYNC B0 ;  /* 0x0000000000007941 */ /* 0x000fea0003800000 */
.L_x_11550:
        /* <DEDUP_REMOVED lines=35> */
.L_x_11553:
[----:B------:R-:W-:Y:S05]  /*2c50*/  BSYNC B0 ;  /* 0x0000000000007941 */ /* 0x000fea0003800000 */
.L_x_11552:
[----:B------:R-:W-:Y:S01]  /*2c60*/  BSSY B0, `(.L_x_11554) ;  /* 0x0000021000007945 */ /* 0x000fe20003800000 */
[----:B------:R-:W-:Y:S05]  /*2c70*/  @!P1 BRA `(.L_x_11555) ;  /* 0x000001f000009947 */ /* 0x000fea0003800000 */
[--C-:B0-----:R-:W-:Y:S02]  /*2c80*/  FADD.FTZ R136, R70, -R138.reuse ;  /* 0x8000008a46887221 */ /* 0x101fe40000010000 */
[--C-:B--2---:R-:W-:Y:S02]  /*2c90*/  FADD.FTZ R76, R68, -R138.reuse ;  /* 0x8000008a444c7221 */ /* 0x104fe40000010000 */
        /* <DEDUP_REMOVED lines=29> */
.L_x_11555:
[----:B------:R-:W-:Y:S05]  /*2e70*/  BSYNC B0 ;  /* 0x0000000000007941 */ /* 0x000fea0003800000 */
.L_x_11554:
[----:B0-2---:R-:W-:-:S05]  /*2e80*/  MOV R77, 0x4 ;  /* 0x00000004004d7802 */ /* 0x005fca0000000f00 */
[----:B------:R-:W-:-:S05]  /*2e90*/  IMAD R128, R77, c[0x0][0x160], R128 ;  /* 0x000058004d807a24 */ /* 0x000fca00078e0280 */
[----:B------:R-:W-:-:S13]  /*2ea0*/  ISETP.GE.AND P2, PT, R128, c[0x0][0x164], PT ;  /* 0x0000590080007a0c */ /* 0x000fda0003f46270 */
[----:B------:R-:W-:Y:S01]  /*2eb0*/  @P2 CALL.REL.NOINC `(.L_x_11556) ;  /* 0x0000001000002944 */ /* 0x000fe20003c00000 */
[----:B------:R-:W-:Y:S05]  /*2ec0*/  BRA `(.L_x_11557) ;  /* 0xffffdbf000007947 */ /* 0x000fea000383ffff */
.L_x_11556:
[----:B------:R-:W-:Y:S05]  /*2ed0*/  EXIT ;  /* 0x000000000000794d */ /* 0x000fea0003800000 */
.L_x_11544:
[----:B------:R-:W-:Y:S01]  /*2ee0*/  HFMA2.MMA R139, -RZ, RZ, 0, 5.9604644775390625e-08 ;  /* 0x00000001ff8b7435 */ /* 0x000fe200000001ff */
[----:B------:R-:W-:Y:S02]  /*2ef0*/  MOV R78, R79 ;  /* 0x0000004f004e7202 */ /* 0x000fe40000000f00 */
[----:B------:R-:W-:Y:S02]  /*2f00*/  MOV R138, 0x1f ;  /* 0x0000001f008a7802 */ /* 0x000fe40000000f00 */
[----:B------:R-:W-:Y:S02]  /*2f10*/  MOV R141, 0xffffffff ;  /* 0xffffffff008d7802 */ /* 0x000fe40000000f00 */
[----:B------:R-:W-:Y:S02]  /*2f20*/  MOV R76, 0x2f40 ;  /* 0x00002f40004c7802 */ /* 0x000fe40000000f00 */
[----:B------:R-:W-:Y:S05]  /*2f30*/  CALL.REL.NOINC `($__internal_48_$__cuda_sm70_shflsync_bfly_p) ;  /* 0x000008c000007944 */ /* 0x000fea0003c00000 */
[----:B-1----:R-:W-:Y:S01]  /*2f40*/  MOV R76, R139 ;  /* 0x0000008b004c7202 */ /* 0x002fe20000000f00 */
[----:B0-----:R-:W-:Y:S05]  /*2f50*/  BRA `(.L_x_11558) ;  /* 0xffffecd000007947 */ /* 0x001fea000383ffff */
.L_x_11545:
[----:B------:R-:W-:Y:S01]  /*2f60*/  HFMA2.MMA R139, -RZ, RZ, 0, 1.1920928955078125e-07 ;  /* 0x00000002ff8b7435 */ /* 0x000fe200000001ff */
[----:B------:R-:W-:Y:S02]  /*2f70*/  MOV R78, R140 ;  /* 0x0000008c004e7202 */ /* 0x000fe40000000f00 */
[----:B------:R-:W-:-:S02]  /*2f80*/  MOV R138, 0x1f ;  /* 0x0000001f008a7802 */ /* 0x000fc40000000f00 */
[----:B------:R-:W-:Y:S02]  /*2f90*/  MOV R141, 0xffffffff ;  /* 0xffffffff008d7802 */ /* 0x000fe40000000f00 */
[----:B------:R-:W-:Y:S02]  /*2fa0*/  MOV R76, 0x2fc0 ;  /* 0x00002fc0004c7802 */ /* 0x000fe40000000f00 */
[----:B0-----:R-:W-:Y:S05]  /*2fb0*/  CALL.REL.NOINC `($__internal_48_$__cuda_sm70_shflsync_bfly_p) ;  /* 0x0000084000007944 */ /* 0x001fea0003c00000 */
[----:B01----:R-:W-:Y:S01]  /*2fc0*/  FADD.FTZ R78, R140, R139 ;  /* 0x0000008b8c4e7221 */ /* 0x003fe20000010000 */
[----:B------:R-:W-:Y:S01]  /*2fd0*/  HFMA2.MMA R139, -RZ, RZ, 0, 2.384185791015625e-07 ;  /* 0x00000004ff8b7435 */ /* 0x000fe200000001ff */
[----:B------:R-:W-:Y:S02]  /*2fe0*/  MOV R138, 0x1f ;  /* 0x0000001f008a7802 */ /* 0x000fe40000000f00 */
[----:B------:R-:W-:Y:S02]  /*2ff0*/  MOV R141, 0xffffffff ;  /* 0xffffffff008d7802 */ /* 0x000fe40000000f00 */
[----:B------:R-:W-:Y:S02]  /*3000*/  MOV R76, 0x3020 ;  /* 0x00003020004c7802 */ /* 0x000fe40000000f00 */
[----:B------:R-:W-:Y:S05]  /*3010*/  CALL.REL.NOINC `($__internal_48_$__cuda_sm70_shflsync_bfly_p) ;  /* 0x000007e000007944 */ /* 0x000fea0003c00000 */
[----:B01----:R-:W-:Y:S01]  /*3020*/  FADD.FTZ R78, R78, R139 ;  /* 0x0000008b4e4e7221 */ /* 0x003fe20000010000 */
[----:B------:R-:W-:Y:S01]  /*3030*/  HFMA2.MMA R139, -RZ, RZ, 0, 4.76837158203125e-07 ;  /* 0x00000008ff8b7435 */ /* 0x000fe200000001ff */
[----:B------:R-:W-:-:S02]  /*3040*/  MOV R138, 0x1f ;  /* 0x0000001f008a7802 */ /* 0x000fc40000000f00 */
[----:B------:R-:W-:Y:S02]  /*3050*/  MOV R141, 0xffffffff ;  /* 0xffffffff008d7802 */ /* 0x000fe40000000f00 */
[----:B------:R-:W-:Y:S02]  /*3060*/  MOV R76, 0x3080 ;  /* 0x00003080004c7802 */ /* 0x000fe40000000f00 */
[----:B------:R-:W-:Y:S05]  /*3070*/  CALL.REL.NOINC `($__internal_48_$__cuda_sm70_shflsync_bfly_p) ;  /* 0x0000078000007944 */ /* 0x000fea0003c00000 */
[----:B01----:R-:W-:Y:S01]  /*3080*/  FADD.FTZ R78, R78, R139 ;  /* 0x0000008b4e4e7221 */ /* 0x003fe20000010000 */
[----:B------:R-:W-:Y:S01]  /*3090*/  HFMA2.MMA R139, -RZ, RZ, 0, 9.5367431640625e-07 ;  /* 0x00000010ff8b7435 */ /* 0x000fe200000001ff */
[----:B------:R-:W-:Y:S02]  /*30a0*/  MOV R138, 0x1f ;  /* 0x0000001f008a7802 */ /* 0x000fe40000000f00 */
[----:B------:R-:W-:Y:S02]  /*30b0*/  MOV R141, 0xffffffff ;  /* 0xffffffff008d7802 */ /* 0x000fe40000000f00 */
[----:B------:R-:W-:Y:S02]  /*30c0*/  MOV R76, 0x30e0 ;  /* 0x000030e0004c7802 */ /* 0x000fe40000000f00 */
[----:B------:R-:W-:Y:S05]  /*30d0*/  CALL.REL.NOINC `($__internal_48_$__cuda_sm70_shflsync_bfly_p) ;  /* 0x0000072000007944 */ /* 0x000fea0003c00000 */
        /* <DEDUP_REMOVED lines=87> */
[----:B------:R-:W-:Y:S05]  /*3650*/  CALL.REL.NOINC `($__internal_48_$__cuda_sm70_shflsync_bfly_p) ;  /* 0x000001a000007944 */ /* 0x000fea0003c00000 */
[----:B01----:R-:W-:Y:S01]  /*3660*/  FADD.FTZ R78, R78, R139 ;  /* 0x0000008b4e4e7221 */ /* 0x003fe20000010000 */
[----:B------:R-:W-:Y:S01]  /*3670*/  HFMA2.MMA R139, -RZ, RZ, 0, 1.1920928955078125e-07 ;  /* 0x00000002ff8b7435 */ /* 0x000fe200000001ff */
[----:B------:R-:W-:Y:S02]  /*3680*/  MOV R138, 0x1f ;  /* 0x0000001f008a7802 */ /* 0x000fe40000000f00 */
[----:B------:R-:W-:Y:S02]  /*3690*/  MOV R141, 0xffffffff ;  /* 0xffffffff008d7802 */ /* 0x000fe40000000f00 */
[----:B------:R-:W-:Y:S02]  /*36a0*/  MOV R76, 0x36c0 ;  /* 0x000036c0004c7802 */ /* 0x000fe40000000f00 */
[----:B------:R-:W-:Y:S05]  /*36b0*/  CALL.REL.NOINC `($__internal_48_$__cuda_sm70_shflsync_bfly_p) ;  /* 0x0000014000007944 */ /* 0x000fea0003c00000 */
[----:B01----:R-:W-:Y:S01]  /*36c0*/  FADD.FTZ R78, R78, R139 ;  /* 0x0000008b4e4e7221 */ /* 0x003fe20000010000 */
[----:B------:R-:W-:Y:S01]  /*36d0*/  HFMA2.MMA R139, -RZ, RZ, 0, 2.384185791015625e-07 ;  /* 0x00000004ff8b7435 */ /* 0x000fe200000001ff */
[----:B------:R-:W-:Y:S02]  /*36e0*/  MOV R138, 0x1f ;  /* 0x0000001f008a7802 */ /* 0x000fe40000000f00 */
[----:B------:R-:W-:-:S02]  /*36f0*/  MOV R141, 0xffffffff ;  /* 0xffffffff008d7802 */ /* 0x000fc40000000f00 */
[----:B------:R-:W-:Y:S02]  /*3700*/  MOV R76, 0x3720 ;  /* 0x00003720004c7802 */ /* 0x000fe40000000f00 */
[----:B------:R-:W-:Y:S05]  /*3710*/  CALL.REL.NOINC `($__internal_48_$__cuda_sm70_shflsync_bfly_p) ;  /* 0x000000e000007944 */ /* 0x000fea0003c00000 */
[----:B01----:R-:W-:Y:S01]  /*3720*/  FADD.FTZ R78, R78, R139 ;  /* 0x0000008b4e4e7221 */ /* 0x003fe20000010000 */
[----:B------:R-:W-:Y:S01]  /*3730*/  HFMA2.MMA R139, -RZ, RZ, 0, 4.76837158203125e-07 ;  /* 0x00000008ff8b7435 */ /* 0x000fe200000001ff */
[----:B------:R-:W-:Y:S02]  /*3740*/  MOV R138, 0x1f ;  /* 0x0000001f008a7802 */ /* 0x000fe40000000f00 */
[----:B------:R-:W-:Y:S02]  /*3750*/  MOV R141, 0xffffffff ;  /* 0xffffffff008d7802 */ /* 0x000fe40000000f00 */
[----:B------:R-:W-:Y:S02]  /*3760*/  MOV R76, 0x3780 ;  /* 0x00003780004c7802 */ /* 0x000fe40000000f00 */
[----:B------:R-:W-:Y:S05]  /*3770*/  CALL.REL.NOINC `($__internal_48_$__cuda_sm70_shflsync_bfly_p) ;  /* 0x0000008000007944 */ /* 0x000fea0003c00000 */
[----:B-1----:R-:W-:Y:S01]  /*3780*/  FADD.FTZ R136, R78, R139 ;  /* 0x0000008b4e887221 */ /* 0x002fe20000010000 */
[----:B------:R-:W-:Y:S01]  /*3790*/  HFMA2.MMA R139, -RZ, RZ, 0, 9.5367431640625e-07 ;  /* 0x00000010ff8b7435 */ /* 0x000fe200000001ff */
[----:B0-----:R-:W-:Y:S02]  /*37a0*/  MOV R138, 0x1f ;  /* 0x0000001f008a7802 */ /* 0x001fe40000000f00 */
[----:B------:R-:W-:-:S02]  /*37b0*/  MOV R141, 0xffffffff ;  /* 0xffffffff008d7802 */ /* 0x000fc40000000f00 */
[----:B------:R-:W-:Y:S02]  /*37c0*/  MOV R78, R136 ;  /* 0x00000088004e7202 */ /* 0x000fe40000000f00 */
[----:B------:R-:W-:Y:S02]  /*37d0*/  MOV R76, 0x37f0 ;  /* 0x000037f0004c7802 */ /* 0x000fe40000000f00 */
[----:B------:R-:W-:Y:S05]  /*37e0*/  CALL.REL.NOINC `($__internal_48_$__cuda_sm70_shflsync_bfly_p) ;  /* 0x0000001000007944 */ /* 0x000fea0003c00000 */
[----:B01----:R-:W-:Y:S05]  /*37f0*/  BRA `(.L_x_11559) ;  /* 0xffffea8000007947 */ /* 0x003fea000383ffff */
        .weak           $__internal_48_$__cuda_sm70_shflsync_bfly_p
        .type           $__internal_48_$__cuda_sm70_shflsync_bfly_p,@function
        .size           $__internal_48_$__cuda_sm70_shflsync_bfly_p,(.L_x_36136 - $__internal_48_$__cuda_sm70_shflsync_bfly_p)
$__internal_48_$__cuda_sm70_shflsync_bfly_p:
[----:B------:R-:W-:Y:S01]  /*3800*/  HFMA2.MMA R77, -RZ, RZ, 0, 0 ;  /* 0x00000000ff4d7435 */ /* 0x000fe200000001ff */
[----:B------:R-:W-:Y:S04]  /*3810*/  WARPSYNC R141 ;  /* 0x0000008d00007348 */ /* 0x000fe80003800000 */
[----:B------:R0:W1:Y:S01]  /*3820*/  SHFL.BFLY PT, R139, R78, R139, R138 ;  /* 0x0c00008b4e8b7389 */ /* 0x00006200000e008a */
[----:B------:R-:W-:Y:S05]  /*3830*/  RET.REL.NODEC R76 `(_ZN10layer_norm13ln_fwd_kernelINS_13Kernel_traitsI13__nv_bfloat16S2_fS2_fjLj1280ELj1ELj4ELj1ELj16ENS_18Kernel_traits_baseILj1280ES2_S2_fS2_fjLj128EEEEELb0ELb0ELb0ELb0EEEvNS_9FwdParamsE) ;  /* 0xffffc7c04c007950 */ /* 0x000fea0003c3ffff */
.L_x_11560:
        /* <DEDUP_REMOVED lines=12> */
.L_x_36136:


//--------------------- .text._ZN10layer_norm13ln_fwd_kernelINS_13Kernel_traitsI13__nv_bfloat16S2_fS2_fjLj1280ELj1ELj4ELj1ELj16ENS_18Kernel_traits_baseILj1280ES2_S2_fS2_fjLj128EEEEELb0ELb0ELb0ELb1EEEvNS_9FwdParamsE --------------------------
	.section	.text._ZN10layer_norm13ln_fwd_kernelINS_13Kernel_traitsI13__nv_bfloat16S2_fS2_fjLj1280ELj1ELj4ELj1ELj16ENS_18Kernel_traits_baseILj1280ES2_S2_fS2_fjLj128EEEEELb0ELb0ELb0ELb1EEEvNS_9FwdParamsE,"ax",@progbits
	.sectioninfo	@"SHI_REGISTERS=128"
	.align	128
        .global         _ZN10layer_norm13ln_fwd_kernelINS_13Kernel_traitsI13__nv_bfloat16S2_fS2_fjLj1280ELj1ELj4ELj1ELj16ENS_18Kernel_traits_baseILj1280ES2_S2_fS2_fjLj128EEEEELb0ELb0ELb0ELb1EEEvNS_9FwdParamsE
        .type           _ZN10layer_norm13ln_fwd_kernelINS_13Kernel_traitsI13__nv_bfloat16S2_fS2_fjLj1280ELj1ELj4ELj1ELj16ENS_18Kernel_traits_baseILj1280ES2_S2_fS2_fjLj128EEEEELb0ELb0ELb0ELb1EEEvNS_9FwdParamsE,@function
        .size           _ZN10layer_norm13ln_fwd_kernelINS_13Kernel_traitsI13__nv_bfloat16S2_fS2_fjLj1280ELj1ELj4ELj1ELj16ENS_18Kernel_traits_baseILj1280ES2_S2_fS2_fjLj128EEEEELb0ELb0ELb0ELb1EEEvNS_9FwdParamsE,(.L_x_36137 - _ZN10layer_norm13ln_fwd_kernelINS_13Kernel_traitsI13__nv_bfloat16S2_fS2_fjLj1280ELj1ELj4ELj1ELj16ENS_18Kernel_traits_baseILj1280ES2_S2_fS2_fjLj128EEEEELb0ELb0ELb0ELb1EEEvNS_9FwdParamsE)
        .other          _ZN10layer_norm13ln_fwd_kernelINS_13Kernel_traitsI13__nv_bfloat16S2_fS2_fjLj1280ELj1ELj4ELj1ELj16ENS_18Kernel_traits_baseILj1280ES2_S2_fS2_fjLj128EEEEELb0ELb0ELb0ELb1EEEvNS_9FwdParamsE,@"STO_CUDA_ENTRY STV_DEFAULT"
_ZN10layer_norm13ln_fwd_kernelINS_13Kernel_traitsI13__nv_bfloat16S2_fS2_fjLj1280ELj1ELj4ELj1ELj16ENS_18Kernel_traits_baseILj1280ES2_S2_fS2_fjLj128EEEEELb0ELb0ELb0ELb1EEEvNS_9FwdParamsE:
.text._ZN10layer_norm13ln_fwd_kernelINS_13Kernel_traitsI13__nv_bfloat16S2_fS2_fjLj1280ELj1ELj4ELj1ELj16ENS_18Kernel_traits_baseILj1280ES2_S2_fS2_fjLj128EEEEELb0ELb0ELb0ELb1EEEvNS_9FwdParamsE:
        /* <DEDUP_REMOVED lines=21> */
[----:B0----5:R-:W-:Y:S01]  /*0150*/  @!P0 CS2R R8, SRZ ;  /* 0x0000000000088805 */ /* 0x021fe2000001ff00 */
        /* <DEDUP_REMOVED lines=9> */
[----:B------:R0:W5:Y:S01]  /*01f0*/  LDG.E.128 R20, [R2.64] ;  /* 0x0000000402147981 */ /* 0x000162000c1e1d00 */
[----:B------:R-:W-:-:S02]  /*0200*/  PRMT R98, RZ, 0x5410, R8 ;  /* 0x00005410ff627816 */ /* 0x000fc40000000008 */
[----:B------:R-:W-:Y:S01]  /*0210*/  PRMT R97, RZ, 0x7610, R8 ;  /* 0x00007610ff617816 */ /* 0x000fe20000000008 */
[----:B------:R0:W5:Y:S01]  /*0220*/  LDG.E.128 R24, [R2.64+0x200] ;  /* 0x0002000402187981 */ /* 0x000162000c1e1d00 */
[--C-:B------:R-:W-:Y:S02]  /*0230*/  PRMT R96, RZ, 0x5410, R9.reuse ;  /* 0x00005410ff607816 */ /* 0x100fe40000000009 */
[----:B------:R-:W-:Y:S01]  /*0240*/  PRMT R95, RZ, 0x7610, R9 ;  /* 0x00007610ff5f7816 */ /* 0x000fe20000000009 */
[----:B------:R0:W5:Y:S01]  /*0250*/  LDG.E.128 R28, [R2.64+0x400] ;  /* 0x00040004021c7981 */ /* 0x000162000c1e1d00 */
[----:B------:R-:W-:Y:S02]  /*0260*/  PRMT R0, RZ, 0x5410, R10 ;  /* 0x00005410ff007816 */ /* 0x000fe4000000000a */
[----:B------:R-:W-:Y:S01]  /*0270*/  PRMT R4, RZ, 0x7610, R11 ;  /* 0x00007610ff047816 */ /* 0x000fe2000000000b */
[----:B------:R0:W5:Y:S01]  /*0280*/  LDG.E.128 R32, [R2.64+0x600] ;  /* 0x0006000402207981 */ /* 0x000162000c1e1d00 */
[----:B------:R-:W-:-:S03]  /*0290*/  PRMT R5, RZ, 0x5410, R44 ;  /* 0x00005410ff057816 */ /* 0x000fc6000000002c */
[----:B------:R0:W5:Y:S01]  /*02a0*/  LDG.E.128 R36, [R2.64+0x800] ;  /* 0x0008000402247981 */ /* 0x000162000c1e1d00 */
[----:B------:R-:W-:Y:S01]  /*02b0*/  PRMT R6, RZ, 0x7610, R44 ;  /* 0x00007610ff067816 */ /* 0x000fe2000000002c */
[----:B------:R-:W-:Y:S01]  /*02c0*/  ULDC.U8 UR6, c[0x0][0x1f0] ;  /* 0x00007c0000067ab9 */ /* 0x000fe20000000000 */
[--C-:B------:R-:W-:Y:S02]  /*02d0*/  PRMT R7, RZ, 0x5410, R45.reuse ;  /* 0x00005410ff077816 */ /* 0x100fe4000000002d */
[----:B------:R-:W-:Y:S02]  /*02e0*/  PRMT R8, RZ, 0x7610, R45 ;  /* 0x00007610ff087816 */ /* 0x000fe4000000002d */
[----:B------:R-:W-:Y:S02]  /*02f0*/  PRMT R9, RZ, 0x5410, R46 ;  /* 0x00005410ff097816 */ /* 0x000fe4000000002e */
[----:B------:R-:W-:Y:S02]  /*0300*/  PRMT R88, RZ, 0x7610, R47 ;  /* 0x00007610ff587816 */ /* 0x000fe4000000002f */
[----:B0-----:R-:W-:-:S02]  /*0310*/  PRMT R2, RZ, 0x7610, R10 ;  /* 0x00007610ff027816 */ /* 0x001fc4000000000a */
[----:B------:R-:W-:Y:S02]  /*0320*/  PRMT R3, RZ, 0x5410, R11 ;  /* 0x00005410ff037816 */ /* 0x000fe4000000000b */
        /* <DEDUP_REMOVED lines=26> */
.L_x_11564:
[----:B------:R-:W0:Y:S01]  /*04d0*/  S2R R125, SR_TID.X ;  /* 0x00000000007d7919 */ /* 0x000e220000002100 */
[----:B------:R-:W-:Y:S01]  /*04e0*/  ISETP.NE.U32.AND P1, PT, RZ, c[0x0][0x1c0], PT ;  /* 0x00007000ff007a0c */ /* 0x000fe20003f25070 */
[----:B------:R-:W-:Y:S01]  /*04f0*/  IMAD R12, R112, c[0x0][0x168], RZ ;  /* 0x00005a00700c7a24 */ /* 0x000fe200078e02ff */
[----:B------:R-:W-:Y:S01]  /*0500*/  HFMA2.MMA R84, -RZ, RZ, 0, 9.5367431640625e-07 ;  /* 0x00000010ff547435 */ /* 0x000fe200000001ff */
[----:B------:R-:W-:Y:S02]  /*0510*/  ISETP.NE.U32.AND P0, PT, RZ, c[0x0][0x180], PT ;  /* 0x00006000ff007a0c */ /* 0x000fe40003f05070 */
[----:B------:R-:W-:-:S02]  /*0520*/  ISETP.NE.AND.EX P1, PT, RZ, c[0x0][0x1c4], PT, P1 ;  /* 0x00007100ff007a0c */ /* 0x000fc40003f25310 */
[----:B------:R-:W-:-:S04]  /*0530*/  SHF.R.S32.HI R13, RZ, 0x1f, R12 ;  /* 0x0000001fff0d7819 */ /* 0x000fc8000001140c */
[----:B------:R-:W-:-:S07]  /*0540*/  LEA.HI R12, R13, R12, RZ, 0x3 ;  /* 0x0000000c0d0c7211 */ /* 0x000fce00078f18ff */
[----:B------:R-:W-:Y:S02]  /*0550*/  @P1 MOV R19, 0x2 ;  /* 0x0000000200131802 */ /* 0x000fe40000000f00 */
[----:B0-----:R-:W-:-:S03]  /*0560*/  LOP3.LUT R125, R125, 0x1f, RZ, 0xc0, !PT ;  /* 0x0000001f7d7d7812 */ /* 0x001fc600078ec0ff */
[----:B------:R-:W-:Y:S01]  /*0570*/  @P1 IMAD.WIDE R18, R112, R19, c[0x0][0x1c0] ;  /* 0x0000700070121625 */ /* 0x000fe200078e0213 */
[----:B------:R-:W-:Y:S02]  /*0580*/  LEA.HI.SX32 R117, R12, R125, 0x1d ;  /* 0x0000007d0c757211 */ /* 0x000fe400078feaff */
[----:B------:R-:W-:-:S03]  /*0590*/  ISETP.NE.AND.EX P0, PT, RZ, c[0x0][0x184], PT, P0 ;  /* 0x00006100ff007a0c */ /* 0x000fc60003f05300 */
[----:B------:R-:W2:Y:S01]  /*05a0*/  @P1 LDG.E.U16 R18, [R18.64] ;  /* 0x0000000412121981 */ /* 0x000ea2000c1e1500 */
[----:B------:R-:W-:Y:S01]  /*05b0*/  IMAD.WIDE.U32 R12, R117, R84, c[0x0][0x170] ;  /* 0x00005c00750c7625 */ /* 0x000fe200078e0054 */
[----:B------:R-:W-:-:S05]  /*05c0*/  MOV R124, 0x20 ;  /* 0x00000020007c7802 */ /* 0x000fca0000000f00 */
[----:B------:R-:W3:Y:S03]  /*05d0*/  LDG.E.128 R12, [R12.64] ;  /* 0x000000040c0c7981 */ /* 0x000ee6000c1e1d00 */
[----:B------:R-:W-:-:S05]  /*05e0*/  @P0 IMAD.WIDE.U32 R16, R117, R124, c[0x0][0x180] ;  /* 0x0000600075100625 */ /* 0x000fca00078e007c */
[----:B------:R0:W4:Y:S04]  /*05f0*/  @P0 LDG.E.128 R40, [R16.64] ;  /* 0x0000000410280981 */ /* 0x000128000c1e1d00 */
[----:B------:R0:W4:Y:S01]  /*0600*/  @P0 LDG.E.128 R44, [R16.64+0x10] ;  /* 0x00001004102c0981 */ /* 0x000122000c1e1d00 */
[----:B------:R-:W-:Y:S01]  /*0610*/  HFMA2.MMA R123, -RZ, RZ, 1.875, 0 ;  /* 0x3f800000ff7b7435 */ /* 0x000fe200000001ff */
[----:B------:R-:W-:Y:S02]  /*0620*/  ISETP.NE.U32.AND P2, PT, RZ, c[0x0][0x180], PT ;  /* 0x00006000ff007a0c */ /* 0x000fe40003f45070 */
[C---:B------:R-:W-:Y:S01]  /*0630*/  IADD3 R119, R117.reuse, 0x20, RZ ;  /* 0x0000002075777810 */ /* 0x040fe20007ffe0ff */
[----:B------:R-:W-:-:S04]  /*0640*/  IMAD.WIDE.U32 R58, R117, R124, c[0x0][0x188] ;  /* 0x00006200753a7625 */ /* 0x000fc800078e007c */
[----:B------:R-:W-:Y:S01]  /*0650*/  @P0 IMAD.WIDE.U32 R56, R124, R119, c[0x0][0x180] ;  /* 0x000060007c380625 */ /* 0x000fe200078e0077 */
[----:B--2---:R-:W-:Y:S02]  /*0660*/  @P1 PRMT R123, RZ, 0x5410, R18 ;  /* 0x00005410ff7b1816 */ /* 0x004fe40000000012 */
[----:B------:R-:W-:Y:S02]  /*0670*/  ISETP.NE.AND.EX P1, PT, RZ, c[0x0][0x184], PT, P2 ;  /* 0x00006100ff007a0c */ /* 0x000fe40003f25320 */
[----:B---3--:R-:W-:Y:S02]  /*0680*/  PRMT R48, RZ, 0x5410, R12 ;  /* 0x00005410ff307816 */ /* 0x008fe4000000000c */
[----:B------:R-:W-:Y:S02]  /*0690*/  PRMT R52, RZ, 0x5410, R14 ;  /* 0x00005410ff347816 */ /* 0x000fe4000000000e */
[----:B------:R-:W-:Y:S02]  /*06a0*/  PRMT R12, RZ, 0x7610, R12 ;  /* 0x00007610ff0c7816 */ /* 0x000fe4000000000c */
[----:B------:R-:W-:-:S02]  /*06b0*/  PRMT R50, RZ, 0x5410, R13 ;  /* 0x00005410ff327816 */ /* 0x000fc4000000000d */
[----:B0-----:R-:W-:Y:S02]  /*06c0*/  PRMT R16, RZ, 0x7610, R13 ;  /* 0x00007610ff107816 */ /* 0x001fe4000000000d */
[----:B------:R-:W-:Y:S02]  /*06d0*/  PRMT R14, RZ, 0x7610, R14 ;  /* 0x00007610ff0e7816 */ /* 0x000fe4000000000e */
[--C-:B------:R-:W-:Y:S02]  /*06e0*/  PRMT R54, RZ, 0x5410, R15.reuse ;  /* 0x00005410ff367816 */ /* 0x100fe4000000000f */
[----:B------:R-:W-:Y:S01]  /*06f0*/  PRMT R18, RZ, 0x7610, R15 ;  /* 0x00007610ff127816 */ /* 0x000fe2000000000f */
[-C--:B------:R-:W-:Y:S02]  /*0700*/  FMUL.FTZ R48, R48, R123.reuse ;  /* 0x0000007b30307220 */ /* 0x080fe40000410000 */
[-C--:B------:R-:W-:Y:S02]  /*0710*/  FMUL.FTZ R49, R12, R123.reuse ;  /* 0x0000007b0c317220 */ /* 0x080fe40000410000 */
[----:B------:R-:W-:-:S02]  /*0720*/  FMUL.FTZ R50, R50, R123 ;  /* 0x0000007b32327220 */ /* 0x000fc40000410000 */
[-C--:B------:R-:W-:Y:S02]  /*0730*/  FMUL.FTZ R51, R16, R123.reuse ;  /* 0x0000007b10337220 */ /* 0x080fe40000410000 */
[-C--:B------:R-:W-:Y:S02]  /*0740*/  FMUL.FTZ R52, R52, R123.reuse ;  /* 0x0000007b34347220 */ /* 0x080fe40000410000 */
[-C--:B------:R-:W-:Y:S02]  /*0750*/  FMUL.FTZ R53, R14, R123.reuse ;  /* 0x0000007b0e357220 */ /* 0x080fe40000410000 */
[-C--:B------:R-:W-:Y:S02]  /*0760*/  FMUL.FTZ R54, R54, R123.reuse ;  /* 0x0000007b36367220 */ /* 0x080fe40000410000 */
[----:B------:R-:W-:Y:S02]  /*0770*/  FMUL.FTZ R55, R18, R123 ;  /* 0x0000007b12377220 */ /* 0x000fe40000410000 */
[----:B----4-:R-:W-:-:S02]  /*0780*/  @P1 FADD.FTZ R48, R40, R48 ;  /* 0x0000003028301221 */ /* 0x010fc40000010000 */
[----:B------:R-:W-:Y:S02]  /*0790*/  @P1 FADD.FTZ R49, R41, R49 ;  /* 0x0000003129311221 */ /* 0x000fe40000010000 */
[----:B------:R-:W-:Y:S02]  /*07a0*/  @P1 FADD.FTZ R50, R42, R50 ;  /* 0x000000322a321221 */ /* 0x000fe40000010000 */
[----:B------:R-:W-:Y:S02]  /*07b0*/  @P1 FADD.FTZ R51, R43, R51 ;  /* 0x000000332b331221 */ /* 0x000fe40000010000 */
[----:B------:R-:W-:Y:S02]  /*07c0*/  @P1 FADD.FTZ R52, R44, R52 ;  /* 0x000000342c341221 */ /* 0x000fe40000010000 */
[----:B------:R-:W-:Y:S02]  /*07d0*/  @P1 FADD.FTZ R53, R45, R53 ;  /* 0x000000352d351221 */ /* 0x000fe40000010000 */
[----:B------:R-:W-:-:S02]  /*07e0*/  @P1 FADD.FTZ R54, R46, R54 ;  /* 0x000000362e361221 */ /* 0x000fc40000010000 */
[----:B------:R-:W-:Y:S02]  /*07f0*/  @P1 FADD.FTZ R55, R47, R55 ;  /* 0x000000372f371221 */ /* 0x000fe40000010000 */
[----:B------:R-:W-:Y:S01]  /*0800*/  IMAD.WIDE.U32 R12, R119, R84, c[0x0][0x170] ;  /* 0x00005c00770c7625 */ /* 0x000fe200078e0054 */
[----:B------:R-:W-:Y:S04]  /*0810*/  STG.E.128 [R58.64], R48 ;  /* 0x000000303a007986 */ /* 0x000fe8000c101d04 */
[----:B------:R0:W-:Y:S04]  /*0820*/  STG.E.128 [R58.64+0x10], R52 ;  /* 0x000010343a007986 */ /* 0x0001e8000c101d04 */
[----:B------:R-:W2:Y:S01]  /*0830*/  LDG.E.128 R12, [R12.64] ;  /* 0x000000040c0c7981 */ /* 0x000ea2000c1e1d00 */
[----:B------:R-:W-:-:S02]  /*0840*/  MOV R16, R40 ;  /* 0x0000002800107202 */ /* 0x000fc40000000f00 */
[----:B------:R-:W-:Y:S02]  /*0850*/  MOV R17, R41 ;  /* 0x0000002900117202 */ /* 0x000fe40000000f00 */
[----:B------:R-:W-:Y:S02]  /*0860*/  MOV R18, R42 ;  /* 0x0000002a00127202 */ /* 0x000fe40000000f00 */
[----:B------:R-:W-:Y:S02]  /*0870*/  MOV R19, R43 ;  /* 0x0000002b00137202 */ /* 0x000fe40000000f00 */
[----:B------:R-:W-:Y:S02]  /*0880*/  MOV R80, R44 ;  /* 0x0000002c00507202 */ /* 0x000fe40000000f00 */
[----:B------:R-:W-:Y:S02]  /*0890*/  MOV R81, R45 ;  /* 0x0000002d00517202 */ /* 0x000fe40000000f00 */
[----:B------:R-:W-:Y:S01]  /*08a0*/  MOV R82, R46 ;  /* 0x0000002e00527202 */ /* 0x000fe20000000f00 */
[----:B------:R1:W3:Y:S01]  /*08b0*/  @P0 LDG.E.128 R16, [R56.64] ;  /* 0x0000000438100981 */ /* 0x0002e2000c1e1d00 */
[----:B------:R-:W-:-:S06]  /*08c0*/  MOV R83, R47 ;  /* 0x0000002f00537202 */ /* 0x000fcc0000000f00 */
[----:B------:R1:W4:Y:S01]  /*08d0*/  @P0 LDG.E.128 R80, [R56.64+0x10] ;  /* 0x0000100438500981 */ /* 0x000322000c1e1d00 */
[----:B------:R-:W-:Y:S01]  /*08e0*/  IADD3 R120, R117, 0x40, RZ ;  /* 0x0000004075787810 */ /* 0x000fe20007ffe0ff */
[----:B------:R-:W-:Y:S01]  /*08f0*/  IMAD.WIDE.U32 R66, R124, R119, c[0x0][0x188] ;  /* 0x000062007c427625 */ /* 0x000fe200078e0077 */
[--C-:B--2---:R-:W-:Y:S02]  /*0900*/  PRMT R60, RZ, 0x7610, R13.reuse ;  /* 0x00007610ff3c7816 */ /* 0x104fe4000000000d */
[----:B-1----:R-:W-:Y:S02]  /*0910*/  PRMT R56, RZ, 0x5410, R12 ;  /* 0x00005410ff387816 */ /* 0x002fe4000000000c */
[----:B------:R-:W-:Y:S02]  /*0920*/  PRMT R62, RZ, 0x5410, R14 ;  /* 0x00005410ff3e7816 */ /* 0x000fe4000000000e */
[----:B------:R-:W-:Y:S02]  /*0930*/  PRMT R12, RZ, 0x7610, R12 ;  /* 0x00007610ff0c7816 */ /* 0x000fe4000000000c */
[----:B0-----:R-:W-:-:S02]  /*0940*/  PRMT R58, RZ, 0x5410, R13 ;  /* 0x00005410ff3a7816 */ /* 0x001fc4000000000d */
[----:B------:R-:W-:Y:S02]  /*0950*/  PRMT R14, RZ, 0x7610, R14 ;  /* 0x00007610ff0e7816 */ /* 0x000fe4000000000e */
[--C-:B------:R-:W-:Y:S02]  /*0960*/  PRMT R64, RZ, 0x5410, R15.reuse ;  /* 0x00005410ff407816 */ /* 0x100fe4000000000f */
[----:B------:R-:W-:Y:S01]  /*0970*/  PRMT R68, RZ, 0x7610, R15 ;  /* 0x00007610ff447816 */ /* 0x000fe2000000000f */
[-C--:B------:R-:W-:Y:S02]  /*0980*/  FMUL.FTZ R59, R60, R123.reuse ;  /* 0x0000007b3c3b7220 */ /* 0x080fe40000410000 */
[-C--:B------:R-:W-:Y:S02]  /*0990*/  FMUL.FTZ R60, R62, R123.reuse ;  /* 0x0000007b3e3c7220 */ /* 0x080fe40000410000 */
[-C--:B------:R-:W-:Y:S02]  /*09a0*/  FMUL.FTZ R56, R56, R123.reuse ;  /* 0x0000007b38387220 */ /* 0x080fe40000410000 */
[----:B------:R-:W-:-:S02]  /*09b0*/  FMUL.FTZ R57, R12, R123 ;  /* 0x0000007b0c397220 */ /* 0x000fc40000410000 */
[-C--:B------:R-:W-:Y:S02]  /*09c0*/  FMUL.FTZ R58, R58, R123.reuse ;  /* 0x0000007b3a3a7220 */ /* 0x080fe40000410000 */
[-C--:B------:R-:W-:Y:S02]  /*09d0*/  FMUL.FTZ R61, R14, R123.reuse ;  /* 0x0000007b0e3d7220 */ /* 0x080fe40000410000 */
[-C--:B------:R-:W-:Y:S02]  /*09e0*/  FMUL.FTZ R62, R64, R123.reuse ;  /* 0x0000007b403e7220 */ /* 0x080fe40000410000 */
[----:B------:R-:W-:Y:S02]  /*09f0*/  FMUL.FTZ R63, R68, R123 ;  /* 0x0000007b443f7220 */ /* 0x000fe40000410000 */
[----:B---3--:R-:W-:Y:S02]  /*0a00*/  @P1 FADD.FTZ R56, R16, R56 ;  /* 0x0000003810381221 */ /* 0x008fe40000010000 */
[----:B------:R-:W-:-:S02]  /*0a10*/  @P1 FADD.FTZ R57, R17, R57 ;  /* 0x0000003911391221 */ /* 0x000fc40000010000 */
[----:B------:R-:W-:Y:S02]  /*0a20*/  @P1 FADD.FTZ R58, R18, R58 ;  /* 0x0000003a123a1221 */ /* 0x000fe40000010000 */
[----:B------:R-:W-:Y:S02]  /*0a30*/  @P1 FADD.FTZ R59, R19, R59 ;  /* 0x0000003b133b1221 */ /* 0x000fe40000010000 */
[----:B----4-:R-:W-:Y:S02]  /*0a40*/  @P1 FADD.FTZ R60, R80, R60 ;  /* 0x0000003c503c1221 */ /* 0x010fe40000010000 */
[----:B------:R-:W-:Y:S02]  /*0a50*/  @P1 FADD.FTZ R61, R81, R61 ;  /* 0x0000003d513d1221 */ /* 0x000fe40000010000 */
[----:B------:R-:W-:Y:S02]  /*0a60*/  @P1 FADD.FTZ R62, R82, R62 ;  /* 0x0000003e523e1221 */ /* 0x000fe40000010000 */
[----:B------:R-:W-:-:S02]  /*0a70*/  @P1 FADD.FTZ R63, R83, R63 ;  /* 0x0000003f533f1221 */ /* 0x000fc40000010000 */
[----:B------:R-:W-:Y:S01]  /*0a80*/  IMAD.WIDE.U32 R12, R120, R84, c[0x0][0x170] ;  /* 0x00005c00780c7625 */ /* 0x000fe200078e0054 */
[----:B------:R-:W-:Y:S04]  /*0a90*/  STG.E.128 [R66.64], R56 ;  /* 0x0000003842007986 */ /* 0x000fe8000c101d04 */
[----:B------:R0:W-:Y:S04]  /*0aa0*/  STG.E.128 [R66.64+0x10], R60 ;  /* 0x0000103c42007986 */ /* 0x0001e8000c101d04 */
[----:B------:R-:W2:Y:S01]  /*0ab0*/  LDG.E.128 R12, [R12.64] ;  /* 0x000000040c0c7981 */ /* 0x000ea2000c1e1d00 */
[----:B------:R-:W-:Y:S01]  /*0ac0*/  @P0 IMAD.WIDE.U32 R64, R124, R120, c[0x0][0x180] ;  /* 0x000060007c400625 */ /* 0x000fe200078e0078 */
[----:B------:R-:W-:-:S02]  /*0ad0*/  @P0 MOV R40, R16 ;  /* 0x0000001000280202 */ /* 0x000fc40000000f00 */
[----:B------:R-:W-:Y:S02]  /*0ae0*/  @P0 MOV R41, R17 ;  /* 0x0000001100290202 */ /* 0x000fe40000000f00 */
[----:B------:R-:W-:Y:S02]  /*0af0*/  @P0 MOV R42, R18 ;  /* 0x00000012002a0202 */ /* 0x000fe40000000f00 */
[----:B------:R-:W-:Y:S02]  /*0b00*/  @P0 MOV R43, R19 ;  /* 0x00000013002b0202 */ /* 0x000fe40000000f00 */
[----:B------:R-:W-:Y:S01]  /*0b10*/  @P0 MOV R44, R80 ;  /* 0x00000050002c0202 */ /* 0x000fe20000000f00 */
[----:B------:R1:W3:Y:S01]  /*0b20*/  @P0 LDG.E.128 R16, [R64.64] ;  /* 0x0000000440100981 */ /* 0x0002e2000c1e1d00 */
[----:B------:R-:W-:Y:S02]  /*0b30*/  @P0 MOV R45, R81 ;  /* 0x00000051002d0202 */ /* 0x000fe40000000f00 */
[----:B------:R-:W-:-:S02]  /*0b40*/  @P0 MOV R46, R82 ;  /* 0x00000052002e0202 */ /* 0x000fc40000000f00 */
[----:B------:R-:W-:Y:S02]  /*0b50*/  @P0 MOV R47, R83 ;  /* 0x00000053002f0202 */ /* 0x000fe40000000f00 */
[----:B------:R1:W4:Y:S01]  /*0b60*/  @P0 LDG.E.128 R80, [R64.64+0x10] ;  /* 0x0000100440500981 */ /* 0x000322000c1e1d00 */
[----:B------:R-:W-:Y:S01]  /*0b70*/  IADD3 R121, R117, 0x60, RZ ;  /* 0x0000006075797810 */ /* 0x000fe20007ffe0ff */
[----:B------:R-:W-:Y:S01]  /*0b80*/  IMAD.WIDE.U32 R72, R124, R120, c[0x0][0x188] ;  /* 0x000062007c487625 */ /* 0x000fe200078e0078 */
[----:B--2---:R-:W-:Y:S02]  /*0b90*/  PRMT R68, RZ, 0x7610, R13 ;  /* 0x00007610ff447816 */ /* 0x004fe4000000000d */
[----:B-1----:R-:W-:Y:S02]  /*0ba0*/  PRMT R64, RZ, 0x5410, R12 ;  /* 0x00005410ff407816 */ /* 0x002fe4000000000c */
        /* <DEDUP_REMOVED lines=14> */
[----:B---3--:R-:W-:-:S02]  /*0c90*/  @P1 FADD.FTZ R64, R16, R64 ;  /* 0x0000004010401221 */ /* 0x008fc40000010000 */
[----:B------:R-:W-:Y:S02]  /*0ca0*/  @P1 FADD.FTZ R65, R17, R65 ;  /* 0x0000004111411221 */ /* 0x000fe40000010000 */
[----:B------:R-:W-:Y:S02]  /*0cb0*/  @P1 FADD.FTZ R66, R18, R66 ;  /* 0x0000004212421221 */ /* 0x000fe40000010000 */
[----:B------:R-:W-:Y:S02]  /*0cc0*/  @P1 FADD.FTZ R67, R19, R67 ;  /* 0x0000004313431221 */ /* 0x000fe40000010000 */
[----:B----4-:R-:W-:Y:S02]  /*0cd0*/  @P1 FADD.FTZ R68, R80, R68 ;  /* 0x0000004450441221 */ /* 0x010fe40000010000 */
[----:B------:R-:W-:Y:S02]  /*0ce0*/  @P1 FADD.FTZ R69, R81, R69 ;  /* 0x0000004551451221 */ /* 0x000fe40000010000 */
[----:B------:R-:W-:-:S02]  /*0cf0*/  @P1 FADD.FTZ R70, R82, R70 ;  /* 0x0000004652461221 */ /* 0x000fc40000010000 */
[----:B------:R-:W-:Y:S02]  /*0d00*/  @P1 FADD.FTZ R71, R83, R71 ;  /* 0x0000004753471221 */ /* 0x000fe40000010000 */
        /* <DEDUP_REMOVED lines=15> */
[----:B--2---:R-:W-:Y:S02]  /*0e00*/  PRMT R76, RZ, 0x7610, R13 ;  /* 0x00007610ff4c7816 */ /* 0x004fe4000000000d */
[----:B------:R-:W-:Y:S02]  /*0e10*/  PRMT R122, RZ, 0x7610, R15 ;  /* 0x00007610ff7a7816 */ /* 0x000fe4000000000f */
[----:B0-----:R-:W-:Y:S02]  /*0e20*/  PRMT R72, RZ, 0x5410, R12 ;  /* 0x00005410ff487816 */ /* 0x001fe4000000000c */
[----:B------:R-:W-:Y:S02]  /*0e30*/  PRMT R78, RZ, 0x5410, R14 ;  /* 0x00005410ff4e7816 */ /* 0x000fe4000000000e */
[----:B------:R-:W-:-:S02]  /*0e40*/  PRMT R12, RZ, 0x7610, R12 ;  /* 0x00007610ff0c7816 */ /* 0x000fc4000000000c */
[----:B-1----:R-:W-:Y:S02]  /*0e50*/  PRMT R74, RZ, 0x5410, R13 ;  /* 0x00005410ff4a7816 */ /* 0x002fe4000000000d */
[----:B------:R-:W-:Y:S02]  /*0e60*/  PRMT R14, RZ, 0x7610, R14 ;  /* 0x00007610ff0e7816 */ /* 0x000fe4000000000e */
[----:B------:R-:W-:Y:S01]  /*0e70*/  PRMT R86, RZ, 0x5410, R15 ;  /* 0x00005410ff567816 */ /* 0x000fe2000000000f */
[-C--:B------:R-:W-:Y:S02]  /*0e80*/  FMUL.FTZ R75, R76, R123.reuse ;  /* 0x0000007b4c4b7220 */ /* 0x080fe40000410000 */
[-C--:B------:R-:W-:Y:S01]  /*0e90*/  FMUL.FTZ R79, R122, R123.reuse ;  /* 0x0000007b7a4f7220 */ /* 0x080fe20000410000 */
[----:B------:R-:W-:Y:S01]  /*0ea0*/  IADD3 R122, R117, 0x80, RZ ;  /* 0x00000080757a7810 */ /* 0x000fe20007ffe0ff */
        /* <DEDUP_REMOVED lines=14> */
[----:B------:R-:W-:-:S04]  /*0f90*/  IMAD.WIDE.U32 R12, R124, R121, c[0x0][0x188] ;  /* 0x000062007c0c7625 */ /* 0x000fc800078e0079 */
[----:B------:R-:W-:Y:S01]  /*0fa0*/  IMAD.WIDE.U32 R84, R122, R84, c[0x0][0x170] ;  /* 0x00005c007a547625 */ /* 0x000fe200078e0054 */
[----:B------:R-:W-:Y:S01]  /*0fb0*/  @P0 MOV R40, R16 ;  /* 0x0000001000280202 */ /* 0x000fe20000000f00 */
[----:B------:R-:W-:Y:S01]  /*0fc0*/  STG.E.128 [R12.64], R72 ;  /* 0x000000480c007986 */ /* 0x000fe2000c101d04 */
[----:B------:R-:W-:Y:S01]  /*0fd0*/  @P0 MOV R41, R17 ;  /* 0x0000001100290202 */ /* 0x000fe20000000f00 */
[----:B------:R-:W-:Y:S01]  /*0fe0*/  @P0 IMAD.WIDE.U32 R14, R124, R122, c[0x0][0x180] ;  /* 0x000060007c0e0625 */ /* 0x000fe200078e007a */
[----:B------:R-:W-:Y:S01]  /*0ff0*/  @P0 MOV R42, R18 ;  /* 0x00000012002a0202 */ /* 0x000fe20000000f00 */
[----:B------:R0:W-:Y:S01]  /*1000*/  STG.E.128 [R12.64+0x10], R76 ;  /* 0x0000104c0c007986 */ /* 0x0001e2000c101d04 */
[----:B------:R-:W-:-:S03]  /*1010*/  @P0 MOV R43, R19 ;  /* 0x00000013002b0202 */ /* 0x000fc60000000f00 */
[----:B------:R-:W0:Y:S04]  /*1020*/  LDG.E.128 R84, [R84.64] ;  /* 0x0000000454547981 */ /* 0x000e28000c1e1d00 */
[----:B------:R-:W2:Y:S01]  /*1030*/  @P0 LDG.E.128 R40, [R14.64] ;  /* 0x000000040e280981 */ /* 0x000ea2000c1e1d00 */
[----:B------:R-:W-:Y:S02]  /*1040*/  @P0 MOV R44, R80 ;  /* 0x00000050002c0202 */ /* 0x000fe40000000f00 */
[----:B------:R-:W-:Y:S02]  /*1050*/  @P0 MOV R45, R81 ;  /* 0x00000051002d0202 */ /* 0x000fe40000000f00 */
[----:B------:R-:W-:Y:S02]  /*1060*/  @P0 MOV R46, R82 ;  /* 0x00000052002e0202 */ /* 0x000fe40000000f00 */
[----:B------:R-:W-:-:S06]  /*1070*/  @P0 MOV R47, R83 ;  /* 0x00000053002f0202 */ /* 0x000fcc0000000f00 */
[----:B------:R1:W3:Y:S01]  /*1080*/  @P0 LDG.E.128 R44, [R14.64+0x10] ;  /* 0x000010040e2c0981 */ /* 0x0002e2000c1e1d00 */
[----:B------:R-:W-:Y:S01]  /*1090*/  ISETP.NE.AND P2, PT, R125, RZ, PT ;  /* 0x000000ff7d00720c */ /* 0x000fe20003f45270 */
[----:B------:R-:W-:Y:S01]  /*10a0*/  IMAD.WIDE.U32 R124, R124, R122, c[0x0][0x188] ;  /* 0x000062007c7c7625 */ /* 0x000fe200078e007a */
[----:B0-----:R-:W-:Y:S02]  /*10b0*/  PRMT R12, RZ, 0x5410, R84 ;  /* 0x00005410ff0c7816 */ /* 0x001fe40000000054 */
[----:B--2---:R-:W-:-:S03]  /*10c0*/  @P0 MOV R16, R40 ;  /* 0x0000002800100202 */ /* 0x004fc60000000f00 */
[----:B------:R-:W-:Y:S01]  /*10d0*/  FMUL.FTZ R12, R12, R123 ;  /* 0x0000007b0c0c7220 */ /* 0x000fe20000410000 */
[----:B------:R-:W-:-:S03]  /*10e0*/  PRMT R84, RZ, 0x7610, R84 ;  /* 0x00007610ff547816 */ /* 0x000fc60000000054 */
[----:B------:R-:W-:Y:S01]  /*10f0*/  @P1 FADD.FTZ R12, R12, R16 ;  /* 0x000000100c0c1221 */ /* 0x000fe20000010000 */
[----:B------:R-:W-:Y:S01]  /*1100*/  PRMT R16, RZ, 0x7610, R85 ;  /* 0x00007610ff107816 */ /* 0x000fe20000000055 */
[----:B------:R-:W-:Y:S01]  /*1110*/  FMUL.FTZ R13, R84, R123 ;  /* 0x0000007b540d7220 */ /* 0x000fe20000410000 */
[----:B------:R-:W-:-:S03]  /*1120*/  @P0 MOV R17, R41 ;  /* 0x0000002900110202 */ /* 0x000fc60000000f00 */
[----:B-1----:R-:W-:Y:S02]  /*1130*/  FMUL.FTZ R15, R16, R123 ;  /* 0x0000007b100f7220 */ /* 0x002fe40000410000 */
[----:B------:R-:W-:Y:S02]  /*1140*/  FADD.FTZ R16, RZ, R48 ;  /* 0x00000030ff107221 */ /* 0x000fe40000010000 */
[----:B------:R-:W-:Y:S02]  /*1150*/  @P1 FADD.FTZ R13, R13, R17 ;  /* 0x000000110d0d1221 */ /* 0x000fe40000010000 */
        /* <DEDUP_REMOVED lines=26> */
[----:B------:R-:W-:-:S03]  /*1300*/  PRMT R14, RZ, 0x5410, R85 ;  /* 0x00005410ff0e7816 */ /* 0x000fc60000000055 */
[----:B------:R-:W-:Y:S01]  /*1310*/  FADD.FTZ R17, R75, R16 ;  /* 0x000000104b117221 */ /* 0x000fe20000010000 */
[----:B------:R-:W-:-:S03]  /*1320*/  @P0 MOV R18, R42 ;  /* 0x0000002a00120202 */ /* 0x000fc60000000f00 */
[----:B------:R-:W-:Y:S02]  /*1330*/  FADD.FTZ R16, R76, R17 ;  /* 0x000000114c107221 */ /* 0x000fe40000010000 */
[----:B------:R-:W-:Y:S02]  /*1340*/  FMUL.FTZ R14, R14, R123 ;  /* 0x0000007b0e0e7220 */ /* 0x000fe40000410000 */
[----:B------:R-:W-:Y:S01]  /*1350*/  FADD.FTZ R17, R77, R16 ;  /* 0x000000104d117221 */ /* 0x000fe20000010000 */
[----:B------:R-:W-:Y:S01]  /*1360*/  PRMT R84, RZ, 0x5410, R86 ;  /* 0x00005410ff547816 */ /* 0x000fe20000000056 */
[----:B------:R-:W-:Y:S01]  /*1370*/  @P1 FADD.FTZ R14, R14, R18 ;  /* 0x000000120e0e1221 */ /* 0x000fe20000010000 */
[----:B------:R-:W-:Y:S01]  /*1380*/  PRMT R86, RZ, 0x7610, R86 ;  /* 0x00007610ff567816 */ /* 0x000fe20000000056 */
[----:B------:R-:W-:Y:S01]  /*1390*/  FADD.FTZ R16, R78, R17 ;  /* 0x000000114e107221 */ /* 0x000fe20000010000 */
[--C-:B------:R-:W-:Y:S02]  /*13a0*/  PRMT R18, RZ, 0x5410, R87.reuse ;  /* 0x00005410ff127816 */ /* 0x100fe40000000057 */
[----:B------:R-:W-:Y:S01]  /*13b0*/  PRMT R87, RZ, 0x7610, R87 ;  /* 0x00007610ff577816 */ /* 0x000fe20000000057 */
[----:B------:R-:W-:Y:S01]  /*13c0*/  FADD.FTZ R17, R79, R16 ;  /* 0x000000104f117221 */ /* 0x000fe20000010000 */
[----:B------:R-:W-:Y:S01]  /*13d0*/  @P0 MOV R19, R43 ;  /* 0x0000002b00130202 */ /* 0x000fe20000000f00 */
[-C--:B------:R-:W-:Y:S01]  /*13e0*/  FMUL.FTZ R85, R86, R123.reuse ;  /* 0x0000007b56557220 */ /* 0x080fe20000410000 */
[----:B---3--:R-:W-:Y:S01]  /*13f0*/  @P0 MOV R80, R44 ;  /* 0x0000002c00500202 */ /* 0x008fe20000000f00 */
[----:B------:R-:W-:Y:S01]  /*1400*/  FMUL.FTZ R84, R84, R123 ;  /* 0x0000007b54547220 */ /* 0x000fe20000410000 */
[----:B------:R-:W-:Y:S01]  /*1410*/  @P0 MOV R81, R45 ;  /* 0x0000002d00510202 */ /* 0x000fe20000000f00 */
[-C--:B------:R-:W-:Y:S01]  /*1420*/  FMUL.FTZ R86, R18, R123.reuse ;  /* 0x0000007b12567220 */ /* 0x080fe20000410000 */
[----:B------:R-:W-:Y:S01]  /*1430*/  @P0 MOV R82, R46 ;  /* 0x0000002e00520202 */ /* 0x000fe20000000f00 */
[----:B------:R-:W-:Y:S01]  /*1440*/  FMUL.FTZ R87, R87, R123 ;  /* 0x0000007b57577220 */ /* 0x000fe20000410000 */
[----:B------:R-:W-:Y:S01]  /*1450*/  @P0 MOV R83, R47 ;  /* 0x0000002f00530202 */ /* 0x000fe20000000f00 */
[----:B------:R-:W-:-:S02]  /*1460*/  FADD.FTZ R16, R12, R17 ;  /* 0x000000110c107221 */ /* 0x000fc40000010000 */
[----:B------:R-:W-:Y:S02]  /*1470*/  @P1 FADD.FTZ R15, R15, R19 ;  /* 0x000000130f0f1221 */ /* 0x000fe40000010000 */
[----:B------:R-:W-:Y:S02]  /*1480*/  @P1 FADD.FTZ R84, R84, R80 ;  /* 0x0000005054541221 */ /* 0x000fe40000010000 */
[----:B------:R-:W-:Y:S02]  /*1490*/  @P1 FADD.FTZ R85, R85, R81 ;  /* 0x0000005155551221 */ /* 0x000fe40000010000 */
[----:B------:R-:W-:Y:S02]  /*14a0*/  @P1 FADD.FTZ R86, R86, R82 ;  /* 0x0000005256561221 */ /* 0x000fe40000010000 */
[----:B------:R-:W-:Y:S02]  /*14b0*/  @P1 FADD.FTZ R87, R87, R83 ;  /* 0x0000005357571221 */ /* 0x000fe40000010000 */
[----:B------:R-:W-:Y:S01]  /*14c0*/  FADD.FTZ R17, R13, R16 ;  /* 0x000000100d117221 */ /* 0x000fe20000010000 */
[----:B------:R0:W-:Y:S03]  /*14d0*/  STG.E.128 [R124.64], R12 ;  /* 0x0000000c7c007986 */ /* 0x0001e6000c101d04 */
[----:B------:R-:W-:Y:S01]  /*14e0*/  FADD.FTZ R16, R14, R17 ;  /* 0x000000110e107221 */ /* 0x000fe20000010000 */
[----:B------:R0:W-:Y:S03]  /*14f0*/  STG.E.128 [R124.64+0x10], R84 ;  /* 0x000010547c007986 */ /* 0x0001e6000c101d04 */
[----:B------:R-:W-:-:S04]  /*1500*/  FADD.FTZ R17, R15, R16 ;  /* 0x000000100f117221 */ /* 0x000fc80000010000 */
[----:B------:R-:W-:-:S04]  /*1510*/  FADD.FTZ R16, R84, R17 ;  /* 0x0000001154107221 */ /* 0x000fc80000010000 */
[----:B------:R-:W-:-:S04]  /*1520*/  FADD.FTZ R17, R85, R16 ;  /* 0x0000001055117221 */ /* 0x000fc80000010000 */
[----:B------:R-:W-:-:S04]  /*1530*/  FADD.FTZ R16, R86, R17 ;  /* 0x0000001156107221 */ /* 0x000fc80000010000 */
[----:B------:R-:W-:Y:S01]  /*1540*/  FADD.FTZ R18, R87, R16 ;  /* 0x0000001057127221 */ /* 0x000fe20000010000 */
[----:B------:R-:W-:Y:S05]  /*1550*/  BRA.DIV ~URZ, `(.L_x_11561) ;  /* 0x000013727f007947 */ /* 0x000fea000b800000 */
[----:B0-----:R0:W1:Y:S02]  /*1560*/  SHFL.BFLY PT, R19, R18, 0x1, 0x1f ;  /* 0x0c201f0012137f89 */ /* 0x00106400000e0000 */
.L_x_11565:
        /* <DEDUP_REMOVED lines=100> */
.L_x_11566:
[----:B------:R-:W-:Y:S01]  /*1bb0*/  FMUL.FTZ R17, R83, R83 ;  /* 0x0000005353117220 */ /* 0x000fe20000410000 */
[----:B------:R-:W-:Y:S01]  /*1bc0*/  ISETP.NE.AND P0, PT, RZ, UR6, PT ;  /* 0x00000006ff007c0c */ /* 0x000fe2000bf05270 */
[----:B-1----:R-:W-:Y:S01]  /*1bd0*/  FADD.FTZ R19, R19, R18 ;  /* 0x0000001213137221 */ /* 0x002fe20000010000 */
[----:B------:R-:W-:Y:S01]  /*1be0*/  MOV R16, c[0x0][0x1e0] ;  /* 0x0000780000107a02 */ /* 0x000fe20000000f00 */
[----:B------:R-:W-:Y:S01]  /*1bf0*/  HFMA2.MMA R81, -RZ, RZ, 0, 2.384185791015625e-07 ;  /* 0x00000004ff517435 */ /* 0x000fe200000001ff */
[----:B------:R-:W-:-:S03]  /*1c00*/  FSEL R17, R17, RZ, P0 ;  /* 0x000000ff11117208 */ /* 0x000fc60000000000 */
[----:B------:R-:W-:-:S04]  /*1c10*/  FFMA.FTZ R16, R19, R16, c[0x0][0x228] ;  /* 0x00008a0013107623 */ /* 0x000fc80000010010 */
[----:B------:R-:W-:Y:S01]  /*1c20*/  FADD.FTZ R17, R16, R17 ;  /* 0x0000001110117221 */ /* 0x000fe20000010000 */
[----:B------:R-:W-:Y:S01]  /*1c30*/  FSEL R16, R83, RZ, !P0 ;  /* 0x000000ff53107208 */ /* 0x000fe20004000000 */
[----:B------:R-:W-:-:S04]  /*1c40*/  @!P2 IMAD.WIDE R124, R112, R81, c[0x0][0x1a0] ;  /* 0x00006800707ca625 */ /* 0x000fc800078e0251 */
[----:B------:R-:W1:Y:S01]  /*1c50*/  MUFU.RSQ R17, R17 ;  /* 0x0000001100117308 */ /* 0x000e620000001400 */
[----:B0-----:R-:W-:Y:S01]  /*1c60*/  @!P2 IMAD.WIDE R18, R112, R81, c[0x0][0x1a8] ;  /* 0x00006a007012a625 */ /* 0x001fe200078e0251 */
[----:B------:R0:W-:Y:S03]  /*1c70*/  @!P2 STG.E [R124.64], R83 ;  /* 0x000000537c00a986 */ /* 0x0001e6000c101904 */
[--C-:B------:R-:W-:Y:S02]  /*1c80*/  FADD.FTZ R54, R54, -R16.reuse ;  /* 0x8000001036367221 */ /* 0x100fe40000010000 */
[--C-:B------:R-:W-:Y:S02]  /*1c90*/  FADD.FTZ R52, R52, -R16.reuse ;  /* 0x8000001034347221 */ /* 0x100fe40000010000 */
[--C-:B------:R-:W-:Y:S02]  /*1ca0*/  FADD.FTZ R82, R53, -R16.reuse ;  /* 0x8000001035527221 */ /* 0x100fe40000010000 */
[----:B------:R-:W-:-:S02]  /*1cb0*/  FADD.FTZ R50, R50, -R16 ;  /* 0x8000001032327221 */ /* 0x000fc40000010000 */
[--C-:B------:R-:W-:Y:S02]  /*1cc0*/  FADD.FTZ R80, R51, -R16.reuse ;  /* 0x8000001033507221 */ /* 0x100fe40000010000 */
[--C-:B0-----:R-:W-:Y:S01]  /*1cd0*/  FADD.FTZ R124, R55, -R16.reuse ;  /* 0x80000010377c7221 */ /* 0x101fe20000010000 */
[----:B-1----:R0:W-:Y:S01]  /*1ce0*/  @!P2 STG.E [R18.64], R17 ;  /* 0x000000111200a986 */ /* 0x0021e2000c101904 */
[----:B------:R-:W-:Y:S02]  /*1cf0*/  FMUL.FTZ R54, R17, R54 ;  /* 0x0000003611367220 */ /* 0x000fe40000410000 */
[--C-:B------:R-:W-:Y:S02]  /*1d00*/  FADD.FTZ R71, R71, -R16.reuse ;  /* 0x8000001047477221 */ /* 0x100fe40000010000 */
[----:B------:R-:W-:Y:S02]  /*1d10*/  FADD.FTZ R74, R74, -R16 ;  /* 0x800000104a4a7221 */ /* 0x000fe40000010000 */
[----:B------:R-:W-:-:S02]  /*1d20*/  FMUL.FTZ R51, R17, R82 ;  /* 0x0000005211337220 */ /* 0x000fc40000410000 */
[--C-:B------:R-:W-:Y:S02]  /*1d30*/  FADD.FTZ R77, R77, -R16.reuse ;  /* 0x800000104d4d7221 */ /* 0x100fe40000010000 */
[--C-:B------:R-:W-:Y:S01]  /*1d40*/  FADD.FTZ R12, R12, -R16.reuse ;  /* 0x800000100c0c7221 */ /* 0x100fe20000010000 */
[----:B0----5:R-:W-:Y:S01]  /*1d50*/  PRMT R19, RZ, 0x5410, R23 ;  /* 0x00005410ff137816 */ /* 0x021fe20000000017 */
[----:B------:R-:W-:Y:S02]  /*1d60*/  FADD.FTZ R18, R49, -R16 ;  /* 0x8000001031127221 */ /* 0x000fe40000010000 */
[C---:B------:R-:W-:Y:S02]  /*1d70*/  FMUL.FTZ R49, R17.reuse, R124 ;  /* 0x0000007c11317220 */ /* 0x040fe40000410000 */
[----:B------:R-:W-:Y:S01]  /*1d80*/  FFMA.FTZ R54, R54, R19, R3 ;  /* 0x0000001336367223 */ /* 0x000fe20000010003 */
[----:B------:R-:W-:Y:S01]  /*1d90*/  PRMT R19, RZ, 0x7610, R23 ;  /* 0x00007610ff137816 */ /* 0x000fe20000000017 */
[----:B------:R-:W-:-:S02]  /*1da0*/  FMUL.FTZ R53, R17, R50 ;  /* 0x0000003211357220 */ /* 0x000fc40000410000 */
[----:B------:R-:W-:Y:S02]  /*1db0*/  FADD.FTZ R13, R13, -R16 ;  /* 0x800000100d0d7221 */ /* 0x000fe40000010000 */
[----:B------:R-:W-:Y:S02]  /*1dc0*/  FFMA.FTZ R19, R49, R19, R4 ;  /* 0x0000001331137223 */ /* 0x000fe40000010004 */
[C---:B------:R-:W-:Y:S01]  /*1dd0*/  FMUL.FTZ R49, R17.reuse, R52 ;  /* 0x0000003411317220 */ /* 0x040fe20000410000 */
[----:B------:R-:W-:Y:S01]  /*1de0*/  PRMT R52, RZ, 0x5410, R22 ;  /* 0x00005410ff347816 */ /* 0x000fe20000000016 */
[----:B------:R-:W-:Y:S02]  /*1df0*/  FMUL.FTZ R50, R17, R71 ;  /* 0x0000004711327220 */ /* 0x000fe40000410000 */
[----:B------:R-:W-:Y:S02]  /*1e00*/  FADD.FTZ R14, R14, -R16 ;  /* 0x800000100e0e7221 */ /* 0x000fe40000010000 */
[----:B------:R-:W-:Y:S01]  /*1e10*/  FFMA.FTZ R52, R49, R52, R0 ;  /* 0x0000003431347223 */ /* 0x000fe20000010000 */
[----:B------:R-:W-:Y:S01]  /*1e20*/  PRMT R49, RZ, 0x7610, R22 ;  /* 0x00007610ff317816 */ /* 0x000fe20000000016 */
[----:B------:R-:W-:-:S02]  /*1e30*/  FMUL.FTZ R71, R17, R74 ;  /* 0x0000004a11477220 */ /* 0x000fc40000410000 */
[----:B------:R-:W-:Y:S02]  /*1e40*/  FMUL.FTZ R74, R17, R77 ;  /* 0x0000004d114a7220 */ /* 0x000fe40000410000 */
[----:B------:R-:W-:Y:S02]  /*1e50*/  FFMA.FTZ R51, R51, R49, R2 ;  /* 0x0000003133337223 */ /* 0x000fe40000010002 */
[C---:B------:R-:W-:Y:S02]  /*1e60*/  FMUL.FTZ R77, R17.reuse, R12 ;  /* 0x0000000c114d7220 */ /* 0x040fe40000410000 */
[----:B------:R-:W-:Y:S02]  /*1e70*/  FADD.FTZ R60, R60, -R16 ;  /* 0x800000103c3c7221 */ /* 0x000fe40000010000 */
[C---:B------:R-:W-:Y:S02]  /*1e80*/  FMUL.FTZ R12, R17.reuse, R13 ;  /* 0x0000000d110c7220 */ /* 0x040fe40000410000 */
[----:B------:R-:W-:Y:S01]  /*1e90*/  FMUL.FTZ R13, R17, R14 ;  /* 0x0000000e110d7220 */ /* 0x000fe20000410000 */
[----:B------:R-:W-:Y:S01]  /*1ea0*/  F2FP.BF16.PACK_AB R14, R51, R52 ;  /* 0x00000034330e723e */ /* 0x000fe200000010ff */
[----:B------:R-:W-:Y:S01]  /*1eb0*/  FMUL.FTZ R60, R17, R60 ;  /* 0x0000003c113c7220 */ /* 0x000fe20000410000 */
[----:B------:R-:W-:Y:S01]  /*1ec0*/  PRMT R51, RZ, 0x5410, R26 ;  /* 0x00005410ff337816 */ /* 0x000fe2000000001a */
[--C-:B------:R-:W-:Y:S01]  /*1ed0*/  FADD.FTZ R61, R61, -R16.reuse ;  /* 0x800000103d3d7221 */ /* 0x100fe20000010000 */
[----:B------:R-:W-:Y:S01]  /*1ee0*/  PRMT R52, RZ, 0x7610, R31 ;  /* 0x00007610ff347816 */ /* 0x000fe2000000001f */
[----:B------:R-:W-:-:S02]  /*1ef0*/  FADD.FTZ R58, R58, -R16 ;  /* 0x800000103a3a7221 */ /* 0x000fc40000010000 */
[----:B------:R-:W-:Y:S01]  /*1f00*/  FFMA.FTZ R60, R60, R51, R9 ;  /* 0x000000333c3c7223 */ /* 0x000fe20000010009 */
[----:B------:R-:W-:Y:S01]  /*1f10*/  PRMT R51, RZ, 0x7610, R26 ;  /* 0x00007610ff337816 */ /* 0x000fe2000000001a */
[C---:B------:R-:W-:Y:S02]  /*1f20*/  FMUL.FTZ R61, R17.reuse, R61 ;  /* 0x0000003d113d7220 */ /* 0x040fe40000410000 */
[----:B------:R-:W-:Y:S02]  /*1f30*/  FMUL.FTZ R58, R17, R58 ;  /* 0x0000003a113a7220 */ /* 0x000fe40000410000 */
[----:B------:R-:W-:Y:S01]  /*1f40*/  FFMA.FTZ R61, R61, R51, R10 ;  /* 0x000000333d3d7223 */ /* 0x000fe2000001000a */
[----:B------:R-:W-:Y:S01]  /*1f50*/  PRMT R51, RZ, 0x5410, R25 ;  /* 0x00005410ff337816 */ /* 0x000fe20000000019 */
[--C-:B------:R-:W-:Y:S02]  /*1f60*/  FADD.FTZ R59, R59, -R16.reuse ;  /* 0x800000103b3b7221 */ /* 0x100fe40000010000 */
[----:B------:R-:W-:-:S02]  /*1f70*/  FADD.FTZ R56, R56, -R16 ;  /* 0x8000001038387221 */ /* 0x000fc40000010000 */
[----:B------:R-:W-:Y:S01]  /*1f80*/  FFMA.FTZ R58, R58, R51, R7 ;  /* 0x000000333a3a7223 */ /* 0x000fe20000010007 */
[----:B------:R-:W-:Y:S01]  /*1f90*/  PRMT R51, RZ, 0x7610, R25 ;  /* 0x00007610ff337816 */ /* 0x000fe20000000019 */
[----:B------:R-:W-:Y:S02]  /*1fa0*/  FMUL.FTZ R59, R17, R59 ;  /* 0x0000003b113b7220 */ /* 0x000fe40000410000 */
[----:B------:R-:W-:Y:S02]  /*1fb0*/  FADD.FTZ R68, R68, -R16 ;  /* 0x8000001044447221 */ /* 0x000fe40000010000 */
[----:B------:R-:W-:Y:S01]  /*1fc0*/  FFMA.FTZ R59, R59, R51, R8 ;  /* 0x000000333b3b7223 */ /* 0x000fe20000010008 */
[----:B------:R-:W-:Y:S01]  /*1fd0*/  PRMT R51, RZ, 0x5410, R24 ;  /* 0x00005410ff337816 */ /* 0x000fe20000000018 */
[--C-:B------:R-:W-:Y:S02]  /*1fe0*/  FADD.FTZ R48, R48, -R16.reuse ;  /* 0x8000001030307221 */ /* 0x100fe40000010000 */
[----:B------:R-:W-:-:S02]  /*1ff0*/  FADD.FTZ R70, R70, -R16 ;  /* 0x8000001046467221 */ /* 0x000fc40000010000 */
[----:B------:R-:W-:Y:S02]  /*2000*/  FMUL.FTZ R56, R17, R56 ;  /* 0x0000003811387220 */ /* 0x000fe40000410000 */
[----:B------:R-:W-:Y:S01]  /*2010*/  FFMA.FTZ R50, R50, R52, R101 ;  /* 0x0000003432327223 */ /* 0x000fe20000010065 */
[----:B------:R-:W-:Y:S01]  /*2020*/  PRMT R52, RZ, 0x5410, R30 ;  /* 0x00005410ff347816 */ /* 0x000fe2000000001e */
[--C-:B------:R-:W-:Y:S02]  /*2030*/  FADD.FTZ R69, R69, -R16.reuse ;  /* 0x8000001045457221 */ /* 0x100fe40000010000 */
[--C-:B------:R-:W-:Y:S02]  /*2040*/  FADD.FTZ R73, R73, -R16.reuse ;  /* 0x8000001049497221 */ /* 0x100fe40000010000 */
[--C-:B------:R-:W-:Y:S02]  /*2050*/  FADD.FTZ R57, R57, -R16.reuse ;  /* 0x8000001039397221 */ /* 0x100fe40000010000 */
[----:B------:R-:W-:-:S02]  /*2060*/  FADD.FTZ R72, R72, -R16 ;  /* 0x8000001048487221 */ /* 0x000fc40000010000 */
[--C-:B------:R-:W-:Y:S02]  /*2070*/  FADD.FTZ R76, R76, -R16.reuse ;  /* 0x800000104c4c7221 */ /* 0x100fe40000010000 */
[----:B------:R-:W-:Y:S02]  /*2080*/  FMUL.FTZ R68, R17, R68 ;  /* 0x0000004411447220 */ /* 0x000fe40000410000 */
[--C-:B------:R-:W-:Y:S02]  /*2090*/  FADD.FTZ R75, R75, -R16.reuse ;  /* 0x800000104b4b7221 */ /* 0x100fe40000010000 */
[--C-:B------:R-:W-:Y:S02]  /*20a0*/  FADD.FTZ R79, R79, -R16.reuse ;  /* 0x800000104f4f7221 */ /* 0x100fe40000010000 */
[--C-:B------:R-:W-:Y:S02]  /*20b0*/  FADD.FTZ R62, R62, -R16.reuse ;  /* 0x800000103e3e7221 */ /* 0x100fe40000010000 */
[----:B------:R-:W-:-:S02]  /*20c0*/  FADD.FTZ R63, R63, -R16 ;  /* 0x800000103f3f7221 */ /* 0x000fc40000010000 */
[--C-:B------:R-:W-:Y:S02]  /*20d0*/  FADD.FTZ R64, R64, -R16.reuse ;  /* 0x8000001040407221 */ /* 0x100fe40000010000 */
[--C-:B------:R-:W-:Y:S02]  /*20e0*/  FADD.FTZ R65, R65, -R16.reuse ;  /* 0x8000001041417221 */ /* 0x100fe40000010000 */
[--C-:B------:R-:W-:Y:S02]  /*20f0*/  FADD.FTZ R66, R66, -R16.reuse ;  /* 0x8000001042427221 */ /* 0x100fe40000010000 */
[--C-:B------:R-:W-:Y:S02]  /*2100*/  FADD.FTZ R67, R67, -R16.reuse ;  /* 0x8000001043437221 */ /* 0x100fe40000010000 */
        /* <DEDUP_REMOVED lines=8> */
[----:B------:R-:W-:Y:S01]  /*2190*/  PRMT R51, RZ, 0x7610, R24 ;  /* 0x00007610ff337816 */ /* 0x000fe20000000018 */
[----:B------:R-:W-:-:S02]  /*21a0*/  FADD.FTZ R16, R87, -R16 ;  /* 0x8000001057107221 */ /* 0x000fc40000010000 */
[C---:B------:R-:W-:Y:S02]  /*21b0*/  FMUL.FTZ R48, R17.reuse, R69 ;  /* 0x0000004511307220 */ /* 0x040fe40000410000 */
[C---:B------:R-:W-:Y:S02]  /*21c0*/  FMUL.FTZ R70, R17.reuse, R73 ;  /* 0x0000004911467220 */ /* 0x040fe40000410000 */
[C---:B------:R-:W-:Y:S02]  /*21d0*/  FMUL.FTZ R57, R17.reuse, R57 ;  /* 0x0000003911397220 */ /* 0x040fe40000410000 */
[C---:B------:R-:W-:Y:S02]  /*21e0*/  FMUL.FTZ R69, R17.reuse, R72 ;  /* 0x0000004811457220 */ /* 0x040fe40000410000 */
[C---:B------:R-:W-:Y:S02]  /*21f0*/  FMUL.FTZ R73, R17.reuse, R76 ;  /* 0x0000004c11497220 */ /* 0x040fe40000410000 */
[----:B------:R-:W-:Y:S01]  /*2200*/  FFMA.FTZ R68, R68, R52, R93 ;  /* 0x0000003444447223 */ /* 0x000fe2000001005d */
        /* <DEDUP_REMOVED lines=13> */
[----:B------:R-:W-:Y:S01]  /*22e0*/  F2FP.BF16.PACK_AB R15, R19, R54 ;  /* 0x00000036130f723e */ /* 0x000fe200000010ff */
[C---:B------:R-:W-:Y:S01]  /*22f0*/  FMUL.FTZ R84, R17.reuse, R84 ;  /* 0x0000005411547220 */ /* 0x040fe20000410000 */
[----:B------:R-:W-:Y:S01]  /*2300*/  PRMT R19, RZ, 0x5410, R27 ;  /* 0x00005410ff137816 */ /* 0x000fe2000000001b */
[C---:B------:R-:W-:Y:S01]  /*2310*/  FMUL.FTZ R85, R17.reuse, R85 ;  /* 0x0000005511557220 */ /* 0x040fe20000410000 */
[----:B------:R-:W-:Y:S01]  /*2320*/  PRMT R54, RZ, 0x5410, R34 ;  /* 0x00005410ff367816 */ /* 0x000fe20000000022 */
        /* <DEDUP_REMOVED lines=54> */
[----:B------:R-:W-:Y:S01]  /*2690*/  F2FP.BF16.PACK_AB R50, R55, R68 ;  /* 0x000000443732723e */ /* 0x000fe200000010ff */
[----:B------:R-:W-:Y:S01]  /*26a0*/  FFMA.FTZ R64, R12, R64, R111 ;  /* 0x000000400c407223 */ /* 0x000fe2000001006f */
[----:B------:R-:W-:Y:S01]  /*26b0*/  MOV R68, 0x10 ;  /* 0x0000001000447802 */ /* 0x000fe20000000f00 */
        /* <DEDUP_REMOVED lines=8> */
[----:B------:R-:W-:Y:S02]  /*2740*/  F2FP.BF16.PACK_AB R13, R80, R53 ;  /* 0x00000035500d723e */ /* 0x000fe400000010ff */
[----:B------:R-:W-:Y:S01]  /*2750*/  F2FP.BF16.PACK_AB R54, R63, R54 ;  /* 0x000000363f36723e */ /* 0x000fe200000010ff */
[----:B------:R-:W-:Y:S01]  /*2760*/  IMAD R112, R81, c[0x0][0x160], R112 ;  /* 0x0000580051707a24 */ /* 0x000fe200078e0270 */
[----:B------:R-:W-:Y:S01]  /*2770*/  F2FP.BF16.PACK_AB R57, R79, R62 ;  /* 0x0000003e4f39723e */ /* 0x000fe200000010ff */
[----:B------:R-:W-:Y:S01]  /*2780*/  IMAD.WIDE.U32 R62, R119, R68, c[0x0][0x208] ;  /* 0x00008200773e7625 */ /* 0x000fe200078e0044 */
[----:B------:R-:W-:Y:S01]  /*2790*/  F2FP.BF16.PACK_AB R17, R59, R58 ;  /* 0x0000003a3b11723e */ /* 0x000fe200000010ff */
[----:B------:R0:W-:Y:S01]  /*27a0*/  STG.E.128 [R60.64], R12 ;  /* 0x0000000c3c007986 */ /* 0x0001e2000c101d04 */
        /* <DEDUP_REMOVED lines=9> */
[----:B------:R-:W-:Y:S02]  /*2840*/  F2FP.BF16.PACK_AB R52, R69, R52 ;  /* 0x000000344534723e */ /* 0x000fe400000010ff */
[----:B------:R-:W-:-:S02]  /*2850*/  F2FP.BF16.PACK_AB R59, R73, R86 ;  /* 0x00000056493b723e */ /* 0x000fc400000010ff */
[----:B------:R-:W-:Y:S01]  /*2860*/  F2FP.BF16.PACK_AB R58, R85, R84 ;  /* 0x00000054553a723e */ /* 0x000fe200000010ff */
[----:B------:R0:W-:Y:S01]  /*2870*/  STG.E.128 [R66.64], R52 ;  /* 0x0000003442007986 */ /* 0x0001e2000c101d04 */
[----:B------:R-:W-:-:S03]  /*2880*/  ISETP.GE.AND P0, PT, R112, c[0x0][0x164], PT ;  /* 0x0000590070007a0c */ /* 0x000fc60003f06270 */
[----:B------:R0:W-:Y:S10]  /*2890*/  STG.E.128 [R122.64], R56 ;  /* 0x000000387a007986 */ /* 0x0001f4000c101d04 */
[----:B0-----:R-:W-:Y:S01]  /*28a0*/  @P0 CALL.REL.NOINC `(.L_x_11563) ;  /* 0x0000001000000944 */ /* 0x001fe20003c00000 */
[----:B------:R-:W-:Y:S05]  /*28b0*/  BRA `(.L_x_11564) ;  /* 0xffffdc1000007947 */ /* 0x000fea000383ffff */
.L_x_11563:
[----:B------:R-:W-:Y:S05]  /*28c0*/  EXIT ;  /* 0x000000000000794d */ /* 0x000fea0003800000 */
.L_x_11561:
[----:B0-----:R-:W-:Y:S02]  /*28d0*/  MOV R81, 0x1 ;  /* 0x0000000100517802 */ /* 0x001fe40000000f00 */
[----:B------:R-:W-:-:S02]  /*28e0*/  MOV R80, 0x1f ;  /* 0x0000001f00507802 */ /* 0x000fc40000000f00 */
[----:B------:R-:W-:Y:S02]  /*28f0*/  MOV R19, 0xffffffff ;  /* 0xffffffff00137802 */ /* 0x000fe40000000f00 */
[----:B------:R-:W-:Y:S02]  /*2900*/  MOV R16, 0x2920 ;  /* 0x0000292000107802 */ /* 0x000fe40000000f00 */
[----:B-----5:R-:W-:Y:S05]  /*2910*/  CALL.REL.NOINC `($__internal_49_$__cuda_sm70_shflsync_bfly_p) ;  /* 0x0000089000007944 */ /* 0x020fea0003c00000 */
[----:B01----:R-:W-:Y:S05]  /*2920*/  BRA `(.L_x_11565) ;  /* 0xffffec4000007947 */ /* 0x003fea000383ffff */
.L_x_11562:
[----:B------:R-:W-:Y:S01]  /*2930*/  HFMA2.MMA R81, -RZ, RZ, 0, 1.1920928955078125e-07 ;  /* 0x00000002ff517435 */ /* 0x000fe200000001ff */
[----:B0-----:R-:W-:Y:S02]  /*2940*/  MOV R18, R82 ;  /* 0x0000005200127202 */ /* 0x001fe40000000f00 */
[----:B------:R-:W-:Y:S02]  /*2950*/  MOV R80, 0x1f ;  /* 0x0000001f00507802 */ /* 0x000fe40000000f00 */
[----:B------:R-:W-:Y:S02]  /*2960*/  MOV R19, 0xffffffff ;  /* 0xffffffff00137802 */ /* 0x000fe40000000f00 */
[----:B------:R-:W-:Y:S02]  /*2970*/  MOV R16, 0x2990 ;  /* 0x0000299000107802 */ /* 0x000fe40000000f00 */
[----:B-----5:R-:W-:Y:S05]  /*2980*/  CALL.REL.NOINC `($__internal_49_$__cuda_sm70_shflsync_bfly_p) ;  /* 0x0000082000007944 */ /* 0x020fea0003c00000 */
[----:B0-----:R-:W-:Y:S01]  /*2990*/  HFMA2.MMA R81, -RZ, RZ, 0, 2.384185791015625e-07 ;  /* 0x00000004ff517435 */ /* 0x001fe200000001ff */
[----:B-1----:R-:W-:Y:S01]  /*29a0*/  FADD.FTZ R18, R82, R19 ;  /* 0x0000001352127221 */ /* 0x002fe20000010000 */
[----:B------:R-:W-:-:S02]  /*29b0*/  MOV R80, 0x1f ;  /* 0x0000001f00507802 */ /* 0x000fc40000000f00 */
[----:B------:R-:W-:Y:S02]  /*29c0*/  MOV R19, 0xffffffff ;  /* 0xffffffff00137802 */ /* 0x000fe40000000f00 */
[----:B------:R-:W-:Y:S02]  /*29d0*/  MOV R16, 0x29f0 ;  /* 0x000029f000107802 */ /* 0x000fe40000000f00 */
[----:B------:R-:W-:Y:S05]  /*29e0*/  CALL.REL.NOINC `($__internal_49_$__cuda_sm70_shflsync_bfly_p) ;  /* 0x000007c000007944 */ /* 0x000fea0003c00000 */
[----:B0-----:R-:W-:Y:S01]  /*29f0*/  HFMA2.MMA R81, -RZ, RZ, 0, 4.76837158203125e-07 ;  /* 0x00000008ff517435 */ /* 0x001fe200000001ff */
[----:B-1----:R-:W-:Y:S01]  /*2a00*/  FADD.FTZ R18, R18, R19 ;  /* 0x0000001312127221 */ /* 0x002fe20000010000 */
[----:B------:R-:W-:Y:S02]  /*2a10*/  MOV R80, 0x1f ;  /* 0x0000001f00507802 */ /* 0x000fe40000000f00 */
[----:B------:R-:W-:Y:S02]  /*2a20*/  MOV R19, 0xffffffff ;  /* 0xffffffff00137802 */ /* 0x000fe40000000f00 */
[----:B------:R-:W-:Y:S02]  /*2a30*/  MOV R16, 0x2a50 ;  /* 0x00002a5000107802 */ /* 0x000fe40000000f00 */
[----:B------:R-:W-:Y:S05]  /*2a40*/  CALL.REL.NOINC `($__internal_49_$__cuda_sm70_shflsync_bfly_p) ;  /* 0x0000076000007944 */ /* 0x000fea0003c00000 */
[----:B0-----:R-:W-:Y:S01]  /*2a50*/  HFMA2.MMA R81, -RZ, RZ, 0, 9.5367431640625e-07 ;  /* 0x00000010ff517435 */ /* 0x001fe200000001ff */
[----:B-1----:R-:W-:Y:S01]  /*2a60*/  FADD.FTZ R18, R18, R19 ;  /* 0x0000001312127221 */ /* 0x002fe20000010000 */
[----:B------:R-:W-:-:S02]  /*2a70*/  MOV R80, 0x1f ;  /* 0x0000001f00507802 */ /* 0x000fc40000000f00 */
[----:B------:R-:W-:Y:S02]  /*2a80*/  MOV R19, 0xffffffff ;  /* 0xffffffff00137802 */ /* 0x000fe40000000f00 */
[----:B------:R-:W-:Y:S02]  /*2a90*/  MOV R16, 0x2ab0 ;  /* 0x00002ab000107802 */ /* 0x000fe40000000f00 */
[----:B------:R-:W-:Y:S05]  /*2aa0*/  CALL.REL.NOINC `($__internal_49_$__cuda_sm70_shflsync_bfly_p) ;  /* 0x0000070000007944 */ /* 0x000fea0003c00000 */
[----:B-1----:R-:W-:Y:S01]  /*2ab0*/  FADD.FTZ R19, R18, R19 ;  /* 0x0000001312137221 */ /* 0x002fe20000010000 */
[----:B0-----:R-:W-:Y:S01]  /*2ac0*/  HFMA2.MMA R81, -RZ, RZ, 0, 5.9604644775390625e-08 ;  /* 0x00000001ff517435 */ /* 0x001fe200000001ff */
[----:B------:R-:W-:Y:S02]  /*2ad0*/  MOV R80, 0x1f ;  /* 0x0000001f00507802 */ /* 0x000fe40000000f00 */
[----:B------:R-:W-:Y:S01]  /*2ae0*/  FMUL.FTZ R83, R19, c[0x0][0x1e0] ;  /* 0x0000780013537a20 */ /* 0x000fe20000410000 */
[----:B------:R-:W-:-:S03]  /*2af0*/  MOV R19, 0xffffffff ;  /* 0xffffffff00137802 */ /* 0x000fc60000000f00 */
        /* <DEDUP_REMOVED lines=79> */
[----:B------:R-:W-:Y:S01]  /*2ff0*/  FFMA.FTZ R18, R17, R17, R16 ;  /* 0x0000001111127223 */ /* 0x000fe20000010010 */
[----:B------:R-:W-:Y:S02]  /*3000*/  MOV R16, 0x3020 ;  /* 0x0000302000107802 */ /* 0x000fe40000000f00 */
[----:B------:R-:W-:Y:S05]  /*3010*/  CALL.REL.NOINC `($__internal_49_$__cuda_sm70_shflsync_bfly_p) ;  /* 0x0000019000007944 */ /* 0x000fea0003c00000 */
[----:B0-----:R-:W-:Y:S01]  /*3020*/  HFMA2.MMA R81, -RZ, RZ, 0, 1.1920928955078125e-07 ;  /* 0x00000002ff517435 */ /* 0x001fe200000001ff */
[----:B-1----:R-:W-:Y:S01]  /*3030*/  FADD.FTZ R18, R18, R19 ;  /* 0x0000001312127221 */ /* 0x002fe20000010000 */
[----:B------:R-:W-:Y:S02]  /*3040*/  MOV R80, 0x1f ;  /* 0x0000001f00507802 */ /* 0x000fe40000000f00 */
[----:B------:R-:W-:Y:S02]  /*3050*/  MOV R19, 0xffffffff ;  /* 0xffffffff00137802 */ /* 0x000fe40000000f00 */
[----:B------:R-:W-:Y:S02]  /*3060*/  MOV R16, 0x3080 ;  /* 0x0000308000107802 */ /* 0x000fe40000000f00 */
[----:B------:R-:W-:Y:S05]  /*3070*/  CALL.REL.NOINC `($__internal_49_$__cuda_sm70_shflsync_bfly_p) ;  /* 0x0000013000007944 */ /* 0x000fea0003c00000 */
[----:B0-----:R-:W-:Y:S01]  /*3080*/  HFMA2.MMA R81, -RZ, RZ, 0, 2.384185791015625e-07 ;  /* 0x00000004ff517435 */ /* 0x001fe200000001ff */
[----:B-1----:R-:W-:Y:S01]  /*3090*/  FADD.FTZ R18, R18, R19 ;  /* 0x0000001312127221 */ /* 0x002fe20000010000 */
[----:B------:R-:W-:Y:S02]  /*30a0*/  MOV R80, 0x1f ;  /* 0x0000001f00507802 */ /* 0x000fe40000000f00 */
[----:B------:R-:W-:-:S02]  /*30b0*/  MOV R19, 0xffffffff ;  /* 0xffffffff00137802 */ /* 0x000fc40000000f00 */
        /* <DEDUP_REMOVED lines=10> */
[----:B------:R-:W-:Y:S02]  /*3160*/  MOV R80, 0x1f ;  /* 0x0000001f00507802 */ /* 0x000fe40000000f00 */
[----:B------:R-:W-:-:S02]  /*3170*/  MOV R19, 0xffffffff ;  /* 0xffffffff00137802 */ /* 0x000fc40000000f00 */
[----:B------:R-:W-:Y:S02]  /*3180*/  MOV R16, 0x31a0 ;  /* 0x000031a000107802 */ /* 0x000fe40000000f00 */
[----:B------:R-:W-:Y:S05]  /*3190*/  CALL.REL.NOINC `($__internal_49_$__cuda_sm70_shflsync_bfly_p) ;  /* 0x0000001000007944 */ /* 0x000fea0003c00000 */
[----:B01----:R-:W-:Y:S05]  /*31a0*/  BRA `(.L_x_11566) ;  /* 0xffffea0000007947 */ /* 0x003fea000383ffff */
        .weak           $__internal_49_$__cuda_sm70_shflsync_bfly_p
        .type           $__internal_49_$__cuda_sm70_shflsync_bfly_p,@function
        .size           $__internal_49_$__cuda_sm70_shflsync_bfly_p,(.L_x_36137 - $__internal_49_$__cuda_sm70_shflsync_bfly_p)
$__internal_49_$__cuda_sm70_shflsync_bfly_p:
[----:B------:R-:W-:Y:S01]  /*31b0*/  HFMA2.MMA R17, -RZ, RZ, 0, 0 ;  /* 0x00000000ff117435 */ /* 0x000fe200000001ff */
[----:B------:R-:W-:Y:S04]  /*31c0*/  WARPSYNC R19 ;  /* 0x0000001300007348 */ /* 0x000fe80003800000 */
[----:B------:R0:W1:Y:S01]  /*31d0*/  SHFL.BFLY PT, R19, R18, R81, R80 ;  /* 0x0c00005112137389 */ /* 0x00006200000e0050 */
[----:B------:R-:W-:Y:S05]  /*31e0*/  RET.REL.NODEC R16 `(_ZN10layer_norm13ln_fwd_kernelINS_13Kernel_traitsI13__nv_bfloat16S2_fS2_fjLj1280ELj1ELj4ELj1ELj16ENS_18Kernel_traits_baseILj1280ES2_S2_fS2_fjLj128EEEEELb0ELb0ELb0ELb1EEEvNS_9FwdParamsE) ;  /* 0xffffce1010007950 */ /* 0x000fea0003c3ffff */
.L_x_11567:
        /* <DEDUP_REMOVED lines=9> */
.L_x_36137:


//--------------------- .text._ZN10layer_norm13ln_fwd_kernelINS_13Kernel_traitsI13__nv_bfloat16S2_fS2_fjLj1280ELj1ELj4ELj1ELj16ENS_18Kernel_traits_baseILj1280ES2_S2_fS2_fjLj128EEEEELb0ELb0ELb1ELb0EEEvNS_9FwdParamsE --------------------------
	.section	.text._ZN10layer_norm13ln_fwd_kernelINS_13Kernel_traitsI13__nv_bfloat16S2_fS2_fjLj1280ELj1ELj4ELj1ELj16ENS_18Kernel_traits_baseILj1280ES2_S2_fS2_fjLj128EEEEELb0ELb0ELb1ELb0EEEvNS_9FwdParamsE,"ax",@progbits
	.sectioninfo	@"SHI_REGISTERS=155"
	.align	128
        .global         _ZN10layer_norm13ln_fwd_kernelINS_13Kernel_traitsI13__nv_bfloat16S2_fS2_fjLj1280ELj1ELj4ELj1ELj16ENS_18Kernel_traits_baseILj1280ES2_S2_fS2_fjLj128EEEEELb0ELb0ELb1ELb0EEEvNS_9FwdParamsE
        .type           _ZN10layer_norm13ln_fwd_kernelINS_13Kernel_traitsI13__nv_bfloat16S2_fS2_fjLj1280ELj1ELj4ELj1ELj16ENS_18Kernel_traits_baseILj1280ES2_S2_fS2_fjLj128EEEEELb0ELb0ELb1ELb0EEEvNS_9FwdParamsE,@function
        .size           _ZN10layer_norm13ln_fwd_kernelINS_13Kernel_traitsI13__nv_bfloat16S2_fS2_fjLj1280ELj1ELj4ELj1ELj16ENS_18Kernel_traits_baseILj1280ES2_S2_fS2_fjLj128EEEEELb0ELb0ELb1ELb0EEEvNS_9FwdParamsE,(.L_x_36138 - _ZN10layer_norm13ln_fwd_kernelINS_13Kernel_traitsI13__nv_bfloat16S2_fS2_fjLj1280ELj1ELj4ELj1ELj16ENS_18Kernel_traits_baseILj1280ES2_S2_fS2_fjLj128EEEEELb0ELb0ELb1ELb0EEEvNS_9FwdParamsE)
        .other          _ZN10layer_norm13ln_fwd_kernelINS_13Kernel_traitsI13__nv_bfloat16S2_fS2_fjLj1280ELj1ELj4ELj1ELj16ENS_18Kernel_traits_baseILj1280ES2_S2_fS2_fjLj128EEEEELb0ELb0ELb1ELb0EEEvNS_9FwdParamsE,@"STO_CUDA_ENTRY STV_DEFAULT"
_ZN10layer_norm13ln_fwd_kernelINS_13Kernel_traitsI13__nv_bfloat16S2_fS2_fjLj1280ELj1ELj4ELj1ELj16ENS_18Kernel_traits_baseILj1280ES2_S2_fS2_fjLj128EEEEELb0ELb0ELb1ELb0EEEvNS_9FwdParamsE:
.text._ZN10layer_norm13ln_fwd_kernelINS_13Kernel_traitsI13__nv_bfloat16S2_fS2_fjLj1280ELj1ELj4ELj1ELj16ENS_18Kernel_traits_baseILj1280ES2_S2_fS2_fjLj128EEEEELb0ELb0ELb1ELb0EEEvNS_9FwdParamsE:
        /* <DEDUP_REMOVED lines=32> */
.L_x_11569:
[----:B0-----:R-:W-:Y:S05]  /*0200*/  BSYNC B0 ;  /* 0x0000000000007941 */ /* 0x001fea0003800000 */
.L_x_11568:
        /* <DEDUP_REMOVED lines=13> */
.L_x_11571:
[----:B0-----:R-:W-:Y:S05]  /*02e0*/  BSYNC B0 ;  /* 0x0000000000007941 */ /* 0x001fea0003800000 */
.L_x_11570:
        /* <DEDUP_REMOVED lines=13> */
.L_x_11573:
[----:B0-----:R-:W-:Y:S05]  /*03c0*/  BSYNC B0 ;  /* 0x0000000000007941 */ /* 0x001fea0003800000 */
.L_x_11572:
        /* <DEDUP_REMOVED lines=13> */
.L_x_11575:
[----:B0-----:R-:W-:Y:S05]  /*04a0*/  BSYNC B0 ;  /* 0x0000000000007941 */ /* 0x001fea0003800000 */
.L_x_11574:
        /* <DEDUP_REMOVED lines=12> */
.L_x_11577:
[----:B0-----:R-:W-:Y:S05]  /*0570*/  BSYNC B0 ;  /* 0x0000000000007941 */ /* 0x001fea0003800000 */
.L_x_11576:
        /* <DEDUP_REMOVED lines=83> */
.L_x_11681:
        /* <DEDUP_REMOVED lines=17> */
[-C--:B------:R-:W-:Y:S02]  /*0bc0*/  LEA.HI.SX32 R144, R142, R82.reuse, 0x1d ;  /* 0x000000528e907211 */ /* 0x080fe400078feaff */
[----:B------:R-:W-:-:S02]  /*0bd0*/  @P0 LEA.HI.SX32 R143, R145, R82, 0x1d ;  /* 0x00000052918f0211 */ /* 0x000fc400078feaff */
[----:B------:R-:W-:Y:S01]  /*0be0*/  SHF.R.S32.HI R142, RZ, 0x1f, R131 ;  /* 0x0000001fff8e7819 */ /* 0x000fe20000011483 */
[----:B------:R-:W-:Y:S05]  /*0bf0*/  @!P6 BRA `(.L_x_11579) ;  /* 0x000005800000e947 */ /* 0x000fea0003800000 */
[----:B-1----:R-:W-:-:S04]  /*0c00*/  ISETP.NE.U32.AND P1, PT, RZ, c[0x0][0x180], PT ;  /* 0x00006000ff007a0c */ /* 0x002fc80003f25070 */
[----:B------:R-:W-:-:S13]  /*0c10*/  ISETP.NE.AND.EX P1, PT, RZ, c[0x0][0x184], PT, P1 ;  /* 0x00006100ff007a0c */ /* 0x000fda0003f25310 */
[----:B------:R-:W-:-:S05]  /*0c20*/  @P1 MOV R81, 0x20 ;  /* 0x0000002000511802 */ /* 0x000fca0000000f00 */
[----:B------:R-:W-:-:S05]  /*0c30*/  @P1 IMAD.WIDE.U32 R80, R144, R81, c[0x0][0x180] ;  /* 0x0000600090501625 */ /* 0x000fca00078e0051 */
[----:B------:R0:W2:Y:S01]  /*0c40*/  @P1 LDG.E.128 R28, [R80.64] ;  /* 0x00000004501c1981 */ /* 0x0000a2000c1e1d00 */
[----:B------:R-:W-:-:S03]  /*0c50*/  ISETP.GT.AND P2, PT, R141, RZ, PT ;  /* 0x000000ff8d00720c */ /* 0x000fc60003f44270 */
[----:B------:R0:W3:Y:S01]  /*0c60*/  @P1 LDG.E.128 R36, [R80.64+0x10] ;  /* 0x0000100450241981 */ /* 0x0000e2000c1e1d00 */
[----:B------:R-:W-:-:S05]  /*0c70*/  @P0 MOV R82, 0x10 ;  /* 0x0000001000520802 */ /* 0x000fca0000000f00 */
[----:B------:R-:W-:-:S04]  /*0c80*/  @P0 IMAD.WIDE.U32 R82, R143, R82, c[0x0][0x170] ;  /* 0x00005c008f520625 */ /* 0x000fc800078e0052 */
[----:B------:R-:W-:Y:S01]  /*0c90*/  @!P2 ISETP.NE.U32.AND P3, PT, RZ, c[0x0][0x180], PT ;  /* 0x00006000ff00aa0c */ /* 0x000fe20003f65070 */
[----:B------:R1:W5:Y:S03]  /*0ca0*/  @P0 LDG.E.128 R44, [R82.64] ;  /* 0x00000004522c0981 */ /* 0x000366000c1e1d00 */
[----:B------:R-:W-:Y:S02]  /*0cb0*/  @!P2 ISETP.NE.AND.EX P3, PT, RZ, c[0x0][0x184], PT, P3 ;  /* 0x00006100ff00aa0c */ /* 0x000fe40003f65330 */
[----:B0-----:R-:W-:Y:S01]  /*0cc0*/  MOV R81, 0x20 ;  /* 0x0000002000517802 */ /* 0x001fe20000000f00 */
[----:B------:R-:W-:Y:S04]  /*0cd0*/  BSSY B1, `(.L_x_11580) ;  /* 0x000001c000017945 */ /* 0x000fe80003800000 */
[----:B------:R-:W-:Y:S01]  /*0ce0*/  IMAD.WIDE.U32 R80, R144, R81, c[0x0][0x188] ;  /* 0x0000620090507625 */ /* 0x000fe200078e0051 */
[----:B--2---:R-:W-:-:S02]  /*0cf0*/  @!P2 FSEL R32, R28, RZ, P3 ;  /* 0x000000ff1c20a208 */ /* 0x004fc40001800000 */
[----:B------:R-:W-:-:S04]  /*0d00*/  @!P2 ISETP.NE.U32.AND P3, PT, RZ, c[0x0][0x180], PT ;  /* 0x00006000ff00aa0c */ /* 0x000fc80003f65070 */
[----:B------:R-:W-:-:S04]  /*0d10*/  @!P2 ISETP.NE.AND.EX P3, PT, RZ, c[0x0][0x184], PT, P3 ;  /* 0x00006100ff00aa0c */ /* 0x000fc80003f65330 */
[----:B------:R-:W-:Y:S02]  /*0d20*/  @!P2 FSEL R33, R29, RZ, P3 ;  /* 0x000000ff1d21a208 */ /* 0x000fe40001800000 */
        /* <DEDUP_REMOVED lines=8> */
[----:B---3--:R-:W-:Y:S02]  /*0db0*/  @!P2 FSEL R40, R36, RZ, P3 ;  /* 0x000000ff2428a208 */ /* 0x008fe40001800000 */
        /* <DEDUP_REMOVED lines=8> */
[----:B------:R-:W-:Y:S01]  /*0e40*/  @!P2 FSEL R43, R39, RZ, P3 ;  /* 0x000000ff272ba208 */ /* 0x000fe20001800000 */
[----:B------:R-:W-:Y:S05]  /*0e50*/  @!P2 BRA `(.L_x_11581) ;  /* 0x000000300000a947 */ /* 0x000fea0003800000 */
[----:B-1---5:R-:W-:-:S05]  /*0e60*/  PRMT R32, RZ, 0x5410, R44 ;  /* 0x00005410ff207816 */ /* 0x022fca000000002c */
[----:B------:R-:W-:-:S04]  /*0e70*/  FMUL.FTZ R32, R32, c[0x0][0x1ec] ;  /* 0x00007b0020207a20 */ /* 0x000fc80000410000 */
[----:B------:R-:W-:Y:S02]  /*0e80*/  @P1 FADD.FTZ R32, R28, R32 ;  /* 0x000000201c201221 */ /* 0x000fe40000010000 */
.L_x_11581:
[----:B-1----:R-:W-:Y:S05]  /*0e90*/  BSYNC B1 ;  /* 0x0000000000017941 */ /* 0x002fea0003800000 */
.L_x_11580:
[----:B------:R-:W-:Y:S01]  /*0ea0*/  BSSY B1, `(.L_x_11582) ;  /* 0x0000005000017945 */ /* 0x000fe20003800000 */
[----:B------:R-:W-:Y:S05]  /*0eb0*/  @!P2 BRA `(.L_x_11583) ;  /* 0x000000300000a947 */ /* 0x000fea0003800000 */
[----:B-----5:R-:W-:-:S05]  /*0ec0*/  PRMT R33, RZ, 0x7610, R44 ;  /* 0x00007610ff217816 */ /* 0x020fca000000002c */
[----:B------:R-:W-:-:S04]  /*0ed0*/  FMUL.FTZ R33, R33, c[0x0][0x1ec] ;  /* 0x00007b0021217a20 */ /* 0x000fc80000410000 */
[----:B------:R-:W-:Y:S02]  /*0ee0*/  @P1 FADD.FTZ R33, R29, R33 ;  /* 0x000000211d211221 */ /* 0x000fe40000010000 */
.L_x_11583:
[----:B------:R-:W-:Y:S05]  /*0ef0*/  BSYNC B1 ;  /* 0x0000000000017941 */ /* 0x000fea0003800000 */
.L_x_11582:
[----:B------:R-:W-:Y:S01]  /*0f00*/  BSSY B1, `(.L_x_11584) ;  /* 0x0000005000017945 */ /* 0x000fe20003800000 */
[----:B------:R-:W-:Y:S05]  /*0f10*/  @!P2 BRA `(.L_x_11585) ;  /* 0x000000300000a947 */ /* 0x000fea0003800000 */
[----:B-----5:R-:W-:-:S05]  /*0f20*/  PRMT R34, RZ, 0x5410, R45 ;  /* 0x00005410ff227816 */ /* 0x020fca000000002d */
[----:B------:R-:W-:-:S04]  /*0f30*/  FMUL.FTZ R34, R34, c[0x0][0x1ec] ;  /* 0x00007b0022227a20 */ /* 0x000fc80000410000 */
[----:B------:R-:W-:Y:S02]  /*0f40*/  @P1 FADD.FTZ R34, R30, R34 ;  /* 0x000000221e221221 */ /* 0x000fe40000010000 */
.L_x_11585:
[----:B------:R-:W-:Y:S05]  /*0f50*/  BSYNC B1 ;  /* 0x0000000000017941 */ /* 0x000fea0003800000 */
.L_x_11584:
[----:B------:R-:W-:Y:S01]  /*0f60*/  BSSY B1, `(.L_x_11586) ;  /* 0x0000005000017945 */ /* 0x000fe20003800000 */
[----:B------:R-:W-:Y:S05]  /*0f70*/  @!P2 BRA `(.L_x_11587) ;  /* 0x000000300000a947 */ /* 0x000fea0003800000 */
[----:B-----5:R-:W-:-:S05]  /*0f80*/  PRMT R35, RZ, 0x7610, R45 ;  /* 0x00007610ff237816 */ /* 0x020fca000000002d */
[----:B------:R-:W-:-:S04]  /*0f90*/  FMUL.FTZ R35, R35, c[0x0][0x1ec] ;  /* 0x00007b0023237a20 */ /* 0x000fc80000410000 */
[----:B------:R-:W-:Y:S02]  /*0fa0*/  @P1 FADD.FTZ R35, R31, R35 ;  /* 0x000000231f231221 */ /* 0x000fe40000010000 */
.L_x_11587:
[----:B------:R-:W-:Y:S05]  /*0fb0*/  BSYNC B1 ;  /* 0x0000000000017941 */ /* 0x000fea0003800000 */
.L_x_11586:
[----:B------:R-:W-:Y:S01]  /*0fc0*/  BSSY B1, `(.L_x_11588) ;  /* 0x0000005000017945 */ /* 0x000fe20003800000 */
[----:B------:R-:W-:Y:S05]  /*0fd0*/  @!P2 BRA `(.L_x_11589) ;  /* 0x000000300000a947 */ /* 0x000fea0003800000 */
[----:B-----5:R-:W-:-:S05]  /*0fe0*/  PRMT R40, RZ, 0x5410, R46 ;  /* 0x00005410ff287816 */ /* 0x020fca000000002e */
[----:B------:R-:W-:-:S04]  /*0ff0*/  FMUL.FTZ R40, R40, c[0x0][0x1ec] ;  /* 0x00007b0028287a20 */ /* 0x000fc80000410000 */
[----:B------:R-:W-:Y:S02]  /*1000*/  @P1 FADD.FTZ R40, R36, R40 ;  /* 0x0000002824281221 */ /* 0x000fe40000010000 */
.L_x_11589:
[----:B------:R-:W-:Y:S05]  /*1010*/  BSYNC B1 ;  /* 0x0000000000017941 */ /* 0x000fea0003800000 */
.L_x_11588:
[----:B------:R-:W-:Y:S01]  /*1020*/  BSSY B1, `(.L_x_11590) ;  /* 0x0000005000017945 */ /* 0x000fe20003800000 */
[----:B------:R-:W-:Y:S05]  /*1030*/  @!P2 BRA `(.L_x_11591) ;  /* 0x000000300000a947 */ /* 0x000fea0003800000 */
[----:B-----5:R-:W-:-:S05]  /*1040*/  PRMT R41, RZ, 0x7610, R46 ;  /* 0x00007610ff297816 */ /* 0x020fca000000002e */
[----:B------:R-:W-:-:S04]  /*1050*/  FMUL.FTZ R41, R41, c[0x0][0x1ec] ;  /* 0x00007b0029297a20 */ /* 0x000fc80000410000 */
[----:B------:R-:W-:Y:S02]  /*1060*/  @P1 FADD.FTZ R41, R37, R41 ;  /* 0x0000002925291221 */ /* 0x000fe40000010000 */
.L_x_11591:
[----:B------:R-:W-:Y:S05]  /*1070*/  BSYNC B1 ;  /* 0x0000000000017941 */ /* 0x000fea0003800000 */
.L_x_11590:
[----:B------:R-:W-:Y:S01]  /*1080*/  BSSY B1, `(.L_x_11592) ;  /* 0x0000005000017945 */ /* 0x000fe20003800000 */
[----:B------:R-:W-:Y:S05]  /*1090*/  @!P2 BRA `(.L_x_11593) ;  /* 0x000000300000a947 */ /* 0x000fea0003800000 */
[----:B-----5:R-:W-:-:S05]  /*10a0*/  PRMT R42, RZ, 0x5410, R47 ;  /* 0x00005410ff2a7816 */ /* 0x020fca000000002f */
[----:B------:R-:W-:-:S04]  /*10b0*/  FMUL.FTZ R42, R42, c[0x0][0x1ec] ;  /* 0x00007b002a2a7a20 */ /* 0x000fc80000410000 */
[----:B------:R-:W-:Y:S02]  /*10c0*/  @P1 FADD.FTZ R42, R38, R42 ;  /* 0x0000002a262a1221 */ /* 0x000fe40000010000 */
.L_x_11593:
[----:B------:R-:W-:Y:S05]  /*10d0*/  BSYNC B1 ;  /* 0x0000000000017941 */ /* 0x000fea0003800000 */
.L_x_11592:
[----:B------:R-:W-:Y:S01]  /*10e0*/  BSSY B1, `(.L_x_11594) ;  /* 0x0000005000017945 */ /* 0x000fe20003800000 */
[----:B------:R-:W-:Y:S05]  /*10f0*/  @!P2 BRA `(.L_x_11595) ;  /* 0x000000300000a947 */ /* 0x000fea0003800000 */
[----:B-----5:R-:W-:-:S05]  /*1100*/  PRMT R43, RZ, 0x7610, R47 ;  /* 0x00007610ff2b7816 */ /* 0x020fca000000002f */
[----:B------:R-:W-:-:S04]  /*1110*/  FMUL.FTZ R43, R43, c[0x0][0x1ec] ;  /* 0x00007b002b2b7a20 */ /* 0x000fc80000410000 */
[----:B------:R-:W-:Y:S02]  /*1120*/  @P1 FADD.FTZ R43, R39, R43 ;  /* 0x0000002b272b1221 */ /* 0x000fe40000010000 */
.L_x_11595:
[----:B------:R-:W-:Y:S05]  /*1130*/  BSYNC B1 ;  /* 0x0000000000017941 */ /* 0x000fea0003800000 */
.L_x_11594:
[----:B------:R0:W-:Y:S01]  /*1140*/  STG.E.128 [R80.64], R32 ;  /* 0x0000002050007986 */ /* 0x0001e2000c101d04 */
[----:B------:R-:W-:Y:S02]  /*1150*/  IADD3 R143, R143, 0x20, RZ ;  /* 0x000000208f8f7810 */ /* 0x000fe40007ffe0ff */
[----:B------:R-:W-:Y:S01]  /*1160*/  IADD3 R144, R144, 0x20, RZ ;  /* 0x0000002090907810 */ /* 0x000fe20007ffe0ff */
[----:B------:R0:W-:Y:S04]  /*1170*/  STG.E.128 [R80.64+0x10], R40 ;  /* 0x0000102850007986 */ /* 0x0001e8000c101d04 */
.L_x_11579:
[----:B-1----:R-:W-:Y:S05]  /*1180*/  BSYNC B0 ;  /* 0x0000000000007941 */ /* 0x002fea0003800000 */
.L_x_11578:
[----:B------:R-:W-:Y:S01]  /*1190*/  ISETP.GE.U32.AND P1, PT, R90, 0x40, PT ;  /* 0x000000405a00780c */ /* 0x000fe20003f26070 */
[----:B------:R-:W-:-:S12]  /*11a0*/  BSSY B0, `(.L_x_11596) ;  /* 0x000005a000007945 */ /* 0x000fd80003800000 */
[----:B------:R-:W-:Y:S05]  /*11b0*/  @!P1 BRA `(.L_x_11597) ;  /* 0x0000058000009947 */ /* 0x000fea0003800000 */
[----:B------:R-:W-:-:S04]  /*11c0*/  ISETP.NE.U32.AND P1, PT, RZ, c[0x0][0x180], PT ;  /* 0x00006000ff007a0c */ /* 0x000fc80003f25070 */
[----:B------:R-:W-:-:S13]  /*11d0*/  ISETP.NE.AND.EX P1, PT, RZ, c[0x0][0x184], PT, P1 ;  /* 0x00006100ff007a0c */ /* 0x000fda0003f25310 */
[----:B0-----:R-:W-:-:S05]  /*11e0*/  @P1 MOV R81, 0x20 ;  /* 0x0000002000511802 */ /* 0x001fca0000000f00 */
[----:B------:R-:W-:-:S05]  /*11f0*/  @P1 IMAD.WIDE.U32 R80, R144, R81, c[0x0][0x180] ;  /* 0x0000600090501625 */ /* 0x000fca00078e0051 */
[----:B------:R0:W2:Y:S01]  /*1200*/  @P1 LDG.E.128 R28, [R80.64] ;  /* 0x00000004501c1981 */ /* 0x0000a2000c1e1d00 */
[----:B------:R-:W-:-:S03]  /*1210*/  ISETP.GT.AND P2, PT, R141, RZ, PT ;  /* 0x000000ff8d00720c */ /* 0x000fc60003f44270 */
[----:B------:R0:W3:Y:S01]  /*1220*/  @P1 LDG.E.128 R36, [R80.64+0x10] ;  /* 0x0000100450241981 */ /* 0x0000e2000c1e1d00 */
[----:B------:R-:W-:-:S05]  /*1230*/  @P0 MOV R82, 0x10 ;  /* 0x0000001000520802 */ /* 0x000fca0000000f00 */
[----:B------:R-:W-:-:S04]  /*1240*/  @P0 IMAD.WIDE.U32 R82, R143, R82, c[0x0][0x170] ;  /* 0x00005c008f520625 */ /* 0x000fc800078e0052 */
[----:B------:R-:W-:Y:S01]  /*1250*/  @!P2 ISETP.NE.U32.AND P3, PT, RZ, c[0x0][0x180], PT ;  /* 0x00006000ff00aa0c */ /* 0x000fe20003f65070 */
[----:B-----5:R1:W5:Y:S03]  /*1260*/  @P0 LDG.E.128 R44, [R82.64] ;  /* 0x00000004522c0981 */ /* 0x020366000c1e1d00 */
[----:B------:R-:W-:Y:S01]  /*1270*/  @!P2 ISETP.NE.AND.EX P3, PT, RZ, c[0x0][0x184], PT, P3 ;  /* 0x00006100ff00aa0c */ /* 0x000fe20003f65330 */
[----:B0-----:R-:W-:Y:S01]  /*1280*/  HFMA2.MMA R81, -RZ, RZ, 0, 1.9073486328125e-06 ;  /* 0x00000020ff517435 */ /* 0x001fe200000001ff */
[----:B------:R-:W-:Y:S09]  /*1290*/  BSSY B1, `(.L_x_11598) ;  /* 0x000001c000017945 */ /* 0x000ff20003800000 */
        /* <DEDUP_REMOVED lines=27> */
.L_x_11599:
[----:B-1----:R-:W-:Y:S05]  /*1450*/  BSYNC B1 ;  /* 0x0000000000017941 */ /* 0x002fea0003800000 */
.L_x_11598:
[----:B------:R-:W-:Y:S01]  /*1460*/  BSSY B1, `(.L_x_11600) ;  /* 0x0000005000017945 */ /* 0x000fe20003800000 */
[----:B------:R-:W-:Y:S05]  /*1470*/  @!P2 BRA `(.L_x_11601) ;  /* 0x000000300000a947 */ /* 0x000fea0003800000 */
[----:B-----5:R-:W-:-:S05]  /*1480*/  PRMT R49, RZ, 0x7610, R44 ;  /* 0x00007610ff317816 */ /* 0x020fca000000002c */
[----:B------:R-:W-:-:S04]  /*1490*/  FMUL.FTZ R49, R49, c[0x0][0x1ec] ;  /* 0x00007b0031317a20 */ /* 0x000fc80000410000 */
[----:B------:R-:W-:Y:S02]  /*14a0*/  @P1 FADD.FTZ R49, R29, R49 ;  /* 0x000000311d311221 */ /* 0x000fe40000010000 */
.L_x_11601:
[----:B------:R-:W-:Y:S05]  /*14b0*/  BSYNC B1 ;  /* 0x0000000000017941 */ /* 0x000fea0003800000 */
.L_x_11600:
[----:B------:R-:W-:Y:S01]  /*14c0*/  BSSY B1, `(.L_x_11602) ;  /* 0x0000005000017945 */ /* 0x000fe20003800000 */
[----:B------:R-:W-:Y:S05]  /*14d0*/  @!P2 BRA `(.L_x_11603) ;  /* 0x000000300000a947 */ /* 0x000fea0003800000 */
[----:B-----5:R-:W-:-:S05]  /*14e0*/  PRMT R50, RZ, 0x5410, R45 ;  /* 0x00005410ff327816 */ /* 0x020fca000000002d */
[----:B------:R-:W-:-:S04]  /*14f0*/  FMUL.FTZ R50, R50, c[0x0][0x1ec] ;  /* 0x00007b0032327a20 */ /* 0x000fc80000410000 */
[----:B------:R-:W-:Y:S02]  /*1500*/  @P1 FADD.FTZ R50, R30, R50 ;  /* 0x000000321e321221 */ /* 0x000fe40000010000 */
.L_x_11603:
[----:B------:R-:W-:Y:S05]  /*1510*/  BSYNC B1 ;  /* 0x0000000000017941 */ /* 0x000fea0003800000 */
.L_x_11602:
[----:B------:R-:W-:Y:S01]  /*1520*/  BSSY B1, `(.L_x_11604) ;  /* 0x0000005000017945 */ /* 0x000fe20003800000 */
[----:B------:R-:W-:Y:S05]  /*1530*/  @!P2 BRA `(.L_x_11605) ;  /* 0x000000300000a947 */ /* 0x000fea0003800000 */
[----:B-----5:R-:W-:-:S05]  /*1540*/  PRMT R51, RZ, 0x7610, R45 ;  /* 0x00007610ff337816 */ /* 0x020fca000000002d */
[----:B------:R-:W-:-:S04]  /*1550*/  FMUL.FTZ R51, R51, c[0x0][0x1ec] ;  /* 0x00007b0033337a20 */ /* 0x000fc80000410000 */
[----:B------:R-:W-:Y:S02]  /*1560*/  @P1 FADD.FTZ R51, R31, R51 ;  /* 0x000000331f331221 */ /* 0x000fe40000010000 */
.L_x_11605:
[----:B------:R-:W-:Y:S05]  /*1570*/  BSYNC B1 ;  /* 0x0000000000017941 */ /* 0x000fea0003800000 */
.L_x_11604:
[----:B------:R-:W-:Y:S01]  /*1580*/  BSSY B1, `(.L_x_11606) ;  /* 0x0000005000017945 */ /* 0x000fe20003800000 */
[----:B------:R-:W-:Y:S05]  /*1590*/  @!P2 BRA `(.L_x_11607) ;  /* 0x000000300000a947 */ /* 0x000fea0003800000 */
[----:B-----5:R-:W-:-:S05]  /*15a0*/  PRMT R52, RZ, 0x5410, R46 ;  /* 0x00005410ff347816 */ /* 0x020fca000000002e */
[----:B------:R-:W-:-:S04]  /*15b0*/  FMUL.FTZ R52, R52, c[0x0][0x1ec] ;  /* 0x00007b0034347a20 */ /* 0x000fc80000410000 */
[----:B------:R-:W-:Y:S02]  /*15c0*/  @P1 FADD.FTZ R52, R36, R52 ;  /* 0x0000003424341221 */ /* 0x000fe40000010000 */
.L_x_11607:
[----:B------:R-:W-:Y:S05]  /*15d0*/  BSYNC B1 ;  /* 0x0000000000017941 */ /* 0x000fea0003800000 */
.L_x_11606:
[----:B------:R-:W-:Y:S01]  /*15e0*/  BSSY B1, `(.L_x_11608) ;  /* 0x0000005000017945 */ /* 0x000fe20003800000 */
[----:B------:R-:W-:Y:S05]  /*15f0*/  @!P2 BRA `(.L_x_11609) ;  /* 0x000000300000a947 */ /* 0x000fea0003800000 */
[----:B-----5:R-:W-:-:S05]  /*1600*/  PRMT R53, RZ, 0x7610, R46 ;  /* 0x00007610ff357816 */ /* 0x020fca000000002e */
[----:B------:R-:W-:-:S04]  /*1610*/  FMUL.FTZ R53, R53, c[0x0][0x1ec] ;  /* 0x00007b0035357a20 */ /* 0x000fc80000410000 */
[----:B------:R-:W-:Y:S02]  /*1620*/  @P1 FADD.FTZ R53, R37, R53 ;  /* 0x0000003525351221 */ /* 0x000fe40000010000 */
.L_x_11609:
[----:B------:R-:W-:Y:S05]  /*1630*/  BSYNC B1 ;  /* 0x0000000000017941 */ /* 0x000fea0003800000 */
.L_x_11608:
[----:B------:R-:W-:Y:S01]  /*1640*/  BSSY B1, `(.L_x_11610) ;  /* 0x0000005000017945 */ /* 0x000fe20003800000 */
[----:B------:R-:W-:Y:S05]  /*1650*/  @!P2 BRA `(.L_x_11611) ;  /* 0x000000300000a947 */ /* 0x000fea0003800000 */
[----:B-----5:R-:W-:-:S05]  /*1660*/  PRMT R54, RZ, 0x5410, R47 ;  /* 0x00005410ff367816 */ /* 0x020fca000000002f */
[----:B------:R-:W-:-:S04]  /*1670*/  FMUL.FTZ R54, R54, c[0x0][0x1ec] ;  /* 0x00007b0036367a20 */ /* 0x000fc80000410000 */
[----:B------:R-:W-:Y:S02]  /*1680*/  @P1 FADD.FTZ R54, R38, R54 ;  /* 0x0000003626361221 */ /* 0x000fe40000010000 */
.L_x_11611:
[----:B------:R-:W-:Y:S05]  /*1690*/  BSYNC B1 ;  /* 0x0000000000017941 */ /* 0x000fea0003800000 */
.L_x_11610:
[----:B------:R-:W-:Y:S01]  /*16a0*/  BSSY B1, `(.L_x_11612) ;  /* 0x0000005000017945 */ /* 0x000fe20003800000 */
[----:B------:R-:W-:Y:S05]  /*16b0*/  @!P2 BRA `(.L_x_11613) ;  /* 0x000000300000a947 */ /* 0x000fea0003800000 */
[----:B-----5:R-:W-:-:S05]  /*16c0*/  PRMT R55, RZ, 0x7610, R47 ;  /* 0x00007610ff377816 */ /* 0x020fca000000002f */
[----:B------:R-:W-:-:S04]  /*16d0*/  FMUL.FTZ R55, R55, c[0x0][0x1ec] ;  /* 0x00007b0037377a20 */ /* 0x000fc80000410000 */
[----:B------:R-:W-:Y:S02]  /*16e0*/  @P1 FADD.FTZ R55, R39, R55 ;  /* 0x0000003727371221 */ /* 0x000fe40000010000 */
.L_x_11613:
[----:B------:R-:W-:Y:S05]  /*16f0*/  BSYNC B1 ;  /* 0x0000000000017941 */ /* 0x000fea0003800000 */
.L_x_11612:
[----:B------:R0:W-:Y:S01]  /*1700*/  STG.E.128 [R80.64], R48 ;  /* 0x0000003050007986 */ /* 0x0001e2000c101d04 */
[----:B------:R-:W-:Y:S02]  /*1710*/  IADD3 R143, R143, 0x20, RZ ;  /* 0x000000208f8f7810 */ /* 0x000fe40007ffe0ff */
[----:B------:R-:W-:Y:S01]  /*1720*/  IADD3 R144, R144, 0x20, RZ ;  /* 0x0000002090907810 */ /* 0x000fe20007ffe0ff */
[----:B------:R0:W-:Y:S04]  /*1730*/  STG.E.128 [R80.64+0x10], R52 ;  /* 0x0000103450007986 */ /* 0x0001e8000c101d04 */
.L_x_11597:
[----:B------:R-:W-:Y:S05]  /*1740*/  BSYNC B0 ;  /* 0x0000000000007941 */ /* 0x000fea0003800000 */
.L_x_11596:
        /* <DEDUP_REMOVED lines=44> */
.L_x_11617:
[----:B-1----:R-:W-:Y:S05]  /*1a10*/  BSYNC B1 ;  /* 0x0000000000017941 */ /* 0x002fea0003800000 */
.L_x_11616:
[----:B------:R-:W-:Y:S01]  /*1a20*/  BSSY B1, `(.L_x_11618) ;  /* 0x0000005000017945 */ /* 0x000fe20003800000 */
[----:B------:R-:W-:Y:S05]  /*1a30*/  @!P2 BRA `(.L_x_11619) ;  /* 0x000000300000a947 */ /* 0x000fea0003800000 */
[----:B-----5:R-:W-:-:S05]  /*1a40*/  PRMT R57, RZ, 0x7610, R44 ;  /* 0x00007610ff397816 */ /* 0x020fca000000002c */
[----:B------:R-:W-:-:S04]  /*1a50*/  FMUL.FTZ R57, R57, c[0x0][0x1ec] ;  /* 0x00007b0039397a20 */ /* 0x000fc80000410000 */
[----:B------:R-:W-:Y:S02]  /*1a60*/  @P1 FADD.FTZ R57, R29, R57 ;  /* 0x000000391d391221 */ /* 0x000fe40000010000 */
.L_x_11619:
[----:B------:R-:W-:Y:S05]  /*1a70*/  BSYNC B1 ;  /* 0x0000000000017941 */ /* 0x000fea0003800000 */
.L_x_11618:
[----:B------:R-:W-:Y:S01]  /*1a80*/  BSSY B1, `(.L_x_11620) ;  /* 0x0000005000017945 */ /* 0x000fe20003800000 */
[----:B------:R-:W-:Y:S05]  /*1a90*/  @!P2 BRA `(.L_x_11621) ;  /* 0x000000300000a947 */ /* 0x000fea0003800000 */
[----:B-----5:R-:W-:-:S05]  /*1aa0*/  PRMT R58, RZ, 0x5410, R45 ;  /* 0x00005410ff3a7816 */ /* 0x020fca000000002d */
[----:B------:R-:W-:-:S04]  /*1ab0*/  FMUL.FTZ R58, R58, c[0x0][0x1ec] ;  /* 0x00007b003a3a7a20 */ /* 0x000fc80000410000 */
[----:B------:R-:W-:Y:S02]  /*1ac0*/  @P1 FADD.FTZ R58, R30, R58 ;  /* 0x0000003a1e3a1221 */ /* 0x000fe40000010000 */
.L_x_11621:
[----:B------:R-:W-:Y:S05]  /*1ad0*/  BSYNC B1 ;  /* 0x0000000000017941 */ /* 0x000fea0003800000 */
.L_x_11620:
[----:B------:R-:W-:Y:S01]  /*1ae0*/  BSSY B1, `(.L_x_11622) ;  /* 0x0000005000017945 */ /* 0x000fe20003800000 */
[----:B------:R-:W-:Y:S05]  /*1af0*/  @!P2 BRA `(.L_x_11623) ;  /* 0x000000300000a947 */ /* 0x000fea0003800000 */
[----:B-----5:R-:W-:-:S05]  /*1b00*/  PRMT R59, RZ, 0x7610, R45 ;  /* 0x00007610ff3b7816 */ /* 0x020fca000000002d */
[----:B------:R-:W-:-:S04]  /*1b10*/  FMUL.FTZ R59, R59, c[0x0][0x1ec] ;  /* 0x00007b003b3b7a20 */ /* 0x000fc80000410000 */
[----:B------:R-:W-:Y:S02]  /*1b20*/  @P1 FADD.FTZ R59, R31, R59 ;  /* 0x0000003b1f3b1221 */ /* 0x000fe40000010000 */
.L_x_11623:
[----:B------:R-:W-:Y:S05]  /*1b30*/  BSYNC B1 ;  /* 0x0000000000017941 */ /* 0x000fea0003800000 */
.L_x_11622:
[----:B------:R-:W-:Y:S01]  /*1b40*/  BSSY B1, `(.L_x_11624) ;  /* 0x0000005000017945 */ /* 0x000fe20003800000 */
[----:B------:R-:W-:Y:S05]  /*1b50*/  @!P2 BRA `(.L_x_11625) ;  /* 0x000000300000a947 */ /* 0x000fea0003800000 */
[----:B-----5:R-:W-:-:S05]  /*1b60*/  PRMT R60, RZ, 0x5410, R46 ;  /* 0x00005410ff3c7816 */ /* 0x020fca000000002e */
[----:B------:R-:W-:-:S04]  /*1b70*/  FMUL.FTZ R60, R60, c[0x0][0x1ec] ;  /* 0x00007b003c3c7a20 */ /* 0x000fc80000410000 */
[----:B------:R-:W-:Y:S02]  /*1b80*/  @P1 FADD.FTZ R60, R36, R60 ;  /* 0x0000003c243c1221 */ /* 0x000fe40000010000 */
.L_x_11625:
[----:B------:R-:W-:Y:S05]  /*1b90*/  BSYNC B1 ;  /* 0x0000000000017941 */ /* 0x000fea0003800000 */
.L_x_11624:
[----:B------:R-:W-:Y:S01]  /*1ba0*/  BSSY B1, `(.L_x_11626) ;  /* 0x0000005000017945 */ /* 0x000fe20003800000 */
[----:B------:R-:W-:Y:S05]  /*1bb0*/  @!P2 BRA `(.L_x_11627) ;  /* 0x000000300000a947 */ /* 0x000fea0003800000 */
[----:B-----5:R-:W-:-:S05]  /*1bc0*/  PRMT R61, RZ, 0x7610, R46 ;  /* 0x00007610ff3d7816 */ /* 0x020fca000000002e */
[----:B------:R-:W-:-:S04]  /*1bd0*/  FMUL.FTZ R61, R61, c[0x0][0x1ec] ;  /* 0x00007b003d3d7a20 */ /* 0x000fc80000410000 */
[----:B------:R-:W-:Y:S02]  /*1be0*/  @P1 FADD.FTZ R61, R37, R61 ;  /* 0x0000003d253d1221 */ /* 0x000fe40000010000 */
.L_x_11627:
[----:B------:R-:W-:Y:S05]  /*1bf0*/  BSYNC B1 ;  /* 0x0000000000017941 */ /* 0x000fea0003800000 */
.L_x_11626:
[----:B------:R-:W-:Y:S01]  /*1c00*/  BSSY B1, `(.L_x_11628) ;  /* 0x0000005000017945 */ /* 0x000fe20003800000 */
[----:B------:R-:W-:Y:S05]  /*1c10*/  @!P2 BRA `(.L_x_11629) ;  /* 0x000000300000a947 */ /* 0x000fea0003800000 */
[----:B-----5:R-:W-:-:S05]  /*1c20*/  PRMT R62, RZ, 0x5410, R47 ;  /* 0x00005410ff3e7816 */ /* 0x020fca000000002f */
[----:B------:R-:W-:-:S04]  /*1c30*/  FMUL.FTZ R62, R62, c[0x0][0x1ec] ;  /* 0x00007b003e3e7a20 */ /* 0x000fc80000410000 */
[----:B------:R-:W-:Y:S02]  /*1c40*/  @P1 FADD.FTZ R62, R38, R62 ;  /* 0x0000003e263e1221 */ /* 0x000fe40000010000 */
.L_x_11629:
[----:B------:R-:W-:Y:S05]  /*1c50*/  BSYNC B1 ;  /* 0x0000000000017941 */ /* 0x000fea0003800000 */
.L_x_11628:
[----:B------:R-:W-:Y:S01]  /*1c60*/  BSSY B1, `(.L_x_11630) ;  /* 0x0000005000017945 */ /* 0x000fe20003800000 */
[----:B------:R-:W-:Y:S05]  /*1c70*/  @!P2 BRA `(.L_x_11631) ;  /* 0x000000300000a947 */ /* 0x000fea0003800000 */
[----:B-----5:R-:W-:-:S05]  /*1c80*/  PRMT R63, RZ, 0x7610, R47 ;  /* 0x00007610ff3f7816 */ /* 0x020fca000000002f */
[----:B------:R-:W-:-:S04]  /*1c90*/  FMUL.FTZ R63, R63, c[0x0][0x1ec] ;  /* 0x00007b003f3f7a20 */ /* 0x000fc80000410000 */
[----:B------:R-:W-:Y:S02]  /*1ca0*/  @P1 FADD.FTZ R63, R39, R63 ;  /* 0x0000003f273f1221 */ /* 0x000fe40000010000 */
.L_x_11631:
[----:B------:R-:W-:Y:S05]  /*1cb0*/  BSYNC B1 ;  /* 0x0000000000017941 */ /* 0x000fea0003800000 */
.L_x_11630:
[----:B------:R0:W-:Y:S01]  /*1cc0*/  STG.E.128 [R80.64], R56 ;  /* 0x0000003850007986 */ /* 0x0001e2000c101d04 */
[----:B------:R-:W-:Y:S02]  /*1cd0*/  IADD3 R143, R143, 0x20, RZ ;  /* 0x000000208f8f7810 */ /* 0x000fe40007ffe0ff */
[----:B------:R-:W-:Y:S01]  /*1ce0*/  IADD3 R144, R144, 0x20, RZ ;  /* 0x0000002090907810 */ /* 0x000fe20007ffe0ff */
[----:B------:R0:W-:Y:S04]  /*1cf0*/  STG.E.128 [R80.64+0x10], R60 ;  /* 0x0000103c50007986 */ /* 0x0001e8000c101d04 */
.L_x_11615:
[----:B------:R-:W-:Y:S05]  /*1d00*/  BSYNC B0 ;  /* 0x0000000000007941 */ /* 0x000fea0003800000 */
.L_x_11614:
[----:B------:R-:W-:Y:S01]  /*1d10*/  BSSY B0, `(.L_x_11632) ;  /* 0x000005a000007945 */ /* 0x000fe20003800000 */
        /* <DEDUP_REMOVED lines=42> */
.L_x_11635:
[----:B-1----:R-:W-:Y:S05]  /*1fc0*/  BSYNC B1 ;  /* 0x0000000000017941 */ /* 0x002fea0003800000 */
.L_x_11634:
[----:B------:R-:W-:Y:S01]  /*1fd0*/  BSSY B1, `(.L_x_11636) ;  /* 0x0000005000017945 */ /* 0x000fe20003800000 */
[----:B------:R-:W-:Y:S05]  /*1fe0*/  @!P2 BRA `(.L_x_11637) ;  /* 0x000000300000a947 */ /* 0x000fea0003800000 */
[----:B-----5:R-:W-:-:S05]  /*1ff0*/  PRMT R65, RZ, 0x7610, R44 ;  /* 0x00007610ff417816 */ /* 0x020fca000000002c */
[----:B------:R-:W-:-:S04]  /*2000*/  FMUL.FTZ R65, R65, c[0x0][0x1ec] ;  /* 0x00007b0041417a20 */ /* 0x000fc80000410000 */
[----:B------:R-:W-:Y:S02]  /*2010*/  @P1 FADD.FTZ R65, R29, R65 ;  /* 0x000000411d411221 */ /* 0x000fe40000010000 */
.L_x_11637:
[----:B------:R-:W-:Y:S05]  /*2020*/  BSYNC B1 ;  /* 0x0000000000017941 */ /* 0x000fea0003800000 */
.L_x_11636:
[----:B------:R-:W-:Y:S01]  /*2030*/  BSSY B1, `(.L_x_11638) ;  /* 0x0000005000017945 */ /* 0x000fe20003800000 */
[----:B------:R-:W-:Y:S05]  /*2040*/  @!P2 BRA `(.L_x_11639) ;  /* 0x000000300000a947 */ /* 0x000fea0003800000 */
[----:B-----5:R-:W-:-:S05]  /*2050*/  PRMT R66, RZ, 0x5410, R45 ;  /* 0x00005410ff427816 */ /* 0x020fca000000002d */
[----:B------:R-:W-:-:S04]  /*2060*/  FMUL.FTZ R66, R66, c[0x0][0x1ec] ;  /* 0x00007b0042427a20 */ /* 0x000fc80000410000 */
[----:B------:R-:W-:Y:S02]  /*2070*/  @P1 FADD.FTZ R66, R30, R66 ;  /* 0x000000421e421221 */ /* 0x000fe40000010000 */
.L_x_11639:
[----:B------:R-:W-:Y:S05]  /*2080*/  BSYNC B1 ;  /* 0x0000000000017941 */ /* 0x000fea0003800000 */
.L_x_11638:
[----:B------:R-:W-:Y:S01]  /*2090*/  BSSY B1, `(.L_x_11640) ;  /* 0x0000005000017945 */ /* 0x000fe20003800000 */
[----:B------:R-:W-:Y:S05]  /*20a0*/  @!P2 BRA `(.L_x_11641) ;  /* 0x000000300000a947 */ /* 0x000fea0003800000 */
[----:B-----5:R-:W-:-:S05]  /*20b0*/  PRMT R67, RZ, 0x7610, R45 ;  /* 0x00007610ff437816 */ /* 0x020fca000000002d */
[----:B------:R-:W-:-:S04]  /*20c0*/  FMUL.FTZ R67, R67, c[0x0][0x1ec] ;  /* 0x00007b0043437a20 */ /* 0x000fc80000410000 */
[----:B------:R-:W-:Y:S02]  /*20d0*/  @P1 FADD.FTZ R67, R31, R67 ;  /* 0x000000431f431221 */ /* 0x000fe40000010000 */
.L_x_11641:
[----:B------:R-:W-:Y:S05]  /*20e0*/  BSYNC B1 ;  /* 0x0000000000017941 */ /* 0x000fea0003800000 */
.L_x_11640:
[----:B------:R-:W-:Y:S01]  /*20f0*/  BSSY B1, `(.L_x_11642) ;  /* 0x0000005000017945 */ /* 0x000fe20003800000 */
[----:B------:R-:W-:Y:S05]  /*2100*/  @!P2 BRA `(.L_x_11643) ;  /* 0x000000300000a947 */ /* 0x000fea0003800000 */
[----:B-----5:R-:W-:-:S05]  /*2110*/  PRMT R68, RZ, 0x5410, R46 ;  /* 0x00005410ff447816 */ /* 0x020fca000000002e */
[----:B------:R-:W-:-:S04]  /*2120*/  FMUL.FTZ R68, R68, c[0x0][0x1ec] ;  /* 0x00007b0044447a20 */ /* 0x000fc80000410000 */
[----:B------:R-:W-:Y:S02]  /*2130*/  @P1 FADD.FTZ R68, R36, R68 ;  /* 0x0000004424441221 */ /* 0x000fe40000010000 */
.L_x_11643:
[----:B------:R-:W-:Y:S05]  /*2140*/  BSYNC B1 ;  /* 0x0000000000017941 */ /* 0x000fea0003800000 */
.L_x_11642:
[----:B------:R-:W-:Y:S01]  /*2150*/  BSSY B1, `(.L_x_11644) ;  /* 0x0000005000017945 */ /* 0x000fe20003800000 */
[----:B------:R-:W-:Y:S05]  /*2160*/  @!P2 BRA `(.L_x_11645) ;  /* 0x000000300000a947 */ /* 0x000fea0003800000 */
[----:B-----5:R-:W-:-:S05]  /*2170*/  PRMT R69, RZ, 0x7610, R46 ;  /* 0x00007610ff457816 */ /* 0x020fca000000002e */
[----:B------:R-:W-:-:S04]  /*2180*/  FMUL.FTZ R69, R69, c[0x0][0x1ec] ;  /* 0x00007b0045457a20 */ /* 0x000fc80000410000 */
[----:B------:R-:W-:Y:S02]  /*2190*/  @P1 FADD.FTZ R69, R37, R69 ;  /* 0x0000004525451221 */ /* 0x000fe40000010000 */
.L_x_11645:
[----:B------:R-:W-:Y:S05]  /*21a0*/  BSYNC B1 ;  /* 0x0000000000017941 */ /* 0x000fea0003800000 */
.L_x_11644:
[----:B------:R-:W-:Y:S01]  /*21b0*/  BSSY B1, `(.L_x_11646) ;  /* 0x0000005000017945 */ /* 0x000fe20003800000 */
[----:B------:R-:W-:Y:S05]  /*21c0*/  @!P2 BRA `(.L_x_11647) ;  /* 0x000000300000a947 */ /* 0x000fea0003800000 */
[----:B-----5:R-:W-:-:S05]  /*21d0*/  PRMT R70, RZ, 0x5410, R47 ;  /* 0x00005410ff467816 */ /* 0x020fca000000002f */
[----:B------:R-:W-:-:S04]  /*21e0*/  FMUL.FTZ R70, R70, c[0x0][0x1ec] ;  /* 0x00007b0046467a20 */ /* 0x000fc80000410000 */
[----:B------:R-:W-:Y:S02]  /*21f0*/  @P1 FADD.FTZ R70, R38, R70 ;  /* 0x0000004626461221 */ /* 0x000fe40000010000 */
.L_x_11647:
[----:B------:R-:W-:Y:S05]  /*2200*/  BSYNC B1 ;  /* 0x0000000000017941 */ /* 0x000fea0003800000 */
.L_x_11646:
[----:B------:R-:W-:Y:S01]  /*2210*/  BSSY B1, `(.L_x_11648) ;  /* 0x0000005000017945 */ /* 0x000fe20003800000 */
[----:B------:R-:W-:Y:S05]  /*2220*/  @!P2 BRA `(.L_x_11649) ;  /* 0x000000300000a947 */ /* 0x000fea0003800000 */
[----:B-----5:R-:W-:-:S05]  /*2230*/  PRMT R71, RZ, 0x7610, R47 ;  /* 0x00007610ff477816 */ /* 0x020fca000000002f */
[----:B------:R-:W-:-:S04]  /*2240*/  FMUL.FTZ R71, R71, c[0x0][0x1ec] ;  /* 0x00007b0047477a20 */ /* 0x000fc80000410000 */
[----:B------:R-:W-:Y:S02]  /*2250*/  @P1 FADD.FTZ R71, R39, R71 ;  /* 0x0000004727471221 */ /* 0x000fe40000010000 */
.L_x_11649:
[----:B------:R-:W-:Y:S05]  /*2260*/  BSYNC B1 ;  /* 0x0000000000017941 */ /* 0x000fea0003800000 */
.L_x_11648:
[----:B------:R0:W-:Y:S01]  /*2270*/  STG.E.128 [R80.64], R64 ;  /* 0x0000004050007986 */ /* 0x0001e2000c101d04 */
[----:B------:R-:W-:Y:S02]  /*2280*/  IADD3 R143, R143, 0x20, RZ ;  /* 0x000000208f8f7810 */ /* 0x000fe40007ffe0ff */
[----:B------:R-:W-:Y:S01]  /*2290*/  IADD3 R144, R144, 0x20, RZ ;  /* 0x0000002090907810 */ /* 0x000fe20007ffe0ff */
[----:B------:R0:W-:Y:S04]  /*22a0*/  STG.E.128 [R80.64+0x10], R68 ;  /* 0x0000104450007986 */ /* 0x0001e8000c101d04 */
.L_x_11633:
[----:B------:R-:W-:Y:S05]  /*22b0*/  BSYNC B0 ;  /* 0x0000000000007941 */ /* 0x000fea0003800000 */
.L_x_11632:
[----:B------:R-:W-:Y:S01]  /*22c0*/  BSSY B0, `(.L_x_11650) ;  /* 0x0000058000007945 */ /* 0x000fe20003800000 */
[----:B------:R-:W-:Y:S05]  /*22d0*/  @!P4 BRA `(.L_x_11651) ;  /* 0x000005600000c947 */ /* 0x000fea0003800000 */
[----:B------:R-:W-:-:S04]  /*22e0*/  ISETP.NE.U32.AND P1, PT, RZ, c[0x0][0x180], PT ;  /* 0x00006000ff007a0c */ /* 0x000fc80003f25070 */
[----:B------:R-:W-:-:S13]  /*22f0*/  ISETP.NE.AND.EX P1, PT, RZ, c[0x0][0x184], PT, P1 ;  /* 0x00006100ff007a0c */ /* 0x000fda0003f25310 */
[----:B0-----:R-:W-:-:S05]  /*2300*/  @P1 MOV R81, 0x20 ;  /* 0x0000002000511802 */ /* 0x001fca0000000f00 */
[----:B------:R-:W-:-:S05]  /*2310*/  @P1 IMAD.WIDE.U32 R80, R144, R81, c[0x0][0x180] ;  /* 0x0000600090501625 */ /* 0x000fca00078e0051 */
[----:B------:R-:W2:Y:S01]  /*2320*/  @P1 LDG.E.128 R28, [R80.64] ;  /* 0x00000004501c1981 */ /* 0x000ea2000c1e1d00 */
[----:B------:R-:W-:-:S03]  /*2330*/  @P0 MOV R76, 0x10 ;  /* 0x00000010004c0802 */ /* 0x000fc60000000f00 */
[----:B------:R-:W3:Y:S01]  /*2340*/  @P1 LDG.E.128 R36, [R80.64+0x10] ;  /* 0x0000100450241981 */ /* 0x000ee2000c1e1d00 */
[----:B------:R-:W-:Y:S01]  /*2350*/  ISETP.GT.AND P2, PT, R141, RZ, PT ;  /* 0x000000ff8d00720c */ /* 0x000fe20003f44270 */
[----:B------:R-:W-:-:S05]  /*2360*/  @P0 IMAD.WIDE.U32 R76, R143, R76, c[0x0][0x170] ;  /* 0x00005c008f4c0625 */ /* 0x000fca00078e004c */
[----:B-----5:R3:W5:Y:S07]  /*2370*/  @P0 LDG.E.128 R44, [R76.64] ;  /* 0x000000044c2c0981 */ /* 0x02076e000c1e1d00 */
[----:B------:R-:W-:-:S04]  /*2380*/  @!P2 ISETP.NE.U32.AND P0, PT, RZ, c[0x0][0x180], PT ;  /* 0x00006000ff00aa0c */ /* 0x000fc80003f05070 */
[----:B------:R-:W-:Y:S01]  /*2390*/  @!P2 ISETP.NE.AND.EX P0, PT, RZ, c[0x0][0x184], PT, P0 ;  /* 0x00006100ff00aa0c */ /* 0x000fe20003f05300 */
[----:B------:R-:W-:Y:S01]  /*23a0*/  HFMA2.MMA R145, -RZ, RZ, 0, 1.9073486328125e-06 ;  /* 0x00000020ff917435 */ /* 0x000fe200000001ff */
        /* <DEDUP_REMOVED lines=25> */
[----:B-----5:R-:W-:-:S05]  /*2540*/  PRMT R72, RZ, 0x5410, R44 ;  /* 0x00005410ff487816 */ /* 0x020fca000000002c */
[----:B------:R-:W-:-:S04]  /*2550*/  FMUL.FTZ R72, R72, c[0x0][0x1ec] ;  /* 0x00007b0048487a20 */ /* 0x000fc80000410000 */
[----:B------:R-:W-:Y:S02]  /*2560*/  @P1 FADD.FTZ R72, R28, R72 ;  /* 0x000000481c481221 */ /* 0x000fe40000010000 */
.L_x_11653:
[----:B------:R-:W-:Y:S05]  /*2570*/  BSYNC B1 ;  /* 0x0000000000017941 */ /* 0x000fea0003800000 */
.L_x_11652:
[----:B------:R-:W-:Y:S01]  /*2580*/  BSSY B1, `(.L_x_11654) ;  /* 0x0000005000017945 */ /* 0x000fe20003800000 */
[----:B------:R-:W-:Y:S05]  /*2590*/  @!P2 BRA `(.L_x_11655) ;  /* 0x000000300000a947 */ /* 0x000fea0003800000 */
[----:B-----5:R-:W-:-:S05]  /*25a0*/  PRMT R73, RZ, 0x7610, R44 ;  /* 0x00007610ff497816 */ /* 0x020fca000000002c */
[----:B------:R-:W-:-:S04]  /*25b0*/  FMUL.FTZ R73, R73, c[0x0][0x1ec] ;  /* 0x00007b0049497a20 */ /* 0x000fc80000410000 */
[----:B------:R-:W-:Y:S02]  /*25c0*/  @P1 FADD.FTZ R73, R29, R73 ;  /* 0x000000491d491221 */ /* 0x000fe40000010000 */
.L_x_11655:
[----:B------:R-:W-:Y:S05]  /*25d0*/  BSYNC B1 ;  /* 0x0000000000017941 */ /* 0x000fea0003800000 */
.L_x_11654:
[----:B------:R-:W-:Y:S01]  /*25e0*/  BSSY B1, `(.L_x_11656) ;  /* 0x0000005000017945 */ /* 0x000fe20003800000 */
[----:B------:R-:W-:Y:S05]  /*25f0*/  @!P2 BRA `(.L_x_11657) ;  /* 0x000000300000a947 */ /* 0x000fea0003800000 */
[----:B-----5:R-:W-:-:S05]  /*2600*/  PRMT R74, RZ, 0x5410, R45 ;  /* 0x00005410ff4a7816 */ /* 0x020fca000000002d */
[----:B------:R-:W-:-:S04]  /*2610*/  FMUL.FTZ R74, R74, c[0x0][0x1ec] ;  /* 0x00007b004a4a7a20 */ /* 0x000fc80000410000 */
[----:B------:R-:W-:Y:S02]  /*2620*/  @P1 FADD.FTZ R74, R30, R74 ;  /* 0x0000004a1e4a1221 */ /* 0x000fe40000010000 */
.L_x_11657:
[----:B------:R-:W-:Y:S05]  /*2630*/  BSYNC B1 ;  /* 0x0000000000017941 */ /* 0x000fea0003800000 */
.L_x_11656:
[----:B------:R-:W-:Y:S01]  /*2640*/  BSSY B1, `(.L_x_11658) ;  /* 0x0000005000017945 */ /* 0x000fe20003800000 */
[----:B------:R-:W-:Y:S05]  /*2650*/  @!P2 BRA `(.L_x_11659) ;  /* 0x000000300000a947 */ /* 0x000fea0003800000 */
[----:B-----5:R-:W-:-:S05]  /*2660*/  PRMT R75, RZ, 0x7610, R45 ;  /* 0x00007610ff4b7816 */ /* 0x020fca000000002d */
[----:B------:R-:W-:-:S04]  /*2670*/  FMUL.FTZ R75, R75, c[0x0][0x1ec] ;  /* 0x00007b004b4b7a20 */ /* 0x000fc80000410000 */
[----:B------:R-:W-:Y:S02]  /*2680*/  @P1 FADD.FTZ R75, R31, R75 ;  /* 0x0000004b1f4b1221 */ /* 0x000fe40000010000 */
.L_x_11659:
[----:B------:R-:W-:Y:S05]  /*2690*/  BSYNC B1 ;  /* 0x0000000000017941 */ /* 0x000fea0003800000 */
.L_x_11658:
[----:B------:R-:W-:Y:S01]  /*26a0*/  BSSY B1, `(.L_x_11660) ;  /* 0x0000005000017945 */ /* 0x000fe20003800000 */
[----:B------:R-:W-:Y:S05]  /*26b0*/  @!P2 BRA `(.L_x_11661) ;  /* 0x000000300000a947 */ /* 0x000fea0003800000 */
[----:B-----5:R-:W-:-:S05]  /*26c0*/  PRMT R76, RZ, 0x5410, R46 ;  /* 0x00005410ff4c7816 */ /* 0x020fca000000002e */
[----:B------:R-:W-:-:S04]  /*26d0*/  FMUL.FTZ R76, R76, c[0x0][0x1ec] ;  /* 0x00007b004c4c7a20 */ /* 0x000fc80000410000 */
[----:B------:R-:W-:Y:S02]  /*26e0*/  @P1 FADD.FTZ R76, R36, R76 ;  /* 0x0000004c244c1221 */ /* 0x000fe40000010000 */
.L_x_11661:
[----:B------:R-:W-:Y:S05]  /*26f0*/  BSYNC B1 ;  /* 0x0000000000017941 */ /* 0x000fea0003800000 */
.L_x_11660:
[----:B------:R-:W-:Y:S01]  /*2700*/  BSSY B1, `(.L_x_11662) ;  /* 0x0000005000017945 */ /* 0x000fe20003800000 */
[----:B------:R-:W-:Y:S05]  /*2710*/  @!P2 BRA `(.L_x_11663) ;  /* 0x000000300000a947 */ /* 0x000fea0003800000 */
[----:B-----5:R-:W-:-:S05]  /*2720*/  PRMT R77, RZ, 0x7610, R46 ;  /* 0x00007610ff4d7816 */ /* 0x020fca000000002e */
[----:B------:R-:W-:-:S04]  /*2730*/  FMUL.FTZ R77, R77, c[0x0][0x1ec] ;  /* 0x00007b004d4d7a20 */ /* 0x000fc80000410000 */
[----:B------:R-:W-:Y:S02]  /*2740*/  @P1 FADD.FTZ R77, R37, R77 ;  /* 0x0000004d254d1221 */ /* 0x000fe40000010000 */
.L_x_11663:
[----:B------:R-:W-:Y:S05]  /*2750*/  BSYNC B1 ;  /* 0x0000000000017941 */ /* 0x000fea0003800000 */
.L_x_11662:
[----:B------:R-:W-:Y:S01]  /*2760*/  BSSY B1, `(.L_x_11664) ;  /* 0x0000005000017945 */ /* 0x000fe20003800000 */
[----:B------:R-:W-:Y:S05]  /*2770*/  @!P2 BRA `(.L_x_11665) ;  /* 0x000000300000a947 */ /* 0x000fea0003800000 */
[----:B-----5:R-:W-:-:S05]  /*2780*/  PRMT R78, RZ, 0x5410, R47 ;  /* 0x00005410ff4e7816 */ /* 0x020fca000000002f */
[----:B------:R-:W-:-:S04]  /*2790*/  FMUL.FTZ R78, R78, c[0x0][0x1ec] ;  /* 0x00007b004e4e7a20 */ /* 0x000fc80000410000 */
[----:B------:R-:W-:Y:S02]  /*27a0*/  @P1 FADD.FTZ R78, R38, R78 ;  /* 0x0000004e264e1221 */ /* 0x000fe40000010000 */
.L_x_11665:
[----:B------:R-:W-:Y:S05]  /*27b0*/  BSYNC B1 ;  /* 0x0000000000017941 */ /* 0x000fea0003800000 */
.L_x_11664:
[----:B------:R-:W-:Y:S01]  /*27c0*/  BSSY B1, `(.L_x_11666) ;  /* 0x0000005000017945 */ /* 0x000fe20003800000 */
[----:B------:R-:W-:Y:S05]  /*27d0*/  @!P2 BRA `(.L_x_11667) ;  /* 0x000000300000a947 */ /* 0x000fea0003800000 */
[----:B-----5:R-:W-:-:S05]  /*27e0*/  PRMT R79, RZ, 0x7610, R47 ;  /* 0x00007610ff4f7816 */ /* 0x020fca000000002f */
[----:B------:R-:W-:-:S04]  /*27f0*/  FMUL.FTZ R79, R79, c[0x0][0x1ec] ;  /* 0x00007b004f4f7a20 */ /* 0x000fc80000410000 */
[----:B------:R-:W-:Y:S02]  /*2800*/  @P1 FADD.FTZ R79, R39, R79 ;  /* 0x0000004f274f1221 */ /* 0x000fe40000010000 */
.L_x_11667:
[----:B------:R-:W-:Y:S05]  /*2810*/  BSYNC B1 ;  /* 0x0000000000017941 */ /* 0x000fea0003800000 */
.L_x_11666:
[----:B------:R0:W-:Y:S04]  /*2820*/  STG.E.128 [R144.64], R72 ;  /* 0x0000004890007986 */ /* 0x0001e8000c101d04 */
[----:B------:R0:W-:Y:S02]  /*2830*/  STG.E.128 [R144.64+0x10], R76 ;  /* 0x0000104c90007986 */ /* 0x0001e4000c101d04 */
.L_x_11651:
[----:B------:R-:W-:Y:S05]  /*2840*/  BSYNC B0 ;  /* 0x0000000000007941 */ /* 0x000fea0003800000 */
.L_x_11650:
[----:B0-----:R-:W-:Y:S01]  /*2850*/  FADD.FTZ R80, RZ, R32 ;  /* 0x00000020ff507221 */ /* 0x001fe20000010000 */
[C---:B------:R-:W-:Y:S02]  /*2860*/  ISETP.GT.U32.AND P3, PT, R90.reuse, 0x3f, PT ;  /* 0x0000003f5a00780c */ /* 0x040fe40003f64070 */
[C---:B------:R-:W-:Y:S01]  /*2870*/  ISETP.GT.U32.AND P2, PT, R90.reuse, 0x5f, PT ;  /* 0x0000005f5a00780c */ /* 0x040fe20003f44070 */
[----:B------:R-:W-:Y:S01]  /*2880*/  FADD.FTZ R81, R33, R80 ;  /* 0x0000005021517221 */ /* 0x000fe20000010000 */
[C---:B------:R-:W-:Y:S02]  /*2890*/  ISETP.GT.U32.AND P1, PT, R90.reuse, 0x7f, PT ;  /* 0x0000007f5a00780c */ /* 0x040fe40003f24070 */
[----:B------:R-:W-:Y:S01]  /*28a0*/  ISETP.GT.U32.AND P0, PT, R90, 0x9f, PT ;  /* 0x0000009f5a00780c */ /* 0x000fe20003f04070 */
[----:B------:R-:W-:Y:S01]  /*28b0*/  FADD.FTZ R80, R34, R81 ;  /* 0x0000005122507221 */ /* 0x000fe20000010000 */
[----:B------:R-:W-:-:S02]  /*28c0*/  P2R R82, PR, RZ, 0x10 ;  /* 0x00000010ff527803 */ /* 0x000fc40000000000 */
        /* <DEDUP_REMOVED lines=43> */
.L_x_11682:
        /* <DEDUP_REMOVED lines=101> */
.L_x_11683:
[----:B------:R-:W-:Y:S01]  /*31d0*/  LOP3.LUT P1, RZ, R140, 0x1f, RZ, 0xc0, !PT ;  /* 0x0000001f8cff7812 */ /* 0x000fe2000782c0ff */
[----:B01----:R-:W-:Y:S01]  /*31e0*/  FADD.FTZ R144, R143, R144 ;  /* 0x000000908f907221 */ /* 0x003fe20000010000 */
[----:B------:R-:W-:Y:S01]  /*31f0*/  MOV R145, c[0x0][0x1e0] ;  /* 0x0000780000917a02 */ /* 0x000fe20000000f00 */
[----:B------:R-:W-:Y:S10]  /*3200*/  BSSY B0, `(.L_x_11670) ;  /* 0x00000c4000007945 */ /* 0x000ff40003800000 */
[----:B------:R-:W-:-:S04]  /*3210*/  @!P1 LEA R80, P0, R131, c[0x0][0x1a0], 0x2 ;  /* 0x0000680083509a11 */ /* 0x000fc800078010ff */
[C---:B------:R-:W-:Y:S02]  /*3220*/  @!P1 LEA.HI.X R81, R131.reuse, c[0x0][0x1a4], R142, 0x2, P0 ;  /* 0x0000690083519a11 */ /* 0x040fe400000f148e */
[----:B------:R-:W-:-:S03]  /*3230*/  @!P1 LEA R82, P0, R131, c[0x0][0x1a8], 0x2 ;  /* 0x00006a0083529a11 */ /* 0x000fc600078010ff */
[----:B------:R0:W-:Y:S01]  /*3240*/  @!P1 STG.E [R80.64], R141 ;  /* 0x0000008d50009986 */ /* 0x0001e2000c101904 */
[----:B------:R-:W-:Y:S01]  /*3250*/  @!P1 LEA.HI.X R83, R131, c[0x0][0x1ac], R142, 0x2, P0 ;  /* 0x00006b0083539a11 */ /* 0x000fe200000f148e */
[----:B------:R-:W-:Y:S01]  /*3260*/  FMUL.FTZ R142, R141, R141 ;  /* 0x0000008d8d8e7220 */ /* 0x000fe20000410000 */
[----:B------:R-:W-:-:S04]  /*3270*/  ISETP.NE.AND P0, PT, RZ, UR6, PT ;  /* 0x00000006ff007c0c */ /* 0x000fc8000bf05270 */
[----:B------:R-:W-:Y:S01]  /*3280*/  FSEL R143, R142, RZ, P0 ;  /* 0x000000ff8e8f7208 */ /* 0x000fe20000000000 */
[----:B------:R-:W-:-:S04]  /*3290*/  FFMA.FTZ R142, R144, R145, c[0x0][0x228] ;  /* 0x00008a00908e7623 */ /* 0x000fc80000010091 */
        /* <DEDUP_REMOVED lines=14> */
[--C-:B------:R-:W-:Y:S01]  /*3380*/  FADD.FTZ R80, R32, -R142.reuse ;  /* 0x8000008e20507221 */ /* 0x100fe20000010000 */
        /* <DEDUP_REMOVED lines=31> */
.L_x_11673:
[----:B------:R-:W-:Y:S05]  /*3580*/  BSYNC B1 ;  /* 0x0000000000017941 */ /* 0x000fea0003800000 */
.L_x_11672:
[----:B------:R-:W-:Y:S01]  /*3590*/  ISETP.GE.U32.AND P0, PT, R90, 0x40, PT ;  /* 0x000000405a00780c */ /* 0x000fe20003f06070 */
[----:B------:R-:W-:-:S12]  /*35a0*/  BSSY B1, `(.L_x_11674) ;  /* 0x0000022000017945 */ /* 0x000fd80003800000 */
[----:B------:R-:W-:Y:S05]  /*35b0*/  @!P0 BRA `(.L_x_11675) ;  /* 0x0000020000008947 */ /* 0x000fea0003800000 */
[--C-:B0-----:R-:W-:Y:S01]  /*35c0*/  FADD.FTZ R80, R48, -R142.reuse ;  /* 0x8000008e30507221 */ /* 0x101fe20000010000 */
        /* <DEDUP_REMOVED lines=31> */
.L_x_11675:
[----:B------:R-:W-:Y:S05]  /*37c0*/  BSYNC B1 ;  /* 0x0000000000017941 */ /* 0x000fea0003800000 */
.L_x_11674:
[----:B------:R-:W-:Y:S01]  /*37d0*/  ISETP.GE.U32.AND P0, PT, R90, 0x60, PT ;  /* 0x000000605a00780c */ /* 0x000fe20003f06070 */
[----:B------:R-:W-:-:S12]  /*37e0*/  BSSY B1, `(.L_x_11676) ;  /* 0x0000022000017945 */ /* 0x000fd80003800000 */
[----:B------:R-:W-:Y:S05]  /*37f0*/  @!P0 BRA `(.L_x_11677) ;  /* 0x0000020000008947 */ /* 0x000fea0003800000 */
[--C-:B0-----:R-:W-:Y:S01]  /*3800*/  FADD.FTZ R80, R56, -R142.reuse ;  /* 0x8000008e38507221 */ /* 0x101fe20000010000 */
        /* <DEDUP_REMOVED lines=31> */
.L_x_11677:
[----:B------:R-:W-:Y:S05]  /*3a00*/  BSYNC B1 ;  /* 0x0000000000017941 */ /* 0x000fea0003800000 */
.L_x_11676:
[----:B------:R-:W-:Y:S01]  /*3a10*/  BSSY B1, `(.L_x_11678) ;  /* 0x0000022000017945 */ /* 0x000fe20003800000 */
        /* <DEDUP_REMOVED lines=33> */
.L_x_11679:
[----:B------:R-:W-:Y:S05]  /*3c30*/  BSYNC B1 ;  /* 0x0000000000017941 */ /* 0x000fea0003800000 */
.L_x_11678:
        /* <DEDUP_REMOVED lines=32> */
.L_x_11671:
[----:B0-----:R-:W-:Y:S05]  /*3e40*/  BSYNC B0 ;  /* 0x0000000000007941 */ /* 0x001fea0003800000 */
.L_x_11670:
[----:B------:R-:W-:-:S04]  /*3e50*/  MOV R80, c[0x0][0x160] ;  /* 0x0000580000507a02 */ /* 0x000fc80000000f00 */
[----:B------:R-:W-:-:S04]  /*3e60*/  LEA R131, R80, R131, 0x2 ;  /* 0x0000008350837211 */ /* 0x000fc800078e10ff */
[----:B------:R-:W-:-:S13]  /*3e70*/  ISETP.GE.AND P0, PT, R131, c[0x0][0x164], PT ;  /* 0x0000590083007a0c */ /* 0x000fda0003f06270 */
[----:B------:R-:W-:Y:S01]  /*3e80*/  @P0 CALL.REL.NOINC `(.L_x_11680) ;  /* 0x0000001000000944 */ /* 0x000fe20003c00000 */
[----:B------:R-:W-:Y:S05]  /*3e90*/  BRA `(.L_x_11681) ;  /* 0xffffcc1000007947 */ /* 0x000fea000383ffff */
.L_x_11680:
[----:B------:R-:W-:Y:S05]  /*3ea0*/  EXIT ;  /* 0x000000000000794d */ /* 0x000fea0003800000 */
.L_x_11668:
[----:B------:R-:W-:Y:S01]  /*3eb0*/  HFMA2.MMA R143, -RZ, RZ, 0, 5.9604644775390625e-08 ;  /* 0x00000001ff8f7435 */ /* 0x000fe200000001ff */
[----:B------:R-:W-:Y:S02]  /*3ec0*/  MOV R82, R83 ;  /* 0x0000005300527202 */ /* 0x000fe40000000f00 */
[----:B------:R-:W-:Y:S02]  /*3ed0*/  MOV R145, 0x1f ;  /* 0x0000001f00917802 */ /* 0x000fe40000000f00 */
[----:B------:R-:W-:Y:S02]  /*3ee0*/  MOV R146, 0xffffffff ;  /* 0xffffffff00927802 */ /* 0x000fe40000000f00 */
[----:B------:R-:W-:Y:S02]  /*3ef0*/  MOV R80, 0x3f10 ;  /* 0x00003f1000507802 */ /* 0x000fe40000000f00 */
[----:B-----5:R-:W-:Y:S05]  /*3f00*/  CALL.REL.NOINC `($__internal_50_$__cuda_sm70_shflsync_bfly_p) ;  /* 0x000008c000007944 */ /* 0x020fea0003c00000 */
[----:B-1----:R-:W-:Y:S01]  /*3f10*/  MOV R80, R143 ;  /* 0x0000008f00507202 */ /* 0x002fe20000000f00 */
[----:B0-----:R-:W-:Y:S05]  /*3f20*/  BRA `(.L_x_11682) ;  /* 0xffffec5000007947 */ /* 0x001fea000383ffff */
.L_x_11669:
[----:B------:R-:W-:Y:S01]  /*3f30*/  HFMA2.MMA R143, -RZ, RZ, 0, 1.1920928955078125e-07 ;  /* 0x00000002ff8f7435 */ /* 0x000fe200000001ff */
[----:B------:R-:W-:Y:S02]  /*3f40*/  MOV R82, R147 ;  /* 0x0000009300527202 */ /* 0x000fe40000000f00 */
[----:B------:R-:W-:-:S02]  /*3f50*/  MOV R145, 0x1f ;  /* 0x0000001f00917802 */ /* 0x000fc40000000f00 */
[----:B------:R-:W-:Y:S02]  /*3f60*/  MOV R146, 0xffffffff ;  /* 0xffffffff00927802 */ /* 0x000fe40000000f00 */
[----:B------:R-:W-:Y:S02]  /*3f70*/  MOV R80, 0x3f90 ;  /* 0x00003f9000507802 */ /* 0x000fe40000000f00 */
[----:B0----5:R-:W-:Y:S05]  /*3f80*/  CALL.REL.NOINC `($__internal_50_$__cuda_sm70_shflsync_bfly_p) ;  /* 0x0000084000007944 */ /* 0x021fea0003c00000 */
[----:B01----:R-:W-:Y:S01]  /*3f90*/  FADD.FTZ R82, R147, R143 ;  /* 0x0000008f93527221 */ /* 0x003fe20000010000 */
[----:B------:R-:W-:Y:S01]  /*3fa0*/  HFMA2.MMA R143, -RZ, RZ, 0, 2.384185791015625e-07 ;  /* 0x00000004ff8f7435 */ /* 0x000fe200000001ff */
[----:B------:R-:W-:Y:S02]  /*3fb0*/  MOV R145, 0x1f ;  /* 0x0000001f00917802 */ /* 0x000fe40000000f00 */
[----:B------:R-:W-:Y:S02]  /*3fc0*/  MOV R146, 0xffffffff ;  /* 0xffffffff00927802 */ /* 0x000fe40000000f00 */
[----:B------:R-:W-:Y:S02]  /*3fd0*/  MOV R80, 0x3ff0 ;  /* 0x00003ff000507802 */ /* 0x000fe40000000f00 */
[----:B------:R-:W-:Y:S05]  /*3fe0*/  CALL.REL.NOINC `($__internal_50_$__cuda_sm70_shflsync_bfly_p) ;  /* 0x000007e000007944 */ /* 0x000fea0003c00000 */
[----:B01----:R-:W-:Y:S01]  /*3ff0*/  FADD.FTZ R82, R82, R143 ;  /* 0x0000008f52527221 */ /* 0x003fe20000010000 */
[----:B------:R-:W-:Y:S01]  /*4000*/  HFMA2.MMA R143, -RZ, RZ, 0, 4.76837158203125e-07 ;  /* 0x00000008ff8f7435 */ /* 0x000fe200000001ff */
[----:B------:R-:W-:-:S02]  /*4010*/  MOV R145, 0x1f ;  /* 0x0000001f00917802 */ /* 0x000fc40000000f00 */
[----:B------:R-:W-:Y:S02]  /*4020*/  MOV R146, 0xffffffff ;  /* 0xffffffff00927802 */ /* 0x000fe40000000f00 */
[----:B------:R-:W-:Y:S02]  /*4030*/  MOV R80, 0x4050 ;  /* 0x0000405000507802 */ /* 0x000fe40000000f00 */
[----:B------:R-:W-:Y:S05]  /*4040*/  CALL.REL.NOINC `($__internal_50_$__cuda_sm70_shflsync_bfly_p) ;  /* 0x0000078000007944 */ /* 0x000fea0003c00000 */
[----:B01----:R-:W-:Y:S01]  /*4050*/  FADD.FTZ R82, R82, R143 ;  /* 0x0000008f52527221 */ /* 0x003fe20000010000 */
[----:B------:R-:W-:Y:S01]  /*4060*/  HFMA2.MMA R143, -RZ, RZ, 0, 9.5367431640625e-07 ;  /* 0x00000010ff8f7435 */ /* 0x000fe200000001ff */
[----:B------:R-:W-:Y:S02]  /*4070*/  MOV R145, 0x1f ;  /* 0x0000001f00917802 */ /* 0x000fe40000000f00 */
[----:B------:R-:W-:Y:S02]  /*4080*/  MOV R146, 0xffffffff ;  /* 0xffffffff00927802 */ /* 0x000fe40000000f00 */
[----:B------:R-:W-:Y:S02]  /*4090*/  MOV R80, 0x40b0 ;  /* 0x000040b000507802 */ /* 0x000fe40000000f00 */
[----:B------:R-:W-:Y:S05]  /*40a0*/  CALL.REL.NOINC `($__internal_50_$__cuda_sm70_shflsync_bfly_p) ;  /* 0x0000072000007944 */ /* 0x000fea0003c00000 */
        /* <DEDUP_REMOVED lines=87> */
[----:B------:R-:W-:Y:S05]  /*4620*/  CALL.REL.NOINC `($__internal_50_$__cuda_sm70_shflsync_bfly_p) ;  /* 0x000001a000007944 */ /* 0x000fea0003c00000 */
[----:B01----:R-:W-:Y:S01]  /*4630*/  FADD.FTZ R82, R82, R143 ;  /* 0x0000008f52527221 */ /* 0x003fe20000010000 */
[----:B------:R-:W-:Y:S01]  /*4640*/  HFMA2.MMA R143, -RZ, RZ, 0, 1.1920928955078125e-07 ;  /* 0x00000002ff8f7435 */ /* 0x000fe200000001ff */
[----:B------:R-:W-:Y:S02]  /*4650*/  MOV R145, 0x1f ;  /* 0x0000001f00917802 */ /* 0x000fe40000000f00 */
[----:B------:R-:W-:Y:S02]  /*4660*/  MOV R146, 0xffffffff ;  /* 0xffffffff00927802 */ /* 0x000fe40000000f00 */
[----:B------:R-:W-:Y:S02]  /*4670*/  MOV R80, 0x4690 ;  /* 0x0000469000507802 */ /* 0x000fe40000000f00 */
[----:B------:R-:W-:Y:S05]  /*4680*/  CALL.REL.NOINC `($__internal_50_$__cuda_sm70_shflsync_bfly_p) ;  /* 0x0000014000007944 */ /* 0x000fea0003c00000 */
[----:B01----:R-:W-:Y:S01]  /*4690*/  FADD.FTZ R82, R82, R143 ;  /* 0x0000008f52527221 */ /* 0x003fe20000010000 */
[----:B------:R-:W-:Y:S01]  /*46a0*/  HFMA2.MMA R143, -RZ, RZ, 0, 2.384185791015625e-07 ;  /* 0x00000004ff8f7435 */ /* 0x000fe200000001ff */
[----:B------:R-:W-:Y:S02]  /*46b0*/  MOV R145, 0x1f ;  /* 0x0000001f00917802 */ /* 0x000fe40000000f00 */
[----:B------:R-:W-:-:S02]  /*46c0*/  MOV R146, 0xffffffff ;  /* 0xffffffff00927802 */ /* 0x000fc40000000f00 */
[----:B------:R-:W-:Y:S02]  /*46d0*/  MOV R80, 0x46f0 ;  /* 0x000046f000507802 */ /* 0x000fe40000000f00 */
[----:B------:R-:W-:Y:S05]  /*46e0*/  CALL.REL.NOINC `($__internal_50_$__cuda_sm70_shflsync_bfly_p) ;  /* 0x000000e000007944 */ /* 0x000fea0003c00000 */
[----:B01----:R-:W-:Y:S01]  /*46f0*/  FADD.FTZ R82, R82, R143 ;  /* 0x0000008f52527221 */ /* 0x003fe20000010000 */
[----:B------:R-:W-:Y:S01]  /*4700*/  HFMA2.MMA R143, -RZ, RZ, 0, 4.76837158203125e-07 ;  /* 0x00000008ff8f7435 */ /* 0x000fe200000001ff */
[----:B------:R-:W-:Y:S02]  /*4710*/  MOV R145, 0x1f ;  /* 0x0000001f00917802 */ /* 0x000fe40000000f00 */
[----:B------:R-:W-:Y:S02]  /*4720*/  MOV R146, 0xffffffff ;  /* 0xffffffff00927802 */ /* 0x000fe40000000f00 */
[----:B------:R-:W-:Y:S02]  /*4730*/  MOV R80, 0x4750 ;  /* 0x0000475000507802 */ /* 0x000fe40000000f00 */
[----:B------:R-:W-:Y:S05]  /*4740*/  CALL.REL.NOINC `($__internal_50_$__cuda_sm70_shflsync_bfly_p) ;  /* 0x0000008000007944 */ /* 0x000fea0003c00000 */
[----:B-1----:R-:W-:Y:S01]  /*4750*/  FADD.FTZ R144, R82, R143 ;  /* 0x0000008f52907221 */ /* 0x002fe20000010000 */
[----:B------:R-:W-:Y:S01]  /*4760*/  HFMA2.MMA R143, -RZ, RZ, 0, 9.5367431640625e-07 ;  /* 0x00000010ff8f7435 */ /* 0x000fe200000001ff */
[----:B0-----:R-:W-:Y:S02]  /*4770*/  MOV R145, 0x1f ;  /* 0x0000001f00917802 */ /* 0x001fe40000000f00 */
[----:B------:R-:W-:-:S02]  /*4780*/  MOV R146, 0xffffffff ;  /* 0xffffffff00927802 */ /* 0x000fc40000000f00 */
[----:B------:R-:W-:Y:S02]  /*4790*/  MOV R82, R144 ;  /* 0x0000009000527202 */ /* 0x000fe40000000f00 */
[----:B------:R-:W-:Y:S02]  /*47a0*/  MOV R80, 0x47c0 ;  /* 0x000047c000507802 */ /* 0x000fe40000000f00 */
[----:B------:R-:W-:Y:S05]  /*47b0*/  CALL.REL.NOINC `($__internal_50_$__cuda_sm70_shflsync_bfly_p) ;  /* 0x0000001000007944 */ /* 0x000fea0003c00000 */
[----:B01----:R-:W-:Y:S05]  /*47c0*/  BRA `(.L_x_11683) ;  /* 0xffffea0000007947 */ /* 0x003fea000383ffff */
        .weak           $__internal_50_$__cuda_sm70_shflsync_bfly_p
        .type           $__internal_50_$__cuda_sm70_shflsync_bfly_p,@function
        .size           $__internal_50_$__cuda_sm70_shflsync_bfly_p,(.L_x_36138 - $__internal_50_$__cuda_sm70_shflsync_bfly_p)
$__internal_50_$__cuda_sm70_shflsync_bfly_p:
[----:B------:R-:W-:Y:S01]  /*47d0*/  HFMA2.MMA R81, -RZ, RZ, 0, 0 ;  /* 0x00000000ff517435 */ /* 0x000fe200000001ff */
[----:B------:R-:W-:Y:S04]  /*47e0*/  WARPSYNC R146 ;  /* 0x0000009200007348 */ /* 0x000fe80003800000 */
[----:B------:R0:W1:Y:S01]  /*47f0*/  SHFL.BFLY PT, R143, R82, R143, R145 ;  /* 0x0c00008f528f7389 */ /* 0x00006200000e0091 */
[----:B------:R-:W-:Y:S05]  /*4800*/  RET.REL.NODEC R80 `(_ZN10layer_norm13ln_fwd_kernelINS_13Kernel_traitsI13__nv_bfloat16S2_fS2_fjLj1280ELj1ELj4ELj1ELj16ENS_18Kernel_traits_baseILj1280ES2_S2_fS2_fjLj128EEEEELb0ELb0ELb1ELb0EEEvNS_9FwdParamsE) ;  /* 0xffffb7f050007950 */ /* 0x000fea0003c3ffff */
.L_x_11684:
        /* <DEDUP_REMOVED lines=15> */
.L_x_36138:


//--------------------- .text._ZN10layer_norm13ln_fwd_kernelINS_13Kernel_traitsI13__nv_bfloat16S2_fS2_fjLj1280ELj1ELj4ELj1ELj16ENS_18Kernel_traits_baseILj1280ES2_S2_fS2_fjLj128EEEEELb0ELb0ELb1ELb1EEEvNS_9FwdParamsE --------------------------
	.section	.text._ZN10layer_norm13ln_fwd_kernelINS_13Kernel_traitsI13__nv_bfloat16S2_fS2_fjLj1280ELj1ELj4ELj1ELj16ENS_18Kernel_traits_baseILj1280ES2_S2_fS2_fjLj128EEEEELb0ELb0ELb1ELb1EEEvNS_9FwdParamsE,"ax",@progbits
	.sectioninfo	@"SHI_REGISTERS=167"
	.align	128
        .global         _ZN10layer_norm13ln_fwd_kernelINS_13Kernel_traitsI13__nv_bfloat16S2_fS2_fjLj1280ELj1ELj4ELj1ELj16ENS_18Kernel_traits_baseILj1280ES2_S2_fS2_fjLj128EEEEELb0ELb0ELb1ELb1EEEvNS_9FwdParamsE
        .type           _ZN10layer_norm13ln_fwd_kernelINS_13Kernel_traitsI13__nv_bfloat16S2_fS2_fjLj1280ELj1ELj4ELj1ELj16ENS_18Kernel_traits_baseILj1280ES2_S2_fS2_fjLj128EEEEELb0ELb0ELb1ELb1EEEvNS_9FwdParamsE,@function
        .size           _ZN10layer_norm13ln_fwd_kernelINS_13Kernel_traitsI13__nv_bfloat16S2_fS2_fjLj1280ELj1ELj4ELj1ELj16ENS_18Kernel_traits_baseILj1280ES2_S2_fS2_fjLj128EEEEELb0ELb0ELb1ELb1EEEvNS_9FwdParamsE,(.L_x_36139 - _ZN10layer_norm13ln_fwd_kernelINS_13Kernel_traitsI13__nv_bfloat16S2_fS2_fjLj1280ELj1ELj4ELj1ELj16ENS_18Kernel_traits_baseILj1280ES2_S2_fS2_fjLj128EEEEELb0ELb0ELb1ELb1EEEvNS_9FwdParamsE)
        .other          _ZN10layer_norm13ln_fwd_kernelINS_13Kernel_traitsI13__nv_bfloat16S2_fS2_fjLj1280ELj1ELj4ELj1ELj16ENS_18Kernel_traits_baseILj1280ES2_S2_fS2_fjLj128EEEEELb0ELb0ELb1ELb1EEEvNS_9FwdParamsE,@"STO_CUDA_ENTRY STV_DEFAULT"
_ZN10layer_norm13ln_fwd_kernelINS_13Kernel_traitsI13__nv_bfloat16S2_fS2_fjLj1280ELj1ELj4ELj1ELj16ENS_18Kernel_traits_baseILj1280ES2_S2_fS2_fjLj128EEEEELb0ELb0ELb1ELb1EEEvNS_9FwdParamsE:
.text._ZN10layer_norm13ln_fwd_kernelINS_13Kernel_traitsI13__nv_bfloat16S2_fS2_fjLj1280ELj1ELj4ELj1ELj16ENS_18Kernel_traits_baseILj1280ES2_S2_fS2_fjLj128EEEEELb0ELb0ELb1ELb1EEEvNS_9FwdParamsE:
        /* <DEDUP_REMOVED lines=21> */
[----:B0-----:R0:W2:Y:S04]  /*0150*/  LDG.E.128 R32, [R2.64] ;  /* 0x0000000402207981 */ /* 0x0010a8000c1e1d00 */
[----:B------:R0:W3:Y:S04]  /*0160*/  LDG.E.128 R36, [R2.64+0x200] ;  /* 0x0002000402247981 */ /* 0x0000e8000c1e1d00 */
[----:B------:R0:W4:Y:S04]  /*0170*/  LDG.E.128 R40, [R2.64+0x400] ;  /* 0x0004000402287981 */ /* 0x000128000c1e1d00 */
        /* <DEDUP_REMOVED lines=43> */
[--C-:B0-----:R-:W-:Y:S02]  /*0430*/  PRMT R3, RZ, 0x5410, R55.reuse ;  /* 0x00005410ff037816 */ /* 0x101fe40000000037 */
        /* <DEDUP_REMOVED lines=9> */
[----:B------:R-:W-:Y:S02]  /*04d0*/  LOP3.LUT R130, R130, 0x1f, RZ, 0xc0, !PT ;  /* 0x0000001f82827812 */ /* 0x000fe400078ec0ff */
[--C-:B--2---:R-:W-:Y:S02]  /*04e0*/  PRMT R92, RZ, 0x5410, R32.reuse ;  /* 0x00005410ff5c7816 */ /* 0x104fe40000000020 */
[----:B------:R-:W-:Y:S02]  /*04f0*/  PRMT R95, RZ, 0x7610, R32 ;  /* 0x00007610ff5f7816 */ /* 0x000fe40000000020 */
[----:B------:R-:W-:-:S02]  /*0500*/  PRMT R94, RZ, 0x5410, R33 ;  /* 0x00005410ff5e7816 */ /* 0x000fc40000000021 */
[----:B------:R-:W-:Y:S02]  /*0510*/  PRMT R97, RZ, 0x7610, R33 ;  /* 0x00007610ff617816 */ /* 0x000fe40000000021 */
[--C-:B------:R-:W-:Y:S02]  /*0520*/  PRMT R96, RZ, 0x5410, R34.reuse ;  /* 0x00005410ff607816 */ /* 0x100fe40000000022 */
[----:B------:R-:W-:Y:S02]  /*0530*/  PRMT R99, RZ, 0x7610, R34 ;  /* 0x00007610ff637816 */ /* 0x000fe40000000022 */
[--C-:B------:R-:W-:Y:S02]  /*0540*/  PRMT R98, RZ, 0x5410, R35.reuse ;  /* 0x00005410ff627816 */ /* 0x100fe40000000023 */
[----:B------:R-:W-:Y:S02]  /*0550*/  PRMT R101, RZ, 0x7610, R35 ;  /* 0x00007610ff657816 */ /* 0x000fe40000000023 */
[----:B---3--:R-:W-:-:S02]  /*0560*/  PRMT R100, RZ, 0x5410, R36 ;  /* 0x00005410ff647816 */ /* 0x008fc40000000024 */
[----:B------:R-:W-:Y:S02]  /*0570*/  PRMT R103, RZ, 0x7610, R36 ;  /* 0x00007610ff677816 */ /* 0x000fe40000000024 */
[--C-:B------:R-:W-:Y:S02]  /*0580*/  PRMT R102, RZ, 0x5410, R37.reuse ;  /* 0x00005410ff667816 */ /* 0x100fe40000000025 */
[----:B------:R-:W-:Y:S02]  /*0590*/  PRMT R105, RZ, 0x7610, R37 ;  /* 0x00007610ff697816 */ /* 0x000fe40000000025 */
[--C-:B------:R-:W-:Y:S02]  /*05a0*/  PRMT R104, RZ, 0x5410, R38.reuse ;  /* 0x00005410ff687816 */ /* 0x100fe40000000026 */
[----:B------:R-:W-:Y:S02]  /*05b0*/  PRMT R107, RZ, 0x7610, R38 ;  /* 0x00007610ff6b7816 */ /* 0x000fe40000000026 */
[----:B------:R-:W-:-:S02]  /*05c0*/  PRMT R106, RZ, 0x5410, R39 ;  /* 0x00005410ff6a7816 */ /* 0x000fc40000000027 */
[----:B------:R-:W-:Y:S02]  /*05d0*/  PRMT R113, RZ, 0x7610, R39 ;  /* 0x00007610ff717816 */ /* 0x000fe40000000027 */
[--C-:B----4-:R-:W-:Y:S02]  /*05e0*/  PRMT R112, RZ, 0x5410, R40.reuse ;  /* 0x00005410ff707816 */ /* 0x110fe40000000028 */
        /* <DEDUP_REMOVED lines=23> */
.L_x_11770:
[----:B------:R-:W-:-:S10]  /*0760*/  HFMA2.MMA R45, -RZ, RZ, 0, 2.384185791015625e-07 ;  /* 0x00000004ff2d7435 */ /* 0x000fd400000001ff */
[----:B------:R-:W-:-:S05]  /*0770*/  IMAD.WIDE R42, R128, R45, c[0x0][0x1d0] ;  /* 0x00007400802a7625 */ /* 0x000fca00078e022d */
[----:B------:R0:W2:Y:S01]  /*0780*/  LDG.E R46, [R42.64] ;  /* 0x000000042a2e7981 */ /* 0x0000a2000c1e1900 */
[----:B------:R-:W-:Y:S01]  /*0790*/  ISETP.NE.U32.AND P0, PT, RZ, c[0x0][0x180], PT ;  /* 0x00006000ff007a0c */ /* 0x000fe20003f05070 */
[----:B------:R-:W-:-:S03]  /*07a0*/  IMAD R40, R128, c[0x0][0x168], RZ ;  /* 0x00005a0080287a24 */ /* 0x000fc600078e02ff */
[----:B------:R-:W-:Y:S02]  /*07b0*/  ISETP.NE.AND.EX P0, PT, RZ, c[0x0][0x184], PT, P0 ;  /* 0x00006100ff007a0c */ /* 0x000fe40003f05300 */
[----:B------:R-:W-:-:S04]  /*07c0*/  SHF.R.S32.HI R41, RZ, 0x1f, R40 ;  /* 0x0000001fff297819 */ /* 0x000fc80000011428 */
[----:B------:R-:W-:-:S04]  /*07d0*/  LEA.HI R41, R41, R40, RZ, 0x3 ;  /* 0x0000002829297211 */ /* 0x000fc800078f18ff */
[----:B------:R-:W-:-:S03]  /*07e0*/  LEA.HI.SX32 R109, R41, R130, 0x1d ;  /* 0x00000082296d7211 */ /* 0x000fc600078feaff */
[----:B------:R-:W-:-:S05]  /*07f0*/  @P0 MOV R40, 0x20 ;  /* 0x0000002000280802 */ /* 0x000fca0000000f00 */
[----:B------:R-:W-:-:S05]  /*0800*/  @P0 IMAD.WIDE.U32 R40, R109, R40, c[0x0][0x180] ;  /* 0x000060006d280625 */ /* 0x000fca00078e0028 */
[----:B------:R1:W3:Y:S04]  /*0810*/  @P0 LDG.E.128 R28, [R40.64] ;  /* 0x00000004281c0981 */ /* 0x0002e8000c1e1d00 */
[----:B------:R1:W4:Y:S01]  /*0820*/  @P0 LDG.E.128 R32, [R40.64+0x10] ;  /* 0x0000100428200981 */ /* 0x000322000c1e1d00 */
[----:B0-----:R-:W-:Y:S01]  /*0830*/  IMAD.WIDE R42, R128, R45, c[0x0][0x1d8] ;  /* 0x00007600802a7625 */ /* 0x001fe200078e022d */
[----:B------:R-:W-:Y:S02]  /*0840*/  HFMA2.MMA R76, -RZ, RZ, 0, 0 ;  /* 0x00000000ff4c7435 */ /* 0x000fe400000001ff */
[----:B------:R-:W-:Y:S01]  /*0850*/  HFMA2.MMA R108, -RZ, RZ, 0, 1.9073486328125e-06 ;  /* 0x00000020ff6c7435 */ /* 0x000fe200000001ff */
[C---:B------:R-:W-:Y:S01]  /*0860*/  IADD3 R59, R109.reuse, 0x20, RZ ;  /* 0x000000206d3b7810 */ /* 0x040fe20007ffe0ff */
[----:B------:R-:W-:Y:S01]  /*0870*/  BSSY B0, `(.L_x_11685) ;  /* 0x000002a000007945 */ /* 0x000fe20003800000 */
[----:B------:R0:W5:Y:S07]  /*0880*/  LDG.E R139, [R42.64] ;  /* 0x000000042a8b7981 */ /* 0x00016e000c1e1900 */
[----:B------:R-:W-:-:S04]  /*0890*/  IMAD.WIDE.U32 R50, R109, R108, c[0x0][0x188] ;  /* 0x000062006d327625 */ /* 0x000fc800078e006c */
[----:B------:R-:W-:Y:S01]  /*08a0*/  @P0 IMAD.WIDE.U32 R48, R59, R108, c[0x0][0x180] ;  /* 0x000060003b300625 */ /* 0x000fe200078e006c */
[C---:B--2---:R-:W-:Y:S02]  /*08b0*/  ISETP.GE.AND P5, PT, R46.reuse, 0x1, PT ;  /* 0x000000012e00780c */ /* 0x044fe40003fa6270 */
[----:B------:R-:W-:-:S11]  /*08c0*/  ISETP.GT.AND P6, PT, R46, RZ, PT ;  /* 0x000000ff2e00720c */ /* 0x000fd60003fc4270 */
[----:B------:R-:W-:Y:S02]  /*08d0*/  @P5 IADD3 R44, R46, -0x1, RZ ;  /* 0xffffffff2e2c5810 */ /* 0x000fe40007ffe0ff */
[----:B-1----:R-:W-:-:S03]  /*08e0*/  @P5 MOV R41, 0x10 ;  /* 0x0000001000295802 */ /* 0x002fc60000000f00 */
[----:B------:R-:W-:-:S05]  /*08f0*/  @P5 IMAD R44, R44, c[0x0][0x168], RZ ;  /* 0x00005a002c2c5a24 */ /* 0x000fca00078e02ff */
[----:B------:R-:W-:-:S04]  /*0900*/  @P5 SHF.R.S32.HI R45, RZ, 0x1f, R44 ;  /* 0x0000001fff2d5819 */ /* 0x000fc8000001142c */
[----:B------:R-:W-:-:S04]  /*0910*/  @P5 LEA.HI R45, R45, R44, RZ, 0x3 ;  /* 0x0000002c2d2d5211 */ /* 0x000fc800078f18ff */
[----:B------:R-:W-:Y:S02]  /*0920*/  @P5 LEA.HI.SX32 R76, R45, R130, 0x1d ;  /* 0x000000822d4c5211 */ /* 0x000fe400078feaff */
[----:B------:R-:W-:Y:S02]  /*0930*/  @!P6 ISETP.NE.U32.AND P1, PT, RZ, c[0x0][0x180], PT ;  /* 0x00006000ff00ea0c */ /* 0x000fe40003f25070 */
[----:B------:R-:W-:Y:S01]  /*0940*/  @!P6 ISETP.NE.U32.AND P2, PT, RZ, c[0x0][0x180], PT ;  /* 0x00006000ff00ea0c */ /* 0x000fe20003f45070 */
[----:B------:R-:W-:Y:S01]  /*0950*/  @P5 IMAD.WIDE.U32 R40, R76, R41, c[0x0][0x170] ;  /* 0x00005c004c285625 */ /* 0x000fe200078e0029 */
[----:B------:R-:W-:Y:S02]  /*0960*/  @!P6 ISETP.NE.U32.AND P4, PT, RZ, c[0x0][0x180], PT ;  /* 0x00006000ff00ea0c */ /* 0x000fe40003f85070 */
[----:B------:R-:W-:Y:S02]  /*0970*/  @!P6 ISETP.NE.U32.AND P3, PT, RZ, c[0x0][0x180], PT ;  /* 0x00006000ff00ea0c */ /* 0x000fe40003f65070 */
[----:B------:R-:W-:Y:S01]  /*0980*/  @!P6 ISETP.NE.AND.EX P1, PT, RZ, c[0x0][0x184], PT, P1 ;  /* 0x00006100ff00ea0c */ /* 0x000fe20003f25310 */
[----:B------:R4:W5:Y:S01]  /*0990*/  @P5 LDG.E.128 R36, [R40.64] ;  /* 0x0000000428245981 */ /* 0x000962000c1e1d00 */
[----:B------:R-:W-:-:S02]  /*09a0*/  @!P6 ISETP.NE.AND.EX P2, PT, RZ, c[0x0][0x184], PT, P2 ;  /* 0x00006100ff00ea0c */ /* 0x000fc40003f45320 */
[----:B------:R-:W-:Y:S02]  /*09b0*/  @!P6 ISETP.NE.AND.EX P4, PT, RZ, c[0x0][0x184], PT, P4 ;  /* 0x00006100ff00ea0c */ /* 0x000fe40003f85340 */
[----:B------:R-:W-:Y:S02]  /*09c0*/  @!P6 ISETP.NE.AND.EX P3, PT, RZ, c[0x0][0x184], PT, P3 ;  /* 0x00006100ff00ea0c */ /* 0x000fe40003f65330 */
[----:B---3--:R-:W-:Y:S02]  /*09d0*/  @!P6 FSEL R45, R29, RZ, P1 ;  /* 0x000000ff1d2de208 */ /* 0x008fe40000800000 */
[----:B------:R-:W-:Y:S02]  /*09e0*/  @!P6 FSEL R46, R30, RZ, P2 ;  /* 0x000000ff1e2ee208 */ /* 0x000fe40001000000 */
[----:B------:R-:W-:Y:S02]  /*09f0*/  @!P6 FSEL R47, R31, RZ, P4 ;  /* 0x000000ff1f2fe208 */ /* 0x000fe40002000000 */
[----:B----4-:R-:W-:-:S02]  /*0a00*/  @!P6 FSEL R40, R32, RZ, P3 ;  /* 0x000000ff2028e208 */ /* 0x010fc40001800000 */
[----:B------:R-:W-:Y:S02]  /*0a10*/  @!P6 ISETP.NE.U32.AND P1, PT, RZ, c[0x0][0x180], PT ;  /* 0x00006000ff00ea0c */ /* 0x000fe40003f25070 */
[----:B------:R-:W-:Y:S02]  /*0a20*/  @!P6 ISETP.NE.U32.AND P2, PT, RZ, c[0x0][0x180], PT ;  /* 0x00006000ff00ea0c */ /* 0x000fe40003f45070 */
[----:B------:R-:W-:Y:S02]  /*0a30*/  @!P6 ISETP.NE.U32.AND P4, PT, RZ, c[0x0][0x180], PT ;  /* 0x00006000ff00ea0c */ /* 0x000fe40003f85070 */
[----:B------:R-:W-:Y:S02]  /*0a40*/  @!P6 ISETP.NE.U32.AND P3, PT, RZ, c[0x0][0x180], PT ;  /* 0x00006000ff00ea0c */ /* 0x000fe40003f65070 */
[----:B------:R-:W-:Y:S02]  /*0a50*/  @!P6 ISETP.NE.AND.EX P2, PT, RZ, c[0x0][0x184], PT, P2 ;  /* 0x00006100ff00ea0c */ /* 0x000fe40003f45320 */
[----:B------:R-:W-:-:S02]  /*0a60*/  @!P6 ISETP.NE.AND.EX P4, PT, RZ, c[0x0][0x184], PT, P4 ;  /* 0x00006100ff00ea0c */ /* 0x000fc40003f85340 */
[----:B------:R-:W-:Y:S02]  /*0a70*/  @!P6 ISETP.NE.AND.EX P3, PT, RZ, c[0x0][0x184], PT, P3 ;  /* 0x00006100ff00ea0c */ /* 0x000fe40003f65330 */
[----:B------:R-:W-:Y:S02]  /*0a80*/  @!P6 ISETP.NE.AND.EX P1, PT, RZ, c[0x0][0x184], PT, P1 ;  /* 0x00006100ff00ea0c */ /* 0x000fe40003f25310 */
[----:B------:R-:W-:Y:S02]  /*0a90*/  @!P6 FSEL R41, R33, RZ, P2 ;  /* 0x000000ff2129e208 */ /* 0x000fe40001000000 */
[----:B0-----:R-:W-:Y:S02]  /*0aa0*/  @!P6 FSEL R42, R34, RZ, P4 ;  /* 0x000000ff222ae208 */ /* 0x001fe40002000000 */
[----:B------:R-:W-:Y:S02]  /*0ab0*/  @!P6 FSEL R43, R35, RZ, P3 ;  /* 0x000000ff232be208 */ /* 0x000fe40001800000 */
[----:B------:R-:W-:Y:S01]  /*0ac0*/  @!P6 FSEL R44, R28, RZ, P1 ;  /* 0x000000ff1c2ce208 */ /* 0x000fe20000800000 */
[----:B------:R-:W-:Y:S05]  /*0ad0*/  @!P6 BRA `(.L_x_11686) ;  /* 0x000000300000e947 */ /* 0x000fea0003800000 */
[----:B-----5:R-:W-:-:S05]  /*0ae0*/  PRMT R44, RZ, 0x5410, R36 ;  /* 0x00005410ff2c7816 */ /* 0x020fca0000000024 */
[----:B------:R-:W-:-:S04]  /*0af0*/  FMUL.FTZ R44, R44, c[0x0][0x1ec] ;  /* 0x00007b002c2c7a20 */ /* 0x000fc80000410000 */
[----:B------:R-:W-:Y:S02]  /*0b00*/  @P0 FADD.FTZ R44, R28, R44 ;  /* 0x0000002c1c2c0221 */ /* 0x000fe40000010000 */
.L_x_11686:
[----:B------:R-:W-:Y:S05]  /*0b10*/  BSYNC B0 ;  /* 0x0000000000007941 */ /* 0x000fea0003800000 */
.L_x_11685:
[----:B------:R-:W-:Y:S01]  /*0b20*/  BSSY B0, `(.L_x_11687) ;  /* 0x0000005000007945 */ /* 0x000fe20003800000 */
[----:B------:R-:W-:Y:S05]  /*0b30*/  @!P6 BRA `(.L_x_11688) ;  /* 0x000000300000e947 */ /* 0x000fea0003800000 */
[----:B-----5:R-:W-:-:S05]  /*0b40*/  PRMT R45, RZ, 0x7610, R36 ;  /* 0x00007610ff2d7816 */ /* 0x020fca0000000024 */
[----:B------:R-:W-:-:S04]  /*0b50*/  FMUL.FTZ R45, R45, c[0x0][0x1ec] ;  /* 0x00007b002d2d7a20 */ /* 0x000fc80000410000 */
[----:B------:R-:W-:Y:S02]  /*0b60*/  @P0 FADD.FTZ R45, R29, R45 ;  /* 0x0000002d1d2d0221 */ /* 0x000fe40000010000 */
.L_x_11688:
[----:B------:R-:W-:Y:S05]  /*0b70*/  BSYNC B0 ;  /* 0x0000000000007941 */ /* 0x000fea0003800000 */
.L_x_11687:
[----:B------:R-:W-:Y:S01]  /*0b80*/  BSSY B0, `(.L_x_11689) ;  /* 0x0000005000007945 */ /* 0x000fe20003800000 */
[----:B------:R-:W-:Y:S05]  /*0b90*/  @!P6 BRA `(.L_x_11690) ;  /* 0x000000300000e947 */ /* 0x000fea0003800000 */
[----:B-----5:R-:W-:-:S05]  /*0ba0*/  PRMT R46, RZ, 0x5410, R37 ;  /* 0x00005410ff2e7816 */ /* 0x020fca0000000025 */
[----:B------:R-:W-:-:S04]  /*0bb0*/  FMUL.FTZ R46, R46, c[0x0][0x1ec] ;  /* 0x00007b002e2e7a20 */ /* 0x000fc80000410000 */
[----:B------:R-:W-:Y:S02]  /*0bc0*/  @P0 FADD.FTZ R46, R30, R46 ;  /* 0x0000002e1e2e0221 */ /* 0x000fe40000010000 */
.L_x_11690:
[----:B------:R-:W-:Y:S05]  /*0bd0*/  BSYNC B0 ;  /* 0x0000000000007941 */ /* 0x000fea0003800000 */
.L_x_11689:
[----:B------:R-:W-:Y:S01]  /*0be0*/  BSSY B0, `(.L_x_11691) ;  /* 0x0000005000007945 */ /* 0x000fe20003800000 */
[----:B------:R-:W-:Y:S05]  /*0bf0*/  @!P6 BRA `(.L_x_11692) ;  /* 0x000000300000e947 */ /* 0x000fea0003800000 */
[----:B-----5:R-:W-:-:S05]  /*0c00*/  PRMT R47, RZ, 0x7610, R37 ;  /* 0x00007610ff2f7816 */ /* 0x020fca0000000025 */
[----:B------:R-:W-:-:S04]  /*0c10*/  FMUL.FTZ R47, R47, c[0x0][0x1ec] ;  /* 0x00007b002f2f7a20 */ /* 0x000fc80000410000 */
[----:B------:R-:W-:Y:S02]  /*0c20*/  @P0 FADD.FTZ R47, R31, R47 ;  /* 0x0000002f1f2f0221 */ /* 0x000fe40000010000 */
.L_x_11692:
[----:B------:R-:W-:Y:S05]  /*0c30*/  BSYNC B0 ;  /* 0x0000000000007941 */ /* 0x000fea0003800000 */
.L_x_11691:
[----:B------:R-:W-:Y:S01]  /*0c40*/  BSSY B0, `(.L_x_11693) ;  /* 0x0000005000007945 */ /* 0x000fe20003800000 */
[----:B------:R-:W-:Y:S05]  /*0c50*/  @!P6 BRA `(.L_x_11694) ;  /* 0x000000300000e947 */ /* 0x000fea0003800000 */
[----:B-----5:R-:W-:-:S05]  /*0c60*/  PRMT R40, RZ, 0x5410, R38 ;  /* 0x00005410ff287816 */ /* 0x020fca0000000026 */
[----:B------:R-:W-:-:S04]  /*0c70*/  FMUL.FTZ R40, R40, c[0x0][0x1ec] ;  /* 0x00007b0028287a20 */ /* 0x000fc80000410000 */
[----:B------:R-:W-:Y:S02]  /*0c80*/  @P0 FADD.FTZ R40, R32, R40 ;  /* 0x0000002820280221 */ /* 0x000fe40000010000 */
.L_x_11694:
[----:B------:R-:W-:Y:S05]  /*0c90*/  BSYNC B0 ;  /* 0x0000000000007941 */ /* 0x000fea0003800000 */
.L_x_11693:
[----:B------:R-:W-:Y:S01]  /*0ca0*/  BSSY B0, `(.L_x_11695) ;  /* 0x0000005000007945 */ /* 0x000fe20003800000 */
[----:B------:R-:W-:Y:S05]  /*0cb0*/  @!P6 BRA `(.L_x_11696) ;  /* 0x000000300000e947 */ /* 0x000fea0003800000 */
[----:B-----5:R-:W-:-:S05]  /*0cc0*/  PRMT R41, RZ, 0x7610, R38 ;  /* 0x00007610ff297816 */ /* 0x020fca0000000026 */
[----:B------:R-:W-:-:S04]  /*0cd0*/  FMUL.FTZ R41, R41, c[0x0][0x1ec] ;  /* 0x00007b0029297a20 */ /* 0x000fc80000410000 */
[----:B------:R-:W-:Y:S02]  /*0ce0*/  @P0 FADD.FTZ R41, R33, R41 ;  /* 0x0000002921290221 */ /* 0x000fe40000010000 */
.L_x_11696:
[----:B------:R-:W-:Y:S05]  /*0cf0*/  BSYNC B0 ;  /* 0x0000000000007941 */ /* 0x000fea0003800000 */
.L_x_11695:
[----:B------:R-:W-:Y:S01]  /*0d00*/  BSSY B0, `(.L_x_11697) ;  /* 0x0000005000007945 */ /* 0x000fe20003800000 */
[----:B------:R-:W-:Y:S05]  /*0d10*/  @!P6 BRA `(.L_x_11698) ;  /* 0x000000300000e947 */ /* 0x000fea0003800000 */
[----:B-----5:R-:W-:-:S05]  /*0d20*/  PRMT R42, RZ, 0x5410, R39 ;  /* 0x00005410ff2a7816 */ /* 0x020fca0000000027 */
[----:B------:R-:W-:-:S04]  /*0d30*/  FMUL.FTZ R42, R42, c[0x0][0x1ec] ;  /* 0x00007b002a2a7a20 */ /* 0x000fc80000410000 */
[----:B------:R-:W-:Y:S02]  /*0d40*/  @P0 FADD.FTZ R42, R34, R42 ;  /* 0x0000002a222a0221 */ /* 0x000fe40000010000 */
.L_x_11698:
[----:B------:R-:W-:Y:S05]  /*0d50*/  BSYNC B0 ;  /* 0x0000000000007941 */ /* 0x000fea0003800000 */
.L_x_11697:
[----:B------:R-:W-:Y:S01]  /*0d60*/  BSSY B0, `(.L_x_11699) ;  /* 0x0000005000007945 */ /* 0x000fe20003800000 */
[----:B------:R-:W-:Y:S05]  /*0d70*/  @!P6 BRA `(.L_x_11700) ;  /* 0x000000300000e947 */ /* 0x000fea0003800000 */
[----:B-----5:R-:W-:-:S05]  /*0d80*/  PRMT R43, RZ, 0x7610, R39 ;  /* 0x00007610ff2b7816 */ /* 0x020fca0000000027 */
[----:B------:R-:W-:-:S04]  /*0d90*/  FMUL.FTZ R43, R43, c[0x0][0x1ec] ;  /* 0x00007b002b2b7a20 */ /* 0x000fc80000410000 */
[----:B------:R-:W-:Y:S02]  /*0da0*/  @P0 FADD.FTZ R43, R35, R43 ;  /* 0x0000002b232b0221 */ /* 0x000fe40000010000 */
.L_x_11700:
[----:B------:R-:W-:Y:S05]  /*0db0*/  BSYNC B0 ;  /* 0x0000000000007941 */ /* 0x000fea0003800000 */
.L_x_11699:
[----:B------:R-:W-:Y:S04]  /*0dc0*/  STG.E.128 [R50.64], R44 ;  /* 0x0000002c32007986 */ /* 0x000fe8000c101d04 */
[----:B------:R0:W-:Y:S04]  /*0dd0*/  STG.E.128 [R50.64+0x10], R40 ;  /* 0x0000102832007986 */ /* 0x0001e8000c101d04 */
[----:B------:R-:W2:Y:S04]  /*0de0*/  @P0 LDG.E.128 R28, [R48.64] ;  /* 0x00000004301c0981 */ /* 0x000ea8000c1e1d00 */
[----:B------:R-:W3:Y:S01]  /*0df0*/  @P0 LDG.E.128 R32, [R48.64+0x10] ;  /* 0x0000100430200981 */ /* 0x000ee2000c1e1d00 */
[----:B------:R-:W-:-:S02]  /*0e00*/  @P5 MOV R55, 0x10 ;  /* 0x0000001000375802 */ /* 0x000fc40000000f00 */
[----:B------:R-:W-:Y:S02]  /*0e10*/  @P5 IADD3 R54, R76, 0x20, RZ ;  /* 0x000000204c365810 */ /* 0x000fe40007ffe0ff */
[----:B------:R-:W-:Y:S02]  /*0e20*/  @!P6 ISETP.NE.U32.AND P1, PT, RZ, c[0x0][0x180], PT ;  /* 0x00006000ff00ea0c */ /* 0x000fe40003f25070 */
[----:B------:R-:W-:Y:S01]  /*0e30*/  @!P6 ISETP.NE.U32.AND P2, PT, RZ, c[0x0][0x180], PT ;  /* 0x00006000ff00ea0c */ /* 0x000fe20003f45070 */
[----:B------:R-:W-:Y:S01]  /*0e40*/  @P5 IMAD.WIDE.U32 R54, R54, R55, c[0x0][0x170] ;  /* 0x00005c0036365625 */ /* 0x000fe200078e0037 */
[----:B------:R-:W-:Y:S02]  /*0e50*/  @!P6 ISETP.NE.U32.AND P4, PT, RZ, c[0x0][0x180], PT ;  /* 0x00006000ff00ea0c */ /* 0x000fe40003f85070 */
[----:B------:R-:W-:Y:S02]  /*0e60*/  @!P6 ISETP.NE.U32.AND P3, PT, RZ, c[0x0][0x180], PT ;  /* 0x00006000ff00ea0c */ /* 0x000fe40003f65070 */
[----:B------:R-:W-:Y:S01]  /*0e70*/  @!P6 ISETP.NE.AND.EX P1, PT, RZ, c[0x0][0x184], PT, P1 ;  /* 0x00006100ff00ea0c */ /* 0x000fe20003f25310 */
[----:B-----5:R1:W5:Y:S01]  /*0e80*/  @P5 LDG.E.128 R36, [R54.64] ;  /* 0x0000000436245981 */ /* 0x020362000c1e1d00 */
[----:B------:R-:W-:Y:S01]  /*0e90*/  @!P6 ISETP.NE.AND.EX P2, PT, RZ, c[0x0][0x184], PT, P2 ;  /* 0x00006100ff00ea0c */ /* 0x000fe20003f45320 */
[----:B------:R-:W-:Y:S01]  /*0ea0*/  BSSY B0, `(.L_x_11701) ;  /* 0x000001a000007945 */ /* 0x000fe20003800000 */
[----:B------:R-:W-:Y:S01]  /*0eb0*/  @!P6 ISETP.NE.AND.EX P4, PT, RZ, c[0x0][0x184], PT, P4 ;  /* 0x00006100ff00ea0c */ /* 0x000fe20003f85340 */
[----:B------:R-:W-:Y:S01]  /*0ec0*/  IMAD.WIDE.U32 R58, R59, R108, c[0x0][0x188] ;  /* 0x000062003b3a7625 */ /* 0x000fe200078e006c */
[----:B------:R-:W-:-:S02]  /*0ed0*/  @!P6 ISETP.NE.AND.EX P3, PT, RZ, c[0x0][0x184], PT, P3 ;  /* 0x00006100ff00ea0c */ /* 0x000fc40003f65330 */
[----:B------:R-:W-:-:S05]  /*0ee0*/  IADD3 R67, R109, 0x40, RZ ;  /* 0x000000406d437810 */ /* 0x000fca0007ffe0ff */
[----:B------:R-:W-:Y:S01]  /*0ef0*/  @P0 IMAD.WIDE.U32 R56, R67, R108, c[0x0][0x180] ;  /* 0x0000600043380625 */ /* 0x000fe200078e006c */
[----:B--2---:R-:W-:Y:S02]  /*0f00*/  @!P6 FSEL R53, R29, RZ, P1 ;  /* 0x000000ff1d35e208 */ /* 0x004fe40000800000 */
[----:B-1----:R-:W-:Y:S02]  /*0f10*/  @!P6 FSEL R54, R30, RZ, P2 ;  /* 0x000000ff1e36e208 */ /* 0x002fe40001000000 */
[----:B------:R-:W-:Y:S02]  /*0f20*/  @!P6 FSEL R55, R31, RZ, P4 ;  /* 0x000000ff1f37e208 */ /* 0x000fe40002000000 */
[----:B---3--:R-:W-:Y:S02]  /*0f30*/  @!P6 FSEL R48, R32, RZ, P3 ;  /* 0x000000ff2030e208 */ /* 0x008fe40001800000 */
[----:B------:R-:W-:Y:S02]  /*0f40*/  @!P6 ISETP.NE.U32.AND P1, PT, RZ, c[0x0][0x180], PT ;  /* 0x00006000ff00ea0c */ /* 0x000fe40003f25070 */
[----:B------:R-:W-:-:S02]  /*0f50*/  @!P6 ISETP.NE.U32.AND P2, PT, RZ, c[0x0][0x180], PT ;  /* 0x00006000ff00ea0c */ /* 0x000fc40003f45070 */
[----:B------:R-:W-:Y:S02]  /*0f60*/  @!P6 ISETP.NE.U32.AND P4, PT, RZ, c[0x0][0x180], PT ;  /* 0x00006000ff00ea0c */ /* 0x000fe40003f85070 */
[----:B------:R-:W-:Y:S02]  /*0f70*/  @!P6 ISETP.NE.U32.AND P3, PT, RZ, c[0x0][0x180], PT ;  /* 0x00006000ff00ea0c */ /* 0x000fe40003f65070 */
[----:B------:R-:W-:Y:S02]  /*0f80*/  @!P6 ISETP.NE.AND.EX P2, PT, RZ, c[0x0][0x184], PT, P2 ;  /* 0x00006100ff00ea0c */ /* 0x000fe40003f45320 */
[----:B------:R-:W-:Y:S02]  /*0f90*/  @!P6 ISETP.NE.AND.EX P4, PT, RZ, c[0x0][0x184], PT, P4 ;  /* 0x00006100ff00ea0c */ /* 0x000fe40003f85340 */
[----:B------:R-:W-:Y:S02]  /*0fa0*/  @!P6 ISETP.NE.AND.EX P3, PT, RZ, c[0x0][0x184], PT, P3 ;  /* 0x00006100ff00ea0c */ /* 0x000fe40003f65330 */
[----:B------:R-:W-:-:S02]  /*0fb0*/  @!P6 ISETP.NE.AND.EX P1, PT, RZ, c[0x0][0x184], PT, P1 ;  /* 0x00006100ff00ea0c */ /* 0x000fc40003f25310 */
        /* <DEDUP_REMOVED lines=8> */
.L_x_11702:
[----:B------:R-:W-:Y:S05]  /*1040*/  BSYNC B0 ;  /* 0x0000000000007941 */ /* 0x000fea0003800000 */
.L_x_11701:
[----:B------:R-:W-:Y:S01]  /*1050*/  BSSY B0, `(.L_x_11703) ;  /* 0x0000005000007945 */ /* 0x000fe20003800000 */
[----:B------:R-:W-:Y:S05]  /*1060*/  @!P6 BRA `(.L_x_11704) ;  /* 0x000000300000e947 */ /* 0x000fea0003800000 */
[----:B-----5:R-:W-:-:S05]  /*1070*/  PRMT R53, RZ, 0x7610, R36 ;  /* 0x00007610ff357816 */ /* 0x020fca0000000024 */
[----:B------:R-:W-:-:S04]  /*1080*/  FMUL.FTZ R53, R53, c[0x0][0x1ec] ;  /* 0x00007b0035357a20 */ /* 0x000fc80000410000 */
[----:B------:R-:W-:Y:S02]  /*1090*/  @P0 FADD.FTZ R53, R29, R53 ;  /* 0x000000351d350221 */ /* 0x000fe40000010000 */
.L_x_11704:
[----:B------:R-:W-:Y:S05]  /*10a0*/  BSYNC B0 ;  /* 0x0000000000007941 */ /* 0x000fea0003800000 */
.L_x_11703:
[----:B------:R-:W-:Y:S01]  /*10b0*/  BSSY B0, `(.L_x_11705) ;  /* 0x0000005000007945 */ /* 0x000fe20003800000 */
[----:B------:R-:W-:Y:S05]  /*10c0*/  @!P6 BRA `(.L_x_11706) ;  /* 0x000000300000e947 */ /* 0x000fea0003800000 */
[----:B-----5:R-:W-:-:S05]  /*10d0*/  PRMT R54, RZ, 0x5410, R37 ;  /* 0x00005410ff367816 */ /* 0x020fca0000000025 */
[----:B------:R-:W-:-:S04]  /*10e0*/  FMUL.FTZ R54, R54, c[0x0][0x1ec] ;  /* 0x00007b0036367a20 */ /* 0x000fc80000410000 */
[----:B------:R-:W-:Y:S02]  /*10f0*/  @P0 FADD.FTZ R54, R30, R54 ;  /* 0x000000361e360221 */ /* 0x000fe40000010000 */
.L_x_11706:
[----:B------:R-:W-:Y:S05]  /*1100*/  BSYNC B0 ;  /* 0x0000000000007941 */ /* 0x000fea0003800000 */
.L_x_11705:
[----:B------:R-:W-:Y:S01]  /*1110*/  BSSY B0, `(.L_x_11707) ;  /* 0x0000005000007945 */ /* 0x000fe20003800000 */
[----:B------:R-:W-:Y:S05]  /*1120*/  @!P6 BRA `(.L_x_11708) ;  /* 0x000000300000e947 */ /* 0x000fea0003800000 */
[----:B-----5:R-:W-:-:S05]  /*1130*/  PRMT R55, RZ, 0x7610, R37 ;  /* 0x00007610ff377816 */ /* 0x020fca0000000025 */
[----:B------:R-:W-:-:S04]  /*1140*/  FMUL.FTZ R55, R55, c[0x0][0x1ec] ;  /* 0x00007b0037377a20 */ /* 0x000fc80000410000 */
[----:B------:R-:W-:Y:S02]  /*1150*/  @P0 FADD.FTZ R55, R31, R55 ;  /* 0x000000371f370221 */ /* 0x000fe40000010000 */
.L_x_11708:
[----:B------:R-:W-:Y:S05]  /*1160*/  BSYNC B0 ;  /* 0x0000000000007941 */ /* 0x000fea0003800000 */
.L_x_11707:
[----:B------:R-:W-:Y:S01]  /*1170*/  BSSY B0, `(.L_x_11709) ;  /* 0x0000005000007945 */ /* 0x000fe20003800000 */
[----:B------:R-:W-:Y:S05]  /*1180*/  @!P6 BRA `(.L_x_11710) ;  /* 0x000000300000e947 */ /* 0x000fea0003800000 */
[----:B-----5:R-:W-:-:S05]  /*1190*/  PRMT R48, RZ, 0x5410, R38 ;  /* 0x00005410ff307816 */ /* 0x020fca0000000026 */
[----:B------:R-:W-:-:S04]  /*11a0*/  FMUL.FTZ R48, R48, c[0x0][0x1ec] ;  /* 0x00007b0030307a20 */ /* 0x000fc80000410000 */
[----:B------:R-:W-:Y:S02]  /*11b0*/  @P0 FADD.FTZ R48, R32, R48 ;  /* 0x0000003020300221 */ /* 0x000fe40000010000 */
.L_x_11710:
[----:B------:R-:W-:Y:S05]  /*11c0*/  BSYNC B0 ;  /* 0x0000000000007941 */ /* 0x000fea0003800000 */
.L_x_11709:
[----:B------:R-:W-:Y:S01]  /*11d0*/  BSSY B0, `(.L_x_11711) ;  /* 0x0000005000007945 */ /* 0x000fe20003800000 */
[----:B------:R-:W-:Y:S05]  /*11e0*/  @!P6 BRA `(.L_x_11712) ;  /* 0x000000300000e947 */ /* 0x000fea0003800000 */
[----:B-----5:R-:W-:-:S05]  /*11f0*/  PRMT R49, RZ, 0x7610, R38 ;  /* 0x00007610ff317816 */ /* 0x020fca0000000026 */
[----:B------:R-:W-:-:S04]  /*1200*/  FMUL.FTZ R49, R49, c[0x0][0x1ec] ;  /* 0x00007b0031317a20 */ /* 0x000fc80000410000 */
[----:B------:R-:W-:Y:S02]  /*1210*/  @P0 FADD.FTZ R49, R33, R49 ;  /* 0x0000003121310221 */ /* 0x000fe40000010000 */
.L_x_11712:
[----:B------:R-:W-:Y:S05]  /*1220*/  BSYNC B0 ;  /* 0x0000000000007941 */ /* 0x000fea0003800000 */
.L_x_11711:
[----:B------:R-:W-:Y:S01]  /*1230*/  BSSY B0, `(.L_x_11713) ;  /* 0x0000005000007945 */ /* 0x000fe20003800000 */
[----:B------:R-:W-:Y:S05]  /*1240*/  @!P6 BRA `(.L_x_11714) ;  /* 0x000000300000e947 */ /* 0x000fea0003800000 */
[----:B-----5:R-:W-:-:S05]  /*1250*/  PRMT R50, RZ, 0x5410, R39 ;  /* 0x00005410ff327816 */ /* 0x020fca0000000027 */
[----:B------:R-:W-:-:S04]  /*1260*/  FMUL.FTZ R50, R50, c[0x0][0x1ec] ;  /* 0x00007b0032327a20 */ /* 0x000fc80000410000 */
[----:B------:R-:W-:Y:S02]  /*1270*/  @P0 FADD.FTZ R50, R34, R50 ;  /* 0x0000003222320221 */ /* 0x000fe40000010000 */
.L_x_11714:
[----:B------:R-:W-:Y:S05]  /*1280*/  BSYNC B0 ;  /* 0x0000000000007941 */ /* 0x000fea0003800000 */
.L_x_11713:
[----:B------:R-:W-:Y:S01]  /*1290*/  BSSY B0, `(.L_x_11715) ;  /* 0x0000005000007945 */ /* 0x000fe20003800000 */
[----:B------:R-:W-:Y:S05]  /*12a0*/  @!P6 BRA `(.L_x_11716) ;  /* 0x000000300000e947 */ /* 0x000fea0003800000 */
[----:B-----5:R-:W-:-:S05]  /*12b0*/  PRMT R51, RZ, 0x7610, R39 ;  /* 0x00007610ff337816 */ /* 0x020fca0000000027 */
[----:B------:R-:W-:-:S04]  /*12c0*/  FMUL.FTZ R51, R51, c[0x0][0x1ec] ;  /* 0x00007b0033337a20 */ /* 0x000fc80000410000 */
[----:B------:R-:W-:Y:S02]  /*12d0*/  @P0 FADD.FTZ R51, R35, R51 ;  /* 0x0000003323330221 */ /* 0x000fe40000010000 */
.L_x_11716:
[----:B------:R-:W-:Y:S05]  /*12e0*/  BSYNC B0 ;  /* 0x0000000000007941 */ /* 0x000fea0003800000 */
.L_x_11715:
        /* <DEDUP_REMOVED lines=40> */
.L_x_11718:
[----:B------:R-:W-:Y:S05]  /*1570*/  BSYNC B0 ;  /* 0x0000000000007941 */ /* 0x000fea0003800000 */
.L_x_11717:
[----:B------:R-:W-:Y:S01]  /*1580*/  BSSY B0, `(.L_x_11719) ;  /* 0x0000005000007945 */ /* 0x000fe20003800000 */
[----:B------:R-:W-:Y:S05]  /*1590*/  @!P6 BRA `(.L_x_11720) ;  /* 0x000000300000e947 */ /* 0x000fea0003800000 */
[----:B-----5:R-:W-:-:S05]  /*15a0*/  PRMT R61, RZ, 0x7610, R36 ;  /* 0x00007610ff3d7816 */ /* 0x020fca0000000024 */
[----:B------:R-:W-:-:S04]  /*15b0*/  FMUL.FTZ R61, R61, c[0x0][0x1ec] ;  /* 0x00007b003d3d7a20 */ /* 0x000fc80000410000 */
[----:B------:R-:W-:Y:S02]  /*15c0*/  @P0 FADD.FTZ R61, R29, R61 ;  /* 0x0000003d1d3d0221 */ /* 0x000fe40000010000 */
.L_x_11720:
[----:B------:R-:W-:Y:S05]  /*15d0*/  BSYNC B0 ;  /* 0x0000000000007941 */ /* 0x000fea0003800000 */
.L_x_11719:
[----:B------:R-:W-:Y:S01]  /*15e0*/  BSSY B0, `(.L_x_11721) ;  /* 0x0000005000007945 */ /* 0x000fe20003800000 */
[----:B------:R-:W-:Y:S05]  /*15f0*/  @!P6 BRA `(.L_x_11722) ;  /* 0x000000300000e947 */ /* 0x000fea0003800000 */
[----:B-----5:R-:W-:-:S05]  /*1600*/  PRMT R62, RZ, 0x5410, R37 ;  /* 0x00005410ff3e7816 */ /* 0x020fca0000000025 */
[----:B------:R-:W-:-:S04]  /*1610*/  FMUL.FTZ R62, R62, c[0x0][0x1ec] ;  /* 0x00007b003e3e7a20 */ /* 0x000fc80000410000 */
[----:B------:R-:W-:Y:S02]  /*1620*/  @P0 FADD.FTZ R62, R30, R62 ;  /* 0x0000003e1e3e0221 */ /* 0x000fe40000010000 */
.L_x_11722:
[----:B------:R-:W-:Y:S05]  /*1630*/  BSYNC B0 ;  /* 0x0000000000007941 */ /* 0x000fea0003800000 */
.L_x_11721:
[----:B------:R-:W-:Y:S01]  /*1640*/  BSSY B0, `(.L_x_11723) ;  /* 0x0000005000007945 */ /* 0x000fe20003800000 */
[----:B------:R-:W-:Y:S05]  /*1650*/  @!P6 BRA `(.L_x_11724) ;  /* 0x000000300000e947 */ /* 0x000fea0003800000 */
[----:B-----5:R-:W-:-:S05]  /*1660*/  PRMT R63, RZ, 0x7610, R37 ;  /* 0x00007610ff3f7816 */ /* 0x020fca0000000025 */
[----:B------:R-:W-:-:S04]  /*1670*/  FMUL.FTZ R63, R63, c[0x0][0x1ec] ;  /* 0x00007b003f3f7a20 */ /* 0x000fc80000410000 */
[----:B------:R-:W-:Y:S02]  /*1680*/  @P0 FADD.FTZ R63, R31, R63 ;  /* 0x0000003f1f3f0221 */ /* 0x000fe40000010000 */
.L_x_11724:
[----:B------:R-:W-:Y:S05]  /*1690*/  BSYNC B0 ;  /* 0x0000000000007941 */ /* 0x000fea0003800000 */
.L_x_11723:
[----:B------:R-:W-:Y:S01]  /*16a0*/  BSSY B0, `(.L_x_11725) ;  /* 0x0000005000007945 */ /* 0x000fe20003800000 */
[----:B------:R-:W-:Y:S05]  /*16b0*/  @!P6 BRA `(.L_x_11726) ;  /* 0x000000300000e947 */ /* 0x000fea0003800000 */
[----:B-----5:R-:W-:-:S05]  /*16c0*/  PRMT R56, RZ, 0x5410, R38 ;  /* 0x00005410ff387816 */ /* 0x020fca0000000026 */
[----:B------:R-:W-:-:S04]  /*16d0*/  FMUL.FTZ R56, R56, c[0x0][0x1ec] ;  /* 0x00007b0038387a20 */ /* 0x000fc80000410000 */
[----:B------:R-:W-:Y:S02]  /*16e0*/  @P0 FADD.FTZ R56, R32, R56 ;  /* 0x0000003820380221 */ /* 0x000fe40000010000 */
.L_x_11726:
[----:B------:R-:W-:Y:S05]  /*16f0*/  BSYNC B0 ;  /* 0x0000000000007941 */ /* 0x000fea0003800000 */
.L_x_11725:
[----:B------:R-:W-:Y:S01]  /*1700*/  BSSY B0, `(.L_x_11727) ;  /* 0x0000005000007945 */ /* 0x000fe20003800000 */
[----:B------:R-:W-:Y:S05]  /*1710*/  @!P6 BRA `(.L_x_11728) ;  /* 0x000000300000e947 */ /* 0x000fea0003800000 */
[----:B-----5:R-:W-:-:S05]  /*1720*/  PRMT R57, RZ, 0x7610, R38 ;  /* 0x00007610ff397816 */ /* 0x020fca0000000026 */
[----:B------:R-:W-:-:S04]  /*1730*/  FMUL.FTZ R57, R57, c[0x0][0x1ec] ;  /* 0x00007b0039397a20 */ /* 0x000fc80000410000 */
[----:B------:R-:W-:Y:S02]  /*1740*/  @P0 FADD.FTZ R57, R33, R57 ;  /* 0x0000003921390221 */ /* 0x000fe40000010000 */
.L_x_11728:
[----:B------:R-:W-:Y:S05]  /*1750*/  BSYNC B0 ;  /* 0x0000000000007941 */ /* 0x000fea0003800000 */
.L_x_11727:
[----:B------:R-:W-:Y:S01]  /*1760*/  BSSY B0, `(.L_x_11729) ;  /* 0x0000005000007945 */ /* 0x000fe20003800000 */
[----:B------:R-:W-:Y:S05]  /*1770*/  @!P6 BRA `(.L_x_11730) ;  /* 0x000000300000e947 */ /* 0x000fea0003800000 */
[----:B-----5:R-:W-:-:S05]  /*1780*/  PRMT R58, RZ, 0x5410, R39 ;  /* 0x00005410ff3a7816 */ /* 0x020fca0000000027 */
[----:B------:R-:W-:-:S04]  /*1790*/  FMUL.FTZ R58, R58, c[0x0][0x1ec] ;  /* 0x00007b003a3a7a20 */ /* 0x000fc80000410000 */
[----:B------:R-:W-:Y:S02]  /*17a0*/  @P0 FADD.FTZ R58, R34, R58 ;  /* 0x0000003a223a0221 */ /* 0x000fe40000010000 */
.L_x_11730:
[----:B------:R-:W-:Y:S05]  /*17b0*/  BSYNC B0 ;  /* 0x0000000000007941 */ /* 0x000fea0003800000 */
.L_x_11729:
[----:B------:R-:W-:Y:S01]  /*17c0*/  BSSY B0, `(.L_x_11731) ;  /* 0x0000005000007945 */ /* 0x000fe20003800000 */
[----:B------:R-:W-:Y:S05]  /*17d0*/  @!P6 BRA `(.L_x_11732) ;  /* 0x000000300000e947 */ /* 0x000fea0003800000 */
[----:B-----5:R-:W-:-:S05]  /*17e0*/  PRMT R59, RZ, 0x7610, R39 ;  /* 0x00007610ff3b7816 */ /* 0x020fca0000000027 */
[----:B------:R-:W-:-:S04]  /*17f0*/  FMUL.FTZ R59, R59, c[0x0][0x1ec] ;  /* 0x00007b003b3b7a20 */ /* 0x000fc80000410000 */
[----:B------:R-:W-:Y:S02]  /*1800*/  @P0 FADD.FTZ R59, R35, R59 ;  /* 0x0000003b233b0221 */ /* 0x000fe40000010000 */
.L_x_11732:
[----:B------:R-:W-:Y:S05]  /*1810*/  BSYNC B0 ;  /* 0x0000000000007941 */ /* 0x000fea0003800000 */
.L_x_11731:
        /* <DEDUP_REMOVED lines=40> */
.L_x_11734:
[----:B------:R-:W-:Y:S05]  /*1aa0*/  BSYNC B0 ;  /* 0x0000000000007941 */ /* 0x000fea0003800000 */
.L_x_11733:
[----:B------:R-:W-:Y:S01]  /*1ab0*/  BSSY B0, `(.L_x_11735) ;  /* 0x0000005000007945 */ /* 0x000fe20003800000 */
[----:B------:R-:W-:Y:S05]  /*1ac0*/  @!P6 BRA `(.L_x_11736) ;  /* 0x000000300000e947 */ /* 0x000fea0003800000 */
[----:B-----5:R-:W-:-:S05]  /*1ad0*/  PRMT R69, RZ, 0x7610, R36 ;  /* 0x00007610ff457816 */ /* 0x020fca0000000024 */
[----:B------:R-:W-:-:S04]  /*1ae0*/  FMUL.FTZ R69, R69, c[0x0][0x1ec] ;  /* 0x00007b0045457a20 */ /* 0x000fc80000410000 */
[----:B------:R-:W-:Y:S02]  /*1af0*/  @P0 FADD.FTZ R69, R29, R69 ;  /* 0x000000451d450221 */ /* 0x000fe40000010000 */
.L_x_11736:
[----:B------:R-:W-:Y:S05]  /*1b00*/  BSYNC B0 ;  /* 0x0000000000007941 */ /* 0x000fea0003800000 */
.L_x_11735:
[----:B------:R-:W-:Y:S01]  /*1b10*/  BSSY B0, `(.L_x_11737) ;  /* 0x0000005000007945 */ /* 0x000fe20003800000 */
[----:B------:R-:W-:Y:S05]  /*1b20*/  @!P6 BRA `(.L_x_11738) ;  /* 0x000000300000e947 */ /* 0x000fea0003800000 */
[----:B-----5:R-:W-:-:S05]  /*1b30*/  PRMT R70, RZ, 0x5410, R37 ;  /* 0x00005410ff467816 */ /* 0x020fca0000000025 */
[----:B------:R-:W-:-:S04]  /*1b40*/  FMUL.FTZ R70, R70, c[0x0][0x1ec] ;  /* 0x00007b0046467a20 */ /* 0x000fc80000410000 */
[----:B------:R-:W-:Y:S02]  /*1b50*/  @P0 FADD.FTZ R70, R30, R70 ;  /* 0x000000461e460221 */ /* 0x000fe40000010000 */
.L_x_11738:
[----:B------:R-:W-:Y:S05]  /*1b60*/  BSYNC B0 ;  /* 0x0000000000007941 */ /* 0x000fea0003800000 */
.L_x_11737:
[----:B------:R-:W-:Y:S01]  /*1b70*/  BSSY B0, `(.L_x_11739) ;  /* 0x0000005000007945 */ /* 0x000fe20003800000 */
[----:B------:R-:W-:Y:S05]  /*1b80*/  @!P6 BRA `(.L_x_11740) ;  /* 0x000000300000e947 */ /* 0x000fea0003800000 */
[----:B-----5:R-:W-:-:S05]  /*1b90*/  PRMT R71, RZ, 0x7610, R37 ;  /* 0x00007610ff477816 */ /* 0x020fca0000000025 */
[----:B------:R-:W-:-:S04]  /*1ba0*/  FMUL.FTZ R71, R71, c[0x0][0x1ec] ;  /* 0x00007b0047477a20 */ /* 0x000fc80000410000 */
[----:B------:R-:W-:Y:S02]  /*1bb0*/  @P0 FADD.FTZ R71, R31, R71 ;  /* 0x000000471f470221 */ /* 0x000fe40000010000 */
.L_x_11740:
[----:B------:R-:W-:Y:S05]  /*1bc0*/  BSYNC B0 ;  /* 0x0000000000007941 */ /* 0x000fea0003800000 */
.L_x_11739:
[----:B------:R-:W-:Y:S01]  /*1bd0*/  BSSY B0, `(.L_x_11741) ;  /* 0x0000005000007945 */ /* 0x000fe20003800000 */
[----:B------:R-:W-:Y:S05]  /*1be0*/  @!P6 BRA `(.L_x_11742) ;  /* 0x000000300000e947 */ /* 0x000fea0003800000 */
[----:B-----5:R-:W-:-:S05]  /*1bf0*/  PRMT R64, RZ, 0x5410, R38 ;  /* 0x00005410ff407816 */ /* 0x020fca0000000026 */
[----:B------:R-:W-:-:S04]  /*1c00*/  FMUL.FTZ R64, R64, c[0x0][0x1ec] ;  /* 0x00007b0040407a20 */ /* 0x000fc80000410000 */
[----:B------:R-:W-:Y:S02]  /*1c10*/  @P0 FADD.FTZ R64, R32, R64 ;  /* 0x0000004020400221 */ /* 0x000fe40000010000 */
.L_x_11742:
[----:B------:R-:W-:Y:S05]  /*1c20*/  BSYNC B0 ;  /* 0x0000000000007941 */ /* 0x000fea0003800000 */
.L_x_11741:
[----:B------:R-:W-:Y:S01]  /*1c30*/  BSSY B0, `(.L_x_11743) ;  /* 0x0000005000007945 */ /* 0x000fe20003800000 */
[----:B------:R-:W-:Y:S05]  /*1c40*/  @!P6 BRA `(.L_x_11744) ;  /* 0x000000300000e947 */ /* 0x000fea0003800000 */
[----:B-----5:R-:W-:-:S05]  /*1c50*/  PRMT R65, RZ, 0x7610, R38 ;  /* 0x00007610ff417816 */ /* 0x020fca0000000026 */
[----:B------:R-:W-:-:S04]  /*1c60*/  FMUL.FTZ R65, R65, c[0x0][0x1ec] ;  /* 0x00007b0041417a20 */ /* 0x000fc80000410000 */
[----:B------:R-:W-:Y:S02]  /*1c70*/  @P0 FADD.FTZ R65, R33, R65 ;  /* 0x0000004121410221 */ /* 0x000fe40000010000 */
.L_x_11744:
[----:B------:R-:W-:Y:S05]  /*1c80*/  BSYNC B0 ;  /* 0x0000000000007941 */ /* 0x000fea0003800000 */
.L_x_11743:
[----:B------:R-:W-:Y:S01]  /*1c90*/  BSSY B0, `(.L_x_11745) ;  /* 0x0000005000007945 */ /* 0x000fe20003800000 */
[----:B------:R-:W-:Y:S05]  /*1ca0*/  @!P6 BRA `(.L_x_11746) ;  /* 0x000000300000e947 */ /* 0x000fea0003800000 */
[----:B-----5:R-:W-:-:S05]  /*1cb0*/  PRMT R66, RZ, 0x5410, R39 ;  /* 0x00005410ff427816 */ /* 0x020fca0000000027 */
[----:B------:R-:W-:-:S04]  /*1cc0*/  FMUL.FTZ R66, R66, c[0x0][0x1ec] ;  /* 0x00007b0042427a20 */ /* 0x000fc80000410000 */
[----:B------:R-:W-:Y:S02]  /*1cd0*/  @P0 FADD.FTZ R66, R34, R66 ;  /* 0x0000004222420221 */ /* 0x000fe40000010000 */
.L_x_11746:
[----:B------:R-:W-:Y:S05]  /*1ce0*/  BSYNC B0 ;  /* 0x0000000000007941 */ /* 0x000fea0003800000 */
.L_x_11745:
[----:B------:R-:W-:Y:S01]  /*1cf0*/  BSSY B0, `(.L_x_11747) ;  /* 0x0000005000007945 */ /* 0x000fe20003800000 */
[----:B------:R-:W-:Y:S05]  /*1d00*/  @!P6 BRA `(.L_x_11748) ;  /* 0x000000300000e947 */ /* 0x000fea0003800000 */
[----:B-----5:R-:W-:-:S05]  /*1d10*/  PRMT R67, RZ, 0x7610, R39 ;  /* 0x00007610ff437816 */ /* 0x020fca0000000027 */
[----:B------:R-:W-:-:S04]  /*1d20*/  FMUL.FTZ R67, R67, c[0x0][0x1ec] ;  /* 0x00007b0043437a20 */ /* 0x000fc80000410000 */
[----:B------:R-:W-:Y:S02]  /*1d30*/  @P0 FADD.FTZ R67, R35, R67 ;  /* 0x0000004323430221 */ /* 0x000fe40000010000 */
.L_x_11748:
[----:B------:R-:W-:Y:S05]  /*1d40*/  BSYNC B0 ;  /* 0x0000000000007941 */ /* 0x000fea0003800000 */
.L_x_11747:
[----:B------:R-:W-:Y:S04]  /*1d50*/  STG.E.128 [R74.64], R68 ;  /* 0x000000444a007986 */ /* 0x000fe8000c101d04 */
[----:B------:R0:W-:Y:S04]  /*1d60*/  STG.E.128 [R74.64+0x10], R64 ;  /* 0x000010404a007986 */ /* 0x0001e8000c101d04 */
[----:B------:R-:W2:Y:S04]  /*1d70*/  @P0 LDG.E.128 R28, [R72.64] ;  /* 0x00000004481c0981 */ /* 0x000ea8000c1e1d00 */
[----:B------:R-:W3:Y:S01]  /*1d80*/  @P0 LDG.E.128 R32, [R72.64+0x10] ;  /* 0x0000100448200981 */ /* 0x000ee2000c1e1d00 */
[----:B------:R-:W-:-:S02]  /*1d90*/  @P5 MOV R79, 0x10 ;  /* 0x00000010004f5802 */ /* 0x000fc40000000f00 */
[----:B------:R-:W-:-:S05]  /*1da0*/  @P5 IADD3 R78, R76, 0x80, RZ ;  /* 0x000000804c4e5810 */ /* 0x000fca0007ffe0ff */
[----:B------:R-:W-:Y:S01]  /*1db0*/  @P5 IMAD.WIDE.U32 R78, R78, R79, c[0x0][0x170] ;  /* 0x00005c004e4e5625 */ /* 0x000fe200078e004f */
[----:B------:R-:W-:Y:S02]  /*1dc0*/  @!P6 ISETP.NE.U32.AND P2, PT, RZ, c[0x0][0x180], PT ;  /* 0x00006000ff00ea0c */ /* 0x000fe40003f45070 */
[----:B------:R-:W-:Y:S02]  /*1dd0*/  @!P6 ISETP.NE.U32.AND P3, PT, RZ, c[0x0][0x180], PT ;  /* 0x00006000ff00ea0c */ /* 0x000fe40003f65070 */
[----:B-----5:R1:W5:Y:S01]  /*1de0*/  @P5 LDG.E.128 R36, [R78.64] ;  /* 0x000000044e245981 */ /* 0x020362000c1e1d00 */
[----:B------:R-:W-:Y:S01]  /*1df0*/  @!P6 ISETP.NE.U32.AND P5, PT, RZ, c[0x0][0x180], PT ;  /* 0x00006000ff00ea0c */ /* 0x000fe20003fa5070 */
[----:B------:R-:W-:Y:S01]  /*1e00*/  BSSY B0, `(.L_x_11749) ;  /* 0x000001a000007945 */ /* 0x000fe20003800000 */
[----:B------:R-:W-:Y:S02]  /*1e10*/  @!P6 ISETP.NE.AND.EX P2, PT, RZ, c[0x0][0x184], PT, P2 ;  /* 0x00006100ff00ea0c */ /* 0x000fe40003f45320 */
[----:B------:R-:W-:-:S02]  /*1e20*/  @!P6 ISETP.NE.AND.EX P3, PT, RZ, c[0x0][0x184], PT, P3 ;  /* 0x00006100ff00ea0c */ /* 0x000fc40003f65330 */
[----:B------:R-:W-:Y:S02]  /*1e30*/  @!P6 ISETP.NE.AND.EX P5, PT, RZ, c[0x0][0x184], PT, P5 ;  /* 0x00006100ff00ea0c */ /* 0x000fe40003fa5350 */
[----:B------:R-:W-:Y:S02]  /*1e40*/  @!P6 ISETP.NE.U32.AND P4, PT, RZ, c[0x0][0x180], PT ;  /* 0x00006000ff00ea0c */ /* 0x000fe40003f85070 */
[----:B------:R-:W-:Y:S02]  /*1e50*/  @!P6 ISETP.NE.U32.AND P1, PT, RZ, c[0x0][0x180], PT ;  /* 0x00006000ff00ea0c */ /* 0x000fe40003f25070 */
[----:B------:R-:W-:Y:S02]  /*1e60*/  @!P6 ISETP.NE.AND.EX P4, PT, RZ, c[0x0][0x184], PT, P4 ;  /* 0x00006100ff00ea0c */ /* 0x000fe40003f85340 */
[----:B------:R-:W-:Y:S02]  /*1e70*/  @!P6 ISETP.NE.AND.EX P1, PT, RZ, c[0x0][0x184], PT, P1 ;  /* 0x00006100ff00ea0c */ /* 0x000fe40003f25310 */
[----:B--2---:R-:W-:-:S02]  /*1e80*/  @!P6 FSEL R77, R29, RZ, P2 ;  /* 0x000000ff1d4de208 */ /* 0x004fc40001000000 */
[----:B-1----:R-:W-:Y:S02]  /*1e90*/  @!P6 FSEL R78, R30, RZ, P3 ;  /* 0x000000ff1e4ee208 */ /* 0x002fe40001800000 */
[----:B------:R-:W-:Y:S02]  /*1ea0*/  @!P6 FSEL R79, R31, RZ, P5 ;  /* 0x000000ff1f4fe208 */ /* 0x000fe40002800000 */
[----:B------:R-:W-:Y:S02]  /*1eb0*/  @!P6 ISETP.NE.U32.AND P2, PT, RZ, c[0x0][0x180], PT ;  /* 0x00006000ff00ea0c */ /* 0x000fe40003f45070 */
[----:B------:R-:W-:Y:S02]  /*1ec0*/  @!P6 ISETP.NE.U32.AND P3, PT, RZ, c[0x0][0x180], PT ;  /* 0x00006000ff00ea0c */ /* 0x000fe40003f65070 */
[----:B------:R-:W-:Y:S02]  /*1ed0*/  @!P6 ISETP.NE.U32.AND P5, PT, RZ, c[0x0][0x180], PT ;  /* 0x00006000ff00ea0c */ /* 0x000fe40003fa5070 */
[----:B------:R-:W-:-:S02]  /*1ee0*/  @!P6 ISETP.NE.AND.EX P2, PT, RZ, c[0x0][0x184], PT, P2 ;  /* 0x00006100ff00ea0c */ /* 0x000fc40003f45320 */
[----:B------:R-:W-:Y:S02]  /*1ef0*/  @!P6 ISETP.NE.AND.EX P3, PT, RZ, c[0x0][0x184], PT, P3 ;  /* 0x00006100ff00ea0c */ /* 0x000fe40003f65330 */
[----:B------:R-:W-:Y:S02]  /*1f00*/  @!P6 ISETP.NE.AND.EX P5, PT, RZ, c[0x0][0x184], PT, P5 ;  /* 0x00006100ff00ea0c */ /* 0x000fe40003fa5350 */
[----:B---3--:R-:W-:Y:S02]  /*1f10*/  @!P6 FSEL R72, R32, RZ, P1 ;  /* 0x000000ff2048e208 */ /* 0x008fe40000800000 */
[----:B------:R-:W-:Y:S02]  /*1f20*/  @!P6 FSEL R73, R33, RZ, P2 ;  /* 0x000000ff2149e208 */ /* 0x000fe40001000000 */
[----:B0-----:R-:W-:Y:S02]  /*1f30*/  @!P6 FSEL R74, R34, RZ, P3 ;  /* 0x000000ff224ae208 */ /* 0x001fe40001800000 */
[----:B------:R-:W-:-:S02]  /*1f40*/  @!P6 FSEL R75, R35, RZ, P5 ;  /* 0x000000ff234be208 */ /* 0x000fc40002800000 */
[----:B------:R-:W-:Y:S01]  /*1f50*/  @!P6 FSEL R76, R28, RZ, P4 ;  /* 0x000000ff1c4ce208 */ /* 0x000fe20002000000 */
[----:B------:R-:W-:Y:S05]  /*1f60*/  @!P6 BRA `(.L_x_11750) ;  /* 0x000000300000e947 */ /* 0x000fea0003800000 */
[----:B-----5:R-:W-:-:S05]  /*1f70*/  PRMT R76, RZ, 0x5410, R36 ;  /* 0x00005410ff4c7816 */ /* 0x020fca0000000024 */
[----:B------:R-:W-:-:S04]  /*1f80*/  FMUL.FTZ R76, R76, c[0x0][0x1ec] ;  /* 0x00007b004c4c7a20 */ /* 0x000fc80000410000 */
[----:B------:R-:W-:Y:S02]  /*1f90*/  @P0 FADD.FTZ R76, R28, R76 ;  /* 0x0000004c1c4c0221 */ /* 0x000fe40000010000 */
.L_x_11750:
[----:B------:R-:W-:Y:S05]  /*1fa0*/  BSYNC B0 ;  /* 0x0000000000007941 */ /* 0x000fea0003800000 */
.L_x_11749:
[----:B------:R-:W-:Y:S01]  /*1fb0*/  BSSY B0, `(.L_x_11751) ;  /* 0x0000005000007945 */ /* 0x000fe20003800000 */
[----:B------:R-:W-:Y:S05]  /*1fc0*/  @!P6 BRA `(.L_x_11752) ;  /* 0x000000300000e947 */ /* 0x000fea0003800000 */
[----:B-----5:R-:W-:-:S05]  /*1fd0*/  PRMT R77, RZ, 0x7610, R36 ;  /* 0x00007610ff4d7816 */ /* 0x020fca0000000024 */
[----:B------:R-:W-:-:S04]  /*1fe0*/  FMUL.FTZ R77, R77, c[0x0][0x1ec] ;  /* 0x00007b004d4d7a20 */ /* 0x000fc80000410000 */
[----:B------:R-:W-:Y:S02]  /*1ff0*/  @P0 FADD.FTZ R77, R29, R77 ;  /* 0x0000004d1d4d0221 */ /* 0x000fe40000010000 */
.L_x_11752:
[----:B------:R-:W-:Y:S05]  /*2000*/  BSYNC B0 ;  /* 0x0000000000007941 */ /* 0x000fea0003800000 */
.L_x_11751:
[----:B------:R-:W-:Y:S01]  /*2010*/  BSSY B0, `(.L_x_11753) ;  /* 0x0000005000007945 */ /* 0x000fe20003800000 */
[----:B------:R-:W-:Y:S05]  /*2020*/  @!P6 BRA `(.L_x_11754) ;  /* 0x000000300000e947 */ /* 0x000fea0003800000 */
[----:B-----5:R-:W-:-:S05]  /*2030*/  PRMT R78, RZ, 0x5410, R37 ;  /* 0x00005410ff4e7816 */ /* 0x020fca0000000025 */
[----:B------:R-:W-:-:S04]  /*2040*/  FMUL.FTZ R78, R78, c[0x0][0x1ec] ;  /* 0x00007b004e4e7a20 */ /* 0x000fc80000410000 */
[----:B------:R-:W-:Y:S02]  /*2050*/  @P0 FADD.FTZ R78, R30, R78 ;  /* 0x0000004e1e4e0221 */ /* 0x000fe40000010000 */
.L_x_11754:
[----:B------:R-:W-:Y:S05]  /*2060*/  BSYNC B0 ;  /* 0x0000000000007941 */ /* 0x000fea0003800000 */
.L_x_11753:
[----:B------:R-:W-:Y:S01]  /*2070*/  BSSY B0, `(.L_x_11755) ;  /* 0x0000005000007945 */ /* 0x000fe20003800000 */
[----:B------:R-:W-:Y:S05]  /*2080*/  @!P6 BRA `(.L_x_11756) ;  /* 0x000000300000e947 */ /* 0x000fea0003800000 */
[----:B-----5:R-:W-:-:S05]  /*2090*/  PRMT R79, RZ, 0x7610, R37 ;  /* 0x00007610ff4f7816 */ /* 0x020fca0000000025 */
[----:B------:R-:W-:-:S04]  /*20a0*/  FMUL.FTZ R79, R79, c[0x0][0x1ec] ;  /* 0x00007b004f4f7a20 */ /* 0x000fc80000410000 */
[----:B------:R-:W-:Y:S02]  /*20b0*/  @P0 FADD.FTZ R79, R31, R79 ;  /* 0x0000004f1f4f0221 */ /* 0x000fe40000010000 */
.L_x_11756:
[----:B------:R-:W-:Y:S05]  /*20c0*/  BSYNC B0 ;  /* 0x0000000000007941 */ /* 0x000fea0003800000 */
.L_x_11755:
[----:B------:R-:W-:Y:S01]  /*20d0*/  BSSY B0, `(.L_x_11757) ;  /* 0x0000005000007945 */ /* 0x000fe20003800000 */
[----:B------:R-:W-:Y:S05]  /*20e0*/  @!P6 BRA `(.L_x_11758) ;  /* 0x000000300000e947 */ /* 0x000fea0003800000 */
[----:B-----5:R-:W-:-:S05]  /*20f0*/  PRMT R72, RZ, 0x5410, R38 ;  /* 0x00005410ff487816 */ /* 0x020fca0000000026 */
[----:B------:R-:W-:-:S04]  /*2100*/  FMUL.FTZ R72, R72, c[0x0][0x1ec] ;  /* 0x00007b0048487a20 */ /* 0x000fc80000410000 */
[----:B------:R-:W-:Y:S02]  /*2110*/  @P0 FADD.FTZ R72, R32, R72 ;  /* 0x0000004820480221 */ /* 0x000fe40000010000 */
.L_x_11758:
[----:B------:R-:W-:Y:S05]  /*2120*/  BSYNC B0 ;  /* 0x0000000000007941 */ /* 0x000fea0003800000 */
.L_x_11757:
[----:B------:R-:W-:Y:S01]  /*2130*/  BSSY B0, `(.L_x_11759) ;  /* 0x0000005000007945 */ /* 0x000fe20003800000 */
[----:B------:R-:W-:Y:S05]  /*2140*/  @!P6 BRA `(.L_x_11760) ;  /* 0x000000300000e947 */ /* 0x000fea0003800000 */
[----:B-----5:R-:W-:-:S05]  /*2150*/  PRMT R73, RZ, 0x7610, R38 ;  /* 0x00007610ff497816 */ /* 0x020fca0000000026 */
[----:B------:R-:W-:-:S04]  /*2160*/  FMUL.FTZ R73, R73, c[0x0][0x1ec] ;  /* 0x00007b0049497a20 */ /* 0x000fc80000410000 */
[----:B------:R-:W-:Y:S02]  /*2170*/  @P0 FADD.FTZ R73, R33, R73 ;  /* 0x0000004921490221 */ /* 0x000fe40000010000 */
.L_x_11760:
[----:B------:R-:W-:Y:S05]  /*2180*/  BSYNC B0 ;  /* 0x0000000000007941 */ /* 0x000fea0003800000 */
.L_x_11759:
[----:B------:R-:W-:Y:S01]  /*2190*/  BSSY B0, `(.L_x_11761) ;  /* 0x0000005000007945 */ /* 0x000fe20003800000 */
[----:B------:R-:W-:Y:S05]  /*21a0*/  @!P6 BRA `(.L_x_11762) ;  /* 0x000000300000e947 */ /* 0x000fea0003800000 */
[----:B-----5:R-:W-:-:S05]  /*21b0*/  PRMT R74, RZ, 0x5410, R39 ;  /* 0x00005410ff4a7816 */ /* 0x020fca0000000027 */
[----:B------:R-:W-:-:S04]  /*21c0*/  FMUL.FTZ R74, R74, c[0x0][0x1ec] ;  /* 0x00007b004a4a7a20 */ /* 0x000fc80000410000 */
[----:B------:R-:W-:Y:S02]  /*21d0*/  @P0 FADD.FTZ R74, R34, R74 ;  /* 0x0000004a224a0221 */ /* 0x000fe40000010000 */
.L_x_11762:
[----:B------:R-:W-:Y:S05]  /*21e0*/  BSYNC B0 ;  /* 0x0000000000007941 */ /* 0x000fea0003800000 */
.L_x_11761:
[----:B------:R-:W-:Y:S01]  /*21f0*/  BSSY B0, `(.L_x_11763) ;  /* 0x0000005000007945 */ /* 0x000fe20003800000 */
[----:B------:R-:W-:Y:S05]  /*2200*/  @!P6 BRA `(.L_x_11764) ;  /* 0x000000300000e947 */ /* 0x000fea0003800000 */
[----:B-----5:R-:W-:-:S05]  /*2210*/  PRMT R75, RZ, 0x7610, R39 ;  /* 0x00007610ff4b7816 */ /* 0x020fca0000000027 */
[----:B------:R-:W-:-:S04]  /*2220*/  FMUL.FTZ R75, R75, c[0x0][0x1ec] ;  /* 0x00007b004b4b7a20 */ /* 0x000fc80000410000 */
[----:B------:R-:W-:Y:S02]  /*2230*/  @P0 FADD.FTZ R75, R35, R75 ;  /* 0x0000004b234b0221 */ /* 0x000fe40000010000 */
.L_x_11764:
[----:B------:R-:W-:Y:S05]  /*2240*/  BSYNC B0 ;  /* 0x0000000000007941 */ /* 0x000fea0003800000 */
.L_x_11763:
[----:B------:R-:W-:Y:S01]  /*2250*/  FADD.FTZ R110, RZ, R44 ;  /* 0x0000002cff6e7221 */ /* 0x000fe20000010000 */
[----:B------:R-:W-:Y:S01]  /*2260*/  ISETP.NE.AND P1, PT, R130, RZ, PT ;  /* 0x000000ff8200720c */ /* 0x000fe20003f25270 */
[----:B------:R-:W-:-:S04]  /*2270*/  IMAD.WIDE.U32 R108, R109, R108, c[0x0][0x188] ;  /* 0x000062006d6c7625 */ /* 0x000fc800078e006c */
        /* <DEDUP_REMOVED lines=40> */
[----:B------:R-:W-:-:S03]  /*2500*/  SHF.R.S32.HI R111, RZ, 0x1f, R128 ;  /* 0x0000001fff6f7819 */ /* 0x000fc60000011480 */
[----:B------:R-:W-:Y:S01]  /*2510*/  FADD.FTZ R110, R110, R75 ;  /* 0x0000004b6e6e7221 */ /* 0x000fe20000010000 */
[----:B------:R-:W-:Y:S05]  /*2520*/  BRA.DIV ~URZ, `(.L_x_11765) ;  /* 0x000011e27f007947 */ /* 0x000fea000b800000 */
[----:B0-----:R0:W1:Y:S02]  /*2530*/  SHFL.BFLY PT, R108, R110, 0x1, 0x1f ;  /* 0x0c201f006e6c7f89 */ /* 0x00106400000e0000 */
.L_x_11771:
        /* <DEDUP_REMOVED lines=100> */
.L_x_11772:
[----:B------:R-:W-:Y:S01]  /*2b80*/  FMUL.FTZ R108, R143, R143 ;  /* 0x0000008f8f6c7220 */ /* 0x000fe20000410000 */
[----:B------:R-:W-:Y:S01]  /*2b90*/  ISETP.NE.AND P0, PT, RZ, UR6, PT ;  /* 0x00000006ff007c0c */ /* 0x000fe2000bf05270 */
[----:B-1----:R-:W-:Y:S01]  /*2ba0*/  FADD.FTZ R145, R145, R110 ;  /* 0x0000006e91917221 */ /* 0x002fe20000010000 */
[----:B------:R-:W-:Y:S01]  /*2bb0*/  MOV R140, c[0x0][0x1e0] ;  /* 0x00007800008c7a02 */ /* 0x000fe20000000f00 */
[----:B------:R-:W-:Y:S01]  /*2bc0*/  BSSY B0, `(.L_x_11767) ;  /* 0x00000ae000007945 */ /* 0x000fe20003800000 */
[----:B------:R-:W-:Y:S02]  /*2bd0*/  FSEL R109, R108, RZ, P0 ;  /* 0x000000ff6c6d7208 */ /* 0x000fe40000000000 */
[----:B0-----:R-:W-:Y:S01]  /*2be0*/  @!P1 LEA R110, P3, R128, c[0x0][0x1a8], 0x2 ;  /* 0x00006a00806e9a11 */ /* 0x001fe200078610ff */
[----:B------:R-:W-:-:S04]  /*2bf0*/  FFMA.FTZ R108, R145, R140, c[0x0][0x228] ;  /* 0x00008a00916c7623 */ /* 0x000fc8000001008c */
[----:B------:R-:W-:Y:S01]  /*2c00*/  FADD.FTZ R141, R108, R109 ;  /* 0x0000006d6c8d7221 */ /* 0x000fe20000010000 */
[----:B------:R-:W-:-:S04]  /*2c10*/  @!P1 LEA R108, P2, R128, c[0x0][0x1a0], 0x2 ;  /* 0x00006800806c9a11 */ /* 0x000fc800078410ff */
[C-C-:B------:R-:W-:Y:S01]  /*2c20*/  @!P1 LEA.HI.X R109, R128.reuse, c[0x0][0x1a4], R111.reuse, 0x2, P2 ;  /* 0x00006900806d9a11 */ /* 0x140fe200010f146f */
[----:B------:R-:W0:Y:S01]  /*2c30*/  MUFU.RSQ R141, R141 ;  /* 0x0000008d008d7308 */ /* 0x000e220000001400 */
[----:B------:R-:W-:-:S03]  /*2c40*/  @!P1 LEA.HI.X R111, R128, c[0x0][0x1ac], R111, 0x2, P3 ;  /* 0x00006b00806f9a11 */ /* 0x000fc600018f146f */
[----:B------:R1:W-:Y:S04]  /*2c50*/  @!P1 STG.E [R108.64], R143 ;  /* 0x0000008f6c009986 */ /* 0x0003e8000c101904 */
[----:B0-----:R1:W-:Y:S01]  /*2c60*/  @!P1 STG.E [R110.64], R141 ;  /* 0x0000008d6e009986 */ /* 0x0013e2000c101904 */
[----:B------:R-:W-:-:S13]  /*2c70*/  ISETP.GE.AND P1, PT, R139, 0x1, PT ;  /* 0x000000018b00780c */ /* 0x000fda0003f26270 */
[----:B------:R-:W-:Y:S05]  /*2c80*/  @!P1 BRA `(.L_x_11768) ;  /* 0x00000a1000009947 */ /* 0x000fea0003800000 */
[----:B-1----:R-:W-:-:S05]  /*2c90*/  FSEL R108, R143, RZ, !P0 ;  /* 0x000000ff8f6c7208 */ /* 0x002fca0004000000 */
[C---:B------:R-:W-:Y:S01]  /*2ca0*/  FADD.FTZ R142, -R108.reuse, R41 ;  /* 0x000000296c8e7221 */ /* 0x040fe20000010100 */
[----:B------:R-:W-:Y:S01]  /*2cb0*/  IADD3 R41, R139, -0x1, RZ ;  /* 0xffffffff8b297810 */ /* 0x000fe20007ffe0ff */
[C---:B------:R-:W-:Y:S02]  /*2cc0*/  FADD.FTZ R42, -R108.reuse, R42 ;  /* 0x0000002a6c2a7221 */ /* 0x040fe40000010100 */
[C---:B------:R-:W-:Y:S02]  /*2cd0*/  FADD.FTZ R144, -R108.reuse, R43 ;  /* 0x0000002b6c907221 */ /* 0x040fe40000010100 */
[----:B------:R-:W-:Y:S02]  /*2ce0*/  IMAD R41, R41, c[0x0][0x168], RZ ;  /* 0x00005a0029297a24 */ /* 0x000fe400078e02ff */
        /* <DEDUP_REMOVED lines=11> */
[C---:B------:R-:W-:Y:S02]  /*2da0*/  FMUL.FTZ R46, R141.reuse, R46 ;  /* 0x0000002e8d2e7220 */ /* 0x040fe40000410000 */
[C---:B------:R-:W-:Y:S02]  /*2db0*/  FMUL.FTZ R40, R141.reuse, R40 ;  /* 0x000000288d287220 */ /* 0x040fe40000410000 */
[C---:B------:R-:W-:Y:S02]  /*2dc0*/  FMUL.FTZ R142, R141.reuse, R142 ;  /* 0x0000008e8d8e7220 */ /* 0x040fe40000410000 */
[C---:B------:R-:W-:Y:S02]  /*2dd0*/  FMUL.FTZ R44, R141.reuse, R44 ;  /* 0x0000002c8d2c7220 */ /* 0x040fe40000410000 */
[----:B------:R-:W-:-:S02]  /*2de0*/  FMUL.FTZ R110, R141, R110 ;  /* 0x0000006e8d6e7220 */ /* 0x000fc40000410000 */
[C---:B------:R-:W-:Y:S02]  /*2df0*/  FMUL.FTZ R48, R141.reuse, R48 ;  /* 0x000000308d307220 */ /* 0x040fe40000410000 */
[----:B------:R-:W-:Y:S02]  /*2e00*/  FMUL.FTZ R150, R141, R150 ;  /* 0x000000968d967220 */ /* 0x000fe40000410000 */
[C---:B------:R-:W-:Y:S02]  /*2e10*/  FADD.FTZ R140, -R108.reuse, R47 ;  /* 0x0000002f6c8c7221 */ /* 0x040fe40000010100 */
[C---:B------:R-:W-:Y:S02]  /*2e20*/  FADD.FTZ R52, -R108.reuse, R52 ;  /* 0x000000346c347221 */ /* 0x040fe40000010100 */
[----:B------:R-:W-:Y:S02]  /*2e30*/  FADD.FTZ R146, -R108, R53 ;  /* 0x000000356c927221 */ /* 0x000fe40000010100 */
[----:B------:R-:W-:-:S02]  /*2e40*/  FFMA.FTZ R42, R98, R42, R27 ;  /* 0x0000002a622a7223 */ /* 0x000fc4000001001b */
[----:B------:R-:W-:Y:S02]  /*2e50*/  FFMA.FTZ R43, R101, R144, R26 ;  /* 0x00000090652b7223 */ /* 0x000fe4000001001a */
[C---:B------:R-:W-:Y:S02]  /*2e60*/  FADD.FTZ R62, -R108.reuse, R62 ;  /* 0x0000003e6c3e7221 */ /* 0x040fe40000010100 */
[----:B------:R-:W-:Y:S01]  /*2e70*/  FADD.FTZ R156, -R108, R63 ;  /* 0x0000003f6c9c7221 */ /* 0x000fe20000010100 */
[----:B------:R-:W-:Y:S01]  /*2e80*/  F2FP.BF16.PACK_AB R43, R43, R42 ;  /* 0x0000002a2b2b723e */ /* 0x000fe200000010ff */
[----:B------:R-:W-:Y:S02]  /*2e90*/  FFMA.FTZ R41, R94, R46, R83 ;  /* 0x0000002e5e297223 */ /* 0x000fe40000010053 */
        /* <DEDUP_REMOVED lines=8> */
[C---:B------:R-:W-:Y:S02]  /*2f20*/  FMUL.FTZ R52, R141.reuse, R52 ;  /* 0x000000348d347220 */ /* 0x040fe40000410000 */
[----:B------:R-:W-:Y:S01]  /*2f30*/  FMUL.FTZ R146, R141, R146 ;  /* 0x000000928d927220 */ /* 0x000fe20000410000 */
[----:B------:R-:W-:Y:S01]  /*2f40*/  F2FP.BF16.PACK_AB R46, R49, R46 ;  /* 0x0000002e312e723e */ /* 0x000fe200000010ff */
[----:B------:R-:W-:-:S02]  /*2f50*/  FADD.FTZ R50, -R108, R50 ;  /* 0x000000326c327221 */ /* 0x000fc40000010100 */
[C---:B------:R-:W-:Y:S02]  /*2f60*/  FADD.FTZ R152, -R108.reuse, R51 ;  /* 0x000000336c987221 */ /* 0x040fe40000010100 */
[C---:B------:R-:W-:Y:S02]  /*2f70*/  FMUL.FTZ R62, R141.reuse, R62 ;  /* 0x0000003e8d3e7220 */ /* 0x040fe40000410000 */
[----:B------:R-:W-:Y:S02]  /*2f80*/  FMUL.FTZ R156, R141, R156 ;  /* 0x0000009c8d9c7220 */ /* 0x000fe40000410000 */
[C---:B------:R-:W-:Y:S02]  /*2f90*/  FADD.FTZ R60, -R108.reuse, R60 ;  /* 0x0000003c6c3c7221 */ /* 0x040fe40000010100 */
[C---:B------:R-:W-:Y:S02]  /*2fa0*/  FADD.FTZ R154, -R108.reuse, R61 ;  /* 0x0000003d6c9a7221 */ /* 0x040fe40000010100 */
[----:B------:R-:W-:-:S02]  /*2fb0*/  FADD.FTZ R70, -R108, R70 ;  /* 0x000000466c467221 */ /* 0x000fc40000010100 */
[----:B------:R-:W-:Y:S02]  /*2fc0*/  FADD.FTZ R164, -R108, R71 ;  /* 0x000000476ca47221 */ /* 0x000fe40000010100 */
[----:B------:R-:W-:Y:S02]  /*2fd0*/  FFMA.FTZ R44, R100, R52, R25 ;  /* 0x00000034642c7223 */ /* 0x000fe40000010019 */
[----:B------:R-:W-:Y:S02]  /*2fe0*/  FFMA.FTZ R49, R103, R146, R24 ;  /* 0x0000009267317223 */ /* 0x000fe40000010018 */
[C---:B------:R-:W-:Y:S02]  /*2ff0*/  FMUL.FTZ R50, R141.reuse, R50 ;  /* 0x000000328d327220 */ /* 0x040fe40000410000 */
[----:B------:R-:W-:Y:S01]  /*3000*/  FMUL.FTZ R152, R141, R152 ;  /* 0x000000988d987220 */ /* 0x000fe20000410000 */
[----:B------:R-:W-:Y:S01]  /*3010*/  F2FP.BF16.PACK_AB R44, R49, R44 ;  /* 0x0000002c312c723e */ /* 0x000fe200000010ff */
[----:B------:R-:W-:-:S02]  /*3020*/  FFMA.FTZ R62, R114, R62, R15 ;  /* 0x0000003e723e7223 */ /* 0x000fc4000001000f */
[----:B------:R-:W-:Y:S02]  /*3030*/  FFMA.FTZ R53, R117, R156, R14 ;  /* 0x0000009c75357223 */ /* 0x000fe4000001000e */
[----:B------:R-:W-:Y:S02]  /*3040*/  FADD.FTZ R56, -R108, R56 ;  /* 0x000000386c387221 */ /* 0x000fe40000010100 */
[----:B------:R-:W-:Y:S01]  /*3050*/  FMUL.FTZ R60, R141, R60 ;  /* 0x0000003c8d3c7220 */ /* 0x000fe20000410000 */
[----:B------:R-:W-:Y:S01]  /*3060*/  F2FP.BF16.PACK_AB R49, R53, R62 ;  /* 0x0000003e3531723e */ /* 0x000fe200000010ff */
[C---:B------:R-:W-:Y:S02]  /*3070*/  FMUL.FTZ R154, R141.reuse, R154 ;  /* 0x0000009a8d9a7220 */ /* 0x040fe40000410000 */
[C---:B------:R-:W-:Y:S02]  /*3080*/  FMUL.FTZ R70, R141.reuse, R70 ;  /* 0x000000468d467220 */ /* 0x040fe40000410000 */
[----:B------:R-:W-:-:S02]  /*3090*/  FMUL.FTZ R164, R141, R164 ;  /* 0x000000a48da47220 */ /* 0x000fc40000410000 */
[----:B------:R-:W-:Y:S02]  /*30a0*/  FFMA.FTZ R50, R106, R50, R19 ;  /* 0x000000326a327223 */ /* 0x000fe40000010013 */
[----:B------:R-:W-:Y:S02]  /*30b0*/  FFMA.FTZ R51, R113, R152, R18 ;  /* 0x0000009871337223 */ /* 0x000fe40000010012 */
[----:B------:R-:W-:Y:S02]  /*30c0*/  FADD.FTZ R68, -R108, R68 ;  /* 0x000000446c447221 */ /* 0x000fe40000010100 */
        /* <DEDUP_REMOVED lines=8> */
[C---:B------:R-:W-:Y:S02]  /*3150*/  FADD.FTZ R162, -R108.reuse, R69 ;  /* 0x000000456ca27221 */ /* 0x040fe40000010100 */
[C---:B------:R-:W-:Y:S01]  /*3160*/  FADD.FTZ R66, -R108.reuse, R66 ;  /* 0x000000426c427221 */ /* 0x040fe20000010100 */
[----:B------:R-:W-:Y:S01]  /*3170*/  F2FP.BF16.PACK_AB R53, R61, R70 ;  /* 0x000000463d35723e */ /* 0x000fe200000010ff */
[C---:B------:R-:W-:Y:S01]  /*3180*/  FADD.FTZ R67, -R108.reuse, R67 ;  /* 0x000000436c437221 */ /* 0x040fe20000010100 */
[----:B------:R-:W-:Y:S01]  /*3190*/  HFMA2.MMA R61, -RZ, RZ, 0, 9.5367431640625e-07 ;  /* 0x00000010ff3d7435 */ /* 0x000fe200000001ff */
[----:B------:R-:W-:-:S02]  /*31a0*/  FADD.FTZ R148, -R108, R55 ;  /* 0x000000376c947221 */ /* 0x000fc40000010100 */
[----:B------:R-:W-:Y:S02]  /*31b0*/  FADD.FTZ R54, -R108, R54 ;  /* 0x000000366c367221 */ /* 0x000fe40000010100 */
[----:B------:R-:W-:Y:S02]  /*31c0*/  FMUL.FTZ R68, R141, R68 ;  /* 0x000000448d447220 */ /* 0x000fe40000410000 */
[----:B------:R-:W-:Y:S02]  /*31d0*/  FFMA.FTZ R50, R116, R56, R13 ;  /* 0x0000003874327223 */ /* 0x000fe4000001000d */
[----:B------:R-:W-:Y:S02]  /*31e0*/  FFMA.FTZ R55, R119, R158, R12 ;  /* 0x0000009e77377223 */ /* 0x000fe4000001000c */
[C---:B------:R-:W-:Y:S02]  /*31f0*/  FADD.FTZ R64, -R108.reuse, R64 ;  /* 0x000000406c407221 */ /* 0x040fe40000010100 */
[C---:B------:R-:W-:Y:S01]  /*3200*/  FADD.FTZ R65, -R108.reuse, R65 ;  /* 0x000000416c417221 */ /* 0x040fe20000010100 */
[----:B------:R-:W-:Y:S01]  /*3210*/  F2FP.BF16.PACK_AB R50, R55, R50 ;  /* 0x000000323732723e */ /* 0x000fe200000010ff */
[----:B------:R-:W-:-:S02]  /*3220*/  FADD.FTZ R58, -R108, R58 ;  /* 0x0000003a6c3a7221 */ /* 0x000fc40000010100 */
[C---:B------:R-:W-:Y:S02]  /*3230*/  FADD.FTZ R160, -R108.reuse, R59 ;  /* 0x0000003b6ca07221 */ /* 0x040fe40000010100 */
[C---:B------:R-:W-:Y:S02]  /*3240*/  FMUL.FTZ R162, R141.reuse, R162 ;  /* 0x000000a28da27220 */ /* 0x040fe40000410000 */
[C---:B------:R-:W-:Y:S02]  /*3250*/  FMUL.FTZ R66, R141.reuse, R66 ;  /* 0x000000428d427220 */ /* 0x040fe40000410000 */
        /* <DEDUP_REMOVED lines=9> */
[C---:B------:R-:W-:Y:S02]  /*32f0*/  FMUL.FTZ R140, R141.reuse, R140 ;  /* 0x0000008c8d8c7220 */ /* 0x040fe40000410000 */
[----:B------:R-:W-:Y:S02]  /*3300*/  FMUL.FTZ R54, R141, R54 ;  /* 0x000000368d367220 */ /* 0x000fe40000410000 */
[----:B------:R-:W-:Y:S01]  /*3310*/  FFMA.FTZ R52, R120, R68, R9 ;  /* 0x0000004478347223 */ /* 0x000fe20000010009 */
[----:B------:R-:W-:Y:S01]  /*3320*/  LEA.HI.SX32 R68, R57, R130, 0x1d ;  /* 0x0000008239447211 */ /* 0x000fe200078feaff */
[C---:B------:R-:W-:Y:S02]  /*3330*/  FMUL.FTZ R148, R141.reuse, R148 ;  /* 0x000000948d947220 */ /* 0x040fe40000410000 */
[C---:B------:R-:W-:Y:S01]  /*3340*/  FMUL.FTZ R64, R141.reuse, R64 ;  /* 0x000000408d407220 */ /* 0x040fe20000410000 */
[C---:B------:R-:W-:Y:S01]  /*3350*/  IADD3 R62, R68.reuse, 0x60, RZ ;  /* 0x00000060443e7810 */ /* 0x040fe20007ffe0ff */
[C---:B------:R-:W-:Y:S01]  /*3360*/  FMUL.FTZ R65, R141.reuse, R65 ;  /* 0x000000418d417220 */ /* 0x040fe20000410000 */
[----:B------:R-:W-:Y:S01]  /*3370*/  IADD3 R60, R68, 0x80, RZ ;  /* 0x00000080443c7810 */ /* 0x000fe20007ffe0ff */
[----:B------:R-:W-:-:S02]  /*3380*/  FMUL.FTZ R58, R141, R58 ;  /* 0x0000003a8d3a7220 */ /* 0x000fc40000410000 */
[----:B------:R-:W-:Y:S02]  /*3390*/  FMUL.FTZ R160, R141, R160 ;  /* 0x000000a08da07220 */ /* 0x000fe40000410000 */
[----:B------:R-:W-:Y:S01]  /*33a0*/  FFMA.FTZ R55, R126, R66, R3 ;  /* 0x000000427e377223 */ /* 0x000fe20000010003 */
[----:B------:R-:W-:Y:S01]  /*33b0*/  IADD3 R66, R68, 0x20, RZ ;  /* 0x0000002044427810 */ /* 0x000fe20007ffe0ff */
[----:B------:R-:W-:Y:S02]  /*33c0*/  FFMA.FTZ R56, R131, R67, R2 ;  /* 0x0000004383387223 */ /* 0x000fe40000010002 */
[----:B------:R-:W-:Y:S02]  /*33d0*/  FFMA.FTZ R59, R123, R162, R8 ;  /* 0x000000a27b3b7223 */ /* 0x000fe40000010008 */
        /* <DEDUP_REMOVED lines=32> */
[-C--:B------:R-:W-:Y:S01]  /*35e0*/  IMAD.WIDE.U32 R68, R68, R61.reuse, c[0x0][0x208] ;  /* 0x0000820044447625 */ /* 0x080fe200078e003d */
        /* <DEDUP_REMOVED lines=11> */
.L_x_11768:
[----:B-1----:R-:W-:Y:S05]  /*36a0*/  BSYNC B0 ;  /* 0x0000000000007941 */ /* 0x002fea0003800000 */
.L_x_11767:
[----:B0-----:R-:W-:-:S04]  /*36b0*/  MOV R41, c[0x0][0x160] ;  /* 0x0000580000297a02 */ /* 0x001fc80000000f00 */
[----:B------:R-:W-:-:S04]  /*36c0*/  LEA R128, R41, R128, 0x2 ;  /* 0x0000008029807211 */ /* 0x000fc800078e10ff */
[----:B------:R-:W-:-:S13]  /*36d0*/  ISETP.GE.AND P0, PT, R128, c[0x0][0x164], PT ;  /* 0x0000590080007a0c */ /* 0x000fda0003f06270 */
[----:B-----5:R-:W-:Y:S01]  /*36e0*/  @P0 CALL.REL.NOINC `(.L_x_11769) ;  /* 0x0000001000000944 */ /* 0x020fe20003c00000 */
[----:B------:R-:W-:Y:S05]  /*36f0*/  BRA `(.L_x_11770) ;  /* 0xffffd06000007947 */ /* 0x000fea000383ffff */
.L_x_11769:
[----:B------:R-:W-:Y:S05]  /*3700*/  EXIT ;  /* 0x000000000000794d */ /* 0x000fea0003800000 */
.L_x_11765:
[----:B0-----:R-:W-:Y:S01]  /*3710*/  HFMA2.MMA R145, -RZ, RZ, 0, 5.9604644775390625e-08 ;  /* 0x00000001ff917435 */ /* 0x001fe200000001ff */
[----:B------:R-:W-:Y:S02]  /*3720*/  MOV R140, 0x1f ;  /* 0x0000001f008c7802 */ /* 0x000fe40000000f00 */
[----:B------:R-:W-:Y:S02]  /*3730*/  MOV R141, 0xffffffff ;  /* 0xffffffff008d7802 */ /* 0x000fe40000000f00 */
[----:B------:R-:W-:Y:S02]  /*3740*/  MOV R108, 0x3760 ;  /* 0x00003760006c7802 */ /* 0x000fe40000000f00 */
[----:B-----5:R-:W-:Y:S05]  /*3750*/  CALL.REL.NOINC `($__internal_51_$__cuda_sm70_shflsync_bfly_p) ;  /* 0x000008a000007944 */ /* 0x020fea0003c00000 */
[----:B-1----:R-:W-:Y:S01]  /*3760*/  MOV R108, R145 ;  /* 0x00000091006c7202 */ /* 0x002fe20000000f00 */
[----:B0-----:R-:W-:Y:S05]  /*3770*/  BRA `(.L_x_11771) ;  /* 0xffffedc000007947 */ /* 0x001fea000383ffff */
.L_x_11766:
[----:B------:R-:W-:Y:S01]  /*3780*/  HFMA2.MMA R145, -RZ, RZ, 0, 1.1920928955078125e-07 ;  /* 0x00000002ff917435 */ /* 0x000fe200000001ff */
[----:B0-----:R-:W-:Y:S02]  /*3790*/  MOV R110, R142 ;  /* 0x0000008e006e7202 */ /* 0x001fe40000000f00 */
[----:B------:R-:W-:Y:S02]  /*37a0*/  MOV R140, 0x1f ;  /* 0x0000001f008c7802 */ /* 0x000fe40000000f00 */
[----:B------:R-:W-:-:S02]  /*37b0*/  MOV R141, 0xffffffff ;  /* 0xffffffff008d7802 */ /* 0x000fc40000000f00 */
[----:B------:R-:W-:Y:S02]  /*37c0*/  MOV R108, 0x37e0 ;  /* 0x000037e0006c7802 */ /* 0x000fe40000000f00 */
[----:B-----5:R-:W-:Y:S05]  /*37d0*/  CALL.REL.NOINC `($__internal_51_$__cuda_sm70_shflsync_bfly_p) ;  /* 0x0000082000007944 */ /* 0x020fea0003c00000 */
[----:B01----:R-:W-:Y:S01]  /*37e0*/  FADD.FTZ R110, R142, R145 ;  /* 0x000000918e6e7221 */ /* 0x003fe20000010000 */
[----:B------:R-:W-:Y:S01]  /*37f0*/  HFMA2.MMA R145, -RZ, RZ, 0, 2.384185791015625e-07 ;  /* 0x00000004ff917435 */ /* 0x000fe200000001ff */
[----:B------:R-:W-:Y:S02]  /*3800*/  MOV R140, 0x1f ;  /* 0x0000001f008c7802 */ /* 0x000fe40000000f00 */
[----:B------:R-:W-:Y:S02]  /*3810*/  MOV R141, 0xffffffff ;  /* 0xffffffff008d7802 */ /* 0x000fe40000000f00 */
[----:B------:R-:W-:Y:S02]  /*3820*/  MOV R108, 0x3840 ;  /* 0x00003840006c7802 */ /* 0x000fe40000000f00 */
[----:B------:R-:W-:Y:S05]  /*3830*/  CALL.REL.NOINC `($__internal_51_$__cuda_sm70_shflsync_bfly_p) ;  /* 0x000007c000007944 */ /* 0x000fea0003c00000 */
[----:B01----:R-:W-:Y:S01]  /*3840*/  FADD.FTZ R110, R110, R145 ;  /* 0x000000916e6e7221 */ /* 0x003fe20000010000 */
[----:B------:R-:W-:Y:S01]  /*3850*/  HFMA2.MMA R145, -RZ, RZ, 0, 4.76837158203125e-07 ;  /* 0x00000008ff917435 */ /* 0x000fe200000001ff */
[----:B------:R-:W-:Y:S02]  /*3860*/  MOV R140, 0x1f ;  /* 0x0000001f008c7802 */ /* 0x000fe40000000f00 */
[----:B------:R-:W-:-:S02]  /*3870*/  MOV R141, 0xffffffff ;  /* 0xffffffff008d7802 */ /* 0x000fc40000000f00 */
[----:B------:R-:W-:Y:S02]  /*3880*/  MOV R108, 0x38a0 ;  /* 0x000038a0006c7802 */ /* 0x000fe40000000f00 */
[----:B------:R-:W-:Y:S05]  /*3890*/  CALL.REL.NOINC `($__internal_51_$__cuda_sm70_shflsync_bfly_p) ;  /* 0x0000076000007944 */ /* 0x000fea0003c00000 */
[----:B01----:R-:W-:Y:S01]  /*38a0*/  FADD.FTZ R110, R110, R145 ;  /* 0x000000916e6e7221 */ /* 0x003fe20000010000 */
[----:B------:R-:W-:Y:S01]  /*38b0*/  HFMA2.MMA R145, -RZ, RZ, 0, 9.5367431640625e-07 ;  /* 0x00000010ff917435 */ /* 0x000fe200000001ff */
[----:B------:R-:W-:Y:S02]  /*38c0*/  MOV R140, 0x1f ;  /* 0x0000001f008c7802 */ /* 0x000fe40000000f00 */
[----:B------:R-:W-:Y:S02]  /*38d0*/  MOV R141, 0xffffffff ;  /* 0xffffffff008d7802 */ /* 0x000fe40000000f00 */
[----:B------:R-:W-:Y:S02]  /*38e0*/  MOV R108, 0x3900 ;  /* 0x00003900006c7802 */ /* 0x000fe40000000f00 */
[----:B------:R-:W-:Y:S05]  /*38f0*/  CALL.REL.NOINC `($__internal_51_$__cuda_sm70_shflsync_bfly_p) ;  /* 0x0000070000007944 */ /* 0x000fea0003c00000 */
        /* <DEDUP_REMOVED lines=86> */
[----:B------:R-:W-:Y:S05]  /*3e60*/  CALL.REL.NOINC `($__internal_51_$__cuda_sm70_shflsync_bfly_p) ;  /* 0x0000019000007944 */ /* 0x000fea0003c00000 */
[----:B01----:R-:W-:Y:S01]  /*3e70*/  FADD.FTZ R110, R110, R145 ;  /* 0x000000916e6e7221 */ /* 0x003fe20000010000 */
[----:B------:R-:W-:Y:S01]  /*3e80*/  HFMA2.MMA R145, -RZ, RZ, 0, 1.1920928955078125e-07 ;  /* 0x00000002ff917435 */ /* 0x000fe200000001ff */
[----:B------:R-:W-:Y:S02]  /*3e90*/  MOV R140, 0x1f ;  /* 0x0000001f008c7802 */ /* 0x000fe40000000f00 */
[----:B------:R-:W-:Y:S02]  /*3ea0*/  MOV R141, 0xffffffff ;  /* 0xffffffff008d7802 */ /* 0x000fe40000000f00 */
[----:B------:R-:W-:Y:S02]  /*3eb0*/  MOV R108, 0x3ed0 ;  /* 0x00003ed0006c7802 */ /* 0x000fe40000000f00 */
[----:B------:R-:W-:Y:S05]  /*3ec0*/  CALL.REL.NOINC `($__internal_51_$__cuda_sm70_shflsync_bfly_p) ;  /* 0x0000013000007944 */ /* 0x000fea0003c00000 */
[----:B01----:R-:W-:Y:S01]  /*3ed0*/  FADD.FTZ R110, R110, R145 ;  /* 0x000000916e6e7221 */ /* 0x003fe20000010000 */
[----:B------:R-:W-:Y:S01]  /*3ee0*/  HFMA2.MMA R145, -RZ, RZ, 0, 2.384185791015625e-07 ;  /* 0x00000004ff917435 */ /* 0x000fe200000001ff */
[----:B------:R-:W-:Y:S02]  /*3ef0*/  MOV R140, 0x1f ;  /* 0x0000001f008c7802 */ /* 0x000fe40000000f00 */
[----:B------:R-:W-:-:S02]  /*3f00*/  MOV R141, 0xffffffff ;  /* 0xffffffff008d7802 */ /* 0x000fc40000000f00 */
[----:B------:R-:W-:Y:S02]  /*3f10*/  MOV R108, 0x3f30 ;  /* 0x00003f30006c7802 */ /* 0x000fe40000000f00 */
[----:B------:R-:W-:Y:S05]  /*3f20*/  CALL.REL.NOINC `($__internal_51_$__cuda_sm70_shflsync_bfly_p) ;  /* 0x000000d000007944 */ /* 0x000fea0003c00000 */
[----:B01----:R-:W-:Y:S01]  /*3f30*/  FADD.FTZ R110, R110, R145 ;  /* 0x000000916e6e7221 */ /* 0x003fe20000010000 */
[----:B------:R-:W-:Y:S01]  /*3f40*/  HFMA2.MMA R145, -RZ, RZ, 0, 4.76837158203125e-07 ;  /* 0x00000008ff917435 */ /* 0x000fe200000001ff */
[----:B------:R-:W-:Y:S02]  /*3f50*/  MOV R140, 0x1f ;  /* 0x0000001f008c7802 */ /* 0x000fe40000000f00 */
[----:B------:R-:W-:Y:S02]  /*3f60*/  MOV R141, 0xffffffff ;  /* 0xffffffff008d7802 */ /* 0x000fe40000000f00 */
[----:B------:R-:W-:Y:S02]  /*3f70*/  MOV R108, 0x3f90 ;  /* 0x00003f90006c7802 */ /* 0x000fe40000000f00 */
[----:B------:R-:W-:Y:S05]  /*3f80*/  CALL.REL.NOINC `($__internal_51_$__cuda_sm70_shflsync_bfly_p) ;  /* 0x0000007000007944 */ /* 0x000fea0003c00000 */
[----:B01----:R-:W-:Y:S01]  /*3f90*/  FADD.FTZ R110, R110, R145 ;  /* 0x000000916e6e7221 */ /* 0x003fe20000010000 */
[----:B------:R-:W-:Y:S01]  /*3fa0*/  HFMA2.MMA R145, -RZ, RZ, 0, 9.5367431640625e-07 ;  /* 0x00000010ff917435 */ /* 0x000fe200000001ff */
[----:B------:R-:W-:Y:S02]  /*3fb0*/  MOV R140, 0x1f ;  /* 0x0000001f008c7802 */ /* 0x000fe40000000f00 */
[----:B------:R-:W-:-:S02]  /*3fc0*/  MOV R141, 0xffffffff ;  /* 0xffffffff008d7802 */ /* 0x000fc40000000f00 */
[----:B------:R-:W-:Y:S02]  /*3fd0*/  MOV R108, 0x3ff0 ;  /* 0x00003ff0006c7802 */ /* 0x000fe40000000f00 */
[----:B------:R-:W-:Y:S05]  /*3fe0*/  CALL.REL.NOINC `($__internal_51_$__cuda_sm70_shflsync_bfly_p) ;  /* 0x0000001000007944 */ /* 0x000fea0003c00000 */
[----:B01----:R-:W-:Y:S05]  /*3ff0*/  BRA `(.L_x_11772) ;  /* 0xffffeb8000007947 */ /* 0x003fea000383ffff */
        .weak           $__internal_51_$__cuda_sm70_shflsync_bfly_p
        .type           $__internal_51_$__cuda_sm70_shflsync_bfly_p,@function
        .size           $__internal_51_$__cuda_sm70_shflsync_bfly_p,(.L_x_36139 - $__internal_51_$__cuda_sm70_shflsync_bfly_p)
$__internal_51_$__cuda_sm70_shflsync_bfly_p:
[----:B------:R-:W-:Y:S01]  /*4000*/  HFMA2.MMA R109, -RZ, RZ, 0, 0 ;  /* 0x00000000ff6d7435 */ /* 0x000fe200000001ff */
[----:B------:R-:W-:Y:S04]  /*4010*/  WARPSYNC R141 ;  /* 0x0000008d00007348 */ /* 0x000fe80003800000 */
[----:B------:R0:W1:Y:S01]  /*4020*/  SHFL.BFLY PT, R145, R110, R145, R140 ;  /* 0x0c0000916e917389 */ /* 0x00006200000e008c */
[----:B------:R-:W-:Y:S05]  /*4030*/  RET.REL.NODEC R108 `(_ZN10layer_norm13ln_fwd_kernelINS_13Kernel_traitsI13__nv_bfloat16S2_fS2_fjLj1280ELj1ELj4ELj1ELj16ENS_18Kernel_traits_baseILj1280ES2_S2_fS2_fjLj128EEEEELb0ELb0ELb1ELb1EEEvNS_9FwdParamsE) ;  /* 0xffffbfc06c007950 */ /* 0x000fea0003c3ffff */
.L_x_11773:
        /* <DEDUP_REMOVED lines=12> */
.L_x_36139:


//--------------------- .text._ZN10layer_norm13ln_fwd_kernelINS_13Kernel_traitsI13__nv_bfloat16S2_fS2_fjLj1280ELj1ELj4ELj1ELj16ENS_18Kernel_traits_baseILj1280ES2_S2_fS2_fjLj128EEEEELb0ELb1ELb0ELb0EEEvNS_9FwdParamsE --------------------------
	.section	.text._ZN10layer_norm13ln_fwd_kernelINS_13Kernel_traitsI13__nv_bfloat16S2_fS2_fjLj1280ELj1ELj4ELj1ELj16ENS_18Kernel_traits_baseILj1280ES2_S2_fS2_fjLj128EEEEELb0ELb1ELb0ELb0EEEvNS_9FwdParamsE,"ax",@progbits
	.sectioninfo	@"SHI_REGISTERS=191"
	.align	128
        .global         _ZN10layer_norm13ln_fwd_kernelINS_13Kernel_traitsI13__nv_bfloat16S2_fS2_fjLj1280ELj1ELj4ELj1ELj16ENS_18Kernel_traits_baseILj1280ES2_S2_fS2_fjLj128EEEEELb0ELb1ELb0ELb0EEEvNS_9FwdParamsE
        .type           _ZN10layer_norm13ln_fwd_kernelINS_13Kernel_traitsI13__nv_bfloat16S2_fS2_fjLj1280ELj1ELj4ELj1ELj16ENS_18Kernel_traits_baseILj1280ES2_S2_fS2_fjLj128EEEEELb0ELb1ELb0ELb0EEEvNS_9FwdParamsE,@function
        .size           _ZN10layer_norm13ln_fwd_kernelINS_13Kernel_traitsI13__nv_bfloat16S2_fS2_fjLj1280ELj1ELj4ELj1ELj16ENS_18Kernel_traits_baseILj1280ES2_S2_fS2_fjLj128EEEEELb0ELb1ELb0ELb0EEEvNS_9FwdParamsE,(.L_x_36140 - _ZN10layer_norm13ln_fwd_kernelINS_13Kernel_traitsI13__nv_bfloat16S2_fS2_fjLj1280ELj1ELj4ELj1ELj16ENS_18Kernel_traits_baseILj1280ES2_S2_fS2_fjLj128EEEEELb0ELb1ELb0ELb0EEEvNS_9FwdParamsE)
        .other          _ZN10layer_norm13ln_fwd_kernelINS_13Kernel_traitsI13__nv_bfloat16S2_fS2_fjLj1280ELj1ELj4ELj1ELj16ENS_18Kernel_traits_baseILj1280ES2_S2_fS2_fjLj128EEEEELb0ELb1ELb0ELb0EEEvNS_9FwdParamsE,@"STO_CUDA_ENTRY STV_DEFAULT"
_ZN10layer_norm13ln_fwd_kernelINS_13Kernel_traitsI13__nv_bfloat16S2_fS2_fjLj1280ELj1ELj4ELj1ELj16ENS_18Kernel_traits_baseILj1280ES2_S2_fS2_fjLj128EEEEELb0ELb1ELb0ELb0EEEvNS_9FwdParamsE:
.text._ZN10layer_norm13ln_fwd_kernelINS_13Kernel_traitsI13__nv_bfloat16S2_fS2_fjLj1280ELj1ELj4ELj1ELj16ENS_18Kernel_traits_baseILj1280ES2_S2_fS2_fjLj128EEEEELb0ELb1ELb0ELb0EEEvNS_9FwdParamsE:
        /* <DEDUP_REMOVED lines=36> */
.L_x_11775:
[----:B0-----:R-:W-:Y:S05]  /*0240*/  BSYNC B0 ;  /* 0x0000000000007941 */ /* 0x001fea0003800000 */
.L_x_11774:
        /* <DEDUP_REMOVED lines=16> */
.L_x_11777:
[----:B0-----:R-:W-:Y:S05]  /*0350*/  BSYNC B0 ;  /* 0x0000000000007941 */ /* 0x001fea0003800000 */
.L_x_11776:
        /* <DEDUP_REMOVED lines=16> */
.L_x_11779:
[----:B0-----:R-:W-:Y:S05]  /*0460*/  BSYNC B0 ;  /* 0x0000000000007941 */ /* 0x001fea0003800000 */
.L_x_11778:
        /* <DEDUP_REMOVED lines=16> */
.L_x_11781:
[----:B0-----:R-:W-:Y:S05]  /*0570*/  BSYNC B0 ;  /* 0x0000000000007941 */ /* 0x001fea0003800000 */
.L_x_11780:
        /* <DEDUP_REMOVED lines=10> */
[----:B------:R-:W-:-:S04]  /*0620*/  IMAD.WIDE.U32 R52, R52, R53, c[0x0][0x1b0] ;  /* 0x00006c0034347625 */ /* 0x000fc800078e0035 */
[----:B------:R0:W5:Y:S04]  /*0630*/  LDG.E.128 R40, [R4.64] ;  /* 0x0000000404287981 */ /* 0x000168000c1e1d00 */
[----:B------:R-:W5:Y:S01]  /*0640*/  LDG.E.128 R52, [R52.64] ;  /* 0x0000000434347981 */ /* 0x000f62000c1e1d00 */
[----:B------:R-:W-:Y:S01]  /*0650*/  @!P2 CS2R R56, SRZ ;  /* 0x000000000038a805 */ /* 0x000fe2000001ff00 */
[----:B------:R-:W-:Y:S02]  /*0660*/  @!P2 CS2R R58, SRZ ;  /* 0x00000000003aa805 */ /* 0x000fe4000001ff00 */
.L_x_11783:
[----:B0-----:R-:W-:Y:S05]  /*0670*/  BSYNC B0 ;  /* 0x0000000000007941 */ /* 0x001fea0003800000 */
.L_x_11782:
        /* <DEDUP_REMOVED lines=123> */
.L_x_11807:
        /* <DEDUP_REMOVED lines=31> */
[----:B------:R-:W-:Y:S02]  /*1020*/  PRMT R66, RZ, 0x5410, R61 ;  /* 0x00005410ff427816 */ /* 0x000fe4000000003d */
[--C-:B------:R-:W-:Y:S02]  /*1030*/  PRMT R178, RZ, 0x5410, R62.reuse ;  /* 0x00005410ffb27816 */ /* 0x100fe4000000003e */
[----:B------:R-:W-:Y:S02]  /*1040*/  PRMT R182, RZ, 0x5410, R63 ;  /* 0x00005410ffb67816 */ /* 0x000fe4000000003f */
[----:B------:R-:W-:Y:S01]  /*1050*/  PRMT R152, RZ, 0x7610, R61 ;  /* 0x00007610ff987816 */ /* 0x000fe2000000003d */
[-C--:B------:R-:W-:Y:S01]  /*1060*/  FMUL.FTZ R61, R64, R103.reuse ;  /* 0x00000067403d7220 */ /* 0x080fe20000410000 */
[----:B------:R-:W-:Y:S01]  /*1070*/  PRMT R180, RZ, 0x7610, R62 ;  /* 0x00007610ffb47816 */ /* 0x000fe2000000003e */
[-C--:B------:R-:W-:Y:S01]  /*1080*/  FMUL.FTZ R62, R60, R103.reuse ;  /* 0x000000673c3e7220 */ /* 0x080fe20000410000 */
[----:B------:R-:W-:Y:S01]  /*1090*/  PRMT R184, RZ, 0x7610, R63 ;  /* 0x00007610ffb87816 */ /* 0x000fe2000000003f */
[----:B------:R-:W-:-:S02]  /*10a0*/  FMUL.FTZ R63, R66, R103 ;  /* 0x00000067423f7220 */ /* 0x000fc40000410000 */
[-C--:B------:R-:W-:Y:S02]  /*10b0*/  FMUL.FTZ R65, R178, R103.reuse ;  /* 0x00000067b2417220 */ /* 0x080fe40000410000 */
[-C--:B------:R-:W-:Y:S02]  /*10c0*/  FMUL.FTZ R67, R182, R103.reuse ;  /* 0x00000067b6437220 */ /* 0x080fe40000410000 */
[-C--:B------:R-:W-:Y:S02]  /*10d0*/  FMUL.FTZ R152, R152, R103.reuse ;  /* 0x0000006798987220 */ /* 0x080fe40000410000 */
[-C--:B------:R-:W-:Y:S02]  /*10e0*/  FMUL.FTZ R180, R180, R103.reuse ;  /* 0x00000067b4b47220 */ /* 0x080fe40000410000 */
[----:B------:R-:W-:Y:S02]  /*10f0*/  FMUL.FTZ R184, R184, R103 ;  /* 0x00000067b8b87220 */ /* 0x000fe40000410000 */
[----:B------:R-:W-:-:S02]  /*1100*/  FMUL.FTZ R60, R2, R61 ;  /* 0x0000003d023c7220 */ /* 0x000fc40000410000 */
[----:B------:R-:W-:Y:S02]  /*1110*/  FMUL.FTZ R61, R3, R62 ;  /* 0x0000003e033d7220 */ /* 0x000fe40000410000 */
[----:B------:R-:W-:Y:S02]  /*1120*/  FMUL.FTZ R62, R4, R63 ;  /* 0x0000003f043e7220 */ /* 0x000fe40000410000 */
[----:B------:R-:W-:Y:S02]  /*1130*/  FMUL.FTZ R64, R6, R65 ;  /* 0x0000004106407220 */ /* 0x000fe40000410000 */
[----:B------:R-:W-:Y:S02]  /*1140*/  FMUL.FTZ R66, R8, R67 ;  /* 0x0000004308427220 */ /* 0x000fe40000410000 */
[----:B------:R-:W-:Y:S01]  /*1150*/  FMUL.FTZ R63, R5, R152 ;  /* 0x00000098053f7220 */ /* 0x000fe20000410000 */
[----:B------:R-:W-:Y:S01]  /*1160*/  IADD3 R152, R177, 0x20, RZ ;  /* 0x00000020b1987810 */ /* 0x000fe20007ffe0ff */
[----:B------:R-:W-:-:S02]  /*1170*/  FMUL.FTZ R65, R7, R180 ;  /* 0x000000b407417220 */ /* 0x000fc40000410000 */
[----:B------:R-:W-:Y:S02]  /*1180*/  FMUL.FTZ R67, R9, R184 ;  /* 0x000000b809437220 */ /* 0x000fe40000410000 */
[----:B---3--:R-:W-:Y:S02]  /*1190*/  @P2 FADD.FTZ R60, R52, R60 ;  /* 0x0000003c343c2221 */ /* 0x008fe40000010000 */
[----:B------:R-:W-:Y:S02]  /*11a0*/  @P2 FADD.FTZ R61, R53, R61 ;  /* 0x0000003d353d2221 */ /* 0x000fe40000010000 */
[----:B------:R-:W-:Y:S02]  /*11b0*/  @P2 FADD.FTZ R62, R54, R62 ;  /* 0x0000003e363e2221 */ /* 0x000fe40000010000 */
[----:B------:R-:W-:Y:S02]  /*11c0*/  @P2 FADD.FTZ R63, R55, R63 ;  /* 0x0000003f373f2221 */ /* 0x000fe40000010000 */
[----:B----4-:R-:W-:-:S02]  /*11d0*/  @P2 FADD.FTZ R64, R56, R64 ;  /* 0x0000004038402221 */ /* 0x010fc40000010000 */
[----:B------:R-:W-:Y:S01]  /*11e0*/  @P2 FADD.FTZ R65, R57, R65 ;  /* 0x0000004139412221 */ /* 0x000fe20000010000 */
[----:B------:R0:W-:Y:S01]  /*11f0*/  STG.E.128 [R100.64], R60 ;  /* 0x0000003c64007986 */ /* 0x0001e2000c101d04 */
[----:B------:R-:W-:Y:S02]  /*1200*/  @P2 FADD.FTZ R66, R58, R66 ;  /* 0x000000423a422221 */ /* 0x000fe40000010000 */
[----:B------:R-:W-:-:S05]  /*1210*/  @P2 FADD.FTZ R67, R59, R67 ;  /* 0x000000433b432221 */ /* 0x000fca0000010000 */
[----:B------:R0:W-:Y:S02]  /*1220*/  STG.E.128 [R100.64+0x10], R64 ;  /* 0x0000104064007986 */ /* 0x0001e4000c101d04 */
.L_x_11785:
[----:B------:R-:W-:Y:S05]  /*1230*/  BSYNC B0 ;  /* 0x0000000000007941 */ /* 0x000fea0003800000 */
.L_x_11784:
[----:B------:R-:W-:Y:S01]  /*1240*/  ISETP.GE.U32.AND P2, PT, R0, 0x40, PT ;  /* 0x000000400000780c */ /* 0x000fe20003f46070 */
[----:B------:R-:W-:-:S12]  /*1250*/  BSSY B0, `(.L_x_11786) ;  /* 0x0000032000007945 */ /* 0x000fd80003800000 */
[----:B------:R-:W-:Y:S05]  /*1260*/  @!P2 BRA `(.L_x_11787) ;  /* 0x000003000000a947 */ /* 0x000fea0003800000 */
[----:B------:R-:W-:Y:S01]  /*1270*/  HFMA2.MMA R69, -RZ, RZ, 0, 9.5367431640625e-07 ;  /* 0x00000010ff457435 */ /* 0x000fe200000001ff */
[----:B------:R-:W-:-:S04]  /*1280*/  ISETP.NE.U32.AND P2, PT, RZ, c[0x0][0x180], PT ;  /* 0x00006000ff007a0c */ /* 0x000fc80003f45070 */
[----:B------:R-:W-:-:S05]  /*1290*/  ISETP.NE.AND.EX P2, PT, RZ, c[0x0][0x184], PT, P2 ;  /* 0x00006100ff007a0c */ /* 0x000fca0003f45320 */
[----:B------:R-:W-:-:S06]  /*12a0*/  IMAD.WIDE.U32 R68, R152, R69, c[0x0][0x170] ;  /* 0x00005c0098447625 */ /* 0x000fcc00078e0045 */
[----:B------:R-:W2:Y:S02]  /*12b0*/  LDG.E.128 R68, [R68.64] ;  /* 0x0000000444447981 */ /* 0x000ea4000c1e1d00 */
        /* <DEDUP_REMOVED lines=11> */
[----:B------:R-:W-:Y:S02]  /*1370*/  PRMT R74, RZ, 0x5410, R69 ;  /* 0x00005410ff4a7816 */ /* 0x000fe40000000045 */
[----:B------:R-:W-:Y:S02]  /*1380*/  PRMT R180, RZ, 0x5410, R70 ;  /* 0x00005410ffb47816 */ /* 0x000fe40000000046 */
[----:B------:R-:W-:-:S02]  /*1390*/  PRMT R184, RZ, 0x5410, R71 ;  /* 0x00005410ffb87816 */ /* 0x000fc40000000047 */
[----:B------:R-:W-:Y:S01]  /*13a0*/  PRMT R178, RZ, 0x7610, R69 ;  /* 0x00007610ffb27816 */ /* 0x000fe20000000045 */
[-C--:B------:R-:W-:Y:S01]  /*13b0*/  FMUL.FTZ R69, R72, R103.reuse ;  /* 0x0000006748457220 */ /* 0x080fe20000410000 */
[----:B------:R-:W-:Y:S01]  /*13c0*/  PRMT R182, RZ, 0x7610, R70 ;  /* 0x00007610ffb67816 */ /* 0x000fe20000000046 */
[-C--:B------:R-:W-:Y:S01]  /*13d0*/  FMUL.FTZ R70, R68, R103.reuse ;  /* 0x0000006744467220 */ /* 0x080fe20000410000 */
[----:B------:R-:W-:Y:S01]  /*13e0*/  PRMT R186, RZ, 0x7610, R71 ;  /* 0x00007610ffba7816 */ /* 0x000fe20000000047 */
[-C--:B------:R-:W-:Y:S02]  /*13f0*/  FMUL.FTZ R71, R74, R103.reuse ;  /* 0x000000674a477220 */ /* 0x080fe40000410000 */
[-C--:B------:R-:W-:Y:S02]  /*1400*/  FMUL.FTZ R73, R180, R103.reuse ;  /* 0x00000067b4497220 */ /* 0x080fe40000410000 */
[-C--:B------:R-:W-:Y:S02]  /*1410*/  FMUL.FTZ R75, R184, R103.reuse ;  /* 0x00000067b84b7220 */ /* 0x080fe40000410000 */
[----:B------:R-:W-:-:S02]  /*1420*/  FMUL.FTZ R178, R178, R103 ;  /* 0x00000067b2b27220 */ /* 0x000fc40000410000 */
[-C--:B------:R-:W-:Y:S02]  /*1430*/  FMUL.FTZ R182, R182, R103.reuse ;  /* 0x00000067b6b67220 */ /* 0x080fe40000410000 */
[----:B------:R-:W-:Y:S02]  /*1440*/  FMUL.FTZ R186, R186, R103 ;  /* 0x00000067baba7220 */ /* 0x000fe40000410000 */
[----:B------:R-:W-:Y:S02]  /*1450*/  FMUL.FTZ R68, R10, R69 ;  /* 0x000000450a447220 */ /* 0x000fe40000410000 */
[----:B------:R-:W-:Y:S02]  /*1460*/  FMUL.FTZ R69, R11, R70 ;  /* 0x000000460b457220 */ /* 0x000fe40000410000 */
[----:B------:R-:W-:Y:S02]  /*1470*/  FMUL.FTZ R70, R12, R71 ;  /* 0x000000470c467220 */ /* 0x000fe40000410000 */
[----:B------:R-:W-:-:S02]  /*1480*/  FMUL.FTZ R72, R14, R73 ;  /* 0x000000490e487220 */ /* 0x000fc40000410000 */
[----:B------:R-:W-:Y:S02]  /*1490*/  FMUL.FTZ R74, R16, R75 ;  /* 0x0000004b104a7220 */ /* 0x000fe40000410000 */
[----:B------:R-:W-:Y:S02]  /*14a0*/  FMUL.FTZ R71, R13, R178 ;  /* 0x000000b20d477220 */ /* 0x000fe40000410000 */
[----:B------:R-:W-:Y:S02]  /*14b0*/  FMUL.FTZ R73, R15, R182 ;  /* 0x000000b60f497220 */ /* 0x000fe40000410000 */
[----:B------:R-:W-:Y:S02]  /*14c0*/  FMUL.FTZ R75, R17, R186 ;  /* 0x000000ba114b7220 */ /* 0x000fe40000410000 */
[----:B---3--:R-:W-:Y:S02]  /*14d0*/  @P2 FADD.FTZ R68, R52, R68 ;  /* 0x0000004434442221 */ /* 0x008fe40000010000 */
[----:B------:R-:W-:-:S02]  /*14e0*/  @P2 FADD.FTZ R69, R53, R69 ;  /* 0x0000004535452221 */ /* 0x000fc40000010000 */
[----:B------:R-:W-:Y:S02]  /*14f0*/  @P2 FADD.FTZ R70, R54, R70 ;  /* 0x0000004636462221 */ /* 0x000fe40000010000 */
[----:B------:R-:W-:Y:S02]  /*1500*/  @P2 FADD.FTZ R71, R55, R71 ;  /* 0x0000004737472221 */ /* 0x000fe40000010000 */
[----:B----4-:R-:W-:Y:S02]  /*1510*/  @P2 FADD.FTZ R72, R56, R72 ;  /* 0x0000004838482221 */ /* 0x010fe40000010000 */
[----:B------:R-:W-:Y:S01]  /*1520*/  @P2 FADD.FTZ R73, R57, R73 ;  /* 0x0000004939492221 */ /* 0x000fe20000010000 */
[----:B------:R0:W-:Y:S01]  /*1530*/  STG.E.128 [R100.64], R68 ;  /* 0x0000004464007986 */ /* 0x0001e2000c101d04 */
[----:B------:R-:W-:Y:S02]  /*1540*/  @P2 FADD.FTZ R74, R58, R74 ;  /* 0x0000004a3a4a2221 */ /* 0x000fe40000010000 */
[----:B------:R-:W-:-:S05]  /*1550*/  @P2 FADD.FTZ R75, R59, R75 ;  /* 0x0000004b3b4b2221 */ /* 0x000fca0000010000 */
[----:B------:R0:W-:Y:S02]  /*1560*/  STG.E.128 [R100.64+0x10], R72 ;  /* 0x0000104864007986 */ /* 0x0001e4000c101d04 */
.L_x_11787:
[----:B------:R-:W-:Y:S05]  /*1570*/  BSYNC B0 ;  /* 0x0000000000007941 */ /* 0x000fea0003800000 */
.L_x_11786:
[----:B------:R-:W-:Y:S01]  /*1580*/  ISETP.GE.U32.AND P2, PT, R0, 0x60, PT ;  /* 0x000000600000780c */ /* 0x000fe20003f46070 */
[----:B------:R-:W-:-:S12]  /*1590*/  BSSY B0, `(.L_x_11788) ;  /* 0x0000032000007945 */ /* 0x000fd80003800000 */
        /* <DEDUP_REMOVED lines=49> */
.L_x_11789:
[----:B------:R-:W-:Y:S05]  /*18b0*/  BSYNC B0 ;  /* 0x0000000000007941 */ /* 0x000fea0003800000 */
.L_x_11788:
        /* <DEDUP_REMOVED lines=51> */
.L_x_11791:
[----:B------:R-:W-:Y:S05]  /*1bf0*/  BSYNC B0 ;  /* 0x0000000000007941 */ /* 0x000fea0003800000 */
.L_x_11790:
[----:B------:R-:W-:Y:S01]  /*1c00*/  BSSY B0, `(.L_x_11792) ;  /* 0x0000031000007945 */ /* 0x000fe20003800000 */
        /* <DEDUP_REMOVED lines=35> */
[----:B------:R-:W-:Y:S02]  /*1e40*/  FMUL.FTZ R95, R37, R178 ;  /* 0x000000b2255f7220 */ /* 0x000fe40000410000 */
        /* <DEDUP_REMOVED lines=12> */
.L_x_11793:
[----:B------:R-:W-:Y:S05]  /*1f10*/  BSYNC B0 ;  /* 0x0000000000007941 */ /* 0x000fea0003800000 */
.L_x_11792:
        /* <DEDUP_REMOVED lines=48> */
.L_x_11808:
        /* <DEDUP_REMOVED lines=101> */
.L_x_11809:
        /* <DEDUP_REMOVED lines=27> */
[----:B------:R-:W-:Y:S02]  /*2a20*/  FMUL.FTZ R102, R179, R102 ;  /* 0x00000066b3667220 */ /* 0x000fe40000410000 */
        /* <DEDUP_REMOVED lines=21> */
.L_x_11797:
[----:B------:R-:W-:Y:S05]  /*2b80*/  BSYNC B0 ;  /* 0x0000000000007941 */ /* 0x000fea0003800000 */
.L_x_11796:
        /* <DEDUP_REMOVED lines=35> */
.L_x_11799:
[----:B------:R-:W-:Y:S05]  /*2dc0*/  BSYNC B0 ;  /* 0x0000000000007941 */ /* 0x000fea0003800000 */
.L_x_11798:
        /* <DEDUP_REMOVED lines=35> */
.L_x_11801:
[----:B------:R-:W-:Y:S05]  /*3000*/  BSYNC B0 ;  /* 0x0000000000007941 */ /* 0x000fea0003800000 */
.L_x_11800:
        /* <DEDUP_REMOVED lines=35> */
.L_x_11803:
[----:B------:R-:W-:Y:S05]  /*3240*/  BSYNC B0 ;  /* 0x0000000000007941 */ /* 0x000fea0003800000 */
.L_x_11802:
        /* <DEDUP_REMOVED lines=33> */
.L_x_11805:
[----:B------:R-:W-:Y:S05]  /*3460*/  BSYNC B0 ;  /* 0x0000000000007941 */ /* 0x000fea0003800000 */
.L_x_11804:
[----:B01----:R-:W-:-:S05]  /*3470*/  MOV R101, 0x4 ;  /* 0x0000000400657802 */ /* 0x003fca0000000f00 */
[----:B------:R-:W-:-:S05]  /*3480*/  IMAD R170, R101, c[0x0][0x160], R170 ;  /* 0x0000580065aa7a24 */ /* 0x000fca00078e02aa */
[----:B------:R-:W-:-:S13]  /*3490*/  ISETP.GE.AND P2, PT, R170, c[0x0][0x164], PT ;  /* 0x00005900aa007a0c */ /* 0x000fda0003f46270 */
[----:B------:R-:W-:Y:S01]  /*34a0*/  @P2 CALL.REL.NOINC `(.L_x_11806) ;  /* 0x0000001000002944 */ /* 0x000fe20003c00000 */
[----:B------:R-:W-:Y:S05]  /*34b0*/  BRA `(.L_x_11807) ;  /* 0xffffd97000007947 */ /* 0x000fea000383ffff */
.L_x_11806:
[----:B------:R-:W-:Y:S05]  /*34c0*/  EXIT ;  /* 0x000000000000794d */ /* 0x000fea0003800000 */
.L_x_11794:
[----:B------:R-:W-:Y:S01]  /*34d0*/  HFMA2.MMA R152, -RZ, RZ, 0, 5.9604644775390625e-08 ;  /* 0x00000001ff987435 */ /* 0x000fe200000001ff */
[----:B------:R-:W-:Y:S02]  /*34e0*/  MOV R102, 0x1f ;  /* 0x0000001f00667802 */ /* 0x000fe40000000f00 */
[----:B------:R-:W-:Y:S02]  /*34f0*/  MOV R181, 0xffffffff ;  /* 0xffffffff00b57802 */ /* 0x000fe40000000f00 */
[----:B------:R-:W-:Y:S02]  /*3500*/  MOV R100, 0x3520 ;  /* 0x0000352000647802 */ /* 0x000fe40000000f00 */
[----:B------:R-:W-:Y:S05]  /*3510*/  CALL.REL.NOINC `($__internal_52_$__cuda_sm70_shflsync_bfly_p) ;  /* 0x000008c000007944 */ /* 0x000fea0003c00000 */
[----:B-1----:R-:W-:Y:S01]  /*3520*/  MOV R100, R152 ;  /* 0x0000009800647202 */ /* 0x002fe20000000f00 */
[----:B0-----:R-:W-:Y:S05]  /*3530*/  BRA `(.L_x_11808) ;  /* 0xffffece000007947 */ /* 0x001fea000383ffff */
.L_x_11795:
[----:B------:R-:W-:Y:S01]  /*3540*/  HFMA2.MMA R152, -RZ, RZ, 0, 1.1920928955078125e-07 ;  /* 0x00000002ff987435 */ /* 0x000fe200000001ff */
[----:B0-----:R-:W-:Y:S02]  /*3550*/  MOV R103, R179 ;  /* 0x000000b300677202 */ /* 0x001fe40000000f00 */
[----:B------:R-:W-:Y:S02]  /*3560*/  MOV R102, 0x1f ;  /* 0x0000001f00667802 */ /* 0x000fe40000000f00 */
[----:B------:R-:W-:-:S02]  /*3570*/  MOV R181, 0xffffffff ;  /* 0xffffffff00b57802 */ /* 0x000fc40000000f00 */
[----:B------:R-:W-:Y:S02]  /*3580*/  MOV R100, 0x35a0 ;  /* 0x000035a000647802 */ /* 0x000fe40000000f00 */
[----:B------:R-:W-:Y:S05]  /*3590*/  CALL.REL.NOINC `($__internal_52_$__cuda_sm70_shflsync_bfly_p) ;  /* 0x0000084000007944 */ /* 0x000fea0003c00000 */
[----:B01----:R-:W-:Y:S01]  /*35a0*/  FADD.FTZ R103, R179, R152 ;  /* 0x00000098b3677221 */ /* 0x003fe20000010000 */
[----:B------:R-:W-:Y:S01]  /*35b0*/  HFMA2.MMA R152, -RZ, RZ, 0, 2.384185791015625e-07 ;  /* 0x00000004ff987435 */ /* 0x000fe200000001ff */
[----:B------:R-:W-:Y:S02]  /*35c0*/  MOV R102, 0x1f ;  /* 0x0000001f00667802 */ /* 0x000fe40000000f00 */
[----:B------:R-:W-:Y:S02]  /*35d0*/  MOV R181, 0xffffffff ;  /* 0xffffffff00b57802 */ /* 0x000fe40000000f00 */
[----:B------:R-:W-:Y:S02]  /*35e0*/  MOV R100, 0x3600 ;  /* 0x0000360000647802 */ /* 0x000fe40000000f00 */
[----:B------:R-:W-:Y:S05]  /*35f0*/  CALL.REL.NOINC `($__internal_52_$__cuda_sm70_shflsync_bfly_p) ;  /* 0x000007e000007944 */ /* 0x000fea0003c00000 */
[----:B01----:R-:W-:Y:S01]  /*3600*/  FADD.FTZ R103, R103, R152 ;  /* 0x0000009867677221 */ /* 0x003fe20000010000 */
[----:B------:R-:W-:Y:S01]  /*3610*/  HFMA2.MMA R152, -RZ, RZ, 0, 4.76837158203125e-07 ;  /* 0x00000008ff987435 */ /* 0x000fe200000001ff */
[----:B------:R-:W-:Y:S02]  /*3620*/  MOV R102, 0x1f ;  /* 0x0000001f00667802 */ /* 0x000fe40000000f00 */
[----:B------:R-:W-:-:S02]  /*3630*/  MOV R181, 0xffffffff ;  /* 0xffffffff00b57802 */ /* 0x000fc40000000f00 */
[----:B------:R-:W-:Y:S02]  /*3640*/  MOV R100, 0x3660 ;  /* 0x0000366000647802 */ /* 0x000fe40000000f00 */
[----:B------:R-:W-:Y:S05]  /*3650*/  CALL.REL.NOINC `($__internal_52_$__cuda_sm70_shflsync_bfly_p) ;  /* 0x0000078000007944 */ /* 0x000fea0003c00000 */
[----:B01----:R-:W-:Y:S01]  /*3660*/  FADD.FTZ R103, R103, R152 ;  /* 0x0000009867677221 */ /* 0x003fe20000010000 */
[----:B------:R-:W-:Y:S01]  /*3670*/  HFMA2.MMA R152, -RZ, RZ, 0, 9.5367431640625e-07 ;  /* 0x00000010ff987435 */ /* 0x000fe200000001ff */
[----:B------:R-:W-:Y:S02]  /*3680*/  MOV R102, 0x1f ;  /* 0x0000001f00667802 */ /* 0x000fe40000000f00 */
[----:B------:R-:W-:Y:S02]  /*3690*/  MOV R181, 0xffffffff ;  /* 0xffffffff00b57802 */ /* 0x000fe40000000f00 */
[----:B------:R-:W-:Y:S02]  /*36a0*/  MOV R100, 0x36c0 ;  /* 0x000036c000647802 */ /* 0x000fe40000000f00 */
[----:B------:R-:W-:Y:S05]  /*36b0*/  CALL.REL.NOINC `($__internal_52_$__cuda_sm70_shflsync_bfly_p) ;  /* 0x0000072000007944 */ /* 0x000fea0003c00000 */
        /* <DEDUP_REMOVED lines=87> */
[----:B------:R-:W-:Y:S05]  /*3c30*/  CALL.REL.NOINC `($__internal_52_$__cuda_sm70_shflsync_bfly_p) ;  /* 0x000001a000007944 */ /* 0x000fea0003c00000 */
[----:B01----:R-:W-:Y:S01]  /*3c40*/  FADD.FTZ R103, R103, R152 ;  /* 0x0000009867677221 */ /* 0x003fe20000010000 */
[----:B------:R-:W-:Y:S01]  /*3c50*/  HFMA2.MMA R152, -RZ, RZ, 0, 1.1920928955078125e-07 ;  /* 0x00000002ff987435 */ /* 0x000fe200000001ff */
[----:B------:R-:W-:Y:S02]  /*3c60*/  MOV R102, 0x1f ;  /* 0x0000001f00667802 */ /* 0x000fe40000000f00 */
[----:B------:R-:W-:Y:S02]  /*3c70*/  MOV R181, 0xffffffff ;  /* 0xffffffff00b57802 */ /* 0x000fe40000000f00 */
[----:B------:R-:W-:Y:S02]  /*3c80*/  MOV R100, 0x3ca0 ;  /* 0x00003ca000647802 */ /* 0x000fe40000000f00 */
[----:B------:R-:W-:Y:S05]  /*3c90*/  CALL.REL.NOINC `($__internal_52_$__cuda_sm70_shflsync_bfly_p) ;  /* 0x0000014000007944 */ /* 0x000fea0003c00000 */
[----:B01----:R-:W-:Y:S01]  /*3ca0*/  FADD.FTZ R103, R103, R152 ;  /* 0x0000009867677221 */ /* 0x003fe20000010000 */
[----:B------:R-:W-:Y:S01]  /*3cb0*/  HFMA2.MMA R152, -RZ, RZ, 0, 2.384185791015625e-07 ;  /* 0x00000004ff987435 */ /* 0x000fe200000001ff */
[----:B------:R-:W-:Y:S02]  /*3cc0*/  MOV R102, 0x1f ;  /* 0x0000001f00667802 */ /* 0x000fe40000000f00 */
[----:B------:R-:W-:-:S02]  /*3cd0*/  MOV R181, 0xffffffff ;  /* 0xffffffff00b57802 */ /* 0x000fc40000000f00 */
[----:B------:R-:W-:Y:S02]  /*3ce0*/  MOV R100, 0x3d00 ;  /* 0x00003d0000647802 */ /* 0x000fe40000000f00 */
[----:B------:R-:W-:Y:S05]  /*3cf0*/  CALL.REL.NOINC `($__internal_52_$__cuda_sm70_shflsync_bfly_p) ;  /* 0x000000e000007944 */ /* 0x000fea0003c00000 */
[----:B01----:R-:W-:Y:S01]  /*3d00*/  FADD.FTZ R103, R103, R152 ;  /* 0x0000009867677221 */ /* 0x003fe20000010000 */
[----:B------:R-:W-:Y:S01]  /*3d10*/  HFMA2.MMA R152, -RZ, RZ, 0, 4.76837158203125e-07 ;  /* 0x00000008ff987435 */ /* 0x000fe200000001ff */
[----:B------:R-:W-:Y:S02]  /*3d20*/  MOV R102, 0x1f ;  /* 0x0000001f00667802 */ /* 0x000fe40000000f00 */
[----:B------:R-:W-:Y:S02]  /*3d30*/  MOV R181, 0xffffffff ;  /* 0xffffffff00b57802 */ /* 0x000fe40000000f00 */
[----:B------:R-:W-:Y:S02]  /*3d40*/  MOV R100, 0x3d60 ;  /* 0x00003d6000647802 */ /* 0x000fe40000000f00 */
[----:B------:R-:W-:Y:S05]  /*3d50*/  CALL.REL.NOINC `($__internal_52_$__cuda_sm70_shflsync_bfly_p) ;  /* 0x0000008000007944 */ /* 0x000fea0003c00000 */
[----:B-1----:R-:W-:Y:S01]  /*3d60*/  FADD.FTZ R179, R103, R152 ;  /* 0x0000009867b37221 */ /* 0x002fe20000010000 */
[----:B------:R-:W-:Y:S01]  /*3d70*/  HFMA2.MMA R152, -RZ, RZ, 0, 9.5367431640625e-07 ;  /* 0x00000010ff987435 */ /* 0x000fe200000001ff */
[----:B0-----:R-:W-:Y:S02]  /*3d80*/  MOV R102, 0x1f ;  /* 0x0000001f00667802 */ /* 0x001fe40000000f00 */
[----:B------:R-:W-:-:S02]  /*3d90*/  MOV R181, 0xffffffff ;  /* 0xffffffff00b57802 */ /* 0x000fc40000000f00 */
[----:B------:R-:W-:Y:S02]  /*3da0*/  MOV R103, R179 ;  /* 0x000000b300677202 */ /* 0x000fe40000000f00 */
[----:B------:R-:W-:Y:S02]  /*3db0*/  MOV R100, 0x3dd0 ;  /* 0x00003dd000647802 */ /* 0x000fe40000000f00 */
[----:B------:R-:W-:Y:S05]  /*3dc0*/  CALL.REL.NOINC `($__internal_52_$__cuda_sm70_shflsync_bfly_p) ;  /* 0x0000001000007944 */ /* 0x000fea0003c00000 */
[----:B01----:R-:W-:Y:S05]  /*3dd0*/  BRA `(.L_x_11809) ;  /* 0xffffea9000007947 */ /* 0x003fea000383ffff */
        .weak           $__internal_52_$__cuda_sm70_shflsync_bfly_p
        .type           $__internal_52_$__cuda_sm70_shflsync_bfly_p,@function
        .size           $__internal_52_$__cuda_sm70_shflsync_bfly_p,(.L_x_36140 - $__internal_52_$__cuda_sm70_shflsync_bfly_p)
$__internal_52_$__cuda_sm70_shflsync_bfly_p:
[----:B------:R-:W-:Y:S01]  /*3de0*/  HFMA2.MMA R101, -RZ, RZ, 0, 0 ;  /* 0x00000000ff657435 */ /* 0x000fe200000001ff */
[----:B------:R-:W-:Y:S04]  /*3df0*/  WARPSYNC R181 ;  /* 0x000000b500007348 */ /* 0x000fe80003800000 */
[----:B------:R0:W1:Y:S01]  /*3e00*/  SHFL.BFLY PT, R152, R103, R152, R102 ;  /* 0x0c00009867987389 */ /* 0x00006200000e0066 */
[----:B------:R-:W-:Y:S05]  /*3e10*/  RET.REL.NODEC R100 `(_ZN10layer_norm13ln_fwd_kernelINS_13Kernel_traitsI13__nv_bfloat16S2_fS2_fjLj1280ELj1ELj4ELj1ELj16ENS_18Kernel_traits_baseILj1280ES2_S2_fS2_fjLj128EEEEELb0ELb1ELb0ELb0EEEvNS_9FwdParamsE) ;  /* 0xffffc1e064007950 */ /* 0x000fea0003c3ffff */
.L_x_11810:
        /* <DEDUP_REMOVED lines=14> */
.L_x_36140:


//--------------------- .text._ZN10layer_norm13ln_fwd_kernelINS_13Kernel_traitsI13__nv_bfloat16S2_fS2_fjLj1280ELj1ELj4ELj1ELj16ENS_18Kernel_traits_baseILj1280ES2_S2_fS2_fjLj128EEEEELb0ELb1ELb0ELb1EEEvNS_9FwdParamsE --------------------------
	.section	.text._ZN10layer_norm13ln_fwd_kernelINS_13Kernel_traitsI13__nv_bfloat16S2_fS2_fjLj1280ELj1ELj4ELj1ELj16ENS_18Kernel_traits_baseILj1280ES2_S2_fS2_fjLj128EEEEELb0ELb1ELb0ELb1EEEvNS_9FwdParamsE,"ax",@progbits
	.sectioninfo	@"SHI_REGISTERS=160"
	.align	128
        .global         _ZN10layer_norm13ln_fwd_kernelINS_13Kernel_traitsI13__nv_bfloat16S2_fS2_fjLj1280ELj1ELj4ELj1ELj16ENS_18Kernel_traits_baseILj1280ES2_S2_fS2_fjLj128EEEEELb0ELb1ELb0ELb1EEEvNS_9FwdParamsE
        .type           _ZN10layer_norm13ln_fwd_kernelINS_13Kernel_traitsI13__nv_bfloat16S2_fS2_fjLj1280ELj1ELj4ELj1ELj16ENS_18Kernel_traits_baseILj1280ES2_S2_fS2_fjLj128EEEEELb0ELb1ELb0ELb1EEEvNS_9FwdParamsE,@function
        .size           _ZN10layer_norm13ln_fwd_kernelINS_13Kernel_traitsI13__nv_bfloat16S2_fS2_fjLj1280ELj1ELj4ELj1ELj16ENS_18Kernel_traits_baseILj1280ES2_S2_fS2_fjLj128EEEEELb0ELb1ELb0ELb1EEEvNS_9FwdParamsE,(.L_x_36141 - _ZN10layer_norm13ln_fwd_kernelINS_13Kernel_traitsI13__nv_bfloat16S2_fS2_fjLj1280ELj1ELj4ELj1ELj16ENS_18Kernel_traits_baseILj1280ES2_S2_fS2_fjLj128EEEEELb0ELb1ELb0ELb1EEEvNS_9FwdParamsE)
        .other          _ZN10layer_norm13ln_fwd_kernelINS_13Kernel_traitsI13__nv_bfloat16S2_fS2_fjLj1280ELj1ELj4ELj1ELj16ENS_18Kernel_traits_baseILj1280ES2_S2_fS2_fjLj128EEEEELb0ELb1ELb0ELb1EEEvNS_9FwdParamsE,@"STO_CUDA_ENTRY STV_DEFAULT"
_ZN10layer_norm13ln_fwd_kernelINS_13Kernel_traitsI13__nv_bfloat16S2_fS2_fjLj1280ELj1ELj4ELj1ELj16ENS_18Kernel_traits_baseILj1280ES2_S2_fS2_fjLj128EEEEELb0ELb1ELb0ELb1EEEvNS_9FwdParamsE:
.text._ZN10layer_norm13ln_fwd_kernelINS_13Kernel_traitsI13__nv_bfloat16S2_fS2_fjLj1280ELj1ELj4ELj1ELj16ENS_18Kernel_traits_baseILj1280ES2_S2_fS2_fjLj128EEEEELb0ELb1ELb0ELb1EEEvNS_9FwdParamsE:
        /* <DEDUP_REMOVED lines=16> */
[----:B------:R-:W-:Y:S02]  /*0100*/  LOP3.LUT R114, R114, 0x1f, RZ, 0xc0, !PT ;  /* 0x0000001f72727812 */ /* 0x000fe400078ec0ff */
[----:B------:R-:W-:Y:S02]  /*0110*/  IADD3 R2, P2, R2, c[0x0][0x1b0], RZ ;  /* 0x00006c0002027a10 */ /* 0x000fe40007f5e0ff */
[----:B------:R-:W-:Y:S02]  /*0120*/  LEA R6, P3, R114, c[0x0][0x1c8], 0x4 ;  /* 0x0000720072067a11 */ /* 0x000fe400078620ff */
[----:B-1----:R-:W-:-:S04]  /*0130*/  LEA R131, R131, R0, 0x2 ;  /* 0x0000000083837211 */ /* 0x002fc800078e10ff */
[----:B------:R-:W-:Y:S02]  /*0140*/  ISETP.GE.AND P1, PT, R131, c[0x0][0x164], PT ;  /* 0x0000590083007a0c */ /* 0x000fe40003f26270 */
[----:B------:R-:W-:Y:S02]  /*0150*/  IADD3.X R7, RZ, c[0x0][0x1cc], RZ, P3, !PT ;  /* 0x00007300ff077a10 */ /* 0x000fe40001ffe4ff */
[----:B------:R-:W-:-:S09]  /*0160*/  IADD3.X R3, RZ, c[0x0][0x1b4], RZ, P2, !PT ;  /* 0x00006d00ff037a10 */ /* 0x000fd200017fe4ff */
        /* <DEDUP_REMOVED lines=18> */
[--C-:B------:R-:W-:Y:S01]  /*0290*/  PRMT R113, RZ, 0x5410, R8.reuse ;  /* 0x00005410ff717816 */ /* 0x100fe20000000008 */
[----:B------:R0:W5:Y:S01]  /*02a0*/  LDG.E.128 R92, [R6.64+0x400] ;  /* 0x00040004065c7981 */ /* 0x000162000c1e1d00 */
[----:B------:R-:W-:Y:S02]  /*02b0*/  PRMT R112, RZ, 0x7610, R8 ;  /* 0x00007610ff707816 */ /* 0x000fe40000000008 */
[--C-:B------:R-:W-:Y:S01]  /*02c0*/  PRMT R111, RZ, 0x5410, R9.reuse ;  /* 0x00005410ff6f7816 */ /* 0x100fe20000000009 */
[----:B------:R0:W5:Y:S01]  /*02d0*/  LDG.E.128 R88, [R6.64+0x600] ;  /* 0x0006000406587981 */ /* 0x000162000c1e1d00 */
[----:B------:R-:W-:-:S02]  /*02e0*/  PRMT R110, RZ, 0x7610, R9 ;  /* 0x00007610ff6e7816 */ /* 0x000fc40000000009 */
[--C-:B------:R-:W-:Y:S01]  /*02f0*/  PRMT R109, RZ, 0x5410, R10.reuse ;  /* 0x00005410ff6d7816 */ /* 0x100fe2000000000a */
[----:B------:R1:W5:Y:S01]  /*0300*/  LDG.E.128 R84, [R2.64] ;  /* 0x0000000402547981 */ /* 0x000362000c1e1d00 */
[----:B------:R-:W-:Y:S02]  /*0310*/  PRMT R108, RZ, 0x7610, R10 ;  /* 0x00007610ff6c7816 */ /* 0x000fe4000000000a */
[--C-:B------:R-:W-:Y:S01]  /*0320*/  PRMT R19, RZ, 0x5410, R11.reuse ;  /* 0x00005410ff137816 */ /* 0x100fe2000000000b */
[----:B------:R1:W5:Y:S01]  /*0330*/  LDG.E.128 R80, [R2.64+0x200] ;  /* 0x0002000402507981 */ /* 0x000362000c1e1d00 */
[----:B------:R-:W-:Y:S02]  /*0340*/  PRMT R18, RZ, 0x7610, R11 ;  /* 0x00007610ff127816 */ /* 0x000fe4000000000b */
[----:B------:R-:W-:Y:S01]  /*0350*/  PRMT R0, RZ, 0x5410, R116 ;  /* 0x00005410ff007816 */ /* 0x000fe20000000074 */
[----:B------:R1:W5:Y:S01]  /*0360*/  LDG.E.128 R76, [R2.64+0x400] ;  /* 0x00040004024c7981 */ /* 0x000362000c1e1d00 */
[----:B------:R-:W-:-:S02]  /*0370*/  PRMT R118, RZ, 0x5410, R119 ;  /* 0x00005410ff767816 */ /* 0x000fc40000000077 */
[----:B------:R-:W-:Y:S01]  /*0380*/  PRMT R122, RZ, 0x7610, R119 ;  /* 0x00007610ff7a7816 */ /* 0x000fe20000000077 */
[----:B------:R1:W5:Y:S01]  /*0390*/  LDG.E.128 R72, [R2.64+0x600] ;  /* 0x0006000402487981 */ /* 0x000362000c1e1d00 */
[--C-:B------:R-:W-:Y:S02]  /*03a0*/  PRMT R17, RZ, 0x5410, R32.reuse ;  /* 0x00005410ff117816 */ /* 0x100fe40000000020 */
[----:B------:R-:W-:Y:S01]  /*03b0*/  PRMT R16, RZ, 0x7610, R32 ;  /* 0x00007610ff107816 */ /* 0x000fe20000000020 */
[----:B------:R1:W5:Y:S01]  /*03c0*/  LDG.E.128 R68, [R2.64+0x800] ;  /* 0x0008000402447981 */ /* 0x000362000c1e1d00 */
[--C-:B------:R-:W-:Y:S01]  /*03d0*/  PRMT R15, RZ, 0x5410, R33.reuse ;  /* 0x00005410ff0f7816 */ /* 0x100fe20000000021 */
[----:B------:R-:W-:Y:S01]  /*03e0*/  ULDC.U8 UR6, c[0x0][0x1f0] ;  /* 0x00007c0000067ab9 */ /* 0x000fe20000000000 */
[----:B------:R-:W-:Y:S02]  /*03f0*/  PRMT R14, RZ, 0x7610, R33 ;  /* 0x00007610ff0e7816 */ /* 0x000fe40000000021 */
[----:B------:R-:W-:-:S02]  /*0400*/  PRMT R13, RZ, 0x5410, R34 ;  /* 0x00005410ff0d7816 */ /* 0x000fc40000000022 */
[----:B------:R-:W-:Y:S02]  /*0410*/  PRMT R12, RZ, 0x7610, R34 ;  /* 0x00007610ff0c7816 */ /* 0x000fe40000000022 */
[--C-:B------:R-:W-:Y:S02]  /*0420*/  PRMT R11, RZ, 0x5410, R35.reuse ;  /* 0x00005410ff0b7816 */ /* 0x100fe40000000023 */
[----:B------:R-:W-:Y:S02]  /*0430*/  PRMT R10, RZ, 0x7610, R35 ;  /* 0x00007610ff0a7816 */ /* 0x000fe40000000023 */
[--C-:B------:R-:W-:Y:S02]  /*0440*/  PRMT R9, RZ, 0x5410, R28.reuse ;  /* 0x00005410ff097816 */ /* 0x100fe4000000001c */
[----:B------:R-:W-:Y:S02]  /*0450*/  PRMT R8, RZ, 0x7610, R28 ;  /* 0x00007610ff087816 */ /* 0x000fe4000000001c */
[----:B0-----:R-:W-:-:S02]  /*0460*/  PRMT R7, RZ, 0x5410, R29 ;  /* 0x00005410ff077816 */ /* 0x001fc4000000001d */
[----:B------:R-:W-:Y:S02]  /*0470*/  PRMT R6, RZ, 0x7610, R29 ;  /* 0x00007610ff067816 */ /* 0x000fe4000000001d */
[--C-:B------:R-:W-:Y:S02]  /*0480*/  PRMT R5, RZ, 0x5410, R30.reuse ;  /* 0x00005410ff057816 */ /* 0x100fe4000000001e */
[----:B------:R-:W-:Y:S02]  /*0490*/  PRMT R4, RZ, 0x7610, R30 ;  /* 0x00007610ff047816 */ /* 0x000fe4000000001e */
[--C-:B-1----:R-:W-:Y:S02]  /*04a0*/  PRMT R3, RZ, 0x5410, R31.reuse ;  /* 0x00005410ff037816 */ /* 0x102fe4000000001f */
        /* <DEDUP_REMOVED lines=10> */
[--C-:B--2---:R-:W-:Y:S02]  /*0550*/  PRMT R130, RZ, 0x5410, R24.reuse ;  /* 0x00005410ff827816 */ /* 0x104fe40000000018 */
[----:B------:R-:W-:Y:S02]  /*0560*/  PRMT R133, RZ, 0x7610, R24 ;  /* 0x00007610ff857816 */ /* 0x000fe40000000018 */
[--C-:B------:R-:W-:Y:S02]  /*0570*/  PRMT R132, RZ, 0x5410, R25.reuse ;  /* 0x00005410ff847816 */ /* 0x100fe40000000019 */
[----:B------:R-:W-:-:S02]  /*0580*/  PRMT R135, RZ, 0x7610, R25 ;  /* 0x00007610ff877816 */ /* 0x000fc40000000019 */
[--C-:B------:R-:W-:Y:S02]  /*0590*/  PRMT R134, RZ, 0x5410, R26.reuse ;  /* 0x00005410ff867816 */ /* 0x100fe4000000001a */
[----:B------:R-:W-:Y:S02]  /*05a0*/  PRMT R137, RZ, 0x7610, R26 ;  /* 0x00007610ff897816 */ /* 0x000fe4000000001a */
[--C-:B------:R-:W-:Y:S02]  /*05b0*/  PRMT R136, RZ, 0x5410, R27.reuse ;  /* 0x00005410ff887816 */ /* 0x100fe4000000001b */
[----:B------:R-:W-:Y:S02]  /*05c0*/  PRMT R139, RZ, 0x7610, R27 ;  /* 0x00007610ff8b7816 */ /* 0x000fe4000000001b */
.L_x_11814:
[----:B------:R-:W-:Y:S01]  /*05d0*/  ISETP.NE.U32.AND P0, PT, RZ, c[0x0][0x1c0], PT ;  /* 0x00007000ff007a0c */ /* 0x000fe20003f05070 */
[----:B------:R-:W-:Y:S01]  /*05e0*/  IMAD R20, R131, c[0x0][0x168], RZ ;  /* 0x00005a0083147a24 */ /* 0x000fe200078e02ff */
[----:B------:R-:W-:Y:S02]  /*05f0*/  HFMA2.MMA R147, -RZ, RZ, 0, 9.5367431640625e-07 ;  /* 0x00000010ff937435 */ /* 0x000fe400000001ff */
[----:B------:R-:W-:-:S02]  /*0600*/  ISETP.NE.AND.EX P0, PT, RZ, c[0x0][0x1c4], PT, P0 ;  /* 0x00007100ff007a0c */ /* 0x000fc40003f05300 */
[----:B------:R-:W-:-:S04]  /*0610*/  SHF.R.S32.HI R21, RZ, 0x1f, R20 ;  /* 0x0000001fff157819 */ /* 0x000fc80000011414 */
[----:B------:R-:W-:-:S04]  /*0620*/  LEA.HI R21, R21, R20, RZ, 0x3 ;  /* 0x0000001415157211 */ /* 0x000fc800078f18ff */
[----:B------:R-:W-:-:S03]  /*0630*/  LEA.HI.SX32 R138, R21, R114, 0x1d ;  /* 0x00000072158a7211 */ /* 0x000fc600078feaff */
[----:B------:R-:W-:Y:S02]  /*0640*/  @P0 MOV R24, 0x2 ;  /* 0x0000000200180802 */ /* 0x000fe40000000f00 */
[----:B------:R-:W-:-:S04]  /*0650*/  IMAD.WIDE.U32 R20, R138, R147, c[0x0][0x170] ;  /* 0x00005c008a147625 */ /* 0x000fc800078e0093 */
[----:B------:R-:W-:Y:S02]  /*0660*/  @P0 IMAD.WIDE R24, R131, R24, c[0x0][0x1c0] ;  /* 0x0000700083180625 */ /* 0x000fe400078e0218 */
[----:B------:R-:W2:Y:S04]  /*0670*/  LDG.E.128 R20, [R20.64] ;  /* 0x0000000414147981 */ /* 0x000ea8000c1e1d00 */
[----:B------:R-:W3:Y:S01]  /*0680*/  @P0 LDG.E.U16 R24, [R24.64] ;  /* 0x0000000418180981 */ /* 0x000ee2000c1e1500 */
[----:B------:R-:W-:Y:S01]  /*0690*/  ISETP.NE.U32.AND P1, PT, RZ, c[0x0][0x180], PT ;  /* 0x00006000ff007a0c */ /* 0x000fe20003f25070 */
[----:B------:R-:W-:-:S03]  /*06a0*/  HFMA2.MMA R145, -RZ, RZ, 0, 1.9073486328125e-06 ;  /* 0x00000020ff917435 */ /* 0x000fc600000001ff */
[----:B------:R-:W-:-:S13]  /*06b0*/  ISETP.NE.AND.EX P1, PT, RZ, c[0x0][0x184], PT, P1 ;  /* 0x00006100ff007a0c */ /* 0x000fda0003f25310 */
[----:B------:R-:W-:-:S05]  /*06c0*/  @P1 IMAD.WIDE.U32 R26, R138, R145, c[0x0][0x180] ;  /* 0x000060008a1a1625 */ /* 0x000fca00078e0091 */
[----:B------:R2:W4:Y:S04]  /*06d0*/  @P1 LDG.E.128 R64, [R26.64] ;  /* 0x000000041a401981 */ /* 0x000528000c1e1d00 */
[----:B------:R2:W4:Y:S01]  /*06e0*/  @P1 LDG.E.128 R60, [R26.64+0x10] ;  /* 0x000010041a3c1981 */ /* 0x000522000c1e1d00 */
[----:B------:R-:W-:Y:S02]  /*06f0*/  MOV R144, 0x3f800000 ;  /* 0x3f80000000907802 */ /* 0x000fe40000000f00 */
[----:B-----5:R-:W-:Y:S02]  /*0700*/  PRMT R56, RZ, 0x5410, R100 ;  /* 0x00005410ff387816 */ /* 0x020fe40000000064 */
[----:B------:R-:W-:Y:S02]  /*0710*/  PRMT R58, RZ, 0x5410, R101 ;  /* 0x00005410ff3a7816 */ /* 0x000fe40000000065 */
[----:B------:R-:W-:-:S02]  /*0720*/  PRMT R52, RZ, 0x5410, R102 ;  /* 0x00005410ff347816 */ /* 0x000fc40000000066 */
[----:B------:R-:W-:Y:S02]  /*0730*/  PRMT R54, RZ, 0x5410, R103 ;  /* 0x00005410ff367816 */ /* 0x000fe40000000067 */
[----:B------:R-:W-:Y:S02]  /*0740*/  IADD3 R140, R138, 0x20, RZ ;  /* 0x000000208a8c7810 */ /* 0x000fe40007ffe0ff */
[----:B--2---:R-:W-:Y:S02]  /*0750*/  PRMT R27, RZ, 0x7610, R20 ;  /* 0x00007610ff1b7816 */ /* 0x004fe40000000014 */
[----:B---3--:R-:W-:Y:S02]  /*0760*/  @P0 PRMT R144, RZ, 0x5410, R24 ;  /* 0x00005410ff900816 */ /* 0x008fe40000000018 */
[----:B------:R-:W-:Y:S02]  /*0770*/  PRMT R25, RZ, 0x5410, R20 ;  /* 0x00005410ff197816 */ /* 0x000fe40000000014 */
[----:B------:R-:W-:Y:S01]  /*0780*/  PRMT R20, RZ, 0x7610, R100 ;  /* 0x00007610ff147816 */ /* 0x000fe20000000064 */
[----:B------:R-:W-:Y:S01]  /*0790*/  FMUL.FTZ R27, R27, R144 ;  /* 0x000000901b1b7220 */ /* 0x000fe20000410000 */
[----:B------:R-:W-:-:S02]  /*07a0*/  PRMT R29, RZ, 0x5410, R21 ;  /* 0x00005410ff1d7816 */ /* 0x000fc40000000015 */
[----:B------:R-:W-:Y:S01]  /*07b0*/  PRMT R21, RZ, 0x7610, R21 ;  /* 0x00007610ff157816 */ /* 0x000fe20000000015 */
[----:B------:R-:W-:Y:S01]  /*07c0*/  FMUL.FTZ R57, R27, R20 ;  /* 0x000000141b397220 */ /* 0x000fe20000410000 */
[----:B------:R-:W-:Y:S02]  /*07d0*/  PRMT R20, RZ, 0x7610, R101 ;  /* 0x00007610ff147816 */ /* 0x000fe40000000065 */
[----:B------:R-:W-:Y:S01]  /*07e0*/  PRMT R33, RZ, 0x7610, R22 ;  /* 0x00007610ff217816 */ /* 0x000fe20000000016 */
[----:B------:R-:W-:Y:S01]  /*07f0*/  FMUL.FTZ R21, R21, R144 ;  /* 0x0000009015157220 */ /* 0x000fe20000410000 */
[----:B------:R-:W-:-:S03]  /*0800*/  ISETP.NE.U32.AND P0, PT, RZ, c[0x0][0x180], PT ;  /* 0x00006000ff007a0c */ /* 0x000fc60003f05070 */
[----:B------:R-:W-:Y:S01]  /*0810*/  FMUL.FTZ R59, R21, R20 ;  /* 0x00000014153b7220 */ /* 0x000fe20000410000 */
[----:B------:R-:W-:Y:S01]  /*0820*/  PRMT R20, RZ, 0x7610, R102 ;  /* 0x00007610ff147816 */ /* 0x000fe20000000066 */
[----:B------:R-:W-:Y:S01]  /*0830*/  FMUL.FTZ R33, R33, R144 ;  /* 0x0000009021217220 */ /* 0x000fe20000410000 */
[--C-:B------:R-:W-:Y:S02]  /*0840*/  PRMT R35, RZ, 0x5410, R23.reuse ;  /* 0x00005410ff237816 */ /* 0x100fe40000000017 */
[----:B------:R-:W-:Y:S02]  /*0850*/  PRMT R31, RZ, 0x5410, R22 ;  /* 0x00005410ff1f7816 */ /* 0x000fe40000000016 */
[----:B------:R-:W-:Y:S02]  /*0860*/  PRMT R23, RZ, 0x7610, R23 ;  /* 0x00007610ff177816 */ /* 0x000fe40000000017 */
[----:B------:R-:W-:Y:S01]  /*0870*/  ISETP.NE.AND.EX P0, PT, RZ, c[0x0][0x184], PT, P0 ;  /* 0x00006100ff007a0c */ /* 0x000fe20003f05300 */
[----:B------:R-:W-:Y:S01]  /*0880*/  FMUL.FTZ R53, R33, R20 ;  /* 0x0000001421357220 */ /* 0x000fe20000410000 */
[----:B------:R-:W-:Y:S01]  /*0890*/  PRMT R20, RZ, 0x7610, R103 ;  /* 0x00007610ff147816 */ /* 0x000fe20000000067 */
[----:B------:R-:W-:-:S02]  /*08a0*/  FMUL.FTZ R25, R25, R144 ;  /* 0x0000009019197220 */ /* 0x000fc40000410000 */
[-C--:B------:R-:W-:Y:S02]  /*08b0*/  FMUL.FTZ R29, R29, R144.reuse ;  /* 0x000000901d1d7220 */ /* 0x080fe40000410000 */
[-C--:B------:R-:W-:Y:S02]  /*08c0*/  FMUL.FTZ R31, R31, R144.reuse ;  /* 0x000000901f1f7220 */ /* 0x080fe40000410000 */
[-C--:B------:R-:W-:Y:S02]  /*08d0*/  FMUL.FTZ R35, R35, R144.reuse ;  /* 0x0000009023237220 */ /* 0x080fe40000410000 */
[----:B------:R-:W-:Y:S02]  /*08e0*/  FMUL.FTZ R23, R23, R144 ;  /* 0x0000009017177220 */ /* 0x000fe40000410000 */
[----:B------:R-:W-:Y:S02]  /*08f0*/  FMUL.FTZ R56, R25, R56 ;  /* 0x0000003819387220 */ /* 0x000fe40000410000 */
[----:B------:R-:W-:-:S02]  /*0900*/  FMUL.FTZ R58, R29, R58 ;  /* 0x0000003a1d3a7220 */ /* 0x000fc40000410000 */
[----:B------:R-:W-:Y:S02]  /*0910*/  FMUL.FTZ R52, R31, R52 ;  /* 0x000000341f347220 */ /* 0x000fe40000410000 */
[----:B------:R-:W-:Y:S02]  /*0920*/  FMUL.FTZ R54, R35, R54 ;  /* 0x0000003623367220 */ /* 0x000fe40000410000 */
[----:B------:R-:W-:Y:S02]  /*0930*/  FMUL.FTZ R55, R23, R20 ;  /* 0x0000001417377220 */ /* 0x000fe40000410000 */
[----:B------:R-:W-:-:S04]  /*0940*/  IMAD.WIDE.U32 R26, R138, R145, c[0x0][0x188] ;  /* 0x000062008a1a7625 */ /* 0x000fc800078e0091 */
[----:B----4-:R-:W-:Y:S02]  /*0950*/  @P0 FADD.FTZ R56, R64, R56 ;  /* 0x0000003840380221 */ /* 0x010fe40000010000 */
[----:B------:R-:W-:Y:S02]  /*0960*/  @P0 FADD.FTZ R57, R65, R57 ;  /* 0x0000003941390221 */ /* 0x000fe40000010000 */
[----:B------:R-:W-:Y:S02]  /*0970*/  @P0 FADD.FTZ R58, R66, R58 ;  /* 0x0000003a423a0221 */ /* 0x000fe40000010000 */
[----:B------:R-:W-:Y:S02]  /*0980*/  @P0 FADD.FTZ R59, R67, R59 ;  /* 0x0000003b433b0221 */ /* 0x000fe40000010000 */
[----:B------:R-:W-:Y:S02]  /*0990*/  @P0 FADD.FTZ R52, R60, R52 ;  /* 0x000000343c340221 */ /* 0x000fe40000010000 */
[----:B------:R-:W-:-:S02]  /*09a0*/  @P0 FADD.FTZ R53, R61, R53 ;  /* 0x000000353d350221 */ /* 0x000fc40000010000 */
[----:B------:R-:W-:Y:S02]  /*09b0*/  @P0 FADD.FTZ R54, R62, R54 ;  /* 0x000000363e360221 */ /* 0x000fe40000010000 */
[----:B------:R-:W-:Y:S02]  /*09c0*/  @P0 FADD.FTZ R55, R63, R55 ;  /* 0x000000373f370221 */ /* 0x000fe40000010000 */
[----:B------:R-:W-:Y:S01]  /*09d0*/  IMAD.WIDE.U32 R20, R140, R147, c[0x0][0x170] ;  /* 0x00005c008c147625 */ /* 0x000fe200078e0093 */
[----:B------:R-:W-:Y:S04]  /*09e0*/  STG.E.128 [R26.64], R56 ;  /* 0x000000381a007986 */ /* 0x000fe8000c101d04 */
[----:B------:R0:W-:Y:S04]  /*09f0*/  STG.E.128 [R26.64+0x10], R52 ;  /* 0x000010341a007986 */ /* 0x0001e8000c101d04 */
[----:B------:R-:W0:Y:S01]  /*0a00*/  LDG.E.128 R20, [R20.64] ;  /* 0x0000000414147981 */ /* 0x000e22000c1e1d00 */
[----:B------:R-:W-:Y:S01]  /*0a10*/  MOV R104, R64 ;  /* 0x0000004000687202 */ /* 0x000fe20000000f00 */
[----:B------:R-:W-:Y:S01]  /*0a20*/  @P1 IMAD.WIDE.U32 R24, R145, R140, c[0x0][0x180] ;  /* 0x0000600091181625 */ /* 0x000fe200078e008c */
[----:B------:R-:W-:-:S02]  /*0a30*/  MOV R105, R65 ;  /* 0x0000004100697202 */ /* 0x000fc40000000f00 */
[----:B------:R-:W-:Y:S02]  /*0a40*/  MOV R106, R66 ;  /* 0x00000042006a7202 */ /* 0x000fe40000000f00 */
[----:B------:R-:W-:Y:S02]  /*0a50*/  MOV R107, R67 ;  /* 0x00000043006b7202 */ /* 0x000fe40000000f00 */
[----:B------:R-:W-:Y:S02]  /*0a60*/  MOV R48, R60 ;  /* 0x0000003c00307202 */ /* 0x000fe40000000f00 */
[----:B------:R-:W-:Y:S02]  /*0a70*/  MOV R49, R61 ;  /* 0x0000003d00317202 */ /* 0x000fe40000000f00 */
[----:B------:R-:W-:Y:S01]  /*0a80*/  MOV R50, R62 ;  /* 0x0000003e00327202 */ /* 0x000fe20000000f00 */
[----:B------:R1:W2:Y:S01]  /*0a90*/  @P1 LDG.E.128 R104, [R24.64] ;  /* 0x0000000418681981 */ /* 0x0002a2000c1e1d00 */
[----:B------:R-:W-:-:S06]  /*0aa0*/  MOV R51, R63 ;  /* 0x0000003f00337202 */ /* 0x000fcc0000000f00 */
[----:B------:R1:W3:Y:S01]  /*0ab0*/  @P1 LDG.E.128 R48, [R24.64+0x10] ;  /* 0x0000100418301981 */ /* 0x0002e2000c1e1d00 */
[----:B------:R-:W-:Y:S02]  /*0ac0*/  PRMT R46, RZ, 0x5410, R97 ;  /* 0x00005410ff2e7816 */ /* 0x000fe40000000061 */
[----:B------:R-:W-:Y:S02]  /*0ad0*/  PRMT R40, RZ, 0x5410, R98 ;  /* 0x00005410ff287816 */ /* 0x000fe40000000062 */
[----:B------:R-:W-:Y:S02]  /*0ae0*/  PRMT R42, RZ, 0x5410, R99 ;  /* 0x00005410ff2a7816 */ /* 0x000fe40000000063 */
[----:B------:R-:W-:Y:S02]  /*0af0*/  IADD3 R141, R138, 0x40, RZ ;  /* 0x000000408a8d7810 */ /* 0x000fe40007ffe0ff */
[--C-:B0-----:R-:W-:Y:S02]  /*0b00*/  PRMT R27, RZ, 0x7610, R20.reuse ;  /* 0x00007610ff1b7816 */ /* 0x101fe40000000014 */
[----:B-1----:R-:W-:-:S02]  /*0b10*/  PRMT R25, RZ, 0x5410, R20 ;  /* 0x00005410ff197816 */ /* 0x002fc40000000014 */
[----:B------:R-:W-:Y:S01]  /*0b20*/  PRMT R20, RZ, 0x7610, R96 ;  /* 0x00007610ff147816 */ /* 0x000fe20000000060 */
[----:B------:R-:W-:Y:S01]  /*0b30*/  FMUL.FTZ R27, R27, R144 ;  /* 0x000000901b1b7220 */ /* 0x000fe20000410000 */
[----:B------:R-:W-:-:S03]  /*0b40*/  PRMT R31, RZ, 0x7610, R21 ;  /* 0x00007610ff1f7816 */ /* 0x000fc60000000015 */
[----:B------:R-:W-:Y:S01]  /*0b50*/  FMUL.FTZ R45, R27, R20 ;  /* 0x000000141b2d7220 */ /* 0x000fe20000410000 */
[----:B------:R-:W-:Y:S01]  /*0b60*/  PRMT R20, RZ, 0x7610, R97 ;  /* 0x00007610ff147816 */ /* 0x000fe20000000061 */
[----:B------:R-:W-:Y:S01]  /*0b70*/  FMUL.FTZ R31, R31, R144 ;  /* 0x000000901f1f7220 */ /* 0x000fe20000410000 */
[----:B------:R-:W-:-:S03]  /*0b80*/  PRMT R35, RZ, 0x7610, R22 ;  /* 0x00007610ff237816 */ /* 0x000fc60000000016 */
[----:B------:R-:W-:Y:S01]  /*0b90*/  FMUL.FTZ R47, R31, R20 ;  /* 0x000000141f2f7220 */ /* 0x000fe20000410000 */
[----:B------:R-:W-:Y:S01]  /*0ba0*/  PRMT R20, RZ, 0x7610, R98 ;  /* 0x00007610ff147816 */ /* 0x000fe20000000062 */
[----:B------:R-:W-:Y:S01]  /*0bb0*/  FMUL.FTZ R35, R35, R144 ;  /* 0x0000009023237220 */ /* 0x000fe20000410000 */
[----:B------:R-:W-:Y:S02]  /*0bc0*/  PRMT R37, RZ, 0x5410, R23 ;  /* 0x00005410ff257816 */ /* 0x000fe40000000017 */
[----:B------:R-:W-:Y:S02]  /*0bd0*/  PRMT R29, RZ, 0x5410, R21 ;  /* 0x00005410ff1d7816 */ /* 0x000fe40000000015 */
[----:B------:R-:W-:Y:S02]  /*0be0*/  PRMT R33, RZ, 0x5410, R22 ;  /* 0x00005410ff217816 */ /* 0x000fe40000000016 */
[----:B------:R-:W-:Y:S01]  /*0bf0*/  PRMT R23, RZ, 0x7610, R23 ;  /* 0x00007610ff177816 */ /* 0x000fe20000000017 */
[----:B------:R-:W-:Y:S01]  /*0c00*/  FMUL.FTZ R41, R35, R20 ;  /* 0x0000001423297220 */ /* 0x000fe20000410000 */
[----:B------:R-:W-:Y:S01]  /*0c10*/  PRMT R21, RZ, 0x5410, R96 ;  /* 0x00005410ff157816 */ /* 0x000fe20000000060 */
[-C--:B------:R-:W-:Y:S01]  /*0c20*/  FMUL.FTZ R44, R25, R144.reuse ;  /* 0x00000090192c7220 */ /* 0x080fe20000410000 */
[----:B------:R-:W-:Y:S01]  /*0c30*/  PRMT R20, RZ, 0x7610, R99 ;  /* 0x00007610ff147816 */ /* 0x000fe20000000063 */
[----:B------:R-:W-:-:S02]  /*0c40*/  FMUL.FTZ R29, R29, R144 ;  /* 0x000000901d1d7220 */ /* 0x000fc40000410000 */
[-C--:B------:R-:W-:Y:S02]  /*0c50*/  FMUL.FTZ R33, R33, R144.reuse ;  /* 0x0000009021217220 */ /* 0x080fe40000410000 */
[-C--:B------:R-:W-:Y:S02]  /*0c60*/  FMUL.FTZ R37, R37, R144.reuse ;  /* 0x0000009025257220 */ /* 0x080fe40000410000 */
[----:B------:R-:W-:Y:S02]  /*0c70*/  FMUL.FTZ R23, R23, R144 ;  /* 0x0000009017177220 */ /* 0x000fe40000410000 */
[----:B------:R-:W-:Y:S02]  /*0c80*/  FMUL.FTZ R44, R44, R21 ;  /* 0x000000152c2c7220 */ /* 0x000fe40000410000 */
[----:B------:R-:W-:Y:S02]  /*0c90*/  FMUL.FTZ R46, R29, R46 ;  /* 0x0000002e1d2e7220 */ /* 0x000fe40000410000 */
[----:B------:R-:W-:-:S02]  /*0ca0*/  FMUL.FTZ R40, R33, R40 ;  /* 0x0000002821287220 */ /* 0x000fc40000410000 */
[----:B------:R-:W-:Y:S02]  /*0cb0*/  FMUL.FTZ R42, R37, R42 ;  /* 0x0000002a252a7220 */ /* 0x000fe40000410000 */
[----:B------:R-:W-:Y:S02]  /*0cc0*/  FMUL.FTZ R43, R23, R20 ;  /* 0x00000014172b7220 */ /* 0x000fe40000410000 */
[----:B------:R-:W-:-:S04]  /*0cd0*/  IMAD.WIDE.U32 R26, R145, R140, c[0x0][0x188] ;  /* 0x00006200911a7625 */ /* 0x000fc800078e008c */
[----:B--2---:R-:W-:Y:S02]  /*0ce0*/  @P0 FADD.FTZ R44, R104, R44 ;  /* 0x0000002c682c0221 */ /* 0x004fe40000010000 */
[----:B------:R-:W-:Y:S02]  /*0cf0*/  @P0 FADD.FTZ R45, R105, R45 ;  /* 0x0000002d692d0221 */ /* 0x000fe40000010000 */
[----:B------:R-:W-:Y:S02]  /*0d00*/  @P0 FADD.FTZ R46, R106, R46 ;  /* 0x0000002e6a2e0221 */ /* 0x000fe40000010000 */
[----:B------:R-:W-:Y:S02]  /*0d10*/  @P0 FADD.FTZ R47, R107, R47 ;  /* 0x0000002f6b2f0221 */ /* 0x000fe40000010000 */
[----:B---3--:R-:W-:Y:S02]  /*0d20*/  @P0 FADD.FTZ R40, R48, R40 ;  /* 0x0000002830280221 */ /* 0x008fe40000010000 */
[----:B------:R-:W-:-:S02]  /*0d30*/  @P0 FADD.FTZ R41, R49, R41 ;  /* 0x0000002931290221 */ /* 0x000fc40000010000 */
[----:B------:R-:W-:Y:S02]  /*0d40*/  @P0 FADD.FTZ R42, R50, R42 ;  /* 0x0000002a322a0221 */ /* 0x000fe40000010000 */
[----:B------:R-:W-:Y:S02]  /*0d50*/  @P0 FADD.FTZ R43, R51, R43 ;  /* 0x0000002b332b0221 */ /* 0x000fe40000010000 */
[----:B------:R-:W-:Y:S01]  /*0d60*/  IMAD.WIDE.U32 R20, R141, R147, c[0x0][0x170] ;  /* 0x00005c008d147625 */ /* 0x000fe200078e0093 */
[----:B------:R-:W-:Y:S04]  /*0d70*/  STG.E.128 [R26.64], R44 ;  /* 0x0000002c1a007986 */ /* 0x000fe8000c101d04 */
[----:B------:R0:W-:Y:S04]  /*0d80*/  STG.E.128 [R26.64+0x10], R40 ;  /* 0x000010281a007986 */ /* 0x0001e8000c101d04 */
[----:B------:R-:W0:Y:S01]  /*0d90*/  LDG.E.128 R20, [R20.64] ;  /* 0x0000000414147981 */ /* 0x000e22000c1e1d00 */
[----:B------:R-:W-:Y:S01]  /*0da0*/  @P1 IMAD.WIDE.U32 R24, R145, R141, c[0x0][0x180] ;  /* 0x0000600091181625 */ /* 0x000fe200078e008d */
[----:B------:R-:W-:-:S02]  /*0db0*/  @P1 MOV R64, R104 ;  /* 0x0000006800401202 */ /* 0x000fc40000000f00 */
[----:B------:R-:W-:Y:S02]  /*0dc0*/  @P1 MOV R65, R105 ;  /* 0x0000006900411202 */ /* 0x000fe40000000f00 */
[----:B------:R-:W-:Y:S02]  /*0dd0*/  @P1 MOV R66, R106 ;  /* 0x0000006a00421202 */ /* 0x000fe40000000f00 */
[----:B------:R-:W-:Y:S02]  /*0de0*/  @P1 MOV R67, R107 ;  /* 0x0000006b00431202 */ /* 0x000fe40000000f00 */
[----:B------:R-:W-:Y:S01]  /*0df0*/  @P1 MOV R60, R48 ;  /* 0x00000030003c1202 */ /* 0x000fe20000000f00 */
[----:B------:R1:W2:Y:S01]  /*0e00*/  @P1 LDG.E.128 R104, [R24.64] ;  /* 0x0000000418681981 */ /* 0x0002a2000c1e1d00 */
[----:B------:R-:W-:Y:S02]  /*0e10*/  @P1 MOV R61, R49 ;  /* 0x00000031003d1202 */ /* 0x000fe40000000f00 */
[----:B------:R-:W-:-:S02]  /*0e20*/  @P1 MOV R62, R50 ;  /* 0x00000032003e1202 */ /* 0x000fc40000000f00 */
[----:B------:R-:W-:Y:S02]  /*0e30*/  @P1 MOV R63, R51 ;  /* 0x00000033003f1202 */ /* 0x000fe40000000f00 */
[----:B------:R1:W3:Y:S01]  /*0e40*/  @P1 LDG.E.128 R48, [R24.64+0x10] ;  /* 0x0000100418301981 */ /* 0x0002e2000c1e1d00 */
[----:B------:R-:W-:Y:S02]  /*0e50*/  PRMT R32, RZ, 0x5410, R94 ;  /* 0x00005410ff207816 */ /* 0x000fe4000000005e */
[----:B------:R-:W-:Y:S02]  /*0e60*/  PRMT R38, RZ, 0x5410, R93 ;  /* 0x00005410ff267816 */ /* 0x000fe4000000005d */
[----:B------:R-:W-:Y:S02]  /*0e70*/  PRMT R34, RZ, 0x5410, R95 ;  /* 0x00005410ff227816 */ /* 0x000fe4000000005f */
[----:B------:R-:W-:Y:S02]  /*0e80*/  IADD3 R142, R138, 0x60, RZ ;  /* 0x000000608a8e7810 */ /* 0x000fe40007ffe0ff */
[----:B0-----:R-:W-:-:S02]  /*0e90*/  PRMT R27, RZ, 0x7610, R20 ;  /* 0x00007610ff1b7816 */ /* 0x001fc40000000014 */
[----:B-1----:R-:W-:Y:S02]  /*0ea0*/  PRMT R25, RZ, 0x5410, R20 ;  /* 0x00005410ff197816 */ /* 0x002fe40000000014 */
[----:B------:R-:W-:Y:S01]  /*0eb0*/  PRMT R20, RZ, 0x7610, R92 ;  /* 0x00007610ff147816 */ /* 0x000fe2000000005c */
[----:B------:R-:W-:Y:S01]  /*0ec0*/  FMUL.FTZ R27, R27, R144 ;  /* 0x000000901b1b7220 */ /* 0x000fe20000410000 */
[----:B------:R-:W-:-:S03]  /*0ed0*/  PRMT R31, RZ, 0x7610, R21 ;  /* 0x00007610ff1f7816 */ /* 0x000fc60000000015 */
[----:B------:R-:W-:Y:S01]  /*0ee0*/  FMUL.FTZ R37, R27, R20 ;  /* 0x000000141b257220 */ /* 0x000fe20000410000 */
[----:B------:R-:W-:Y:S01]  /*0ef0*/  PRMT R20, RZ, 0x7610, R93 ;  /* 0x00007610ff147816 */ /* 0x000fe2000000005d */
[----:B------:R-:W-:Y:S01]  /*0f00*/  FMUL.FTZ R31, R31, R144 ;  /* 0x000000901f1f7220 */ /* 0x000fe20000410000 */
[--C-:B------:R-:W-:Y:S02]  /*0f10*/  PRMT R33, RZ, 0x5410, R22.reuse ;  /* 0x00005410ff217816 */ /* 0x100fe40000000016 */
[----:B------:R-:W-:Y:S01]  /*0f20*/  PRMT R35, RZ, 0x7610, R22 ;  /* 0x00007610ff237816 */ /* 0x000fe20000000016 */
[----:B------:R-:W-:Y:S01]  /*0f30*/  FMUL.FTZ R39, R31, R20 ;  /* 0x000000141f277220 */ /* 0x000fe20000410000 */
[----:B------:R-:W-:Y:S01]  /*0f40*/  PRMT R20, RZ, 0x7610, R94 ;  /* 0x00007610ff147816 */ /* 0x000fe2000000005e */
[-C--:B------:R-:W-:Y:S01]  /*0f50*/  FMUL.FTZ R33, R33, R144.reuse ;  /* 0x0000009021217220 */ /* 0x080fe20000410000 */
[----:B------:R-:W-:Y:S01]  /*0f60*/  PRMT R143, RZ, 0x5410, R23 ;  /* 0x00005410ff8f7816 */ /* 0x000fe20000000017 */
[----:B------:R-:W-:Y:S01]  /*0f70*/  FMUL.FTZ R35, R35, R144 ;  /* 0x0000009023237220 */ /* 0x000fe20000410000 */
[----:B------:R-:W-:-:S02]  /*0f80*/  PRMT R29, RZ, 0x5410, R21 ;  /* 0x00005410ff1d7816 */ /* 0x000fc40000000015 */
[----:B------:R-:W-:Y:S01]  /*0f90*/  PRMT R23, RZ, 0x7610, R23 ;  /* 0x00007610ff177816 */ /* 0x000fe20000000017 */
[----:B------:R-:W-:Y:S01]  /*0fa0*/  FMUL.FTZ R32, R33, R32 ;  /* 0x0000002021207220 */ /* 0x000fe20000410000 */
[----:B------:R-:W-:Y:S01]  /*0fb0*/  PRMT R21, RZ, 0x5410, R92 ;  /* 0x00005410ff157816 */ /* 0x000fe2000000005c */
[----:B------:R-:W-:Y:S01]  /*0fc0*/  FMUL.FTZ R33, R35, R20 ;  /* 0x0000001423217220 */ /* 0x000fe20000410000 */
[----:B------:R-:W-:Y:S01]  /*0fd0*/  PRMT R20, RZ, 0x7610, R95 ;  /* 0x00007610ff147816 */ /* 0x000fe2000000005f */
[-C--:B------:R-:W-:Y:S02]  /*0fe0*/  FMUL.FTZ R36, R25, R144.reuse ;  /* 0x0000009019247220 */ /* 0x080fe40000410000 */
[-C--:B------:R-:W-:Y:S02]  /*0ff0*/  FMUL.FTZ R29, R29, R144.reuse ;  /* 0x000000901d1d7220 */ /* 0x080fe40000410000 */
[-C--:B------:R-:W-:Y:S02]  /*1000*/  FMUL.FTZ R143, R143, R144.reuse ;  /* 0x000000908f8f7220 */ /* 0x080fe40000410000 */
[----:B------:R-:W-:-:S02]  /*1010*/  FMUL.FTZ R23, R23, R144 ;  /* 0x0000009017177220 */ /* 0x000fc40000410000 */
[----:B------:R-:W-:Y:S02]  /*1020*/  FMUL.FTZ R36, R36, R21 ;  /* 0x0000001524247220 */ /* 0x000fe40000410000 */
[----:B------:R-:W-:Y:S02]  /*1030*/  FMUL.FTZ R38, R29, R38 ;  /* 0x000000261d267220 */ /* 0x000fe40000410000 */
        /* <DEDUP_REMOVED lines=26> */
[----:B0-----:R-:W-:Y:S02]  /*11e0*/  PRMT R26, RZ, 0x5410, R91 ;  /* 0x00005410ff1a7816 */ /* 0x001fe4000000005b */
[----:B-1----:R-:W-:Y:S02]  /*11f0*/  PRMT R24, RZ, 0x5410, R90 ;  /* 0x00005410ff187816 */ /* 0x002fe4000000005a */
[--C-:B--2---:R-:W-:Y:S02]  /*1200*/  PRMT R27, RZ, 0x7610, R20.reuse ;  /* 0x00007610ff1b7816 */ /* 0x104fe40000000014 */
[----:B------:R-:W-:Y:S02]  /*1210*/  PRMT R25, RZ, 0x5410, R20 ;  /* 0x00005410ff197816 */ /* 0x000fe40000000014 */
[----:B------:R-:W-:Y:S01]  /*1220*/  PRMT R29, RZ, 0x5410, R21 ;  /* 0x00005410ff1d7816 */ /* 0x000fe20000000015 */
[----:B------:R-:W-:Y:S01]  /*1230*/  FMUL.FTZ R27, R27, R144 ;  /* 0x000000901b1b7220 */ /* 0x000fe20000410000 */
[----:B------:R-:W-:-:S02]  /*1240*/  PRMT R20, RZ, 0x7610, R88 ;  /* 0x00007610ff147816 */ /* 0x000fc40000000058 */
[----:B------:R-:W-:Y:S01]  /*1250*/  PRMT R31, RZ, 0x7610, R21 ;  /* 0x00007610ff1f7816 */ /* 0x000fe20000000015 */
[----:B------:R-:W-:Y:S02]  /*1260*/  FMUL.FTZ R30, R29, R144 ;  /* 0x000000901d1e7220 */ /* 0x000fe40000410000 */
[----:B------:R-:W-:Y:S01]  /*1270*/  FMUL.FTZ R29, R27, R20 ;  /* 0x000000141b1d7220 */ /* 0x000fe20000410000 */
[----:B------:R-:W-:Y:S01]  /*1280*/  PRMT R20, RZ, 0x7610, R89 ;  /* 0x00007610ff147816 */ /* 0x000fe20000000059 */
[-C--:B------:R-:W-:Y:S01]  /*1290*/  FMUL.FTZ R31, R31, R144.reuse ;  /* 0x000000901f1f7220 */ /* 0x080fe20000410000 */
[--C-:B------:R-:W-:Y:S01]  /*12a0*/  PRMT R149, RZ, 0x7610, R22.reuse ;  /* 0x00007610ff957816 */ /* 0x100fe20000000016 */
[----:B------:R-:W-:Y:S01]  /*12b0*/  FMUL.FTZ R28, R25, R144 ;  /* 0x00000090191c7220 */ /* 0x000fe20000410000 */
[----:B------:R-:W-:Y:S01]  /*12c0*/  PRMT R143, RZ, 0x5410, R22 ;  /* 0x00005410ff8f7816 */ /* 0x000fe20000000016 */
[----:B------:R-:W-:Y:S01]  /*12d0*/  FMUL.FTZ R31, R31, R20 ;  /* 0x000000141f1f7220 */ /* 0x000fe20000410000 */
[----:B------:R-:W-:Y:S01]  /*12e0*/  PRMT R21, RZ, 0x5410, R88 ;  /* 0x00005410ff157816 */ /* 0x000fe20000000058 */
[----:B------:R-:W-:Y:S01]  /*12f0*/  FMUL.FTZ R149, R149, R144 ;  /* 0x0000009095957220 */ /* 0x000fe20000410000 */
[----:B------:R-:W-:-:S02]  /*1300*/  PRMT R20, RZ, 0x7610, R90 ;  /* 0x00007610ff147816 */ /* 0x000fc4000000005a */
[--C-:B------:R-:W-:Y:S02]  /*1310*/  PRMT R151, RZ, 0x5410, R23.reuse ;  /* 0x00005410ff977816 */ /* 0x100fe40000000017 */
[----:B------:R-:W-:Y:S01]  /*1320*/  PRMT R23, RZ, 0x7610, R23 ;  /* 0x00007610ff177816 */ /* 0x000fe20000000017 */
[----:B------:R-:W-:Y:S01]  /*1330*/  FMUL.FTZ R28, R28, R21 ;  /* 0x000000151c1c7220 */ /* 0x000fe20000410000 */
[----:B------:R-:W-:Y:S01]  /*1340*/  PRMT R21, RZ, 0x5410, R89 ;  /* 0x00005410ff157816 */ /* 0x000fe20000000059 */
[----:B------:R-:W-:Y:S02]  /*1350*/  FMUL.FTZ R143, R143, R144 ;  /* 0x000000908f8f7220 */ /* 0x000fe40000410000 */
[----:B------:R-:W-:Y:S01]  /*1360*/  FMUL.FTZ R25, R149, R20 ;  /* 0x0000001495197220 */ /* 0x000fe20000410000 */
[----:B------:R-:W-:Y:S01]  /*1370*/  PRMT R20, RZ, 0x7610, R91 ;  /* 0x00007610ff147816 */ /* 0x000fe2000000005b */
[-C--:B------:R-:W-:Y:S02]  /*1380*/  FMUL.FTZ R151, R151, R144.reuse ;  /* 0x0000009097977220 */ /* 0x080fe40000410000 */
[----:B------:R-:W-:-:S02]  /*1390*/  FMUL.FTZ R23, R23, R144 ;  /* 0x0000009017177220 */ /* 0x000fc40000410000 */
[----:B------:R-:W-:Y:S01]  /*13a0*/  FMUL.FTZ R24, R143, R24 ;  /* 0x000000188f187220 */ /* 0x000fe20000410000 */
[----:B------:R-:W-:Y:S01]  /*13b0*/  IADD3 R143, R138, 0x80, RZ ;  /* 0x000000808a8f7810 */ /* 0x000fe20007ffe0ff */
[----:B------:R-:W-:Y:S02]  /*13c0*/  FMUL.FTZ R30, R30, R21 ;  /* 0x000000151e1e7220 */ /* 0x000fe40000410000 */
[----:B------:R-:W-:Y:S02]  /*13d0*/  FMUL.FTZ R26, R151, R26 ;  /* 0x0000001a971a7220 */ /* 0x000fe40000410000 */
[----:B------:R-:W-:Y:S02]  /*13e0*/  FMUL.FTZ R27, R23, R20 ;  /* 0x00000014171b7220 */ /* 0x000fe40000410000 */
[----:B------:R-:W-:-:S04]  /*13f0*/  IMAD.WIDE.U32 R148, R145, R142, c[0x0][0x188] ;  /* 0x0000620091947625 */ /* 0x000fc800078e008e */
[----:B---3--:R-:W-:Y:S02]  /*1400*/  @P0 FADD.FTZ R28, R104, R28 ;  /* 0x0000001c681c0221 */ /* 0x008fe40000010000 */
[----:B------:R-:W-:Y:S02]  /*1410*/  @P0 FADD.FTZ R29, R105, R29 ;  /* 0x0000001d691d0221 */ /* 0x000fe40000010000 */
[----:B------:R-:W-:Y:S02]  /*1420*/  @P0 FADD.FTZ R30, R106, R30 ;  /* 0x0000001e6a1e0221 */ /* 0x000fe40000010000 */
[----:B------:R-:W-:Y:S02]  /*1430*/  @P0 FADD.FTZ R31, R107, R31 ;  /* 0x0000001f6b1f0221 */ /* 0x000fe40000010000 */
[----:B----4-:R-:W-:Y:S02]  /*1440*/  @P0 FADD.FTZ R24, R48, R24 ;  /* 0x0000001830180221 */ /* 0x010fe40000010000 */
[----:B------:R-:W-:-:S02]  /*1450*/  @P0 FADD.FTZ R25, R49, R25 ;  /* 0x0000001931190221 */ /* 0x000fc40000010000 */
[----:B------:R-:W-:Y:S02]  /*1460*/  @P0 FADD.FTZ R26, R50, R26 ;  /* 0x0000001a321a0221 */ /* 0x000fe40000010000 */
[----:B------:R-:W-:Y:S02]  /*1470*/  @P0 FADD.FTZ R27, R51, R27 ;  /* 0x0000001b331b0221 */ /* 0x000fe40000010000 */
[----:B------:R-:W-:Y:S01]  /*1480*/  IMAD.WIDE.U32 R20, R143, R147, c[0x0][0x170] ;  /* 0x00005c008f147625 */ /* 0x000fe200078e0093 */
[----:B------:R-:W-:Y:S04]  /*1490*/  STG.E.128 [R148.64], R28 ;  /* 0x0000001c94007986 */ /* 0x000fe8000c101d04 */
[----:B------:R0:W-:Y:S04]  /*14a0*/  STG.E.128 [R148.64+0x10], R24 ;  /* 0x0000101894007986 */ /* 0x0001e8000c101d04 */
[----:B------:R-:W2:Y:S01]  /*14b0*/  LDG.E.128 R20, [R20.64] ;  /* 0x0000000414147981 */ /* 0x000ea2000c1e1d00 */
[----:B------:R-:W-:Y:S01]  /*14c0*/  @P1 MOV R64, R104 ;  /* 0x0000006800401202 */ /* 0x000fe20000000f00 */
[----:B------:R-:W-:Y:S01]  /*14d0*/  @P1 IMAD.WIDE.U32 R146, R145, R143, c[0x0][0x180] ;  /* 0x0000600091921625 */ /* 0x000fe200078e008f */
[----:B------:R-:W-:-:S02]  /*14e0*/  @P1 MOV R65, R105 ;  /* 0x0000006900411202 */ /* 0x000fc40000000f00 */
[----:B------:R-:W-:Y:S02]  /*14f0*/  @P1 MOV R66, R106 ;  /* 0x0000006a00421202 */ /* 0x000fe40000000f00 */
[----:B------:R-:W-:-:S06]  /*1500*/  @P1 MOV R67, R107 ;  /* 0x0000006b00431202 */ /* 0x000fcc0000000f00 */
[----:B------:R1:W3:Y:S01]  /*1510*/  @P1 LDG.E.128 R64, [R146.64] ;  /* 0x0000000492401981 */ /* 0x0002e2000c1e1d00 */
[----:B------:R-:W-:Y:S02]  /*1520*/  @P1 MOV R60, R48 ;  /* 0x00000030003c1202 */ /* 0x000fe40000000f00 */
[----:B------:R-:W-:Y:S02]  /*1530*/  @P1 MOV R61, R49 ;  /* 0x00000031003d1202 */ /* 0x000fe40000000f00 */
[----:B------:R-:W-:Y:S02]  /*1540*/  @P1 MOV R62, R50 ;  /* 0x00000032003e1202 */ /* 0x000fe40000000f00 */
[----:B------:R-:W-:-:S06]  /*1550*/  @P1 MOV R63, R51 ;  /* 0x00000033003f1202 */ /* 0x000fcc0000000f00 */
[----:B------:R1:W4:Y:S01]  /*1560*/  @P1 LDG.E.128 R60, [R146.64+0x10] ;  /* 0x00001004923c1981 */ /* 0x000322000c1e1d00 */
[----:B0-----:R-:W-:-:S04]  /*1570*/  FADD.FTZ R148, RZ, R56 ;  /* 0x00000038ff947221 */ /* 0x001fc80000010000 */
        /* <DEDUP_REMOVED lines=9> */
[----:B-1----:R-:W-:-:S04]  /*1610*/  FADD.FTZ R146, R46, R149 ;  /* 0x000000952e927221 */ /* 0x002fc80000010000 */
        /* <DEDUP_REMOVED lines=12> */
[----:B------:R-:W-:Y:S01]  /*16e0*/  PRMT R147, RZ, 0x5410, R20 ;  /* 0x00005410ff937816 */ /* 0x000fe20000000014 */
[----:B------:R-:W-:Y:S01]  /*16f0*/  FADD.FTZ R20, R34, R157 ;  /* 0x0000009d22147221 */ /* 0x000fe20000010000 */
[--C-:B------:R-:W-:Y:S02]  /*1700*/  PRMT R153, RZ, 0x5410, R22.reuse ;  /* 0x00005410ff997816 */ /* 0x100fe40000000016 */
[----:B------:R-:W-:Y:S01]  /*1710*/  PRMT R155, RZ, 0x7610, R22 ;  /* 0x00007610ff9b7816 */ /* 0x000fe20000000016 */
[----:B------:R-:W-:Y:S01]  /*1720*/  FMUL.FTZ R22, R149, R144 ;  /* 0x0000009095167220 */ /* 0x000fe20000410000 */
[--C-:B------:R-:W-:Y:S01]  /*1730*/  PRMT R151, RZ, 0x5410, R21.reuse ;  /* 0x00005410ff977816 */ /* 0x100fe20000000015 */
[----:B------:R-:W-:Y:S01]  /*1740*/  FADD.FTZ R149, R35, R20 ;  /* 0x0000001423957221 */ /* 0x000fe20000010000 */
[----:B------:R-:W-:-:S03]  /*1750*/  PRMT R21, RZ, 0x7610, R21 ;  /* 0x00007610ff157816 */ /* 0x000fc60000000015 */
[----:B------:R-:W-:Y:S02]  /*1760*/  FADD.FTZ R20, R28, R149 ;  /* 0x000000951c147221 */ /* 0x000fe40000010000 */
[-C--:B------:R-:W-:Y:S01]  /*1770*/  FMUL.FTZ R146, R21, R144.reuse ;  /* 0x0000009015927220 */ /* 0x080fe20000410000 */
[--C-:B------:R-:W-:Y:S01]  /*1780*/  PRMT R157, RZ, 0x5410, R23.reuse ;  /* 0x00005410ff9d7816 */ /* 0x100fe20000000017 */
[----:B------:R-:W-:Y:S01]  /*1790*/  FADD.FTZ R21, R29, R20 ;  /* 0x000000141d157221 */ /* 0x000fe20000010000 */
[----:B------:R-:W-:Y:S01]  /*17a0*/  PRMT R23, RZ, 0x7610, R23 ;  /* 0x00007610ff177816 */ /* 0x000fe20000000017 */
[----:B------:R-:W-:Y:S02]  /*17b0*/  FMUL.FTZ R147, R147, R144 ;  /* 0x0000009093937220 */ /* 0x000fe40000410000 */
[----:B------:R-:W-:Y:S01]  /*17c0*/  FADD.FTZ R150, R30, R21 ;  /* 0x000000151e967221 */ /* 0x000fe20000010000 */
[----:B---3--:R-:W-:Y:S01]  /*17d0*/  @P1 MOV R104, R64 ;  /* 0x0000004000681202 */ /* 0x008fe20000000f00 */
[----:B------:R-:W-:-:S02]  /*17e0*/  FMUL.FTZ R151, R151, R144 ;  /* 0x0000009097977220 */ /* 0x000fc40000410000 */
[-C--:B------:R-:W-:Y:S02]  /*17f0*/  FMUL.FTZ R153, R153, R144.reuse ;  /* 0x0000009099997220 */ /* 0x080fe40000410000 */
[-C--:B------:R-:W-:Y:S02]  /*1800*/  FMUL.FTZ R148, R155, R144.reuse ;  /* 0x000000909b947220 */ /* 0x080fe40000410000 */
[-C--:B------:R-:W-:Y:S02]  /*1810*/  FMUL.FTZ R157, R157, R144.reuse ;  /* 0x000000909d9d7220 */ /* 0x080fe40000410000 */
[----:B------:R-:W-:Y:S02]  /*1820*/  FMUL.FTZ R144, R23, R144 ;  /* 0x0000009017907220 */ /* 0x000fe40000410000 */
[----:B------:R-:W-:Y:S02]  /*1830*/  FMUL.FTZ R20, R130, R147 ;  /* 0x0000009382147220 */ /* 0x000fe40000410000 */
[----:B------:R-:W-:Y:S01]  /*1840*/  FADD.FTZ R23, R31, R150 ;  /* 0x000000961f177221 */ /* 0x000fe20000010000 */
[----:B------:R-:W-:Y:S01]  /*1850*/  @P1 MOV R105, R65 ;  /* 0x0000004100691202 */ /* 0x000fe20000000f00 */
[----:B------:R-:W-:-:S02]  /*1860*/  FMUL.FTZ R21, R133, R22 ;  /* 0x0000001685157220 */ /* 0x000fc40000410000 */
[----:B------:R-:W-:Y:S02]  /*1870*/  @P0 FADD.FTZ R20, R20, R104 ;  /* 0x0000006814140221 */ /* 0x000fe40000010000 */
[----:B------:R-:W-:Y:S01]  /*1880*/  FADD.FTZ R104, R24, R23 ;  /* 0x0000001718687221 */ /* 0x000fe20000010000 */
[----:B------:R-:W-:Y:S01]  /*1890*/  @P1 MOV R106, R66 ;  /* 0x00000042006a1202 */ /* 0x000fe20000000f00 */
[----:B------:R-:W-:Y:S02]  /*18a0*/  FMUL.FTZ R22, R132, R151 ;  /* 0x0000009784167220 */ /* 0x000fe40000410000 */
[----:B------:R-:W-:Y:S02]  /*18b0*/  @P0 FADD.FTZ R21, R21, R105 ;  /* 0x0000006915150221 */ /* 0x000fe40000010000 */
[----:B------:R-:W-:Y:S01]  /*18c0*/  FADD.FTZ R105, R25, R104 ;  /* 0x0000006819697221 */ /* 0x000fe20000010000 */
[----:B------:R-:W-:Y:S01]  /*18d0*/  @P1 MOV R107, R67 ;  /* 0x00000043006b1202 */ /* 0x000fe20000000f00 */
[----:B------:R-:W-:-:S02]  /*18e0*/  @P0 FADD.FTZ R22, R22, R106 ;  /* 0x0000006a16160221 */ /* 0x000fc40000010000 */
[----:B------:R-:W-:Y:S02]  /*18f0*/  FMUL.FTZ R23, R135, R146 ;  /* 0x0000009287177220 */ /* 0x000fe40000410000 */
[----:B------:R-:W-:Y:S01]  /*1900*/  FADD.FTZ R106, R26, R105 ;  /* 0x000000691a6a7221 */ /* 0x000fe20000010000 */
[----:B----4-:R-:W-:Y:S01]  /*1910*/  @P1 MOV R48, R60 ;  /* 0x0000003c00301202 */ /* 0x010fe20000000f00 */
[----:B------:R-:W-:Y:S02]  /*1920*/  FMUL.FTZ R104, R134, R153 ;  /* 0x0000009986687220 */ /* 0x000fe40000410000 */
[----:B------:R-:W-:Y:S02]  /*1930*/  @P0 FADD.FTZ R23, R23, R107 ;  /* 0x0000006b17170221 */ /* 0x000fe40000010000 */
[----:B------:R-:W-:Y:S01]  /*1940*/  FADD.FTZ R107, R27, R106 ;  /* 0x0000006a1b6b7221 */ /* 0x000fe20000010000 */
[----:B------:R-:W-:Y:S01]  /*1950*/  @P1 MOV R49, R61 ;  /* 0x0000003d00311202 */ /* 0x000fe20000000f00 */
[----:B------:R-:W-:Y:S01]  /*1960*/  @P0 FADD.FTZ R104, R104, R48 ;  /* 0x0000003068680221 */ /* 0x000fe20000010000 */
[----:B------:R-:W-:Y:S01]  /*1970*/  @P1 MOV R50, R62 ;  /* 0x0000003e00321202 */ /* 0x000fe20000000f00 */
[----:B------:R-:W-:Y:S01]  /*1980*/  FMUL.FTZ R105, R137, R148 ;  /* 0x0000009489697220 */ /* 0x000fe20000410000 */
[----:B------:R-:W-:Y:S01]  /*1990*/  @P1 MOV R51, R63 ;  /* 0x0000003f00331202 */ /* 0x000fe20000000f00 */
[----:B------:R-:W-:-:S02]  /*19a0*/  FADD.FTZ R48, R20, R107 ;  /* 0x0000006b14307221 */ /* 0x000fc40000010000 */
[----:B------:R-:W-:Y:S02]  /*19b0*/  FMUL.FTZ R106, R136, R157 ;  /* 0x0000009d886a7220 */ /* 0x000fe40000410000 */
[----:B------:R-:W-:Y:S02]  /*19c0*/  FMUL.FTZ R107, R139, R144 ;  /* 0x000000908b6b7220 */ /* 0x000fe40000410000 */
[----:B------:R-:W-:Y:S02]  /*19d0*/  @P0 FADD.FTZ R105, R105, R49 ;  /* 0x0000003169690221 */ /* 0x000fe40000010000 */
[----:B------:R-:W-:Y:S02]  /*19e0*/  FADD.FTZ R147, R21, R48 ;  /* 0x0000003015937221 */ /* 0x000fe40000010000 */
[----:B------:R-:W-:Y:S02]  /*19f0*/  @P0 FADD.FTZ R106, R106, R50 ;  /* 0x000000326a6a0221 */ /* 0x000fe40000010000 */
[----:B------:R-:W-:-:S04]  /*1a00*/  IMAD.WIDE.U32 R48, R145, R143, c[0x0][0x188] ;  /* 0x0000620091307625 */ /* 0x000fc800078e008f */
[----:B------:R-:W-:Y:S01]  /*1a10*/  @P0 FADD.FTZ R107, R107, R51 ;  /* 0x000000336b6b0221 */ /* 0x000fe20000010000 */
[----:B------:R0:W-:Y:S01]  /*1a20*/  STG.E.128 [R48.64], R20 ;  /* 0x0000001430007986 */ /* 0x0001e2000c101d04 */
[----:B------:R-:W-:-:S03]  /*1a30*/  FADD.FTZ R50, R22, R147 ;  /* 0x0000009316327221 */ /* 0x000fc60000010000 */
[----:B------:R0:W-:Y:S01]  /*1a40*/  STG.E.128 [R48.64+0x10], R104 ;  /* 0x0000106830007986 */ /* 0x0001e2000c101d04 */
        /* <DEDUP_REMOVED lines=8> */
.L_x_11815:
        /* <DEDUP_REMOVED lines=100> */
.L_x_11816:
[----:B01----:R-:W-:Y:S01]  /*2110*/  FADD.FTZ R147, R144, R147 ;  /* 0x0000009390937221 */ /* 0x003fe20000010000 */
[----:B------:R-:W-:Y:S01]  /*2120*/  HFMA2.MMA R50, -RZ, RZ, 0, 2.384185791015625e-07 ;  /* 0x00000004ff327435 */ /* 0x000fe200000001ff */
[----:B------:R-:W-:Y:S01]  /*2130*/  MOV R144, c[0x0][0x1e0] ;  /* 0x0000780000907a02 */ /* 0x000fe20000000f00 */
[----:B------:R-:W-:Y:S01]  /*2140*/  FMUL.FTZ R51, R145, R145 ;  /* 0x0000009191337220 */ /* 0x000fe20000410000 */
[----:B------:R-:W-:Y:S02]  /*2150*/  ISETP.NE.AND P0, PT, RZ, UR6, PT ;  /* 0x00000006ff007c0c */ /* 0x000fe4000bf05270 */
[----:B------:R-:W-:Y:S01]  /*2160*/  PRMT R149, RZ, 0x7610, R71 ;  /* 0x00007610ff957816 */ /* 0x000fe20000000047 */
[----:B------:R-:W-:Y:S01]  /*2170*/  FFMA.FTZ R144, R147, R144, c[0x0][0x228] ;  /* 0x00008a0093907623 */ /* 0x000fe20000010090 */
[----:B------:R-:W-:Y:S02]  /*2180*/  FSEL R147, R51, RZ, P0 ;  /* 0x000000ff33937208 */ /* 0x000fe40000000000 */
[----:B------:R-:W-:Y:S01]  /*2190*/  FSEL R51, R145, RZ, !P0 ;  /* 0x000000ff91337208 */ /* 0x000fe20004000000 */
[----:B------:R-:W-:-:S04]  /*21a0*/  @!P1 IMAD.WIDE R48, R131, R50, c[0x0][0x1a0] ;  /* 0x0000680083309625 */ /* 0x000fc800078e0232 */
[----:B------:R-:W-:Y:S01]  /*21b0*/  FADD.FTZ R144, R144, R147 ;  /* 0x0000009390907221 */ /* 0x000fe20000010000 */
[----:B------:R0:W-:Y:S01]  /*21c0*/  @!P1 STG.E [R48.64], R145 ;  /* 0x0000009130009986 */ /* 0x0001e2000c101904 */
[--C-:B------:R-:W-:Y:S01]  /*21d0*/  FADD.FTZ R150, R20, -R51.reuse ;  /* 0x8000003314967221 */ /* 0x100fe20000010000 */
[----:B------:R-:W-:Y:S01]  /*21e0*/  PRMT R147, RZ, 0x7610, R72 ;  /* 0x00007610ff937816 */ /* 0x000fe20000000048 */
[----:B------:R-:W-:Y:S02]  /*21f0*/  FADD.FTZ R152, R21, -R51 ;  /* 0x8000003315987221 */ /* 0x000fe40000010000 */
[----:B------:R-:W-:-:S04]  /*2200*/  @!P1 IMAD.WIDE R20, R131, R50, c[0x0][0x1a8] ;  /* 0x00006a0083149625 */ /* 0x000fc800078e0232 */
[--C-:B------:R-:W-:Y:S02]  /*2210*/  FADD.FTZ R54, R54, -R51.reuse ;  /* 0x8000003336367221 */ /* 0x100fe40000010000 */
[--C-:B------:R-:W-:Y:S01]  /*2220*/  FADD.FTZ R28, R28, -R51.reuse ;  /* 0x800000331c1c7221 */ /* 0x100fe20000010000 */
[----:B0-----:R-:W0:Y:S01]  /*2230*/  MUFU.RSQ R49, R144 ;  /* 0x0000009000317308 */ /* 0x001e220000001400 */
[----:B------:R-:W-:Y:S01]  /*2240*/  FADD.FTZ R41, R41, -R51 ;  /* 0x8000003329297221 */ /* 0x000fe20000010000 */
[----:B------:R-:W-:Y:S01]  /*2250*/  PRMT R145, RZ, 0x7610, R73 ;  /* 0x00007610ff917816 */ /* 0x000fe20000000049 */
[--C-:B------:R-:W-:Y:S02]  /*2260*/  FADD.FTZ R55, R55, -R51.reuse ;  /* 0x8000003337377221 */ /* 0x100fe40000010000 */
[--C-:B------:R-:W-:Y:S02]  /*2270*/  FADD.FTZ R46, R46, -R51.reuse ;  /* 0x800000332e2e7221 */ /* 0x100fe40000010000 */
[----:B------:R-:W-:-:S02]  /*2280*/  FADD.FTZ R52, R52, -R51 ;  /* 0x8000003334347221 */ /* 0x000fc40000010000 */
[--C-:B------:R-:W-:Y:S02]  /*2290*/  FADD.FTZ R47, R47, -R51.reuse ;  /* 0x800000332f2f7221 */ /* 0x100fe40000010000 */
[--C-:B------:R-:W-:Y:S02]  /*22a0*/  FADD.FTZ R53, R53, -R51.reuse ;  /* 0x8000003335357221 */ /* 0x100fe40000010000 */
[--C-:B------:R-:W-:Y:S02]  /*22b0*/  FADD.FTZ R44, R44, -R51.reuse ;  /* 0x800000332c2c7221 */ /* 0x100fe40000010000 */
[----:B------:R-:W-:Y:S01]  /*22c0*/  FADD.FTZ R58, R58, -R51 ;  /* 0x800000333a3a7221 */ /* 0x000fe20000010000 */
[----:B0-----:R0:W-:Y:S01]  /*22d0*/  @!P1 STG.E [R20.64], R49 ;  /* 0x0000003114009986 */ /* 0x0011e2000c101904 */
[C---:B------:R-:W-:Y:S02]  /*22e0*/  FMUL.FTZ R54, R49.reuse, R54 ;  /* 0x0000003631367220 */ /* 0x040fe40000410000 */
[----:B------:R-:W-:-:S02]  /*22f0*/  FMUL.FTZ R41, R49, R41 ;  /* 0x0000002931297220 */ /* 0x000fc40000410000 */
[C---:B------:R-:W-:Y:S02]  /*2300*/  FMUL.FTZ R55, R49.reuse, R55 ;  /* 0x0000003731377220 */ /* 0x040fe40000410000 */
[C---:B------:R-:W-:Y:S02]  /*2310*/  FMUL.FTZ R46, R49.reuse, R46 ;  /* 0x0000002e312e7220 */ /* 0x040fe40000410000 */
[C---:B------:R-:W-:Y:S02]  /*2320*/  FMUL.FTZ R52, R49.reuse, R52 ;  /* 0x0000003431347220 */ /* 0x040fe40000410000 */
[C---:B------:R-:W-:Y:S01]  /*2330*/  FMUL.FTZ R47, R49.reuse, R47 ;  /* 0x0000002f312f7220 */ /* 0x040fe20000410000 */
[----:B0-----:R-:W-:Y:S01]  /*2340*/  PRMT R20, RZ, 0x5410, R87 ;  /* 0x00005410ff147816 */ /* 0x001fe20000000057 */
[C---:B------:R-:W-:Y:S01]  /*2350*/  FMUL.FTZ R21, R49.reuse, R28 ;  /* 0x0000001c31157220 */ /* 0x040fe20000410000 */
[----:B------:R-:W-:Y:S01]  /*2360*/  PRMT R28, RZ, 0x7610, R82 ;  /* 0x00007610ff1c7816 */ /* 0x000fe20000000052 */
[----:B------:R-:W-:-:S02]  /*2370*/  FMUL.FTZ R53, R49, R53 ;  /* 0x0000003531357220 */ /* 0x000fc40000410000 */
[----:B------:R-:W-:Y:S01]  /*2380*/  FFMA.FTZ R54, R54, R20, R19 ;  /* 0x0000001436367223 */ /* 0x000fe20000010013 */
[----:B------:R-:W-:Y:S01]  /*2390*/  PRMT R20, RZ, 0x7610, R87 ;  /* 0x00007610ff147816 */ /* 0x000fe20000000057 */
[----:B------:R-:W-:Y:S01]  /*23a0*/  FFMA.FTZ R41, R41, R28, R12 ;  /* 0x0000001c29297223 */ /* 0x000fe2000001000c */
[----:B------:R-:W-:Y:S01]  /*23b0*/  PRMT R28, RZ, 0x5410, R81 ;  /* 0x00005410ff1c7816 */ /* 0x000fe20000000051 */
[----:B------:R-:W-:Y:S02]  /*23c0*/  FMUL.FTZ R44, R49, R44 ;  /* 0x0000002c312c7220 */ /* 0x000fe40000410000 */
[----:B------:R-:W-:Y:S01]  /*23d0*/  FFMA.FTZ R55, R55, R20, R18 ;  /* 0x0000001437377223 */ /* 0x000fe20000010012 */
[----:B------:R-:W-:Y:S01]  /*23e0*/  PRMT R20, RZ, 0x5410, R86 ;  /* 0x00005410ff147816 */ /* 0x000fe20000000056 */
[----:B------:R-:W-:Y:S01]  /*23f0*/  FFMA.FTZ R46, R46, R28, R15 ;  /* 0x0000001c2e2e7223 */ /* 0x000fe2000001000f */
[----:B------:R-:W-:Y:S01]  /*2400*/  PRMT R28, RZ, 0x7610, R81 ;  /* 0x00007610ff1c7816 */ /* 0x000fe20000000051 */
[----:B------:R-:W-:-:S02]  /*2410*/  FADD.FTZ R45, R45, -R51 ;  /* 0x800000332d2d7221 */ /* 0x000fc40000010000 */
        /* <DEDUP_REMOVED lines=10> */
[C---:B------:R-:W-:Y:S02]  /*24c0*/  FMUL.FTZ R45, R49.reuse, R45 ;  /* 0x0000002d312d7220 */ /* 0x040fe40000410000 */
[----:B------:R-:W-:Y:S01]  /*24d0*/  FFMA.FTZ R58, R58, R20, R111 ;  /* 0x000000143a3a7223 */ /* 0x000fe2000001006f */
[----:B------:R-:W-:Y:S01]  /*24e0*/  PRMT R20, RZ, 0x7610, R85 ;  /* 0x00007610ff147816 */ /* 0x000fe20000000055 */
[----:B------:R-:W-:Y:S02]  /*24f0*/  FADD.FTZ R34, R34, -R51 ;  /* 0x8000003322227221 */ /* 0x000fe40000010000 */
[----:B------:R-:W-:Y:S02]  /*2500*/  FMUL.FTZ R59, R49, R59 ;  /* 0x0000003b313b7220 */ /* 0x000fe40000410000 */
[----:B------:R-:W-:Y:S01]  /*2510*/  FFMA.FTZ R45, R45, R28, R16 ;  /* 0x0000001c2d2d7223 */ /* 0x000fe20000010010 */
[----:B------:R-:W-:Y:S01]  /*2520*/  PRMT R28, RZ, 0x5410, R79 ;  /* 0x00005410ff1c7816 */ /* 0x000fe2000000004f */
[----:B------:R-:W-:-:S02]  /*2530*/  FADD.FTZ R56, R56, -R51 ;  /* 0x8000003338387221 */ /* 0x000fc40000010000 */
[----:B------:R-:W-:Y:S02]  /*2540*/  FMUL.FTZ R34, R49, R34 ;  /* 0x0000002231227220 */ /* 0x000fe40000410000 */
[----:B------:R-:W-:Y:S01]  /*2550*/  FFMA.FTZ R59, R59, R20, R110 ;  /* 0x000000143b3b7223 */ /* 0x000fe2000001006e */
[----:B------:R-:W-:Y:S01]  /*2560*/  PRMT R20, RZ, 0x5410, R84 ;  /* 0x00005410ff147816 */ /* 0x000fe20000000054 */
[----:B------:R-:W-:Y:S02]  /*2570*/  FADD.FTZ R35, R35, -R51 ;  /* 0x8000003323237221 */ /* 0x000fe40000010000 */
[C---:B------:R-:W-:Y:S02]  /*2580*/  FMUL.FTZ R56, R49.reuse, R56 ;  /* 0x0000003831387220 */ /* 0x040fe40000410000 */
[----:B------:R-:W-:Y:S01]  /*2590*/  FFMA.FTZ R34, R34, R28, R3 ;  /* 0x0000001c22227223 */ /* 0x000fe20000010003 */
[----:B------:R-:W-:Y:S01]  /*25a0*/  PRMT R28, RZ, 0x7610, R79 ;  /* 0x00007610ff1c7816 */ /* 0x000fe2000000004f */
[----:B------:R-:W-:-:S02]  /*25b0*/  FMUL.FTZ R35, R49, R35 ;  /* 0x0000002331237220 */ /* 0x000fc40000410000 */
[----:B------:R-:W-:Y:S01]  /*25c0*/  FFMA.FTZ R20, R56, R20, R113 ;  /* 0x0000001438147223 */ /* 0x000fe20000010071 */
[----:B------:R-:W-:Y:S01]  /*25d0*/  PRMT R56, RZ, 0x5410, R72 ;  /* 0x00005410ff387816 */ /* 0x000fe20000000048 */
[--C-:B------:R-:W-:Y:S02]  /*25e0*/  FADD.FTZ R32, R32, -R51.reuse ;  /* 0x8000003320207221 */ /* 0x100fe40000010000 */
[----:B------:R-:W-:Y:S01]  /*25f0*/  FFMA.FTZ R35, R35, R28, R2 ;  /* 0x0000001c23237223 */ /* 0x000fe20000010002 */
[----:B------:R-:W-:Y:S01]  /*2600*/  PRMT R28, RZ, 0x5410, R78 ;  /* 0x00005410ff1c7816 */ /* 0x000fe2000000004e */
[----:B------:R-:W-:Y:S02]  /*2610*/  FADD.FTZ R106, R106, -R51 ;  /* 0x800000336a6a7221 */ /* 0x000fe40000010000 */
[----:B------:R-:W-:Y:S02]  /*2620*/  FMUL.FTZ R32, R49, R32 ;  /* 0x0000002031207220 */ /* 0x000fe40000410000 */
        /* <DEDUP_REMOVED lines=14> */
[--C-:B------:R-:W-:Y:S02]  /*2710*/  FADD.FTZ R26, R26, -R51.reuse ;  /* 0x800000331a1a7221 */ /* 0x100fe40000010000 */
[--C-:B------:R-:W-:Y:S02]  /*2720*/  FADD.FTZ R144, R105, -R51.reuse ;  /* 0x8000003369907221 */ /* 0x100fe40000010000 */
[----:B------:R-:W-:Y:S02]  /*2730*/  FMUL.FTZ R38, R49, R38 ;  /* 0x0000002631267220 */ /* 0x000fe40000410000 */
[----:B------:R-:W-:-:S02]  /*2740*/  FADD.FTZ R57, R57, -R51 ;  /* 0x8000003339397221 */ /* 0x000fc40000010000 */
[----:B------:R-:W-:Y:S01]  /*2750*/  FFMA.FTZ R104, R104, R21, R125 ;  /* 0x0000001568687223 */ /* 0x000fe2000001007d */
[----:B------:R-:W-:Y:S01]  /*2760*/  PRMT R21, RZ, 0x7610, R70 ;  /* 0x00007610ff157816 */ /* 0x000fe20000000046 */
[--C-:B------:R-:W-:Y:S02]  /*2770*/  FADD.FTZ R39, R39, -R51.reuse ;  /* 0x8000003327277221 */ /* 0x100fe40000010000 */
[----:B------:R-:W-:Y:S02]  /*2780*/  FADD.FTZ R146, R25, -R51 ;  /* 0x8000003319927221 */ /* 0x000fe40000010000 */
[C---:B------:R-:W-:Y:S01]  /*2790*/  FMUL.FTZ R25, R49.reuse, R26 ;  /* 0x0000001a31197220 */ /* 0x040fe20000410000 */
[----:B------:R-:W-:Y:S01]  /*27a0*/  PRMT R26, RZ, 0x7610, R84 ;  /* 0x00007610ff1a7816 */ /* 0x000fe20000000054 */
[----:B------:R-:W-:Y:S02]  /*27b0*/  FMUL.FTZ R105, R49, R144 ;  /* 0x0000009031697220 */ /* 0x000fe40000410000 */
[----:B------:R-:W-:Y:S01]  /*27c0*/  FFMA.FTZ R38, R38, R28, R7 ;  /* 0x0000001c26267223 */ /* 0x000fe20000010007 */
[----:B------:R-:W-:Y:S01]  /*27d0*/  PRMT R28, RZ, 0x7610, R77 ;  /* 0x00007610ff1c7816 */ /* 0x000fe2000000004d */
[----:B------:R-:W-:-:S02]  /*27e0*/  FADD.FTZ R22, R22, -R51 ;  /* 0x8000003316167221 */ /* 0x000fc40000010000 */
[C---:B------:R-:W-:Y:S02]  /*27f0*/  FMUL.FTZ R57, R49.reuse, R57 ;  /* 0x0000003931397220 */ /* 0x040fe40000410000 */
[----:B------:R-:W-:Y:S02]  /*2800*/  FMUL.FTZ R39, R49, R39 ;  /* 0x0000002731277220 */ /* 0x000fe40000410000 */
[----:B------:R-:W-:Y:S02]  /*2810*/  FADD.FTZ R42, R42, -R51 ;  /* 0x800000332a2a7221 */ /* 0x000fe40000010000 */
[----:B------:R-:W-:Y:S01]  /*2820*/  FFMA.FTZ R105, R105, R21, R128 ;  /* 0x0000001569697223 */ /* 0x000fe20000010080 */
[----:B------:R-:W-:Y:S01]  /*2830*/  PRMT R21, RZ, 0x5410, R69 ;  /* 0x00005410ff157816 */ /* 0x000fe20000000045 */
[----:B------:R-:W-:Y:S02]  /*2840*/  FADD.FTZ R36, R36, -R51 ;  /* 0x8000003324247221 */ /* 0x000fe40000010000 */
[----:B------:R-:W-:-:S02]  /*2850*/  FMUL.FTZ R22, R49, R22 ;  /* 0x0000001631167220 */ /* 0x000fc40000410000 */
[----:B------:R-:W-:Y:S01]  /*2860*/  FFMA.FTZ R57, R57, R26, R112 ;  /* 0x0000001a39397223 */ /* 0x000fe20000010070 */
[----:B------:R-:W-:Y:S01]  /*2870*/  PRMT R26, RZ, 0x5410, R83 ;  /* 0x00005410ff1a7816 */ /* 0x000fe20000000053 */
[----:B------:R-:W-:Y:S01]  /*2880*/  FFMA.FTZ R39, R39, R28, R6 ;  /* 0x0000001c27277223 */ /* 0x000fe20000010006 */
[----:B------:R-:W-:Y:S01]  /*2890*/  PRMT R28, RZ, 0x5410, R76 ;  /* 0x00005410ff1c7816 */ /* 0x000fe2000000004c */
[--C-:B------:R-:W-:Y:S01]  /*28a0*/  FADD.FTZ R154, R23, -R51.reuse ;  /* 0x80000033179a7221 */ /* 0x100fe20000010000 */
[----:B------:R-:W-:Y:S01]  /*28b0*/  F2FP.BF16.PACK_AB R20, R57, R20 ;  /* 0x000000143914723e */ /* 0x000fe200000010ff */
[C---:B------:R-:W-:Y:S02]  /*28c0*/  FMUL.FTZ R42, R49.reuse, R42 ;  /* 0x0000002a312a7220 */ /* 0x040fe40000410000 */
[----:B------:R-:W-:Y:S02]  /*28d0*/  FMUL.FTZ R36, R49, R36 ;  /* 0x0000002431247220 */ /* 0x000fe40000410000 */
[----:B------:R-:W-:-:S02]  /*28e0*/  FADD.FTZ R43, R43, -R51 ;  /* 0x800000332b2b7221 */ /* 0x000fc40000010000 */
[----:B------:R-:W-:Y:S01]  /*28f0*/  FFMA.FTZ R144, R22, R21, R123 ;  /* 0x0000001516907223 */ /* 0x000fe2000001007b */
[----:B------:R-:W-:Y:S01]  /*2900*/  PRMT R21, RZ, 0x7610, R69 ;  /* 0x00007610ff157816 */ /* 0x000fe20000000045 */
[--C-:B------:R-:W-:Y:S01]  /*2910*/  FADD.FTZ R40, R40, -R51.reuse ;  /* 0x8000003328287221 */ /* 0x100fe20000010000 */
[----:B------:R-:W-:Y:S01]  /*2920*/  F2FP.BF16.PACK_AB R22, R53, R52 ;  /* 0x000000343516723e */ /* 0x000fe200000010ff */
[--C-:B------:R-:W-:Y:S02]  /*2930*/  FADD.FTZ R37, R37, -R51.reuse ;  /* 0x8000003325257221 */ /* 0x100fe40000010000 */
[--C-:B------:R-:W-:Y:S02]  /*2940*/  FADD.FTZ R29, R29, -R51.reuse ;  /* 0x800000331d1d7221 */ /* 0x100fe40000010000 */
[--C-:B------:R-:W-:Y:S02]  /*2950*/  FADD.FTZ R30, R30, -R51.reuse ;  /* 0x800000331e1e7221 */ /* 0x100fe40000010000 */
[----:B------:R-:W-:-:S02]  /*2960*/  FADD.FTZ R48, R31, -R51 ;  /* 0x800000331f307221 */ /* 0x000fc40000010000 */
[--C-:B------:R-:W-:Y:S02]  /*2970*/  FADD.FTZ R24, R24, -R51.reuse ;  /* 0x8000003318187221 */ /* 0x100fe40000010000 */
[--C-:B------:R-:W-:Y:S02]  /*2980*/  FADD.FTZ R148, R27, -R51.reuse ;  /* 0x800000331b947221 */ /* 0x100fe40000010000 */
[----:B------:R-:W-:Y:S01]  /*2990*/  FADD.FTZ R156, R107, -R51 ;  /* 0x800000336b9c7221 */ /* 0x000fe20000010000 */
[----:B------:R-:W-:Y:S01]  /*29a0*/  PRMT R107, RZ, 0x7610, R74 ;  /* 0x00007610ff6b7816 */ /* 0x000fe2000000004a */
[C---:B------:R-:W-:Y:S02]  /*29b0*/  FMUL.FTZ R51, R49.reuse, R154 ;  /* 0x0000009a31337220 */ /* 0x040fe40000410000 */
[----:B------:R-:W-:Y:S01]  /*29c0*/  FFMA.FTZ R42, R42, R26, R11 ;  /* 0x0000001a2a2a7223 */ /* 0x000fe2000001000b */
[----:B------:R-:W-:Y:S01]  /*29d0*/  PRMT R26, RZ, 0x7610, R83 ;  /* 0x00007610ff1a7816 */ /* 0x000fe20000000053 */
[----:B------:R-:W-:Y:S01]  /*29e0*/  FFMA.FTZ R28, R36, R28, R9 ;  /* 0x0000001c241c7223 */ /* 0x000fe20000010009 */
[----:B------:R-:W-:Y:S01]  /*29f0*/  PRMT R36, RZ, 0x7610, R76 ;  /* 0x00007610ff247816 */ /* 0x000fe2000000004c */
[----:B------:R-:W-:-:S02]  /*2a00*/  FMUL.FTZ R43, R49, R43 ;  /* 0x0000002b312b7220 */ /* 0x000fc40000410000 */
[----:B------:R-:W-:Y:S02]  /*2a10*/  FMUL.FTZ R37, R49, R37 ;  /* 0x0000002531257220 */ /* 0x000fe40000410000 */
[----:B------:R-:W-:Y:S01]  /*2a20*/  FFMA.FTZ R151, R51, R21, R126 ;  /* 0x0000001533977223 */ /* 0x000fe2000001007e */
[----:B------:R-:W-:Y:S01]  /*2a30*/  PRMT R21, RZ, 0x5410, R68 ;  /* 0x00005410ff157816 */ /* 0x000fe20000000044 */
[----:B------:R-:W-:Y:S02]  /*2a40*/  FMUL.FTZ R150, R49, R150 ;  /* 0x0000009631967220 */ /* 0x000fe40000410000 */
[----:B------:R-:W-:Y:S01]  /*2a50*/  FFMA.FTZ R43, R43, R26, R10 ;  /* 0x0000001a2b2b7223 */ /* 0x000fe2000001000a */
[----:B------:R-:W-:Y:S01]  /*2a60*/  PRMT R26, RZ, 0x5410, R82 ;  /* 0x00005410ff1a7816 */ /* 0x000fe20000000052 */
[C---:B------:R-:W-:Y:S02]  /*2a70*/  FMUL.FTZ R40, R49.reuse, R40 ;  /* 0x0000002831287220 */ /* 0x040fe40000410000 */
[----:B------:R-:W-:-:S02]  /*2a80*/  FMUL.FTZ R29, R49, R29 ;  /* 0x0000001d311d7220 */ /* 0x000fc40000410000 */
[C---:B------:R-:W-:Y:S02]  /*2a90*/  FMUL.FTZ R30, R49.reuse, R30 ;  /* 0x0000001e311e7220 */ /* 0x040fe40000410000 */
[C---:B------:R-:W-:Y:S01]  /*2aa0*/  FMUL.FTZ R23, R49.reuse, R48 ;  /* 0x0000003031177220 */ /* 0x040fe20000410000 */
[----:B------:R-:W-:Y:S01]  /*2ab0*/  PRMT R48, RZ, 0x5410, R73 ;  /* 0x00005410ff307816 */ /* 0x000fe20000000049 */
[C---:B------:R-:W-:Y:S02]  /*2ac0*/  FMUL.FTZ R24, R49.reuse, R24 ;  /* 0x0000001831187220 */ /* 0x040fe40000410000 */
[C---:B------:R-:W-:Y:S02]  /*2ad0*/  FMUL.FTZ R146, R49.reuse, R146 ;  /* 0x0000009231927220 */ /* 0x040fe40000410000 */
[C---:B------:R-:W-:Y:S02]  /*2ae0*/  FMUL.FTZ R27, R49.reuse, R148 ;  /* 0x00000094311b7220 */ /* 0x040fe40000410000 */
[----:B------:R-:W-:-:S02]  /*2af0*/  FMUL.FTZ R31, R49, R152 ;  /* 0x00000098311f7220 */ /* 0x000fc40000410000 */
[----:B------:R-:W-:Y:S01]  /*2b00*/  FMUL.FTZ R156, R49, R156 ;  /* 0x0000009c319c7220 */ /* 0x000fe20000410000 */
[--C-:B------:R-:W-:Y:S01]  /*2b10*/  PRMT R49, RZ, 0x7610, R75.reuse ;  /* 0x00007610ff317816 */ /* 0x100fe2000000004b */
        /* <DEDUP_REMOVED lines=27> */
[-C--:B------:R-:W-:Y:S01]  /*2cd0*/  IMAD.WIDE.U32 R42, R140, R49.reuse, c[0x0][0x208] ;  /* 0x000082008c2a7625 */ /* 0x080fe200078e0031 */
[----:B------:R-:W-:Y:S01]  /*2ce0*/  F2FP.BF16.PACK_AB R29, R39, R38 ;  /* 0x00000026271d723e */ /* 0x000fe200000010ff */
[----:B------:R0:W-:Y:S01]  /*2cf0*/  STG.E.128 [R40.64], R20 ;  /* 0x0000001428007986 */ /* 0x0001e2000c101d04 */
        /* <DEDUP_REMOVED lines=9> */
[----:B------:R-:W-:Y:S01]  /*2d90*/  IMAD.WIDE.U32 R48, R143, R49, c[0x0][0x208] ;  /* 0x000082008f307625 */ /* 0x000fe200078e0031 */
[----:B------:R-:W-:Y:S01]  /*2da0*/  F2FP.BF16.PACK_AB R37, R151, R144 ;  /* 0x000000909725723e */ /* 0x000fe200000010ff */
[----:B------:R0:W-:Y:S01]  /*2db0*/  STG.E.128 [R46.64], R32 ;  /* 0x000000202e007986 */ /* 0x0001e2000c101d04 */
[----:B------:R-:W-:Y:S01]  /*2dc0*/  F2FP.BF16.PACK_AB R36, R51, R150 ;  /* 0x000000963324723e */ /* 0x000fe200000010ff */
[----:B------:R-:W-:-:S04]  /*2dd0*/  IMAD R131, R50, c[0x0][0x160], R131 ;  /* 0x0000580032837a24 */ /* 0x000fc800078e0283 */
[----:B------:R0:W-:Y:S01]  /*2de0*/  STG.E.128 [R48.64], R36 ;  /* 0x0000002430007986 */ /* 0x0001e2000c101d04 */
[----:B------:R-:W-:-:S13]  /*2df0*/  ISETP.GE.AND P0, PT, R131, c[0x0][0x164], PT ;  /* 0x0000590083007a0c */ /* 0x000fda0003f06270 */
[----:B0-----:R-:W-:Y:S01]  /*2e00*/  @P0 CALL.REL.NOINC `(.L_x_11813) ;  /* 0x0000001000000944 */ /* 0x001fe20003c00000 */
[----:B------:R-:W-:Y:S05]  /*2e10*/  BRA `(.L_x_11814) ;  /* 0xffffd7b000007947 */ /* 0x000fea000383ffff */
.L_x_11813:
[----:B------:R-:W-:Y:S05]  /*2e20*/  EXIT ;  /* 0x000000000000794d */ /* 0x000fea0003800000 */
.L_x_11811:
[----:B0-----:R-:W-:Y:S02]  /*2e30*/  MOV R144, 0x1 ;  /* 0x0000000100907802 */ /* 0x001fe40000000f00 */
[----:B------:R-:W-:Y:S02]  /*2e40*/  MOV R50, 0x1f ;  /* 0x0000001f00327802 */ /* 0x000fe40000000f00 */
[----:B------:R-:W-:Y:S02]  /*2e50*/  MOV R51, 0xffffffff ;  /* 0xffffffff00337802 */ /* 0x000fe40000000f00 */
[----:B------:R-:W-:Y:S02]  /*2e60*/  MOV R48, 0x2e80 ;  /* 0x00002e8000307802 */ /* 0x000fe40000000f00 */
[----:B------:R-:W-:Y:S05]  /*2e70*/  CALL.REL.NOINC `($__internal_53_$__cuda_sm70_shflsync_bfly_p) ;  /* 0x0000089000007944 */ /* 0x000fea0003c00000 */
[----:B-1----:R-:W-:Y:S01]  /*2e80*/  MOV R48, R144 ;  /* 0x0000009000307202 */ /* 0x002fe20000000f00 */
[----:B0-----:R-:W-:Y:S05]  /*2e90*/  BRA `(.L_x_11815) ;  /* 0xffffec3000007947 */ /* 0x001fea000383ffff */
.L_x_11812:
[----:B------:R-:W-:Y:S01]  /*2ea0*/  HFMA2.MMA R144, -RZ, RZ, 0, 1.1920928955078125e-07 ;  /* 0x00000002ff907435 */ /* 0x000fe200000001ff */
[----:B------:R-:W-:Y:S02]  /*2eb0*/  MOV R50, 0x1f ;  /* 0x0000001f00327802 */ /* 0x000fe40000000f00 */
[----:B------:R-:W-:-:S02]  /*2ec0*/  MOV R51, 0xffffffff ;  /* 0xffffffff00337802 */ /* 0x000fc40000000f00 */
[----:B------:R-:W-:Y:S02]  /*2ed0*/  MOV R48, 0x2ef0 ;  /* 0x00002ef000307802 */ /* 0x000fe40000000f00 */
[----:B------:R-:W-:Y:S05]  /*2ee0*/  CALL.REL.NOINC `($__internal_53_$__cuda_sm70_shflsync_bfly_p) ;  /* 0x0000082000007944 */ /* 0x000fea0003c00000 */
[----:B01----:R-:W-:Y:S01]  /*2ef0*/  FADD.FTZ R147, R147, R144 ;  /* 0x0000009093937221 */ /* 0x003fe20000010000 */
[----:B------:R-:W-:Y:S01]  /*2f00*/  HFMA2.MMA R144, -RZ, RZ, 0, 2.384185791015625e-07 ;  /* 0x00000004ff907435 */ /* 0x000fe200000001ff */
[----:B------:R-:W-:Y:S02]  /*2f10*/  MOV R50, 0x1f ;  /* 0x0000001f00327802 */ /* 0x000fe40000000f00 */
[----:B------:R-:W-:Y:S02]  /*2f20*/  MOV R51, 0xffffffff ;  /* 0xffffffff00337802 */ /* 0x000fe40000000f00 */
[----:B------:R-:W-:Y:S02]  /*2f30*/  MOV R48, 0x2f50 ;  /* 0x00002f5000307802 */ /* 0x000fe40000000f00 */
[----:B------:R-:W-:Y:S05]  /*2f40*/  CALL.REL.NOINC `($__internal_53_$__cuda_sm70_shflsync_bfly_p) ;  /* 0x000007c000007944 */ /* 0x000fea0003c00000 */
[----:B01----:R-:W-:Y:S01]  /*2f50*/  FADD.FTZ R147, R147, R144 ;  /* 0x0000009093937221 */ /* 0x003fe20000010000 */
[----:B------:R-:W-:Y:S01]  /*2f60*/  HFMA2.MMA R144, -RZ, RZ, 0, 4.76837158203125e-07 ;  /* 0x00000008ff907435 */ /* 0x000fe200000001ff */
[----:B------:R-:W-:Y:S02]  /*2f70*/  MOV R50, 0x1f ;  /* 0x0000001f00327802 */ /* 0x000fe40000000f00 */
[----:B------:R-:W-:-:S02]  /*2f80*/  MOV R51, 0xffffffff ;  /* 0xffffffff00337802 */ /* 0x000fc40000000f00 */
[----:B------:R-:W-:Y:S02]  /*2f90*/  MOV R48, 0x2fb0 ;  /* 0x00002fb000307802 */ /* 0x000fe40000000f00 */
[----:B------:R-:W-:Y:S05]  /*2fa0*/  CALL.REL.NOINC `($__internal_53_$__cuda_sm70_shflsync_bfly_p) ;  /* 0x0000076000007944 */ /* 0x000fea0003c00000 */
[----:B01----:R-:W-:Y:S01]  /*2fb0*/  FADD.FTZ R147, R147, R144 ;  /* 0x0000009093937221 */ /* 0x003fe20000010000 */
[----:B------:R-:W-:Y:S01]  /*2fc0*/  HFMA2.MMA R144, -RZ, RZ, 0, 9.5367431640625e-07 ;  /* 0x00000010ff907435 */ /* 0x000fe200000001ff */
[----:B------:R-:W-:Y:S02]  /*2fd0*/  MOV R50, 0x1f ;  /* 0x0000001f00327802 */ /* 0x000fe40000000f00 */
[----:B------:R-:W-:Y:S02]  /*2fe0*/  MOV R51, 0xffffffff ;  /* 0xffffffff00337802 */ /* 0x000fe40000000f00 */
[----:B------:R-:W-:Y:S02]  /*2ff0*/  MOV R48, 0x3010 ;  /* 0x0000301000307802 */ /* 0x000fe40000000f00 */
[----:B------:R-:W-:Y:S05]  /*3000*/  CALL.REL.NOINC `($__internal_53_$__cuda_sm70_shflsync_bfly_p) ;  /* 0x0000070000007944 */ /* 0x000fea0003c00000 */
[----:B-1----:R-:W-:Y:S01]  /*3010*/  FADD.FTZ R144, R147, R144 ;  /* 0x0000009093907221 */ /* 0x002fe20000010000 */
[----:B0-----:R-:W-:-:S03]  /*3020*/  MOV R50, 0x1f ;  /* 0x0000001f00327802 */ /* 0x001fc60000000f00 */
        /* <DEDUP_REMOVED lines=80> */
[----:B------:R-:W-:Y:S01]  /*3530*/  FFMA.FTZ R48, R51, R51, R48 ;  /* 0x0000003333307223 */ /* 0x000fe20000010030 */
[----:B------:R-:W-:-:S03]  /*3540*/  MOV R51, 0xffffffff ;  /* 0xffffffff00337802 */ /* 0x000fc60000000f00 */
[----:B------:R-:W-:Y:S01]  /*3550*/  FFMA.FTZ R147, R49, R49, R48 ;  /* 0x0000003131937223 */ /* 0x000fe20000010030 */
[----:B------:R-:W-:Y:S02]  /*3560*/  MOV R48, 0x3580 ;  /* 0x0000358000307802 */ /* 0x000fe40000000f00 */
[----:B------:R-:W-:Y:S05]  /*3570*/  CALL.REL.NOINC `($__internal_53_$__cuda_sm70_shflsync_bfly_p) ;  /* 0x0000019000007944 */ /* 0x000fea0003c00000 */
[----:B01----:R-:W-:Y:S01]  /*3580*/  FADD.FTZ R147, R147, R144 ;  /* 0x0000009093937221 */ /* 0x003fe20000010000 */
[----:B------:R-:W-:Y:S01]  /*3590*/  HFMA2.MMA R144, -RZ, RZ, 0, 1.1920928955078125e-07 ;  /* 0x00000002ff907435 */ /* 0x000fe200000001ff */
[----:B------:R-:W-:Y:S02]  /*35a0*/  MOV R50, 0x1f ;  /* 0x0000001f00327802 */ /* 0x000fe40000000f00 */
[----:B------:R-:W-:Y:S02]  /*35b0*/  MOV R51, 0xffffffff ;  /* 0xffffffff00337802 */ /* 0x000fe40000000f00 */
[----:B------:R-:W-:Y:S02]  /*35c0*/  MOV R48, 0x35e0 ;  /* 0x000035e000307802 */ /* 0x000fe40000000f00 */
[----:B------:R-:W-:Y:S05]  /*35d0*/  CALL.REL.NOINC `($__internal_53_$__cuda_sm70_shflsync_bfly_p) ;  /* 0x0000013000007944 */ /* 0x000fea0003c00000 */
[----:B01----:R-:W-:Y:S01]  /*35e0*/  FADD.FTZ R147, R147, R144 ;  /* 0x0000009093937221 */ /* 0x003fe20000010000 */
[----:B------:R-:W-:Y:S01]  /*35f0*/  HFMA2.MMA R144, -RZ, RZ, 0, 2.384185791015625e-07 ;  /* 0x00000004ff907435 */ /* 0x000fe200000001ff */
[----:B------:R-:W-:Y:S02]  /*3600*/  MOV R50, 0x1f ;  /* 0x0000001f00327802 */ /* 0x000fe40000000f00 */
[----:B------:R-:W-:-:S02]  /*3610*/  MOV R51, 0xffffffff ;  /* 0xffffffff00337802 */ /* 0x000fc40000000f00 */
[----:B------:R-:W-:Y:S02]  /*3620*/  MOV R48, 0x3640 ;  /* 0x0000364000307802 */ /* 0x000fe40000000f00 */
[----:B------:R-:W-:Y:S05]  /*3630*/  CALL.REL.NOINC `($__internal_53_$__cuda_sm70_shflsync_bfly_p) ;  /* 0x000000d000007944 */ /* 0x000fea0003c00000 */
[----:B01----:R-:W-:Y:S01]  /*3640*/  FADD.FTZ R147, R147, R144 ;  /* 0x0000009093937221 */ /* 0x003fe20000010000 */
[----:B------:R-:W-:Y:S01]  /*3650*/  HFMA2.MMA R144, -RZ, RZ, 0, 4.76837158203125e-07 ;  /* 0x00000008ff907435 */ /* 0x000fe200000001ff */
[----:B------:R-:W-:Y:S02]  /*3660*/  MOV R50, 0x1f ;  /* 0x0000001f00327802 */ /* 0x000fe40000000f00 */
[----:B------:R-:W-:Y:S02]  /*3670*/  MOV R51, 0xffffffff ;  /* 0xffffffff00337802 */ /* 0x000fe40000000f00 */
[----:B------:R-:W-:Y:S02]  /*3680*/  MOV R48, 0x36a0 ;  /* 0x000036a000307802 */ /* 0x000fe40000000f00 */
[----:B------:R-:W-:Y:S05]  /*3690*/  CALL.REL.NOINC `($__internal_53_$__cuda_sm70_shflsync_bfly_p) ;  /* 0x0000007000007944 */ /* 0x000fea0003c00000 */
[----:B01----:R-:W-:Y:S01]  /*36a0*/  FADD.FTZ R147, R147, R144 ;  /* 0x0000009093937221 */ /* 0x003fe20000010000 */
[----:B------:R-:W-:Y:S01]  /*36b0*/  HFMA2.MMA R144, -RZ, RZ, 0, 9.5367431640625e-07 ;  /* 0x00000010ff907435 */ /* 0x000fe200000001ff */
[----:B------:R-:W-:Y:S02]  /*36c0*/  MOV R50, 0x1f ;  /* 0x0000001f00327802 */ /* 0x000fe40000000f00 */
[----:B------:R-:W-:-:S02]  /*36d0*/  MOV R51, 0xffffffff ;  /* 0xffffffff00337802 */ /* 0x000fc40000000f00 */
[----:B------:R-:W-:Y:S02]  /*36e0*/  MOV R48, 0x3700 ;  /* 0x0000370000307802 */ /* 0x000fe40000000f00 */
[----:B------:R-:W-:Y:S05]  /*36f0*/  CALL.REL.NOINC `($__internal_53_$__cuda_sm70_shflsync_bfly_p) ;  /* 0x0000001000007944 */ /* 0x000fea0003c00000 */
[----:B01----:R-:W-:Y:S05]  /*3700*/  BRA `(.L_x_11816) ;  /* 0xffffea0000007947 */ /* 0x003fea000383ffff */
        .weak           $__internal_53_$__cuda_sm70_shflsync_bfly_p
        .type           $__internal_53_$__cuda_sm70_shflsync_bfly_p,@function
        .size           $__internal_53_$__cuda_sm70_shflsync_bfly_p,(.L_x_36141 - $__internal_53_$__cuda_sm70_shflsync_bfly_p)
$__internal_53_$__cuda_sm70_shflsync_bfly_p:
[----:B------:R-:W-:Y:S01]  /*3710*/  HFMA2.MMA R49, -RZ, RZ, 0, 0 ;  /* 0x00000000ff317435 */ /* 0x000fe200000001ff */
[----:B------:R-:W-:Y:S04]  /*3720*/  WARPSYNC R51 ;  /* 0x0000003300007348 */ /* 0x000fe80003800000 */
[----:B------:R0:W1:Y:S01]  /*3730*/  SHFL.BFLY PT, R144, R147, R144, R50 ;  /* 0x0c00009093907389 */ /* 0x00006200000e0032 */
[----:B------:R-:W-:Y:S05]  /*3740*/  RET.REL.NODEC R48 `(_ZN10layer_norm13ln_fwd_kernelINS_13Kernel_traitsI13__nv_bfloat16S2_fS2_fjLj1280ELj1ELj4ELj1ELj16ENS_18Kernel_traits_baseILj1280ES2_S2_fS2_fjLj128EEEEELb0ELb1ELb0ELb1EEEvNS_9FwdParamsE) ;  /* 0xffffc8b030007950 */ /* 0x000fea0003c3ffff */
.L_x_11817:
        /* <DEDUP_REMOVED lines=11> */
.L_x_36141:


//--------------------- .text._ZN10layer_norm13ln_fwd_kernelINS_13Kernel_traitsI13__nv_bfloat16S2_fS2_fjLj1280ELj1ELj4ELj1ELj16ENS_18Kernel_traits_baseILj1280ES2_S2_fS2_fjLj128EEEEELb0ELb1ELb1ELb0EEEvNS_9FwdParamsE --------------------------
	.section	.text._ZN10layer_norm13ln_fwd_kernelINS_13Kernel_traitsI13__nv_bfloat16S2_fS2_fjLj1280ELj1ELj4ELj1ELj16ENS_18Kernel_traits_baseILj1280ES2_S2_fS2_fjLj128EEEEELb0ELb1ELb1ELb0EEEvNS_9FwdParamsE,"ax",@progbits
	.sectioninfo	@"SHI_REGISTERS=195"
	.align	128
        .global         _ZN10layer_norm13ln_fwd_kernelINS_13Kernel_traitsI13__nv_bfloat16S2_fS2_fjLj1280ELj1ELj4ELj1ELj16ENS_18Kernel_traits_baseILj1280ES2_S2_fS2_fjLj128EEEEELb0ELb1ELb1ELb0EEEvNS_9FwdParamsE
        .type           _ZN10layer_norm13ln_fwd_kernelINS_13Kernel_traitsI13__nv_bfloat16S2_fS2_fjLj1280ELj1ELj4ELj1ELj16ENS_18Kernel_traits_baseILj1280ES2_S2_fS2_fjLj128EEEEELb0ELb1ELb1ELb0EEEvNS_9FwdParamsE,@function
        .size           _ZN10layer_norm13ln_fwd_kernelINS_13Kernel_traitsI13__nv_bfloat16S2_fS2_fjLj1280ELj1ELj4ELj1ELj16ENS_18Kernel_traits_baseILj1280ES2_S2_fS2_fjLj128EEEEELb0ELb1ELb1ELb0EEEvNS_9FwdParamsE,(.L_x_36142 - _ZN10layer_norm13ln_fwd_kernelINS_13Kernel_traitsI13__nv_bfloat16S2_fS2_fjLj1280ELj1ELj4ELj1ELj16ENS_18Kernel_traits_baseILj1280ES2_S2_fS2_fjLj128EEEEELb0ELb1ELb1ELb0EEEvNS_9FwdParamsE)
        .other          _ZN10layer_norm13ln_fwd_kernelINS_13Kernel_traitsI13__nv_bfloat16S2_fS2_fjLj1280ELj1ELj4ELj1ELj16ENS_18Kernel_traits_baseILj1280ES2_S2_fS2_fjLj128EEEEELb0ELb1ELb1ELb0EEEvNS_9FwdParamsE,@"STO_CUDA_ENTRY STV_DEFAULT"
_ZN10layer_norm13ln_fwd_kernelINS_13Kernel_traitsI13__nv_bfloat16S2_fS2_fjLj1280ELj1ELj4ELj1ELj16ENS_18Kernel_traits_baseILj1280ES2_S2_fS2_fjLj128EEEEELb0ELb1ELb1ELb0EEEvNS_9FwdParamsE:
.text._ZN10layer_norm13ln_fwd_kernelINS_13Kernel_traitsI13__nv_bfloat16S2_fS2_fjLj1280ELj1ELj4ELj1ELj16ENS_18Kernel_traits_baseILj1280ES2_S2_fS2_fjLj128EEEEELb0ELb1ELb1ELb0EEEvNS_9FwdParamsE:
        /* <DEDUP_REMOVED lines=35> */
.L_x_11819:
[----:B0-----:R-:W-:Y:S05]  /*0230*/  BSYNC B0 ;  /* 0x0000000000007941 */ /* 0x001fea0003800000 */
.L_x_11818:
        /* <DEDUP_REMOVED lines=16> */
.L_x_11821:
[----:B0-----:R-:W-:Y:S05]  /*0340*/  BSYNC B0 ;  /* 0x0000000000007941 */ /* 0x001fea0003800000 */
.L_x_11820:
        /* <DEDUP_REMOVED lines=16> */
.L_x_11823:
[----:B0-----:R-:W-:Y:S05]  /*0450*/  BSYNC B0 ;  /* 0x0000000000007941 */ /* 0x001fea0003800000 */
.L_x_11822:
        /* <DEDUP_REMOVED lines=16> */
.L_x_11825:
[----:B0-----:R-:W-:Y:S05]  /*0560*/  BSYNC B0 ;  /* 0x0000000000007941 */ /* 0x001fea0003800000 */
.L_x_11824:
        /* <DEDUP_REMOVED lines=13> */
[----:B------:R-:W-:Y:S01]  /*0640*/  @!P0 CS2R R8, SRZ ;  /* 0x0000000000088805 */ /* 0x000fe2000001ff00 */
[----:B------:R-:W-:Y:S02]  /*0650*/  @!P0 CS2R R10, SRZ ;  /* 0x00000000000a8805 */ /* 0x000fe4000001ff00 */
.L_x_11827:
[----:B0-----:R-:W-:Y:S05]  /*0660*/  BSYNC B0 ;  /* 0x0000000000007941 */ /* 0x001fea0003800000 */
.L_x_11826:
        /* <DEDUP_REMOVED lines=123> */
.L_x_11931:
        /* <DEDUP_REMOVED lines=8> */
[----:B------:R-:W-:-:S04]  /*0ea0*/  SHF.R.S32.HI R184, RZ, 0x1f, R181 ;  /* 0x0000001fffb87819 */ /* 0x000fc800000114b5 */
[----:B------:R-:W-:Y:S02]  /*0eb0*/  LEA.HI R181, R184, R181, RZ, 0x3 ;  /* 0x000000b5b8b57211 */ /* 0x000fe400078f18ff */
[----:B------:R-:W-:Y:S02]  /*0ec0*/  MOV R184, RZ ;  /* 0x000000ff00b87202 */ /* 0x000fe40000000f00 */
[----:B0-----:R-:W-:Y:S02]  /*0ed0*/  LOP3.LUT R56, R113, 0x1f, RZ, 0xc0, !PT ;  /* 0x0000001f71387812 */ /* 0x001fe400078ec0ff */
[----:B--2---:R-:W-:-:S13]  /*0ee0*/  ISETP.GE.AND P0, PT, R182, 0x1, PT ;  /* 0x00000001b600780c */ /* 0x004fda0003f06270 */
[----:B------:R-:W-:-:S05]  /*0ef0*/  @P0 IADD3 R183, R182, -0x1, RZ ;  /* 0xffffffffb6b70810 */ /* 0x000fca0007ffe0ff */
[----:B------:R-:W-:-:S05]  /*0f00*/  @P0 IMAD R183, R183, c[0x0][0x168], RZ ;  /* 0x00005a00b7b70a24 */ /* 0x000fca00078e02ff */
[----:B------:R-:W-:-:S04]  /*0f10*/  @P0 SHF.R.S32.HI R186, RZ, 0x1f, R183 ;  /* 0x0000001fffba0819 */ /* 0x000fc800000114b7 */
[----:B------:R-:W-:Y:S02]  /*0f20*/  @P0 LEA.HI R186, R186, R183, RZ, 0x3 ;  /* 0x000000b7baba0211 */ /* 0x000fe400078f18ff */
[-C--:B------:R-:W-:Y:S02]  /*0f30*/  LEA.HI.SX32 R183, R181, R56.reuse, 0x1d ;  /* 0x00000038b5b77211 */ /* 0x080fe400078feaff */
[----:B------:R-:W-:Y:S02]  /*0f40*/  @P0 LEA.HI.SX32 R184, R186, R56, 0x1d ;  /* 0x00000038bab80211 */ /* 0x000fe400078feaff */
        /* <DEDUP_REMOVED lines=42> */
[----:B------:R-:W-:-:S04]  /*11f0*/  FMUL.FTZ R8, R105, R8 ;  /* 0x0000000869087220 */ /* 0x000fc80000410000 */
[----:B------:R-:W-:Y:S02]  /*1200*/  @P1 FADD.FTZ R8, R4, R8 ;  /* 0x0000000804081221 */ /* 0x000fe40000010000 */
.L_x_11831:
[----:B-1----:R-:W-:Y:S05]  /*1210*/  BSYNC B1 ;  /* 0x0000000000017941 */ /* 0x002fea0003800000 */
.L_x_11830:
[----:B------:R-:W-:Y:S01]  /*1220*/  BSSY B1, `(.L_x_11832) ;  /* 0x0000006000017945 */ /* 0x000fe20003800000 */
[----:B------:R-:W-:Y:S05]  /*1230*/  @!P2 BRA `(.L_x_11833) ;  /* 0x000000400000a947 */ /* 0x000fea0003800000 */
[----:B-----5:R-:W-:-:S05]  /*1240*/  PRMT R9, RZ, 0x7610, R20 ;  /* 0x00007610ff097816 */ /* 0x020fca0000000014 */
[----:B------:R-:W-:-:S04]  /*1250*/  FMUL.FTZ R9, R9, c[0x0][0x1ec] ;  /* 0x00007b0009097a20 */ /* 0x000fc80000410000 */
[----:B------:R-:W-:-:S04]  /*1260*/  FMUL.FTZ R9, R104, R9 ;  /* 0x0000000968097220 */ /* 0x000fc80000410000 */
[----:B------:R-:W-:Y:S02]  /*1270*/  @P1 FADD.FTZ R9, R5, R9 ;  /* 0x0000000905091221 */ /* 0x000fe40000010000 */
.L_x_11833:
[----:B------:R-:W-:Y:S05]  /*1280*/  BSYNC B1 ;  /* 0x0000000000017941 */ /* 0x000fea0003800000 */
.L_x_11832:
[----:B------:R-:W-:Y:S01]  /*1290*/  BSSY B1, `(.L_x_11834) ;  /* 0x0000006000017945 */ /* 0x000fe20003800000 */
[----:B------:R-:W-:Y:S05]  /*12a0*/  @!P2 BRA `(.L_x_11835) ;  /* 0x000000400000a947 */ /* 0x000fea0003800000 */
[----:B-----5:R-:W-:-:S05]  /*12b0*/  PRMT R10, RZ, 0x5410, R21 ;  /* 0x00005410ff0a7816 */ /* 0x020fca0000000015 */
[----:B------:R-:W-:-:S04]  /*12c0*/  FMUL.FTZ R10, R10, c[0x0][0x1ec] ;  /* 0x00007b000a0a7a20 */ /* 0x000fc80000410000 */
[----:B------:R-:W-:-:S04]  /*12d0*/  FMUL.FTZ R10, R103, R10 ;  /* 0x0000000a670a7220 */ /* 0x000fc80000410000 */
[----:B------:R-:W-:Y:S02]  /*12e0*/  @P1 FADD.FTZ R10, R6, R10 ;  /* 0x0000000a060a1221 */ /* 0x000fe40000010000 */
.L_x_11835:
[----:B------:R-:W-:Y:S05]  /*12f0*/  BSYNC B1 ;  /* 0x0000000000017941 */ /* 0x000fea0003800000 */
.L_x_11834:
[----:B------:R-:W-:Y:S01]  /*1300*/  BSSY B1, `(.L_x_11836) ;  /* 0x0000006000017945 */ /* 0x000fe20003800000 */
[----:B------:R-:W-:Y:S05]  /*1310*/  @!P2 BRA `(.L_x_11837) ;  /* 0x000000400000a947 */ /* 0x000fea0003800000 */
[----:B-----5:R-:W-:-:S05]  /*1320*/  PRMT R11, RZ, 0x7610, R21 ;  /* 0x00007610ff0b7816 */ /* 0x020fca0000000015 */
[----:B------:R-:W-:-:S04]  /*1330*/  FMUL.FTZ R11, R11, c[0x0][0x1ec] ;  /* 0x00007b000b0b7a20 */ /* 0x000fc80000410000 */
[----:B------:R-:W-:-:S04]  /*1340*/  FMUL.FTZ R11, R102, R11 ;  /* 0x0000000b660b7220 */ /* 0x000fc80000410000 */
[----:B------:R-:W-:Y:S02]  /*1350*/  @P1 FADD.FTZ R11, R7, R11 ;  /* 0x0000000b070b1221 */ /* 0x000fe40000010000 */
.L_x_11837:
[----:B------:R-:W-:Y:S05]  /*1360*/  BSYNC B1 ;  /* 0x0000000000017941 */ /* 0x000fea0003800000 */
.L_x_11836:
[----:B------:R-:W-:Y:S01]  /*1370*/  BSSY B1, `(.L_x_11838) ;  /* 0x0000006000017945 */ /* 0x000fe20003800000 */
[----:B------:R-:W-:Y:S05]  /*1380*/  @!P2 BRA `(.L_x_11839) ;  /* 0x000000400000a947 */ /* 0x000fea0003800000 */
[----:B-----5:R-:W-:-:S05]  /*1390*/  PRMT R16, RZ, 0x5410, R22 ;  /* 0x00005410ff107816 */ /* 0x020fca0000000016 */
[----:B------:R-:W-:-:S04]  /*13a0*/  FMUL.FTZ R16, R16, c[0x0][0x1ec] ;  /* 0x00007b0010107a20 */ /* 0x000fc80000410000 */
[----:B------:R-:W-:-:S04]  /*13b0*/  FMUL.FTZ R16, R101, R16 ;  /* 0x0000001065107220 */ /* 0x000fc80000410000 */
[----:B------:R-:W-:Y:S02]  /*13c0*/  @P1 FADD.FTZ R16, R12, R16 ;  /* 0x000000100c101221 */ /* 0x000fe40000010000 */
.L_x_11839:
[----:B------:R-:W-:Y:S05]  /*13d0*/  BSYNC B1 ;  /* 0x0000000000017941 */ /* 0x000fea0003800000 */
.L_x_11838:
[----:B------:R-:W-:Y:S01]  /*13e0*/  BSSY B1, `(.L_x_11840) ;  /* 0x0000006000017945 */ /* 0x000fe20003800000 */
[----:B------:R-:W-:Y:S05]  /*13f0*/  @!P2 BRA `(.L_x_11841) ;  /* 0x000000400000a947 */ /* 0x000fea0003800000 */
[----:B-----5:R-:W-:-:S05]  /*1400*/  PRMT R17, RZ, 0x7610, R22 ;  /* 0x00007610ff117816 */ /* 0x020fca0000000016 */
[----:B------:R-:W-:-:S04]  /*1410*/  FMUL.FTZ R17, R17, c[0x0][0x1ec] ;  /* 0x00007b0011117a20 */ /* 0x000fc80000410000 */
[----:B------:R-:W-:-:S04]  /*1420*/  FMUL.FTZ R17, R100, R17 ;  /* 0x0000001164117220 */ /* 0x000fc80000410000 */
[----:B------:R-:W-:Y:S02]  /*1430*/  @P1 FADD.FTZ R17, R13, R17 ;  /* 0x000000110d111221 */ /* 0x000fe40000010000 */
.L_x_11841:
[----:B------:R-:W-:Y:S05]  /*1440*/  BSYNC B1 ;  /* 0x0000000000017941 */ /* 0x000fea0003800000 */
.L_x_11840:
[----:B------:R-:W-:Y:S01]  /*1450*/  BSSY B1, `(.L_x_11842) ;  /* 0x0000006000017945 */ /* 0x000fe20003800000 */
[----:B------:R-:W-:Y:S05]  /*1460*/  @!P2 BRA `(.L_x_11843) ;  /* 0x000000400000a947 */ /* 0x000fea0003800000 */
[----:B-----5:R-:W-:-:S05]  /*1470*/  PRMT R18, RZ, 0x5410, R23 ;  /* 0x00005410ff127816 */ /* 0x020fca0000000017 */
[----:B------:R-:W-:-:S04]  /*1480*/  FMUL.FTZ R18, R18, c[0x0][0x1ec] ;  /* 0x00007b0012127a20 */ /* 0x000fc80000410000 */
[----:B------:R-:W-:-:S04]  /*1490*/  FMUL.FTZ R18, R99, R18 ;  /* 0x0000001263127220 */ /* 0x000fc80000410000 */
[----:B------:R-:W-:Y:S02]  /*14a0*/  @P1 FADD.FTZ R18, R14, R18 ;  /* 0x000000120e121221 */ /* 0x000fe40000010000 */
.L_x_11843:
[----:B------:R-:W-:Y:S05]  /*14b0*/  BSYNC B1 ;  /* 0x0000000000017941 */ /* 0x000fea0003800000 */
.L_x_11842:
[----:B------:R-:W-:Y:S01]  /*14c0*/  BSSY B1, `(.L_x_11844) ;  /* 0x0000006000017945 */ /* 0x000fe20003800000 */
[----:B------:R-:W-:Y:S05]  /*14d0*/  @!P2 BRA `(.L_x_11845) ;  /* 0x000000400000a947 */ /* 0x000fea0003800000 */
[----:B-----5:R-:W-:-:S05]  /*14e0*/  PRMT R19, RZ, 0x7610, R23 ;  /* 0x00007610ff137816 */ /* 0x020fca0000000017 */
[----:B------:R-:W-:-:S04]  /*14f0*/  FMUL.FTZ R19, R19, c[0x0][0x1ec] ;  /* 0x00007b0013137a20 */ /* 0x000fc80000410000 */
[----:B------:R-:W-:-:S04]  /*1500*/  FMUL.FTZ R19, R98, R19 ;  /* 0x0000001362137220 */ /* 0x000fc80000410000 */
[----:B------:R-:W-:Y:S02]  /*1510*/  @P1 FADD.FTZ R19, R15, R19 ;  /* 0x000000130f131221 */ /* 0x000fe40000010000 */
.L_x_11845:
[----:B------:R-:W-:Y:S05]  /*1520*/  BSYNC B1 ;  /* 0x0000000000017941 */ /* 0x000fea0003800000 */
.L_x_11844:
[----:B------:R0:W-:Y:S01]  /*1530*/  STG.E.128 [R56.64], R8 ;  /* 0x0000000838007986 */ /* 0x0001e2000c101d04 */
[----:B------:R-:W-:Y:S02]  /*1540*/  IADD3 R184, R184, 0x20, RZ ;  /* 0x00000020b8b87810 */ /* 0x000fe40007ffe0ff */
[----:B------:R-:W-:Y:S01]  /*1550*/  IADD3 R183, R183, 0x20, RZ ;  /* 0x00000020b7b77810 */ /* 0x000fe20007ffe0ff */
[----:B------:R0:W-:Y:S04]  /*1560*/  STG.E.128 [R56.64+0x10], R16 ;  /* 0x0000101038007986 */ /* 0x0001e8000c101d04 */
.L_x_11829:
[----:B-1----:R-:W-:Y:S05]  /*1570*/  BSYNC B0 ;  /* 0x0000000000007941 */ /* 0x002fea0003800000 */
.L_x_11828:
        /* <DEDUP_REMOVED lines=45> */
.L_x_11849:
[----:B-1----:R-:W-:Y:S05]  /*1850*/  BSYNC B1 ;  /* 0x0000000000017941 */ /* 0x002fea0003800000 */
.L_x_11848:
[----:B------:R-:W-:Y:S01]  /*1860*/  BSSY B1, `(.L_x_11850) ;  /* 0x0000006000017945 */ /* 0x000fe20003800000 */
[----:B------:R-:W-:Y:S05]  /*1870*/  @!P2 BRA `(.L_x_11851) ;  /* 0x000000400000a947 */ /* 0x000fea0003800000 */
[----:B-----5:R-:W-:-:S05]  /*1880*/  PRMT R25, RZ, 0x7610, R20 ;  /* 0x00007610ff197816 */ /* 0x020fca0000000014 */
[----:B------:R-:W-:-:S04]  /*1890*/  FMUL.FTZ R25, R25, c[0x0][0x1ec] ;  /* 0x00007b0019197a20 */ /* 0x000fc80000410000 */
[----:B------:R-:W-:-:S04]  /*18a0*/  FMUL.FTZ R25, R96, R25 ;  /* 0x0000001960197220 */ /* 0x000fc80000410000 */
[----:B------:R-:W-:Y:S02]  /*18b0*/  @P1 FADD.FTZ R25, R5, R25 ;  /* 0x0000001905191221 */ /* 0x000fe40000010000 */
.L_x_11851:
[----:B------:R-:W-:Y:S05]  /*18c0*/  BSYNC B1 ;  /* 0x0000000000017941 */ /* 0x000fea0003800000 */
.L_x_11850:
[----:B------:R-:W-:Y:S01]  /*18d0*/  BSSY B1, `(.L_x_11852) ;  /* 0x0000006000017945 */ /* 0x000fe20003800000 */
[----:B------:R-:W-:Y:S05]  /*18e0*/  @!P2 BRA `(.L_x_11853) ;  /* 0x000000400000a947 */ /* 0x000fea0003800000 */
[----:B-----5:R-:W-:-:S05]  /*18f0*/  PRMT R26, RZ, 0x5410, R21 ;  /* 0x00005410ff1a7816 */ /* 0x020fca0000000015 */
[----:B------:R-:W-:-:S04]  /*1900*/  FMUL.FTZ R26, R26, c[0x0][0x1ec] ;  /* 0x00007b001a1a7a20 */ /* 0x000fc80000410000 */
[----:B------:R-:W-:-:S04]  /*1910*/  FMUL.FTZ R26, R95, R26 ;  /* 0x0000001a5f1a7220 */ /* 0x000fc80000410000 */
[----:B------:R-:W-:Y:S02]  /*1920*/  @P1 FADD.FTZ R26, R6, R26 ;  /* 0x0000001a061a1221 */ /* 0x000fe40000010000 */
.L_x_11853:
[----:B------:R-:W-:Y:S05]  /*1930*/  BSYNC B1 ;  /* 0x0000000000017941 */ /* 0x000fea0003800000 */
.L_x_11852:
[----:B------:R-:W-:Y:S01]  /*1940*/  BSSY B1, `(.L_x_11854) ;  /* 0x0000006000017945 */ /* 0x000fe20003800000 */
[----:B------:R-:W-:Y:S05]  /*1950*/  @!P2 BRA `(.L_x_11855) ;  /* 0x000000400000a947 */ /* 0x000fea0003800000 */
[----:B-----5:R-:W-:-:S05]  /*1960*/  PRMT R27, RZ, 0x7610, R21 ;  /* 0x00007610ff1b7816 */ /* 0x020fca0000000015 */
[----:B------:R-:W-:-:S04]  /*1970*/  FMUL.FTZ R27, R27, c[0x0][0x1ec] ;  /* 0x00007b001b1b7a20 */ /* 0x000fc80000410000 */
[----:B------:R-:W-:-:S04]  /*1980*/  FMUL.FTZ R27, R94, R27 ;  /* 0x0000001b5e1b7220 */ /* 0x000fc80000410000 */
[----:B------:R-:W-:Y:S02]  /*1990*/  @P1 FADD.FTZ R27, R7, R27 ;  /* 0x0000001b071b1221 */ /* 0x000fe40000010000 */
.L_x_11855:
[----:B------:R-:W-:Y:S05]  /*19a0*/  BSYNC B1 ;  /* 0x0000000000017941 */ /* 0x000fea0003800000 */
.L_x_11854:
[----:B------:R-:W-:Y:S01]  /*19b0*/  BSSY B1, `(.L_x_11856) ;  /* 0x0000006000017945 */ /* 0x000fe20003800000 */
[----:B------:R-:W-:Y:S05]  /*19c0*/  @!P2 BRA `(.L_x_11857) ;  /* 0x000000400000a947 */ /* 0x000fea0003800000 */
[----:B-----5:R-:W-:-:S05]  /*19d0*/  PRMT R28, RZ, 0x5410, R22 ;  /* 0x00005410ff1c7816 */ /* 0x020fca0000000016 */
[----:B------:R-:W-:-:S04]  /*19e0*/  FMUL.FTZ R28, R28, c[0x0][0x1ec] ;  /* 0x00007b001c1c7a20 */ /* 0x000fc80000410000 */
[----:B------:R-:W-:-:S04]  /*19f0*/  FMUL.FTZ R28, R93, R28 ;  /* 0x0000001c5d1c7220 */ /* 0x000fc80000410000 */
[----:B------:R-:W-:Y:S02]  /*1a00*/  @P1 FADD.FTZ R28, R12, R28 ;  /* 0x0000001c0c1c1221 */ /* 0x000fe40000010000 */
.L_x_11857:
[----:B------:R-:W-:Y:S05]  /*1a10*/  BSYNC B1 ;  /* 0x0000000000017941 */ /* 0x000fea0003800000 */
.L_x_11856:
[----:B------:R-:W-:Y:S01]  /*1a20*/  BSSY B1, `(.L_x_11858) ;  /* 0x0000006000017945 */ /* 0x000fe20003800000 */
[----:B------:R-:W-:Y:S05]  /*1a30*/  @!P2 BRA `(.L_x_11859) ;  /* 0x000000400000a947 */ /* 0x000fea0003800000 */
[----:B-----5:R-:W-:-:S05]  /*1a40*/  PRMT R29, RZ, 0x7610, R22 ;  /* 0x00007610ff1d7816 */ /* 0x020fca0000000016 */
[----:B------:R-:W-:-:S04]  /*1a50*/  FMUL.FTZ R29, R29, c[0x0][0x1ec] ;  /* 0x00007b001d1d7a20 */ /* 0x000fc80000410000 */
[----:B------:R-:W-:-:S04]  /*1a60*/  FMUL.FTZ R29, R92, R29 ;  /* 0x0000001d5c1d7220 */ /* 0x000fc80000410000 */
[----:B------:R-:W-:Y:S02]  /*1a70*/  @P1 FADD.FTZ R29, R13, R29 ;  /* 0x0000001d0d1d1221 */ /* 0x000fe40000010000 */
.L_x_11859:
[----:B------:R-:W-:Y:S05]  /*1a80*/  BSYNC B1 ;  /* 0x0000000000017941 */ /* 0x000fea0003800000 */
.L_x_11858:
[----:B------:R-:W-:Y:S01]  /*1a90*/  BSSY B1, `(.L_x_11860) ;  /* 0x0000006000017945 */ /* 0x000fe20003800000 */
[----:B------:R-:W-:Y:S05]  /*1aa0*/  @!P2 BRA `(.L_x_11861) ;  /* 0x000000400000a947 */ /* 0x000fea0003800000 */
[----:B-----5:R-:W-:-:S05]  /*1ab0*/  PRMT R30, RZ, 0x5410, R23 ;  /* 0x00005410ff1e7816 */ /* 0x020fca0000000017 */
[----:B------:R-:W-:-:S04]  /*1ac0*/  FMUL.FTZ R30, R30, c[0x0][0x1ec] ;  /* 0x00007b001e1e7a20 */ /* 0x000fc80000410000 */
[----:B------:R-:W-:-:S04]  /*1ad0*/  FMUL.FTZ R30, R91, R30 ;  /* 0x0000001e5b1e7220 */ /* 0x000fc80000410000 */
[----:B------:R-:W-:Y:S02]  /*1ae0*/  @P1 FADD.FTZ R30, R14, R30 ;  /* 0x0000001e0e1e1221 */ /* 0x000fe40000010000 */
.L_x_11861:
[----:B------:R-:W-:Y:S05]  /*1af0*/  BSYNC B1 ;  /* 0x0000000000017941 */ /* 0x000fea0003800000 */
.L_x_11860:
[----:B------:R-:W-:Y:S01]  /*1b00*/  BSSY B1, `(.L_x_11862) ;  /* 0x0000006000017945 */ /* 0x000fe20003800000 */
[----:B------:R-:W-:Y:S05]  /*1b10*/  @!P2 BRA `(.L_x_11863) ;  /* 0x000000400000a947 */ /* 0x000fea0003800000 */
[----:B-----5:R-:W-:-:S05]  /*1b20*/  PRMT R31, RZ, 0x7610, R23 ;  /* 0x00007610ff1f7816 */ /* 0x020fca0000000017 */
[----:B------:R-:W-:-:S04]  /*1b30*/  FMUL.FTZ R31, R31, c[0x0][0x1ec] ;  /* 0x00007b001f1f7a20 */ /* 0x000fc80000410000 */
[----:B------:R-:W-:-:S04]  /*1b40*/  FMUL.FTZ R31, R90, R31 ;  /* 0x0000001f5a1f7220 */ /* 0x000fc80000410000 */
[----:B------:R-:W-:Y:S02]  /*1b50*/  @P1 FADD.FTZ R31, R15, R31 ;  /* 0x0000001f0f1f1221 */ /* 0x000fe40000010000 */
.L_x_11863:
[----:B------:R-:W-:Y:S05]  /*1b60*/  BSYNC B1 ;  /* 0x0000000000017941 */ /* 0x000fea0003800000 */
.L_x_11862:
[----:B------:R0:W-:Y:S01]  /*1b70*/  STG.E.128 [R56.64], R24 ;  /* 0x0000001838007986 */ /* 0x0001e2000c101d04 */
[----:B------:R-:W-:Y:S02]  /*1b80*/  IADD3 R184, R184, 0x20, RZ ;  /* 0x00000020b8b87810 */ /* 0x000fe40007ffe0ff */
[----:B------:R-:W-:Y:S01]  /*1b90*/  IADD3 R183, R183, 0x20, RZ ;  /* 0x00000020b7b77810 */ /* 0x000fe20007ffe0ff */
[----:B------:R0:W-:Y:S04]  /*1ba0*/  STG.E.128 [R56.64+0x10], R28 ;  /* 0x0000101c38007986 */ /* 0x0001e8000c101d04 */
.L_x_11847:
[----:B------:R-:W-:Y:S05]  /*1bb0*/  BSYNC B0 ;  /* 0x0000000000007941 */ /* 0x000fea0003800000 */
.L_x_11846:
        /* <DEDUP_REMOVED lines=45> */
.L_x_11867:
[----:B-1----:R-:W-:Y:S05]  /*1e90*/  BSYNC B1 ;  /* 0x0000000000017941 */ /* 0x002fea0003800000 */
.L_x_11866:
[----:B------:R-:W-:Y:S01]  /*1ea0*/  BSSY B1, `(.L_x_11868) ;  /* 0x0000006000017945 */ /* 0x000fe20003800000 */
[----:B------:R-:W-:Y:S05]  /*1eb0*/  @!P2 BRA `(.L_x_11869) ;  /* 0x000000400000a947 */ /* 0x000fea0003800000 */
[----:B-----5:R-:W-:-:S05]  /*1ec0*/  PRMT R33, RZ, 0x7610, R20 ;  /* 0x00007610ff217816 */ /* 0x020fca0000000014 */
[----:B------:R-:W-:-:S04]  /*1ed0*/  FMUL.FTZ R33, R33, c[0x0][0x1ec] ;  /* 0x00007b0021217a20 */ /* 0x000fc80000410000 */
[----:B------:R-:W-:-:S04]  /*1ee0*/  FMUL.FTZ R33, R88, R33 ;  /* 0x0000002158217220 */ /* 0x000fc80000410000 */
[----:B------:R-:W-:Y:S02]  /*1ef0*/  @P1 FADD.FTZ R33, R5, R33 ;  /* 0x0000002105211221 */ /* 0x000fe40000010000 */
.L_x_11869:
[----:B------:R-:W-:Y:S05]  /*1f00*/  BSYNC B1 ;  /* 0x0000000000017941 */ /* 0x000fea0003800000 */
.L_x_11868:
[----:B------:R-:W-:Y:S01]  /*1f10*/  BSSY B1, `(.L_x_11870) ;  /* 0x0000006000017945 */ /* 0x000fe20003800000 */
[----:B------:R-:W-:Y:S05]  /*1f20*/  @!P2 BRA `(.L_x_11871) ;  /* 0x000000400000a947 */ /* 0x000fea0003800000 */
[----:B-----5:R-:W-:-:S05]  /*1f30*/  PRMT R34, RZ, 0x5410, R21 ;  /* 0x00005410ff227816 */ /* 0x020fca0000000015 */
[----:B------:R-:W-:-:S04]  /*1f40*/  FMUL.FTZ R34, R34, c[0x0][0x1ec] ;  /* 0x00007b0022227a20 */ /* 0x000fc80000410000 */
[----:B------:R-:W-:-:S04]  /*1f50*/  FMUL.FTZ R34, R87, R34 ;  /* 0x0000002257227220 */ /* 0x000fc80000410000 */
[----:B------:R-:W-:Y:S02]  /*1f60*/  @P1 FADD.FTZ R34, R6, R34 ;  /* 0x0000002206221221 */ /* 0x000fe40000010000 */
.L_x_11871:
[----:B------:R-:W-:Y:S05]  /*1f70*/  BSYNC B1 ;  /* 0x0000000000017941 */ /* 0x000fea0003800000 */
.L_x_11870:
[----:B------:R-:W-:Y:S01]  /*1f80*/  BSSY B1, `(.L_x_11872) ;  /* 0x0000006000017945 */ /* 0x000fe20003800000 */
[----:B------:R-:W-:Y:S05]  /*1f90*/  @!P2 BRA `(.L_x_11873) ;  /* 0x000000400000a947 */ /* 0x000fea0003800000 */
[----:B-----5:R-:W-:-:S05]  /*1fa0*/  PRMT R35, RZ, 0x7610, R21 ;  /* 0x00007610ff237816 */ /* 0x020fca0000000015 */
[----:B------:R-:W-:-:S04]  /*1fb0*/  FMUL.FTZ R35, R35, c[0x0][0x1ec] ;  /* 0x00007b0023237a20 */ /* 0x000fc80000410000 */
[----:B------:R-:W-:-:S04]  /*1fc0*/  FMUL.FTZ R35, R86, R35 ;  /* 0x0000002356237220 */ /* 0x000fc80000410000 */
[----:B------:R-:W-:Y:S02]  /*1fd0*/  @P1 FADD.FTZ R35, R7, R35 ;  /* 0x0000002307231221 */ /* 0x000fe40000010000 */
.L_x_11873:
[----:B------:R-:W-:Y:S05]  /*1fe0*/  BSYNC B1 ;  /* 0x0000000000017941 */ /* 0x000fea0003800000 */
.L_x_11872:
[----:B------:R-:W-:Y:S01]  /*1ff0*/  BSSY B1, `(.L_x_11874) ;  /* 0x0000006000017945 */ /* 0x000fe20003800000 */
[----:B------:R-:W-:Y:S05]  /*2000*/  @!P2 BRA `(.L_x_11875) ;  /* 0x000000400000a947 */ /* 0x000fea0003800000 */
[----:B-----5:R-:W-:-:S05]  /*2010*/  PRMT R36, RZ, 0x5410, R22 ;  /* 0x00005410ff247816 */ /* 0x020fca0000000016 */
[----:B------:R-:W-:-:S04]  /*2020*/  FMUL.FTZ R36, R36, c[0x0][0x1ec] ;  /* 0x00007b0024247a20 */ /* 0x000fc80000410000 */
[----:B------:R-:W-:-:S04]  /*2030*/  FMUL.FTZ R36, R85, R36 ;  /* 0x0000002455247220 */ /* 0x000fc80000410000 */
[----:B------:R-:W-:Y:S02]  /*2040*/  @P1 FADD.FTZ R36, R12, R36 ;  /* 0x000000240c241221 */ /* 0x000fe40000010000 */
.L_x_11875:
[----:B------:R-:W-:Y:S05]  /*2050*/  BSYNC B1 ;  /* 0x0000000000017941 */ /* 0x000fea0003800000 */
.L_x_11874:
[----:B------:R-:W-:Y:S01]  /*2060*/  BSSY B1, `(.L_x_11876) ;  /* 0x0000006000017945 */ /* 0x000fe20003800000 */
[----:B------:R-:W-:Y:S05]  /*2070*/  @!P2 BRA `(.L_x_11877) ;  /* 0x000000400000a947 */ /* 0x000fea0003800000 */
[----:B-----5:R-:W-:-:S05]  /*2080*/  PRMT R37, RZ, 0x7610, R22 ;  /* 0x00007610ff257816 */ /* 0x020fca0000000016 */
[----:B------:R-:W-:-:S04]  /*2090*/  FMUL.FTZ R37, R37, c[0x0][0x1ec] ;  /* 0x00007b0025257a20 */ /* 0x000fc80000410000 */
[----:B------:R-:W-:-:S04]  /*20a0*/  FMUL.FTZ R37, R84, R37 ;  /* 0x0000002554257220 */ /* 0x000fc80000410000 */
[----:B------:R-:W-:Y:S02]  /*20b0*/  @P1 FADD.FTZ R37, R13, R37 ;  /* 0x000000250d251221 */ /* 0x000fe40000010000 */
.L_x_11877:
[----:B------:R-:W-:Y:S05]  /*20c0*/  BSYNC B1 ;  /* 0x0000000000017941 */ /* 0x000fea0003800000 */
.L_x_11876:
[----:B------:R-:W-:Y:S01]  /*20d0*/  BSSY B1, `(.L_x_11878) ;  /* 0x0000006000017945 */ /* 0x000fe20003800000 */
[----:B------:R-:W-:Y:S05]  /*20e0*/  @!P2 BRA `(.L_x_11879) ;  /* 0x000000400000a947 */ /* 0x000fea0003800000 */
[----:B-----5:R-:W-:-:S05]  /*20f0*/  PRMT R38, RZ, 0x5410, R23 ;  /* 0x00005410ff267816 */ /* 0x020fca0000000017 */
[----:B------:R-:W-:-:S04]  /*2100*/  FMUL.FTZ R38, R38, c[0x0][0x1ec] ;  /* 0x00007b0026267a20 */ /* 0x000fc80000410000 */
[----:B------:R-:W-:-:S04]  /*2110*/  FMUL.FTZ R38, R83, R38 ;  /* 0x0000002653267220 */ /* 0x000fc80000410000 */
[----:B------:R-:W-:Y:S02]  /*2120*/  @P1 FADD.FTZ R38, R14, R38 ;  /* 0x000000260e261221 */ /* 0x000fe40000010000 */
.L_x_11879:
[----:B------:R-:W-:Y:S05]  /*2130*/  BSYNC B1 ;  /* 0x0000000000017941 */ /* 0x000fea0003800000 */
.L_x_11878:
[----:B------:R-:W-:Y:S01]  /*2140*/  BSSY B1, `(.L_x_11880) ;  /* 0x0000006000017945 */ /* 0x000fe20003800000 */
[----:B------:R-:W-:Y:S05]  /*2150*/  @!P2 BRA `(.L_x_11881) ;  /* 0x000000400000a947 */ /* 0x000fea0003800000 */
[----:B-----5:R-:W-:-:S05]  /*2160*/  PRMT R39, RZ, 0x7610, R23 ;  /* 0x00007610ff277816 */ /* 0x020fca0000000017 */
[----:B------:R-:W-:-:S04]  /*2170*/  FMUL.FTZ R39, R39, c[0x0][0x1ec] ;  /* 0x00007b0027277a20 */ /* 0x000fc80000410000 */
[----:B------:R-:W-:-:S04]  /*2180*/  FMUL.FTZ R39, R82, R39 ;  /* 0x0000002752277220 */ /* 0x000fc80000410000 */
[----:B------:R-:W-:Y:S02]  /*2190*/  @P1 FADD.FTZ R39, R15, R39 ;  /* 0x000000270f271221 */ /* 0x000fe40000010000 */
.L_x_11881:
[----:B------:R-:W-:Y:S05]  /*21a0*/  BSYNC B1 ;  /* 0x0000000000017941 */ /* 0x000fea0003800000 */
.L_x_11880:
[----:B------:R0:W-:Y:S01]  /*21b0*/  STG.E.128 [R56.64], R32 ;  /* 0x0000002038007986 */ /* 0x0001e2000c101d04 */
[----:B------:R-:W-:Y:S02]  /*21c0*/  IADD3 R184, R184, 0x20, RZ ;  /* 0x00000020b8b87810 */ /* 0x000fe40007ffe0ff */
[----:B------:R-:W-:Y:S01]  /*21d0*/  IADD3 R183, R183, 0x20, RZ ;  /* 0x00000020b7b77810 */ /* 0x000fe20007ffe0ff */
[----:B------:R0:W-:Y:S04]  /*21e0*/  STG.E.128 [R56.64+0x10], R36 ;  /* 0x0000102438007986 */ /* 0x0001e8000c101d04 */
.L_x_11865:
[----:B------:R-:W-:Y:S05]  /*21f0*/  BSYNC B0 ;  /* 0x0000000000007941 */ /* 0x000fea0003800000 */
.L_x_11864:
        /* <DEDUP_REMOVED lines=44> */
.L_x_11885:
[----:B-1----:R-:W-:Y:S05]  /*24c0*/  BSYNC B1 ;  /* 0x0000000000017941 */ /* 0x002fea0003800000 */
.L_x_11884:
[----:B------:R-:W-:Y:S01]  /*24d0*/  BSSY B1, `(.L_x_11886) ;  /* 0x0000006000017945 */ /* 0x000fe20003800000 */
[----:B------:R-:W-:Y:S05]  /*24e0*/  @!P2 BRA `(.L_x_11887) ;  /* 0x000000400000a947 */ /* 0x000fea0003800000 */
[----:B-----5:R-:W-:-:S05]  /*24f0*/  PRMT R41, RZ, 0x7610, R20 ;  /* 0x00007610ff297816 */ /* 0x020fca0000000014 */
[----:B------:R-:W-:-:S04]  /*2500*/  FMUL.FTZ R41, R41, c[0x0][0x1ec] ;  /* 0x00007b0029297a20 */ /* 0x000fc80000410000 */
[----:B------:R-:W-:-:S04]  /*2510*/  FMUL.FTZ R41, R80, R41 ;  /* 0x0000002950297220 */ /* 0x000fc80000410000 */
[----:B------:R-:W-:Y:S02]  /*2520*/  @P1 FADD.FTZ R41, R5, R41 ;  /* 0x0000002905291221 */ /* 0x000fe40000010000 */
.L_x_11887:
[----:B------:R-:W-:Y:S05]  /*2530*/  BSYNC B1 ;  /* 0x0000000000017941 */ /* 0x000fea0003800000 */
.L_x_11886:
[----:B------:R-:W-:Y:S01]  /*2540*/  BSSY B1, `(.L_x_11888) ;  /* 0x0000006000017945 */ /* 0x000fe20003800000 */
[----:B------:R-:W-:Y:S05]  /*2550*/  @!P2 BRA `(.L_x_11889) ;  /* 0x000000400000a947 */ /* 0x000fea0003800000 */
[----:B-----5:R-:W-:-:S05]  /*2560*/  PRMT R42, RZ, 0x5410, R21 ;  /* 0x00005410ff2a7816 */ /* 0x020fca0000000015 */
[----:B------:R-:W-:-:S04]  /*2570*/  FMUL.FTZ R42, R42, c[0x0][0x1ec] ;  /* 0x00007b002a2a7a20 */ /* 0x000fc80000410000 */
[----:B------:R-:W-:-:S04]  /*2580*/  FMUL.FTZ R42, R79, R42 ;  /* 0x0000002a4f2a7220 */ /* 0x000fc80000410000 */
[----:B------:R-:W-:Y:S02]  /*2590*/  @P1 FADD.FTZ R42, R6, R42 ;  /* 0x0000002a062a1221 */ /* 0x000fe40000010000 */
.L_x_11889:
[----:B------:R-:W-:Y:S05]  /*25a0*/  BSYNC B1 ;  /* 0x0000000000017941 */ /* 0x000fea0003800000 */
.L_x_11888:
[----:B------:R-:W-:Y:S01]  /*25b0*/  BSSY B1, `(.L_x_11890) ;  /* 0x0000006000017945 */ /* 0x000fe20003800000 */
[----:B------:R-:W-:Y:S05]  /*25c0*/  @!P2 BRA `(.L_x_11891) ;  /* 0x000000400000a947 */ /* 0x000fea0003800000 */
[----:B-----5:R-:W-:-:S05]  /*25d0*/  PRMT R43, RZ, 0x7610, R21 ;  /* 0x00007610ff2b7816 */ /* 0x020fca0000000015 */
[----:B------:R-:W-:-:S04]  /*25e0*/  FMUL.FTZ R43, R43, c[0x0][0x1ec] ;  /* 0x00007b002b2b7a20 */ /* 0x000fc80000410000 */
[----:B------:R-:W-:-:S04]  /*25f0*/  FMUL.FTZ R43, R78, R43 ;  /* 0x0000002b4e2b7220 */ /* 0x000fc80000410000 */
[----:B------:R-:W-:Y:S02]  /*2600*/  @P1 FADD.FTZ R43, R7, R43 ;  /* 0x0000002b072b1221 */ /* 0x000fe40000010000 */
.L_x_11891:
[----:B------:R-:W-:Y:S05]  /*2610*/  BSYNC B1 ;  /* 0x0000000000017941 */ /* 0x000fea0003800000 */
.L_x_11890:
[----:B------:R-:W-:Y:S01]  /*2620*/  BSSY B1, `(.L_x_11892) ;  /* 0x0000006000017945 */ /* 0x000fe20003800000 */
[----:B------:R-:W-:Y:S05]  /*2630*/  @!P2 BRA `(.L_x_11893) ;  /* 0x000000400000a947 */ /* 0x000fea0003800000 */
[----:B-----5:R-:W-:-:S05]  /*2640*/  PRMT R44, RZ, 0x5410, R22 ;  /* 0x00005410ff2c7816 */ /* 0x020fca0000000016 */
[----:B------:R-:W-:-:S04]  /*2650*/  FMUL.FTZ R44, R44, c[0x0][0x1ec] ;  /* 0x00007b002c2c7a20 */ /* 0x000fc80000410000 */
[----:B------:R-:W-:-:S04]  /*2660*/  FMUL.FTZ R44, R77, R44 ;  /* 0x0000002c4d2c7220 */ /* 0x000fc80000410000 */
[----:B------:R-:W-:Y:S02]  /*2670*/  @P1 FADD.FTZ R44, R12, R44 ;  /* 0x0000002c0c2c1221 */ /* 0x000fe40000010000 */
.L_x_11893:
[----:B------:R-:W-:Y:S05]  /*2680*/  BSYNC B1 ;  /* 0x0000000000017941 */ /* 0x000fea0003800000 */
.L_x_11892:
[----:B------:R-:W-:Y:S01]  /*2690*/  BSSY B1, `(.L_x_11894) ;  /* 0x0000006000017945 */ /* 0x000fe20003800000 */
[----:B------:R-:W-:Y:S05]  /*26a0*/  @!P2 BRA `(.L_x_11895) ;  /* 0x000000400000a947 */ /* 0x000fea0003800000 */
[----:B-----5:R-:W-:-:S05]  /*26b0*/  PRMT R45, RZ, 0x7610, R22 ;  /* 0x00007610ff2d7816 */ /* 0x020fca0000000016 */
[----:B------:R-:W-:-:S04]  /*26c0*/  FMUL.FTZ R45, R45, c[0x0][0x1ec] ;  /* 0x00007b002d2d7a20 */ /* 0x000fc80000410000 */
[----:B------:R-:W-:-:S04]  /*26d0*/  FMUL.FTZ R45, R76, R45 ;  /* 0x0000002d4c2d7220 */ /* 0x000fc80000410000 */
[----:B------:R-:W-:Y:S02]  /*26e0*/  @P1 FADD.FTZ R45, R13, R45 ;  /* 0x0000002d0d2d1221 */ /* 0x000fe40000010000 */
.L_x_11895:
[----:B------:R-:W-:Y:S05]  /*26f0*/  BSYNC B1 ;  /* 0x0000000000017941 */ /* 0x000fea0003800000 */
.L_x_11894:
[----:B------:R-:W-:Y:S01]  /*2700*/  BSSY B1, `(.L_x_11896) ;  /* 0x0000006000017945 */ /* 0x000fe20003800000 */
[----:B------:R-:W-:Y:S05]  /*2710*/  @!P2 BRA `(.L_x_11897) ;  /* 0x000000400000a947 */ /* 0x000fea0003800000 */
[----:B-----5:R-:W-:-:S05]  /*2720*/  PRMT R46, RZ, 0x5410, R23 ;  /* 0x00005410ff2e7816 */ /* 0x020fca0000000017 */
[----:B------:R-:W-:-:S04]  /*2730*/  FMUL.FTZ R46, R46, c[0x0][0x1ec] ;  /* 0x00007b002e2e7a20 */ /* 0x000fc80000410000 */
[----:B------:R-:W-:-:S04]  /*2740*/  FMUL.FTZ R46, R75, R46 ;  /* 0x0000002e4b2e7220 */ /* 0x000fc80000410000 */
[----:B------:R-:W-:Y:S02]  /*2750*/  @P1 FADD.FTZ R46, R14, R46 ;  /* 0x0000002e0e2e1221 */ /* 0x000fe40000010000 */
.L_x_11897:
[----:B------:R-:W-:Y:S05]  /*2760*/  BSYNC B1 ;  /* 0x0000000000017941 */ /* 0x000fea0003800000 */
.L_x_11896:
[----:B------:R-:W-:Y:S01]  /*2770*/  BSSY B1, `(.L_x_11898) ;  /* 0x0000006000017945 */ /* 0x000fe20003800000 */
[----:B------:R-:W-:Y:S05]  /*2780*/  @!P2 BRA `(.L_x_11899) ;  /* 0x000000400000a947 */ /* 0x000fea0003800000 */
[----:B-----5:R-:W-:-:S05]  /*2790*/  PRMT R47, RZ, 0x7610, R23 ;  /* 0x00007610ff2f7816 */ /* 0x020fca0000000017 */
[----:B------:R-:W-:-:S04]  /*27a0*/  FMUL.FTZ R47, R47, c[0x0][0x1ec] ;  /* 0x00007b002f2f7a20 */ /* 0x000fc80000410000 */
[----:B------:R-:W-:-:S04]  /*27b0*/  FMUL.FTZ R47, R74, R47 ;  /* 0x0000002f4a2f7220 */ /* 0x000fc80000410000 */
[----:B------:R-:W-:Y:S02]  /*27c0*/  @P1 FADD.FTZ R47, R15, R47 ;  /* 0x0000002f0f2f1221 */ /* 0x000fe40000010000 */
.L_x_11899:
[----:B------:R-:W-:Y:S05]  /*27d0*/  BSYNC B1 ;  /* 0x0000000000017941 */ /* 0x000fea0003800000 */
.L_x_11898:
[----:B------:R0:W-:Y:S01]  /*27e0*/  STG.E.128 [R56.64], R40 ;  /* 0x0000002838007986 */ /* 0x0001e2000c101d04 */
[----:B------:R-:W-:Y:S02]  /*27f0*/  IADD3 R184, R184, 0x20, RZ ;  /* 0x00000020b8b87810 */ /* 0x000fe40007ffe0ff */
[----:B------:R-:W-:Y:S01]  /*2800*/  IADD3 R183, R183, 0x20, RZ ;  /* 0x00000020b7b77810 */ /* 0x000fe20007ffe0ff */
[----:B------:R0:W-:Y:S04]  /*2810*/  STG.E.128 [R56.64+0x10], R44 ;  /* 0x0000102c38007986 */ /* 0x0001e8000c101d04 */
.L_x_11883:
[----:B------:R-:W-:Y:S05]  /*2820*/  BSYNC B0 ;  /* 0x0000000000007941 */ /* 0x000fea0003800000 */
.L_x_11882:
[----:B------:R-:W-:Y:S01]  /*2830*/  BSSY B0, `(.L_x_11900) ;  /* 0x0000060000007945 */ /* 0x000fe20003800000 */
[----:B------:R-:W-:Y:S05]  /*2840*/  @!P4 BRA `(.L_x_11901) ;  /* 0x000005e00000c947 */ /* 0x000fea0003800000 */
[----:B------:R-:W-:-:S04]  /*2850*/  ISETP.NE.U32.AND P1, PT, RZ, c[0x0][0x180], PT ;  /* 0x00006000ff007a0c */ /* 0x000fc80003f25070 */
[----:B------:R-:W-:-:S13]  /*2860*/  ISETP.NE.AND.EX P1, PT, RZ, c[0x0][0x184], PT, P1 ;  /* 0x00006100ff007a0c */ /* 0x000fda0003f25310 */
[----:B0-----:R-:W-:-:S05]  /*2870*/  @P1 MOV R56, 0x20 ;  /* 0x0000002000381802 */ /* 0x001fca0000000f00 */
[----:B------:R-:W-:-:S05]  /*2880*/  @P1 IMAD.WIDE.U32 R56, R183, R56, c[0x0][0x180] ;  /* 0x00006000b7381625 */ /* 0x000fca00078e0038 */
[----:B------:R0:W2:Y:S01]  /*2890*/  @P1 LDG.E.128 R4, [R56.64] ;  /* 0x0000000438041981 */ /* 0x0000a2000c1e1d00 */
[----:B------:R-:W-:-:S03]  /*28a0*/  @P0 MOV R53, 0x10 ;  /* 0x0000001000350802 */ /* 0x000fc60000000f00 */
[----:B------:R0:W3:Y:S01]  /*28b0*/  @P1 LDG.E.128 R12, [R56.64+0x10] ;  /* 0x00001004380c1981 */ /* 0x0000e2000c1e1d00 */
[----:B------:R-:W-:Y:S01]  /*28c0*/  ISETP.GT.AND P2, PT, R182, RZ, PT ;  /* 0x000000ffb600720c */ /* 0x000fe20003f44270 */
[----:B------:R-:W-:-:S05]  /*28d0*/  @P0 IMAD.WIDE.U32 R52, R184, R53, c[0x0][0x170] ;  /* 0x00005c00b8340625 */ /* 0x000fca00078e0035 */
[----:B-----5:R3:W5:Y:S07]  /*28e0*/  @P0 LDG.E.128 R20, [R52.64] ;  /* 0x0000000434140981 */ /* 0x02076e000c1e1d00 */
[----:B------:R-:W-:-:S04]  /*28f0*/  @!P2 ISETP.NE.U32.AND P0, PT, RZ, c[0x0][0x180], PT ;  /* 0x00006000ff00aa0c */ /* 0x000fc80003f05070 */
        /* <DEDUP_REMOVED lines=29> */
[----:B------:R-:W-:-:S04]  /*2ad0*/  FMUL.FTZ R48, R73, R48 ;  /* 0x0000003049307220 */ /* 0x000fc80000410000 */
[----:B------:R-:W-:Y:S02]  /*2ae0*/  @P1 FADD.FTZ R48, R4, R48 ;  /* 0x0000003004301221 */ /* 0x000fe40000010000 */
.L_x_11903:
[----:B------:R-:W-:Y:S05]  /*2af0*/  BSYNC B1 ;  /* 0x0000000000017941 */ /* 0x000fea0003800000 */
.L_x_11902:
[----:B------:R-:W-:Y:S01]  /*2b00*/  BSSY B1, `(.L_x_11904) ;  /* 0x0000006000017945 */ /* 0x000fe20003800000 */
[----:B------:R-:W-:Y:S05]  /*2b10*/  @!P2 BRA `(.L_x_11905) ;  /* 0x000000400000a947 */ /* 0x000fea0003800000 */
[----:B-----5:R-:W-:-:S05]  /*2b20*/  PRMT R49, RZ, 0x7610, R20 ;  /* 0x00007610ff317816 */ /* 0x020fca0000000014 */
[----:B------:R-:W-:-:S04]  /*2b30*/  FMUL.FTZ R49, R49, c[0x0][0x1ec] ;  /* 0x00007b0031317a20 */ /* 0x000fc80000410000 */
[----:B------:R-:W-:-:S04]  /*2b40*/  FMUL.FTZ R49, R72, R49 ;  /* 0x0000003148317220 */ /* 0x000fc80000410000 */
[----:B------:R-:W-:Y:S02]  /*2b50*/  @P1 FADD.FTZ R49, R5, R49 ;  /* 0x0000003105311221 */ /* 0x000fe40000010000 */
.L_x_11905:
[----:B------:R-:W-:Y:S05]  /*2b60*/  BSYNC B1 ;  /* 0x0000000000017941 */ /* 0x000fea0003800000 */
.L_x_11904:
[----:B------:R-:W-:Y:S01]  /*2b70*/  BSSY B1, `(.L_x_11906) ;  /* 0x0000006000017945 */ /* 0x000fe20003800000 */
[----:B------:R-:W-:Y:S05]  /*2b80*/  @!P2 BRA `(.L_x_11907) ;  /* 0x000000400000a947 */ /* 0x000fea0003800000 */
[----:B-----5:R-:W-:-:S05]  /*2b90*/  PRMT R50, RZ, 0x5410, R21 ;  /* 0x00005410ff327816 */ /* 0x020fca0000000015 */
[----:B------:R-:W-:-:S04]  /*2ba0*/  FMUL.FTZ R50, R50, c[0x0][0x1ec] ;  /* 0x00007b0032327a20 */ /* 0x000fc80000410000 */
[----:B------:R-:W-:-:S04]  /*2bb0*/  FMUL.FTZ R50, R71, R50 ;  /* 0x0000003247327220 */ /* 0x000fc80000410000 */
[----:B------:R-:W-:Y:S02]  /*2bc0*/  @P1 FADD.FTZ R50, R6, R50 ;  /* 0x0000003206321221 */ /* 0x000fe40000010000 */
.L_x_11907:
[----:B------:R-:W-:Y:S05]  /*2bd0*/  BSYNC B1 ;  /* 0x0000000000017941 */ /* 0x000fea0003800000 */
.L_x_11906:
[----:B------:R-:W-:Y:S01]  /*2be0*/  BSSY B1, `(.L_x_11908) ;  /* 0x0000006000017945 */ /* 0x000fe20003800000 */
[----:B------:R-:W-:Y:S05]  /*2bf0*/  @!P2 BRA `(.L_x_11909) ;  /* 0x000000400000a947 */ /* 0x000fea0003800000 */
[----:B-----5:R-:W-:-:S05]  /*2c00*/  PRMT R51, RZ, 0x7610, R21 ;  /* 0x00007610ff337816 */ /* 0x020fca0000000015 */
[----:B------:R-:W-:-:S04]  /*2c10*/  FMUL.FTZ R51, R51, c[0x0][0x1ec] ;  /* 0x00007b0033337a20 */ /* 0x000fc80000410000 */
[----:B------:R-:W-:-:S04]  /*2c20*/  FMUL.FTZ R51, R70, R51 ;  /* 0x0000003346337220 */ /* 0x000fc80000410000 */
[----:B------:R-:W-:Y:S02]  /*2c30*/  @P1 FADD.FTZ R51, R7, R51 ;  /* 0x0000003307331221 */ /* 0x000fe40000010000 */
.L_x_11909:
[----:B------:R-:W-:Y:S05]  /*2c40*/  BSYNC B1 ;  /* 0x0000000000017941 */ /* 0x000fea0003800000 */
.L_x_11908:
[----:B------:R-:W-:Y:S01]  /*2c50*/  BSSY B1, `(.L_x_11910) ;  /* 0x0000006000017945 */ /* 0x000fe20003800000 */
[----:B------:R-:W-:Y:S05]  /*2c60*/  @!P2 BRA `(.L_x_11911) ;  /* 0x000000400000a947 */ /* 0x000fea0003800000 */
[----:B-----5:R-:W-:-:S05]  /*2c70*/  PRMT R52, RZ, 0x5410, R22 ;  /* 0x00005410ff347816 */ /* 0x020fca0000000016 */
[----:B------:R-:W-:-:S04]  /*2c80*/  FMUL.FTZ R52, R52, c[0x0][0x1ec] ;  /* 0x00007b0034347a20 */ /* 0x000fc80000410000 */
[----:B------:R-:W-:-:S04]  /*2c90*/  FMUL.FTZ R52, R69, R52 ;  /* 0x0000003445347220 */ /* 0x000fc80000410000 */
[----:B------:R-:W-:Y:S02]  /*2ca0*/  @P1 FADD.FTZ R52, R12, R52 ;  /* 0x000000340c341221 */ /* 0x000fe40000010000 */
.L_x_11911:
[----:B------:R-:W-:Y:S05]  /*2cb0*/  BSYNC B1 ;  /* 0x0000000000017941 */ /* 0x000fea0003800000 */
.L_x_11910:
[----:B------:R-:W-:Y:S01]  /*2cc0*/  BSSY B1, `(.L_x_11912) ;  /* 0x0000006000017945 */ /* 0x000fe20003800000 */
[----:B------:R-:W-:Y:S05]  /*2cd0*/  @!P2 BRA `(.L_x_11913) ;  /* 0x000000400000a947 */ /* 0x000fea0003800000 */
[----:B-----5:R-:W-:-:S05]  /*2ce0*/  PRMT R53, RZ, 0x7610, R22 ;  /* 0x00007610ff357816 */ /* 0x020fca0000000016 */
[----:B------:R-:W-:-:S04]  /*2cf0*/  FMUL.FTZ R53, R53, c[0x0][0x1ec] ;  /* 0x00007b0035357a20 */ /* 0x000fc80000410000 */
[----:B------:R-:W-:-:S04]  /*2d00*/  FMUL.FTZ R53, R68, R53 ;  /* 0x0000003544357220 */ /* 0x000fc80000410000 */
[----:B------:R-:W-:Y:S02]  /*2d10*/  @P1 FADD.FTZ R53, R13, R53 ;  /* 0x000000350d351221 */ /* 0x000fe40000010000 */
.L_x_11913:
[----:B------:R-:W-:Y:S05]  /*2d20*/  BSYNC B1 ;  /* 0x0000000000017941 */ /* 0x000fea0003800000 */
.L_x_11912:
[----:B------:R-:W-:Y:S01]  /*2d30*/  BSSY B1, `(.L_x_11914) ;  /* 0x0000006000017945 */ /* 0x000fe20003800000 */
[----:B------:R-:W-:Y:S05]  /*2d40*/  @!P2 BRA `(.L_x_11915) ;  /* 0x000000400000a947 */ /* 0x000fea0003800000 */
[----:B-----5:R-:W-:-:S05]  /*2d50*/  PRMT R54, RZ, 0x5410, R23 ;  /* 0x00005410ff367816 */ /* 0x020fca0000000017 */
[----:B------:R-:W-:-:S04]  /*2d60*/  FMUL.FTZ R54, R54, c[0x0][0x1ec] ;  /* 0x00007b0036367a20 */ /* 0x000fc80000410000 */
[----:B------:R-:W-:-:S04]  /*2d70*/  FMUL.FTZ R54, R67, R54 ;  /* 0x0000003643367220 */ /* 0x000fc80000410000 */
[----:B------:R-:W-:Y:S02]  /*2d80*/  @P1 FADD.FTZ R54, R14, R54 ;  /* 0x000000360e361221 */ /* 0x000fe40000010000 */
.L_x_11915:
[----:B------:R-:W-:Y:S05]  /*2d90*/  BSYNC B1 ;  /* 0x0000000000017941 */ /* 0x000fea0003800000 */
.L_x_11914:
[----:B------:R-:W-:Y:S01]  /*2da0*/  BSSY B1, `(.L_x_11916) ;  /* 0x0000006000017945 */ /* 0x000fe20003800000 */
[----:B------:R-:W-:Y:S05]  /*2db0*/  @!P2 BRA `(.L_x_11917) ;  /* 0x000000400000a947 */ /* 0x000fea0003800000 */
[----:B-----5:R-:W-:-:S05]  /*2dc0*/  PRMT R55, RZ, 0x7610, R23 ;  /* 0x00007610ff377816 */ /* 0x020fca0000000017 */
[----:B------:R-:W-:-:S04]  /*2dd0*/  FMUL.FTZ R55, R55, c[0x0][0x1ec] ;  /* 0x00007b0037377a20 */ /* 0x000fc80000410000 */
[----:B------:R-:W-:-:S04]  /*2de0*/  FMUL.FTZ R55, R66, R55 ;  /* 0x0000003742377220 */ /* 0x000fc80000410000 */
[----:B------:R-:W-:Y:S02]  /*2df0*/  @P1 FADD.FTZ R55, R15, R55 ;  /* 0x000000370f371221 */ /* 0x000fe40000010000 */
.L_x_11917:
[----:B------:R-:W-:Y:S05]  /*2e00*/  BSYNC B1 ;  /* 0x0000000000017941 */ /* 0x000fea0003800000 */
.L_x_11916:
[----:B------:R0:W-:Y:S04]  /*2e10*/  STG.E.128 [R56.64], R48 ;  /* 0x0000003038007986 */ /* 0x0001e8000c101d04 */
[----:B------:R0:W-:Y:S02]  /*2e20*/  STG.E.128 [R56.64+0x10], R52 ;  /* 0x0000103438007986 */ /* 0x0001e4000c101d04 */
.L_x_11901:
[----:B------:R-:W-:Y:S05]  /*2e30*/  BSYNC B0 ;  /* 0x0000000000007941 */ /* 0x000fea0003800000 */
.L_x_11900:
        /* <DEDUP_REMOVED lines=51> */
.L_x_11932:
        /* <DEDUP_REMOVED lines=101> */
.L_x_11933:
        /* <DEDUP_REMOVED lines=59> */
.L_x_11923:
[----:B------:R-:W-:Y:S05]  /*3b70*/  BSYNC B1 ;  /* 0x0000000000017941 */ /* 0x000fea0003800000 */
.L_x_11922:
        /* <DEDUP_REMOVED lines=35> */
.L_x_11925:
[----:B------:R-:W-:Y:S05]  /*3db0*/  BSYNC B1 ;  /* 0x0000000000017941 */ /* 0x000fea0003800000 */
.L_x_11924:
        /* <DEDUP_REMOVED lines=35> */
.L_x_11927:
[----:B------:R-:W-:Y:S05]  /*3ff0*/  BSYNC B1 ;  /* 0x0000000000017941 */ /* 0x000fea0003800000 */
.L_x_11926:
        /* <DEDUP_REMOVED lines=34> */
.L_x_11929:
[----:B------:R-:W-:Y:S05]  /*4220*/  BSYNC B1 ;  /* 0x0000000000017941 */ /* 0x000fea0003800000 */
.L_x_11928:
        /* <DEDUP_REMOVED lines=8> */
[----:B------:R-:W-:Y:S01]  /*42b0*/  FADD.FTZ R192, R55, -R183 ;  /* 0x800000b737c07221 */ /* 0x000fe20000010000 */
[----:B------:R-:W-:Y:S01]  /*42c0*/  HFMA2.MMA R183, -RZ, RZ, 0, 9.5367431640625e-07 ;  /* 0x00000010ffb77435 */ /* 0x000fe200000001ff */
        /* <DEDUP_REMOVED lines=22> */
.L_x_11921:
[----:B0-----:R-:W-:Y:S05]  /*4430*/  BSYNC B0 ;  /* 0x0000000000007941 */ /* 0x001fea0003800000 */
.L_x_11920:
[----:B------:R-:W-:-:S04]  /*4440*/  MOV R57, c[0x0][0x160] ;  /* 0x0000580000397a02 */ /* 0x000fc80000000f00 */
[----:B------:R-:W-:-:S04]  /*4450*/  LEA R174, R57, R174, 0x2 ;  /* 0x000000ae39ae7211 */ /* 0x000fc800078e10ff */
[----:B------:R-:W-:-:S13]  /*4460*/  ISETP.GE.AND P0, PT, R174, c[0x0][0x164], PT ;  /* 0x00005900ae007a0c */ /* 0x000fda0003f06270 */
[----:B------:R-:W-:Y:S01]  /*4470*/  @P0 CALL.REL.NOINC `(.L_x_11930) ;  /* 0x0000001000000944 */ /* 0x000fe20003c00000 */
[----:B------:R-:W-:Y:S05]  /*4480*/  BRA `(.L_x_11931) ;  /* 0xffffc99000007947 */ /* 0x000fea000383ffff */
.L_x_11930:
[----:B------:R-:W-:Y:S05]  /*4490*/  EXIT ;  /* 0x000000000000794d */ /* 0x000fea0003800000 */
.L_x_11918:
[----:B------:R-:W-:Y:S01]  /*44a0*/  HFMA2.MMA R182, -RZ, RZ, 0, 5.9604644775390625e-08 ;  /* 0x00000001ffb67435 */ /* 0x000fe200000001ff */
[----:B------:R-:W-:Y:S02]  /*44b0*/  MOV R58, 0x1f ;  /* 0x0000001f003a7802 */ /* 0x000fe40000000f00 */
[----:B------:R-:W-:Y:S02]  /*44c0*/  MOV R187, 0xffffffff ;  /* 0xffffffff00bb7802 */ /* 0x000fe40000000f00 */
[----:B------:R-:W-:Y:S02]  /*44d0*/  MOV R56, 0x44f0 ;  /* 0x000044f000387802 */ /* 0x000fe40000000f00 */
[----:B-----5:R-:W-:Y:S05]  /*44e0*/  CALL.REL.NOINC `($__internal_54_$__cuda_sm70_shflsync_bfly_p) ;  /* 0x000008c000007944 */ /* 0x020fea0003c00000 */
[----:B-1----:R-:W-:Y:S01]  /*44f0*/  MOV R56, R182 ;  /* 0x000000b600387202 */ /* 0x002fe20000000f00 */
[----:B0-----:R-:W-:Y:S05]  /*4500*/  BRA `(.L_x_11932) ;  /* 0xffffec6000007947 */ /* 0x001fea000383ffff */
.L_x_11919:
[----:B------:R-:W-:Y:S01]  /*4510*/  HFMA2.MMA R182, -RZ, RZ, 0, 1.1920928955078125e-07 ;  /* 0x00000002ffb67435 */ /* 0x000fe200000001ff */
[----:B0-----:R-:W-:Y:S02]  /*4520*/  MOV R59, R185 ;  /* 0x000000b9003b7202 */ /* 0x001fe40000000f00 */
[----:B------:R-:W-:Y:S02]  /*4530*/  MOV R58, 0x1f ;  /* 0x0000001f003a7802 */ /* 0x000fe40000000f00 */
[----:B------:R-:W-:-:S02]  /*4540*/  MOV R187, 0xffffffff ;  /* 0xffffffff00bb7802 */ /* 0x000fc40000000f00 */
[----:B------:R-:W-:Y:S02]  /*4550*/  MOV R56, 0x4570 ;  /* 0x0000457000387802 */ /* 0x000fe40000000f00 */
[----:B-----5:R-:W-:Y:S05]  /*4560*/  CALL.REL.NOINC `($__internal_54_$__cuda_sm70_shflsync_bfly_p) ;  /* 0x0000084000007944 */ /* 0x020fea0003c00000 */
[----:B01----:R-:W-:Y:S01]  /*4570*/  FADD.FTZ R59, R185, R182 ;  /* 0x000000b6b93b7221 */ /* 0x003fe20000010000 */
[----:B------:R-:W-:Y:S01]  /*4580*/  HFMA2.MMA R182, -RZ, RZ, 0, 2.384185791015625e-07 ;  /* 0x00000004ffb67435 */ /* 0x000fe200000001ff */
[----:B------:R-:W-:Y:S02]  /*4590*/  MOV R58, 0x1f ;  /* 0x0000001f003a7802 */ /* 0x000fe40000000f00 */
[----:B------:R-:W-:Y:S02]  /*45a0*/  MOV R187, 0xffffffff ;  /* 0xffffffff00bb7802 */ /* 0x000fe40000000f00 */
[----:B------:R-:W-:Y:S02]  /*45b0*/  MOV R56, 0x45d0 ;  /* 0x000045d000387802 */ /* 0x000fe40000000f00 */
[----:B------:R-:W-:Y:S05]  /*45c0*/  CALL.REL.NOINC `($__internal_54_$__cuda_sm70_shflsync_bfly_p) ;  /* 0x000007e000007944 */ /* 0x000fea0003c00000 */
[----:B01----:R-:W-:Y:S01]  /*45d0*/  FADD.FTZ R59, R59, R182 ;  /* 0x000000b63b3b7221 */ /* 0x003fe20000010000 */
[----:B------:R-:W-:Y:S01]  /*45e0*/  HFMA2.MMA R182, -RZ, RZ, 0, 4.76837158203125e-07 ;  /* 0x00000008ffb67435 */ /* 0x000fe200000001ff */
[----:B------:R-:W-:Y:S02]  /*45f0*/  MOV R58, 0x1f ;  /* 0x0000001f003a7802 */ /* 0x000fe40000000f00 */
[----:B------:R-:W-:-:S02]  /*4600*/  MOV R187, 0xffffffff ;  /* 0xffffffff00bb7802 */ /* 0x000fc40000000f00 */
[----:B------:R-:W-:Y:S02]  /*4610*/  MOV R56, 0x4630 ;  /* 0x0000463000387802 */ /* 0x000fe40000000f00 */
[----:B------:R-:W-:Y:S05]  /*4620*/  CALL.REL.NOINC `($__internal_54_$__cuda_sm70_shflsync_bfly_p) ;  /* 0x0000078000007944 */ /* 0x000fea0003c00000 */
[----:B01----:R-:W-:Y:S01]  /*4630*/  FADD.FTZ R59, R59, R182 ;  /* 0x000000b63b3b7221 */ /* 0x003fe20000010000 */
[----:B------:R-:W-:Y:S01]  /*4640*/  HFMA2.MMA R182, -RZ, RZ, 0, 9.5367431640625e-07 ;  /* 0x00000010ffb67435 */ /* 0x000fe200000001ff */
[----:B------:R-:W-:Y:S02]  /*4650*/  MOV R58, 0x1f ;  /* 0x0000001f003a7802 */ /* 0x000fe40000000f00 */
[----:B------:R-:W-:Y:S02]  /*4660*/  MOV R187, 0xffffffff ;  /* 0xffffffff00bb7802 */ /* 0x000fe40000000f00 */
[----:B------:R-:W-:Y:S02]  /*4670*/  MOV R56, 0x4690 ;  /* 0x0000469000387802 */ /* 0x000fe40000000f00 */
[----:B------:R-:W-:Y:S05]  /*4680*/  CALL.REL.NOINC `($__internal_54_$__cuda_sm70_shflsync_bfly_p) ;  /* 0x0000072000007944 */ /* 0x000fea0003c00000 */
        /* <DEDUP_REMOVED lines=87> */
[----:B------:R-:W-:Y:S05]  /*4c00*/  CALL.REL.NOINC `($__internal_54_$__cuda_sm70_shflsync_bfly_p) ;  /* 0x000001a000007944 */ /* 0x000fea0003c00000 */
[----:B01----:R-:W-:Y:S01]  /*4c10*/  FADD.FTZ R59, R59, R182 ;  /* 0x000000b63b3b7221 */ /* 0x003fe20000010000 */
[----:B------:R-:W-:Y:S01]  /*4c20*/  HFMA2.MMA R182, -RZ, RZ, 0, 1.1920928955078125e-07 ;  /* 0x00000002ffb67435 */ /* 0x000fe200000001ff */
[----:B------:R-:W-:Y:S02]  /*4c30*/  MOV R58, 0x1f ;  /* 0x0000001f003a7802 */ /* 0x000fe40000000f00 */
[----:B------:R-:W-:Y:S02]  /*4c40*/  MOV R187, 0xffffffff ;  /* 0xffffffff00bb7802 */ /* 0x000fe40000000f00 */
[----:B------:R-:W-:Y:S02]  /*4c50*/  MOV R56, 0x4c70 ;  /* 0x00004c7000387802 */ /* 0x000fe40000000f00 */
[----:B------:R-:W-:Y:S05]  /*4c60*/  CALL.REL.NOINC `($__internal_54_$__cuda_sm70_shflsync_bfly_p) ;  /* 0x0000014000007944 */ /* 0x000fea0003c00000 */
[----:B01----:R-:W-:Y:S01]  /*4c70*/  FADD.FTZ R59, R59, R182 ;  /* 0x000000b63b3b7221 */ /* 0x003fe20000010000 */
[----:B------:R-:W-:Y:S01]  /*4c80*/  HFMA2.MMA R182, -RZ, RZ, 0, 2.384185791015625e-07 ;  /* 0x00000004ffb67435 */ /* 0x000fe200000001ff */
[----:B------:R-:W-:Y:S02]  /*4c90*/  MOV R58, 0x1f ;  /* 0x0000001f003a7802 */ /* 0x000fe40000000f00 */
[----:B------:R-:W-:-:S02]  /*4ca0*/  MOV R187, 0xffffffff ;  /* 0xffffffff00bb7802 */ /* 0x000fc40000000f00 */
[----:B------:R-:W-:Y:S02]  /*4cb0*/  MOV R56, 0x4cd0 ;  /* 0x00004cd000387802 */ /* 0x000fe40000000f00 */
[----:B------:R-:W-:Y:S05]  /*4cc0*/  CALL.REL.NOINC `($__internal_54_$__cuda_sm70_shflsync_bfly_p) ;  /* 0x000000e000007944 */ /* 0x000fea0003c00000 */
[----:B01----:R-:W-:Y:S01]  /*4cd0*/  FADD.FTZ R59, R59, R182 ;  /* 0x000000b63b3b7221 */ /* 0x003fe20000010000 */
[----:B------:R-:W-:Y:S01]  /*4ce0*/  HFMA2.MMA R182, -RZ, RZ, 0, 4.76837158203125e-07 ;  /* 0x00000008ffb67435 */ /* 0x000fe200000001ff */
[----:B------:R-:W-:Y:S02]  /*4cf0*/  MOV R58, 0x1f ;  /* 0x0000001f003a7802 */ /* 0x000fe40000000f00 */
[----:B------:R-:W-:Y:S02]  /*4d00*/  MOV R187, 0xffffffff ;  /* 0xffffffff00bb7802 */ /* 0x000fe40000000f00 */
[----:B------:R-:W-:Y:S02]  /*4d10*/  MOV R56, 0x4d30 ;  /* 0x00004d3000387802 */ /* 0x000fe40000000f00 */
[----:B------:R-:W-:Y:S05]  /*4d20*/  CALL.REL.NOINC `($__internal_54_$__cuda_sm70_shflsync_bfly_p) ;  /* 0x0000008000007944 */ /* 0x000fea0003c00000 */
[----:B-1----:R-:W-:Y:S01]  /*4d30*/  FADD.FTZ R185, R59, R182 ;  /* 0x000000b63bb97221 */ /* 0x002fe20000010000 */
[----:B------:R-:W-:Y:S01]  /*4d40*/  HFMA2.MMA R182, -RZ, RZ, 0, 9.5367431640625e-07 ;  /* 0x00000010ffb67435 */ /* 0x000fe200000001ff */
[----:B0-----:R-:W-:Y:S02]  /*4d50*/  MOV R58, 0x1f ;  /* 0x0000001f003a7802 */ /* 0x001fe40000000f00 */
[----:B------:R-:W-:-:S02]  /*4d60*/  MOV R187, 0xffffffff ;  /* 0xffffffff00bb7802 */ /* 0x000fc40000000f00 */
[----:B------:R-:W-:Y:S02]  /*4d70*/  MOV R59, R185 ;  /* 0x000000b9003b7202 */ /* 0x000fe40000000f00 */
[----:B------:R-:W-:Y:S02]  /*4d80*/  MOV R56, 0x4da0 ;  /* 0x00004da000387802 */ /* 0x000fe40000000f00 */
[----:B------:R-:W-:Y:S05]  /*4d90*/  CALL.REL.NOINC `($__internal_54_$__cuda_sm70_shflsync_bfly_p) ;  /* 0x0000001000007944 */ /* 0x000fea0003c00000 */
[----:B01----:R-:W-:Y:S05]  /*4da0*/  BRA `(.L_x_11933) ;  /* 0xffffea1000007947 */ /* 0x003fea000383ffff */
        .weak           $__internal_54_$__cuda_sm70_shflsync_bfly_p
        .type           $__internal_54_$__cuda_sm70_shflsync_bfly_p,@function
        .size           $__internal_54_$__cuda_sm70_shflsync_bfly_p,(.L_x_36142 - $__internal_54_$__cuda_sm70_shflsync_bfly_p)
$__internal_54_$__cuda_sm70_shflsync_bfly_p:
[----:B------:R-:W-:Y:S01]  /*4db0*/  HFMA2.MMA R57, -RZ, RZ, 0, 0 ;  /* 0x00000000ff397435 */ /* 0x000fe200000001ff */
[----:B------:R-:W-:Y:S04]  /*4dc0*/  WARPSYNC R187 ;  /* 0x000000bb00007348 */ /* 0x000fe80003800000 */
[----:B------:R0:W1:Y:S01]  /*4dd0*/  SHFL.BFLY PT, R182, R59, R182, R58 ;  /* 0x0c0000b63bb67389 */ /* 0x00006200000e003a */
[----:B------:R-:W-:Y:S05]  /*4de0*/  RET.REL.NODEC R56 `(_ZN10layer_norm13ln_fwd_kernelINS_13Kernel_traitsI13__nv_bfloat16S2_fS2_fjLj1280ELj1ELj4ELj1ELj16ENS_18Kernel_traits_baseILj1280ES2_S2_fS2_fjLj128EEEEELb0ELb1ELb1ELb0EEEvNS_9FwdParamsE) ;  /* 0xffffb21038007950 */ /* 0x000fea0003c3ffff */
.L_x_11934:
        /* <DEDUP_REMOVED lines=9> */
.L_x_36142:


//--------------------- .text._ZN10layer_norm13ln_fwd_kernelINS_13Kernel_traitsI13__nv_bfloat16S2_fS2_fjLj1280ELj1ELj4ELj1ELj16ENS_18Kernel_traits_baseILj1280ES2_S2_fS2_fjLj128EEEEELb0ELb1ELb1ELb1EEEvNS_9FwdParamsE --------------------------
	.section	.text._ZN10layer_norm13ln_fwd_kernelINS_13Kernel_traitsI13__nv_bfloat16S2_fS2_fjLj1280ELj1ELj4ELj1ELj16ENS_18Kernel_traits_baseILj1280ES2_S2_fS2_fjLj128EEEEELb0ELb1ELb1ELb1EEEvNS_9FwdParamsE,"ax",@progbits
	.sectioninfo	@"SHI_REGISTERS=209"
	.align	128
        .global         _ZN10layer_norm13ln_fwd_kernelINS_13Kernel_traitsI13__nv_bfloat16S2_fS2_fjLj1280ELj1ELj4ELj1ELj16ENS_18Kernel_traits_baseILj1280ES2_S2_fS2_fjLj128EEEEELb0ELb1ELb1ELb1EEEvNS_9FwdParamsE
        .type           _ZN10layer_norm13ln_fwd_kernelINS_13Kernel_traitsI13__nv_bfloat16S2_fS2_fjLj1280ELj1ELj4ELj1ELj16ENS_18Kernel_traits_baseILj1280ES2_S2_fS2_fjLj128EEEEELb0ELb1ELb1ELb1EEEvNS_9FwdParamsE,@function
        .size           _ZN10layer_norm13ln_fwd_kernelINS_13Kernel_traitsI13__nv_bfloat16S2_fS2_fjLj1280ELj1ELj4ELj1ELj16ENS_18Kernel_traits_baseILj1280ES2_S2_fS2_fjLj128EEEEELb0ELb1ELb1ELb1EEEvNS_9FwdParamsE,(.L_x_36143 - _ZN10layer_norm13ln_fwd_kernelINS_13Kernel_traitsI13__nv_bfloat16S2_fS2_fjLj1280ELj1ELj4ELj1ELj16ENS_18Kernel_traits_baseILj1280ES2_S2_fS2_fjLj128EEEEELb0ELb1ELb1ELb1EEEvNS_9FwdParamsE)
        .other          _ZN10layer_norm13ln_fwd_kernelINS_13Kernel_traitsI13__nv_bfloat16S2_fS2_fjLj1280ELj1ELj4ELj1ELj16ENS_18Kernel_traits_baseILj1280ES2_S2_fS2_fjLj128EEEEELb0ELb1ELb1ELb1EEEvNS_9FwdParamsE,@"STO_CUDA_ENTRY STV_DEFAULT"
_ZN10layer_norm13ln_fwd_kernelINS_13Kernel_traitsI13__nv_bfloat16S2_fS2_fjLj1280ELj1ELj4ELj1ELj16ENS_18Kernel_traits_baseILj1280ES2_S2_fS2_fjLj128EEEEELb0ELb1ELb1ELb1EEEvNS_9FwdParamsE:
.text._ZN10layer_norm13ln_fwd_kernelINS_13Kernel_traitsI13__nv_bfloat16S2_fS2_fjLj1280ELj1ELj4ELj1ELj16ENS_18Kernel_traits_baseILj1280ES2_S2_fS2_fjLj128EEEEELb0ELb1ELb1ELb1EEEvNS_9FwdParamsE:
        /* <DEDUP_REMOVED lines=23> */
[----:B------:R-:W2:Y:S03]  /*0170*/  LDG.E.128 R124, [R40.64+0x200] ;  /* 0x00020004287c7981 */ /* 0x000ea6000c1e1d00 */
[----:B------:R-:W-:Y:S01]  /*0180*/  IADD3.X R3, RZ, c[0x0][0x1b4], RZ, P1, !PT ;  /* 0x00006d00ff037a10 */ /* 0x000fe20000ffe4ff */
[----:B------:R-:W3:Y:S04]  /*0190*/  LDG.E.128 R4, [R40.64] ;  /* 0x0000000428047981 */ /* 0x000ee8000c1e1d00 */
[----:B------:R-:W4:Y:S04]  /*01a0*/  LDG.E.128 R12, [R2.64+0x200] ;  /* 0x00020004020c7981 */ /* 0x000f28000c1e1d00 */
[----:B------:R-:W3:Y:S04]  /*01b0*/  LDG.E.128 R8, [R2.64] ;  /* 0x0000000402087981 */ /* 0x000ee8000c1e1d00 */
        /* <DEDUP_REMOVED lines=63> */
[----:B------:R-:W-:Y:S02]  /*05b0*/  PRMT R123, RZ, 0x5410, R126 ;  /* 0x00005410ff7b7816 */ /* 0x000fe4000000007e */
[--C-:B------:R-:W-:Y:S02]  /*05c0*/  PRMT R125, RZ, 0x5410, R127.reuse ;  /* 0x00005410ff7d7816 */ /* 0x100fe4000000007f */
[----:B------:R-:W-:-:S02]  /*05d0*/  PRMT R128, RZ, 0x7610, R127 ;  /* 0x00007610ff807816 */ /* 0x000fc4000000007f */
[----:B---3--:R-:W-:Y:S02]  /*05e0*/  PRMT R153, RZ, 0x5410, R7 ;  /* 0x00005410ff997816 */ /* 0x008fe40000000007 */
[----:B------:R-:W-:Y:S02]  /*05f0*/  PRMT R154, RZ, 0x5410, R9 ;  /* 0x00005410ff9a7816 */ /* 0x000fe40000000009 */
[--C-:B------:R-:W-:Y:S02]  /*0600*/  PRMT R156, RZ, 0x5410, R10.reuse ;  /* 0x00005410ff9c7816 */ /* 0x100fe4000000000a */
[----:B------:R-:W-:Y:S02]  /*0610*/  PRMT R155, RZ, 0x7610, R10 ;  /* 0x00007610ff9b7816 */ /* 0x000fe4000000000a */
        /* <DEDUP_REMOVED lines=47> */
.L_x_12020:
[----:B------:R-:W-:-:S10]  /*0910*/  HFMA2.MMA R25, -RZ, RZ, 0, 2.384185791015625e-07 ;  /* 0x00000004ff197435 */ /* 0x000fd400000001ff */
[----:B------:R-:W-:-:S05]  /*0920*/  IMAD.WIDE R2, R152, R25, c[0x0][0x1d0] ;  /* 0x0000740098027625 */ /* 0x000fca00078e0219 */
[----:B------:R-:W2:Y:S01]  /*0930*/  LDG.E R20, [R2.64] ;  /* 0x0000000402147981 */ /* 0x000ea2000c1e1900 */
        /* <DEDUP_REMOVED lines=10> */
[----:B------:R-:W-:Y:S01]  /*09e0*/  IMAD.WIDE R24, R152, R25, c[0x0][0x1d8] ;  /* 0x0000760098187625 */ /* 0x000fe200078e0219 */
[----:B------:R-:W-:-:S05]  /*09f0*/  HFMA2.MMA R72, -RZ, RZ, 0, 0 ;  /* 0x00000000ff487435 */ /* 0x000fca00000001ff */
[----:B------:R1:W5:Y:S01]  /*0a00*/  LDG.E R24, [R24.64] ;  /* 0x0000000418187981 */ /* 0x000362000c1e1900 */
[----:B------:R-:W-:Y:S01]  /*0a10*/  IADD3 R50, R64, 0x20, RZ ;  /* 0x0000002040327810 */ /* 0x000fe20007ffe0ff */
[----:B------:R-:W-:Y:S01]  /*0a20*/  BSSY B0, `(.L_x_11935) ;  /* 0x000002c000007945 */ /* 0x000fe20003800000 */
[----:B-1----:R-:W-:Y:S01]  /*0a30*/  HFMA2.MMA R25, -RZ, RZ, 0, 1.9073486328125e-06 ;  /* 0x00000020ff197435 */ /* 0x002fe200000001ff */
[C---:B--2---:R-:W-:Y:S02]  /*0a40*/  ISETP.GE.AND P5, PT, R20.reuse, 0x1, PT ;  /* 0x000000011400780c */ /* 0x044fe40003fa6270 */
[----:B------:R-:W-:-:S11]  /*0a50*/  ISETP.GT.AND P6, PT, R20, RZ, PT ;  /* 0x000000ff1400720c */ /* 0x000fd60003fc4270 */
[----:B------:R-:W-:Y:S02]  /*0a60*/  @P5 IADD3 R2, R20, -0x1, RZ ;  /* 0xffffffff14025810 */ /* 0x000fe40007ffe0ff */
[----:B0-----:R-:W-:-:S03]  /*0a70*/  @P5 MOV R13, 0x10 ;  /* 0x00000010000d5802 */ /* 0x001fc60000000f00 */
[----:B------:R-:W-:Y:S01]  /*0a80*/  @P5 IMAD R2, R2, c[0x0][0x168], RZ ;  /* 0x00005a0002025a24 */ /* 0x000fe200078e02ff */
[----:B------:R-:W-:Y:S02]  /*0a90*/  @!P6 ISETP.NE.U32.AND P1, PT, RZ, c[0x0][0x180], PT ;  /* 0x00006000ff00ea0c */ /* 0x000fe40003f25070 */
[----:B------:R-:W-:Y:S02]  /*0aa0*/  @!P6 ISETP.NE.U32.AND P2, PT, RZ, c[0x0][0x180], PT ;  /* 0x00006000ff00ea0c */ /* 0x000fe40003f45070 */
[----:B------:R-:W-:Y:S02]  /*0ab0*/  @P5 SHF.R.S32.HI R3, RZ, 0x1f, R2 ;  /* 0x0000001fff035819 */ /* 0x000fe40000011402 */
[----:B------:R-:W-:Y:S02]  /*0ac0*/  @!P6 ISETP.NE.U32.AND P4, PT, RZ, c[0x0][0x180], PT ;  /* 0x00006000ff00ea0c */ /* 0x000fe40003f85070 */
[----:B------:R-:W-:Y:S02]  /*0ad0*/  @!P6 ISETP.NE.U32.AND P3, PT, RZ, c[0x0][0x180], PT ;  /* 0x00006000ff00ea0c */ /* 0x000fe40003f65070 */
[----:B------:R-:W-:-:S02]  /*0ae0*/  @P5 LEA.HI R3, R3, R2, RZ, 0x3 ;  /* 0x0000000203035211 */ /* 0x000fc400078f18ff */
[----:B------:R-:W-:Y:S02]  /*0af0*/  @!P6 ISETP.NE.AND.EX P1, PT, RZ, c[0x0][0x184], PT, P1 ;  /* 0x00006100ff00ea0c */ /* 0x000fe40003f25310 */
[----:B------:R-:W-:Y:S02]  /*0b00*/  @!P6 ISETP.NE.AND.EX P2, PT, RZ, c[0x0][0x184], PT, P2 ;  /* 0x00006100ff00ea0c */ /* 0x000fe40003f45320 */
[----:B------:R-:W-:Y:S02]  /*0b10*/  @!P6 ISETP.NE.AND.EX P4, PT, RZ, c[0x0][0x184], PT, P4 ;  /* 0x00006100ff00ea0c */ /* 0x000fe40003f85340 */
[----:B------:R-:W-:Y:S02]  /*0b20*/  @!P6 ISETP.NE.AND.EX P3, PT, RZ, c[0x0][0x184], PT, P3 ;  /* 0x00006100ff00ea0c */ /* 0x000fe40003f65330 */
[----:B------:R-:W-:Y:S02]  /*0b30*/  @P5 LEA.HI.SX32 R72, R3, R120, 0x1d ;  /* 0x0000007803485211 */ /* 0x000fe400078feaff */
[----:B---3--:R-:W-:-:S02]  /*0b40*/  @!P6 FSEL R45, R29, RZ, P1 ;  /* 0x000000ff1d2de208 */ /* 0x008fc40000800000 */
[----:B------:R-:W-:Y:S01]  /*0b50*/  @!P6 FSEL R46, R30, RZ, P2 ;  /* 0x000000ff1e2ee208 */ /* 0x000fe20001000000 */
[----:B------:R-:W-:Y:S01]  /*0b60*/  @P5 IMAD.WIDE.U32 R12, R72, R13, c[0x0][0x170] ;  /* 0x00005c00480c5625 */ /* 0x000fe200078e000d */
[----:B------:R-:W-:Y:S02]  /*0b70*/  @!P6 FSEL R47, R31, RZ, P4 ;  /* 0x000000ff1f2fe208 */ /* 0x000fe40002000000 */
[----:B----4-:R-:W-:Y:S02]  /*0b80*/  @!P6 FSEL R40, R32, RZ, P3 ;  /* 0x000000ff2028e208 */ /* 0x010fe40001800000 */
[----:B------:R-:W-:Y:S01]  /*0b90*/  @!P6 ISETP.NE.U32.AND P1, PT, RZ, c[0x0][0x180], PT ;  /* 0x00006000ff00ea0c */ /* 0x000fe20003f25070 */
[----:B------:R0:W5:Y:S01]  /*0ba0*/  @P5 LDG.E.128 R36, [R12.64] ;  /* 0x000000040c245981 */ /* 0x000162000c1e1d00 */
[----:B------:R-:W-:Y:S01]  /*0bb0*/  @!P6 ISETP.NE.U32.AND P2, PT, RZ, c[0x0][0x180], PT ;  /* 0x00006000ff00ea0c */ /* 0x000fe20003f45070 */
[----:B------:R-:W-:Y:S01]  /*0bc0*/  IMAD.WIDE.U32 R2, R64, R25, c[0x0][0x188] ;  /* 0x0000620040027625 */ /* 0x000fe200078e0019 */
[----:B------:R-:W-:-:S02]  /*0bd0*/  @!P6 ISETP.NE.U32.AND P4, PT, RZ, c[0x0][0x180], PT ;  /* 0x00006000ff00ea0c */ /* 0x000fc40003f85070 */
[----:B------:R-:W-:Y:S02]  /*0be0*/  @!P6 ISETP.NE.U32.AND P3, PT, RZ, c[0x0][0x180], PT ;  /* 0x00006000ff00ea0c */ /* 0x000fe40003f65070 */
[----:B------:R-:W-:Y:S02]  /*0bf0*/  @!P6 ISETP.NE.AND.EX P2, PT, RZ, c[0x0][0x184], PT, P2 ;  /* 0x00006100ff00ea0c */ /* 0x000fe40003f45320 */
[----:B------:R-:W-:Y:S01]  /*0c00*/  @!P6 ISETP.NE.AND.EX P4, PT, RZ, c[0x0][0x184], PT, P4 ;  /* 0x00006100ff00ea0c */ /* 0x000fe20003f85340 */
[----:B0-----:R-:W-:Y:S01]  /*0c10*/  @P0 IMAD.WIDE.U32 R12, R50, R25, c[0x0][0x180] ;  /* 0x00006000320c0625 */ /* 0x001fe200078e0019 */
[----:B------:R-:W-:Y:S02]  /*0c20*/  @!P6 ISETP.NE.AND.EX P3, PT, RZ, c[0x0][0x184], PT, P3 ;  /* 0x00006100ff00ea0c */ /* 0x000fe40003f65330 */
[----:B------:R-:W-:Y:S02]  /*0c30*/  @!P6 ISETP.NE.AND.EX P1, PT, RZ, c[0x0][0x184], PT, P1 ;  /* 0x00006100ff00ea0c */ /* 0x000fe40003f25310 */
[----:B------:R-:W-:-:S02]  /*0c40*/  @!P6 FSEL R41, R33, RZ, P2 ;  /* 0x000000ff2129e208 */ /* 0x000fc40001000000 */
[----:B------:R-:W-:Y:S02]  /*0c50*/  @!P6 FSEL R42, R34, RZ, P4 ;  /* 0x000000ff222ae208 */ /* 0x000fe40002000000 */
[----:B------:R-:W-:Y:S02]  /*0c60*/  @!P6 FSEL R43, R35, RZ, P3 ;  /* 0x000000ff232be208 */ /* 0x000fe40001800000 */
[----:B------:R-:W-:Y:S01]  /*0c70*/  @!P6 FSEL R44, R28, RZ, P1 ;  /* 0x000000ff1c2ce208 */ /* 0x000fe20000800000 */
[----:B------:R-:W-:Y:S05]  /*0c80*/  @!P6 BRA `(.L_x_11936) ;  /* 0x000000500000e947 */ /* 0x000fea0003800000 */
[----:B-----5:R-:W-:Y:S02]  /*0c90*/  PRMT R20, RZ, 0x5410, R36 ;  /* 0x00005410ff147816 */ /* 0x020fe40000000024 */
[----:B------:R-:W-:-:S03]  /*0ca0*/  PRMT R21, RZ, 0x5410, R4 ;  /* 0x00005410ff157816 */ /* 0x000fc60000000004 */
[----:B------:R-:W-:-:S04]  /*0cb0*/  FMUL.FTZ R20, R20, c[0x0][0x1ec] ;  /* 0x00007b0014147a20 */ /* 0x000fc80000410000 */
[----:B------:R-:W-:-:S04]  /*0cc0*/  FMUL.FTZ R44, R20, R21 ;  /* 0x00000015142c7220 */ /* 0x000fc80000410000 */
[----:B------:R-:W-:Y:S02]  /*0cd0*/  @P0 FADD.FTZ R44, R28, R44 ;  /* 0x0000002c1c2c0221 */ /* 0x000fe40000010000 */
.L_x_11936:
[----:B------:R-:W-:Y:S05]  /*0ce0*/  BSYNC B0 ;  /* 0x0000000000007941 */ /* 0x000fea0003800000 */
.L_x_11935:
[----:B------:R-:W-:Y:S01]  /*0cf0*/  BSSY B0, `(.L_x_11937) ;  /* 0x0000007000007945 */ /* 0x000fe20003800000 */
[----:B------:R-:W-:Y:S05]  /*0d00*/  @!P6 BRA `(.L_x_11938) ;  /* 0x000000500000e947 */ /* 0x000fea0003800000 */
[----:B-----5:R-:W-:Y:S02]  /*0d10*/  PRMT R20, RZ, 0x7610, R36 ;  /* 0x00007610ff147816 */ /* 0x020fe40000000024 */
[----:B------:R-:W-:-:S03]  /*0d20*/  PRMT R45, RZ, 0x7610, R4 ;  /* 0x00007610ff2d7816 */ /* 0x000fc60000000004 */
[----:B------:R-:W-:-:S04]  /*0d30*/  FMUL.FTZ R20, R20, c[0x0][0x1ec] ;  /* 0x00007b0014147a20 */ /* 0x000fc80000410000 */
[----:B------:R-:W-:-:S04]  /*0d40*/  FMUL.FTZ R45, R20, R45 ;  /* 0x0000002d142d7220 */ /* 0x000fc80000410000 */
[----:B------:R-:W-:Y:S02]  /*0d50*/  @P0 FADD.FTZ R45, R29, R45 ;  /* 0x0000002d1d2d0221 */ /* 0x000fe40000010000 */
.L_x_11938:
[----:B------:R-:W-:Y:S05]  /*0d60*/  BSYNC B0 ;  /* 0x0000000000007941 */ /* 0x000fea0003800000 */
.L_x_11937:
[----:B------:R-:W-:Y:S01]  /*0d70*/  BSSY B0, `(.L_x_11939) ;  /* 0x0000007000007945 */ /* 0x000fe20003800000 */
[----:B------:R-:W-:Y:S05]  /*0d80*/  @!P6 BRA `(.L_x_11940) ;  /* 0x000000500000e947 */ /* 0x000fea0003800000 */
[----:B-----5:R-:W-:Y:S02]  /*0d90*/  PRMT R20, RZ, 0x5410, R37 ;  /* 0x00005410ff147816 */ /* 0x020fe40000000025 */
[----:B------:R-:W-:-:S03]  /*0da0*/  PRMT R21, RZ, 0x5410, R5 ;  /* 0x00005410ff157816 */ /* 0x000fc60000000005 */
[----:B------:R-:W-:-:S04]  /*0db0*/  FMUL.FTZ R20, R20, c[0x0][0x1ec] ;  /* 0x00007b0014147a20 */ /* 0x000fc80000410000 */
[----:B------:R-:W-:-:S04]  /*0dc0*/  FMUL.FTZ R46, R20, R21 ;  /* 0x00000015142e7220 */ /* 0x000fc80000410000 */
[----:B------:R-:W-:Y:S02]  /*0dd0*/  @P0 FADD.FTZ R46, R30, R46 ;  /* 0x0000002e1e2e0221 */ /* 0x000fe40000010000 */
.L_x_11940:
[----:B------:R-:W-:Y:S05]  /*0de0*/  BSYNC B0 ;  /* 0x0000000000007941 */ /* 0x000fea0003800000 */
.L_x_11939:
[----:B------:R-:W-:Y:S01]  /*0df0*/  BSSY B0, `(.L_x_11941) ;  /* 0x0000007000007945 */ /* 0x000fe20003800000 */
[----:B------:R-:W-:Y:S05]  /*0e00*/  @!P6 BRA `(.L_x_11942) ;  /* 0x000000500000e947 */ /* 0x000fea0003800000 */
[----:B-----5:R-:W-:Y:S02]  /*0e10*/  PRMT R20, RZ, 0x7610, R37 ;  /* 0x00007610ff147816 */ /* 0x020fe40000000025 */
[----:B------:R-:W-:-:S03]  /*0e20*/  PRMT R47, RZ, 0x7610, R5 ;  /* 0x00007610ff2f7816 */ /* 0x000fc60000000005 */
[----:B------:R-:W-:-:S04]  /*0e30*/  FMUL.FTZ R20, R20, c[0x0][0x1ec] ;  /* 0x00007b0014147a20 */ /* 0x000fc80000410000 */
[----:B------:R-:W-:-:S04]  /*0e40*/  FMUL.FTZ R47, R20, R47 ;  /* 0x0000002f142f7220 */ /* 0x000fc80000410000 */
[----:B------:R-:W-:Y:S02]  /*0e50*/  @P0 FADD.FTZ R47, R31, R47 ;  /* 0x0000002f1f2f0221 */ /* 0x000fe40000010000 */
.L_x_11942:
[----:B------:R-:W-:Y:S05]  /*0e60*/  BSYNC B0 ;  /* 0x0000000000007941 */ /* 0x000fea0003800000 */
.L_x_11941:
[----:B------:R-:W-:Y:S01]  /*0e70*/  BSSY B0, `(.L_x_11943) ;  /* 0x0000007000007945 */ /* 0x000fe20003800000 */
[----:B------:R-:W-:Y:S05]  /*0e80*/  @!P6 BRA `(.L_x_11944) ;  /* 0x000000500000e947 */ /* 0x000fea0003800000 */
[----:B-----5:R-:W-:Y:S02]  /*0e90*/  PRMT R20, RZ, 0x5410, R38 ;  /* 0x00005410ff147816 */ /* 0x020fe40000000026 */
[----:B------:R-:W-:-:S03]  /*0ea0*/  PRMT R21, RZ, 0x5410, R6 ;  /* 0x00005410ff157816 */ /* 0x000fc60000000006 */
[----:B------:R-:W-:-:S04]  /*0eb0*/  FMUL.FTZ R20, R20, c[0x0][0x1ec] ;  /* 0x00007b0014147a20 */ /* 0x000fc80000410000 */
[----:B------:R-:W-:-:S04]  /*0ec0*/  FMUL.FTZ R40, R20, R21 ;  /* 0x0000001514287220 */ /* 0x000fc80000410000 */
[----:B------:R-:W-:Y:S02]  /*0ed0*/  @P0 FADD.FTZ R40, R32, R40 ;  /* 0x0000002820280221 */ /* 0x000fe40000010000 */
.L_x_11944:
[----:B------:R-:W-:Y:S05]  /*0ee0*/  BSYNC B0 ;  /* 0x0000000000007941 */ /* 0x000fea0003800000 */
.L_x_11943:
[----:B------:R-:W-:Y:S01]  /*0ef0*/  BSSY B0, `(.L_x_11945) ;  /* 0x0000007000007945 */ /* 0x000fe20003800000 */
[----:B------:R-:W-:Y:S05]  /*0f00*/  @!P6 BRA `(.L_x_11946) ;  /* 0x000000500000e947 */ /* 0x000fea0003800000 */
[----:B-----5:R-:W-:Y:S02]  /*0f10*/  PRMT R20, RZ, 0x7610, R38 ;  /* 0x00007610ff147816 */ /* 0x020fe40000000026 */
[----:B------:R-:W-:-:S03]  /*0f20*/  PRMT R41, RZ, 0x7610, R6 ;  /* 0x00007610ff297816 */ /* 0x000fc60000000006 */
[----:B------:R-:W-:-:S04]  /*0f30*/  FMUL.FTZ R20, R20, c[0x0][0x1ec] ;  /* 0x00007b0014147a20 */ /* 0x000fc80000410000 */
[----:B------:R-:W-:-:S04]  /*0f40*/  FMUL.FTZ R41, R20, R41 ;  /* 0x0000002914297220 */ /* 0x000fc80000410000 */
[----:B------:R-:W-:Y:S02]  /*0f50*/  @P0 FADD.FTZ R41, R33, R41 ;  /* 0x0000002921290221 */ /* 0x000fe40000010000 */
.L_x_11946:
[----:B------:R-:W-:Y:S05]  /*0f60*/  BSYNC B0 ;  /* 0x0000000000007941 */ /* 0x000fea0003800000 */
.L_x_11945:
[----:B------:R-:W-:Y:S01]  /*0f70*/  BSSY B0, `(.L_x_11947) ;  /* 0x0000006000007945 */ /* 0x000fe20003800000 */
[----:B------:R-:W-:Y:S05]  /*0f80*/  @!P6 BRA `(.L_x_11948) ;  /* 0x000000400000e947 */ /* 0x000fea0003800000 */
[----:B-----5:R-:W-:-:S05]  /*0f90*/  PRMT R20, RZ, 0x5410, R39 ;  /* 0x00005410ff147816 */ /* 0x020fca0000000027 */
[----:B------:R-:W-:-:S04]  /*0fa0*/  FMUL.FTZ R20, R20, c[0x0][0x1ec] ;  /* 0x00007b0014147a20 */ /* 0x000fc80000410000 */
[----:B------:R-:W-:-:S04]  /*0fb0*/  FMUL.FTZ R42, R153, R20 ;  /* 0x00000014992a7220 */ /* 0x000fc80000410000 */
[----:B------:R-:W-:Y:S02]  /*0fc0*/  @P0 FADD.FTZ R42, R34, R42 ;  /* 0x0000002a222a0221 */ /* 0x000fe40000010000 */
.L_x_11948:
[----:B------:R-:W-:Y:S05]  /*0fd0*/  BSYNC B0 ;  /* 0x0000000000007941 */ /* 0x000fea0003800000 */
.L_x_11947:
[----:B------:R-:W-:Y:S01]  /*0fe0*/  BSSY B0, `(.L_x_11949) ;  /* 0x0000006000007945 */ /* 0x000fe20003800000 */
[----:B------:R-:W-:Y:S05]  /*0ff0*/  @!P6 BRA `(.L_x_11950) ;  /* 0x000000400000e947 */ /* 0x000fea0003800000 */
[----:B-----5:R-:W-:-:S05]  /*1000*/  PRMT R20, RZ, 0x7610, R39 ;  /* 0x00007610ff147816 */ /* 0x020fca0000000027 */
[----:B------:R-:W-:-:S04]  /*1010*/  FMUL.FTZ R20, R20, c[0x0][0x1ec] ;  /* 0x00007b0014147a20 */ /* 0x000fc80000410000 */
[----:B------:R-:W-:-:S04]  /*1020*/  FMUL.FTZ R43, R7, R20 ;  /* 0x00000014072b7220 */ /* 0x000fc80000410000 */
[----:B------:R-:W-:Y:S02]  /*1030*/  @P0 FADD.FTZ R43, R35, R43 ;  /* 0x0000002b232b0221 */ /* 0x000fe40000010000 */
.L_x_11950:
[----:B------:R-:W-:Y:S05]  /*1040*/  BSYNC B0 ;  /* 0x0000000000007941 */ /* 0x000fea0003800000 */
.L_x_11949:
[----:B------:R-:W-:Y:S04]  /*1050*/  STG.E.128 [R2.64], R44 ;  /* 0x0000002c02007986 */ /* 0x000fe8000c101d04 */
[----:B------:R0:W-:Y:S01]  /*1060*/  STG.E.128 [R2.64+0x10], R40 ;  /* 0x0000102802007986 */ /* 0x0001e2000c101d04 */
[----:B------:R-:W-:-:S03]  /*1070*/  @P5 MOV R21, 0x10 ;  /* 0x0000001000155802 */ /* 0x000fc60000000f00 */
[----:B------:R1:W2:Y:S01]  /*1080*/  @P0 LDG.E.128 R28, [R12.64] ;  /* 0x000000040c1c0981 */ /* 0x0002a2000c1e1d00 */
[----:B------:R-:W-:-:S03]  /*1090*/  @P5 IADD3 R20, R72, 0x20, RZ ;  /* 0x0000002048145810 */ /* 0x000fc60007ffe0ff */
[----:B------:R1:W3:Y:S01]  /*10a0*/  @P0 LDG.E.128 R32, [R12.64+0x10] ;  /* 0x000010040c200981 */ /* 0x0002e2000c1e1d00 */
[----:B------:R-:W-:Y:S01]  /*10b0*/  @!P6 ISETP.NE.U32.AND P1, PT, RZ, c[0x0][0x180], PT ;  /* 0x00006000ff00ea0c */ /* 0x000fe20003f25070 */
[----:B------:R-:W-:-:S05]  /*10c0*/  @P5 IMAD.WIDE.U32 R20, R20, R21, c[0x0][0x170] ;  /* 0x00005c0014145625 */ /* 0x000fca00078e0015 */
[----:B-----5:R4:W5:Y:S01]  /*10d0*/  @P5 LDG.E.128 R36, [R20.64] ;  /* 0x0000000414245981 */ /* 0x020962000c1e1d00 */
[----:B------:R-:W-:Y:S01]  /*10e0*/  @!P6 ISETP.NE.U32.AND P2, PT, RZ, c[0x0][0x180], PT ;  /* 0x00006000ff00ea0c */ /* 0x000fe20003f45070 */
[----:B------:R-:W-:Y:S01]  /*10f0*/  BSSY B0, `(.L_x_11951) ;  /* 0x000001f000007945 */ /* 0x000fe20003800000 */
[----:B------:R-:W-:Y:S01]  /*1100*/  @!P6 ISETP.NE.U32.AND P4, PT, RZ, c[0x0][0x180], PT ;  /* 0x00006000ff00ea0c */ /* 0x000fe20003f85070 */
[----:B0-----:R-:W-:Y:S01]  /*1110*/  IMAD.WIDE.U32 R2, R50, R25, c[0x0][0x188] ;  /* 0x0000620032027625 */ /* 0x001fe200078e0019 */
[----:B------:R-:W-:Y:S02]  /*1120*/  @!P6 ISETP.NE.U32.AND P3, PT, RZ, c[0x0][0x180], PT ;  /* 0x00006000ff00ea0c */ /* 0x000fe40003f65070 */
[----:B------:R-:W-:Y:S02]  /*1130*/  @!P6 ISETP.NE.AND.EX P1, PT, RZ, c[0x0][0x184], PT, P1 ;  /* 0x00006100ff00ea0c */ /* 0x000fe40003f25310 */
[----:B------:R-:W-:Y:S02]  /*1140*/  @!P6 ISETP.NE.AND.EX P2, PT, RZ, c[0x0][0x184], PT, P2 ;  /* 0x00006100ff00ea0c */ /* 0x000fe40003f45320 */
[----:B------:R-:W-:-:S02]  /*1150*/  @!P6 ISETP.NE.AND.EX P4, PT, RZ, c[0x0][0x184], PT, P4 ;  /* 0x00006100ff00ea0c */ /* 0x000fc40003f85340 */
[----:B------:R-:W-:Y:S02]  /*1160*/  @!P6 ISETP.NE.AND.EX P3, PT, RZ, c[0x0][0x184], PT, P3 ;  /* 0x00006100ff00ea0c */ /* 0x000fe40003f65330 */
[----:B------:R-:W-:-:S05]  /*1170*/  IADD3 R58, R64, 0x40, RZ ;  /* 0x00000040403a7810 */ /* 0x000fca0007ffe0ff */
[----:B-1----:R-:W-:Y:S01]  /*1180*/  @P0 IMAD.WIDE.U32 R12, R58, R25, c[0x0][0x180] ;  /* 0x000060003a0c0625 */ /* 0x002fe200078e0019 */
[----:B--2---:R-:W-:Y:S02]  /*1190*/  @!P6 FSEL R53, R29, RZ, P1 ;  /* 0x000000ff1d35e208 */ /* 0x004fe40000800000 */
[----:B------:R-:W-:Y:S02]  /*11a0*/  @!P6 FSEL R54, R30, RZ, P2 ;  /* 0x000000ff1e36e208 */ /* 0x000fe40001000000 */
        /* <DEDUP_REMOVED lines=11> */
[----:B------:R-:W-:Y:S02]  /*1260*/  @!P6 FSEL R50, R34, RZ, P4 ;  /* 0x000000ff2232e208 */ /* 0x000fe40002000000 */
[----:B------:R-:W-:Y:S02]  /*1270*/  @!P6 FSEL R51, R35, RZ, P3 ;  /* 0x000000ff2333e208 */ /* 0x000fe40001800000 */
[----:B------:R-:W-:Y:S01]  /*1280*/  @!P6 FSEL R52, R28, RZ, P1 ;  /* 0x000000ff1c34e208 */ /* 0x000fe20000800000 */
[----:B------:R-:W-:Y:S05]  /*1290*/  @!P6 BRA `(.L_x_11952) ;  /* 0x000000400000e947 */ /* 0x000fea0003800000 */
[----:B----45:R-:W-:-:S05]  /*12a0*/  PRMT R20, RZ, 0x5410, R36 ;  /* 0x00005410ff147816 */ /* 0x030fca0000000024 */
[----:B------:R-:W-:-:S04]  /*12b0*/  FMUL.FTZ R21, R20, c[0x0][0x1ec] ;  /* 0x00007b0014157a20 */ /* 0x000fc80000410000 */
[----:B------:R-:W-:-:S04]  /*12c0*/  FMUL.FTZ R52, R0, R21 ;  /* 0x0000001500347220 */ /* 0x000fc80000410000 */
[----:B------:R-:W-:Y:S02]  /*12d0*/  @P0 FADD.FTZ R52, R28, R52 ;  /* 0x000000341c340221 */ /* 0x000fe40000010000 */
.L_x_11952:
[----:B----4-:R-:W-:Y:S05]  /*12e0*/  BSYNC B0 ;  /* 0x0000000000007941 */ /* 0x010fea0003800000 */
.L_x_11951:
[----:B------:R-:W-:Y:S01]  /*12f0*/  BSSY B0, `(.L_x_11953) ;  /* 0x0000006000007945 */ /* 0x000fe20003800000 */
[----:B------:R-:W-:Y:S05]  /*1300*/  @!P6 BRA `(.L_x_11954) ;  /* 0x000000400000e947 */ /* 0x000fea0003800000 */
[----:B-----5:R-:W-:-:S05]  /*1310*/  PRMT R20, RZ, 0x7610, R36 ;  /* 0x00007610ff147816 */ /* 0x020fca0000000024 */
[----:B------:R-:W-:-:S04]  /*1320*/  FMUL.FTZ R53, R20, c[0x0][0x1ec] ;  /* 0x00007b0014357a20 */ /* 0x000fc80000410000 */
[----:B------:R-:W-:-:S04]  /*1330*/  FMUL.FTZ R53, R122, R53 ;  /* 0x000000357a357220 */ /* 0x000fc80000410000 */
[----:B------:R-:W-:Y:S02]  /*1340*/  @P0 FADD.FTZ R53, R29, R53 ;  /* 0x000000351d350221 */ /* 0x000fe40000010000 */
.L_x_11954:
[----:B------:R-:W-:Y:S05]  /*1350*/  BSYNC B0 ;  /* 0x0000000000007941 */ /* 0x000fea0003800000 */
.L_x_11953:
[----:B------:R-:W-:Y:S01]  /*1360*/  BSSY B0, `(.L_x_11955) ;  /* 0x0000006000007945 */ /* 0x000fe20003800000 */
[----:B------:R-:W-:Y:S05]  /*1370*/  @!P6 BRA `(.L_x_11956) ;  /* 0x000000400000e947 */ /* 0x000fea0003800000 */
[----:B-----5:R-:W-:-:S05]  /*1380*/  PRMT R20, RZ, 0x5410, R37 ;  /* 0x00005410ff147816 */ /* 0x020fca0000000025 */
[----:B------:R-:W-:-:S04]  /*1390*/  FMUL.FTZ R20, R20, c[0x0][0x1ec] ;  /* 0x00007b0014147a20 */ /* 0x000fc80000410000 */
[----:B------:R-:W-:-:S04]  /*13a0*/  FMUL.FTZ R54, R121, R20 ;  /* 0x0000001479367220 */ /* 0x000fc80000410000 */
[----:B------:R-:W-:Y:S02]  /*13b0*/  @P0 FADD.FTZ R54, R30, R54 ;  /* 0x000000361e360221 */ /* 0x000fe40000010000 */
.L_x_11956:
[----:B------:R-:W-:Y:S05]  /*13c0*/  BSYNC B0 ;  /* 0x0000000000007941 */ /* 0x000fea0003800000 */
.L_x_11955:
[----:B------:R-:W-:Y:S01]  /*13d0*/  BSSY B0, `(.L_x_11957) ;  /* 0x0000006000007945 */ /* 0x000fe20003800000 */
[----:B------:R-:W-:Y:S05]  /*13e0*/  @!P6 BRA `(.L_x_11958) ;  /* 0x000000400000e947 */ /* 0x000fea0003800000 */
[----:B-----5:R-:W-:-:S05]  /*13f0*/  PRMT R20, RZ, 0x7610, R37 ;  /* 0x00007610ff147816 */ /* 0x020fca0000000025 */
[----:B------:R-:W-:-:S04]  /*1400*/  FMUL.FTZ R55, R20, c[0x0][0x1ec] ;  /* 0x00007b0014377a20 */ /* 0x000fc80000410000 */
[----:B------:R-:W-:-:S04]  /*1410*/  FMUL.FTZ R55, R124, R55 ;  /* 0x000000377c377220 */ /* 0x000fc80000410000 */
[----:B------:R-:W-:Y:S02]  /*1420*/  @P0 FADD.FTZ R55, R31, R55 ;  /* 0x000000371f370221 */ /* 0x000fe40000010000 */
.L_x_11958:
[----:B------:R-:W-:Y:S05]  /*1430*/  BSYNC B0 ;  /* 0x0000000000007941 */ /* 0x000fea0003800000 */
.L_x_11957:
[----:B------:R-:W-:Y:S01]  /*1440*/  BSSY B0, `(.L_x_11959) ;  /* 0x0000006000007945 */ /* 0x000fe20003800000 */
[----:B------:R-:W-:Y:S05]  /*1450*/  @!P6 BRA `(.L_x_11960) ;  /* 0x000000400000e947 */ /* 0x000fea0003800000 */
[----:B-----5:R-:W-:-:S05]  /*1460*/  PRMT R20, RZ, 0x5410, R38 ;  /* 0x00005410ff147816 */ /* 0x020fca0000000026 */
[----:B------:R-:W-:-:S04]  /*1470*/  FMUL.FTZ R20, R20, c[0x0][0x1ec] ;  /* 0x00007b0014147a20 */ /* 0x000fc80000410000 */
[----:B------:R-:W-:-:S04]  /*1480*/  FMUL.FTZ R48, R123, R20 ;  /* 0x000000147b307220 */ /* 0x000fc80000410000 */
[----:B------:R-:W-:Y:S02]  /*1490*/  @P0 FADD.FTZ R48, R32, R48 ;  /* 0x0000003020300221 */ /* 0x000fe40000010000 */
.L_x_11960:
[----:B------:R-:W-:Y:S05]  /*14a0*/  BSYNC B0 ;  /* 0x0000000000007941 */ /* 0x000fea0003800000 */
.L_x_11959:
[----:B------:R-:W-:Y:S01]  /*14b0*/  BSSY B0, `(.L_x_11961) ;  /* 0x0000006000007945 */ /* 0x000fe20003800000 */
[----:B------:R-:W-:Y:S05]  /*14c0*/  @!P6 BRA `(.L_x_11962) ;  /* 0x000000400000e947 */ /* 0x000fea0003800000 */
[----:B-----5:R-:W-:-:S05]  /*14d0*/  PRMT R20, RZ, 0x7610, R38 ;  /* 0x00007610ff147816 */ /* 0x020fca0000000026 */
[----:B------:R-:W-:-:S04]  /*14e0*/  FMUL.FTZ R49, R20, c[0x0][0x1ec] ;  /* 0x00007b0014317a20 */ /* 0x000fc80000410000 */
[----:B------:R-:W-:-:S04]  /*14f0*/  FMUL.FTZ R49, R126, R49 ;  /* 0x000000317e317220 */ /* 0x000fc80000410000 */
[----:B------:R-:W-:Y:S02]  /*1500*/  @P0 FADD.FTZ R49, R33, R49 ;  /* 0x0000003121310221 */ /* 0x000fe40000010000 */
.L_x_11962:
[----:B------:R-:W-:Y:S05]  /*1510*/  BSYNC B0 ;  /* 0x0000000000007941 */ /* 0x000fea0003800000 */
.L_x_11961:
[----:B------:R-:W-:Y:S01]  /*1520*/  BSSY B0, `(.L_x_11963) ;  /* 0x0000006000007945 */ /* 0x000fe20003800000 */
[----:B------:R-:W-:Y:S05]  /*1530*/  @!P6 BRA `(.L_x_11964) ;  /* 0x000000400000e947 */ /* 0x000fea0003800000 */
[----:B-----5:R-:W-:-:S05]  /*1540*/  PRMT R20, RZ, 0x5410, R39 ;  /* 0x00005410ff147816 */ /* 0x020fca0000000027 */
[----:B------:R-:W-:-:S04]  /*1550*/  FMUL.FTZ R20, R20, c[0x0][0x1ec] ;  /* 0x00007b0014147a20 */ /* 0x000fc80000410000 */
[----:B------:R-:W-:-:S04]  /*1560*/  FMUL.FTZ R50, R125, R20 ;  /* 0x000000147d327220 */ /* 0x000fc80000410000 */
[----:B------:R-:W-:Y:S02]  /*1570*/  @P0 FADD.FTZ R50, R34, R50 ;  /* 0x0000003222320221 */ /* 0x000fe40000010000 */
.L_x_11964:
[----:B------:R-:W-:Y:S05]  /*1580*/  BSYNC B0 ;  /* 0x0000000000007941 */ /* 0x000fea0003800000 */
.L_x_11963:
[----:B------:R-:W-:Y:S01]  /*1590*/  BSSY B0, `(.L_x_11965) ;  /* 0x0000006000007945 */ /* 0x000fe20003800000 */
[----:B------:R-:W-:Y:S05]  /*15a0*/  @!P6 BRA `(.L_x_11966) ;  /* 0x000000400000e947 */ /* 0x000fea0003800000 */
[----:B-----5:R-:W-:-:S05]  /*15b0*/  PRMT R20, RZ, 0x7610, R39 ;  /* 0x00007610ff147816 */ /* 0x020fca0000000027 */
[----:B------:R-:W-:-:S04]  /*15c0*/  FMUL.FTZ R51, R20, c[0x0][0x1ec] ;  /* 0x00007b0014337a20 */ /* 0x000fc80000410000 */
[----:B------:R-:W-:-:S04]  /*15d0*/  FMUL.FTZ R51, R128, R51 ;  /* 0x0000003380337220 */ /* 0x000fc80000410000 */
[----:B------:R-:W-:Y:S02]  /*15e0*/  @P0 FADD.FTZ R51, R35, R51 ;  /* 0x0000003323330221 */ /* 0x000fe40000010000 */
.L_x_11966:
[----:B------:R-:W-:Y:S05]  /*15f0*/  BSYNC B0 ;  /* 0x0000000000007941 */ /* 0x000fea0003800000 */
.L_x_11965:
        /* <DEDUP_REMOVED lines=41> */
.L_x_11968:
[----:B----4-:R-:W-:Y:S05]  /*1890*/  BSYNC B0 ;  /* 0x0000000000007941 */ /* 0x010fea0003800000 */
.L_x_11967:
[----:B------:R-:W-:Y:S01]  /*18a0*/  BSSY B0, `(.L_x_11969) ;  /* 0x0000006000007945 */ /* 0x000fe20003800000 */
[----:B------:R-:W-:Y:S05]  /*18b0*/  @!P6 BRA `(.L_x_11970) ;  /* 0x000000400000e947 */ /* 0x000fea0003800000 */
[----:B-----5:R-:W-:-:S05]  /*18c0*/  PRMT R20, RZ, 0x7610, R36 ;  /* 0x00007610ff147816 */ /* 0x020fca0000000024 */
[----:B------:R-:W-:-:S04]  /*18d0*/  FMUL.FTZ R61, R20, c[0x0][0x1ec] ;  /* 0x00007b00143d7a20 */ /* 0x000fc80000410000 */
[----:B------:R-:W-:-:S04]  /*18e0*/  FMUL.FTZ R61, R130, R61 ;  /* 0x0000003d823d7220 */ /* 0x000fc80000410000 */
[----:B------:R-:W-:Y:S02]  /*18f0*/  @P0 FADD.FTZ R61, R29, R61 ;  /* 0x0000003d1d3d0221 */ /* 0x000fe40000010000 */
.L_x_11970:
[----:B------:R-:W-:Y:S05]  /*1900*/  BSYNC B0 ;  /* 0x0000000000007941 */ /* 0x000fea0003800000 */
.L_x_11969:
[----:B------:R-:W-:Y:S01]  /*1910*/  BSSY B0, `(.L_x_11971) ;  /* 0x0000006000007945 */ /* 0x000fe20003800000 */
[----:B------:R-:W-:Y:S05]  /*1920*/  @!P6 BRA `(.L_x_11972) ;  /* 0x000000400000e947 */ /* 0x000fea0003800000 */
[----:B-----5:R-:W-:-:S05]  /*1930*/  PRMT R20, RZ, 0x5410, R37 ;  /* 0x00005410ff147816 */ /* 0x020fca0000000025 */
[----:B------:R-:W-:-:S04]  /*1940*/  FMUL.FTZ R20, R20, c[0x0][0x1ec] ;  /* 0x00007b0014147a20 */ /* 0x000fc80000410000 */
[----:B------:R-:W-:-:S04]  /*1950*/  FMUL.FTZ R62, R129, R20 ;  /* 0x00000014813e7220 */ /* 0x000fc80000410000 */
[----:B------:R-:W-:Y:S02]  /*1960*/  @P0 FADD.FTZ R62, R30, R62 ;  /* 0x0000003e1e3e0221 */ /* 0x000fe40000010000 */
.L_x_11972:
[----:B------:R-:W-:Y:S05]  /*1970*/  BSYNC B0 ;  /* 0x0000000000007941 */ /* 0x000fea0003800000 */
.L_x_11971:
[----:B------:R-:W-:Y:S01]  /*1980*/  BSSY B0, `(.L_x_11973) ;  /* 0x0000006000007945 */ /* 0x000fe20003800000 */
[----:B------:R-:W-:Y:S05]  /*1990*/  @!P6 BRA `(.L_x_11974) ;  /* 0x000000400000e947 */ /* 0x000fea0003800000 */
[----:B-----5:R-:W-:-:S05]  /*19a0*/  PRMT R20, RZ, 0x7610, R37 ;  /* 0x00007610ff147816 */ /* 0x020fca0000000025 */
[----:B------:R-:W-:-:S04]  /*19b0*/  FMUL.FTZ R63, R20, c[0x0][0x1ec] ;  /* 0x00007b00143f7a20 */ /* 0x000fc80000410000 */
[----:B------:R-:W-:-:S04]  /*19c0*/  FMUL.FTZ R63, R132, R63 ;  /* 0x0000003f843f7220 */ /* 0x000fc80000410000 */
[----:B------:R-:W-:Y:S02]  /*19d0*/  @P0 FADD.FTZ R63, R31, R63 ;  /* 0x0000003f1f3f0221 */ /* 0x000fe40000010000 */
.L_x_11974:
[----:B------:R-:W-:Y:S05]  /*19e0*/  BSYNC B0 ;  /* 0x0000000000007941 */ /* 0x000fea0003800000 */
.L_x_11973:
[----:B------:R-:W-:Y:S01]  /*19f0*/  BSSY B0, `(.L_x_11975) ;  /* 0x0000006000007945 */ /* 0x000fe20003800000 */
[----:B------:R-:W-:Y:S05]  /*1a00*/  @!P6 BRA `(.L_x_11976) ;  /* 0x000000400000e947 */ /* 0x000fea0003800000 */
[----:B-----5:R-:W-:-:S05]  /*1a10*/  PRMT R20, RZ, 0x5410, R38 ;  /* 0x00005410ff147816 */ /* 0x020fca0000000026 */
[----:B------:R-:W-:-:S04]  /*1a20*/  FMUL.FTZ R20, R20, c[0x0][0x1ec] ;  /* 0x00007b0014147a20 */ /* 0x000fc80000410000 */
[----:B------:R-:W-:-:S04]  /*1a30*/  FMUL.FTZ R56, R131, R20 ;  /* 0x0000001483387220 */ /* 0x000fc80000410000 */
[----:B------:R-:W-:Y:S02]  /*1a40*/  @P0 FADD.FTZ R56, R32, R56 ;  /* 0x0000003820380221 */ /* 0x000fe40000010000 */
.L_x_11976:
[----:B------:R-:W-:Y:S05]  /*1a50*/  BSYNC B0 ;  /* 0x0000000000007941 */ /* 0x000fea0003800000 */
.L_x_11975:
[----:B------:R-:W-:Y:S01]  /*1a60*/  BSSY B0, `(.L_x_11977) ;  /* 0x0000006000007945 */ /* 0x000fe20003800000 */
[----:B------:R-:W-:Y:S05]  /*1a70*/  @!P6 BRA `(.L_x_11978) ;  /* 0x000000400000e947 */ /* 0x000fea0003800000 */
[----:B-----5:R-:W-:-:S05]  /*1a80*/  PRMT R20, RZ, 0x7610, R38 ;  /* 0x00007610ff147816 */ /* 0x020fca0000000026 */
[----:B------:R-:W-:-:S04]  /*1a90*/  FMUL.FTZ R57, R20, c[0x0][0x1ec] ;  /* 0x00007b0014397a20 */ /* 0x000fc80000410000 */
[----:B------:R-:W-:-:S04]  /*1aa0*/  FMUL.FTZ R57, R134, R57 ;  /* 0x0000003986397220 */ /* 0x000fc80000410000 */
[----:B------:R-:W-:Y:S02]  /*1ab0*/  @P0 FADD.FTZ R57, R33, R57 ;  /* 0x0000003921390221 */ /* 0x000fe40000010000 */
.L_x_11978:
[----:B------:R-:W-:Y:S05]  /*1ac0*/  BSYNC B0 ;  /* 0x0000000000007941 */ /* 0x000fea0003800000 */
.L_x_11977:
[----:B------:R-:W-:Y:S01]  /*1ad0*/  BSSY B0, `(.L_x_11979) ;  /* 0x0000006000007945 */ /* 0x000fe20003800000 */
[----:B------:R-:W-:Y:S05]  /*1ae0*/  @!P6 BRA `(.L_x_11980) ;  /* 0x000000400000e947 */ /* 0x000fea0003800000 */
[----:B-----5:R-:W-:-:S05]  /*1af0*/  PRMT R20, RZ, 0x5410, R39 ;  /* 0x00005410ff147816 */ /* 0x020fca0000000027 */
[----:B------:R-:W-:-:S04]  /*1b00*/  FMUL.FTZ R20, R20, c[0x0][0x1ec] ;  /* 0x00007b0014147a20 */ /* 0x000fc80000410000 */
[----:B------:R-:W-:-:S04]  /*1b10*/  FMUL.FTZ R58, R133, R20 ;  /* 0x00000014853a7220 */ /* 0x000fc80000410000 */
[----:B------:R-:W-:Y:S02]  /*1b20*/  @P0 FADD.FTZ R58, R34, R58 ;  /* 0x0000003a223a0221 */ /* 0x000fe40000010000 */
.L_x_11980:
[----:B------:R-:W-:Y:S05]  /*1b30*/  BSYNC B0 ;  /* 0x0000000000007941 */ /* 0x000fea0003800000 */
.L_x_11979:
[----:B------:R-:W-:Y:S01]  /*1b40*/  BSSY B0, `(.L_x_11981) ;  /* 0x0000006000007945 */ /* 0x000fe20003800000 */
[----:B------:R-:W-:Y:S05]  /*1b50*/  @!P6 BRA `(.L_x_11982) ;  /* 0x000000400000e947 */ /* 0x000fea0003800000 */
[----:B-----5:R-:W-:-:S05]  /*1b60*/  PRMT R20, RZ, 0x7610, R39 ;  /* 0x00007610ff147816 */ /* 0x020fca0000000027 */
[----:B------:R-:W-:-:S04]  /*1b70*/  FMUL.FTZ R59, R20, c[0x0][0x1ec] ;  /* 0x00007b00143b7a20 */ /* 0x000fc80000410000 */
[----:B------:R-:W-:-:S04]  /*1b80*/  FMUL.FTZ R59, R136, R59 ;  /* 0x0000003b883b7220 */ /* 0x000fc80000410000 */
[----:B------:R-:W-:Y:S02]  /*1b90*/  @P0 FADD.FTZ R59, R35, R59 ;  /* 0x0000003b233b0221 */ /* 0x000fe40000010000 */
.L_x_11982:
[----:B------:R-:W-:Y:S05]  /*1ba0*/  BSYNC B0 ;  /* 0x0000000000007941 */ /* 0x000fea0003800000 */
.L_x_11981:
        /* <DEDUP_REMOVED lines=41> */
.L_x_11984:
[----:B----4-:R-:W-:Y:S05]  /*1e40*/  BSYNC B0 ;  /* 0x0000000000007941 */ /* 0x010fea0003800000 */
.L_x_11983:
[----:B------:R-:W-:Y:S01]  /*1e50*/  BSSY B0, `(.L_x_11985) ;  /* 0x0000006000007945 */ /* 0x000fe20003800000 */
[----:B------:R-:W-:Y:S05]  /*1e60*/  @!P6 BRA `(.L_x_11986) ;  /* 0x000000400000e947 */ /* 0x000fea0003800000 */
[----:B-----5:R-:W-:-:S05]  /*1e70*/  PRMT R20, RZ, 0x7610, R36 ;  /* 0x00007610ff147816 */ /* 0x020fca0000000024 */
[----:B------:R-:W-:-:S04]  /*1e80*/  FMUL.FTZ R20, R20, c[0x0][0x1ec] ;  /* 0x00007b0014147a20 */ /* 0x000fc80000410000 */
[----:B------:R-:W-:-:S04]  /*1e90*/  FMUL.FTZ R69, R137, R20 ;  /* 0x0000001489457220 */ /* 0x000fc80000410000 */
[----:B------:R-:W-:Y:S02]  /*1ea0*/  @P0 FADD.FTZ R69, R29, R69 ;  /* 0x000000451d450221 */ /* 0x000fe40000010000 */
.L_x_11986:
[----:B------:R-:W-:Y:S05]  /*1eb0*/  BSYNC B0 ;  /* 0x0000000000007941 */ /* 0x000fea0003800000 */
.L_x_11985:
[----:B------:R-:W-:Y:S01]  /*1ec0*/  BSSY B0, `(.L_x_11987) ;  /* 0x0000006000007945 */ /* 0x000fe20003800000 */
[----:B------:R-:W-:Y:S05]  /*1ed0*/  @!P6 BRA `(.L_x_11988) ;  /* 0x000000400000e947 */ /* 0x000fea0003800000 */
[----:B-----5:R-:W-:-:S05]  /*1ee0*/  PRMT R20, RZ, 0x5410, R37 ;  /* 0x00005410ff147816 */ /* 0x020fca0000000025 */
[----:B------:R-:W-:-:S04]  /*1ef0*/  FMUL.FTZ R21, R20, c[0x0][0x1ec] ;  /* 0x00007b0014157a20 */ /* 0x000fc80000410000 */
[----:B------:R-:W-:-:S04]  /*1f00*/  FMUL.FTZ R70, R138, R21 ;  /* 0x000000158a467220 */ /* 0x000fc80000410000 */
[----:B------:R-:W-:Y:S02]  /*1f10*/  @P0 FADD.FTZ R70, R30, R70 ;  /* 0x000000461e460221 */ /* 0x000fe40000010000 */
.L_x_11988:
[----:B------:R-:W-:Y:S05]  /*1f20*/  BSYNC B0 ;  /* 0x0000000000007941 */ /* 0x000fea0003800000 */
.L_x_11987:
[----:B------:R-:W-:Y:S01]  /*1f30*/  BSSY B0, `(.L_x_11989) ;  /* 0x0000006000007945 */ /* 0x000fe20003800000 */
[----:B------:R-:W-:Y:S05]  /*1f40*/  @!P6 BRA `(.L_x_11990) ;  /* 0x000000400000e947 */ /* 0x000fea0003800000 */
[----:B-----5:R-:W-:-:S05]  /*1f50*/  PRMT R20, RZ, 0x7610, R37 ;  /* 0x00007610ff147816 */ /* 0x020fca0000000025 */
[----:B------:R-:W-:-:S04]  /*1f60*/  FMUL.FTZ R20, R20, c[0x0][0x1ec] ;  /* 0x00007b0014147a20 */ /* 0x000fc80000410000 */
[----:B------:R-:W-:-:S04]  /*1f70*/  FMUL.FTZ R71, R139, R20 ;  /* 0x000000148b477220 */ /* 0x000fc80000410000 */
[----:B------:R-:W-:Y:S02]  /*1f80*/  @P0 FADD.FTZ R71, R31, R71 ;  /* 0x000000471f470221 */ /* 0x000fe40000010000 */
.L_x_11990:
[----:B------:R-:W-:Y:S05]  /*1f90*/  BSYNC B0 ;  /* 0x0000000000007941 */ /* 0x000fea0003800000 */
.L_x_11989:
[----:B------:R-:W-:Y:S01]  /*1fa0*/  BSSY B0, `(.L_x_11991) ;  /* 0x0000006000007945 */ /* 0x000fe20003800000 */
[----:B------:R-:W-:Y:S05]  /*1fb0*/  @!P6 BRA `(.L_x_11992) ;  /* 0x000000400000e947 */ /* 0x000fea0003800000 */
[----:B-----5:R-:W-:-:S05]  /*1fc0*/  PRMT R20, RZ, 0x5410, R38 ;  /* 0x00005410ff147816 */ /* 0x020fca0000000026 */
[----:B------:R-:W-:-:S04]  /*1fd0*/  FMUL.FTZ R21, R20, c[0x0][0x1ec] ;  /* 0x00007b0014157a20 */ /* 0x000fc80000410000 */
[----:B------:R-:W-:-:S04]  /*1fe0*/  FMUL.FTZ R64, R140, R21 ;  /* 0x000000158c407220 */ /* 0x000fc80000410000 */
[----:B------:R-:W-:Y:S02]  /*1ff0*/  @P0 FADD.FTZ R64, R32, R64 ;  /* 0x0000004020400221 */ /* 0x000fe40000010000 */
.L_x_11992:
[----:B------:R-:W-:Y:S05]  /*2000*/  BSYNC B0 ;  /* 0x0000000000007941 */ /* 0x000fea0003800000 */
.L_x_11991:
[----:B------:R-:W-:Y:S01]  /*2010*/  BSSY B0, `(.L_x_11993) ;  /* 0x0000006000007945 */ /* 0x000fe20003800000 */
[----:B------:R-:W-:Y:S05]  /*2020*/  @!P6 BRA `(.L_x_11994) ;  /* 0x000000400000e947 */ /* 0x000fea0003800000 */
[----:B-----5:R-:W-:-:S05]  /*2030*/  PRMT R20, RZ, 0x7610, R38 ;  /* 0x00007610ff147816 */ /* 0x020fca0000000026 */
[----:B------:R-:W-:-:S04]  /*2040*/  FMUL.FTZ R65, R20, c[0x0][0x1ec] ;  /* 0x00007b0014417a20 */ /* 0x000fc80000410000 */
[----:B------:R-:W-:-:S04]  /*2050*/  FMUL.FTZ R65, R142, R65 ;  /* 0x000000418e417220 */ /* 0x000fc80000410000 */
[----:B------:R-:W-:Y:S02]  /*2060*/  @P0 FADD.FTZ R65, R33, R65 ;  /* 0x0000004121410221 */ /* 0x000fe40000010000 */
.L_x_11994:
[----:B------:R-:W-:Y:S05]  /*2070*/  BSYNC B0 ;  /* 0x0000000000007941 */ /* 0x000fea0003800000 */
.L_x_11993:
[----:B------:R-:W-:Y:S01]  /*2080*/  BSSY B0, `(.L_x_11995) ;  /* 0x0000006000007945 */ /* 0x000fe20003800000 */
[----:B------:R-:W-:Y:S05]  /*2090*/  @!P6 BRA `(.L_x_11996) ;  /* 0x000000400000e947 */ /* 0x000fea0003800000 */
[----:B-----5:R-:W-:-:S05]  /*20a0*/  PRMT R20, RZ, 0x5410, R39 ;  /* 0x00005410ff147816 */ /* 0x020fca0000000027 */
[----:B------:R-:W-:-:S04]  /*20b0*/  FMUL.FTZ R20, R20, c[0x0][0x1ec] ;  /* 0x00007b0014147a20 */ /* 0x000fc80000410000 */
[----:B------:R-:W-:-:S04]  /*20c0*/  FMUL.FTZ R66, R141, R20 ;  /* 0x000000148d427220 */ /* 0x000fc80000410000 */
[----:B------:R-:W-:Y:S02]  /*20d0*/  @P0 FADD.FTZ R66, R34, R66 ;  /* 0x0000004222420221 */ /* 0x000fe40000010000 */
.L_x_11996:
[----:B------:R-:W-:Y:S05]  /*20e0*/  BSYNC B0 ;  /* 0x0000000000007941 */ /* 0x000fea0003800000 */
.L_x_11995:
[----:B------:R-:W-:Y:S01]  /*20f0*/  BSSY B0, `(.L_x_11997) ;  /* 0x0000006000007945 */ /* 0x000fe20003800000 */
[----:B------:R-:W-:Y:S05]  /*2100*/  @!P6 BRA `(.L_x_11998) ;  /* 0x000000400000e947 */ /* 0x000fea0003800000 */
[----:B-----5:R-:W-:-:S05]  /*2110*/  PRMT R20, RZ, 0x7610, R39 ;  /* 0x00007610ff147816 */ /* 0x020fca0000000027 */
[----:B------:R-:W-:-:S04]  /*2120*/  FMUL.FTZ R20, R20, c[0x0][0x1ec] ;  /* 0x00007b0014147a20 */ /* 0x000fc80000410000 */
[----:B------:R-:W-:-:S04]  /*2130*/  FMUL.FTZ R67, R143, R20 ;  /* 0x000000148f437220 */ /* 0x000fc80000410000 */
[----:B------:R-:W-:Y:S02]  /*2140*/  @P0 FADD.FTZ R67, R35, R67 ;  /* 0x0000004323430221 */ /* 0x000fe40000010000 */
.L_x_11998:
[----:B------:R-:W-:Y:S05]  /*2150*/  BSYNC B0 ;  /* 0x0000000000007941 */ /* 0x000fea0003800000 */
.L_x_11997:
[----:B------:R0:W-:Y:S04]  /*2160*/  STG.E.128 [R2.64], R68 ;  /* 0x0000004402007986 */ /* 0x0001e8000c101d04 */
        /* <DEDUP_REMOVED lines=19> */
[----:B------:R-:W-:Y:S02]  /*22a0*/  @!P6 FSEL R78, R30, RZ, P3 ;  /* 0x000000ff1e4ee208 */ /* 0x000fe40001800000 */
        /* <DEDUP_REMOVED lines=9> */
[----:B------:R-:W-:Y:S02]  /*2340*/  @!P6 FSEL R74, R34, RZ, P3 ;  /* 0x000000ff224ae208 */ /* 0x000fe40001800000 */
[----:B------:R-:W-:-:S02]  /*2350*/  @!P6 FSEL R75, R35, RZ, P5 ;  /* 0x000000ff234be208 */ /* 0x000fc40002800000 */
[----:B------:R-:W-:Y:S01]  /*2360*/  @!P6 FSEL R76, R28, RZ, P4 ;  /* 0x000000ff1c4ce208 */ /* 0x000fe20002000000 */
[----:B------:R-:W-:Y:S05]  /*2370*/  @!P6 BRA `(.L_x_12000) ;  /* 0x000000400000e947 */ /* 0x000fea0003800000 */
[----:B0----5:R-:W-:-:S05]  /*2380*/  PRMT R2, RZ, 0x5410, R36 ;  /* 0x00005410ff027816 */ /* 0x021fca0000000024 */
[----:B------:R-:W-:-:S04]  /*2390*/  FMUL.FTZ R3, R2, c[0x0][0x1ec] ;  /* 0x00007b0002037a20 */ /* 0x000fc80000410000 */
[----:B------:R-:W-:-:S04]  /*23a0*/  FMUL.FTZ R76, R144, R3 ;  /* 0x00000003904c7220 */ /* 0x000fc80000410000 */
[----:B------:R-:W-:Y:S02]  /*23b0*/  @P0 FADD.FTZ R76, R28, R76 ;  /* 0x0000004c1c4c0221 */ /* 0x000fe40000010000 */
.L_x_12000:
[----:B0-----:R-:W-:Y:S05]  /*23c0*/  BSYNC B0 ;  /* 0x0000000000007941 */ /* 0x001fea0003800000 */
.L_x_11999:
[----:B------:R-:W-:Y:S01]  /*23d0*/  BSSY B0, `(.L_x_12001) ;  /* 0x0000006000007945 */ /* 0x000fe20003800000 */
[----:B------:R-:W-:Y:S05]  /*23e0*/  @!P6 BRA `(.L_x_12002) ;  /* 0x000000400000e947 */ /* 0x000fea0003800000 */
[----:B-----5:R-:W-:-:S05]  /*23f0*/  PRMT R2, RZ, 0x7610, R36 ;  /* 0x00007610ff027816 */ /* 0x020fca0000000024 */
[----:B------:R-:W-:-:S04]  /*2400*/  FMUL.FTZ R2, R2, c[0x0][0x1ec] ;  /* 0x00007b0002027a20 */ /* 0x000fc80000410000 */
[----:B------:R-:W-:-:S04]  /*2410*/  FMUL.FTZ R77, R145, R2 ;  /* 0x00000002914d7220 */ /* 0x000fc80000410000 */
[----:B------:R-:W-:Y:S02]  /*2420*/  @P0 FADD.FTZ R77, R29, R77 ;  /* 0x0000004d1d4d0221 */ /* 0x000fe40000010000 */
.L_x_12002:
[----:B------:R-:W-:Y:S05]  /*2430*/  BSYNC B0 ;  /* 0x0000000000007941 */ /* 0x000fea0003800000 */
.L_x_12001:
[----:B------:R-:W-:Y:S01]  /*2440*/  BSSY B0, `(.L_x_12003) ;  /* 0x0000006000007945 */ /* 0x000fe20003800000 */
[----:B------:R-:W-:Y:S05]  /*2450*/  @!P6 BRA `(.L_x_12004) ;  /* 0x000000400000e947 */ /* 0x000fea0003800000 */
[----:B-----5:R-:W-:-:S05]  /*2460*/  PRMT R2, RZ, 0x5410, R37 ;  /* 0x00005410ff027816 */ /* 0x020fca0000000025 */
[----:B------:R-:W-:-:S04]  /*2470*/  FMUL.FTZ R3, R2, c[0x0][0x1ec] ;  /* 0x00007b0002037a20 */ /* 0x000fc80000410000 */
[----:B------:R-:W-:-:S04]  /*2480*/  FMUL.FTZ R78, R146, R3 ;  /* 0x00000003924e7220 */ /* 0x000fc80000410000 */
[----:B------:R-:W-:Y:S02]  /*2490*/  @P0 FADD.FTZ R78, R30, R78 ;  /* 0x0000004e1e4e0221 */ /* 0x000fe40000010000 */
.L_x_12004:
[----:B------:R-:W-:Y:S05]  /*24a0*/  BSYNC B0 ;  /* 0x0000000000007941 */ /* 0x000fea0003800000 */
.L_x_12003:
[----:B------:R-:W-:Y:S01]  /*24b0*/  BSSY B0, `(.L_x_12005) ;  /* 0x0000006000007945 */ /* 0x000fe20003800000 */
[----:B------:R-:W-:Y:S05]  /*24c0*/  @!P6 BRA `(.L_x_12006) ;  /* 0x000000400000e947 */ /* 0x000fea0003800000 */
[----:B-----5:R-:W-:-:S05]  /*24d0*/  PRMT R2, RZ, 0x7610, R37 ;  /* 0x00007610ff027816 */ /* 0x020fca0000000025 */
[----:B------:R-:W-:-:S04]  /*24e0*/  FMUL.FTZ R2, R2, c[0x0][0x1ec] ;  /* 0x00007b0002027a20 */ /* 0x000fc80000410000 */
[----:B------:R-:W-:-:S04]  /*24f0*/  FMUL.FTZ R79, R147, R2 ;  /* 0x00000002934f7220 */ /* 0x000fc80000410000 */
[----:B------:R-:W-:Y:S02]  /*2500*/  @P0 FADD.FTZ R79, R31, R79 ;  /* 0x0000004f1f4f0221 */ /* 0x000fe40000010000 */
.L_x_12006:
[----:B------:R-:W-:Y:S05]  /*2510*/  BSYNC B0 ;  /* 0x0000000000007941 */ /* 0x000fea0003800000 */
.L_x_12005:
[----:B------:R-:W-:Y:S01]  /*2520*/  BSSY B0, `(.L_x_12007) ;  /* 0x0000006000007945 */ /* 0x000fe20003800000 */
[----:B------:R-:W-:Y:S05]  /*2530*/  @!P6 BRA `(.L_x_12008) ;  /* 0x000000400000e947 */ /* 0x000fea0003800000 */
[----:B-----5:R-:W-:-:S05]  /*2540*/  PRMT R2, RZ, 0x5410, R38 ;  /* 0x00005410ff027816 */ /* 0x020fca0000000026 */
[----:B------:R-:W-:-:S04]  /*2550*/  FMUL.FTZ R3, R2, c[0x0][0x1ec] ;  /* 0x00007b0002037a20 */ /* 0x000fc80000410000 */
[----:B------:R-:W-:-:S04]  /*2560*/  FMUL.FTZ R72, R148, R3 ;  /* 0x0000000394487220 */ /* 0x000fc80000410000 */
[----:B------:R-:W-:Y:S02]  /*2570*/  @P0 FADD.FTZ R72, R32, R72 ;  /* 0x0000004820480221 */ /* 0x000fe40000010000 */
.L_x_12008:
[----:B------:R-:W-:Y:S05]  /*2580*/  BSYNC B0 ;  /* 0x0000000000007941 */ /* 0x000fea0003800000 */
.L_x_12007:
[----:B------:R-:W-:Y:S01]  /*2590*/  BSSY B0, `(.L_x_12009) ;  /* 0x0000006000007945 */ /* 0x000fe20003800000 */
[----:B------:R-:W-:Y:S05]  /*25a0*/  @!P6 BRA `(.L_x_12010) ;  /* 0x000000400000e947 */ /* 0x000fea0003800000 */
[----:B-----5:R-:W-:-:S05]  /*25b0*/  PRMT R2, RZ, 0x7610, R38 ;  /* 0x00007610ff027816 */ /* 0x020fca0000000026 */
[----:B------:R-:W-:-:S04]  /*25c0*/  FMUL.FTZ R2, R2, c[0x0][0x1ec] ;  /* 0x00007b0002027a20 */ /* 0x000fc80000410000 */
[----:B------:R-:W-:-:S04]  /*25d0*/  FMUL.FTZ R73, R149, R2 ;  /* 0x0000000295497220 */ /* 0x000fc80000410000 */
[----:B------:R-:W-:Y:S02]  /*25e0*/  @P0 FADD.FTZ R73, R33, R73 ;  /* 0x0000004921490221 */ /* 0x000fe40000010000 */
.L_x_12010:
[----:B------:R-:W-:Y:S05]  /*25f0*/  BSYNC B0 ;  /* 0x0000000000007941 */ /* 0x000fea0003800000 */
.L_x_12009:
[----:B------:R-:W-:Y:S01]  /*2600*/  BSSY B0, `(.L_x_12011) ;  /* 0x0000006000007945 */ /* 0x000fe20003800000 */
[----:B------:R-:W-:Y:S05]  /*2610*/  @!P6 BRA `(.L_x_12012) ;  /* 0x000000400000e947 */ /* 0x000fea0003800000 */
[----:B-----5:R-:W-:-:S05]  /*2620*/  PRMT R2, RZ, 0x5410, R39 ;  /* 0x00005410ff027816 */ /* 0x020fca0000000027 */
[----:B------:R-:W-:-:S04]  /*2630*/  FMUL.FTZ R3, R2, c[0x0][0x1ec] ;  /* 0x00007b0002037a20 */ /* 0x000fc80000410000 */
[----:B------:R-:W-:-:S04]  /*2640*/  FMUL.FTZ R74, R150, R3 ;  /* 0x00000003964a7220 */ /* 0x000fc80000410000 */
[----:B------:R-:W-:Y:S02]  /*2650*/  @P0 FADD.FTZ R74, R34, R74 ;  /* 0x0000004a224a0221 */ /* 0x000fe40000010000 */
.L_x_12012:
[----:B------:R-:W-:Y:S05]  /*2660*/  BSYNC B0 ;  /* 0x0000000000007941 */ /* 0x000fea0003800000 */
.L_x_12011:
[----:B------:R-:W-:Y:S01]  /*2670*/  BSSY B0, `(.L_x_12013) ;  /* 0x0000006000007945 */ /* 0x000fe20003800000 */
[----:B------:R-:W-:Y:S05]  /*2680*/  @!P6 BRA `(.L_x_12014) ;  /* 0x000000400000e947 */ /* 0x000fea0003800000 */
[----:B-----5:R-:W-:-:S05]  /*2690*/  PRMT R2, RZ, 0x7610, R39 ;  /* 0x00007610ff027816 */ /* 0x020fca0000000027 */
[----:B------:R-:W-:-:S04]  /*26a0*/  FMUL.FTZ R2, R2, c[0x0][0x1ec] ;  /* 0x00007b0002027a20 */ /* 0x000fc80000410000 */
[----:B------:R-:W-:-:S04]  /*26b0*/  FMUL.FTZ R75, R151, R2 ;  /* 0x00000002974b7220 */ /* 0x000fc80000410000 */
[----:B------:R-:W-:Y:S02]  /*26c0*/  @P0 FADD.FTZ R75, R35, R75 ;  /* 0x0000004b234b0221 */ /* 0x000fe40000010000 */
.L_x_12014:
[----:B------:R-:W-:Y:S05]  /*26d0*/  BSYNC B0 ;  /* 0x0000000000007941 */ /* 0x000fea0003800000 */
.L_x_12013:
        /* <DEDUP_REMOVED lines=38> */
[----:B------:R-:W-:Y:S01]  /*2940*/  FADD.FTZ R13, R12, R79 ;  /* 0x0000004f0c0d7221 */ /* 0x000fe20000010000 */
[----:B------:R0:W-:Y:S03]  /*2950*/  STG.E.128 [R2.64+0x10], R72 ;  /* 0x0000104802007986 */ /* 0x0001e6000c101d04 */
[----:B------:R-:W-:-:S04]  /*2960*/  FADD.FTZ R12, R13, R72 ;  /* 0x000000480d0c7221 */ /* 0x000fc80000010000 */
[----:B------:R-:W-:-:S04]  /*2970*/  FADD.FTZ R13, R12, R73 ;  /* 0x000000490c0d7221 */ /* 0x000fc80000010000 */
[----:B------:R-:W-:Y:S01]  /*2980*/  FADD.FTZ R12, R13, R74 ;  /* 0x0000004a0d0c7221 */ /* 0x000fe20000010000 */
[----:B------:R-:W-:-:S03]  /*2990*/  SHF.R.S32.HI R13, RZ, 0x1f, R152 ;  /* 0x0000001fff0d7819 */ /* 0x000fc60000011498 */
[----:B------:R-:W-:Y:S01]  /*29a0*/  FADD.FTZ R12, R12, R75 ;  /* 0x0000004b0c0c7221 */ /* 0x000fe20000010000 */
[----:B------:R-:W-:Y:S05]  /*29b0*/  BRA.DIV ~URZ, `(.L_x_12015) ;  /* 0x000012c27f007947 */ /* 0x000fea000b800000 */
[----:B0-----:R0:W1:Y:S02]  /*29c0*/  SHFL.BFLY PT, R2, R12, 0x1, 0x1f ;  /* 0x0c201f000c027f89 */ /* 0x00106400000e0000 */
.L_x_12021:
        /* <DEDUP_REMOVED lines=100> */
.L_x_12022:
        /* <DEDUP_REMOVED lines=17> */
[----:B-1----:R-:W-:Y:S02]  /*3120*/  FSEL R21, R21, RZ, !P0 ;  /* 0x000000ff15157208 */ /* 0x002fe40004000000 */
[----:B------:R-:W-:-:S03]  /*3130*/  IADD3 R24, R24, -0x1, RZ ;  /* 0xffffffff18187810 */ /* 0x000fc60007ffe0ff */
[C---:B------:R-:W-:Y:S02]  /*3140*/  FADD.FTZ R2, -R21.reuse, R45 ;  /* 0x0000002d15027221 */ /* 0x040fe40000010100 */
[----:B------:R-:W-:Y:S02]  /*3150*/  FADD.FTZ R42, -R21, R42 ;  /* 0x0000002a152a7221 */ /* 0x000fe40000010100 */
[C---:B------:R-:W-:Y:S01]  /*3160*/  FMUL.FTZ R13, R25.reuse, R2 ;  /* 0x00000002190d7220 */ /* 0x040fe20000410000 */
[----:B------:R-:W-:Y:S01]  /*3170*/  PRMT R2, RZ, 0x5410, R11 ;  /* 0x00005410ff027816 */ /* 0x000fe2000000000b */
[----:B------:R-:W-:Y:S02]  /*3180*/  FMUL.FTZ R42, R25, R42 ;  /* 0x0000002a192a7220 */ /* 0x000fe40000410000 */
[----:B------:R-:W-:Y:S02]  /*3190*/  FADD.FTZ R174, -R21, R43 ;  /* 0x0000002b15ae7221 */ /* 0x000fe40000010100 */
[----:B------:R-:W-:Y:S01]  /*31a0*/  FFMA.FTZ R42, R42, R2, R113 ;  /* 0x000000022a2a7223 */ /* 0x000fe20000010071 */
[----:B------:R-:W-:Y:S01]  /*31b0*/  PRMT R2, RZ, 0x7610, R11 ;  /* 0x00007610ff027816 */ /* 0x000fe2000000000b */
[----:B------:R-:W-:-:S02]  /*31c0*/  FMUL.FTZ R3, R25, R174 ;  /* 0x000000ae19037220 */ /* 0x000fc40000410000 */
[----:B------:R-:W-:Y:S02]  /*31d0*/  IMAD R24, R24, c[0x0][0x168], RZ ;  /* 0x00005a0018187a24 */ /* 0x000fe400078e02ff */
[----:B------:R-:W-:Y:S01]  /*31e0*/  FFMA.FTZ R43, R3, R2, R112 ;  /* 0x00000002032b7223 */ /* 0x000fe20000010070 */
[----:B------:R-:W-:Y:S01]  /*31f0*/  PRMT R2, RZ, 0x5410, R8 ;  /* 0x00005410ff027816 */ /* 0x000fe20000000008 */
[C---:B------:R-:W-:Y:S01]  /*3200*/  FADD.FTZ R182, -R21.reuse, R51 ;  /* 0x0000003315b67221 */ /* 0x040fe20000010100 */
[----:B------:R-:W-:Y:S01]  /*3210*/  SHF.R.S32.HI R3, RZ, 0x1f, R24 ;  /* 0x0000001fff037819 */ /* 0x000fe20000011418 */
[----:B------:R-:W-:Y:S01]  /*3220*/  FADD.FTZ R44, -R21, R44 ;  /* 0x0000002c152c7221 */ /* 0x000fe20000010100 */
[----:B------:R-:W-:Y:S01]  /*3230*/  F2FP.BF16.PACK_AB R43, R43, R42 ;  /* 0x0000002a2b2b723e */ /* 0x000fe200000010ff */
[----:B------:R-:W-:Y:S01]  /*3240*/  FADD.FTZ R46, -R21, R46 ;  /* 0x0000002e152e7221 */ /* 0x000fe20000010100 */
[----:B------:R-:W-:Y:S01]  /*3250*/  LEA.HI R3, R3, R24, RZ, 0x3 ;  /* 0x0000001803037211 */ /* 0x000fe200078f18ff */
[C---:B------:R-:W-:Y:S01]  /*3260*/  FADD.FTZ R12, -R21.reuse, R47 ;  /* 0x0000002f150c7221 */ /* 0x040fe20000010100 */
[----:B------:R-:W-:Y:S01]  /*3270*/  PRMT R24, RZ, 0x7610, R15 ;  /* 0x00007610ff187816 */ /* 0x000fe2000000000f */
[----:B------:R-:W-:Y:S01]  /*3280*/  FADD.FTZ R40, -R21, R40 ;  /* 0x0000002815287221 */ /* 0x000fe20000010100 */
[----:B------:R-:W-:Y:S01]  /*3290*/  LEA.HI.SX32 R3, R3, R120, 0x1d ;  /* 0x0000007803037211 */ /* 0x000fe200078feaff */
        /* <DEDUP_REMOVED lines=10> */
[----:B------:R-:W-:Y:S01]  /*3340*/  HFMA2.MMA R61, -RZ, RZ, 0, 9.5367431640625e-07 ;  /* 0x00000010ff3d7435 */ /* 0x000fe200000001ff */
        /* <DEDUP_REMOVED lines=22> */
[C---:B------:R-:W-:Y:S02]  /*34b0*/  FMUL.FTZ R21, R25.reuse, R182 ;  /* 0x000000b619157220 */ /* 0x040fe40000410000 */
[----:B------:R-:W-:Y:S02]  /*34c0*/  FMUL.FTZ R58, R25, R58 ;  /* 0x0000003a193a7220 */ /* 0x000fe40000410000 */
[----:B------:R-:W-:Y:S01]  /*34d0*/  FFMA.FTZ R47, R21, R24, R104 ;  /* 0x00000018152f7223 */ /* 0x000fe20000010068 */
[----:B------:R-:W-:Y:S01]  /*34e0*/  PRMT R21, RZ, 0x5410, R19 ;  /* 0x00005410ff157816 */ /* 0x000fe20000000013 */
[C---:B------:R-:W-:Y:S02]  /*34f0*/  FMUL.FTZ R45, R25.reuse, R190 ;  /* 0x000000be192d7220 */ /* 0x040fe40000410000 */
[----:B------:R-:W-:-:S02]  /*3500*/  FMUL.FTZ R41, R25, R188 ;  /* 0x000000bc19297220 */ /* 0x000fc40000410000 */
[----:B------:R-:W-:Y:S01]  /*3510*/  FFMA.FTZ R51, R58, R21, R97 ;  /* 0x000000153a337223 */ /* 0x000fe20000010061 */
[----:B------:R-:W-:Y:S01]  /*3520*/  PRMT R21, RZ, 0x7610, R19 ;  /* 0x00007610ff157816 */ /* 0x000fe20000000013 */
[C---:B------:R-:W-:Y:S02]  /*3530*/  FMUL.FTZ R60, R25.reuse, R60 ;  /* 0x0000003c193c7220 */ /* 0x040fe40000410000 */
[----:B------:R-:W-:Y:S02]  /*3540*/  FMUL.FTZ R66, R25, R66 ;  /* 0x0000004219427220 */ /* 0x000fe40000410000 */
[----:B------:R-:W-:Y:S01]  /*3550*/  FFMA.FTZ R24, R45, R21, R96 ;  /* 0x000000152d187223 */ /* 0x000fe20000010060 */
[----:B------:R-:W-:Y:S01]  /*3560*/  PRMT R21, RZ, 0x7610, R18 ;  /* 0x00007610ff157816 */ /* 0x000fe20000000012 */
[C---:B------:R-:W-:Y:S02]  /*3570*/  FMUL.FTZ R49, R25.reuse, R198 ;  /* 0x000000c619317220 */ /* 0x040fe40000410000 */
[----:B------:R-:W-:Y:S01]  /*3580*/  FMUL.FTZ R74, R25, R74 ;  /* 0x0000004a194a7220 */ /* 0x000fe20000410000 */
[----:B------:R-:W-:Y:S01]  /*3590*/  F2FP.BF16.PACK_AB R51, R24, R51 ;  /* 0x000000331833723e */ /* 0x000fe200000010ff */
[----:B------:R-:W-:Y:S01]  /*35a0*/  FFMA.FTZ R53, R41, R21, R98 ;  /* 0x0000001529357223 */ /* 0x000fe20000010062 */
[----:B------:R-:W-:Y:S01]  /*35b0*/  PRMT R21, RZ, 0x5410, R16 ;  /* 0x00005410ff157816 */ /* 0x000fe20000000010 */
[----:B------:R-:W-:Y:S01]  /*35c0*/  FMUL.FTZ R44, R25, R44 ;  /* 0x0000002c192c7220 */ /* 0x000fe20000410000 */
[----:B------:R-:W-:Y:S01]  /*35d0*/  IADD3 R24, R3, 0x60, RZ ;  /* 0x0000006003187810 */ /* 0x000fe20007ffe0ff */
[----:B------:R-:W-:-:S02]  /*35e0*/  FMUL.FTZ R46, R25, R46 ;  /* 0x0000002e192e7220 */ /* 0x000fc40000410000 */
[----:B------:R-:W-:Y:S01]  /*35f0*/  FFMA.FTZ R60, R60, R21, R103 ;  /* 0x000000153c3c7223 */ /* 0x000fe20000010067 */
[----:B------:R-:W-:Y:S01]  /*3600*/  PRMT R21, RZ, 0x5410, R23 ;  /* 0x00005410ff157816 */ /* 0x000fe20000000017 */
[C---:B------:R-:W-:Y:S01]  /*3610*/  FMUL.FTZ R20, R25.reuse, R12 ;  /* 0x0000000c19147220 */ /* 0x040fe20000410000 */
[----:B------:R-:W-:Y:S01]  /*3620*/  PRMT R12, RZ, 0x7610, R8 ;  /* 0x00007610ff0c7816 */ /* 0x000fe20000000008 */
        /* <DEDUP_REMOVED lines=8> */
[C---:B------:R-:W-:Y:S01]  /*36b0*/  FMUL.FTZ R54, R25.reuse, R54 ;  /* 0x0000003619367220 */ /* 0x040fe20000410000 */
[----:B------:R-:W-:Y:S01]  /*36c0*/  F2FP.BF16.PACK_AB R55, R58, R55 ;  /* 0x000000373a37723e */ /* 0x000fe200000010ff */
        /* <DEDUP_REMOVED lines=30> */
[----:B------:R-:W-:Y:S01]  /*38b0*/  FFMA.FTZ R44, R10, R52, R111 ;  /* 0x000000340a2c7223 */ /* 0x000fe2000001006f */
[----:B------:R-:W-:Y:S01]  /*38c0*/  PRMT R12, RZ, 0x5410, R15 ;  /* 0x00005410ff0c7816 */ /* 0x000fe2000000000f */
        /* <DEDUP_REMOVED lines=24> */
[----:B------:R-:W-:Y:S01]  /*3a50*/  IADD3 R60, R3, 0x80, RZ ;  /* 0x00000080033c7810 */ /* 0x000fe20007ffe0ff */
        /* <DEDUP_REMOVED lines=27> */
.L_x_12018:
[----:B-1----:R-:W-:Y:S05]  /*3c10*/  BSYNC B0 ;  /* 0x0000000000007941 */ /* 0x002fea0003800000 */
.L_x_12017:
[----:B0-----:R-:W-:-:S04]  /*3c20*/  MOV R3, c[0x0][0x160] ;  /* 0x0000580000037a02 */ /* 0x001fc80000000f00 */
[----:B------:R-:W-:-:S04]  /*3c30*/  LEA R152, R3, R152, 0x2 ;  /* 0x0000009803987211 */ /* 0x000fc800078e10ff */
[----:B------:R-:W-:-:S13]  /*3c40*/  ISETP.GE.AND P0, PT, R152, c[0x0][0x164], PT ;  /* 0x0000590098007a0c */ /* 0x000fda0003f06270 */
[----:B-----5:R-:W-:Y:S01]  /*3c50*/  @P0 CALL.REL.NOINC `(.L_x_12019) ;  /* 0x0000001000000944 */ /* 0x020fe20003c00000 */
[----:B------:R-:W-:Y:S05]  /*3c60*/  BRA `(.L_x_12020) ;  /* 0xffffcca000007947 */ /* 0x000fea000383ffff */
.L_x_12019:
[----:B------:R-:W-:Y:S05]  /*3c70*/  EXIT ;  /* 0x000000000000794d */ /* 0x000fea0003800000 */
.L_x_12015:
[----:B------:R-:W-:Y:S01]  /*3c80*/  HFMA2.MMA R177, -RZ, RZ, 0, 5.9604644775390625e-08 ;  /* 0x00000001ffb17435 */ /* 0x000fe200000001ff */
[----:B------:R-:W-:Y:S02]  /*3c90*/  MOV R20, 0x1f ;  /* 0x0000001f00147802 */ /* 0x000fe40000000f00 */
[----:B------:R-:W-:Y:S02]  /*3ca0*/  MOV R25, 0xffffffff ;  /* 0xffffffff00197802 */ /* 0x000fe40000000f00 */
[----:B0-----:R-:W-:Y:S02]  /*3cb0*/  MOV R2, 0x3cd0 ;  /* 0x00003cd000027802 */ /* 0x001fe40000000f00 */
[----:B-----5:R-:W-:Y:S05]  /*3cc0*/  CALL.REL.NOINC `($__internal_55_$__cuda_sm70_shflsync_bfly_p) ;  /* 0x000008a000007944 */ /* 0x020fea0003c00000 */
[----:B-1----:R-:W-:Y:S01]  /*3cd0*/  MOV R2, R177 ;  /* 0x000000b100027202 */ /* 0x002fe20000000f00 */
[----:B0-----:R-:W-:Y:S05]  /*3ce0*/  BRA `(.L_x_12021) ;  /* 0xffffece000007947 */ /* 0x001fea000383ffff */
.L_x_12016:
[----:B------:R-:W-:Y:S01]  /*3cf0*/  HFMA2.MMA R177, -RZ, RZ, 0, 1.1920928955078125e-07 ;  /* 0x00000002ffb17435 */ /* 0x000fe200000001ff */
[----:B0-----:R-:W-:Y:S02]  /*3d00*/  MOV R12, R172 ;  /* 0x000000ac000c7202 */ /* 0x001fe40000000f00 */
[----:B------:R-:W-:Y:S02]  /*3d10*/  MOV R20, 0x1f ;  /* 0x0000001f00147802 */ /* 0x000fe40000000f00 */
[----:B------:R-:W-:-:S02]  /*3d20*/  MOV R25, 0xffffffff ;  /* 0xffffffff00197802 */ /* 0x000fc40000000f00 */
[----:B------:R-:W-:Y:S02]  /*3d30*/  MOV R2, 0x3d50 ;  /* 0x00003d5000027802 */ /* 0x000fe40000000f00 */
[----:B-----5:R-:W-:Y:S05]  /*3d40*/  CALL.REL.NOINC `($__internal_55_$__cuda_sm70_shflsync_bfly_p) ;  /* 0x0000082000007944 */ /* 0x020fea0003c00000 */
[----:B01----:R-:W-:Y:S01]  /*3d50*/  FADD.FTZ R12, R172, R177 ;  /* 0x000000b1ac0c7221 */ /* 0x003fe20000010000 */
[----:B------:R-:W-:Y:S01]  /*3d60*/  HFMA2.MMA R177, -RZ, RZ, 0, 2.384185791015625e-07 ;  /* 0x00000004ffb17435 */ /* 0x000fe200000001ff */
[----:B------:R-:W-:Y:S02]  /*3d70*/  MOV R20, 0x1f ;  /* 0x0000001f00147802 */ /* 0x000fe40000000f00 */
[----:B------:R-:W-:Y:S02]  /*3d80*/  MOV R25, 0xffffffff ;  /* 0xffffffff00197802 */ /* 0x000fe40000000f00 */
[----:B------:R-:W-:Y:S02]  /*3d90*/  MOV R2, 0x3db0 ;  /* 0x00003db000027802 */ /* 0x000fe40000000f00 */
[----:B------:R-:W-:Y:S05]  /*3da0*/  CALL.REL.NOINC `($__internal_55_$__cuda_sm70_shflsync_bfly_p) ;  /* 0x000007c000007944 */ /* 0x000fea0003c00000 */
[----:B01----:R-:W-:Y:S01]  /*3db0*/  FADD.FTZ R12, R12, R177 ;  /* 0x000000b10c0c7221 */ /* 0x003fe20000010000 */
[----:B------:R-:W-:Y:S01]  /*3dc0*/  HFMA2.MMA R177, -RZ, RZ, 0, 4.76837158203125e-07 ;  /* 0x00000008ffb17435 */ /* 0x000fe200000001ff */
[----:B------:R-:W-:Y:S02]  /*3dd0*/  MOV R20, 0x1f ;  /* 0x0000001f00147802 */ /* 0x000fe40000000f00 */
[----:B------:R-:W-:-:S02]  /*3de0*/  MOV R25, 0xffffffff ;  /* 0xffffffff00197802 */ /* 0x000fc40000000f00 */
[----:B------:R-:W-:Y:S02]  /*3df0*/  MOV R2, 0x3e10 ;  /* 0x00003e1000027802 */ /* 0x000fe40000000f00 */
[----:B------:R-:W-:Y:S05]  /*3e00*/  CALL.REL.NOINC `($__internal_55_$__cuda_sm70_shflsync_bfly_p) ;  /* 0x0000076000007944 */ /* 0x000fea0003c00000 */
[----:B01----:R-:W-:Y:S01]  /*3e10*/  FADD.FTZ R12, R12, R177 ;  /* 0x000000b10c0c7221 */ /* 0x003fe20000010000 */
[----:B------:R-:W-:Y:S01]  /*3e20*/  HFMA2.MMA R177, -RZ, RZ, 0, 9.5367431640625e-07 ;  /* 0x00000010ffb17435 */ /* 0x000fe200000001ff */
[----:B------:R-:W-:Y:S02]  /*3e30*/  MOV R20, 0x1f ;  /* 0x0000001f00147802 */ /* 0x000fe40000000f00 */
[----:B------:R-:W-:Y:S02]  /*3e40*/  MOV R25, 0xffffffff ;  /* 0xffffffff00197802 */ /* 0x000fe40000000f00 */
[----:B------:R-:W-:Y:S02]  /*3e50*/  MOV R2, 0x3e70 ;  /* 0x00003e7000027802 */ /* 0x000fe40000000f00 */
[----:B------:R-:W-:Y:S05]  /*3e60*/  CALL.REL.NOINC `($__internal_55_$__cuda_sm70_shflsync_bfly_p) ;  /* 0x0000070000007944 */ /* 0x000fea0003c00000 */
        /* <DEDUP_REMOVED lines=86> */
[----:B------:R-:W-:Y:S05]  /*43d0*/  CALL.REL.NOINC `($__internal_55_$__cuda_sm70_shflsync_bfly_p) ;  /* 0x0000019000007944 */ /* 0x000fea0003c00000 */
[----:B01----:R-:W-:Y:S01]  /*43e0*/  FADD.FTZ R12, R12, R177 ;  /* 0x000000b10c0c7221 */ /* 0x003fe20000010000 */
[----:B------:R-:W-:Y:S01]  /*43f0*/  HFMA2.MMA R177, -RZ, RZ, 0, 1.1920928955078125e-07 ;  /* 0x00000002ffb17435 */ /* 0x000fe200000001ff */
[----:B------:R-:W-:Y:S02]  /*4400*/  MOV R20, 0x1f ;  /* 0x0000001f00147802 */ /* 0x000fe40000000f00 */
[----:B------:R-:W-:Y:S02]  /*4410*/  MOV R25, 0xffffffff ;  /* 0xffffffff00197802 */ /* 0x000fe40000000f00 */
[----:B------:R-:W-:Y:S02]  /*4420*/  MOV R2, 0x4440 ;  /* 0x0000444000027802 */ /* 0x000fe40000000f00 */
[----:B------:R-:W-:Y:S05]  /*4430*/  CALL.REL.NOINC `($__internal_55_$__cuda_sm70_shflsync_bfly_p) ;  /* 0x0000013000007944 */ /* 0x000fea0003c00000 */
[----:B01----:R-:W-:Y:S01]  /*4440*/  FADD.FTZ R12, R12, R177 ;  /* 0x000000b10c0c7221 */ /* 0x003fe20000010000 */
[----:B------:R-:W-:Y:S01]  /*4450*/  HFMA2.MMA R177, -RZ, RZ, 0, 2.384185791015625e-07 ;  /* 0x00000004ffb17435 */ /* 0x000fe200000001ff */
[----:B------:R-:W-:Y:S02]  /*4460*/  MOV R20, 0x1f ;  /* 0x0000001f00147802 */ /* 0x000fe40000000f00 */
[----:B------:R-:W-:-:S02]  /*4470*/  MOV R25, 0xffffffff ;  /* 0xffffffff00197802 */ /* 0x000fc40000000f00 */
[----:B------:R-:W-:Y:S02]  /*4480*/  MOV R2, 0x44a0 ;  /* 0x000044a000027802 */ /* 0x000fe40000000f00 */
[----:B------:R-:W-:Y:S05]  /*4490*/  CALL.REL.NOINC `($__internal_55_$__cuda_sm70_shflsync_bfly_p) ;  /* 0x000000d000007944 */ /* 0x000fea0003c00000 */
[----:B01----:R-:W-:Y:S01]  /*44a0*/  FADD.FTZ R12, R12, R177 ;  /* 0x000000b10c0c7221 */ /* 0x003fe20000010000 */
[----:B------:R-:W-:Y:S01]  /*44b0*/  HFMA2.MMA R177, -RZ, RZ, 0, 4.76837158203125e-07 ;  /* 0x00000008ffb17435 */ /* 0x000fe200000001ff */
[----:B------:R-:W-:Y:S02]  /*44c0*/  MOV R20, 0x1f ;  /* 0x0000001f00147802 */ /* 0x000fe40000000f00 */
[----:B------:R-:W-:Y:S02]  /*44d0*/  MOV R25, 0xffffffff ;  /* 0xffffffff00197802 */ /* 0x000fe40000000f00 */
[----:B------:R-:W-:Y:S02]  /*44e0*/  MOV R2, 0x4500 ;  /* 0x0000450000027802 */ /* 0x000fe40000000f00 */
[----:B------:R-:W-:Y:S05]  /*44f0*/  CALL.REL.NOINC `($__internal_55_$__cuda_sm70_shflsync_bfly_p) ;  /* 0x0000007000007944 */ /* 0x000fea0003c00000 */
[----:B01----:R-:W-:Y:S01]  /*4500*/  FADD.FTZ R12, R12, R177 ;  /* 0x000000b10c0c7221 */ /* 0x003fe20000010000 */
[----:B------:R-:W-:Y:S01]  /*4510*/  HFMA2.MMA R177, -RZ, RZ, 0, 9.5367431640625e-07 ;  /* 0x00000010ffb17435 */ /* 0x000fe200000001ff */
[----:B------:R-:W-:Y:S02]  /*4520*/  MOV R20, 0x1f ;  /* 0x0000001f00147802 */ /* 0x000fe40000000f00 */
[----:B------:R-:W-:-:S02]  /*4530*/  MOV R25, 0xffffffff ;  /* 0xffffffff00197802 */ /* 0x000fc40000000f00 */
[----:B------:R-:W-:Y:S02]  /*4540*/  MOV R2, 0x4560 ;  /* 0x0000456000027802 */ /* 0x000fe40000000f00 */
[----:B------:R-:W-:Y:S05]  /*4550*/  CALL.REL.NOINC `($__internal_55_$__cuda_sm70_shflsync_bfly_p) ;  /* 0x0000001000007944 */ /* 0x000fea0003c00000 */
[----:B01----:R-:W-:Y:S05]  /*4560*/  BRA `(.L_x_12022) ;  /* 0xffffeaa000007947 */ /* 0x003fea000383ffff */
        .weak           $__internal_55_$__cuda_sm70_shflsync_bfly_p
        .type           $__internal_55_$__cuda_sm70_shflsync_bfly_p,@function
        .size           $__internal_55_$__cuda_sm70_shflsync_bfly_p,(.L_x_36143 - $__internal_55_$__cuda_sm70_shflsync_bfly_p)
$__internal_55_$__cuda_sm70_shflsync_bfly_p:
[----:B------:R-:W-:Y:S01]  /*4570*/  HFMA2.MMA R3, -RZ, RZ, 0, 0 ;  /* 0x00000000ff037435 */ /* 0x000fe200000001ff */
[----:B------:R-:W-:Y:S04]  /*4580*/  WARPSYNC R25 ;  /* 0x0000001900007348 */ /* 0x000fe80003800000 */
[----:B------:R0:W1:Y:S01]  /*4590*/  SHFL.BFLY PT, R177, R12, R177, R20 ;  /* 0x0c0000b10cb17389 */ /* 0x00006200000e0014 */
[----:B------:R-:W-:Y:S05]  /*45a0*/  RET.REL.NODEC R2 `(_ZN10layer_norm13ln_fwd_kernelINS_13Kernel_traitsI13__nv_bfloat16S2_fS2_fjLj1280ELj1ELj4ELj1ELj16ENS_18Kernel_traits_baseILj1280ES2_S2_fS2_fjLj128EEEEELb0ELb1ELb1ELb1EEEvNS_9FwdParamsE) ;  /* 0xffffba5002007950 */ /* 0x000fea0003c3ffff */
.L_x_12023:
        /* <DEDUP_REMOVED lines=13> */
.L_x_36143:


//--------------------- .text._ZN10layer_norm13ln_fwd_kernelINS_13Kernel_traitsI13__nv_bfloat16S2_fS2_fjLj1280ELj1ELj4ELj1ELj16ENS_18Kernel_traits_baseILj1280ES2_S2_fS2_fjLj128EEEEELb1ELb0ELb0ELb0EEEvNS_9FwdParamsE --------------------------
	.section	.text._ZN10layer_norm13ln_fwd_kernelINS_13Kernel_traitsI13__nv_bfloat16S2_fS2_fjLj1280ELj1ELj4ELj1ELj16ENS_18Kernel_traits_baseILj1280ES2_S2_fS2_fjLj128EEEEELb1ELb0ELb0ELb0EEEvNS_9FwdParamsE,"ax",@progbits
	.sectioninfo	@"SHI_REGISTERS=159"
	.align	128
        .global         _ZN10layer_norm13ln_fwd_kernelINS_13Kernel_traitsI13__nv_bfloat16S2_fS2_fjLj1280ELj1ELj4ELj1ELj16ENS_18Kernel_traits_baseILj1280ES2_S2_fS2_fjLj128EEEEELb1ELb0ELb0ELb0EEEvNS_9FwdParamsE
        .type           _ZN10layer_norm13ln_fwd_kernelINS_13Kernel_traitsI13__nv_bfloat16S2_fS2_fjLj1280ELj1ELj4ELj1ELj16ENS_18Kernel_traits_baseILj1280ES2_S2_fS2_fjLj128EEEEELb1ELb0ELb0ELb0EEEvNS_9FwdParamsE,@function
        .size           _ZN10layer_norm13ln_fwd_kernelINS_13Kernel_traitsI13__nv_bfloat16S2_fS2_fjLj1280ELj1ELj4ELj1ELj16ENS_18Kernel_traits_baseILj1280ES2_S2_fS2_fjLj128EEEEELb1ELb0ELb0ELb0EEEvNS_9FwdParamsE,(.L_x_36144 - _ZN10layer_norm13ln_fwd_kernelINS_13Kernel_traitsI13__nv_bfloat16S2_fS2_fjLj1280ELj1ELj4ELj1ELj16ENS_18Kernel_traits_baseILj1280ES2_S2_fS2_fjLj128EEEEELb1ELb0ELb0ELb0EEEvNS_9FwdParamsE)
        .other          _ZN10layer_norm13ln_fwd_kernelINS_13Kernel_traitsI13__nv_bfloat16S2_fS2_fjLj1280ELj1ELj4ELj1ELj16ENS_18Kernel_traits_baseILj1280ES2_S2_fS2_fjLj128EEEEELb1ELb0ELb0ELb0EEEvNS_9FwdParamsE,@"STO_CUDA_ENTRY STV_DEFAULT"
_ZN10layer_norm13ln_fwd_kernelINS_13Kernel_traitsI13__nv_bfloat16S2_fS2_fjLj1280ELj1ELj4ELj1ELj16ENS_18Kernel_traits_baseILj1280ES2_S2_fS2_fjLj128EEEEELb1ELb0ELb0ELb0EEEvNS_9FwdParamsE:
.text._ZN10layer_norm13ln_fwd_kernelINS_13Kernel_traitsI13__nv_bfloat16S2_fS2_fjLj1280ELj1ELj4ELj1ELj16ENS_18Kernel_traits_baseILj1280ES2_S2_fS2_fjLj128EEEEELb1ELb0ELb0ELb0EEEvNS_9FwdParamsE:
        /* <DEDUP_REMOVED lines=10> */
[----:B------:R-:W-:Y:S01]  /*00a0*/  @P0 IMAD.MOV.U32 R8, RZ, RZ, R138 ;  /* 0x000000ffff080224 */ /* 0x000fe200078e008a */
[----:B------:R-:W-:-:S05]  /*00b0*/  @P0 MOV R9, R139 ;  /* 0x0000008b00090202 */ /* 0x000fca0000000f00 */
        /* <DEDUP_REMOVED lines=35> */
[----:B------:R-:W-:Y:S01]  /*02f0*/  LEA.HI R0, R0, c[0x0][0x168], RZ, 0x3 ;  /* 0x00005a0000007a11 */ /* 0x000fe200078f18ff */
[----:B------:R-:W-:Y:S02]  /*0300*/  UIADD3 UR18, UR5, -0x56f99767, URZ ;  /* 0xa906689905127890 */ /* 0x000fe4000fffe03f */
[----:B------:R-:W-:Y:S01]  /*0310*/  IMAD.WIDE.U32 R4, R4, -0x2daee0ad, RZ ;  /* 0xd2511f5304047825 */ /* 0x000fe200078e00ff */
[----:B------:R-:W-:Y:S01]  /*0320*/  LOP3.LUT R3, R7, UR11, R8, 0x96, !PT ;  /* 0x0000000b07037c12 */ /* 0x000fe2000f8e9608 */
[----:B------:R-:W-:Y:S01]  /*0330*/  UIADD3 UR17, UR4, 0x1715609d, URZ ;  /* 0x1715609d04117890 */ /* 0x000fe2000fffe03f */
[----:B------:R-:W-:Y:S01]  /*0340*/  LEA.HI.SX32 R27, R0, R27, 0x1d ;  /* 0x0000001b001b7211 */ /* 0x000fe200078feaff */
[----:B------:R-:W-:Y:S01]  /*0350*/  UIADD3 UR19, UR4, -0x4ab325aa, URZ ;  /* 0xb54cda5604137890 */ /* 0x000fe2000fffe03f */
        /* <DEDUP_REMOVED lines=9> */
[----:B------:R-:W-:Y:S01]  /*03f0*/  UIADD3 UR22, UR5, 0x1fd5c5a3, URZ ;  /* 0x1fd5c5a305167890 */ /* 0x000fe2000fffe03f */
        /* <DEDUP_REMOVED lines=8> */
[----:B------:R-:W-:Y:S01]  /*0480*/  @P6 LOP3.LUT R83, R83, 0x8, RZ, 0xfc, !PT ;  /* 0x0000000853536812 */ /* 0x000fe200078efcff */
[----:B------:R-:W-:Y:S01]  /*0490*/  UIADD3 UR25, UR4, -0x700cb87f, URZ ;  /* 0x8ff3478104197890 */ /* 0x000fe2000fffe03f */
[----:B------:R-:W-:Y:S01]  /*04a0*/  LOP3.LUT R8, R5, UR16, R2, 0x96, !PT ;  /* 0x0000001005087c12 */ /* 0x000fe2000f8e9602 */
[----:B------:R-:W-:Y:S01]  /*04b0*/  IMAD.WIDE.U32 R2, R3, -0x2daee0ad, RZ ;  /* 0xd2511f5303027825 */ /* 0x000fe200078e00ff */
[----:B------:R-:W-:Y:S01]  /*04c0*/  LOP3.LUT R83, R83, 0xffffff7f, RZ, 0xc0, !PT ;  /* 0xffffff7f53537812 */ /* 0x000fe200078ec0ff */
[----:B------:R-:W-:-:S02]  /*04d0*/  UIADD3 UR26, UR5, -0x695add53, URZ ;  /* 0x96a522ad051a7890 */ /* 0x000fc4000fffe03f */
[----:B------:R-:W-:Y:S01]  /*04e0*/  IMAD.WIDE.U32 R8, R8, -0x326172a9, RZ ;  /* 0xcd9e8d5708087825 */ /* 0x000fe200078e00ff */
[----:B------:R-:W-:Y:S02]  /*04f0*/  LOP3.LUT R7, R3, UR18, R4, 0x96, !PT ;  /* 0x0000001203077c12 */ /* 0x000fe4000f8e9604 */
[----:B------:R-:W-:Y:S02]  /*0500*/  @P5 LOP3.LUT R83, R83, 0x80, RZ, 0xfc, !PT ;  /* 0x0000008053535812 */ /* 0x000fe400078efcff */
[----:B------:R-:W-:Y:S01]  /*0510*/  LOP3.LUT R4, R9, UR17, R6, 0x96, !PT ;  /* 0x0000001109047c12 */ /* 0x000fe2000f8e9606 */
[----:B------:R-:W-:Y:S01]  /*0520*/  IMAD.WIDE.U32 R6, R7, -0x326172a9, RZ ;  /* 0xcd9e8d5707067825 */ /* 0x000fe200078e00ff */
[----:B------:R-:W-:-:S03]  /*0530*/  LOP3.LUT R83, R83, 0xffffffbf, RZ, 0xc0, !PT ;  /* 0xffffffbf53537812 */ /* 0x000fc600078ec0ff */
[----:B------:R-:W-:Y:S01]  /*0540*/  IMAD.WIDE.U32 R4, R4, -0x2daee0ad, RZ ;  /* 0xd2511f5304047825 */ /* 0x000fe200078e00ff */
[----:B------:R-:W-:Y:S02]  /*0550*/  LOP3.LUT R3, R7, UR19, R8, 0x96, !PT ;  /* 0x0000001307037c12 */ /* 0x000fe4000f8e9608 */
[----:B------:R-:W-:Y:S02]  /*0560*/  @P4 LOP3.LUT R83, R83, 0x40, RZ, 0xfc, !PT ;  /* 0x0000004053534812 */ /* 0x000fe400078efcff */
[----:B------:R-:W-:Y:S01]  /*0570*/  LOP3.LUT R8, R5, UR20, R2, 0x96, !PT ;  /* 0x0000001405087c12 */ /* 0x000fe2000f8e9602 */
[----:B------:R-:W-:Y:S01]  /*0580*/  IMAD.WIDE.U32 R2, R3, -0x2daee0ad, RZ ;  /* 0xd2511f5303027825 */ /* 0x000fe200078e00ff */
[----:B------:R-:W-:-:S03]  /*0590*/  LOP3.LUT R83, R83, 0xffffffdf, RZ, 0xc0, !PT ;  /* 0xffffffdf53537812 */ /* 0x000fc600078ec0ff */
[----:B------:R-:W-:Y:S01]  /*05a0*/  IMAD.WIDE.U32 R8, R8, -0x326172a9, RZ ;  /* 0xcd9e8d5708087825 */ /* 0x000fe200078e00ff */
[----:B------:R-:W-:Y:S02]  /*05b0*/  @P3 LOP3.LUT R83, R83, 0x20, RZ, 0xfc, !PT ;  /* 0x0000002053533812 */ /* 0x000fe400078efcff */
[----:B------:R-:W-:Y:S02]  /*05c0*/  LOP3.LUT R60, R3, UR22, R4, 0x96, !PT ;  /* 0x00000016033c7c12 */ /* 0x000fe4000f8e9604 */
[----:B------:R-:W-:Y:S02]  /*05d0*/  LOP3.LUT R133, R9, UR21, R6, 0x96, !PT ;  /* 0x0000001509857c12 */ /* 0x000fe4000f8e9606 */
[----:B------:R-:W-:Y:S01]  /*05e0*/  LOP3.LUT R83, R83, 0xffffffef, RZ, 0xc0, !PT ;  /* 0xffffffef53537812 */ /* 0x000fe200078ec0ff */
[----:B------:R-:W-:-:S03]  /*05f0*/  IMAD.HI.U32 R15, R60, -0x326172a9, RZ ;  /* 0xcd9e8d573c0f7827 */ /* 0x000fc600078e00ff */
[----:B------:R-:W-:Y:S01]  /*0600*/  @P2 LOP3.LUT R83, R83, 0x10, RZ, 0xfc, !PT ;  /* 0x0000001053532812 */ /* 0x000fe200078efcff */
        /* <DEDUP_REMOVED lines=13> */
.L_x_12025:
[----:B0-----:R-:W-:Y:S05]  /*06e0*/  BSYNC B0 ;  /* 0x0000000000007941 */ /* 0x001fea0003800000 */
.L_x_12024:
        /* <DEDUP_REMOVED lines=13> */
.L_x_12027:
[----:B0-----:R-:W-:Y:S05]  /*07c0*/  BSYNC B0 ;  /* 0x0000000000007941 */ /* 0x001fea0003800000 */
.L_x_12026:
        /* <DEDUP_REMOVED lines=13> */
.L_x_12029:
[----:B0-----:R-:W-:Y:S05]  /*08a0*/  BSYNC B0 ;  /* 0x0000000000007941 */ /* 0x001fea0003800000 */
.L_x_12028:
        /* <DEDUP_REMOVED lines=13> */
.L_x_12031:
[----:B0-----:R-:W-:Y:S05]  /*0980*/  BSYNC B0 ;  /* 0x0000000000007941 */ /* 0x001fea0003800000 */
.L_x_12030:
        /* <DEDUP_REMOVED lines=12> */
.L_x_12033:
[----:B0-----:R-:W-:Y:S05]  /*0a50*/  BSYNC B0 ;  /* 0x0000000000007941 */ /* 0x001fea0003800000 */
.L_x_12032:
[----:B------:R-:W-:Y:S02]  /*0a60*/  ISETP.GE.AND P0, PT, R26, c[0x0][0x164], PT ;  /* 0x000059001a007a0c */ /* 0x000fe40003f06270 */
[----:B------:R-:W-:Y:S02]  /*0a70*/  LOP3.LUT R134, R15, UR23, R8, 0x96, !PT ;  /* 0x000000170f867c12 */ /* 0x000fe4000f8e9608 */
[----:B------:R-:W-:-:S09]  /*0a80*/  LOP3.LUT R140, R13, UR24, R2, 0x96, !PT ;  /* 0x000000180d8c7c12 */ /* 0x000fd2000f8e9602 */
[----:B------:R-:W-:Y:S05]  /*0a90*/  @P0 EXIT ;  /* 0x000000000000094d */ /* 0x000fea0003800000 */
[--C-:B-----5:R-:W-:Y:S01]  /*0aa0*/  PRMT R124, RZ, 0x5410, R29.reuse ;  /* 0x00005410ff7c7816 */ /* 0x120fe2000000001d */
[----:B------:R-:W-:Y:S01]  /*0ab0*/  IMAD R133, R133, -0x2daee0ad, RZ ;  /* 0xd2511f5385857824 */ /* 0x000fe200078e02ff */
[----:B------:R-:W-:Y:S01]  /*0ac0*/  PRMT R127, RZ, 0x7610, R29 ;  /* 0x00007610ff7f7816 */ /* 0x000fe2000000001d */
[----:B------:R-:W-:Y:S01]  /*0ad0*/  IMAD.WIDE.U32 R134, R134, -0x2daee0ad, RZ ;  /* 0xd2511f5386867825 */ /* 0x000fe200078e00ff */
[--C-:B------:R-:W-:Y:S01]  /*0ae0*/  PRMT R24, RZ, 0x5410, R16.reuse ;  /* 0x00005410ff187816 */ /* 0x100fe20000000010 */
[----:B------:R-:W-:Y:S01]  /*0af0*/  BSSY B0, `(.L_x_12034) ;  /* 0x0000fd1000007945 */ /* 0x000fe20003800000 */
[----:B------:R-:W-:Y:S01]  /*0b00*/  PRMT R25, RZ, 0x7610, R16 ;  /* 0x00007610ff197816 */ /* 0x000fe20000000010 */
[----:B------:R-:W-:Y:S01]  /*0b10*/  IMAD R29, R60, -0x326172a9, RZ ;  /* 0xcd9e8d573c1d7824 */ /* 0x000fe200078e02ff */
        /* <DEDUP_REMOVED lines=17> */
[----:B------:R-:W-:Y:S02]  /*0c30*/  LOP3.LUT R133, R135, UR26, R133, 0x96, !PT ;  /* 0x0000001a87857c12 */ /* 0x000fe4000f8e9685 */
        /* <DEDUP_REMOVED lines=64> */
[----:B------:R-:W-:Y:S02]  /*1040*/  PRMT R143, RZ, 0x7610, R35 ;  /* 0x00007610ff8f7816 */ /* 0x000fe40000000023 */
.L_x_12338:
[----:B------:R-:W-:Y:S02]  /*1050*/  ISETP.NE.U32.AND P0, PT, RZ, c[0x0][0x1c0], PT ;  /* 0x00007000ff007a0c */ /* 0x000fe40003f05070 */
[----:B------:R-:W-:Y:S02]  /*1060*/  LOP3.LUT P1, RZ, R83, 0x8, RZ, 0xc0, !PT ;  /* 0x0000000853ff7812 */ /* 0x000fe4000782c0ff */
[----:B------:R-:W-:-:S13]  /*1070*/  ISETP.NE.AND.EX P0, PT, RZ, c[0x0][0x1c4], PT, P0 ;  /* 0x00007100ff007a0c */ /* 0x000fda0003f05300 */
[----:B------:R-:W-:-:S04]  /*1080*/  @P0 IMAD.MOV.U32 R147, RZ, RZ, 0x2 ;  /* 0x00000002ff930424 */ /* 0x000fc800078e00ff */
[----:B------:R-:W-:-:S06]  /*1090*/  @P0 IMAD.WIDE R146, R26, R147, c[0x0][0x1c0] ;  /* 0x000070001a920625 */ /* 0x000fcc00078e0293 */
[----:B------:R-:W2:Y:S01]  /*10a0*/  @P0 LDG.E.U16 R146, [R146.64] ;  /* 0x0000000692920981 */ /* 0x000ea2000c1e1500 */
[----:B------:R-:W-:Y:S01]  /*10b0*/  IMAD R76, R26, c[0x0][0x168], RZ ;  /* 0x00005a001a4c7a24 */ /* 0x000fe200078e02ff */
[----:B------:R-:W-:Y:S02]  /*10c0*/  BSSY B1, `(.L_x_12035) ;  /* 0x00002d6000017945 */ /* 0x000fe40003800000 */
[----:B------:R-:W0:Y:S02]  /*10d0*/  S2R R78, SR_TID.X ;  /* 0x00000000004e7919 */ /* 0x000e240000002100 */
[----:B------:R-:W-:-:S04]  /*10e0*/  SHF.R.S32.HI R77, RZ, 0x1f, R76 ;  /* 0x0000001fff4d7819 */ /* 0x000fc8000001144c */
[----:B------:R-:W-:Y:S01]  /*10f0*/  LEA.HI R77, R77, R76, RZ, 0x3 ;  /* 0x0000004c4d4d7211 */ /* 0x000fe200078f18ff */
[----:B------:R-:W-:Y:S01]  /*1100*/  IMAD.MOV.U32 R76, RZ, RZ, 0x3f800000 ;  /* 0x3f800000ff4c7424 */ /* 0x000fe200078e00ff */
[----:B0-----:R-:W-:-:S04]  /*1110*/  LOP3.LUT R78, R78, 0x1f, RZ, 0xc0, !PT ;  /* 0x0000001f4e4e7812 */ /* 0x001fc800078ec0ff */
[----:B------:R-:W-:-:S05]  /*1120*/  LEA.HI.SX32 R145, R77, R78, 0x1d ;  /* 0x0000004e4d917211 */ /* 0x000fca00078feaff */
[----:B------:R-:W-:Y:S01]  /*1130*/  IMAD.MOV.U32 R79, RZ, RZ, R145 ;  /* 0x000000ffff4f7224 */ /* 0x000fe200078e0091 */
[----:B--2---:R-:W-:Y:S01]  /*1140*/  @P0 PRMT R76, RZ, 0x5410, R146 ;  /* 0x00005410ff4c0816 */ /* 0x004fe20000000092 */
[----:B------:R-:W-:Y:S05]  /*1150*/  @!P1 BRA `(.L_x_12036) ;  /* 0x00002cc000009947 */ /* 0x000fea0003800000 */
[----:B------:R-:W-:Y:S01]  /*1160*/  IMAD.MOV.U32 R40, RZ, RZ, 0x10 ;  /* 0x00000010ff287424 */ /* 0x000fe200078e00ff */
[----:B------:R-:W-:-:S03]  /*1170*/  ISETP.NE.U32.AND P0, PT, RZ, c[0x0][0x180], PT ;  /* 0x00006000ff007a0c */ /* 0x000fc60003f05070 */
[----:B------:R-:W-:Y:S01]  /*1180*/  IMAD.WIDE.U32 R40, R145, R40, c[0x0][0x170] ;  /* 0x00005c0091287625 */ /* 0x000fe200078e0028 */
[----:B------:R-:W-:-:S05]  /*1190*/  ISETP.NE.AND.EX P0, PT, RZ, c[0x0][0x184], PT, P0 ;  /* 0x00006100ff007a0c */ /* 0x000fca0003f05300 */
[----:B------:R-:W5:Y:S08]  /*11a0*/  LDG.E.128 R40, [R40.64] ;  /* 0x0000000628287981 */ /* 0x000f70000c1e1d00 */
[----:B------:R-:W-:-:S04]  /*11b0*/  @P0 LEA R36, P1, R145, c[0x0][0x180], 0x5 ;  /* 0x0000600091240a11 */ /* 0x000fc800078228ff */
[----:B------:R-:W-:-:S05]  /*11c0*/  @P0 LEA.HI.X R37, R145, c[0x0][0x184], RZ, 0x5, P1 ;  /* 0x0000610091250a11 */ /* 0x000fca00008f2cff */
[----:B------:R0:W5:Y:S04]  /*11d0*/  @P0 LDG.E.128 R28, [R36.64] ;  /* 0x00000006241c0981 */ /* 0x000168000c1e1d00 */
[----:B------:R0:W5:Y:S01]  /*11e0*/  @P0 LDG.E.128 R32, [R36.64+0x10] ;  /* 0x0000100624200981 */ /* 0x000162000c1e1d00 */
        /* <DEDUP_REMOVED lines=12> */
.L_x_12038:
[----:B0-----:R-:W-:Y:S02]  /*12b0*/  IMAD.MOV.U32 R79, RZ, RZ, R140 ;  /* 0x000000ffff4f7224 */ /* 0x001fe400078e008c */
.L_x_12039:
[----:B------:R-:W-:Y:S05]  /*12c0*/  BSYNC B2 ;  /* 0x0000000000027941 */ /* 0x000fea0003800000 */
.L_x_12037:
        /* <DEDUP_REMOVED lines=16> */
.L_x_12043:
[----:B------:R-:W-:Y:S05]  /*13d0*/  BSYNC B3 ;  /* 0x0000000000037941 */ /* 0x000fea0003800000 */
.L_x_12042:
        /* <DEDUP_REMOVED lines=44> */
.L_x_12041:
[----:B------:R-:W-:Y:S05]  /*16a0*/  BSYNC B2 ;  /* 0x0000000000027941 */ /* 0x000fea0003800000 */
.L_x_12040:
[----:B------:R-:W0:Y:S01]  /*16b0*/  I2F.U32 R36, R79 ;  /* 0x0000004f00247306 */ /* 0x000e220000201000 */
[----:B------:R-:W-:Y:S01]  /*16c0*/  IMAD.MOV.U32 R77, RZ, RZ, 0x2f800000 ;  /* 0x2f800000ff4d7424 */ /* 0x000fe200078e00ff */
[----:B-----5:R-:W-:Y:S01]  /*16d0*/  PRMT R37, RZ, 0x5410, R40 ;  /* 0x00005410ff257816 */ /* 0x020fe20000000028 */
[----:B------:R-:W-:Y:S01]  /*16e0*/  BSSY B2, `(.L_x_12044) ;  /* 0x0000017000027945 */ /* 0x000fe20003800000 */
[----:B------:R-:W-:-:S02]  /*16f0*/  LOP3.LUT R83, R83, 0xfffffffb, RZ, 0xc0, !PT ;  /* 0xfffffffb53537812 */ /* 0x000fc400078ec0ff */
[----:B------:R-:W-:Y:S01]  /*1700*/  ISETP.NE.U32.AND P0, PT, RZ, c[0x0][0x180], PT ;  /* 0x00006000ff007a0c */ /* 0x000fe20003f05070 */
[----:B------:R-:W-:Y:S01]  /*1710*/  FMUL.FTZ R37, R37, R76 ;  /* 0x0000004c25257220 */ /* 0x000fe20000410000 */
[----:B------:R-:W-:Y:S02]  /*1720*/  IADD3 R39, R38, 0x1, RZ ;  /* 0x0000000126277810 */ /* 0x000fe40007ffe0ff */
[----:B------:R-:W-:Y:S01]  /*1730*/  ISETP.NE.AND.EX P0, PT, RZ, c[0x0][0x184], PT, P0 ;  /* 0x00006100ff007a0c */ /* 0x000fe20003f05300 */
[----:B------:R-:W-:Y:S02]  /*1740*/  FMUL.FTZ R37, R37, c[0x0][0x1e8] ;  /* 0x00007a0025257a20 */ /* 0x000fe40000410000 */
[----:B0-----:R-:W-:-:S05]  /*1750*/  FFMA.FTZ R36, R36, R77, 1.1641532182693481445e-10 ;  /* 0x2f00000024247423 */ /* 0x001fca000001004d */
[----:B------:R-:W-:-:S04]  /*1760*/  FSETP.GTU.FTZ.AND P1, PT, R36, c[0x0][0x1e4], PT ;  /* 0x0000790024007a0b */ /* 0x000fc80003f3c000 */
[----:B------:R-:W-:-:S05]  /*1770*/  FSEL R36, R37, RZ, !P1 ;  /* 0x000000ff25247208 */ /* 0x000fca0004800000 */
[----:B------:R-:W-:-:S04]  /*1780*/  @P0 FADD.FTZ R36, R28, R36 ;  /* 0x000000241c240221 */ /* 0x000fc80000010000 */
[----:B------:R-:W-:Y:S02]  /*1790*/  @P1 LOP3.LUT R83, R83, 0x4, RZ, 0xfc, !PT ;  /* 0x0000000453531812 */ /* 0x000fe400078efcff */
        /* <DEDUP_REMOVED lines=10> */
.L_x_12045:
[----:B------:R-:W-:Y:S02]  /*1840*/  MOV R79, R140 ;  /* 0x0000008c004f7202 */ /* 0x000fe40000000f00 */
.L_x_12046:
[----:B------:R-:W-:Y:S05]  /*1850*/  BSYNC B2 ;  /* 0x0000000000027941 */ /* 0x000fea0003800000 */
.L_x_12044:
        /* <DEDUP_REMOVED lines=16> */
.L_x_12050:
[----:B------:R-:W-:Y:S05]  /*1960*/  BSYNC B3 ;  /* 0x0000000000037941 */ /* 0x000fea0003800000 */
.L_x_12049:
        /* <DEDUP_REMOVED lines=44> */
.L_x_12048:
[----:B------:R-:W-:Y:S05]  /*1c30*/  BSYNC B2 ;  /* 0x0000000000027941 */ /* 0x000fea0003800000 */
.L_x_12047:
        /* <DEDUP_REMOVED lines=22> */
.L_x_12052:
[----:B------:R-:W-:Y:S02]  /*1da0*/  IMAD.MOV.U32 R40, RZ, RZ, R140 ;  /* 0x000000ffff287224 */ /* 0x000fe400078e008c */
.L_x_12053:
[----:B------:R-:W-:Y:S05]  /*1db0*/  BSYNC B2 ;  /* 0x0000000000027941 */ /* 0x000fea0003800000 */
.L_x_12051:
        /* <DEDUP_REMOVED lines=16> */
.L_x_12057:
[----:B------:R-:W-:Y:S05]  /*1ec0*/  BSYNC B3 ;  /* 0x0000000000037941 */ /* 0x000fea0003800000 */
.L_x_12056:
        /* <DEDUP_REMOVED lines=44> */
.L_x_12055:
[----:B------:R-:W-:Y:S05]  /*2190*/  BSYNC B2 ;  /* 0x0000000000027941 */ /* 0x000fea0003800000 */
.L_x_12054:
        /* <DEDUP_REMOVED lines=20> */
.L_x_12059:
[----:B------:R-:W-:Y:S02]  /*22e0*/  IMAD.MOV.U32 R40, RZ, RZ, R140 ;  /* 0x000000ffff287224 */ /* 0x000fe400078e008c */
.L_x_12060:
[----:B------:R-:W-:Y:S05]  /*22f0*/  BSYNC B2 ;  /* 0x0000000000027941 */ /* 0x000fea0003800000 */
.L_x_12058:
        /* <DEDUP_REMOVED lines=16> */
.L_x_12064:
[----:B------:R-:W-:Y:S05]  /*2400*/  BSYNC B3 ;  /* 0x0000000000037941 */ /* 0x000fea0003800000 */
.L_x_12063:
        /* <DEDUP_REMOVED lines=44> */
.L_x_12062:
[----:B------:R-:W-:Y:S05]  /*26d0*/  BSYNC B2 ;  /* 0x0000000000027941 */ /* 0x000fea0003800000 */
.L_x_12061:
        /* <DEDUP_REMOVED lines=20> */
.L_x_12066:
[----:B------:R-:W-:Y:S02]  /*2820*/  IMAD.MOV.U32 R79, RZ, RZ, R140 ;  /* 0x000000ffff4f7224 */ /* 0x000fe400078e008c */
.L_x_12067:
[----:B------:R-:W-:Y:S05]  /*2830*/  BSYNC B2 ;  /* 0x0000000000027941 */ /* 0x000fea0003800000 */
.L_x_12065:
        /* <DEDUP_REMOVED lines=16> */
.L_x_12071:
[----:B------:R-:W-:Y:S05]  /*2940*/  BSYNC B3 ;  /* 0x0000000000037941 */ /* 0x000fea0003800000 */
.L_x_12070:
        /* <DEDUP_REMOVED lines=44> */
.L_x_12069:
[----:B------:R-:W-:Y:S05]  /*2c10*/  BSYNC B2 ;  /* 0x0000000000027941 */ /* 0x000fea0003800000 */
.L_x_12068:
        /* <DEDUP_REMOVED lines=20> */
.L_x_12073:
[----:B------:R-:W-:Y:S02]  /*2d60*/  IMAD.MOV.U32 R79, RZ, RZ, R140 ;  /* 0x000000ffff4f7224 */ /* 0x000fe400078e008c */
.L_x_12074:
[----:B------:R-:W-:Y:S05]  /*2d70*/  BSYNC B2 ;  /* 0x0000000000027941 */ /* 0x000fea0003800000 */
.L_x_12072:
        /* <DEDUP_REMOVED lines=16> */
.L_x_12078:
[----:B------:R-:W-:Y:S05]  /*2e80*/  BSYNC B3 ;  /* 0x0000000000037941 */ /* 0x000fea0003800000 */
.L_x_12077:
        /* <DEDUP_REMOVED lines=44> */
.L_x_12076:
[----:B------:R-:W-:Y:S05]  /*3150*/  BSYNC B2 ;  /* 0x0000000000027941 */ /* 0x000fea0003800000 */
.L_x_12075:
        /* <DEDUP_REMOVED lines=20> */
.L_x_12080:
[----:B------:R-:W-:Y:S02]  /*32a0*/  IMAD.MOV.U32 R79, RZ, RZ, R140 ;  /* 0x000000ffff4f7224 */ /* 0x000fe400078e008c */
.L_x_12081:
[----:B------:R-:W-:Y:S05]  /*32b0*/  BSYNC B2 ;  /* 0x0000000000027941 */ /* 0x000fea0003800000 */
.L_x_12079:
        /* <DEDUP_REMOVED lines=16> */
.L_x_12085:
[----:B------:R-:W-:Y:S05]  /*33c0*/  BSYNC B3 ;  /* 0x0000000000037941 */ /* 0x000fea0003800000 */
.L_x_12084:
        /* <DEDUP_REMOVED lines=44> */
.L_x_12083:
[----:B------:R-:W-:Y:S05]  /*3690*/  BSYNC B2 ;  /* 0x0000000000027941 */ /* 0x000fea0003800000 */
.L_x_12082:
        /* <DEDUP_REMOVED lines=20> */
.L_x_12087:
[----:B------:R-:W-:Y:S02]  /*37e0*/  IMAD.MOV.U32 R79, RZ, RZ, R140 ;  /* 0x000000ffff4f7224 */ /* 0x000fe400078e008c */
.L_x_12088:
[----:B------:R-:W-:Y:S05]  /*37f0*/  BSYNC B2 ;  /* 0x0000000000027941 */ /* 0x000fea0003800000 */
.L_x_12086:
        /* <DEDUP_REMOVED lines=18> */
.L_x_12092:
[----:B------:R-:W-:Y:S05]  /*3920*/  BSYNC B3 ;  /* 0x0000000000037941 */ /* 0x000fea0003800000 */
.L_x_12091:
        /* <DEDUP_REMOVED lines=44> */
.L_x_12090:
[----:B------:R-:W-:Y:S05]  /*3bf0*/  BSYNC B2 ;  /* 0x0000000000027941 */ /* 0x000fea0003800000 */
.L_x_12089:
[----:B------:R-:W0:Y:S01]  /*3c00*/  I2F.U32 R146, R79 ;  /* 0x0000004f00927306 */ /* 0x000e220000201000 */
[----:B------:R-:W-:Y:S02]  /*3c10*/  PRMT R43, RZ, 0x7610, R43 ;  /* 0x00007610ff2b7816 */ /* 0x000fe4000000002b */
[----:B------:R-:W-:Y:S02]  /*3c20*/  SEL R148, RZ, 0x1, P1 ;  /* 0x00000001ff947807 */ /* 0x000fe40000800000 */
[----:B------:R-:W-:Y:S01]  /*3c30*/  SEL R152, RZ, 0x10000, P5 ;  /* 0x00010000ff987807 */ /* 0x000fe20002800000 */
[----:B------:R-:W-:Y:S01]  /*3c40*/  FMUL.FTZ R43, R43, R76 ;  /* 0x0000004c2b2b7220 */ /* 0x000fe20000410000 */
[----:B------:R-:W-:Y:S02]  /*3c50*/  LOP3.LUT P5, RZ, R83, 0x2, RZ, 0xc0, !PT ;  /* 0x0000000253ff7812 */ /* 0x000fe400078ac0ff */
[----:B------:R-:W-:Y:S01]  /*3c60*/  SEL R150, RZ, 0x1, P2 ;  /* 0x00000001ff967807 */ /* 0x000fe20001000000 */
[----:B------:R-:W-:Y:S01]  /*3c70*/  FMUL.FTZ R43, R43, c[0x0][0x1e8] ;  /* 0x00007a002b2b7a20 */ /* 0x000fe20000410000 */
[----:B------:R-:W-:-:S02]  /*3c80*/  SEL R149, RZ, 0x100, P4 ;  /* 0x00000100ff957807 */ /* 0x000fc40002000000 */
[----:B------:R-:W-:Y:S01]  /*3c90*/  SEL R147, RZ, 0x1, P5 ;  /* 0x00000001ff937807 */ /* 0x000fe20002800000 */
[----:B------:R-:W-:Y:S01]  /*3ca0*/  IMAD.WIDE.U32 R150, R150, 0x1000000, RZ ;  /* 0x0100000096967825 */ /* 0x000fe200078e00ff */
[----:B------:R-:W-:Y:S02]  /*3cb0*/  SEL R153, RZ, 0x1, P3 ;  /* 0x00000001ff997807 */ /* 0x000fe40001800000 */
[----:B------:R-:W-:Y:S01]  /*3cc0*/  LOP3.LUT P6, RZ, R83, 0x4, RZ, 0xc0, !PT ;  /* 0x0000000453ff7812 */ /* 0x000fe200078cc0ff */
[----:B0-----:R-:W-:Y:S01]  /*3cd0*/  FFMA.FTZ R146, R146, R77, 1.1641532182693481445e-10 ;  /* 0x2f00000092927423 */ /* 0x001fe2000001004d */
[----:B------:R-:W-:-:S04]  /*3ce0*/  IADD3 R79, R145, 0x20, RZ ;  /* 0x00000020914f7810 */ /* 0x000fc80007ffe0ff */
[----:B------:R-:W-:Y:S01]  /*3cf0*/  FSETP.GTU.FTZ.AND P1, PT, R146, c[0x0][0x1e4], PT ;  /* 0x0000790092007a0b */ /* 0x000fe20003f3c000 */
[----:B------:R-:W-:-:S03]  /*3d00*/  IMAD.WIDE.U32 R146, R147, 0x100, RZ ;  /* 0x0000010093927825 */ /* 0x000fc600078e00ff */
[----:B------:R-:W-:Y:S02]  /*3d10*/  SEL R77, RZ, 0x1000000, P1 ;  /* 0x01000000ff4d7807 */ /* 0x000fe40000800000 */
[----:B------:R-:W-:Y:S02]  /*3d20*/  FSEL R43, R43, RZ, !P1 ;  /* 0x000000ff2b2b7208 */ /* 0x000fe40004800000 */
[----:B------:R-:W-:Y:S01]  /*3d30*/  LOP3.LUT R77, R149, R77, R152, 0xfe, !PT ;  /* 0x0000004d954d7212 */ /* 0x000fe200078efe98 */
[----:B------:R-:W-:-:S03]  /*3d40*/  IMAD.WIDE.U32 R148, R148, 0x10000, RZ ;  /* 0x0001000094947825 */ /* 0x000fc600078e00ff */
[----:B------:R-:W-:Y:S01]  /*3d50*/  LOP3.LUT R77, R151, R77, R153, 0xfe, !PT ;  /* 0x0000004d974d7212 */ /* 0x000fe200078efe99 */
[----:B------:R-:W-:Y:S01]  /*3d60*/  @P0 FADD.FTZ R43, R35, R43 ;  /* 0x0000002b232b0221 */ /* 0x000fe20000010000 */
[----:B------:R-:W-:Y:S02]  /*3d70*/  LEA R152, P0, R145, c[0x0][0x188], 0x5 ;  /* 0x0000620091987a11 */ /* 0x000fe400078028ff */
[----:B------:R-:W-:Y:S02]  /*3d80*/  LOP3.LUT R150, R146, R150, R148, 0xfe, !PT ;  /* 0x0000009692967212 */ /* 0x000fe400078efe94 */
[----:B------:R-:W-:Y:S02]  /*3d90*/  LOP3.LUT R149, R147, R77, R149, 0xfe, !PT ;  /* 0x0000004d93957212 */ /* 0x000fe400078efe95 */
[C---:B------:R-:W-:Y:S02]  /*3da0*/  LEA.HI.X R153, R145.reuse, c[0x0][0x18c], RZ, 0x5, P0 ;  /* 0x0000630091997a11 */ /* 0x040fe400000f2cff */
[----:B------:R-:W-:-:S02]  /*3db0*/  LEA R146, P0, R145, c[0x0][0x190], 0x3 ;  /* 0x0000640091927a11 */ /* 0x000fc400078018ff */
[----:B------:R-:W-:Y:S01]  /*3dc0*/  SEL R77, RZ, 0x1, P6 ;  /* 0x00000001ff4d7807 */ /* 0x000fe20003000000 */
[----:B------:R0:W-:Y:S01]  /*3dd0*/  STG.E.128 [R152.64], R36 ;  /* 0x0000002498007986 */ /* 0x0001e2000c101d06 */
[----:B------:R-:W-:Y:S02]  /*3de0*/  LEA.HI.X R147, R145, c[0x0][0x194], RZ, 0x3, P0 ;  /* 0x0000650091937a11 */ /* 0x000fe400000f1cff */
[----:B------:R-:W-:Y:S01]  /*3df0*/  LOP3.LUT R148, R150, R77, RZ, 0xfc, !PT ;  /* 0x0000004d96947212 */ /* 0x000fe200078efcff */
[----:B------:R0:W-:Y:S04]  /*3e00*/  STG.E.128 [R152.64+0x10], R40 ;  /* 0x0000102898007986 */ /* 0x0001e8000c101d06 */
[----:B------:R0:W-:Y:S02]  /*3e10*/  STG.E.64 [R146.64], R148 ;  /* 0x0000009492007986 */ /* 0x0001e4000c101b06 */
.L_x_12036:
[----:B------:R-:W-:Y:S05]  /*3e20*/  BSYNC B1 ;  /* 0x0000000000017941 */ /* 0x000fea0003800000 */
.L_x_12035:
[----:B------:R-:W-:Y:S01]  /*3e30*/  LOP3.LUT P0, RZ, R83, 0x80, RZ, 0xc0, !PT ;  /* 0x0000008053ff7812 */ /* 0x000fe2000780c0ff */
[----:B------:R-:W-:-:S12]  /*3e40*/  BSSY B1, `(.L_x_12093) ;  /* 0x00002ce000017945 */ /* 0x000fd80003800000 */
        /* <DEDUP_REMOVED lines=14> */
[----:B-1----:R-:W-:Y:S01]  /*3f30*/  ISETP.NE.AND P0, PT, R138, 0x2, PT ;  /* 0x000000028a00780c */ /* 0x002fe20003f05270 */
[----:B0-----:R-:W-:-:S12]  /*3f40*/  IMAD.MOV.U32 R148, RZ, RZ, R133 ;  /* 0x000000ffff947224 */ /* 0x001fd800078e0085 */
[----:B------:R-:W-:Y:S05]  /*3f50*/  @!P0 BRA `(.L_x_12097) ;  /* 0x0000006000008947 */ /* 0x000fea0003800000 */
[----:B------:R-:W-:Y:S01]  /*3f60*/  ISETP.NE.AND P0, PT, R138, 0x3, PT ;  /* 0x000000038a00780c */ /* 0x000fe20003f05270 */
[----:B------:R-:W-:-:S12]  /*3f70*/  IMAD.MOV.U32 R148, RZ, RZ, R132 ;  /* 0x000000ffff947224 */ /* 0x000fd800078e0084 */
[----:B------:R-:W-:Y:S05]  /*3f80*/  @P0 BRA `(.L_x_12097) ;  /* 0x0000003000000947 */ /* 0x000fea0003800000 */
[----:B------:R-:W-:Y:S01]  /*3f90*/  MOV R148, R134 ;  /* 0x0000008600947202 */ /* 0x000fe20000000f00 */
[----:B------:R-:W-:Y:S05]  /*3fa0*/  BRA `(.L_x_12097) ;  /* 0x0000001000007947 */ /* 0x000fea0003800000 */
.L_x_12096:
[----:B01----:R-:W-:Y:S02]  /*3fb0*/  IMAD.MOV.U32 R148, RZ, RZ, R140 ;  /* 0x000000ffff947224 */ /* 0x003fe400078e008c */
.L_x_12097:
[----:B------:R-:W-:Y:S05]  /*3fc0*/  BSYNC B2 ;  /* 0x0000000000027941 */ /* 0x000fea0003800000 */
.L_x_12095:
        /* <DEDUP_REMOVED lines=16> */
.L_x_12101:
[----:B------:R-:W-:Y:S05]  /*40d0*/  BSYNC B3 ;  /* 0x0000000000037941 */ /* 0x000fea0003800000 */
.L_x_12100:
        /* <DEDUP_REMOVED lines=44> */
.L_x_12099:
[----:B------:R-:W-:Y:S05]  /*43a0*/  BSYNC B2 ;  /* 0x0000000000027941 */ /* 0x000fea0003800000 */
.L_x_12098:
[----:B------:R-:W0:Y:S01]  /*43b0*/  I2F.U32 R44, R148 ;  /* 0x00000094002c7306 */ /* 0x000e220000201000 */
[----:B------:R-:W-:Y:S01]  /*43c0*/  IMAD.MOV.U32 R77, RZ, RZ, 0x2f800000 ;  /* 0x2f800000ff4d7424 */ /* 0x000fe200078e00ff */
[----:B-----5:R-:W-:Y:S01]  /*43d0*/  PRMT R45, RZ, 0x5410, R48 ;  /* 0x00005410ff2d7816 */ /* 0x020fe20000000030 */
[----:B------:R-:W-:Y:S01]  /*43e0*/  BSSY B2, `(.L_x_12102) ;  /* 0x0000017000027945 */ /* 0x000fe20003800000 */
[----:B------:R-:W-:Y:S02]  /*43f0*/  LOP3.LUT R83, R83, 0xfffffffb, RZ, 0xc0, !PT ;  /* 0xfffffffb53537812 */ /* 0x000fe400078ec0ff */
[----:B------:R-:W-:Y:S01]  /*4400*/  ISETP.NE.U32.AND P0, PT, RZ, c[0x0][0x180], PT ;  /* 0x00006000ff007a0c */ /* 0x000fe20003f05070 */
[----:B------:R-:W-:Y:S01]  /*4410*/  FMUL.FTZ R45, R45, R76 ;  /* 0x0000004c2d2d7220 */ /* 0x000fe20000410000 */
[----:B------:R-:W-:-:S02]  /*4420*/  IADD3 R47, R46, 0x1, RZ ;  /* 0x000000012e2f7810 */ /* 0x000fc40007ffe0ff */
        /* <DEDUP_REMOVED lines=17> */
.L_x_12103:
[----:B------:R-:W-:Y:S02]  /*4540*/  IMAD.MOV.U32 R138, RZ, RZ, R140 ;  /* 0x000000ffff8a7224 */ /* 0x000fe400078e008c */
.L_x_12104:
[----:B------:R-:W-:Y:S05]  /*4550*/  BSYNC B2 ;  /* 0x0000000000027941 */ /* 0x000fea0003800000 */
.L_x_12102:
        /* <DEDUP_REMOVED lines=16> */
.L_x_12108:
[----:B------:R-:W-:Y:S05]  /*4660*/  BSYNC B3 ;  /* 0x0000000000037941 */ /* 0x000fea0003800000 */
.L_x_12107:
        /* <DEDUP_REMOVED lines=44> */
.L_x_12106:
[----:B------:R-:W-:Y:S05]  /*4930*/  BSYNC B2 ;  /* 0x0000000000027941 */ /* 0x000fea0003800000 */
.L_x_12105:
        /* <DEDUP_REMOVED lines=22> */
.L_x_12110:
[----:B------:R-:W-:Y:S02]  /*4aa0*/  IMAD.MOV.U32 R48, RZ, RZ, R140 ;  /* 0x000000ffff307224 */ /* 0x000fe400078e008c */
.L_x_12111:
[----:B------:R-:W-:Y:S05]  /*4ab0*/  BSYNC B2 ;  /* 0x0000000000027941 */ /* 0x000fea0003800000 */
.L_x_12109:
        /* <DEDUP_REMOVED lines=16> */
.L_x_12115:
[----:B------:R-:W-:Y:S05]  /*4bc0*/  BSYNC B3 ;  /* 0x0000000000037941 */ /* 0x000fea0003800000 */
.L_x_12114:
        /* <DEDUP_REMOVED lines=44> */
.L_x_12113:
[----:B------:R-:W-:Y:S05]  /*4e90*/  BSYNC B2 ;  /* 0x0000000000027941 */ /* 0x000fea0003800000 */
.L_x_12112:
        /* <DEDUP_REMOVED lines=20> */
.L_x_12117:
[----:B------:R-:W-:Y:S02]  /*4fe0*/  IMAD.MOV.U32 R48, RZ, RZ, R140 ;  /* 0x000000ffff307224 */ /* 0x000fe400078e008c */
.L_x_12118:
[----:B------:R-:W-:Y:S05]  /*4ff0*/  BSYNC B2 ;  /* 0x0000000000027941 */ /* 0x000fea0003800000 */
.L_x_12116:
        /* <DEDUP_REMOVED lines=16> */
.L_x_12122:
[----:B------:R-:W-:Y:S05]  /*5100*/  BSYNC B3 ;  /* 0x0000000000037941 */ /* 0x000fea0003800000 */
.L_x_12121:
        /* <DEDUP_REMOVED lines=44> */
.L_x_12120:
[----:B------:R-:W-:Y:S05]  /*53d0*/  BSYNC B2 ;  /* 0x0000000000027941 */ /* 0x000fea0003800000 */
.L_x_12119:
        /* <DEDUP_REMOVED lines=20> */
.L_x_12124:
[----:B------:R-:W-:Y:S02]  /*5520*/  MOV R138, R140 ;  /* 0x0000008c008a7202 */ /* 0x000fe40000000f00 */
.L_x_12125:
[----:B------:R-:W-:Y:S05]  /*5530*/  BSYNC B2 ;  /* 0x0000000000027941 */ /* 0x000fea0003800000 */
.L_x_12123:
        /* <DEDUP_REMOVED lines=16> */
.L_x_12129:
[----:B------:R-:W-:Y:S05]  /*5640*/  BSYNC B3 ;  /* 0x0000000000037941 */ /* 0x000fea0003800000 */
.L_x_12128:
        /* <DEDUP_REMOVED lines=44> */
.L_x_12127:
[----:B------:R-:W-:Y:S05]  /*5910*/  BSYNC B2 ;  /* 0x0000000000027941 */ /* 0x000fea0003800000 */
.L_x_12126:
        /* <DEDUP_REMOVED lines=20> */
.L_x_12131:
[----:B------:R-:W-:Y:S02]  /*5a60*/  IMAD.MOV.U32 R138, RZ, RZ, R140 ;  /* 0x000000ffff8a7224 */ /* 0x000fe400078e008c */
.L_x_12132:
[----:B------:R-:W-:Y:S05]  /*5a70*/  BSYNC B2 ;  /* 0x0000000000027941 */ /* 0x000fea0003800000 */
.L_x_12130:
        /* <DEDUP_REMOVED lines=16> */
.L_x_12136:
[----:B------:R-:W-:Y:S05]  /*5b80*/  BSYNC B3 ;  /* 0x0000000000037941 */ /* 0x000fea0003800000 */
.L_x_12135:
        /* <DEDUP_REMOVED lines=44> */
.L_x_12134:
[----:B------:R-:W-:Y:S05]  /*5e50*/  BSYNC B2 ;  /* 0x0000000000027941 */ /* 0x000fea0003800000 */
.L_x_12133:
        /* <DEDUP_REMOVED lines=20> */
.L_x_12138:
[----:B------:R-:W-:Y:S02]  /*5fa0*/  IMAD.MOV.U32 R152, RZ, RZ, R140 ;  /* 0x000000ffff987224 */ /* 0x000fe400078e008c */
.L_x_12139:
[----:B------:R-:W-:Y:S05]  /*5fb0*/  BSYNC B2 ;  /* 0x0000000000027941 */ /* 0x000fea0003800000 */
.L_x_12137:
        /* <DEDUP_REMOVED lines=16> */
.L_x_12143:
[----:B------:R-:W-:Y:S05]  /*60c0*/  BSYNC B3 ;  /* 0x0000000000037941 */ /* 0x000fea0003800000 */
.L_x_12142:
        /* <DEDUP_REMOVED lines=44> */
.L_x_12141:
[----:B------:R-:W-:Y:S05]  /*6390*/  BSYNC B2 ;  /* 0x0000000000027941 */ /* 0x000fea0003800000 */
.L_x_12140:
        /* <DEDUP_REMOVED lines=20> */
.L_x_12145:
[----:B------:R-:W-:Y:S02]  /*64e0*/  IMAD.MOV.U32 R152, RZ, RZ, R140 ;  /* 0x000000ffff987224 */ /* 0x000fe400078e008c */
.L_x_12146:
[----:B------:R-:W-:Y:S05]  /*64f0*/  BSYNC B2 ;  /* 0x0000000000027941 */ /* 0x000fea0003800000 */
.L_x_12144:
        /* <DEDUP_REMOVED lines=18> */
.L_x_12150:
[----:B------:R-:W-:Y:S05]  /*6620*/  BSYNC B3 ;  /* 0x0000000000037941 */ /* 0x000fea0003800000 */
.L_x_12149:
        /* <DEDUP_REMOVED lines=44> */
.L_x_12148:
[----:B------:R-:W-:Y:S05]  /*68f0*/  BSYNC B2 ;  /* 0x0000000000027941 */ /* 0x000fea0003800000 */
.L_x_12147:
[----:B------:R-:W0:Y:S01]  /*6900*/  I2F.U32 R146, R152 ;  /* 0x0000009800927306 */ /* 0x000e220000201000 */
[----:B------:R-:W-:Y:S02]  /*6910*/  PRMT R51, RZ, 0x7610, R51 ;  /* 0x00007610ff337816 */ /* 0x000fe40000000033 */
[----:B------:R-:W-:Y:S02]  /*6920*/  SEL R154, RZ, 0x10000, P5 ;  /* 0x00010000ff9a7807 */ /* 0x000fe40002800000 */
[----:B------:R-:W-:Y:S01]  /*6930*/  SEL R148, RZ, 0x1, P1 ;  /* 0x00000001ff947807 */ /* 0x000fe20000800000 */
[----:B------:R-:W-:Y:S01]  /*6940*/  FMUL.FTZ R51, R51, R76 ;  /* 0x0000004c33337220 */ /* 0x000fe20000410000 */
[----:B------:R-:W-:-:S02]  /*6950*/  LOP3.LUT P5, RZ, R83, 0x2, RZ, 0xc0, !PT ;  /* 0x0000000253ff7812 */ /* 0x000fc400078ac0ff */
        /* <DEDUP_REMOVED lines=16> */
[----:B------:R-:W-:Y:S02]  /*6a60*/  LOP3.LUT R77, R146, R150, R148, 0xfe, !PT ;  /* 0x00000096924d7212 */ /* 0x000fe400078efe94 */
[----:B------:R-:W-:Y:S02]  /*6a70*/  LEA R150, P0, R79, c[0x0][0x188], 0x5 ;  /* 0x000062004f967a11 */ /* 0x000fe400078028ff */
[----:B------:R-:W-:Y:S02]  /*6a80*/  LOP3.LUT R149, R147, R151, R149, 0xfe, !PT ;  /* 0x0000009793957212 */ /* 0x000fe400078efe95 */
[C---:B------:R-:W-:Y:S02]  /*6a90*/  LEA.HI.X R151, R79.reuse, c[0x0][0x18c], RZ, 0x5, P0 ;  /* 0x000063004f977a11 */ /* 0x040fe400000f2cff */
[----:B------:R-:W-:-:S02]  /*6aa0*/  LEA R146, P0, R79, c[0x0][0x190], 0x3 ;  /* 0x000064004f927a11 */ /* 0x000fc400078018ff */
[----:B------:R-:W-:Y:S01]  /*6ab0*/  SEL R148, RZ, 0x1, P6 ;  /* 0x00000001ff947807 */ /* 0x000fe20003000000 */
[----:B------:R0:W-:Y:S01]  /*6ac0*/  STG.E.128 [R150.64], R44 ;  /* 0x0000002c96007986 */ /* 0x0001e2000c101d06 */
[----:B------:R-:W-:Y:S02]  /*6ad0*/  LEA.HI.X R147, R79, c[0x0][0x194], RZ, 0x3, P0 ;  /* 0x000065004f937a11 */ /* 0x000fe400000f1cff */
[----:B------:R-:W-:Y:S01]  /*6ae0*/  LOP3.LUT R148, R77, R148, RZ, 0xfc, !PT ;  /* 0x000000944d947212 */ /* 0x000fe200078efcff */
[----:B------:R0:W-:Y:S01]  /*6af0*/  STG.E.128 [R150.64+0x10], R48 ;  /* 0x0000103096007986 */ /* 0x0001e2000c101d06 */
[----:B------:R-:W-:-:S03]  /*6b00*/  IADD3 R79, R79, 0x20, RZ ;  /* 0x000000204f4f7810 */ /* 0x000fc60007ffe0ff */
[----:B------:R0:W-:Y:S04]  /*6b10*/  STG.E.64 [R146.64], R148 ;  /* 0x0000009492007986 */ /* 0x0001e8000c101b06 */
.L_x_12094:
[----:B------:R-:W-:Y:S05]  /*6b20*/  BSYNC B1 ;  /* 0x0000000000017941 */ /* 0x000fea0003800000 */
.L_x_12093:
        /* <DEDUP_REMOVED lines=22> */
[----:B------:R-:W-:Y:S01]  /*6c90*/  IMAD.MOV.U32 R148, RZ, RZ, R134 ;  /* 0x000000ffff947224 */ /* 0x000fe200078e0086 */
[----:B------:R-:W-:Y:S05]  /*6ca0*/  BRA `(.L_x_12155) ;  /* 0x0000001000007947 */ /* 0x000fea0003800000 */
.L_x_12154:
[----:B01----:R-:W-:Y:S02]  /*6cb0*/  IMAD.MOV.U32 R148, RZ, RZ, R140 ;  /* 0x000000ffff947224 */ /* 0x003fe400078e008c */
.L_x_12155:
[----:B------:R-:W-:Y:S05]  /*6cc0*/  BSYNC B2 ;  /* 0x0000000000027941 */ /* 0x000fea0003800000 */
.L_x_12153:
        /* <DEDUP_REMOVED lines=16> */
.L_x_12159:
[----:B------:R-:W-:Y:S05]  /*6dd0*/  BSYNC B3 ;  /* 0x0000000000037941 */ /* 0x000fea0003800000 */
.L_x_12158:
        /* <DEDUP_REMOVED lines=44> */
.L_x_12157:
[----:B------:R-:W-:Y:S05]  /*70a0*/  BSYNC B2 ;  /* 0x0000000000027941 */ /* 0x000fea0003800000 */
.L_x_12156:
        /* <DEDUP_REMOVED lines=25> */
.L_x_12161:
[----:B------:R-:W-:Y:S02]  /*7240*/  IMAD.MOV.U32 R138, RZ, RZ, R140 ;  /* 0x000000ffff8a7224 */ /* 0x000fe400078e008c */
.L_x_12162:
[----:B------:R-:W-:Y:S05]  /*7250*/  BSYNC B2 ;  /* 0x0000000000027941 */ /* 0x000fea0003800000 */
.L_x_12160:
        /* <DEDUP_REMOVED lines=16> */
.L_x_12166:
[----:B------:R-:W-:Y:S05]  /*7360*/  BSYNC B3 ;  /* 0x0000000000037941 */ /* 0x000fea0003800000 */
.L_x_12165:
        /* <DEDUP_REMOVED lines=44> */
.L_x_12164:
[----:B------:R-:W-:Y:S05]  /*7630*/  BSYNC B2 ;  /* 0x0000000000027941 */ /* 0x000fea0003800000 */
.L_x_12163:
        /* <DEDUP_REMOVED lines=22> */
.L_x_12168:
[----:B------:R-:W-:Y:S02]  /*77a0*/  IMAD.MOV.U32 R56, RZ, RZ, R140 ;  /* 0x000000ffff387224 */ /* 0x000fe400078e008c */
.L_x_12169:
[----:B------:R-:W-:Y:S05]  /*77b0*/  BSYNC B2 ;  /* 0x0000000000027941 */ /* 0x000fea0003800000 */
.L_x_12167:
        /* <DEDUP_REMOVED lines=16> */
.L_x_12173:
[----:B------:R-:W-:Y:S05]  /*78c0*/  BSYNC B3 ;  /* 0x0000000000037941 */ /* 0x000fea0003800000 */
.L_x_12172:
        /* <DEDUP_REMOVED lines=44> */
.L_x_12171:
[----:B------:R-:W-:Y:S05]  /*7b90*/  BSYNC B2 ;  /* 0x0000000000027941 */ /* 0x000fea0003800000 */
.L_x_12170:
        /* <DEDUP_REMOVED lines=20> */
.L_x_12175:
[----:B------:R-:W-:Y:S02]  /*7ce0*/  IMAD.MOV.U32 R56, RZ, RZ, R140 ;  /* 0x000000ffff387224 */ /* 0x000fe400078e008c */
.L_x_12176:
[----:B------:R-:W-:Y:S05]  /*7cf0*/  BSYNC B2 ;  /* 0x0000000000027941 */ /* 0x000fea0003800000 */
.L_x_12174:
        /* <DEDUP_REMOVED lines=16> */
.L_x_12180:
[----:B------:R-:W-:Y:S05]  /*7e00*/  BSYNC B3 ;  /* 0x0000000000037941 */ /* 0x000fea0003800000 */
.L_x_12179:
        /* <DEDUP_REMOVED lines=44> */
.L_x_12178:
[----:B------:R-:W-:Y:S05]  /*80d0*/  BSYNC B2 ;  /* 0x0000000000027941 */ /* 0x000fea0003800000 */
.L_x_12177:
        /* <DEDUP_REMOVED lines=20> */
.L_x_12182:
[----:B------:R-:W-:Y:S02]  /*8220*/  IMAD.MOV.U32 R138, RZ, RZ, R140 ;  /* 0x000000ffff8a7224 */ /* 0x000fe400078e008c */
.L_x_12183:
[----:B------:R-:W-:Y:S05]  /*8230*/  BSYNC B2 ;  /* 0x0000000000027941 */ /* 0x000fea0003800000 */
.L_x_12181:
        /* <DEDUP_REMOVED lines=16> */
.L_x_12187:
[----:B------:R-:W-:Y:S05]  /*8340*/  BSYNC B3 ;  /* 0x0000000000037941 */ /* 0x000fea0003800000 */
.L_x_12186:
        /* <DEDUP_REMOVED lines=44> */
.L_x_12185:
[----:B------:R-:W-:Y:S05]  /*8610*/  BSYNC B2 ;  /* 0x0000000000027941 */ /* 0x000fea0003800000 */
.L_x_12184:
        /* <DEDUP_REMOVED lines=20> */
.L_x_12189:
[----:B------:R-:W-:Y:S02]  /*8760*/  IMAD.MOV.U32 R138, RZ, RZ, R140 ;  /* 0x000000ffff8a7224 */ /* 0x000fe400078e008c */
.L_x_12190:
[----:B------:R-:W-:Y:S05]  /*8770*/  BSYNC B2 ;  /* 0x0000000000027941 */ /* 0x000fea0003800000 */
.L_x_12188:
        /* <DEDUP_REMOVED lines=16> */
.L_x_12194:
[----:B------:R-:W-:Y:S05]  /*8880*/  BSYNC B3 ;  /* 0x0000000000037941 */ /* 0x000fea0003800000 */
.L_x_12193:
        /* <DEDUP_REMOVED lines=44> */
.L_x_12192:
[----:B------:R-:W-:Y:S05]  /*8b50*/  BSYNC B2 ;  /* 0x0000000000027941 */ /* 0x000fea0003800000 */
.L_x_12191:
        /* <DEDUP_REMOVED lines=20> */
.L_x_12196:
[----:B------:R-:W-:Y:S02]  /*8ca0*/  IMAD.MOV.U32 R152, RZ, RZ, R140 ;  /* 0x000000ffff987224 */ /* 0x000fe400078e008c */
.L_x_12197:
[----:B------:R-:W-:Y:S05]  /*8cb0*/  BSYNC B2 ;  /* 0x0000000000027941 */ /* 0x000fea0003800000 */
.L_x_12195:
        /* <DEDUP_REMOVED lines=16> */
.L_x_12201:
[----:B------:R-:W-:Y:S05]  /*8dc0*/  BSYNC B3 ;  /* 0x0000000000037941 */ /* 0x000fea0003800000 */
.L_x_12200:
        /* <DEDUP_REMOVED lines=44> */
.L_x_12199:
[----:B------:R-:W-:Y:S05]  /*9090*/  BSYNC B2 ;  /* 0x0000000000027941 */ /* 0x000fea0003800000 */
.L_x_12198:
        /* <DEDUP_REMOVED lines=20> */
.L_x_12203:
[----:B------:R-:W-:Y:S02]  /*91e0*/  MOV R152, R140 ;  /* 0x0000008c00987202 */ /* 0x000fe40000000f00 */
.L_x_12204:
[----:B------:R-:W-:Y:S05]  /*91f0*/  BSYNC B2 ;  /* 0x0000000000027941 */ /* 0x000fea0003800000 */
.L_x_12202:
        /* <DEDUP_REMOVED lines=18> */
.L_x_12208:
[----:B------:R-:W-:Y:S05]  /*9320*/  BSYNC B3 ;  /* 0x0000000000037941 */ /* 0x000fea0003800000 */
.L_x_12207:
        /* <DEDUP_REMOVED lines=44> */
.L_x_12206:
[----:B------:R-:W-:Y:S05]  /*95f0*/  BSYNC B2 ;  /* 0x0000000000027941 */ /* 0x000fea0003800000 */
.L_x_12205:
        /* <DEDUP_REMOVED lines=8> */
[----:B------:R-:W-:Y:S01]  /*9680*/  SEL R153, RZ, 0x100, P4 ;  /* 0x00000100ff997807 */ /* 0x000fe20002000000 */
[----:B------:R-:W-:Y:S01]  /*9690*/  IMAD.WIDE.U32 R148, R148, 0x10000, RZ ;  /* 0x0001000094947825 */ /* 0x000fe200078e00ff */
[----:B------:R-:W-:-:S02]  /*96a0*/  SEL R147, RZ, 0x1, P5 ;  /* 0x00000001ff937807 */ /* 0x000fc40002800000 */
        /* <DEDUP_REMOVED lines=23> */
.L_x_12152:
[----:B------:R-:W-:Y:S05]  /*9820*/  BSYNC B1 ;  /* 0x0000000000017941 */ /* 0x000fea0003800000 */
.L_x_12151:
[----:B------:R-:W-:Y:S01]  /*9830*/  LOP3.LUT P0, RZ, R83, 0x20, RZ, 0xc0, !PT ;  /* 0x0000002053ff7812 */ /* 0x000fe2000780c0ff */
[----:B------:R-:W-:-:S12]  /*9840*/  BSSY B1, `(.L_x_12209) ;  /* 0x00002ce000017945 */ /* 0x000fd80003800000 */
[----:B------:R-:W-:Y:S05]  /*9850*/  @!P0 BRA `(.L_x_12210) ;  /* 0x00002cc000008947 */ /* 0x000fea0003800000 */
[----:B------:R-:W-:Y:S01]  /*9860*/  HFMA2.MMA R64, -RZ, RZ, 0, 9.5367431640625e-07 ;  /* 0x00000010ff407435 */ /* 0x000fe200000001ff */
[----:B------:R-:W-:-:S04]  /*9870*/  ISETP.NE.U32.AND P0, PT, RZ, c[0x0][0x180], PT ;  /* 0x00006000ff007a0c */ /* 0x000fc80003f05070 */
[----:B------:R-:W-:-:S05]  /*9880*/  ISETP.NE.AND.EX P0, PT, RZ, c[0x0][0x184], PT, P0 ;  /* 0x00006100ff007a0c */ /* 0x000fca0003f05300 */
[----:B------:R-:W-:-:S06]  /*9890*/  IMAD.WIDE.U32 R64, R79, R64, c[0x0][0x170] ;  /* 0x00005c004f407625 */ /* 0x000fcc00078e0040 */
[----:B------:R-:W5:Y:S02]  /*98a0*/  LDG.E.128 R64, [R64.64] ;  /* 0x0000000640407981 */ /* 0x000f64000c1e1d00 */
        /* <DEDUP_REMOVED lines=16> */
.L_x_12212:
[----:B01----:R-:W-:Y:S02]  /*99b0*/  IMAD.MOV.U32 R148, RZ, RZ, R140 ;  /* 0x000000ffff947224 */ /* 0x003fe400078e008c */
.L_x_12213:
[----:B------:R-:W-:Y:S05]  /*99c0*/  BSYNC B2 ;  /* 0x0000000000027941 */ /* 0x000fea0003800000 */
.L_x_12211:
        /* <DEDUP_REMOVED lines=16> */
.L_x_12217:
[----:B------:R-:W-:Y:S05]  /*9ad0*/  BSYNC B3 ;  /* 0x0000000000037941 */ /* 0x000fea0003800000 */
.L_x_12216:
        /* <DEDUP_REMOVED lines=44> */
.L_x_12215:
[----:B------:R-:W-:Y:S05]  /*9da0*/  BSYNC B2 ;  /* 0x0000000000027941 */ /* 0x000fea0003800000 */
.L_x_12214:
        /* <DEDUP_REMOVED lines=25> */
.L_x_12219:
[----:B------:R-:W-:Y:S02]  /*9f40*/  IMAD.MOV.U32 R138, RZ, RZ, R140 ;  /* 0x000000ffff8a7224 */ /* 0x000fe400078e008c */
.L_x_12220:
[----:B------:R-:W-:Y:S05]  /*9f50*/  BSYNC B2 ;  /* 0x0000000000027941 */ /* 0x000fea0003800000 */
.L_x_12218:
        /* <DEDUP_REMOVED lines=16> */
.L_x_12224:
[----:B------:R-:W-:Y:S05]  /*a060*/  BSYNC B3 ;  /* 0x0000000000037941 */ /* 0x000fea0003800000 */
.L_x_12223:
        /* <DEDUP_REMOVED lines=44> */
.L_x_12222:
[----:B------:R-:W-:Y:S05]  /*a330*/  BSYNC B2 ;  /* 0x0000000000027941 */ /* 0x000fea0003800000 */
.L_x_12221:
        /* <DEDUP_REMOVED lines=22> */
.L_x_12226:
[----:B------:R-:W-:Y:S02]  /*a4a0*/  IMAD.MOV.U32 R64, RZ, RZ, R140 ;  /* 0x000000ffff407224 */ /* 0x000fe400078e008c */
.L_x_12227:
[----:B------:R-:W-:Y:S05]  /*a4b0*/  BSYNC B2 ;  /* 0x0000000000027941 */ /* 0x000fea0003800000 */
.L_x_12225:
        /* <DEDUP_REMOVED lines=16> */
.L_x_12231:
[----:B------:R-:W-:Y:S05]  /*a5c0*/  BSYNC B3 ;  /* 0x0000000000037941 */ /* 0x000fea0003800000 */
.L_x_12230:
        /* <DEDUP_REMOVED lines=44> */
.L_x_12229:
[----:B------:R-:W-:Y:S05]  /*a890*/  BSYNC B2 ;  /* 0x0000000000027941 */ /* 0x000fea0003800000 */
.L_x_12228:
        /* <DEDUP_REMOVED lines=20> */
.L_x_12233:
[----:B------:R-:W-:Y:S02]  /*a9e0*/  MOV R64, R140 ;  /* 0x0000008c00407202 */ /* 0x000fe40000000f00 */
.L_x_12234:
[----:B------:R-:W-:Y:S05]  /*a9f0*/  BSYNC B2 ;  /* 0x0000000000027941 */ /* 0x000fea0003800000 */
.L_x_12232:
        /* <DEDUP_REMOVED lines=16> */
.L_x_12238:
[----:B------:R-:W-:Y:S05]  /*ab00*/  BSYNC B3 ;  /* 0x0000000000037941 */ /* 0x000fea0003800000 */
.L_x_12237:
        /* <DEDUP_REMOVED lines=44> */
.L_x_12236:
[----:B------:R-:W-:Y:S05]  /*add0*/  BSYNC B2 ;  /* 0x0000000000027941 */ /* 0x000fea0003800000 */
.L_x_12235:
        /* <DEDUP_REMOVED lines=20> */
.L_x_12240:
[----:B------:R-:W-:Y:S02]  /*af20*/  IMAD.MOV.U32 R138, RZ, RZ, R140 ;  /* 0x000000ffff8a7224 */ /* 0x000fe400078e008c */
.L_x_12241:
[----:B------:R-:W-:Y:S05]  /*af30*/  BSYNC B2 ;  /* 0x0000000000027941 */ /* 0x000fea0003800000 */
.L_x_12239:
        /* <DEDUP_REMOVED lines=16> */
.L_x_12245:
[----:B------:R-:W-:Y:S05]  /*b040*/  BSYNC B3 ;  /* 0x0000000000037941 */ /* 0x000fea0003800000 */
.L_x_12244:
        /* <DEDUP_REMOVED lines=44> */
.L_x_12243:
[----:B------:R-:W-:Y:S05]  /*b310*/  BSYNC B2 ;  /* 0x0000000000027941 */ /* 0x000fea0003800000 */
.L_x_12242:
        /* <DEDUP_REMOVED lines=20> */
.L_x_12247:
[----:B------:R-:W-:Y:S02]  /*b460*/  IMAD.MOV.U32 R138, RZ, RZ, R140 ;  /* 0x000000ffff8a7224 */ /* 0x000fe400078e008c */
.L_x_12248:
[----:B------:R-:W-:Y:S05]  /*b470*/  BSYNC B2 ;  /* 0x0000000000027941 */ /* 0x000fea0003800000 */
.L_x_12246:
        /* <DEDUP_REMOVED lines=16> */
.L_x_12252:
[----:B------:R-:W-:Y:S05]  /*b580*/  BSYNC B3 ;  /* 0x0000000000037941 */ /* 0x000fea0003800000 */
.L_x_12251:
        /* <DEDUP_REMOVED lines=44> */
.L_x_12250:
[----:B------:R-:W-:Y:S05]  /*b850*/  BSYNC B2 ;  /* 0x0000000000027941 */ /* 0x000fea0003800000 */
.L_x_12249:
        /* <DEDUP_REMOVED lines=20> */
.L_x_12254:
[----:B------:R-:W-:Y:S02]  /*b9a0*/  MOV R152, R140 ;  /* 0x0000008c00987202 */ /* 0x000fe40000000f00 */
.L_x_12255:
[----:B------:R-:W-:Y:S05]  /*b9b0*/  BSYNC B2 ;  /* 0x0000000000027941 */ /* 0x000fea0003800000 */
.L_x_12253:
        /* <DEDUP_REMOVED lines=16> */
.L_x_12259:
[----:B------:R-:W-:Y:S05]  /*bac0*/  BSYNC B3 ;  /* 0x0000000000037941 */ /* 0x000fea0003800000 */
.L_x_12258:
        /* <DEDUP_REMOVED lines=44> */
.L_x_12257:
[----:B------:R-:W-:Y:S05]  /*bd90*/  BSYNC B2 ;  /* 0x0000000000027941 */ /* 0x000fea0003800000 */
.L_x_12256:
        /* <DEDUP_REMOVED lines=20> */
.L_x_12261:
[----:B------:R-:W-:Y:S02]  /*bee0*/  IMAD.MOV.U32 R152, RZ, RZ, R140 ;  /* 0x000000ffff987224 */ /* 0x000fe400078e008c */
.L_x_12262:
[----:B------:R-:W-:Y:S05]  /*bef0*/  BSYNC B2 ;  /* 0x0000000000027941 */ /* 0x000fea0003800000 */
.L_x_12260:
        /* <DEDUP_REMOVED lines=18> */
.L_x_12266:
[----:B------:R-:W-:Y:S05]  /*c020*/  BSYNC B3 ;  /* 0x0000000000037941 */ /* 0x000fea0003800000 */
.L_x_12265:
        /* <DEDUP_REMOVED lines=44> */
.L_x_12264:
[----:B------:R-:W-:Y:S05]  /*c2f0*/  BSYNC B2 ;  /* 0x0000000000027941 */ /* 0x000fea0003800000 */
.L_x_12263:
        /* <DEDUP_REMOVED lines=34> */
.L_x_12210:
[----:B------:R-:W-:Y:S05]  /*c520*/  BSYNC B1 ;  /* 0x0000000000017941 */ /* 0x000fea0003800000 */
.L_x_12209:
        /* <DEDUP_REMOVED lines=16> */
[----:B-1----:R-:W-:Y:S02]  /*c630*/  ISETP.NE.AND P0, PT, R138, 0x2, PT ;  /* 0x000000028a00780c */ /* 0x002fe40003f05270 */
[----:B0-----:R-:W-:-:S11]  /*c640*/  MOV R148, R133 ;  /* 0x0000008500947202 */ /* 0x001fd60000000f00 */
[----:B------:R-:W-:Y:S05]  /*c650*/  @!P0 BRA `(.L_x_12271) ;  /* 0x0000006000008947 */ /* 0x000fea0003800000 */
[----:B------:R-:W-:Y:S01]  /*c660*/  ISETP.NE.AND P0, PT, R138, 0x3, PT ;  /* 0x000000038a00780c */ /* 0x000fe20003f05270 */
[----:B------:R-:W-:-:S12]  /*c670*/  IMAD.MOV.U32 R148, RZ, RZ, R132 ;  /* 0x000000ffff947224 */ /* 0x000fd800078e0084 */
[----:B------:R-:W-:Y:S05]  /*c680*/  @P0 BRA `(.L_x_12271) ;  /* 0x0000003000000947 */ /* 0x000fea0003800000 */
[----:B------:R-:W-:Y:S01]  /*c690*/  IMAD.MOV.U32 R148, RZ, RZ, R134 ;  /* 0x000000ffff947224 */ /* 0x000fe200078e0086 */
[----:B------:R-:W-:Y:S05]  /*c6a0*/  BRA `(.L_x_12271) ;  /* 0x0000001000007947 */ /* 0x000fea0003800000 */
.L_x_12270:
[----:B01----:R-:W-:Y:S02]  /*c6b0*/  IMAD.MOV.U32 R148, RZ, RZ, R140 ;  /* 0x000000ffff947224 */ /* 0x003fe400078e008c */
.L_x_12271:
[----:B------:R-:W-:Y:S05]  /*c6c0*/  BSYNC B2 ;  /* 0x0000000000027941 */ /* 0x000fea0003800000 */
.L_x_12269:
        /* <DEDUP_REMOVED lines=16> */
.L_x_12275:
[----:B------:R-:W-:Y:S05]  /*c7d0*/  BSYNC B3 ;  /* 0x0000000000037941 */ /* 0x000fea0003800000 */
.L_x_12274:
        /* <DEDUP_REMOVED lines=44> */
.L_x_12273:
[----:B------:R-:W-:Y:S05]  /*caa0*/  BSYNC B2 ;  /* 0x0000000000027941 */ /* 0x000fea0003800000 */
.L_x_12272:
        /* <DEDUP_REMOVED lines=25> */
.L_x_12277:
[----:B------:R-:W-:Y:S02]  /*cc40*/  IMAD.MOV.U32 R138, RZ, RZ, R140 ;  /* 0x000000ffff8a7224 */ /* 0x000fe400078e008c */
.L_x_12278:
[----:B------:R-:W-:Y:S05]  /*cc50*/  BSYNC B2 ;  /* 0x0000000000027941 */ /* 0x000fea0003800000 */
.L_x_12276:
        /* <DEDUP_REMOVED lines=16> */
.L_x_12282:
[----:B------:R-:W-:Y:S05]  /*cd60*/  BSYNC B3 ;  /* 0x0000000000037941 */ /* 0x000fea0003800000 */
.L_x_12281:
        /* <DEDUP_REMOVED lines=44> */
.L_x_12280:
[----:B------:R-:W-:Y:S05]  /*d030*/  BSYNC B2 ;  /* 0x0000000000027941 */ /* 0x000fea0003800000 */
.L_x_12279:
        /* <DEDUP_REMOVED lines=22> */
.L_x_12284:
[----:B------:R-:W-:Y:S02]  /*d1a0*/  MOV R72, R140 ;  /* 0x0000008c00487202 */ /* 0x000fe40000000f00 */
.L_x_12285:
[----:B------:R-:W-:Y:S05]  /*d1b0*/  BSYNC B2 ;  /* 0x0000000000027941 */ /* 0x000fea0003800000 */
.L_x_12283:
        /* <DEDUP_REMOVED lines=16> */
.L_x_12289:
[----:B------:R-:W-:Y:S05]  /*d2c0*/  BSYNC B3 ;  /* 0x0000000000037941 */ /* 0x000fea0003800000 */
.L_x_12288:
        /* <DEDUP_REMOVED lines=44> */
.L_x_12287:
[----:B------:R-:W-:Y:S05]  /*d590*/  BSYNC B2 ;  /* 0x0000000000027941 */ /* 0x000fea0003800000 */
.L_x_12286:
        /* <DEDUP_REMOVED lines=20> */
.L_x_12291:
[----:B------:R-:W-:Y:S02]  /*d6e0*/  IMAD.MOV.U32 R72, RZ, RZ, R140 ;  /* 0x000000ffff487224 */ /* 0x000fe400078e008c */
.L_x_12292:
[----:B------:R-:W-:Y:S05]  /*d6f0*/  BSYNC B2 ;  /* 0x0000000000027941 */ /* 0x000fea0003800000 */
.L_x_12290:
        /* <DEDUP_REMOVED lines=16> */
.L_x_12296:
[----:B------:R-:W-:Y:S05]  /*d800*/  BSYNC B3 ;  /* 0x0000000000037941 */ /* 0x000fea0003800000 */
.L_x_12295:
        /* <DEDUP_REMOVED lines=44> */
.L_x_12294:
[----:B------:R-:W-:Y:S05]  /*dad0*/  BSYNC B2 ;  /* 0x0000000000027941 */ /* 0x000fea0003800000 */
.L_x_12293:
        /* <DEDUP_REMOVED lines=20> */
.L_x_12298:
[----:B------:R-:W-:Y:S02]  /*dc20*/  IMAD.MOV.U32 R138, RZ, RZ, R140 ;  /* 0x000000ffff8a7224 */ /* 0x000fe400078e008c */
.L_x_12299:
[----:B------:R-:W-:Y:S05]  /*dc30*/  BSYNC B2 ;  /* 0x0000000000027941 */ /* 0x000fea0003800000 */
.L_x_12297:
        /* <DEDUP_REMOVED lines=16> */
.L_x_12303:
[----:B------:R-:W-:Y:S05]  /*dd40*/  BSYNC B3 ;  /* 0x0000000000037941 */ /* 0x000fea0003800000 */
.L_x_12302:
        /* <DEDUP_REMOVED lines=44> */
.L_x_12301:
[----:B------:R-:W-:Y:S05]  /*e010*/  BSYNC B2 ;  /* 0x0000000000027941 */ /* 0x000fea0003800000 */
.L_x_12300:
        /* <DEDUP_REMOVED lines=20> */
.L_x_12305:
[----:B------:R-:W-:Y:S02]  /*e160*/  MOV R138, R140 ;  /* 0x0000008c008a7202 */ /* 0x000fe40000000f00 */
.L_x_12306:
[----:B------:R-:W-:Y:S05]  /*e170*/  BSYNC B2 ;  /* 0x0000000000027941 */ /* 0x000fea0003800000 */
.L_x_12304:
        /* <DEDUP_REMOVED lines=16> */
.L_x_12310:
[----:B------:R-:W-:Y:S05]  /*e280*/  BSYNC B3 ;  /* 0x0000000000037941 */ /* 0x000fea0003800000 */
.L_x_12309:
        /* <DEDUP_REMOVED lines=44> */
.L_x_12308:
[----:B------:R-:W-:Y:S05]  /*e550*/  BSYNC B2 ;  /* 0x0000000000027941 */ /* 0x000fea0003800000 */
.L_x_12307:
        /* <DEDUP_REMOVED lines=20> */
.L_x_12312:
[----:B------:R-:W-:Y:S02]  /*e6a0*/  IMAD.MOV.U32 R152, RZ, RZ, R140 ;  /* 0x000000ffff987224 */ /* 0x000fe400078e008c */
.L_x_12313:
[----:B------:R-:W-:Y:S05]  /*e6b0*/  BSYNC B2 ;  /* 0x0000000000027941 */ /* 0x000fea0003800000 */
.L_x_12311:
        /* <DEDUP_REMOVED lines=16> */
.L_x_12317:
[----:B------:R-:W-:Y:S05]  /*e7c0*/  BSYNC B3 ;  /* 0x0000000000037941 */ /* 0x000fea0003800000 */
.L_x_12316:
        /* <DEDUP_REMOVED lines=44> */
.L_x_12315:
[----:B------:R-:W-:Y:S05]  /*ea90*/  BSYNC B2 ;  /* 0x0000000000027941 */ /* 0x000fea0003800000 */
.L_x_12314:
        /* <DEDUP_REMOVED lines=20> */
.L_x_12319:
[----:B------:R-:W-:Y:S02]  /*ebe0*/  IMAD.MOV.U32 R152, RZ, RZ, R140 ;  /* 0x000000ffff987224 */ /* 0x000fe400078e008c */
.L_x_12320:
[----:B------:R-:W-:Y:S05]  /*ebf0*/  BSYNC B2 ;  /* 0x0000000000027941 */ /* 0x000fea0003800000 */
.L_x_12318:
        /* <DEDUP_REMOVED lines=18> */
.L_x_12324:
[----:B------:R-:W-:Y:S05]  /*ed20*/  BSYNC B3 ;  /* 0x0000000000037941 */ /* 0x000fea0003800000 */
.L_x_12323:
        /* <DEDUP_REMOVED lines=44> */
.L_x_12322:
[----:B------:R-:W-:Y:S05]  /*eff0*/  BSYNC B2 ;  /* 0x0000000000027941 */ /* 0x000fea0003800000 */
.L_x_12321:
        /* <DEDUP_REMOVED lines=8> */
[----:B------:R-:W-:Y:S02]  /*f080*/  SEL R153, RZ, 0x100, P4 ;  /* 0x00000100ff997807 */ /* 0x000fe40002000000 */
[----:B------:R-:W-:Y:S01]  /*f090*/  SEL R150, RZ, 0x1, P5 ;  /* 0x00000001ff967807 */ /* 0x000fe20002800000 */
[----:B------:R-:W-:Y:S01]  /*f0a0*/  IMAD.WIDE.U32 R148, R148, 0x1000000, RZ ;  /* 0x0100000094947825 */ /* 0x000fe200078e00ff */
[----:B------:R-:W-:Y:S02]  /*f0b0*/  SEL R151, RZ, 0x1, P3 ;  /* 0x00000001ff977807 */ /* 0x000fe40001800000 */
[----:B------:R-:W-:Y:S01]  /*f0c0*/  LOP3.LUT P6, RZ, R83, 0x4, RZ, 0xc0, !PT ;  /* 0x0000000453ff7812 */ /* 0x000fe200078cc0ff */
[----:B0-----:R-:W-:-:S05]  /*f0d0*/  FFMA.FTZ R146, R146, R77, 1.1641532182693481445e-10 ;  /* 0x2f00000092927423 */ /* 0x001fca000001004d */
        /* <DEDUP_REMOVED lines=19> */
.L_x_12268:
[----:B------:R-:W-:Y:S05]  /*f210*/  BSYNC B1 ;  /* 0x0000000000017941 */ /* 0x000fea0003800000 */
.L_x_12267:
        /* <DEDUP_REMOVED lines=49> */
.L_x_12339:
        /* <DEDUP_REMOVED lines=102> */
.L_x_12340:
        /* <DEDUP_REMOVED lines=19> */
[----:B------:R-:W-:Y:S02]  /*fcc0*/  FADD.FTZ R76, R36, -R148 ;  /* 0x80000094244c7221 */ /* 0x000fe40000010000 */
[C---:B------:R-:W-:Y:S02]  /*fcd0*/  FMUL.FTZ R78, R149.reuse, R78 ;  /* 0x0000004e954e7220 */ /* 0x040fe40000410000 */
[----:B------:R-:W-:Y:S02]  /*fce0*/  FMUL.FTZ R76, R149, R76 ;  /* 0x0000004c954c7220 */ /* 0x000fe40000410000 */
[----:B------:R-:W-:Y:S02]  /*fcf0*/  FFMA.FTZ R77, R25, R78, R16 ;  /* 0x0000004e194d7223 */ /* 0x000fe40000010010 */
[----:B------:R-:W-:-:S02]  /*fd00*/  FADD.FTZ R78, R38, -R148 ;  /* 0x80000094264e7221 */ /* 0x000fc40000010000 */
[--C-:B------:R-:W-:Y:S02]  /*fd10*/  FADD.FTZ R150, R40, -R148.reuse ;  /* 0x8000009428967221 */ /* 0x100fe40000010000 */
[----:B------:R-:W-:Y:S02]  /*fd20*/  FFMA.FTZ R76, R24, R76, R17 ;  /* 0x0000004c184c7223 */ /* 0x000fe40000010011 */
[----:B------:R-:W-:Y:S02]  /*fd30*/  FMUL.FTZ R78, R149, R78 ;  /* 0x0000004e954e7220 */ /* 0x000fe40000410000 */
[--C-:B------:R-:W-:Y:S01]  /*fd40*/  FADD.FTZ R152, R41, -R148.reuse ;  /* 0x8000009429987221 */ /* 0x100fe20000010000 */
[----:B------:R-:W-:Y:S01]  /*fd50*/  F2FP.BF16.PACK_AB R76, R77, R76 ;  /* 0x0000004c4d4c723e */ /* 0x000fe200000010ff */
[----:B------:R-:W-:Y:S02]  /*fd60*/  FMUL.FTZ R150, R149, R150 ;  /* 0x0000009695967220 */ /* 0x000fe40000410000 */
[----:B0-----:R-:W-:-:S02]  /*fd70*/  FADD.FTZ R146, R39, -R148 ;  /* 0x8000009427927221 */ /* 0x001fc40000010000 */
[--C-:B------:R-:W-:Y:S02]  /*fd80*/  FADD.FTZ R154, R42, -R148.reuse ;  /* 0x800000942a9a7221 */ /* 0x100fe40000010000 */
[----:B------:R-:W-:Y:S02]  /*fd90*/  FADD.FTZ R156, R43, -R148 ;  /* 0x800000942b9c7221 */ /* 0x000fe40000010000 */
[----:B------:R-:W-:Y:S02]  /*fda0*/  FFMA.FTZ R77, R22, R78, R15 ;  /* 0x0000004e164d7223 */ /* 0x000fe4000001000f */
[C---:B------:R-:W-:Y:S02]  /*fdb0*/  FMUL.FTZ R152, R149.reuse, R152 ;  /* 0x0000009895987220 */ /* 0x040fe40000410000 */
[----:B------:R-:W-:Y:S01]  /*fdc0*/  FFMA.FTZ R78, R20, R150, R13 ;  /* 0x00000096144e7223 */ /* 0x000fe2000001000d */
[----:B------:R-:W-:Y:S01]  /*fdd0*/  HFMA2.MMA R150, -RZ, RZ, 0, 9.5367431640625e-07 ;  /* 0x00000010ff967435 */ /* 0x000fe200000001ff */
[----:B------:R-:W-:-:S02]  /*fde0*/  FMUL.FTZ R146, R149, R146 ;  /* 0x0000009295927220 */ /* 0x000fc40000410000 */
[C---:B------:R-:W-:Y:S02]  /*fdf0*/  FMUL.FTZ R154, R149.reuse, R154 ;  /* 0x0000009a959a7220 */ /* 0x040fe40000410000 */
[----:B------:R-:W-:Y:S02]  /*fe00*/  FMUL.FTZ R156, R149, R156 ;  /* 0x0000009c959c7220 */ /* 0x000fe40000410000 */
[----:B------:R-:W-:Y:S02]  /*fe10*/  FFMA.FTZ R79, R21, R152, R12 ;  /* 0x00000098154f7223 */ /* 0x000fe4000001000c */
[----:B------:R-:W-:Y:S02]  /*fe20*/  FFMA.FTZ R146, R23, R146, R14 ;  /* 0x0000009217927223 */ /* 0x000fe4000001000e */
[----:B------:R-:W-:Y:S01]  /*fe30*/  FFMA.FTZ R154, R18, R154, R11 ;  /* 0x0000009a129a7223 */ /* 0x000fe2000001000b */
[----:B------:R-:W-:Y:S01]  /*fe40*/  F2FP.BF16.PACK_AB R78, R79, R78 ;  /* 0x0000004e4f4e723e */ /* 0x000fe200000010ff */
[----:B------:R-:W-:Y:S01]  /*fe50*/  FFMA.FTZ R147, R19, R156, R10 ;  /* 0x0000009c13937223 */ /* 0x000fe2000001000a */
[----:B------:R-:W-:-:S04]  /*fe60*/  F2FP.BF16.PACK_AB R77, R146, R77 ;  /* 0x0000004d924d723e */ /* 0x000fc800000010ff */
[----:B------:R-:W-:Y:S01]  /*fe70*/  F2FP.BF16.PACK_AB R79, R147, R154 ;  /* 0x0000009a934f723e */ /* 0x000fe200000010ff */
[C---:B------:R-:W-:Y:S01]  /*fe80*/  IMAD.WIDE.U32 R146, R145.reuse, R150, c[0x0][0x208] ;  /* 0x0000820091927625 */ /* 0x040fe200078e0096 */
[----:B------:R-:W-:-:S04]  /*fe90*/  IADD3 R145, R145, 0x20, RZ ;  /* 0x0000002091917810 */ /* 0x000fc80007ffe0ff */
[----:B------:R0:W-:Y:S03]  /*fea0*/  STG.E.128 [R146.64], R76 ;  /* 0x0000004c92007986 */ /* 0x0001e6000c101d06 */
.L_x_12328:
[----:B------:R-:W-:Y:S05]  /*feb0*/  BSYNC B1 ;  /* 0x0000000000017941 */ /* 0x000fea0003800000 */
.L_x_12327:
[----:B------:R-:W-:Y:S01]  /*fec0*/  LOP3.LUT P0, RZ, R83, 0x80, RZ, 0xc0, !PT ;  /* 0x0000008053ff7812 */ /* 0x000fe2000780c0ff */
[----:B------:R-:W-:-:S12]  /*fed0*/  BSSY B1, `(.L_x_12329) ;  /* 0x0000022000017945 */ /* 0x000fd80003800000 */
[----:B------:R-:W-:Y:S05]  /*fee0*/  @!P0 BRA `(.L_x_12330) ;  /* 0x0000020000008947 */ /* 0x000fea0003800000 */
[--C-:B01----:R-:W-:Y:S02]  /*fef0*/  FADD.FTZ R78, R45, -R148.reuse ;  /* 0x800000942d4e7221 */ /* 0x103fe40000010000 */
[--C-:B------:R-:W-:Y:S02]  /*ff00*/  FADD.FTZ R76, R44, -R148.reuse ;  /* 0x800000942c4c7221 */ /* 0x100fe40000010000 */
[C---:B------:R-:W-:Y:S02]  /*ff10*/  FMUL.FTZ R78, R149.reuse, R78 ;  /* 0x0000004e954e7220 */ /* 0x040fe40000410000 */
[----:B------:R-:W-:Y:S02]  /*ff20*/  FMUL.FTZ R76, R149, R76 ;  /* 0x0000004c954c7220 */ /* 0x000fe40000410000 */
[----:B------:R-:W-:Y:S02]  /*ff30*/  FFMA.FTZ R77, R8, R78, R85 ;  /* 0x0000004e084d7223 */ /* 0x000fe40000010055 */
[----:B------:R-:W-:-:S02]  /*ff40*/  FADD.FTZ R78, R46, -R148 ;  /* 0x800000942e4e7221 */ /* 0x000fc40000010000 */
[--C-:B------:R-:W-:Y:S02]  /*ff50*/  FADD.FTZ R150, R48, -R148.reuse ;  /* 0x8000009430967221 */ /* 0x100fe40000010000 */
[----:B------:R-:W-:Y:S02]  /*ff60*/  FADD.FTZ R152, R49, -R148 ;  /* 0x8000009431987221 */ /* 0x000fe40000010000 */
[----:B------:R-:W-:Y:S02]  /*ff70*/  FFMA.FTZ R76, R9, R76, R0 ;  /* 0x0000004c094c7223 */ /* 0x000fe40000010000 */
[--C-:B------:R-:W-:Y:S02]  /*ff80*/  FADD.FTZ R146, R47, -R148.reuse ;  /* 0x800000942f927221 */ /* 0x100fe40000010000 */
[--C-:B------:R-:W-:Y:S01]  /*ff90*/  FADD.FTZ R154, R50, -R148.reuse ;  /* 0x80000094329a7221 */ /* 0x100fe20000010000 */
[----:B------:R-:W-:Y:S01]  /*ffa0*/  F2FP.BF16.PACK_AB R76, R77, R76 ;  /* 0x0000004c4d4c723e */ /* 0x000fe200000010ff */
[----:B------:R-:W-:-:S02]  /*ffb0*/  FADD.FTZ R156, R51, -R148 ;  /* 0x80000094339c7221 */ /* 0x000fc40000010000 */
[C---:B------:R-:W-:Y:S02]  /*ffc0*/  FMUL.FTZ R78, R149.reuse, R78 ;  /* 0x0000004e954e7220 */ /* 0x040fe40000410000 */
[C---:B------:R-:W-:Y:S02]  /*ffd0*/  FMUL.FTZ R150, R149.reuse, R150 ;  /* 0x0000009695967220 */ /* 0x040fe40000410000 */
[C---:B------:R-:W-:Y:S02]  /*ffe0*/  FMUL.FTZ R152, R149.reuse, R152 ;  /* 0x0000009895987220 */ /* 0x040fe40000410000 */
[C---:B------:R-:W-:Y:S02]  /*fff0*/  FMUL.FTZ R146, R149.reuse, R146 ;  /* 0x0000009295927220 */ /* 0x040fe40000410000 */
[C---:B------:R-:W-:Y:S02]  /*10000*/  FMUL.FTZ R154, R149.reuse, R154 ;  /* 0x0000009a959a7220 */ /* 0x040fe40000410000 */
[----:B------:R-:W-:-:S02]  /*10010*/  FMUL.FTZ R156, R149, R156 ;  /* 0x0000009c959c7220 */ /* 0x000fc40000410000 */
        /* <DEDUP_REMOVED lines=13> */
.L_x_12330:
[----:B------:R-:W-:Y:S05]  /*100f0*/  BSYNC B1 ;  /* 0x0000000000017941 */ /* 0x000fea0003800000 */
.L_x_12329:
[----:B------:R-:W-:Y:S01]  /*10100*/  LOP3.LUT P0, RZ, R83, 0x40, RZ, 0xc0, !PT ;  /* 0x0000004053ff7812 */ /* 0x000fe2000780c0ff */
[----:B------:R-:W-:-:S12]  /*10110*/  BSSY B1, `(.L_x_12331) ;  /* 0x0000022000017945 */ /* 0x000fd80003800000 */
[----:B------:R-:W-:Y:S05]  /*10120*/  @!P0 BRA `(.L_x_12332) ;  /* 0x0000020000008947 */ /* 0x000fea0003800000 */
[--C-:B01----:R-:W-:Y:S02]  /*10130*/  FADD.FTZ R78, R53, -R148.reuse ;  /* 0x80000094354e7221 */ /* 0x103fe40000010000 */
[----:B------:R-:W-:Y:S02]  /*10140*/  FADD.FTZ R76, R52, -R148 ;  /* 0x80000094344c7221 */ /* 0x000fe40000010000 */
[C---:B------:R-:W-:Y:S02]  /*10150*/  FMUL.FTZ R78, R149.reuse, R78 ;  /* 0x0000004e954e7220 */ /* 0x040fe40000410000 */
[----:B------:R-:W-:Y:S02]  /*10160*/  FMUL.FTZ R76, R149, R76 ;  /* 0x0000004c954c7220 */ /* 0x000fe40000410000 */
[----:B------:R-:W-:Y:S02]  /*10170*/  FFMA.FTZ R77, R93, R78, R100 ;  /* 0x0000004e5d4d7223 */ /* 0x000fe40000010064 */
[----:B------:R-:W-:-:S02]  /*10180*/  FADD.FTZ R78, R54, -R148 ;  /* 0x80000094364e7221 */ /* 0x000fc40000010000 */
[--C-:B------:R-:W-:Y:S02]  /*10190*/  FADD.FTZ R150, R56, -R148.reuse ;  /* 0x8000009438967221 */ /* 0x100fe40000010000 */
[--C-:B------:R-:W-:Y:S02]  /*101a0*/  FADD.FTZ R152, R57, -R148.reuse ;  /* 0x8000009439987221 */ /* 0x100fe40000010000 */
        /* <DEDUP_REMOVED lines=24> */
.L_x_12332:
[----:B------:R-:W-:Y:S05]  /*10330*/  BSYNC B1 ;  /* 0x0000000000017941 */ /* 0x000fea0003800000 */
.L_x_12331:
        /* <DEDUP_REMOVED lines=35> */
.L_x_12334:
[----:B------:R-:W-:Y:S05]  /*10570*/  BSYNC B1 ;  /* 0x0000000000017941 */ /* 0x000fea0003800000 */
.L_x_12333:
        /* <DEDUP_REMOVED lines=34> */
.L_x_12336:
[----:B------:R-:W-:Y:S05]  /*107a0*/  BSYNC B1 ;  /* 0x0000000000017941 */ /* 0x000fea0003800000 */
.L_x_12335:
[----:B01----:R-:W-:-:S04]  /*107b0*/  IMAD.MOV.U32 R77, RZ, RZ, 0x4 ;  /* 0x00000004ff4d7424 */ /* 0x003fc800078e00ff */
[----:B------:R-:W-:-:S05]  /*107c0*/  IMAD R26, R77, c[0x0][0x160], R26 ;  /* 0x000058004d1a7a24 */ /* 0x000fca00078e021a */
[----:B------:R-:W-:-:S13]  /*107d0*/  ISETP.GE.AND P0, PT, R26, c[0x0][0x164], PT ;  /* 0x000059001a007a0c */ /* 0x000fda0003f06270 */
[----:B------:R-:W-:Y:S01]  /*107e0*/  @P0 CALL.REL.NOINC `(.L_x_12337) ;  /* 0x0000001000000944 */ /* 0x000fe20003c00000 */
[----:B------:R-:W-:Y:S05]  /*107f0*/  BRA `(.L_x_12338) ;  /* 0xffff085000007947 */ /* 0x000fea000383ffff */
.L_x_12337:
[----:B------:R-:W-:Y:S05]  /*10800*/  BSYNC B0 ;  /* 0x0000000000007941 */ /* 0x000fea0003800000 */
.L_x_12034:
[----:B------:R-:W-:Y:S05]  /*10810*/  EXIT ;  /* 0x000000000000794d */ /* 0x000fea0003800000 */
.L_x_12325:
[----:B------:R-:W-:Y:S01]  /*10820*/  MOV R78, R79 ;  /* 0x0000004f004e7202 */ /* 0x000fe20000000f00 */
[----:B------:R-:W-:Y:S01]  /*10830*/  IMAD.MOV.U32 R149, RZ, RZ, 0x1 ;  /* 0x00000001ff957424 */ /* 0x000fe200078e00ff */
[----:B------:R-:W-:Y:S01]  /*10840*/  MOV R76, 0x10880 ;  /* 0x00010880004c7802 */ /* 0x000fe20000000f00 */
[----:B------:R-:W-:Y:S02]  /*10850*/  IMAD.MOV.U32 R148, RZ, RZ, 0x1f ;  /* 0x0000001fff947424 */ /* 0x000fe400078e00ff */
[----:B------:R-:W-:Y:S02]  /*10860*/  IMAD.MOV.U32 R151, RZ, RZ, -0x1 ;  /* 0xffffffffff977424 */ /* 0x000fe400078e00ff */
[----:B------:R-:W-:Y:S05]  /*10870*/  CALL.REL.NOINC `($__internal_56_$__cuda_sm70_shflsync_bfly_p) ;  /* 0x000008d000007944 */ /* 0x000fea0003c00000 */
[----:B-1----:R-:W-:Y:S01]  /*10880*/  IMAD.MOV.U32 R76, RZ, RZ, R149 ;  /* 0x000000ffff4c7224 */ /* 0x002fe200078e0095 */
[----:B0-----:R-:W-:Y:S05]  /*10890*/  BRA `(.L_x_12339) ;  /* 0xffffec9000007947 */ /* 0x001fea000383ffff */
.L_x_12326:
[----:B------:R-:W-:Y:S01]  /*108a0*/  HFMA2.MMA R149, -RZ, RZ, 0, 1.1920928955078125e-07 ;  /* 0x00000002ff957435 */ /* 0x000fe200000001ff */
[----:B------:R-:W-:Y:S01]  /*108b0*/  IMAD.MOV.U32 R78, RZ, RZ, R150 ;  /* 0x000000ffff4e7224 */ /* 0x000fe200078e0096 */
[----:B------:R-:W-:Y:S01]  /*108c0*/  MOV R76, 0x10900 ;  /* 0x00010900004c7802 */ /* 0x000fe20000000f00 */
[----:B------:R-:W-:Y:S02]  /*108d0*/  IMAD.MOV.U32 R148, RZ, RZ, 0x1f ;  /* 0x0000001fff947424 */ /* 0x000fe400078e00ff */
[----:B------:R-:W-:-:S02]  /*108e0*/  IMAD.MOV.U32 R151, RZ, RZ, -0x1 ;  /* 0xffffffffff977424 */ /* 0x000fc400078e00ff */
[----:B0-----:R-:W-:Y:S05]  /*108f0*/  CALL.REL.NOINC `($__internal_56_$__cuda_sm70_shflsync_bfly_p) ;  /* 0x0000085000007944 */ /* 0x001fea0003c00000 */
[----:B01----:R-:W-:Y:S01]  /*10900*/  FADD.FTZ R78, R150, R149 ;  /* 0x00000095964e7221 */ /* 0x003fe20000010000 */
[----:B------:R-:W-:Y:S01]  /*10910*/  MOV R76, 0x10960 ;  /* 0x00010960004c7802 */ /* 0x000fe20000000f00 */
[----:B------:R-:W-:-:S02]  /*10920*/  IMAD.MOV.U32 R149, RZ, RZ, 0x4 ;  /* 0x00000004ff957424 */ /* 0x000fc400078e00ff */
[----:B------:R-:W-:Y:S02]  /*10930*/  IMAD.MOV.U32 R148, RZ, RZ, 0x1f ;  /* 0x0000001fff947424 */ /* 0x000fe400078e00ff */
[----:B------:R-:W-:Y:S02]  /*10940*/  IMAD.MOV.U32 R151, RZ, RZ, -0x1 ;  /* 0xffffffffff977424 */ /* 0x000fe400078e00ff */
[----:B------:R-:W-:Y:S05]  /*10950*/  CALL.REL.NOINC `($__internal_56_$__cuda_sm70_shflsync_bfly_p) ;  /* 0x000007f000007944 */ /* 0x000fea0003c00000 */
[----:B01----:R-:W-:Y:S01]  /*10960*/  FADD.FTZ R78, R78, R149 ;  /* 0x000000954e4e7221 */ /* 0x003fe20000010000 */
[----:B------:R-:W-:Y:S01]  /*10970*/  MOV R149, 0x8 ;  /* 0x0000000800957802 */ /* 0x000fe20000000f00 */
[----:B------:R-:W-:Y:S01]  /*10980*/  IMAD.MOV.U32 R148, RZ, RZ, 0x1f ;  /* 0x0000001fff947424 */ /* 0x000fe200078e00ff */
[----:B------:R-:W-:Y:S01]  /*10990*/  MOV R76, 0x109c0 ;  /* 0x000109c0004c7802 */ /* 0x000fe20000000f00 */
[----:B------:R-:W-:Y:S02]  /*109a0*/  IMAD.MOV.U32 R151, RZ, RZ, -0x1 ;  /* 0xffffffffff977424 */ /* 0x000fe400078e00ff */
[----:B------:R-:W-:Y:S05]  /*109b0*/  CALL.REL.NOINC `($__internal_56_$__cuda_sm70_shflsync_bfly_p) ;  /* 0x0000079000007944 */ /* 0x000fea0003c00000 */
[----:B01----:R-:W-:Y:S01]  /*109c0*/  FADD.FTZ R78, R78, R149 ;  /* 0x000000954e4e7221 */ /* 0x003fe20000010000 */
[----:B------:R-:W-:Y:S01]  /*109d0*/  MOV R76, 0x10a20 ;  /* 0x00010a20004c7802 */ /* 0x000fe20000000f00 */
[----:B------:R-:W-:Y:S02]  /*109e0*/  IMAD.MOV.U32 R149, RZ, RZ, 0x10 ;  /* 0x00000010ff957424 */ /* 0x000fe400078e00ff */
[----:B------:R-:W-:-:S02]  /*109f0*/  IMAD.MOV.U32 R148, RZ, RZ, 0x1f ;  /* 0x0000001fff947424 */ /* 0x000fc400078e00ff */
[----:B------:R-:W-:Y:S02]  /*10a00*/  IMAD.MOV.U32 R151, RZ, RZ, -0x1 ;  /* 0xffffffffff977424 */ /* 0x000fe400078e00ff */
[----:B------:R-:W-:Y:S05]  /*10a10*/  CALL.REL.NOINC `($__internal_56_$__cuda_sm70_shflsync_bfly_p) ;  /* 0x0000073000007944 */ /* 0x000fea0003c00000 */
        /* <DEDUP_REMOVED lines=88> */
[----:B------:R-:W-:Y:S05]  /*10fa0*/  CALL.REL.NOINC `($__internal_56_$__cuda_sm70_shflsync_bfly_p) ;  /* 0x000001a000007944 */ /* 0x000fea0003c00000 */
[----:B01----:R-:W-:Y:S01]  /*10fb0*/  FADD.FTZ R78, R78, R149 ;  /* 0x000000954e4e7221 */ /* 0x003fe20000010000 */
[----:B------:R-:W-:Y:S01]  /*10fc0*/  MOV R76, 0x11010 ;  /* 0x00011010004c7802 */ /* 0x000fe20000000f00 */
[----:B------:R-:W-:Y:S02]  /*10fd0*/  IMAD.MOV.U32 R149, RZ, RZ, 0x2 ;  /* 0x00000002ff957424 */ /* 0x000fe400078e00ff */
[----:B------:R-:W-:Y:S02]  /*10fe0*/  IMAD.MOV.U32 R148, RZ, RZ, 0x1f ;  /* 0x0000001fff947424 */ /* 0x000fe400078e00ff */
[----:B------:R-:W-:Y:S02]  /*10ff0*/  IMAD.MOV.U32 R151, RZ, RZ, -0x1 ;  /* 0xffffffffff977424 */ /* 0x000fe400078e00ff */
[----:B------:R-:W-:Y:S05]  /*11000*/  CALL.REL.NOINC `($__internal_56_$__cuda_sm70_shflsync_bfly_p) ;  /* 0x0000014000007944 */ /* 0x000fea0003c00000 */
[----:B01----:R-:W-:Y:S01]  /*11010*/  FADD.FTZ R78, R78, R149 ;  /* 0x000000954e4e7221 */ /* 0x003fe20000010000 */
[----:B------:R-:W-:Y:S01]  /*11020*/  MOV R149, 0x4 ;  /* 0x0000000400957802 */ /* 0x000fe20000000f00 */
[----:B------:R-:W-:Y:S01]  /*11030*/  IMAD.MOV.U32 R148, RZ, RZ, 0x1f ;  /* 0x0000001fff947424 */ /* 0x000fe200078e00ff */
[----:B------:R-:W-:Y:S01]  /*11040*/  MOV R76, 0x11070 ;  /* 0x00011070004c7802 */ /* 0x000fe20000000f00 */
[----:B------:R-:W-:-:S02]  /*11050*/  IMAD.MOV.U32 R151, RZ, RZ, -0x1 ;  /* 0xffffffffff977424 */ /* 0x000fc400078e00ff */
[----:B------:R-:W-:Y:S05]  /*11060*/  CALL.REL.NOINC `($__internal_56_$__cuda_sm70_shflsync_bfly_p) ;  /* 0x000000e000007944 */ /* 0x000fea0003c00000 */
[----:B01----:R-:W-:Y:S01]  /*11070*/  FADD.FTZ R78, R78, R149 ;  /* 0x000000954e4e7221 */ /* 0x003fe20000010000 */
[----:B------:R-:W-:Y:S01]  /*11080*/  MOV R76, 0x110d0 ;  /* 0x000110d0004c7802 */ /* 0x000fe20000000f00 */
[----:B------:R-:W-:-:S02]  /*11090*/  IMAD.MOV.U32 R149, RZ, RZ, 0x8 ;  /* 0x00000008ff957424 */ /* 0x000fc400078e00ff */
[----:B------:R-:W-:Y:S02]  /*110a0*/  IMAD.MOV.U32 R148, RZ, RZ, 0x1f ;  /* 0x0000001fff947424 */ /* 0x000fe400078e00ff */
[----:B------:R-:W-:Y:S02]  /*110b0*/  IMAD.MOV.U32 R151, RZ, RZ, -0x1 ;  /* 0xffffffffff977424 */ /* 0x000fe400078e00ff */
[----:B------:R-:W-:Y:S05]  /*110c0*/  CALL.REL.NOINC `($__internal_56_$__cuda_sm70_shflsync_bfly_p) ;  /* 0x0000008000007944 */ /* 0x000fea0003c00000 */
[----:B-1----:R-:W-:Y:S01]  /*110d0*/  FADD.FTZ R146, R78, R149 ;  /* 0x000000954e927221 */ /* 0x002fe20000010000 */
[----:B------:R-:W-:Y:S01]  /*110e0*/  HFMA2.MMA R149, -RZ, RZ, 0, 9.5367431640625e-07 ;  /* 0x00000010ff957435 */ /* 0x000fe200000001ff */
[----:B0-----:R-:W-:Y:S01]  /*110f0*/  IMAD.MOV.U32 R148, RZ, RZ, 0x1f ;  /* 0x0000001fff947424 */ /* 0x001fe200078e00ff */
[----:B------:R-:W-:Y:S01]  /*11100*/  MOV R76, 0x11140 ;  /* 0x00011140004c7802 */ /* 0x000fe20000000f00 */
[----:B------:R-:W-:Y:S02]  /*11110*/  IMAD.MOV.U32 R151, RZ, RZ, -0x1 ;  /* 0xffffffffff977424 */ /* 0x000fe400078e00ff */
[----:B------:R-:W-:Y:S02]  /*11120*/  IMAD.MOV.U32 R78, RZ, RZ, R146 ;  /* 0x000000ffff4e7224 */ /* 0x000fe400078e0092 */
[----:B------:R-:W-:Y:S05]  /*11130*/  CALL.REL.NOINC `($__internal_56_$__cuda_sm70_shflsync_bfly_p) ;  /* 0x0000001000007944 */ /* 0x000fea0003c00000 */
[----:B01----:R-:W-:Y:S05]  /*11140*/  BRA `(.L_x_12340) ;  /* 0xffffea4000007947 */ /* 0x003fea000383ffff */
        .weak           $__internal_56_$__cuda_sm70_shflsync_bfly_p
        .type           $__internal_56_$__cuda_sm70_shflsync_bfly_p,@function
        .size           $__internal_56_$__cuda_sm70_shflsync_bfly_p,(.L_x_36144 - $__internal_56_$__cuda_sm70_shflsync_bfly_p)
$__internal_56_$__cuda_sm70_shflsync_bfly_p:
[----:B------:R-:W-:Y:S01]  /*11150*/  IMAD.MOV.U32 R77, RZ, RZ, 0x0 ;  /* 0x00000000ff4d7424 */ /* 0x000fe200078e00ff */
[----:B------:R-:W-:Y:S04]  /*11160*/  WARPSYNC R151 ;  /* 0x0000009700007348 */ /* 0x000fe80003800000 */
[----:B------:R0:W1:Y:S01]  /*11170*/  SHFL.BFLY PT, R149, R78, R149, R148 ;  /* 0x0c0000954e957389 */ /* 0x00006200000e0094 */
[----:B------:R-:W-:Y:S05]  /*11180*/  RET.REL.NODEC R76 `(_ZN10layer_norm13ln_fwd_kernelINS_13Kernel_traitsI13__nv_bfloat16S2_fS2_fjLj1280ELj1ELj4ELj1ELj16ENS_18Kernel_traits_baseILj1280ES2_S2_fS2_fjLj128EEEEELb1ELb0ELb0ELb0EEEvNS_9FwdParamsE) ;  /* 0xfffeee704c007950 */ /* 0x000fea0003c3ffff */
.L_x_12341:
        /* <DEDUP_REMOVED lines=15> */
.L_x_36144:


//--------------------- .text._ZN10layer_norm13ln_fwd_kernelINS_13Kernel_traitsI13__nv_bfloat16S2_fS2_fjLj1280ELj1ELj4ELj1ELj16ENS_18Kernel_traits_baseILj1280ES2_S2_fS2_fjLj128EEEEELb1ELb0ELb0ELb1EEEvNS_9FwdParamsE --------------------------
	.section	.text._ZN10layer_norm13ln_fwd_kernelINS_13Kernel_traitsI13__nv_bfloat16S2_fS2_fjLj1280ELj1ELj4ELj1ELj16ENS_18Kernel_traits_baseILj1280ES2_S2_fS2_fjLj128EEEEELb1ELb0ELb0ELb1EEEvNS_9FwdParamsE,"ax",@progbits
	.sectioninfo	@"SHI_REGISTERS=167"
	.align	128
        .global         _ZN10layer_norm13ln_fwd_kernelINS_13Kernel_traitsI13__nv_bfloat16S2_fS2_fjLj1280ELj1ELj4ELj1ELj16ENS_18Kernel_traits_baseILj1280ES2_S2_fS2_fjLj128EEEEELb1ELb0ELb0ELb1EEEvNS_9FwdParamsE
        .type           _ZN10layer_norm13ln_fwd_kernelINS_13Kernel_traitsI13__nv_bfloat16S2_fS2_fjLj1280ELj1ELj4ELj1ELj16ENS_18Kernel_traits_baseILj1280ES2_S2_fS2_fjLj128EEEEELb1ELb0ELb0ELb1EEEvNS_9FwdParamsE,@function
        .size           _ZN10layer_norm13ln_fwd_kernelINS_13Kernel_traitsI13__nv_bfloat16S2_fS2_fjLj1280ELj1ELj4ELj1ELj16ENS_18Kernel_traits_baseILj1280ES2_S2_fS2_fjLj128EEEEELb1ELb0ELb0ELb1EEEvNS_9FwdParamsE,(.L_x_36145 - _ZN10layer_norm13ln_fwd_kernelINS_13Kernel_traitsI13__nv_bfloat16S2_fS2_fjLj1280ELj1ELj4ELj1ELj16ENS_18Kernel_traits_baseILj1280ES2_S2_fS2_fjLj128EEEEELb1ELb0ELb0ELb1EEEvNS_9FwdParamsE)
        .other          _ZN10layer_norm13ln_fwd_kernelINS_13Kernel_traitsI13__nv_bfloat16S2_fS2_fjLj1280ELj1ELj4ELj1ELj16ENS_18Kernel_traits_baseILj1280ES2_S2_fS2_fjLj128EEEEELb1ELb0ELb0ELb1EEEvNS_9FwdParamsE,@"STO_CUDA_ENTRY STV_DEFAULT"
_ZN10layer_norm13ln_fwd_kernelINS_13Kernel_traitsI13__nv_bfloat16S2_fS2_fjLj1280ELj1ELj4ELj1ELj16ENS_18Kernel_traits_baseILj1280ES2_S2_fS2_fjLj128EEEEELb1ELb0ELb0ELb1EEEvNS_9FwdParamsE:
.text._ZN10layer_norm13ln_fwd_kernelINS_13Kernel_traitsI13__nv_bfloat16S2_fS2_fjLj1280ELj1ELj4ELj1ELj16ENS_18Kernel_traits_baseILj1280ES2_S2_fS2_fjLj128EEEEELb1ELb0ELb0ELb1EEEvNS_9FwdParamsE:
        /* <DEDUP_REMOVED lines=98> */
[--C-:B------:R-:W-:Y:S01]  /*0620*/  PRMT R20, RZ, 0x5410, R33.reuse ;  /* 0x00005410ff147816 */ /* 0x100fe20000000021 */
[----:B------:R-:W-:Y:S01]  /*0630*/  @!P0 CS2R R30, SRZ ;  /* 0x00000000001e8805 */ /* 0x000fe2000001ff00 */
[----:B------:R-:W-:Y:S01]  /*0640*/  PRMT R21, RZ, 0x7610, R33 ;  /* 0x00007610ff157816 */ /* 0x000fe20000000021 */
[----:B------:R-:W-:Y:S01]  /*0650*/  UIADD3 UR25, UR4, -0x700cb87f, URZ ;  /* 0x8ff3478104197890 */ /* 0x000fe2000fffe03f */
[--C-:B------:R-:W-:Y:S01]  /*0660*/  PRMT R96, RZ, 0x5410, R29.reuse ;  /* 0x00005410ff607816 */ /* 0x100fe2000000001d */
[----:B------:R-:W-:Y:S01]  /*0670*/  UIADD3 UR26, UR5, -0x695add53, URZ ;  /* 0x96a522ad051a7890 */ /* 0x000fe2000fffe03f */
[----:B------:R-:W-:Y:S01]  /*0680*/  PRMT R97, RZ, 0x7610, R29 ;  /* 0x00007610ff617816 */ /* 0x000fe2000000001d */
[----:B------:R-:W-:Y:S01]  /*0690*/  @!P0 CS2R R24, SRZ ;  /* 0x0000000000188805 */ /* 0x000fe2000001ff00 */
[----:B------:R-:W-:Y:S01]  /*06a0*/  @!P0 CS2R R26, SRZ ;  /* 0x00000000001a8805 */ /* 0x000fe2000001ff00 */
[----:B------:R0:W5:Y:S01]  /*06b0*/  LDG.E.128 R84, [R2.64] ;  /* 0x0000000602547981 */ /* 0x000162000c1e1d00 */
[----:B------:R-:W-:Y:S01]  /*06c0*/  IMAD R33, R37, -0x326172a9, RZ ;  /* 0xcd9e8d5725217824 */ /* 0x000fe200078e02ff */
[--C-:B------:R-:W-:Y:S01]  /*06d0*/  PRMT R4, RZ, 0x5410, R9.reuse ;  /* 0x00005410ff047816 */ /* 0x100fe20000000009 */
[----:B------:R-:W-:Y:S01]  /*06e0*/  IMAD.HI.U32 R112, R116, -0x326172a9, RZ ;  /* 0xcd9e8d5774707827 */ /* 0x000fe200078e00ff */
[----:B------:R0:W5:Y:S01]  /*06f0*/  LDG.E.128 R80, [R2.64+0x200] ;  /* 0x0002000602507981 */ /* 0x000162000c1e1d00 */
[----:B------:R-:W-:-:S02]  /*0700*/  PRMT R5, RZ, 0x7610, R9 ;  /* 0x00007610ff057816 */ /* 0x000fc40000000009 */
[----:B------:R-:W-:Y:S01]  /*0710*/  IMAD R29, R36, -0x2daee0ad, RZ ;  /* 0xd2511f53241d7824 */ /* 0x000fe200078e02ff */
[----:B------:R0:W5:Y:S01]  /*0720*/  LDG.E.128 R76, [R2.64+0x400] ;  /* 0x00040006024c7981 */ /* 0x000162000c1e1d00 */
[----:B------:R-:W-:Y:S01]  /*0730*/  IMAD.WIDE.U32 R118, R118, -0x2daee0ad, RZ ;  /* 0xd2511f5376767825 */ /* 0x000fe200078e00ff */
[--C-:B------:R-:W-:Y:S02]  /*0740*/  PRMT R6, RZ, 0x5410, R10.reuse ;  /* 0x00005410ff067816 */ /* 0x100fe4000000000a */
[----:B------:R0:W5:Y:S01]  /*0750*/  LDG.E.128 R72, [R2.64+0x600] ;  /* 0x0006000602487981 */ /* 0x000162000c1e1d00 */
[----:B------:R-:W-:-:S03]  /*0760*/  PRMT R7, RZ, 0x7610, R10 ;  /* 0x00007610ff077816 */ /* 0x000fc6000000000a */
[----:B------:R0:W5:Y:S01]  /*0770*/  LDG.E.128 R68, [R2.64+0x800] ;  /* 0x0008000602447981 */ /* 0x000162000c1e1d00 */
[----:B------:R-:W-:Y:S01]  /*0780*/  PRMT R9, RZ, 0x7610, R11 ;  /* 0x00007610ff097816 */ /* 0x000fe2000000000b */
[----:B------:R-:W-:Y:S01]  /*0790*/  BSSY B0, `(.L_x_12342) ;  /* 0x0000f1b000007945 */ /* 0x000fe20003800000 */
[----:B------:R-:W-:Y:S01]  /*07a0*/  PRMT R10, RZ, 0x5410, R16 ;  /* 0x00005410ff0a7816 */ /* 0x000fe20000000010 */
[----:B------:R-:W-:Y:S01]  /*07b0*/  IMAD R116, R116, -0x326172a9, RZ ;  /* 0xcd9e8d5774747824 */ /* 0x000fe200078e02ff */
[--C-:B------:R-:W-:Y:S01]  /*07c0*/  PRMT R12, RZ, 0x5410, R17.reuse ;  /* 0x00005410ff0c7816 */ /* 0x100fe20000000011 */
[----:B------:R-:W-:Y:S01]  /*07d0*/  IMAD.MOV.U32 R107, RZ, RZ, RZ ;  /* 0x000000ffff6b7224 */ /* 0x000fe200078e00ff */
[----:B------:R-:W-:Y:S01]  /*07e0*/  PRMT R13, RZ, 0x7610, R17 ;  /* 0x00007610ff0d7816 */ /* 0x000fe20000000011 */
[----:B------:R-:W-:Y:S01]  /*07f0*/  ULDC.U8 UR8, c[0x0][0x1f0] ;  /* 0x00007c0000087ab9 */ /* 0x000fe20000000000 */
[----:B------:R-:W-:Y:S02]  /*0800*/  PRMT R14, RZ, 0x5410, R18 ;  /* 0x00005410ff0e7816 */ /* 0x000fe40000000012 */
[----:B0-----:R-:W-:-:S02]  /*0810*/  PRMT R2, RZ, 0x5410, R8 ;  /* 0x00005410ff027816 */ /* 0x001fc40000000008 */
        /* <DEDUP_REMOVED lines=22> */
[----:B------:R-:W-:Y:S02]  /*0980*/  LOP3.LUT R113, R113, 0x3, RZ, 0xc0, !PT ;  /* 0x0000000371717812 */ /* 0x000fe400078ec0ff */
[----:B------:R-:W-:-:S02]  /*0990*/  PRMT R108, RZ, 0x5410, R25 ;  /* 0x00005410ff6c7816 */ /* 0x000fc40000000019 */
[----:B------:R-:W-:Y:S02]  /*09a0*/  PRMT R110, RZ, 0x7610, R25 ;  /* 0x00007610ff6e7816 */ /* 0x000fe40000000019 */
[--C-:B------:R-:W-:Y:S02]  /*09b0*/  PRMT R109, RZ, 0x5410, R26.reuse ;  /* 0x00005410ff6d7816 */ /* 0x100fe4000000001a */
[----:B------:R-:W-:Y:S02]  /*09c0*/  PRMT R120, RZ, 0x7610, R26 ;  /* 0x00007610ff787816 */ /* 0x000fe4000000001a */
[--C-:B------:R-:W-:Y:S02]  /*09d0*/  PRMT R111, RZ, 0x5410, R27.reuse ;  /* 0x00005410ff6f7816 */ /* 0x100fe4000000001b */
[----:B------:R-:W-:Y:S02]  /*09e0*/  PRMT R121, RZ, 0x7610, R27 ;  /* 0x00007610ff797816 */ /* 0x000fe4000000001b */
.L_x_12626:
[----:B------:R-:W0:Y:S01]  /*09f0*/  S2R R124, SR_TID.X ;  /* 0x00000000007c7919 */ /* 0x000e220000002100 */
[----:B------:R-:W-:Y:S01]  /*0a00*/  ISETP.NE.U32.AND P0, PT, RZ, c[0x0][0x1c0], PT ;  /* 0x00007000ff007a0c */ /* 0x000fe20003f05070 */
[----:B------:R-:W-:Y:S01]  /*0a10*/  IMAD R24, R0, c[0x0][0x168], RZ ;  /* 0x00005a0000187a24 */ /* 0x000fe200078e02ff */
[----:B------:R-:W-:Y:S01]  /*0a20*/  ISETP.NE.U32.AND P1, PT, RZ, c[0x0][0x180], PT ;  /* 0x00006000ff007a0c */ /* 0x000fe20003f25070 */
[----:B------:R-:W-:Y:S01]  /*0a30*/  IMAD.MOV.U32 R134, RZ, RZ, 0x10 ;  /* 0x00000010ff867424 */ /* 0x000fe200078e00ff */
[----:B------:R-:W-:-:S02]  /*0a40*/  ISETP.NE.AND.EX P0, PT, RZ, c[0x0][0x1c4], PT, P0 ;  /* 0x00007100ff007a0c */ /* 0x000fc40003f05300 */
[----:B------:R-:W-:Y:S02]  /*0a50*/  ISETP.NE.AND.EX P2, PT, RZ, c[0x0][0x184], PT, P1 ;  /* 0x00006100ff007a0c */ /* 0x000fe40003f45310 */
[----:B------:R-:W-:-:S09]  /*0a60*/  SHF.R.S32.HI R25, RZ, 0x1f, R24 ;  /* 0x0000001fff197819 */ /* 0x000fd20000011418 */
[----:B------:R-:W-:Y:S01]  /*0a70*/  @P0 IMAD.MOV.U32 R29, RZ, RZ, 0x2 ;  /* 0x00000002ff1d0424 */ /* 0x000fe200078e00ff */
[----:B------:R-:W-:Y:S02]  /*0a80*/  LEA.HI R25, R25, R24, RZ, 0x3 ;  /* 0x0000001819197211 */ /* 0x000fe400078f18ff */
[----:B------:R-:W-:Y:S01]  /*0a90*/  @P2 MOV R33, 0x20 ;  /* 0x0000002000212802 */ /* 0x000fe20000000f00 */
[----:B------:R-:W-:Y:S01]  /*0aa0*/  @P0 IMAD.WIDE R28, R0, R29, c[0x0][0x1c0] ;  /* 0x00007000001c0625 */ /* 0x000fe200078e021d */
[----:B0-----:R-:W-:Y:S02]  /*0ab0*/  LOP3.LUT R124, R124, 0x1f, RZ, 0xc0, !PT ;  /* 0x0000001f7c7c7812 */ /* 0x001fe400078ec0ff */
[----:B------:R-:W-:Y:S02]  /*0ac0*/  ISETP.NE.AND P1, PT, R113, 0x1, PT ;  /* 0x000000017100780c */ /* 0x000fe40003f25270 */
[----:B------:R-:W-:Y:S01]  /*0ad0*/  LEA.HI.SX32 R122, R25, R124, 0x1d ;  /* 0x0000007c197a7211 */ /* 0x000fe200078feaff */
[----:B------:R-:W2:Y:S01]  /*0ae0*/  @P0 LDG.E.U16 R28, [R28.64] ;  /* 0x000000061c1c0981 */ /* 0x000ea2000c1e1500 */
[----:B------:R-:W-:Y:S01]  /*0af0*/  BSSY B1, `(.L_x_12343) ;  /* 0x0000014000017945 */ /* 0x000fe20003800000 */
[----:B------:R-:W-:Y:S01]  /*0b00*/  IMAD.MOV.U32 R125, RZ, RZ, 0x3f800000 ;  /* 0x3f800000ff7d7424 */ /* 0x000fe200078e00ff */
[----:B------:R-:W-:Y:S01]  /*0b10*/  P2R R31, PR, RZ, 0x4 ;  /* 0x00000004ff1f7803 */ /* 0x000fe20000000000 */
[----:B------:R-:W-:-:S04]  /*0b20*/  IMAD.WIDE.U32 R24, R122, R134, c[0x0][0x170] ;  /* 0x00005c007a187625 */ /* 0x000fc800078e0086 */
[----:B------:R-:W-:Y:S02]  /*0b30*/  @P2 IMAD.WIDE.U32 R32, R122, R33, c[0x0][0x180] ;  /* 0x000060007a202625 */ /* 0x000fe400078e0021 */
[----:B-----5:R-:W5:Y:S04]  /*0b40*/  LDG.E.128 R24, [R24.64] ;  /* 0x0000000618187981 */ /* 0x020f68000c1e1d00 */
[----:B------:R0:W5:Y:S04]  /*0b50*/  @P2 LDG.E.128 R64, [R32.64] ;  /* 0x0000000620402981 */ /* 0x000168000c1e1d00 */
[----:B------:R0:W5:Y:S01]  /*0b60*/  @P2 LDG.E.128 R60, [R32.64+0x10] ;  /* 0x00001006203c2981 */ /* 0x000162000c1e1d00 */
[----:B------:R-:W-:-:S02]  /*0b70*/  IADD3 R34, R113, 0x1, RZ ;  /* 0x0000000171227810 */ /* 0x000fc40007ffe0ff */
[----:B--2---:R-:W-:Y:S01]  /*0b80*/  @P0 PRMT R125, RZ, 0x5410, R28 ;  /* 0x00005410ff7d0816 */ /* 0x004fe2000000001c */
        /* <DEDUP_REMOVED lines=9> */
.L_x_12344:
[----:B0-----:R-:W-:Y:S02]  /*0c20*/  IMAD.MOV.U32 R30, RZ, RZ, R116 ;  /* 0x000000ffff1e7224 */ /* 0x001fe400078e0074 */
.L_x_12345:
[----:B------:R-:W-:Y:S05]  /*0c30*/  BSYNC B1 ;  /* 0x0000000000017941 */ /* 0x000fea0003800000 */
.L_x_12343:
        /* <DEDUP_REMOVED lines=16> */
.L_x_12349:
[----:B------:R-:W-:Y:S05]  /*0d40*/  BSYNC B2 ;  /* 0x0000000000027941 */ /* 0x000fea0003800000 */
.L_x_12348:
        /* <DEDUP_REMOVED lines=36> */
[----:B------:R-:W-:-:S04]  /*0f90*/  LOP3.LUT R116, R115, UR24, R28, 0x96, !PT ;  /* 0x0000001873747c12 */ /* 0x000fc8000f8e961c */
[----:B------:R-:W-:Y:S01]  /*0fa0*/  LOP3.LUT R118, R113, UR23, R32, 0x96, !PT ;  /* 0x0000001771767c12 */ /* 0x000fe2000f8e9620 */
[----:B------:R-:W-:-:S04]  /*0fb0*/  IMAD.WIDE.U32 R116, R116, -0x326172a9, RZ ;  /* 0xcd9e8d5774747825 */ /* 0x000fc800078e00ff */
[----:B------:R-:W-:Y:S01]  /*0fc0*/  IMAD.WIDE.U32 R118, R118, -0x2daee0ad, RZ ;  /* 0xd2511f5376767825 */ /* 0x000fe200078e00ff */
[----:B------:R-:W-:-:S04]  /*0fd0*/  LOP3.LUT R112, R117, UR25, R112, 0x96, !PT ;  /* 0x0000001975707c12 */ /* 0x000fc8000f8e9670 */
[----:B------:R-:W-:Y:S02]  /*0fe0*/  LOP3.LUT R114, R119, UR26, R114, 0x96, !PT ;  /* 0x0000001a77727c12 */ /* 0x000fe4000f8e9672 */
.L_x_12347:
[----:B------:R-:W-:Y:S05]  /*0ff0*/  BSYNC B1 ;  /* 0x0000000000017941 */ /* 0x000fea0003800000 */
.L_x_12346:
[----:B------:R-:W0:Y:S01]  /*1000*/  I2F.U32 R29, R30 ;  /* 0x0000001e001d7306 */ /* 0x000e220000201000 */
[----:B------:R-:W-:Y:S01]  /*1010*/  ISETP.NE.U32.AND P0, PT, RZ, c[0x0][0x180], PT ;  /* 0x00006000ff007a0c */ /* 0x000fe20003f05070 */
[----:B------:R-:W-:Y:S01]  /*1020*/  IMAD.MOV.U32 R126, RZ, RZ, 0x2f800000 ;  /* 0x2f800000ff7e7424 */ /* 0x000fe200078e00ff */
[----:B-----5:R-:W-:Y:S01]  /*1030*/  PRMT R28, RZ, 0x5410, R24 ;  /* 0x00005410ff1c7816 */ /* 0x020fe20000000018 */
[----:B------:R-:W-:Y:S01]  /*1040*/  BSSY B1, `(.L_x_12350) ;  /* 0x0000016000017945 */ /* 0x000fe20003800000 */
[----:B------:R-:W-:Y:S02]  /*1050*/  ISETP.NE.AND.EX P6, PT, RZ, c[0x0][0x184], PT, P0 ;  /* 0x00006100ff007a0c */ /* 0x000fe40003fc5300 */
[----:B------:R-:W-:Y:S01]  /*1060*/  ISETP.NE.AND P0, PT, R34, 0x1, PT ;  /* 0x000000012200780c */ /* 0x000fe20003f05270 */
[----:B------:R-:W-:Y:S01]  /*1070*/  FMUL.FTZ R28, R28, R125 ;  /* 0x0000007d1c1c7220 */ /* 0x000fe20000410000 */
[----:B------:R-:W-:-:S03]  /*1080*/  P2R R127, PR, RZ, 0x40 ;  /* 0x00000040ff7f7803 */ /* 0x000fc60000000000 */
        /* <DEDUP_REMOVED lines=16> */
.L_x_12351:
[----:B------:R-:W-:Y:S02]  /*1190*/  MOV R38, R116 ;  /* 0x0000007400267202 */ /* 0x000fe40000000f00 */
.L_x_12352:
[----:B------:R-:W-:Y:S05]  /*11a0*/  BSYNC B1 ;  /* 0x0000000000017941 */ /* 0x000fea0003800000 */
.L_x_12350:
        /* <DEDUP_REMOVED lines=16> */
.L_x_12356:
[----:B------:R-:W-:Y:S05]  /*12b0*/  BSYNC B2 ;  /* 0x0000000000027941 */ /* 0x000fea0003800000 */
.L_x_12355:
        /* <DEDUP_REMOVED lines=42> */
.L_x_12354:
[----:B------:R-:W-:Y:S05]  /*1560*/  BSYNC B1 ;  /* 0x0000000000017941 */ /* 0x000fea0003800000 */
.L_x_12353:
        /* <DEDUP_REMOVED lines=20> */
.L_x_12358:
[----:B------:R-:W-:Y:S02]  /*16b0*/  IMAD.MOV.U32 R38, RZ, RZ, R116 ;  /* 0x000000ffff267224 */ /* 0x000fe400078e0074 */
.L_x_12359:
[----:B------:R-:W-:Y:S05]  /*16c0*/  BSYNC B1 ;  /* 0x0000000000017941 */ /* 0x000fea0003800000 */
.L_x_12357:
        /* <DEDUP_REMOVED lines=16> */
.L_x_12363:
[----:B------:R-:W-:Y:S05]  /*17d0*/  BSYNC B2 ;  /* 0x0000000000027941 */ /* 0x000fea0003800000 */
.L_x_12362:
        /* <DEDUP_REMOVED lines=42> */
.L_x_12361:
[----:B------:R-:W-:Y:S05]  /*1a80*/  BSYNC B1 ;  /* 0x0000000000017941 */ /* 0x000fea0003800000 */
.L_x_12360:
        /* <DEDUP_REMOVED lines=20> */
.L_x_12365:
[----:B------:R-:W-:Y:S02]  /*1bd0*/  IMAD.MOV.U32 R38, RZ, RZ, R116 ;  /* 0x000000ffff267224 */ /* 0x000fe400078e0074 */
.L_x_12366:
[----:B------:R-:W-:Y:S05]  /*1be0*/  BSYNC B1 ;  /* 0x0000000000017941 */ /* 0x000fea0003800000 */
.L_x_12364:
        /* <DEDUP_REMOVED lines=16> */
.L_x_12370:
[----:B------:R-:W-:Y:S05]  /*1cf0*/  BSYNC B2 ;  /* 0x0000000000027941 */ /* 0x000fea0003800000 */
.L_x_12369:
        /* <DEDUP_REMOVED lines=42> */
.L_x_12368:
[----:B------:R-:W-:Y:S05]  /*1fa0*/  BSYNC B1 ;  /* 0x0000000000017941 */ /* 0x000fea0003800000 */
.L_x_12367:
        /* <DEDUP_REMOVED lines=20> */
.L_x_12372:
[----:B------:R-:W-:Y:S02]  /*20f0*/  IMAD.MOV.U32 R36, RZ, RZ, R116 ;  /* 0x000000ffff247224 */ /* 0x000fe400078e0074 */
.L_x_12373:
[----:B------:R-:W-:Y:S05]  /*2100*/  BSYNC B1 ;  /* 0x0000000000017941 */ /* 0x000fea0003800000 */
.L_x_12371:
        /* <DEDUP_REMOVED lines=16> */
.L_x_12377:
[----:B------:R-:W-:Y:S05]  /*2210*/  BSYNC B2 ;  /* 0x0000000000027941 */ /* 0x000fea0003800000 */
.L_x_12376:
        /* <DEDUP_REMOVED lines=42> */
.L_x_12375:
[----:B------:R-:W-:Y:S05]  /*24c0*/  BSYNC B1 ;  /* 0x0000000000017941 */ /* 0x000fea0003800000 */
.L_x_12374:
        /* <DEDUP_REMOVED lines=20> */
.L_x_12379:
[----:B------:R-:W-:Y:S02]  /*2610*/  IMAD.MOV.U32 R36, RZ, RZ, R116 ;  /* 0x000000ffff247224 */ /* 0x000fe400078e0074 */
.L_x_12380:
[----:B------:R-:W-:Y:S05]  /*2620*/  BSYNC B1 ;  /* 0x0000000000017941 */ /* 0x000fea0003800000 */
.L_x_12378:
        /* <DEDUP_REMOVED lines=16> */
.L_x_12384:
[----:B------:R-:W-:Y:S05]  /*2730*/  BSYNC B2 ;  /* 0x0000000000027941 */ /* 0x000fea0003800000 */
.L_x_12383:
        /* <DEDUP_REMOVED lines=42> */
.L_x_12382:
[----:B------:R-:W-:Y:S05]  /*29e0*/  BSYNC B1 ;  /* 0x0000000000017941 */ /* 0x000fea0003800000 */
.L_x_12381:
        /* <DEDUP_REMOVED lines=20> */
.L_x_12386:
[----:B------:R-:W-:Y:S02]  /*2b30*/  MOV R26, R116 ;  /* 0x00000074001a7202 */ /* 0x000fe40000000f00 */
.L_x_12387:
[----:B------:R-:W-:Y:S05]  /*2b40*/  BSYNC B1 ;  /* 0x0000000000017941 */ /* 0x000fea0003800000 */
.L_x_12385:
        /* <DEDUP_REMOVED lines=16> */
.L_x_12391:
[----:B------:R-:W-:Y:S05]  /*2c50*/  BSYNC B2 ;  /* 0x0000000000027941 */ /* 0x000fea0003800000 */
.L_x_12390:
        /* <DEDUP_REMOVED lines=42> */
.L_x_12389:
[----:B------:R-:W-:Y:S05]  /*2f00*/  BSYNC B1 ;  /* 0x0000000000017941 */ /* 0x000fea0003800000 */
.L_x_12388:
[----:B------:R0:W1:Y:S01]  /*2f10*/  I2F.U32 R25, R26 ;  /* 0x0000001a00197306 */ /* 0x0000620000201000 */
[----:B------:R-:W-:Y:S01]  /*2f20*/  ISETP.NE.AND P6, PT, R127, RZ, PT ;  /* 0x000000ff7f00720c */ /* 0x000fe20003fc5270 */
        /* <DEDUP_REMOVED lines=19> */
.L_x_12393:
[----:B------:R-:W-:Y:S02]  /*3060*/  IMAD.MOV.U32 R36, RZ, RZ, R116 ;  /* 0x000000ffff247224 */ /* 0x000fe400078e0074 */
.L_x_12394:
[----:B------:R-:W-:Y:S05]  /*3070*/  BSYNC B1 ;  /* 0x0000000000017941 */ /* 0x000fea0003800000 */
.L_x_12392:
        /* <DEDUP_REMOVED lines=18> */
.L_x_12398:
[----:B------:R-:W-:Y:S05]  /*31a0*/  BSYNC B2 ;  /* 0x0000000000027941 */ /* 0x000fea0003800000 */
.L_x_12397:
        /* <DEDUP_REMOVED lines=42> */
.L_x_12396:
[----:B------:R-:W-:Y:S05]  /*3450*/  BSYNC B1 ;  /* 0x0000000000017941 */ /* 0x000fea0003800000 */
.L_x_12395:
[----:B------:R-:W0:Y:S01]  /*3460*/  I2F.U32 R25, R36 ;  /* 0x0000002400197306 */ /* 0x000e220000201000 */
[----:B------:R-:W-:Y:S01]  /*3470*/  SEL R24, RZ, 0x1, P1 ;  /* 0x00000001ff187807 */ /* 0x000fe20000800000 */
[----:B------:R-:W-:Y:S01]  /*3480*/  IMAD.MOV.U32 R128, RZ, RZ, 0x20 ;  /* 0x00000020ff807424 */ /* 0x000fe200078e00ff */
[----:B------:R-:W-:Y:S01]  /*3490*/  ISETP.NE.AND P1, PT, R30, RZ, PT ;  /* 0x000000ff1e00720c */ /* 0x000fe20003f25270 */
[----:B------:R-:W-:Y:S01]  /*34a0*/  IMAD.MOV.U32 R129, RZ, RZ, 0x8 ;  /* 0x00000008ff817424 */ /* 0x000fe200078e00ff */
[----:B------:R-:W-:Y:S02]  /*34b0*/  SEL R28, RZ, 0x1, P2 ;  /* 0x00000001ff1c7807 */ /* 0x000fe40001000000 */
[----:B------:R-:W-:Y:S02]  /*34c0*/  PRMT R30, RZ, 0x7610, R27 ;  /* 0x00007610ff1e7816 */ /* 0x000fe4000000001b */
[----:B------:R-:W-:Y:S01]  /*34d0*/  SEL R26, RZ, 0x1, P0 ;  /* 0x00000001ff1a7807 */ /* 0x000fe20000000000 */
[----:B------:R-:W-:Y:S01]  /*34e0*/  IMAD.WIDE.U32 R28, R28, 0x1000000, RZ ;  /* 0x010000001c1c7825 */ /* 0x000fe200078e00ff */
[----:B------:R-:W-:-:S02]  /*34f0*/  ISETP.NE.AND P6, PT, R127, RZ, PT ;  /* 0x000000ff7f00720c */ /* 0x000fc40003fc5270 */
[----:B------:R-:W-:Y:S01]  /*3500*/  SEL R34, RZ, 0x10000, P5 ;  /* 0x00010000ff227807 */ /* 0x000fe20002800000 */
[----:B------:R-:W-:Y:S01]  /*3510*/  IMAD.WIDE.U32 R26, R26, 0x100, RZ ;  /* 0x000001001a1a7825 */ /* 0x000fe200078e00ff */
[----:B------:R-:W-:Y:S02]  /*3520*/  SEL R35, RZ, 0x100, P4 ;  /* 0x00000100ff237807 */ /* 0x000fe40002000000 */
[----:B------:R-:W-:Y:S01]  /*3530*/  ISETP.NE.AND P2, PT, R31, RZ, PT ;  /* 0x000000ff1f00720c */ /* 0x000fe20003f45270 */
[----:B0-----:R-:W-:Y:S01]  /*3540*/  FFMA.FTZ R25, R25, R126, 1.1641532182693481445e-10 ;  /* 0x2f00000019197423 */ /* 0x001fe2000001007e */
[----:B------:R-:W-:Y:S01]  /*3550*/  SEL R33, RZ, 0x1, P1 ;  /* 0x00000001ff217807 */ /* 0x000fe20000800000 */
[----:B------:R-:W-:Y:S01]  /*3560*/  FMUL.FTZ R30, R30, R125 ;  /* 0x0000007d1e1e7220 */ /* 0x000fe20000410000 */
[----:B------:R-:W-:Y:S02]  /*3570*/  IADD3 R39, R122, 0x20, RZ ;  /* 0x000000207a277810 */ /* 0x000fe40007ffe0ff */
[----:B------:R-:W-:Y:S01]  /*3580*/  FSETP.GTU.FTZ.AND P0, PT, R25, c[0x0][0x1e4], PT ;  /* 0x0000790019007a0b */ /* 0x000fe20003f1c000 */
[----:B------:R-:W-:-:S03]  /*3590*/  IMAD.WIDE.U32 R24, R24, 0x10000, RZ ;  /* 0x0001000018187825 */ /* 0x000fc600078e00ff */
[----:B------:R-:W-:Y:S01]  /*35a0*/  SEL R36, RZ, 0x1000000, P0 ;  /* 0x01000000ff247807 */ /* 0x000fe20000000000 */
[----:B------:R-:W-:Y:S01]  /*35b0*/  FMUL.FTZ R30, R30, c[0x0][0x1e8] ;  /* 0x00007a001e1e7a20 */ /* 0x000fe20000410000 */
[----:B------:R-:W-:Y:S02]  /*35c0*/  LOP3.LUT R32, R26, R28, R24, 0xfe, !PT ;  /* 0x0000001c1a207212 */ /* 0x000fe400078efe18 */
[----:B------:R-:W-:Y:S01]  /*35d0*/  LOP3.LUT R35, R35, R36, R34, 0xfe, !PT ;  /* 0x0000002423237212 */ /* 0x000fe200078efe22 */
[----:B------:R-:W-:Y:S01]  /*35e0*/  @P2 IMAD.WIDE.U32 R36, R39, R128, c[0x0][0x180] ;  /* 0x0000600027242625 */ /* 0x000fe200078e0080 */
[----:B------:R-:W-:Y:S02]  /*35f0*/  SEL R28, RZ, 0x1, P3 ;  /* 0x00000001ff1c7807 */ /* 0x000fe40001800000 */
[----:B------:R-:W-:Y:S02]  /*3600*/  LOP3.LUT R32, R32, R33, RZ, 0xfc, !PT ;  /* 0x0000002120207212 */ /* 0x000fe400078efcff */
[----:B------:R-:W-:-:S02]  /*3610*/  FSEL R55, R30, RZ, !P0 ;  /* 0x000000ff1e377208 */ /* 0x000fc40004000000 */
[----:B------:R-:W-:Y:S01]  /*3620*/  LOP3.LUT R33, R29, R35, R28, 0xfe, !PT ;  /* 0x000000231d217212 */ /* 0x000fe200078efe1c */
[----:B------:R-:W-:-:S03]  /*3630*/  IMAD.WIDE.U32 R28, R122, R128, c[0x0][0x188] ;  /* 0x000062007a1c7625 */ /* 0x000fc600078e0080 */
[----:B------:R-:W-:Y:S01]  /*3640*/  LOP3.LUT R33, R27, R33, R25, 0xfe, !PT ;  /* 0x000000211b217212 */ /* 0x000fe200078efe19 */
[----:B------:R-:W-:Y:S01]  /*3650*/  @P6 FADD.FTZ R55, R63, R55 ;  /* 0x000000373f376221 */ /* 0x000fe20000010000 */
[----:B------:R0:W-:Y:S01]  /*3660*/  STG.E.128 [R28.64], R56 ;  /* 0x000000381c007986 */ /* 0x0001e2000c101d06 */
[----:B------:R-:W-:-:S03]  /*3670*/  IMAD.WIDE.U32 R34, R122, R129, c[0x0][0x190] ;  /* 0x000064007a227625 */ /* 0x000fc600078e0081 */
[----:B------:R0:W-:Y:S01]  /*3680*/  STG.E.128 [R28.64+0x10], R52 ;  /* 0x000010341c007986 */ /* 0x0001e2000c101d06 */
[----:B------:R-:W-:-:S03]  /*3690*/  IMAD.WIDE.U32 R24, R39, R134, c[0x0][0x170] ;  /* 0x00005c0027187625 */ /* 0x000fc600078e0086 */
[----:B------:R0:W-:Y:S04]  /*36a0*/  STG.E.64 [R34.64], R32 ;  /* 0x0000002022007986 */ /* 0x0001e8000c101b06 */
[----:B------:R0:W5:Y:S04]  /*36b0*/  @P2 LDG.E.128 R64, [R36.64] ;  /* 0x0000000624402981 */ /* 0x000168000c1e1d00 */
[----:B------:R0:W5:Y:S04]  /*36c0*/  @P2 LDG.E.128 R60, [R36.64+0x10] ;  /* 0x00001006243c2981 */ /* 0x000168000c1e1d00 */
        /* <DEDUP_REMOVED lines=13> */
.L_x_12400:
[----:B0-----:R-:W-:Y:S02]  /*37a0*/  IMAD.MOV.U32 R30, RZ, RZ, R116 ;  /* 0x000000ffff1e7224 */ /* 0x001fe400078e0074 */
.L_x_12401:
[----:B------:R-:W-:Y:S05]  /*37b0*/  BSYNC B1 ;  /* 0x0000000000017941 */ /* 0x000fea0003800000 */
.L_x_12399:
        /* <DEDUP_REMOVED lines=16> */
.L_x_12405:
[----:B------:R-:W-:Y:S05]  /*38c0*/  BSYNC B2 ;  /* 0x0000000000027941 */ /* 0x000fea0003800000 */
.L_x_12404:
        /* <DEDUP_REMOVED lines=42> */
.L_x_12403:
[----:B------:R-:W-:Y:S05]  /*3b70*/  BSYNC B1 ;  /* 0x0000000000017941 */ /* 0x000fea0003800000 */
.L_x_12402:
[----:B------:R-:W0:Y:S01]  /*3b80*/  I2F.U32 R29, R30 ;  /* 0x0000001e001d7306 */ /* 0x000e220000201000 */
[----:B-----5:R-:W-:Y:S01]  /*3b90*/  PRMT R28, RZ, 0x5410, R24 ;  /* 0x00005410ff1c7816 */ /* 0x020fe20000000018 */
[----:B------:R-:W-:Y:S01]  /*3ba0*/  BSSY B1, `(.L_x_12406) ;  /* 0x0000014000017945 */ /* 0x000fe20003800000 */
[----:B------:R-:W-:-:S03]  /*3bb0*/  ISETP.NE.AND P0, PT, R40, 0x1, PT ;  /* 0x000000012800780c */ /* 0x000fc60003f05270 */
        /* <DEDUP_REMOVED lines=17> */
.L_x_12407:
[----:B------:R-:W-:Y:S02]  /*3cd0*/  IMAD.MOV.U32 R38, RZ, RZ, R116 ;  /* 0x000000ffff267224 */ /* 0x000fe400078e0074 */
.L_x_12408:
[----:B------:R-:W-:Y:S05]  /*3ce0*/  BSYNC B1 ;  /* 0x0000000000017941 */ /* 0x000fea0003800000 */
.L_x_12406:
        /* <DEDUP_REMOVED lines=16> */
.L_x_12412:
[----:B------:R-:W-:Y:S05]  /*3df0*/  BSYNC B2 ;  /* 0x0000000000027941 */ /* 0x000fea0003800000 */
.L_x_12411:
        /* <DEDUP_REMOVED lines=41> */
[----:B------:R-:W-:Y:S02]  /*4090*/  LOP3.LUT R114, R119, UR26, R114, 0x96, !PT ;  /* 0x0000001a77727c12 */ /* 0x000fe4000f8e9672 */
.L_x_12410:
[----:B------:R-:W-:Y:S05]  /*40a0*/  BSYNC B1 ;  /* 0x0000000000017941 */ /* 0x000fea0003800000 */
.L_x_12409:
        /* <DEDUP_REMOVED lines=20> */
.L_x_12414:
[----:B------:R-:W-:Y:S02]  /*41f0*/  IMAD.MOV.U32 R38, RZ, RZ, R116 ;  /* 0x000000ffff267224 */ /* 0x000fe400078e0074 */
.L_x_12415:
[----:B------:R-:W-:Y:S05]  /*4200*/  BSYNC B1 ;  /* 0x0000000000017941 */ /* 0x000fea0003800000 */
.L_x_12413:
        /* <DEDUP_REMOVED lines=16> */
.L_x_12419:
[----:B------:R-:W-:Y:S05]  /*4310*/  BSYNC B2 ;  /* 0x0000000000027941 */ /* 0x000fea0003800000 */
.L_x_12418:
        /* <DEDUP_REMOVED lines=42> */
.L_x_12417:
[----:B------:R-:W-:Y:S05]  /*45c0*/  BSYNC B1 ;  /* 0x0000000000017941 */ /* 0x000fea0003800000 */
.L_x_12416:
        /* <DEDUP_REMOVED lines=20> */
.L_x_12421:
[----:B------:R-:W-:Y:S02]  /*4710*/  IMAD.MOV.U32 R38, RZ, RZ, R116 ;  /* 0x000000ffff267224 */ /* 0x000fe400078e0074 */
.L_x_12422:
[----:B------:R-:W-:Y:S05]  /*4720*/  BSYNC B1 ;  /* 0x0000000000017941 */ /* 0x000fea0003800000 */
.L_x_12420:
        /* <DEDUP_REMOVED lines=16> */
.L_x_12426:
[----:B------:R-:W-:Y:S05]  /*4830*/  BSYNC B2 ;  /* 0x0000000000027941 */ /* 0x000fea0003800000 */
.L_x_12425:
        /* <DEDUP_REMOVED lines=42> */
.L_x_12424:
[----:B------:R-:W-:Y:S05]  /*4ae0*/  BSYNC B1 ;  /* 0x0000000000017941 */ /* 0x000fea0003800000 */
.L_x_12423:
        /* <DEDUP_REMOVED lines=20> */
.L_x_12428:
[----:B------:R-:W-:Y:S02]  /*4c30*/  MOV R36, R116 ;  /* 0x0000007400247202 */ /* 0x000fe40000000f00 */
.L_x_12429:
[----:B------:R-:W-:Y:S05]  /*4c40*/  BSYNC B1 ;  /* 0x0000000000017941 */ /* 0x000fea0003800000 */
.L_x_12427:
        /* <DEDUP_REMOVED lines=16> */
.L_x_12433:
[----:B------:R-:W-:Y:S05]  /*4d50*/  BSYNC B2 ;  /* 0x0000000000027941 */ /* 0x000fea0003800000 */
.L_x_12432:
        /* <DEDUP_REMOVED lines=42> */
.L_x_12431:
[----:B------:R-:W-:Y:S05]  /*5000*/  BSYNC B1 ;  /* 0x0000000000017941 */ /* 0x000fea0003800000 */
.L_x_12430:
        /* <DEDUP_REMOVED lines=20> */
.L_x_12435:
[----:B------:R-:W-:Y:S02]  /*5150*/  IMAD.MOV.U32 R36, RZ, RZ, R116 ;  /* 0x000000ffff247224 */ /* 0x000fe400078e0074 */
.L_x_12436:
[----:B------:R-:W-:Y:S05]  /*5160*/  BSYNC B1 ;  /* 0x0000000000017941 */ /* 0x000fea0003800000 */
.L_x_12434:
        /* <DEDUP_REMOVED lines=16> */
.L_x_12440:
[----:B------:R-:W-:Y:S05]  /*5270*/  BSYNC B2 ;  /* 0x0000000000027941 */ /* 0x000fea0003800000 */
.L_x_12439:
        /* <DEDUP_REMOVED lines=42> */
.L_x_12438:
[----:B------:R-:W-:Y:S05]  /*5520*/  BSYNC B1 ;  /* 0x0000000000017941 */ /* 0x000fea0003800000 */
.L_x_12437:
        /* <DEDUP_REMOVED lines=20> */
.L_x_12442:
[----:B------:R-:W-:Y:S02]  /*5670*/  IMAD.MOV.U32 R26, RZ, RZ, R116 ;  /* 0x000000ffff1a7224 */ /* 0x000fe400078e0074 */
.L_x_12443:
[----:B------:R-:W-:Y:S05]  /*5680*/  BSYNC B1 ;  /* 0x0000000000017941 */ /* 0x000fea0003800000 */
.L_x_12441:
        /* <DEDUP_REMOVED lines=16> */
.L_x_12447:
[----:B------:R-:W-:Y:S05]  /*5790*/  BSYNC B2 ;  /* 0x0000000000027941 */ /* 0x000fea0003800000 */
.L_x_12446:
        /* <DEDUP_REMOVED lines=42> */
.L_x_12445:
[----:B------:R-:W-:Y:S05]  /*5a40*/  BSYNC B1 ;  /* 0x0000000000017941 */ /* 0x000fea0003800000 */
.L_x_12444:
        /* <DEDUP_REMOVED lines=21> */
.L_x_12449:
[----:B------:R-:W-:Y:S02]  /*5ba0*/  IMAD.MOV.U32 R36, RZ, RZ, R116 ;  /* 0x000000ffff247224 */ /* 0x000fe400078e0074 */
.L_x_12450:
[----:B------:R-:W-:Y:S05]  /*5bb0*/  BSYNC B1 ;  /* 0x0000000000017941 */ /* 0x000fea0003800000 */
.L_x_12448:
        /* <DEDUP_REMOVED lines=18> */
.L_x_12454:
[----:B------:R-:W-:Y:S05]  /*5ce0*/  BSYNC B2 ;  /* 0x0000000000027941 */ /* 0x000fea0003800000 */
.L_x_12453:
        /* <DEDUP_REMOVED lines=42> */
.L_x_12452:
[----:B------:R-:W-:Y:S05]  /*5f90*/  BSYNC B1 ;  /* 0x0000000000017941 */ /* 0x000fea0003800000 */
.L_x_12451:
[----:B------:R-:W0:Y:S01]  /*5fa0*/  I2F.U32 R25, R36 ;  /* 0x0000002400197306 */ /* 0x000e220000201000 */
[----:B------:R-:W-:Y:S02]  /*5fb0*/  PRMT R24, RZ, 0x7610, R27 ;  /* 0x00007610ff187816 */ /* 0x000fe4000000001b */
[----:B------:R-:W-:Y:S02]  /*5fc0*/  SEL R28, RZ, 0x1, P2 ;  /* 0x00000001ff1c7807 */ /* 0x000fe40001000000 */
[----:B------:R-:W-:Y:S02]  /*5fd0*/  SEL R32, RZ, 0x100, P4 ;  /* 0x00000100ff207807 */ /* 0x000fe40002000000 */
[----:B------:R-:W-:Y:S01]  /*5fe0*/  ISETP.NE.AND P4, PT, R30, RZ, PT ;  /* 0x000000ff1e00720c */ /* 0x000fe20003f85270 */
[----:B------:R-:W-:Y:S01]  /*5ff0*/  FMUL.FTZ R30, R24, R125 ;  /* 0x0000007d181e7220 */ /* 0x000fe20000410000 */
[----:B------:R-:W-:Y:S01]  /*6000*/  ISETP.NE.AND P6, PT, R127, RZ, PT ;  /* 0x000000ff7f00720c */ /* 0x000fe20003fc5270 */
[----:B------:R-:W-:Y:S01]  /*6010*/  IMAD.WIDE.U32 R28, R28, 0x1000000, RZ ;  /* 0x010000001c1c7825 */ /* 0x000fe200078e00ff */
[----:B------:R-:W-:-:S02]  /*6020*/  SEL R26, RZ, 0x1, P1 ;  /* 0x00000001ff1a7807 */ /* 0x000fc40000800000 */
[----:B------:R-:W-:Y:S01]  /*6030*/  SEL R33, RZ, 0x10000, P5 ;  /* 0x00010000ff217807 */ /* 0x000fe20002800000 */
[----:B------:R-:W-:Y:S01]  /*6040*/  FMUL.FTZ R30, R30, c[0x0][0x1e8] ;  /* 0x00007a001e1e7a20 */ /* 0x000fe20000410000 */
[----:B------:R-:W-:Y:S01]  /*6050*/  ISETP.NE.AND P5, PT, R31, RZ, PT ;  /* 0x000000ff1f00720c */ /* 0x000fe20003fa5270 */
[----:B0-----:R-:W-:Y:S01]  /*6060*/  FFMA.FTZ R25, R25, R126, 1.1641532182693481445e-10 ;  /* 0x2f00000019197423 */ /* 0x001fe2000001007e */
[----:B------:R-:W-:Y:S01]  /*6070*/  SEL R35, RZ, 0x1, P3 ;  /* 0x00000001ff237807 */ /* 0x000fe20001800000 */
[----:B------:R-:W-:Y:S01]  /*6080*/  IMAD.WIDE.U32 R26, R26, 0x10000, RZ ;  /* 0x000100001a1a7825 */ /* 0x000fe200078e00ff */
[----:B------:R-:W-:Y:S02]  /*6090*/  IADD3 R91, R122, 0x40, RZ ;  /* 0x000000407a5b7810 */ /* 0x000fe40007ffe0ff */
[----:B------:R-:W-:Y:S01]  /*60a0*/  FSETP.GTU.FTZ.AND P2, PT, R25, c[0x0][0x1e4], PT ;  /* 0x0000790019007a0b */ /* 0x000fe20003f5c000 */
[----:B------:R-:W-:Y:S01]  /*60b0*/  IMAD.WIDE.U32 R36, R39, R128, c[0x0][0x188] ;  /* 0x0000620027247625 */ /* 0x000fe200078e0080 */
[----:B------:R-:W-:-:S02]  /*60c0*/  SEL R25, RZ, 0x1, P0 ;  /* 0x00000001ff197807 */ /* 0x000fc40000000000 */
[----:B------:R-:W-:Y:S02]  /*60d0*/  SEL R34, RZ, 0x1000000, P2 ;  /* 0x01000000ff227807 */ /* 0x000fe40001000000 */
[----:B------:R-:W-:Y:S01]  /*60e0*/  FSEL R47, R30, RZ, !P2 ;  /* 0x000000ff1e2f7208 */ /* 0x000fe20005000000 */
[----:B------:R-:W-:Y:S01]  /*60f0*/  IMAD.WIDE.U32 R24, R25, 0x100, RZ ;  /* 0x0000010019187825 */ /* 0x000fe200078e00ff */
[----:B------:R-:W-:Y:S01]  /*6100*/  LOP3.LUT R32, R32, R34, R33, 0xfe, !PT ;  /* 0x0000002220207212 */ /* 0x000fe200078efe21 */
[----:B------:R0:W-:Y:S01]  /*6110*/  STG.E.128 [R36.64], R48 ;  /* 0x0000003024007986 */ /* 0x0001e2000c101d06 */
[----:B------:R-:W-:Y:S01]  /*6120*/  SEL R33, RZ, 0x1, P4 ;  /* 0x00000001ff217807 */ /* 0x000fe20002000000 */
[----:B------:R-:W-:Y:S01]  /*6130*/  @P6 FADD.FTZ R47, R63, R47 ;  /* 0x0000002f3f2f6221 */ /* 0x000fe20000010000 */
[----:B------:R-:W-:Y:S01]  /*6140*/  LOP3.LUT R29, R29, R32, R35, 0xfe, !PT ;  /* 0x000000201d1d7212 */ /* 0x000fe200078efe23 */
[----:B------:R-:W-:Y:S01]  /*6150*/  IMAD.WIDE.U32 R34, R39, R129, c[0x0][0x190] ;  /* 0x0000640027227625 */ /* 0x000fe200078e0081 */
[----:B------:R-:W-:-:S02]  /*6160*/  LOP3.LUT R28, R24, R28, R26, 0xfe, !PT ;  /* 0x0000001c181c7212 */ /* 0x000fc400078efe1a */
[----:B------:R-:W-:Y:S01]  /*6170*/  LOP3.LUT R29, R25, R29, R27, 0xfe, !PT ;  /* 0x0000001d191d7212 */ /* 0x000fe200078efe1b */
[C---:B------:R-:W-:Y:S01]  /*6180*/  IMAD.WIDE.U32 R24, R91.reuse, R134, c[0x0][0x170] ;  /* 0x00005c005b187625 */ /* 0x040fe200078e0086 */
[----:B------:R-:W-:Y:S01]  /*6190*/  LOP3.LUT R28, R28, R33, RZ, 0xfc, !PT ;  /* 0x000000211c1c7212 */ /* 0x000fe200078efcff */
[----:B------:R0:W-:Y:S02]  /*61a0*/  STG.E.128 [R36.64+0x10], R44 ;  /* 0x0000102c24007986 */ /* 0x0001e4000c101d06 */
[----:B------:R-:W-:Y:S02]  /*61b0*/  @P5 IMAD.WIDE.U32 R32, R91, R128, c[0x0][0x180] ;  /* 0x000060005b205625 */ /* 0x000fe400078e0080 */
        /* <DEDUP_REMOVED lines=16> */
.L_x_12456:
[----:B0-----:R-:W-:Y:S02]  /*62c0*/  IMAD.MOV.U32 R30, RZ, RZ, R116 ;  /* 0x000000ffff1e7224 */ /* 0x001fe400078e0074 */
.L_x_12457:
[----:B------:R-:W-:Y:S05]  /*62d0*/  BSYNC B1 ;  /* 0x0000000000017941 */ /* 0x000fea0003800000 */
.L_x_12455:
        /* <DEDUP_REMOVED lines=16> */
.L_x_12461:
[----:B------:R-:W-:Y:S05]  /*63e0*/  BSYNC B2 ;  /* 0x0000000000027941 */ /* 0x000fea0003800000 */
.L_x_12460:
        /* <DEDUP_REMOVED lines=42> */
.L_x_12459:
[----:B------:R-:W-:Y:S05]  /*6690*/  BSYNC B1 ;  /* 0x0000000000017941 */ /* 0x000fea0003800000 */
.L_x_12458:
        /* <DEDUP_REMOVED lines=21> */
.L_x_12463:
[----:B------:R-:W-:Y:S02]  /*67f0*/  MOV R38, R116 ;  /* 0x0000007400267202 */ /* 0x000fe40000000f00 */
.L_x_12464:
[----:B------:R-:W-:Y:S05]  /*6800*/  BSYNC B1 ;  /* 0x0000000000017941 */ /* 0x000fea0003800000 */
.L_x_12462:
        /* <DEDUP_REMOVED lines=16> */
.L_x_12468:
[----:B------:R-:W-:Y:S05]  /*6910*/  BSYNC B2 ;  /* 0x0000000000027941 */ /* 0x000fea0003800000 */
.L_x_12467:
        /* <DEDUP_REMOVED lines=42> */
.L_x_12466:
[----:B------:R-:W-:Y:S05]  /*6bc0*/  BSYNC B1 ;  /* 0x0000000000017941 */ /* 0x000fea0003800000 */
.L_x_12465:
        /* <DEDUP_REMOVED lines=20> */
.L_x_12470:
[----:B------:R-:W-:Y:S02]  /*6d10*/  IMAD.MOV.U32 R24, RZ, RZ, R116 ;  /* 0x000000ffff187224 */ /* 0x000fe400078e0074 */
.L_x_12471:
[----:B------:R-:W-:Y:S05]  /*6d20*/  BSYNC B1 ;  /* 0x0000000000017941 */ /* 0x000fea0003800000 */
.L_x_12469:
        /* <DEDUP_REMOVED lines=16> */
.L_x_12475:
[----:B------:R-:W-:Y:S05]  /*6e30*/  BSYNC B2 ;  /* 0x0000000000027941 */ /* 0x000fea0003800000 */
.L_x_12474:
        /* <DEDUP_REMOVED lines=42> */
.L_x_12473:
[----:B------:R-:W-:Y:S05]  /*70e0*/  BSYNC B1 ;  /* 0x0000000000017941 */ /* 0x000fea0003800000 */
.L_x_12472:
        /* <DEDUP_REMOVED lines=20> */
.L_x_12477:
[----:B------:R-:W-:Y:S02]  /*7230*/  IMAD.MOV.U32 R24, RZ, RZ, R116 ;  /* 0x000000ffff187224 */ /* 0x000fe400078e0074 */
.L_x_12478:
[----:B------:R-:W-:Y:S05]  /*7240*/  BSYNC B1 ;  /* 0x0000000000017941 */ /* 0x000fea0003800000 */
.L_x_12476:
        /* <DEDUP_REMOVED lines=16> */
.L_x_12482:
[----:B------:R-:W-:Y:S05]  /*7350*/  BSYNC B2 ;  /* 0x0000000000027941 */ /* 0x000fea0003800000 */
.L_x_12481:
        /* <DEDUP_REMOVED lines=42> */
.L_x_12480:
[----:B------:R-:W-:Y:S05]  /*7600*/  BSYNC B1 ;  /* 0x0000000000017941 */ /* 0x000fea0003800000 */
.L_x_12479:
        /* <DEDUP_REMOVED lines=20> */
.L_x_12484:
[----:B------:R-:W-:Y:S02]  /*7750*/  IMAD.MOV.U32 R37, RZ, RZ, R116 ;  /* 0x000000ffff257224 */ /* 0x000fe400078e0074 */
.L_x_12485:
[----:B------:R-:W-:Y:S05]  /*7760*/  BSYNC B1 ;  /* 0x0000000000017941 */ /* 0x000fea0003800000 */
.L_x_12483:
        /* <DEDUP_REMOVED lines=16> */
.L_x_12489:
[----:B------:R-:W-:Y:S05]  /*7870*/  BSYNC B2 ;  /* 0x0000000000027941 */ /* 0x000fea0003800000 */
.L_x_12488:
        /* <DEDUP_REMOVED lines=42> */
.L_x_12487:
[----:B------:R-:W-:Y:S05]  /*7b20*/  BSYNC B1 ;  /* 0x0000000000017941 */ /* 0x000fea0003800000 */
.L_x_12486:
        /* <DEDUP_REMOVED lines=20> */
.L_x_12491:
[----:B------:R-:W-:Y:S02]  /*7c70*/  IMAD.MOV.U32 R38, RZ, RZ, R116 ;  /* 0x000000ffff267224 */ /* 0x000fe400078e0074 */
.L_x_12492:
[----:B------:R-:W-:Y:S05]  /*7c80*/  BSYNC B1 ;  /* 0x0000000000017941 */ /* 0x000fea0003800000 */
.L_x_12490:
        /* <DEDUP_REMOVED lines=16> */
.L_x_12496:
[----:B------:R-:W-:Y:S05]  /*7d90*/  BSYNC B2 ;  /* 0x0000000000027941 */ /* 0x000fea0003800000 */
.L_x_12495:
        /* <DEDUP_REMOVED lines=42> */
.L_x_12494:
[----:B------:R-:W-:Y:S05]  /*8040*/  BSYNC B1 ;  /* 0x0000000000017941 */ /* 0x000fea0003800000 */
.L_x_12493:
        /* <DEDUP_REMOVED lines=20> */
.L_x_12498:
[----:B------:R-:W-:Y:S02]  /*8190*/  MOV R26, R116 ;  /* 0x00000074001a7202 */ /* 0x000fe40000000f00 */
.L_x_12499:
[----:B------:R-:W-:Y:S05]  /*81a0*/  BSYNC B1 ;  /* 0x0000000000017941 */ /* 0x000fea0003800000 */
.L_x_12497:
        /* <DEDUP_REMOVED lines=16> */
.L_x_12503:
[----:B------:R-:W-:Y:S05]  /*82b0*/  BSYNC B2 ;  /* 0x0000000000027941 */ /* 0x000fea0003800000 */
.L_x_12502:
        /* <DEDUP_REMOVED lines=42> */
.L_x_12501:
[----:B------:R-:W-:Y:S05]  /*8560*/  BSYNC B1 ;  /* 0x0000000000017941 */ /* 0x000fea0003800000 */
.L_x_12500:
[----:B------:R-:W0:Y:S01]  /*8570*/  I2F.U32 R29, R26 ;  /* 0x0000001a001d7306 */ /* 0x000e220000201000 */
[----:B------:R-:W-:Y:S01]  /*8580*/  PRMT R24, RZ, 0x5410, R27 ;  /* 0x00005410ff187816 */ /* 0x000fe2000000001b */
[----:B------:R-:W-:Y:S01]  /*8590*/  BSSY B1, `(.L_x_12504) ;  /* 0x0000014000017945 */ /* 0x000fe20003800000 */
[----:B------:R-:W-:Y:S02]  /*85a0*/  ISETP.NE.AND P6, PT, R127, RZ, PT ;  /* 0x000000ff7f00720c */ /* 0x000fe40003fc5270 */
[----:B------:R-:W-:Y:S01]  /*85b0*/  IADD3 R90, R25, 0x1, RZ ;  /* 0x00000001195a7810 */ /* 0x000fe20007ffe0ff */
[----:B------:R-:W-:-:S04]  /*85c0*/  FMUL.FTZ R24, R24, R125 ;  /* 0x0000007d18187220 */ /* 0x000fc80000410000 */
[----:B------:R-:W-:Y:S02]  /*85d0*/  FMUL.FTZ R24, R24, c[0x0][0x1e8] ;  /* 0x00007a0018187a20 */ /* 0x000fe40000410000 */
[----:B0-----:R-:W-:-:S05]  /*85e0*/  FFMA.FTZ R29, R29, R126, 1.1641532182693481445e-10 ;  /* 0x2f0000001d1d7423 */ /* 0x001fca000001007e */
        /* <DEDUP_REMOVED lines=13> */
.L_x_12505:
[----:B------:R-:W-:Y:S02]  /*86c0*/  IMAD.MOV.U32 R39, RZ, RZ, R116 ;  /* 0x000000ffff277224 */ /* 0x000fe400078e0074 */
.L_x_12506:
[----:B------:R-:W-:Y:S05]  /*86d0*/  BSYNC B1 ;  /* 0x0000000000017941 */ /* 0x000fea0003800000 */
.L_x_12504:
        /* <DEDUP_REMOVED lines=18> */
.L_x_12510:
[----:B------:R-:W-:Y:S05]  /*8800*/  BSYNC B2 ;  /* 0x0000000000027941 */ /* 0x000fea0003800000 */
.L_x_12509:
        /* <DEDUP_REMOVED lines=42> */
.L_x_12508:
[----:B------:R-:W-:Y:S05]  /*8ab0*/  BSYNC B1 ;  /* 0x0000000000017941 */ /* 0x000fea0003800000 */
.L_x_12507:
[----:B------:R-:W0:Y:S01]  /*8ac0*/  I2F.U32 R25, R39 ;  /* 0x0000002700197306 */ /* 0x000e220000201000 */
[----:B------:R-:W-:Y:S01]  /*8ad0*/  PRMT R24, RZ, 0x7610, R27 ;  /* 0x00007610ff187816 */ /* 0x000fe2000000001b */
[----:B------:R-:W-:Y:S01]  /*8ae0*/  IMAD.WIDE.U32 R88, R91, R128, c[0x0][0x188] ;  /* 0x000062005b587625 */ /* 0x000fe200078e0080 */
[----:B------:R-:W-:Y:S02]  /*8af0*/  SEL R28, RZ, 0x1, P2 ;  /* 0x00000001ff1c7807 */ /* 0x000fe40001000000 */
[----:B------:R-:W-:Y:S02]  /*8b00*/  SEL R32, RZ, 0x100, P4 ;  /* 0x00000100ff207807 */ /* 0x000fe40002000000 */
[----:B------:R-:W-:Y:S01]  /*8b10*/  ISETP.NE.AND P4, PT, R30, RZ, PT ;  /* 0x000000ff1e00720c */ /* 0x000fe20003f85270 */
[----:B------:R-:W-:Y:S01]  /*8b20*/  FMUL.FTZ R30, R24, R125 ;  /* 0x0000007d181e7220 */ /* 0x000fe20000410000 */
[----:B------:R-:W-:Y:S01]  /*8b30*/  ISETP.NE.AND P6, PT, R127, RZ, PT ;  /* 0x000000ff7f00720c */ /* 0x000fe20003fc5270 */
[----:B------:R-:W-:Y:S01]  /*8b40*/  IMAD.WIDE.U32 R28, R28, 0x1000000, RZ ;  /* 0x010000001c1c7825 */ /* 0x000fe200078e00ff */
[----:B------:R-:W-:Y:S01]  /*8b50*/  SEL R26, RZ, 0x1, P1 ;  /* 0x00000001ff1a7807 */ /* 0x000fe20000800000 */
[----:B------:R1:W-:Y:S01]  /*8b60*/  STG.E.128 [R88.64], R40 ;  /* 0x0000002858007986 */ /* 0x0003e2000c101d06 */
[----:B------:R-:W-:Y:S01]  /*8b70*/  SEL R33, RZ, 0x10000, P5 ;  /* 0x00010000ff217807 */ /* 0x000fe20002800000 */
[----:B------:R-:W-:Y:S01]  /*8b80*/  FMUL.FTZ R30, R30, c[0x0][0x1e8] ;  /* 0x00007a001e1e7a20 */ /* 0x000fe20000410000 */
[----:B------:R-:W-:Y:S01]  /*8b90*/  ISETP.NE.AND P5, PT, R31, RZ, PT ;  /* 0x000000ff1f00720c */ /* 0x000fe20003fa5270 */
[----:B0-----:R-:W-:Y:S01]  /*8ba0*/  FFMA.FTZ R25, R25, R126, 1.1641532182693481445e-10 ;  /* 0x2f00000019197423 */ /* 0x001fe2000001007e */
[----:B------:R-:W-:Y:S01]  /*8bb0*/  SEL R35, RZ, 0x1, P3 ;  /* 0x00000001ff237807 */ /* 0x000fe20001800000 */
[----:B------:R-:W-:Y:S01]  /*8bc0*/  IMAD.WIDE.U32 R26, R26, 0x10000, RZ ;  /* 0x000100001a1a7825 */ /* 0x000fe200078e00ff */
[----:B------:R-:W-:-:S02]  /*8bd0*/  IADD3 R131, R122, 0x60, RZ ;  /* 0x000000607a837810 */ /* 0x000fc40007ffe0ff */
[----:B------:R-:W-:Y:S02]  /*8be0*/  FSETP.GTU.FTZ.AND P2, PT, R25, c[0x0][0x1e4], PT ;  /* 0x0000790019007a0b */ /* 0x000fe40003f5c000 */
[----:B------:R-:W-:Y:S02]  /*8bf0*/  SEL R25, RZ, 0x1, P0 ;  /* 0x00000001ff197807 */ /* 0x000fe40000000000 */
[----:B------:R-:W-:Y:S02]  /*8c00*/  SEL R34, RZ, 0x1000000, P2 ;  /* 0x01000000ff227807 */ /* 0x000fe40001000000 */
[----:B------:R-:W-:Y:S01]  /*8c10*/  FSEL R39, R30, RZ, !P2 ;  /* 0x000000ff1e277208 */ /* 0x000fe20005000000 */
[----:B------:R-:W-:Y:S01]  /*8c20*/  IMAD.WIDE.U32 R24, R25, 0x100, RZ ;  /* 0x0000010019187825 */ /* 0x000fe200078e00ff */
[----:B------:R-:W-:Y:S02]  /*8c30*/  LOP3.LUT R32, R32, R34, R33, 0xfe, !PT ;  /* 0x0000002220207212 */ /* 0x000fe400078efe21 */
        /* <DEDUP_REMOVED lines=26> */
.L_x_12512:
[----:B-1----:R-:W-:Y:S02]  /*8de0*/  IMAD.MOV.U32 R30, RZ, RZ, R116 ;  /* 0x000000ffff1e7224 */ /* 0x002fe400078e0074 */
.L_x_12513:
[----:B------:R-:W-:Y:S05]  /*8df0*/  BSYNC B1 ;  /* 0x0000000000017941 */ /* 0x000fea0003800000 */
.L_x_12511:
        /* <DEDUP_REMOVED lines=16> */
.L_x_12517:
[----:B------:R-:W-:Y:S05]  /*8f00*/  BSYNC B2 ;  /* 0x0000000000027941 */ /* 0x000fea0003800000 */
.L_x_12516:
        /* <DEDUP_REMOVED lines=42> */
.L_x_12515:
[----:B------:R-:W-:Y:S05]  /*91b0*/  BSYNC B1 ;  /* 0x0000000000017941 */ /* 0x000fea0003800000 */
.L_x_12514:
        /* <DEDUP_REMOVED lines=21> */
.L_x_12519:
[----:B------:R-:W-:Y:S02]  /*9310*/  IMAD.MOV.U32 R30, RZ, RZ, R116 ;  /* 0x000000ffff1e7224 */ /* 0x000fe400078e0074 */
.L_x_12520:
[----:B------:R-:W-:Y:S05]  /*9320*/  BSYNC B1 ;  /* 0x0000000000017941 */ /* 0x000fea0003800000 */
.L_x_12518:
        /* <DEDUP_REMOVED lines=16> */
.L_x_12524:
[----:B------:R-:W-:Y:S05]  /*9430*/  BSYNC B2 ;  /* 0x0000000000027941 */ /* 0x000fea0003800000 */
.L_x_12523:
        /* <DEDUP_REMOVED lines=42> */
.L_x_12522:
[----:B------:R-:W-:Y:S05]  /*96e0*/  BSYNC B1 ;  /* 0x0000000000017941 */ /* 0x000fea0003800000 */
.L_x_12521:
        /* <DEDUP_REMOVED lines=20> */
.L_x_12526:
[----:B------:R-:W-:Y:S02]  /*9830*/  IMAD.MOV.U32 R24, RZ, RZ, R116 ;  /* 0x000000ffff187224 */ /* 0x000fe400078e0074 */
.L_x_12527:
[----:B------:R-:W-:Y:S05]  /*9840*/  BSYNC B1 ;  /* 0x0000000000017941 */ /* 0x000fea0003800000 */
.L_x_12525:
        /* <DEDUP_REMOVED lines=16> */
.L_x_12531:
[----:B------:R-:W-:Y:S05]  /*9950*/  BSYNC B2 ;  /* 0x0000000000027941 */ /* 0x000fea0003800000 */
.L_x_12530:
        /* <DEDUP_REMOVED lines=42> */
.L_x_12529:
[----:B------:R-:W-:Y:S05]  /*9c00*/  BSYNC B1 ;  /* 0x0000000000017941 */ /* 0x000fea0003800000 */
.L_x_12528:
        /* <DEDUP_REMOVED lines=20> */
.L_x_12533:
[----:B------:R-:W-:Y:S02]  /*9d50*/  MOV R24, R116 ;  /* 0x0000007400187202 */ /* 0x000fe40000000f00 */
.L_x_12534:
[----:B------:R-:W-:Y:S05]  /*9d60*/  BSYNC B1 ;  /* 0x0000000000017941 */ /* 0x000fea0003800000 */
.L_x_12532:
        /* <DEDUP_REMOVED lines=16> */
.L_x_12538:
[----:B------:R-:W-:Y:S05]  /*9e70*/  BSYNC B2 ;  /* 0x0000000000027941 */ /* 0x000fea0003800000 */
.L_x_12537:
        /* <DEDUP_REMOVED lines=42> */
.L_x_12536:
[----:B------:R-:W-:Y:S05]  /*a120*/  BSYNC B1 ;  /* 0x0000000000017941 */ /* 0x000fea0003800000 */
.L_x_12535:
        /* <DEDUP_REMOVED lines=20> */
.L_x_12540:
[----:B------:R-:W-:Y:S02]  /*a270*/  IMAD.MOV.U32 R30, RZ, RZ, R116 ;  /* 0x000000ffff1e7224 */ /* 0x000fe400078e0074 */
.L_x_12541:
[----:B------:R-:W-:Y:S05]  /*a280*/  BSYNC B1 ;  /* 0x0000000000017941 */ /* 0x000fea0003800000 */
.L_x_12539:
        /* <DEDUP_REMOVED lines=16> */
.L_x_12545:
[----:B------:R-:W-:Y:S05]  /*a390*/  BSYNC B2 ;  /* 0x0000000000027941 */ /* 0x000fea0003800000 */
.L_x_12544:
        /* <DEDUP_REMOVED lines=42> */
.L_x_12543:
[----:B------:R-:W-:Y:S05]  /*a640*/  BSYNC B1 ;  /* 0x0000000000017941 */ /* 0x000fea0003800000 */
.L_x_12542:
        /* <DEDUP_REMOVED lines=20> */
.L_x_12547:
[----:B------:R-:W-:Y:S02]  /*a790*/  IMAD.MOV.U32 R30, RZ, RZ, R116 ;  /* 0x000000ffff1e7224 */ /* 0x000fe400078e0074 */
.L_x_12548:
[----:B------:R-:W-:Y:S05]  /*a7a0*/  BSYNC B1 ;  /* 0x0000000000017941 */ /* 0x000fea0003800000 */
.L_x_12546:
        /* <DEDUP_REMOVED lines=16> */
.L_x_12552:
[----:B------:R-:W-:Y:S05]  /*a8b0*/  BSYNC B2 ;  /* 0x0000000000027941 */ /* 0x000fea0003800000 */
.L_x_12551:
        /* <DEDUP_REMOVED lines=42> */
.L_x_12550:
[----:B------:R-:W-:Y:S05]  /*ab60*/  BSYNC B1 ;  /* 0x0000000000017941 */ /* 0x000fea0003800000 */
.L_x_12549:
        /* <DEDUP_REMOVED lines=20> */
.L_x_12554:
[----:B------:R-:W-:Y:S02]  /*acb0*/  IMAD.MOV.U32 R26, RZ, RZ, R116 ;  /* 0x000000ffff1a7224 */ /* 0x000fe400078e0074 */
.L_x_12555:
[----:B------:R-:W-:Y:S05]  /*acc0*/  BSYNC B1 ;  /* 0x0000000000017941 */ /* 0x000fea0003800000 */
.L_x_12553:
        /* <DEDUP_REMOVED lines=16> */
.L_x_12559:
[----:B------:R-:W-:Y:S05]  /*add0*/  BSYNC B2 ;  /* 0x0000000000027941 */ /* 0x000fea0003800000 */
.L_x_12558:
        /* <DEDUP_REMOVED lines=42> */
.L_x_12557:
[----:B------:R-:W-:Y:S05]  /*b080*/  BSYNC B1 ;  /* 0x0000000000017941 */ /* 0x000fea0003800000 */
.L_x_12556:
        /* <DEDUP_REMOVED lines=21> */
.L_x_12561:
[----:B------:R-:W-:Y:S02]  /*b1e0*/  IMAD.MOV.U32 R130, RZ, RZ, R116 ;  /* 0x000000ffff827224 */ /* 0x000fe400078e0074 */
.L_x_12562:
[----:B------:R-:W-:Y:S05]  /*b1f0*/  BSYNC B1 ;  /* 0x0000000000017941 */ /* 0x000fea0003800000 */
.L_x_12560:
        /* <DEDUP_REMOVED lines=18> */
.L_x_12566:
[----:B------:R-:W-:Y:S05]  /*b320*/  BSYNC B2 ;  /* 0x0000000000027941 */ /* 0x000fea0003800000 */
.L_x_12565:
        /* <DEDUP_REMOVED lines=42> */
.L_x_12564:
[----:B------:R-:W-:Y:S05]  /*b5d0*/  BSYNC B1 ;  /* 0x0000000000017941 */ /* 0x000fea0003800000 */
.L_x_12563:
[----:B------:R-:W0:Y:S01]  /*b5e0*/  I2F.U32 R25, R130 ;  /* 0x0000008200197306 */ /* 0x000e220000201000 */
[----:B------:R-:W-:Y:S01]  /*b5f0*/  SEL R88, RZ, 0x1, P2 ;  /* 0x00000001ff587807 */ /* 0x000fe20001000000 */
[----:B------:R-:W-:Y:S01]  /*b600*/  IMAD.WIDE.U32 R132, R131, R128, c[0x0][0x188] ;  /* 0x0000620083847625 */ /* 0x000fe200078e0080 */
[----:B------:R-:W-:Y:S02]  /*b610*/  PRMT R24, RZ, 0x7610, R27 ;  /* 0x00007610ff187816 */ /* 0x000fe4000000001b */
[----:B------:R-:W-:Y:S01]  /*b620*/  SEL R26, RZ, 0x1, P1 ;  /* 0x00000001ff1a7807 */ /* 0x000fe20000800000 */
[----:B------:R-:W-:Y:S01]  /*b630*/  IMAD.WIDE.U32 R88, R88, 0x1000000, RZ ;  /* 0x0100000058587825 */ /* 0x000fe200078e00ff */
[----:B------:R-:W-:Y:S01]  /*b640*/  SEL R90, RZ, 0x10000, P5 ;  /* 0x00010000ff5a7807 */ /* 0x000fe20002800000 */
[----:B------:R1:W-:Y:S01]  /*b650*/  STG.E.128 [R132.64], R32 ;  /* 0x0000002084007986 */ /* 0x0003e2000c101d06 */
[----:B------:R-:W-:Y:S01]  /*b660*/  ISETP.NE.AND P5, PT, R31, RZ, PT ;  /* 0x000000ff1f00720c */ /* 0x000fe20003fa5270 */
[----:B------:R-:W-:Y:S01]  /*b670*/  FMUL.FTZ R31, R24, R125 ;  /* 0x0000007d181f7220 */ /* 0x000fe20000410000 */
[----:B------:R-:W-:Y:S01]  /*b680*/  ISETP.NE.AND P6, PT, R127, RZ, PT ;  /* 0x000000ff7f00720c */ /* 0x000fe20003fc5270 */
[----:B------:R-:W-:Y:S01]  /*b690*/  IMAD.WIDE.U32 R26, R26, 0x10000, RZ ;  /* 0x000100001a1a7825 */ /* 0x000fe200078e00ff */
[----:B------:R-:W-:-:S02]  /*b6a0*/  SEL R115, RZ, 0x100, P4 ;  /* 0x00000100ff737807 */ /* 0x000fc40002000000 */
[----:B------:R-:W-:Y:S01]  /*b6b0*/  ISETP.NE.AND P4, PT, R123, RZ, PT ;  /* 0x000000ff7b00720c */ /* 0x000fe20003f85270 */
[----:B0-----:R-:W-:Y:S01]  /*b6c0*/  FFMA.FTZ R25, R25, R126, 1.1641532182693481445e-10 ;  /* 0x2f00000019197423 */ /* 0x001fe2000001007e */
        /* <DEDUP_REMOVED lines=8> */
[----:B------:R-:W-:Y:S02]  /*b750*/  LOP3.LUT R115, R115, R91, R90, 0xfe, !PT ;  /* 0x0000005b73737212 */ /* 0x000fe400078efe5a */
[----:B------:R-:W-:Y:S01]  /*b760*/  SEL R91, RZ, 0x1, P4 ;  /* 0x00000001ff5b7807 */ /* 0x000fe20002000000 */
[----:B------:R-:W-:Y:S01]  /*b770*/  @P6 FADD.FTZ R31, R63, R31 ;  /* 0x0000001f3f1f6221 */ /* 0x000fe20000010000 */
[----:B------:R-:W-:Y:S02]  /*b780*/  LOP3.LUT R24, R24, R88, R26, 0xfe, !PT ;  /* 0x0000005818187212 */ /* 0x000fe400078efe1a */
[----:B------:R-:W-:Y:S02]  /*b790*/  SEL R88, RZ, 0x1, P3 ;  /* 0x00000001ff587807 */ /* 0x000fe40001800000 */
[----:B------:R-:W-:Y:S01]  /*b7a0*/  LOP3.LUT R24, R24, R91, RZ, 0xfc, !PT ;  /* 0x0000005b18187212 */ /* 0x000fe200078efcff */
[----:B------:R1:W-:Y:S01]  /*b7b0*/  STG.E.128 [R132.64+0x10], R28 ;  /* 0x0000101c84007986 */ /* 0x0003e2000c101d06 */
[----:B------:R-:W-:-:S04]  /*b7c0*/  LOP3.LUT R89, R89, R115, R88, 0xfe, !PT ;  /* 0x0000007359597212 */ /* 0x000fc800078efe58 */
[----:B------:R-:W-:Y:S01]  /*b7d0*/  LOP3.LUT R25, R25, R89, R27, 0xfe, !PT ;  /* 0x0000005919197212 */ /* 0x000fe200078efe1b */
[----:B------:R-:W-:-:S04]  /*b7e0*/  IMAD.WIDE.U32 R88, R123, R134, c[0x0][0x170] ;  /* 0x00005c007b587625 */ /* 0x000fc800078e0086 */
[----:B------:R-:W-:Y:S01]  /*b7f0*/  @P5 IMAD.WIDE.U32 R26, R128, R123, c[0x0][0x180] ;  /* 0x00006000801a5625 */ /* 0x000fe200078e007b */
        /* <DEDUP_REMOVED lines=14> */
[----:B------:R-:W-:Y:S01]  /*b8e0*/  IMAD.MOV.U32 R130, RZ, RZ, R118 ;  /* 0x000000ffff827224 */ /* 0x000fe200078e0076 */
[----:B------:R-:W-:Y:S05]  /*b8f0*/  BRA `(.L_x_12569) ;  /* 0x0000001000007947 */ /* 0x000fea0003800000 */
.L_x_12568:
[----:B-1----:R-:W-:Y:S02]  /*b900*/  MOV R130, R116 ;  /* 0x0000007400827202 */ /* 0x002fe40000000f00 */
.L_x_12569:
[----:B------:R-:W-:Y:S05]  /*b910*/  BSYNC B1 ;  /* 0x0000000000017941 */ /* 0x000fea0003800000 */
.L_x_12567:
        /* <DEDUP_REMOVED lines=16> */
.L_x_12573:
[----:B------:R-:W-:Y:S05]  /*ba20*/  BSYNC B2 ;  /* 0x0000000000027941 */ /* 0x000fea0003800000 */
.L_x_12572:
        /* <DEDUP_REMOVED lines=42> */
.L_x_12571:
[----:B------:R-:W-:Y:S05]  /*bcd0*/  BSYNC B1 ;  /* 0x0000000000017941 */ /* 0x000fea0003800000 */
.L_x_12570:
        /* <DEDUP_REMOVED lines=21> */
.L_x_12575:
[----:B------:R-:W-:Y:S02]  /*be30*/  IMAD.MOV.U32 R131, RZ, RZ, R116 ;  /* 0x000000ffff837224 */ /* 0x000fe400078e0074 */
.L_x_12576:
[----:B------:R-:W-:Y:S05]  /*be40*/  BSYNC B1 ;  /* 0x0000000000017941 */ /* 0x000fea0003800000 */
.L_x_12574:
        /* <DEDUP_REMOVED lines=16> */
.L_x_12580:
[----:B------:R-:W-:Y:S05]  /*bf50*/  BSYNC B2 ;  /* 0x0000000000027941 */ /* 0x000fea0003800000 */
.L_x_12579:
        /* <DEDUP_REMOVED lines=42> */
.L_x_12578:
[----:B------:R-:W-:Y:S05]  /*c200*/  BSYNC B1 ;  /* 0x0000000000017941 */ /* 0x000fea0003800000 */
.L_x_12577:
        /* <DEDUP_REMOVED lines=20> */
.L_x_12582:
[----:B------:R-:W-:Y:S02]  /*c350*/  IMAD.MOV.U32 R88, RZ, RZ, R116 ;  /* 0x000000ffff587224 */ /* 0x000fe400078e0074 */
.L_x_12583:
[----:B------:R-:W-:Y:S05]  /*c360*/  BSYNC B1 ;  /* 0x0000000000017941 */ /* 0x000fea0003800000 */
.L_x_12581:
        /* <DEDUP_REMOVED lines=16> */
.L_x_12587:
[----:B------:R-:W-:Y:S05]  /*c470*/  BSYNC B2 ;  /* 0x0000000000027941 */ /* 0x000fea0003800000 */
.L_x_12586:
        /* <DEDUP_REMOVED lines=42> */
.L_x_12585:
[----:B------:R-:W-:Y:S05]  /*c720*/  BSYNC B1 ;  /* 0x0000000000017941 */ /* 0x000fea0003800000 */
.L_x_12584:
        /* <DEDUP_REMOVED lines=20> */
.L_x_12589:
[----:B------:R-:W-:Y:S02]  /*c870*/  IMAD.MOV.U32 R88, RZ, RZ, R116 ;  /* 0x000000ffff587224 */ /* 0x000fe400078e0074 */
.L_x_12590:
[----:B------:R-:W-:Y:S05]  /*c880*/  BSYNC B1 ;  /* 0x0000000000017941 */ /* 0x000fea0003800000 */
.L_x_12588:
        /* <DEDUP_REMOVED lines=16> */
.L_x_12594:
[----:B------:R-:W-:Y:S05]  /*c990*/  BSYNC B2 ;  /* 0x0000000000027941 */ /* 0x000fea0003800000 */
.L_x_12593:
        /* <DEDUP_REMOVED lines=42> */
.L_x_12592:
[----:B------:R-:W-:Y:S05]  /*cc40*/  BSYNC B1 ;  /* 0x0000000000017941 */ /* 0x000fea0003800000 */
.L_x_12591:
        /* <DEDUP_REMOVED lines=20> */
.L_x_12596:
[----:B------:R-:W-:Y:S02]  /*cd90*/  IMAD.MOV.U32 R131, RZ, RZ, R116 ;  /* 0x000000ffff837224 */ /* 0x000fe400078e0074 */
.L_x_12597:
[----:B------:R-:W-:Y:S05]  /*cda0*/  BSYNC B1 ;  /* 0x0000000000017941 */ /* 0x000fea0003800000 */
.L_x_12595:
        /* <DEDUP_REMOVED lines=16> */
.L_x_12601:
[----:B------:R-:W-:Y:S05]  /*ceb0*/  BSYNC B2 ;  /* 0x0000000000027941 */ /* 0x000fea0003800000 */
.L_x_12600:
        /* <DEDUP_REMOVED lines=42> */
.L_x_12599:
[----:B------:R-:W-:Y:S05]  /*d160*/  BSYNC B1 ;  /* 0x0000000000017941 */ /* 0x000fea0003800000 */
.L_x_12598:
        /* <DEDUP_REMOVED lines=20> */
.L_x_12603:
[----:B------:R-:W-:Y:S02]  /*d2b0*/  IMAD.MOV.U32 R131, RZ, RZ, R116 ;  /* 0x000000ffff837224 */ /* 0x000fe400078e0074 */
.L_x_12604:
[----:B------:R-:W-:Y:S05]  /*d2c0*/  BSYNC B1 ;  /* 0x0000000000017941 */ /* 0x000fea0003800000 */
.L_x_12602:
        /* <DEDUP_REMOVED lines=16> */
.L_x_12608:
[----:B------:R-:W-:Y:S05]  /*d3d0*/  BSYNC B2 ;  /* 0x0000000000027941 */ /* 0x000fea0003800000 */
.L_x_12607:
        /* <DEDUP_REMOVED lines=42> */
.L_x_12606:
[----:B------:R-:W-:Y:S05]  /*d680*/  BSYNC B1 ;  /* 0x0000000000017941 */ /* 0x000fea0003800000 */
.L_x_12605:
        /* <DEDUP_REMOVED lines=20> */
.L_x_12610:
[----:B------:R-:W-:Y:S02]  /*d7d0*/  IMAD.MOV.U32 R131, RZ, RZ, R116 ;  /* 0x000000ffff837224 */ /* 0x000fe400078e0074 */
.L_x_12611:
[----:B------:R-:W-:Y:S05]  /*d7e0*/  BSYNC B1 ;  /* 0x0000000000017941 */ /* 0x000fea0003800000 */
.L_x_12609:
        /* <DEDUP_REMOVED lines=16> */
.L_x_12615:
[----:B------:R-:W-:Y:S05]  /*d8f0*/  BSYNC B2 ;  /* 0x0000000000027941 */ /* 0x000fea0003800000 */
.L_x_12614:
        /* <DEDUP_REMOVED lines=42> */
.L_x_12613:
[----:B------:R-:W-:Y:S05]  /*dba0*/  BSYNC B1 ;  /* 0x0000000000017941 */ /* 0x000fea0003800000 */
.L_x_12612:
[----:B------:R-:W0:Y:S01]  /*dbb0*/  I2F.U32 R113, R131 ;  /* 0x0000008300717306 */ /* 0x000e220000201000 */
[----:B------:R-:W-:Y:S01]  /*dbc0*/  PRMT R90, RZ, 0x5410, R91 ;  /* 0x00005410ff5a7816 */ /* 0x000fe2000000005b */
[----:B------:R-:W-:Y:S01]  /*dbd0*/  BSSY B1, `(.L_x_12616) ;  /* 0x0000014000017945 */ /* 0x000fe20003800000 */
[----:B------:R-:W-:-:S03]  /*dbe0*/  ISETP.NE.AND P6, PT, R127, RZ, PT ;  /* 0x000000ff7f00720c */ /* 0x000fc60003fc5270 */
[----:B------:R-:W-:-:S04]  /*dbf0*/  FMUL.FTZ R90, R90, R125 ;  /* 0x0000007d5a5a7220 */ /* 0x000fc80000410000 */
[----:B------:R-:W-:Y:S02]  /*dc00*/  FMUL.FTZ R90, R90, c[0x0][0x1e8] ;  /* 0x00007a005a5a7a20 */ /* 0x000fe40000410000 */
[----:B0-----:R-:W-:-:S05]  /*dc10*/  FFMA.FTZ R113, R113, R126, 1.1641532182693481445e-10 ;  /* 0x2f00000071717423 */ /* 0x001fca000001007e */
[----:B------:R-:W-:Y:S02]  /*dc20*/  FSETP.GTU.FTZ.AND P5, PT, R113, c[0x0][0x1e4], PT ;  /* 0x0000790071007a0b */ /* 0x000fe40003fbc000 */
[----:B------:R-:W-:Y:S02]  /*dc30*/  IADD3 R113, R115, 0x1, RZ ;  /* 0x0000000173717810 */ /* 0x000fe40007ffe0ff */
        /* <DEDUP_REMOVED lines=12> */
.L_x_12617:
[----:B------:R-:W-:Y:S02]  /*dd00*/  IMAD.MOV.U32 R131, RZ, RZ, R116 ;  /* 0x000000ffff837224 */ /* 0x000fe400078e0074 */
.L_x_12618:
[----:B------:R-:W-:Y:S05]  /*dd10*/  BSYNC B1 ;  /* 0x0000000000017941 */ /* 0x000fea0003800000 */
.L_x_12616:
        /* <DEDUP_REMOVED lines=18> */
.L_x_12622:
[----:B------:R-:W-:Y:S05]  /*de40*/  BSYNC B2 ;  /* 0x0000000000027941 */ /* 0x000fea0003800000 */
.L_x_12621:
        /* <DEDUP_REMOVED lines=42> */
.L_x_12620:
[----:B------:R-:W-:Y:S05]  /*e0f0*/  BSYNC B1 ;  /* 0x0000000000017941 */ /* 0x000fea0003800000 */
.L_x_12619:
[----:B------:R-:W-:Y:S02]  /*e100*/  SEL R115, RZ, 0x10000, P5 ;  /* 0x00010000ff737807 */ /* 0x000fe40002800000 */
[----:B------:R-:W-:Y:S01]  /*e110*/  ISETP.NE.AND P5, PT, R130, RZ, PT ;  /* 0x000000ff8200720c */ /* 0x000fe20003fa5270 */
[----:B------:R-:W-:Y:S01]  /*e120*/  FADD.FTZ R130, RZ, R56 ;  /* 0x00000038ff827221 */ /* 0x000fe20000010000 */
[----:B------:R-:W-:Y:S02]  /*e130*/  ISETP.NE.AND P6, PT, R127, RZ, PT ;  /* 0x000000ff7f00720c */ /* 0x000fe40003fc5270 */
[----:B------:R-:W-:Y:S01]  /*e140*/  SEL R136, RZ, 0x100, P4 ;  /* 0x00000100ff887807 */ /* 0x000fe20002000000 */
        /* <DEDUP_REMOVED lines=25> */
[----:B------:R-:W-:Y:S01]  /*e2e0*/  FADD.FTZ R119, R33, R130 ;  /* 0x0000008221777221 */ /* 0x000fe20000010000 */
[----:B------:R-:W-:-:S03]  /*e2f0*/  PRMT R130, RZ, 0x7610, R91 ;  /* 0x00007610ff827816 */ /* 0x000fc6000000005b */
[----:B------:R-:W-:Y:S01]  /*e300*/  FADD.FTZ R132, R34, R119 ;  /* 0x0000007722847221 */ /* 0x000fe20000010000 */
[----:B------:R-:W-:Y:S01]  /*e310*/  SEL R119, RZ, 0x1, P3 ;  /* 0x00000001ff777807 */ /* 0x000fe20001800000 */
[----:B0-----:R-:W-:Y:S01]  /*e320*/  FFMA.FTZ R117, R117, R126, 1.1641532182693481445e-10 ;  /* 0x2f00000075757423 */ /* 0x001fe2000001007e */
[----:B------:R-:W-:Y:S01]  /*e330*/  SEL R126, RZ, 0x1, P0 ;  /* 0x00000001ff7e7807 */ /* 0x000fe20000000000 */
[----:B------:R-:W-:Y:S01]  /*e340*/  FADD.FTZ R91, R35, R132 ;  /* 0x00000084235b7221 */ /* 0x000fe20000010000 */
[----:B------:R-:W-:Y:S01]  /*e350*/  SEL R132, RZ, 0x1, P2 ;  /* 0x00000001ff847807 */ /* 0x000fe20001000000 */
[----:B------:R-:W-:Y:S01]  /*e360*/  FMUL.FTZ R125, R130, R125 ;  /* 0x0000007d827d7220 */ /* 0x000fe20000410000 */
[----:B------:R-:W-:Y:S01]  /*e370*/  SEL R130, RZ, 0x1, P1 ;  /* 0x00000001ff827807 */ /* 0x000fe20000800000 */
[----:B------:R-:W-:Y:S01]  /*e380*/  FADD.FTZ R134, R28, R91 ;  /* 0x0000005b1c867221 */ /* 0x000fe20000010000 */
[----:B------:R-:W-:Y:S01]  /*e390*/  FSETP.GTU.FTZ.AND P2, PT, R117, c[0x0][0x1e4], PT ;  /* 0x0000790075007a0b */ /* 0x000fe20003f5c000 */
[----:B------:R-:W-:Y:S01]  /*e3a0*/  IMAD.WIDE.U32 R132, R132, 0x1000000, RZ ;  /* 0x0100000084847825 */ /* 0x000fe200078e00ff */
[----:B------:R-:W-:-:S02]  /*e3b0*/  SEL R117, RZ, 0x1, P5 ;  /* 0x00000001ff757807 */ /* 0x000fc40002800000 */
[----:B------:R-:W-:Y:S01]  /*e3c0*/  SEL R135, RZ, 0x1000000, P2 ;  /* 0x01000000ff877807 */ /* 0x000fe20001000000 */
[----:B------:R-:W-:Y:S01]  /*e3d0*/  FADD.FTZ R91, R29, R134 ;  /* 0x000000861d5b7221 */ /* 0x000fe20000010000 */
[----:B------:R-:W-:Y:S01]  /*e3e0*/  ISETP.NE.AND P1, PT, R124, RZ, PT ;  /* 0x000000ff7c00720c */ /* 0x000fe20003f25270 */
[----:B------:R-:W-:Y:S01]  /*e3f0*/  IMAD.WIDE.U32 R130, R130, 0x10000, RZ ;  /* 0x0001000082827825 */ /* 0x000fe200078e00ff */
[----:B------:R-:W-:-:S03]  /*e400*/  LOP3.LUT R135, R136, R135, R115, 0xfe, !PT ;  /* 0x0000008788877212 */ /* 0x000fc600078efe73 */
[----:B------:R-:W-:-:S04]  /*e410*/  IMAD.WIDE.U32 R126, R126, 0x100, RZ ;  /* 0x000001007e7e7825 */ /* 0x000fc800078e00ff */
[----:B------:R-:W-:Y:S01]  /*e420*/  FADD.FTZ R134, R30, R91 ;  /* 0x0000005b1e867221 */ /* 0x000fe20000010000 */
[----:B------:R-:W-:Y:S01]  /*e430*/  LOP3.LUT R126, R126, R132, R130, 0xfe, !PT ;  /* 0x000000847e7e7212 */ /* 0x000fe200078efe82 */
[----:B------:R-:W-:Y:S02]  /*e440*/  FMUL.FTZ R125, R125, c[0x0][0x1e8] ;  /* 0x00007a007d7d7a20 */ /* 0x000fe40000410000 */
[----:B------:R-:W-:Y:S01]  /*e450*/  FADD.FTZ R115, R31, R134 ;  /* 0x000000861f737221 */ /* 0x000fe20000010000 */
[----:B------:R-:W-:Y:S02]  /*e460*/  LOP3.LUT R126, R126, R117, RZ, 0xfc, !PT ;  /* 0x000000757e7e7212 */ /* 0x000fe400078efcff */
[----:B------:R-:W-:Y:S01]  /*e470*/  FSEL R91, R125, RZ, !P2 ;  /* 0x000000ff7d5b7208 */ /* 0x000fe20005000000 */
[----:B------:R-:W-:Y:S01]  /*e480*/  FADD.FTZ R130, R24, R115 ;  /* 0x0000007318827221 */ /* 0x000fe20000010000 */
[----:B------:R-:W-:Y:S01]  /*e490*/  LOP3.LUT R117, R133, R135, R119, 0xfe, !PT ;  /* 0x0000008785757212 */ /* 0x000fe200078efe77 */
[----:B------:R-:W-:-:S03]  /*e4a0*/  IMAD.WIDE.U32 R132, R123, R128, c[0x0][0x188] ;  /* 0x000062007b847625 */ /* 0x000fc600078e0080 */
[----:B------:R-:W-:Y:S01]  /*e4b0*/  LOP3.LUT R127, R127, R117, R131, 0xfe, !PT ;  /* 0x000000757f7f7212 */ /* 0x000fe200078efe83 */
[----:B------:R-:W-:Y:S01]  /*e4c0*/  @P6 FADD.FTZ R91, R63, R91 ;  /* 0x0000005b3f5b6221 */ /* 0x000fe20000010000 */
[----:B------:R0:W-:Y:S01]  /*e4d0*/  STG.E.128 [R132.64], R24 ;  /* 0x0000001884007986 */ /* 0x0001e2000c101d06 */
[----:B------:R-:W-:-:S03]  /*e4e0*/  IMAD.WIDE.U32 R128, R123, R129, c[0x0][0x190] ;  /* 0x000064007b807625 */ /* 0x000fc600078e0081 */
[----:B------:R0:W-:Y:S01]  /*e4f0*/  STG.E.128 [R132.64+0x10], R88 ;  /* 0x0000105884007986 */ /* 0x0001e2000c101d06 */
[----:B------:R-:W-:-:S03]  /*e500*/  FADD.FTZ R115, R25, R130 ;  /* 0x0000008219737221 */ /* 0x000fc60000010000 */
[----:B------:R0:W-:Y:S01]  /*e510*/  STG.E.64 [R128.64], R126 ;  /* 0x0000007e80007986 */ /* 0x0001e2000c101b06 */
        /* <DEDUP_REMOVED lines=8> */
.L_x_12627:
[----:B-1----:R-:W-:Y:S01]  /*e5a0*/  FADD.FTZ R130, R119, R115 ;  /* 0x0000007377827221 */ /* 0x002fe20000010000 */
[----:B------:R-:W-:Y:S05]  /*e5b0*/  BRA.DIV ~URZ, `(.L_x_12624) ;  /* 0x000014027f007947 */ /* 0x000fea000b800000 */
[----:B------:R-:W1:Y:S02]  /*e5c0*/  SHFL.BFLY PT, R115, R130, 0x2, 0x1f ;  /* 0x0c401f0082737f89 */ /* 0x000e6400000e0000 */
[----:B-1----:R-:W-:-:S05]  /*e5d0*/  FADD.FTZ R115, R130, R115 ;  /* 0x0000007382737221 */ /* 0x002fca0000010000 */
[----:B------:R-:W1:Y:S02]  /*e5e0*/  SHFL.BFLY PT, R124, R115, 0x4, 0x1f ;  /* 0x0c801f00737c7f89 */ /* 0x000e6400000e0000 */
[----:B-1----:R-:W-:-:S05]  /*e5f0*/  FADD.FTZ R124, R115, R124 ;  /* 0x0000007c737c7221 */ /* 0x002fca0000010000 */
[----:B------:R-:W1:Y:S02]  /*e600*/  SHFL.BFLY PT, R117, R124, 0x8, 0x1f ;  /* 0x0d001f007c757f89 */ /* 0x000e6400000e0000 */
[----:B01----:R-:W-:-:S05]  /*e610*/  FADD.FTZ R119, R124, R117 ;  /* 0x000000757c777221 */ /* 0x003fca0000010000 */
        /* <DEDUP_REMOVED lines=92> */
.L_x_12628:
[----:B-1----:R-:W-:Y:S01]  /*ebe0*/  FADD.FTZ R125, R128, R119 ;  /* 0x00000077807d7221 */ /* 0x002fe20000010000 */
[----:B------:R-:W-:Y:S01]  /*ebf0*/  ISETP.NE.AND P0, PT, RZ, UR8, PT ;  /* 0x00000008ff007c0c */ /* 0x000fe2000bf05270 */
[----:B0-----:R-:W-:Y:S01]  /*ec00*/  FMUL.FTZ R119, R117, R117 ;  /* 0x0000007575777220 */ /* 0x001fe20000410000 */
[----:B------:R-:W-:Y:S01]  /*ec10*/  HFMA2.MMA R115, -RZ, RZ, 0, 2.384185791015625e-07 ;  /* 0x00000004ff737435 */ /* 0x000fe200000001ff */
[----:B------:R-:W-:-:S03]  /*ec20*/  IMAD.MOV.U32 R126, RZ, RZ, c[0x0][0x1e0] ;  /* 0x00007800ff7e7624 */ /* 0x000fc600078e00ff */
[----:B------:R-:W-:Y:S01]  /*ec30*/  FSEL R127, R119, RZ, P0 ;  /* 0x000000ff777f7208 */ /* 0x000fe20000000000 */
[----:B------:R-:W-:Y:S01]  /*ec40*/  FFMA.FTZ R126, R125, R126, c[0x0][0x228] ;  /* 0x00008a007d7e7623 */ /* 0x000fe2000001007e */
[----:B------:R-:W-:-:S03]  /*ec50*/  FSEL R119, R117, RZ, !P0 ;  /* 0x000000ff75777208 */ /* 0x000fc60004000000 */
[----:B------:R-:W-:Y:S02]  /*ec60*/  FADD.FTZ R126, R126, R127 ;  /* 0x0000007f7e7e7221 */ /* 0x000fe40000010000 */
[--C-:B------:R-:W-:Y:S02]  /*ec70*/  FADD.FTZ R142, R45, -R119.reuse ;  /* 0x800000772d8e7221 */ /* 0x100fe40000010000 */
[----:B------:R0:W1:Y:S01]  /*ec80*/  MUFU.RSQ R45, R126 ;  /* 0x0000007e002d7308 */ /* 0x0000620000001400 */
[--C-:B------:R-:W-:Y:S02]  /*ec90*/  FADD.FTZ R28, R28, -R119.reuse ;  /* 0x800000771c1c7221 */ /* 0x100fe40000010000 */
[----:B------:R-:W-:Y:S02]  /*eca0*/  FADD.FTZ R88, R88, -R119 ;  /* 0x8000007758587221 */ /* 0x000fe40000010000 */
[----:B------:R-:W-:-:S04]  /*ecb0*/  @!P1 IMAD.WIDE R124, R0, R115, c[0x0][0x1a0] ;  /* 0x00006800007c9625 */ /* 0x000fc800078e0273 */
[--C-:B------:R-:W-:Y:S01]  /*ecc0*/  FADD.FTZ R44, R44, -R119.reuse ;  /* 0x800000772c2c7221 */ /* 0x100fe20000010000 */
[----:B------:R2:W-:Y:S01]  /*ecd0*/  @!P1 STG.E [R124.64], R117 ;  /* 0x000000757c009986 */ /* 0x0005e2000c101906 */
[--C-:B------:R-:W-:Y:S02]  /*ece0*/  FADD.FTZ R156, R33, -R119.reuse ;  /* 0x80000077219c7221 */ /* 0x100fe40000010000 */
[--C-:B0-----:R-:W-:Y:S02]  /*ecf0*/  FADD.FTZ R126, R89, -R119.reuse ;  /* 0x80000077597e7221 */ /* 0x101fe40000010000 */
[----:B------:R-:W-:Y:S02]  /*ed00*/  FADD.FTZ R148, R42, -R119 ;  /* 0x800000772a947221 */ /* 0x000fe40000010000 */
[C---:B-1----:R-:W-:Y:S02]  /*ed10*/  FMUL.FTZ R33, R45.reuse, R28 ;  /* 0x0000001c2d217220 */ /* 0x042fe40000410000 */
[C---:B------:R-:W-:Y:S01]  /*ed20*/  FMUL.FTZ R28, R45.reuse, R88 ;  /* 0x000000582d1c7220 */ /* 0x040fe20000410000 */
[----:B------:R-:W-:Y:S01]  /*ed30*/  PRMT R88, RZ, 0x5410, R82 ;  /* 0x00005410ff587816 */ /* 0x000fe20000000052 */
[----:B------:R-:W-:-:S02]  /*ed40*/  FMUL.FTZ R89, R45, R44 ;  /* 0x0000002c2d597220 */ /* 0x000fc40000410000 */
[--C-:B--2---:R-:W-:Y:S02]  /*ed50*/  FADD.FTZ R124, R49, -R119.reuse ;  /* 0x80000077317c7221 */ /* 0x104fe40000010000 */
[----:B------:R-:W-:Y:S01]  /*ed60*/  FFMA.FTZ R88, R89, R88, R14 ;  /* 0x0000005859587223 */ /* 0x000fe2000001000e */
[----:B------:R-:W-:Y:S01]  /*ed70*/  PRMT R89, RZ, 0x7610, R82 ;  /* 0x00007610ff597816 */ /* 0x000fe20000000052 */
[--C-:B------:R-:W-:Y:S02]  /*ed80*/  FADD.FTZ R46, R46, -R119.reuse ;  /* 0x800000772e2e7221 */ /* 0x100fe40000010000 */
[C---:B------:R-:W-:Y:S02]  /*ed90*/  FMUL.FTZ R42, R45.reuse, R124 ;  /* 0x0000007c2d2a7220 */ /* 0x040fe40000410000 */
[----:B------:R-:W-:Y:S02]  /*eda0*/  FMUL.FTZ R124, R45, R142 ;  /* 0x0000008e2d7c7220 */ /* 0x000fe40000410000 */
[----:B------:R-:W-:-:S02]  /*edb0*/  FADD.FTZ R136, R55, -R119 ;  /* 0x8000007737887221 */ /* 0x000fc40000010000 */
[----:B------:R-:W-:Y:S02]  /*edc0*/  FADD.FTZ R146, R41, -R119 ;  /* 0x8000007729927221 */ /* 0x000fe40000010000 */
[----:B------:R-:W-:Y:S01]  /*edd0*/  FMUL.FTZ R117, R45, R46 ;  /* 0x0000002e2d757220 */ /* 0x000fe20000410000 */
[----:B------:R-:W-:Y:S01]  /*ede0*/  PRMT R46, RZ, 0x7610, R87 ;  /* 0x00007610ff2e7816 */ /* 0x000fe20000000057 */
[----:B------:R-:W-:Y:S02]  /*edf0*/  FADD.FTZ R138, R48, -R119 ;  /* 0x80000077308a7221 */ /* 0x000fe40000010000 */
[----:B------:R-:W-:Y:S01]  /*ee00*/  FFMA.FTZ R89, R124, R89, R15 ;  /* 0x000000597c597223 */ /* 0x000fe2000001000f */
[----:B------:R-:W-:Y:S01]  /*ee10*/  PRMT R124, RZ, 0x7610, R76 ;  /* 0x00007610ff7c7816 */ /* 0x000fe2000000004c */
[--C-:B------:R-:W-:Y:S02]  /*ee20*/  FADD.FTZ R154, R39, -R119.reuse ;  /* 0x80000077279a7221 */ /* 0x100fe40000010000 */
[----:B------:R-:W-:-:S02]  /*ee30*/  FADD.FTZ R41, R26, -R119 ;  /* 0x800000771a297221 */ /* 0x000fc40000010000 */
[----:B------:R-:W-:Y:S02]  /*ee40*/  FMUL.FTZ R48, R45, R136 ;  /* 0x000000882d307220 */ /* 0x000fe40000410000 */
[--C-:B------:R-:W-:Y:S02]  /*ee50*/  FADD.FTZ R164, R24, -R119.reuse ;  /* 0x8000007718a47221 */ /* 0x100fe40000010000 */
[--C-:B------:R-:W-:Y:S02]  /*ee60*/  FADD.FTZ R39, R25, -R119.reuse ;  /* 0x8000007719277221 */ /* 0x100fe40000010000 */
[----:B------:R-:W-:Y:S02]  /*ee70*/  FMUL.FTZ R26, R45, R146 ;  /* 0x000000922d1a7220 */ /* 0x000fe40000410000 */
[----:B------:R-:W-:Y:S02]  /*ee80*/  FADD.FTZ R52, R52, -R119 ;  /* 0x8000007734347221 */ /* 0x000fe40000010000 */
[----:B------:R-:W-:-:S04]  /*ee90*/  @!P1 IMAD.WIDE R24, R0, R115, c[0x0][0x1a8] ;  /* 0x00006a0000189625 */ /* 0x000fc800078e0273 */
[--C-:B------:R-:W-:Y:S01]  /*eea0*/  FADD.FTZ R30, R30, -R119.reuse ;  /* 0x800000771e1e7221 */ /* 0x100fe20000010000 */
[----:B------:R0:W-:Y:S01]  /*eeb0*/  @!P1 STG.E [R24.64], R45 ;  /* 0x0000002d18009986 */ /* 0x0001e2000c101906 */
[--C-:B------:R-:W-:Y:S02]  /*eec0*/  FADD.FTZ R56, R56, -R119.reuse ;  /* 0x8000007738387221 */ /* 0x100fe40000010000 */
        /* <DEDUP_REMOVED lines=19> */
[----:B------:R-:W-:Y:S02]  /*f000*/  FADD.FTZ R127, R90, -R119 ;  /* 0x800000775a7f7221 */ /* 0x000fe40000010000 */
[----:B------:R-:W-:Y:S01]  /*f010*/  FFMA.FTZ R48, R48, R46, R9 ;  /* 0x0000002e30307223 */ /* 0x000fe20000010009 */
[----:B------:R-:W-:Y:S01]  /*f020*/  PRMT R46, RZ, 0x5410, R86 ;  /* 0x00005410ff2e7816 */ /* 0x000fe20000000056 */
[----:B------:R-:W-:-:S02]  /*f030*/  FADD.FTZ R119, R91, -R119 ;  /* 0x800000775b777221 */ /* 0x000fc40000010000 */
[----:B------:R-:W-:Y:S01]  /*f040*/  FFMA.FTZ R124, R26, R124, R19 ;  /* 0x0000007c1a7c7223 */ /* 0x000fe20000010013 */
[----:B------:R-:W-:Y:S01]  /*f050*/  PRMT R26, RZ, 0x5410, R75 ;  /* 0x00005410ff1a7816 */ /* 0x000fe2000000004b */
        /* <DEDUP_REMOVED lines=9> */
[C---:B0-----:R-:W-:Y:S02]  /*f0f0*/  FMUL.FTZ R24, R45.reuse, R39 ;  /* 0x000000272d187220 */ /* 0x041fe40000410000 */
        /* <DEDUP_REMOVED lines=53> */
[----:B------:R-:W-:Y:S01]  /*f450*/  IMAD R0, R115, c[0x0][0x160], R0 ;  /* 0x0000580073007a24 */ /* 0x000fe200078e0200 */
[----:B------:R-:W-:Y:S01]  /*f460*/  F2FP.BF16.PACK_AB R36, R54, R53 ;  /* 0x000000353624723e */ /* 0x000fe200000010ff */
[----:B------:R-:W-:Y:S01]  /*f470*/  FFMA.FTZ R128, R34, R26, R97 ;  /* 0x0000001a22807223 */ /* 0x000fe20000010061 */
[----:B------:R-:W-:Y:S01]  /*f480*/  PRMT R26, RZ, 0x5410, R72 ;  /* 0x00005410ff1a7816 */ /* 0x000fe20000000048 */
[----:B------:R-:W-:Y:S01]  /*f490*/  FFMA.FTZ R56, R56, R117, R13 ;  /* 0x0000007538387223 */ /* 0x000fe2000001000d */
[----:B------:R-:W-:-:S02]  /*f4a0*/  PRMT R117, RZ, 0x5410, R80 ;  /* 0x00005410ff757816 */ /* 0x000fc40000000050 */
[----:B------:R-:W-:Y:S01]  /*f4b0*/  IADD3 R46, R122, 0x60, RZ ;  /* 0x000000607a2e7810 */ /* 0x000fe20007ffe0ff */
[----:B------:R-:W-:Y:S01]  /*f4c0*/  FFMA.FTZ R119, R29, R26, R94 ;  /* 0x0000001a1d777223 */ /* 0x000fe2000001005e */
[----:B------:R-:W-:Y:S01]  /*f4d0*/  PRMT R26, RZ, 0x7610, R72 ;  /* 0x00007610ff1a7816 */ /* 0x000fe20000000048 */
[----:B------:R-:W-:Y:S01]  /*f4e0*/  FFMA.FTZ R47, R47, R117, R10 ;  /* 0x000000752f2f7223 */ /* 0x000fe2000001000a */
[----:B------:R-:W-:Y:S02]  /*f4f0*/  PRMT R117, RZ, 0x7610, R80 ;  /* 0x00007610ff757816 */ /* 0x000fe40000000050 */
[----:B------:R-:W-:Y:S01]  /*f500*/  F2FP.BF16.PACK_AB R35, R132, R35 ;  /* 0x000000238423723e */ /* 0x000fe200000010ff */
[----:B------:R-:W-:Y:S01]  /*f510*/  FFMA.FTZ R126, R32, R26, R95 ;  /* 0x0000001a207e7223 */ /* 0x000fe2000001005f */
[----:B------:R-:W-:Y:S01]  /*f520*/  PRMT R26, RZ, 0x5410, R71 ;  /* 0x00005410ff1a7816 */ /* 0x000fe20000000047 */
[----:B------:R-:W-:Y:S01]  /*f530*/  FFMA.FTZ R42, R42, R117, R11 ;  /* 0x000000752a2a7223 */ /* 0x000fe2000001000b */
[----:B------:R-:W-:-:S02]  /*f540*/  PRMT R117, RZ, 0x5410, R79 ;  /* 0x00005410ff757816 */ /* 0x000fc4000000004f */
[----:B------:R-:W-:Y:S01]  /*f550*/  LEA R32, P0, R122, c[0x0][0x208], 0x4 ;  /* 0x000082007a207a11 */ /* 0x000fe200078020ff */
[----:B------:R-:W-:Y:S01]  /*f560*/  FFMA.FTZ R131, R30, R26, R111 ;  /* 0x0000001a1e837223 */ /* 0x000fe2000001006f */
[----:B------:R-:W-:Y:S01]  /*f570*/  PRMT R26, RZ, 0x7610, R71 ;  /* 0x00007610ff1a7816 */ /* 0x000fe20000000047 */
[----:B------:R-:W-:Y:S01]  /*f580*/  FFMA.FTZ R91, R91, R117, R92 ;  /* 0x000000755b5b7223 */ /* 0x000fe2000001005c */
[----:B------:R-:W-:Y:S02]  /*f590*/  PRMT R117, RZ, 0x7610, R79 ;  /* 0x00007610ff757816 */ /* 0x000fe4000000004f */
[----:B------:R-:W-:Y:S01]  /*f5a0*/  LEA.HI.X R33, R122, c[0x0][0x20c], RZ, 0x4, P0 ;  /* 0x000083007a217a11 */ /* 0x000fe200000f24ff */
[----:B------:R-:W-:Y:S01]  /*f5b0*/  FFMA.FTZ R136, R40, R26, R121 ;  /* 0x0000001a28887223 */ /* 0x000fe20000010079 */
[----:B------:R-:W-:Y:S01]  /*f5c0*/  PRMT R26, RZ, 0x5410, R70 ;  /* 0x00005410ff1a7816 */ /* 0x000fe20000000046 */
[----:B------:R-:W-:Y:S01]  /*f5d0*/  FFMA.FTZ R90, R90, R117, R93 ;  /* 0x000000755a5a7223 */ /* 0x000fe2000001005d */
[----:B------:R-:W-:-:S02]  /*f5e0*/  PRMT R117, RZ, 0x5410, R78 ;  /* 0x00005410ff757816 */ /* 0x000fc4000000004e */
[----:B------:R-:W-:Y:S01]  /*f5f0*/  F2FP.BF16.PACK_AB R34, R130, R127 ;  /* 0x0000007f8222723e */ /* 0x000fe200000010ff */
        /* <DEDUP_REMOVED lines=8> */
[----:B------:R-:W-:-:S03]  /*f680*/  PRMT R117, RZ, 0x5410, R77 ;  /* 0x00005410ff757816 */ /* 0x000fc6000000004d */
        /* <DEDUP_REMOVED lines=13> */
[----:B------:R-:W-:-:S02]  /*f760*/  F2FP.BF16.PACK_AB R37, R51, R50 ;  /* 0x000000323325723e */ /* 0x000fc400000010ff */
[----:B------:R-:W-:Y:S01]  /*f770*/  F2FP.BF16.PACK_AB R29, R44, R43 ;  /* 0x0000002b2c1d723e */ /* 0x000fe200000010ff */
[----:B------:R-:W-:Y:S01]  /*f780*/  FFMA.FTZ R49, R24, R25, R103 ;  /* 0x0000001918317223 */ /* 0x000fe20000010067 */
[----:B------:R-:W-:Y:S01]  /*f790*/  F2FP.BF16.PACK_AB R24, R42, R47 ;  /* 0x0000002f2a18723e */ /* 0x000fe200000010ff */
[----:B------:R-:W-:Y:S01]  /*f7a0*/  IMAD.MOV.U32 R47, RZ, RZ, 0x10 ;  /* 0x00000010ff2f7424 */ /* 0x000fe200078e00ff */
[C---:B------:R-:W-:Y:S01]  /*f7b0*/  IADD3 R42, R122.reuse, 0x20, RZ ;  /* 0x000000207a2a7810 */ /* 0x040fe20007ffe0ff */
[----:B------:R0:W-:Y:S01]  /*f7c0*/  STG.E.128 [R32.64], R36 ;  /* 0x0000002420007986 */ /* 0x0001e2000c101d06 */
[----:B------:R-:W-:Y:S02]  /*f7d0*/  IADD3 R44, R122, 0x40, RZ ;  /* 0x000000407a2c7810 */ /* 0x000fe40007ffe0ff */
[----:B------:R-:W-:Y:S01]  /*f7e0*/  F2FP.BF16.PACK_AB R26, R89, R88 ;  /* 0x00000058591a723e */ /* 0x000fe200000010ff */
[----:B------:R-:W-:Y:S01]  /*f7f0*/  IMAD.WIDE.U32 R42, R42, R47, c[0x0][0x208] ;  /* 0x000082002a2a7625 */ /* 0x000fe200078e002f */
[----:B------:R-:W-:-:S02]  /*f800*/  F2FP.BF16.PACK_AB R25, R56, R59 ;  /* 0x0000003b3819723e */ /* 0x000fc400000010ff */
[----:B------:R-:W-:Y:S01]  /*f810*/  F2FP.BF16.PACK_AB R30, R52, R55 ;  /* 0x00000037341e723e */ /* 0x000fe200000010ff */
[----:B------:R-:W-:Y:S01]  /*f820*/  IMAD.WIDE.U32 R44, R44, R47, c[0x0][0x208] ;  /* 0x000082002c2c7625 */ /* 0x000fe200078e002f */
[----:B------:R-:W-:Y:S01]  /*f830*/  F2FP.BF16.PACK_AB R28, R124, R117 ;  /* 0x000000757c1c723e */ /* 0x000fe200000010ff */
[----:B------:R1:W-:Y:S02]  /*f840*/  STG.E.128 [R42.64], R24 ;  /* 0x000000182a007986 */ /* 0x0003e4000c101d06 */
[----:B------:R-:W-:Y:S02]  /*f850*/  IMAD.WIDE.U32 R46, R46, R47, c[0x0][0x208] ;  /* 0x000082002e2e7625 */ /* 0x000fe400078e002f */
[----:B------:R1:W-:Y:S01]  /*f860*/  STG.E.128 [R44.64], R28 ;  /* 0x0000001c2c007986 */ /* 0x0003e2000c101d06 */
[----:B0-----:R-:W-:Y:S02]  /*f870*/  F2FP.BF16.PACK_AB R37, R41, R40 ;  /* 0x000000282925723e */ /* 0x001fe400000010ff */
[----:B------:R-:W-:-:S02]  /*f880*/  LEA R40, P0, R123, c[0x0][0x208], 0x4 ;  /* 0x000082007b287a11 */ /* 0x000fc400078020ff */
[----:B------:R-:W-:Y:S02]  /*f890*/  F2FP.BF16.PACK_AB R33, R128, R125 ;  /* 0x0000007d8021723e */ /* 0x000fe400000010ff */
[----:B------:R-:W-:Y:S02]  /*f8a0*/  F2FP.BF16.PACK_AB R32, R126, R119 ;  /* 0x000000777e20723e */ /* 0x000fe400000010ff */
[----:B------:R-:W-:Y:S02]  /*f8b0*/  F2FP.BF16.PACK_AB R39, R136, R131 ;  /* 0x000000838827723e */ /* 0x000fe400000010ff */
[----:B------:R-:W-:Y:S01]  /*f8c0*/  F2FP.BF16.PACK_AB R38, R134, R129 ;  /* 0x000000818626723e */ /* 0x000fe200000010ff */
[----:B------:R1:W-:Y:S01]  /*f8d0*/  STG.E.128 [R46.64], R32 ;  /* 0x000000202e007986 */ /* 0x0003e2000c101d06 */
[----:B------:R-:W-:Y:S02]  /*f8e0*/  LEA.HI.X R41, R123, c[0x0][0x20c], RZ, 0x4, P0 ;  /* 0x000083007b297a11 */ /* 0x000fe400000f24ff */
[----:B------:R-:W-:-:S02]  /*f8f0*/  F2FP.BF16.PACK_AB R36, R49, R48 ;  /* 0x000000303124723e */ /* 0x000fc400000010ff */
[----:B------:R-:W-:-:S03]  /*f900*/  ISETP.GE.AND P0, PT, R0, c[0x0][0x164], PT ;  /* 0x0000590000007a0c */ /* 0x000fc60003f06270 */
[----:B------:R1:W-:Y:S10]  /*f910*/  STG.E.128 [R40.64], R36 ;  /* 0x0000002428007986 */ /* 0x0003f4000c101d06 */
[----:B-1----:R-:W-:Y:S01]  /*f920*/  @P0 CALL.REL.NOINC `(.L_x_12625) ;  /* 0x0000001000000944 */ /* 0x002fe20003c00000 */
[----:B------:R-:W-:Y:S05]  /*f930*/  BRA `(.L_x_12626) ;  /* 0xffff10b000007947 */ /* 0x000fea000383ffff */
.L_x_12625:
[----:B------:R-:W-:Y:S05]  /*f940*/  BSYNC B0 ;  /* 0x0000000000007941 */ /* 0x000fea0003800000 */
.L_x_12342:
[----:B------:R-:W-:Y:S05]  /*f950*/  EXIT ;  /* 0x000000000000794d */ /* 0x000fea0003800000 */
.L_x_12623:
[----:B0-----:R-:W-:Y:S01]  /*f960*/  IMAD.MOV.U32 R126, RZ, RZ, 0x1 ;  /* 0x00000001ff7e7424 */ /* 0x001fe200078e00ff */
[----:B------:R-:W-:Y:S01]  /*f970*/  MOV R128, 0xffffffff ;  /* 0xffffffff00807802 */ /* 0x000fe20000000f00 */
[----:B------:R-:W-:Y:S01]  /*f980*/  IMAD.MOV.U32 R115, RZ, RZ, 0x1f ;  /* 0x0000001fff737424 */ /* 0x000fe200078e00ff */
[----:B------:R-:W-:-:S02]  /*f990*/  MOV R124, 0xf9b0 ;  /* 0x0000f9b0007c7802 */ /* 0x000fc40000000f00 */
[----:B------:R-:W-:Y:S05]  /*f9a0*/  CALL.REL.NOINC `($__internal_57_$__cuda_sm70_shflsync_bfly_p) ;  /* 0x000008a000007944 */ /* 0x000fea0003c00000 */
[----:B01----:R-:W-:Y:S05]  /*f9b0*/  BRA `(.L_x_12627) ;  /* 0xffffebe000007947 */ /* 0x003fea000383ffff */
.L_x_12624:
[----:B0-----:R-:W-:Y:S01]  /*f9c0*/  IMAD.MOV.U32 R119, RZ, RZ, R130 ;  /* 0x000000ffff777224 */ /* 0x001fe200078e0082 */
[----:B------:R-:W-:Y:S01]  /*f9d0*/  MOV R128, 0xffffffff ;  /* 0xffffffff00807802 */ /* 0x000fe20000000f00 */
[----:B------:R-:W-:Y:S01]  /*f9e0*/  IMAD.MOV.U32 R126, RZ, RZ, 0x2 ;  /* 0x00000002ff7e7424 */ /* 0x000fe200078e00ff */
[----:B------:R-:W-:Y:S01]  /*f9f0*/  MOV R124, 0xfa20 ;  /* 0x0000fa20007c7802 */ /* 0x000fe20000000f00 */
[----:B------:R-:W-:-:S02]  /*fa00*/  IMAD.MOV.U32 R115, RZ, RZ, 0x1f ;  /* 0x0000001fff737424 */ /* 0x000fc400078e00ff */
[----:B------:R-:W-:Y:S05]  /*fa10*/  CALL.REL.NOINC `($__internal_57_$__cuda_sm70_shflsync_bfly_p) ;  /* 0x0000083000007944 */ /* 0x000fea0003c00000 */
[----:B01----:R-:W-:Y:S01]  /*fa20*/  FADD.FTZ R119, R130, R115 ;  /* 0x0000007382777221 */ /* 0x003fe20000010000 */
[----:B------:R-:W-:Y:S01]  /*fa30*/  MOV R124, 0xfa80 ;  /* 0x0000fa80007c7802 */ /* 0x000fe20000000f00 */
[----:B------:R-:W-:-:S02]  /*fa40*/  IMAD.MOV.U32 R126, RZ, RZ, 0x4 ;  /* 0x00000004ff7e7424 */ /* 0x000fc400078e00ff */
[----:B------:R-:W-:Y:S02]  /*fa50*/  IMAD.MOV.U32 R115, RZ, RZ, 0x1f ;  /* 0x0000001fff737424 */ /* 0x000fe400078e00ff */
[----:B------:R-:W-:Y:S02]  /*fa60*/  IMAD.MOV.U32 R128, RZ, RZ, -0x1 ;  /* 0xffffffffff807424 */ /* 0x000fe400078e00ff */
[----:B------:R-:W-:Y:S05]  /*fa70*/  CALL.REL.NOINC `($__internal_57_$__cuda_sm70_shflsync_bfly_p) ;  /* 0x000007d000007944 */ /* 0x000fea0003c00000 */
[----:B0-----:R-:W-:Y:S01]  /*fa80*/  HFMA2.MMA R126, -RZ, RZ, 0, 4.76837158203125e-07 ;  /* 0x00000008ff7e7435 */ /* 0x001fe200000001ff */
[----:B-1----:R-:W-:Y:S01]  /*fa90*/  FADD.FTZ R119, R119, R115 ;  /* 0x0000007377777221 */ /* 0x002fe20000010000 */
[----:B------:R-:W-:Y:S01]  /*faa0*/  MOV R124, 0xfae0 ;  /* 0x0000fae0007c7802 */ /* 0x000fe20000000f00 */
[----:B------:R-:W-:Y:S02]  /*fab0*/  IMAD.MOV.U32 R115, RZ, RZ, 0x1f ;  /* 0x0000001fff737424 */ /* 0x000fe400078e00ff */
[----:B------:R-:W-:Y:S02]  /*fac0*/  IMAD.MOV.U32 R128, RZ, RZ, -0x1 ;  /* 0xffffffffff807424 */ /* 0x000fe400078e00ff */
[----:B------:R-:W-:Y:S05]  /*fad0*/  CALL.REL.NOINC `($__internal_57_$__cuda_sm70_shflsync_bfly_p) ;  /* 0x0000077000007944 */ /* 0x000fea0003c00000 */
[----:B01----:R-:W-:Y:S01]  /*fae0*/  FADD.FTZ R119, R119, R115 ;  /* 0x0000007377777221 */ /* 0x003fe20000010000 */
[----:B------:R-:W-:Y:S01]  /*faf0*/  MOV R115, 0x1f ;  /* 0x0000001f00737802 */ /* 0x000fe20000000f00 */
[----:B------:R-:W-:Y:S01]  /*fb00*/  IMAD.MOV.U32 R126, RZ, RZ, 0x10 ;  /* 0x00000010ff7e7424 */ /* 0x000fe200078e00ff */
[----:B------:R-:W-:Y:S01]  /*fb10*/  MOV R124, 0xfb40 ;  /* 0x0000fb40007c7802 */ /* 0x000fe20000000f00 */
[----:B------:R-:W-:-:S02]  /*fb20*/  IMAD.MOV.U32 R128, RZ, RZ, -0x1 ;  /* 0xffffffffff807424 */ /* 0x000fc400078e00ff */
[----:B------:R-:W-:Y:S05]  /*fb30*/  CALL.REL.NOINC `($__internal_57_$__cuda_sm70_shflsync_bfly_p) ;  /* 0x0000071000007944 */ /* 0x000fea0003c00000 */
[----:B-1----:R-:W-:Y:S01]  /*fb40*/  FADD.FTZ R115, R119, R115 ;  /* 0x0000007377737221 */ /* 0x002fe20000010000 */
[----:B0-----:R-:W-:-:S03]  /*fb50*/  MOV R128, 0xffffffff ;  /* 0xffffffff00807802 */ /* 0x001fc60000000f00 */
        /* <DEDUP_REMOVED lines=80> */
[----:B------:R-:W-:Y:S02]  /*10060*/  IMAD.MOV.U32 R126, RZ, RZ, 0x1 ;  /* 0x00000001ff7e7424 */ /* 0x000fe400078e00ff */
[----:B------:R-:W-:Y:S01]  /*10070*/  FFMA.FTZ R119, R124, R124, R115 ;  /* 0x0000007c7c777223 */ /* 0x000fe20000010073 */
[----:B------:R-:W-:Y:S01]  /*10080*/  MOV R124, 0x100b0 ;  /* 0x000100b0007c7802 */ /* 0x000fe20000000f00 */
[----:B------:R-:W-:Y:S02]  /*10090*/  IMAD.MOV.U32 R115, RZ, RZ, 0x1f ;  /* 0x0000001fff737424 */ /* 0x000fe400078e00ff */
[----:B------:R-:W-:Y:S05]  /*100a0*/  CALL.REL.NOINC `($__internal_57_$__cuda_sm70_shflsync_bfly_p) ;  /* 0x000001a000007944 */ /* 0x000fea0003c00000 */
[----:B01----:R-:W-:Y:S01]  /*100b0*/  FADD.FTZ R119, R119, R115 ;  /* 0x0000007377777221 */ /* 0x003fe20000010000 */
[----:B------:R-:W-:Y:S01]  /*100c0*/  MOV R124, 0x10110 ;  /* 0x00010110007c7802 */ /* 0x000fe20000000f00 */
[----:B------:R-:W-:Y:S02]  /*100d0*/  IMAD.MOV.U32 R126, RZ, RZ, 0x2 ;  /* 0x00000002ff7e7424 */ /* 0x000fe400078e00ff */
[----:B------:R-:W-:-:S02]  /*100e0*/  IMAD.MOV.U32 R115, RZ, RZ, 0x1f ;  /* 0x0000001fff737424 */ /* 0x000fc400078e00ff */
[----:B------:R-:W-:Y:S02]  /*100f0*/  IMAD.MOV.U32 R128, RZ, RZ, -0x1 ;  /* 0xffffffffff807424 */ /* 0x000fe400078e00ff */
[----:B------:R-:W-:Y:S05]  /*10100*/  CALL.REL.NOINC `($__internal_57_$__cuda_sm70_shflsync_bfly_p) ;  /* 0x0000014000007944 */ /* 0x000fea0003c00000 */
[----:B0-----:R-:W-:Y:S01]  /*10110*/  HFMA2.MMA R126, -RZ, RZ, 0, 2.384185791015625e-07 ;  /* 0x00000004ff7e7435 */ /* 0x001fe200000001ff */
        /* <DEDUP_REMOVED lines=9> */
[----:B------:R-:W-:Y:S02]  /*101b0*/  IMAD.MOV.U32 R128, RZ, RZ, -0x1 ;  /* 0xffffffffff807424 */ /* 0x000fe400078e00ff */
[----:B------:R-:W-:Y:S05]  /*101c0*/  CALL.REL.NOINC `($__internal_57_$__cuda_sm70_shflsync_bfly_p) ;  /* 0x0000008000007944 */ /* 0x000fea0003c00000 */
[----:B01----:R-:W-:Y:S01]  /*101d0*/  FADD.FTZ R119, R119, R115 ;  /* 0x0000007377777221 */ /* 0x003fe20000010000 */
[----:B------:R-:W-:Y:S01]  /*101e0*/  MOV R128, 0xffffffff ;  /* 0xffffffff00807802 */ /* 0x000fe20000000f00 */
[----:B------:R-:W-:Y:S01]  /*101f0*/  IMAD.MOV.U32 R126, RZ, RZ, 0x10 ;  /* 0x00000010ff7e7424 */ /* 0x000fe200078e00ff */
[----:B------:R-:W-:Y:S01]  /*10200*/  MOV R124, 0x10230 ;  /* 0x00010230007c7802 */ /* 0x000fe20000000f00 */
[----:B------:R-:W-:-:S02]  /*10210*/  IMAD.MOV.U32 R115, RZ, RZ, 0x1f ;  /* 0x0000001fff737424 */ /* 0x000fc400078e00ff */
[----:B------:R-:W-:Y:S05]  /*10220*/  CALL.REL.NOINC `($__internal_57_$__cuda_sm70_shflsync_bfly_p) ;  /* 0x0000002000007944 */ /* 0x000fea0003c00000 */
[----:B01----:R-:W-:Y:S01]  /*10230*/  IMAD.MOV.U32 R128, RZ, RZ, R115 ;  /* 0x000000ffff807224 */ /* 0x003fe200078e0073 */
[----:B------:R-:W-:Y:S05]  /*10240*/  BRA `(.L_x_12628) ;  /* 0xffffe99000007947 */ /* 0x000fea000383ffff */
        .weak           $__internal_57_$__cuda_sm70_shflsync_bfly_p
        .type           $__internal_57_$__cuda_sm70_shflsync_bfly_p,@function
        .size           $__internal_57_$__cuda_sm70_shflsync_bfly_p,(.L_x_36145 - $__internal_57_$__cuda_sm70_shflsync_bfly_p)
$__internal_57_$__cuda_sm70_shflsync_bfly_p:
[----:B------:R-:W-:Y:S01]  /*10250*/  IMAD.MOV.U32 R125, RZ, RZ, 0x0 ;  /* 0x00000000ff7d7424 */ /* 0x000fe200078e00ff */
[----:B------:R-:W-:Y:S04]  /*10260*/  WARPSYNC R128 ;  /* 0x0000008000007348 */ /* 0x000fe80003800000 */
[----:B------:R0:W1:Y:S01]  /*10270*/  SHFL.BFLY PT, R115, R119, R126, R115 ;  /* 0x0c00007e77737389 */ /* 0x00006200000e0073 */
[----:B------:R-:W-:Y:S05]  /*10280*/  RET.REL.NODEC R124 `(_ZN10layer_norm13ln_fwd_kernelINS_13Kernel_traitsI13__nv_bfloat16S2_fS2_fjLj1280ELj1ELj4ELj1ELj16ENS_18Kernel_traits_baseILj1280ES2_S2_fS2_fjLj128EEEEELb1ELb0ELb0ELb1EEEvNS_9FwdParamsE) ;  /* 0xfffefd707c007950 */ /* 0x000fea0003c3ffff */
.L_x_12629:
        /* <DEDUP_REMOVED lines=15> */
.L_x_36145:


//--------------------- .text._ZN10layer_norm13ln_fwd_kernelINS_13Kernel_traitsI13__nv_bfloat16S2_fS2_fjLj1280ELj1ELj4ELj1ELj16ENS_18Kernel_traits_baseILj1280ES2_S2_fS2_fjLj128EEEEELb1ELb0ELb1ELb0EEEvNS_9FwdParamsE --------------------------
	.section	.text._ZN10layer_norm13ln_fwd_kernelINS_13Kernel_traitsI13__nv_bfloat16S2_fS2_fjLj1280ELj1ELj4ELj1ELj16ENS_18Kernel_traits_baseILj1280ES2_S2_fS2_fjLj128EEEEELb1ELb0ELb1ELb0EEEvNS_9FwdParamsE,"ax",@progbits
	.sectioninfo	@"SHI_REGISTERS=168"
	.align	128
        .global         _ZN10layer_norm13ln_fwd_kernelINS_13Kernel_traitsI13__nv_bfloat16S2_fS2_fjLj1280ELj1ELj4ELj1ELj16ENS_18Kernel_traits_baseILj1280ES2_S2_fS2_fjLj128EEEEELb1ELb0ELb1ELb0EEEvNS_9FwdParamsE
        .type           _ZN10layer_norm13ln_fwd_kernelINS_13Kernel_traitsI13__nv_bfloat16S2_fS2_fjLj1280ELj1ELj4ELj1ELj16ENS_18Kernel_traits_baseILj1280ES2_S2_fS2_fjLj128EEEEELb1ELb0ELb1ELb0EEEvNS_9FwdParamsE,@function
        .size           _ZN10layer_norm13ln_fwd_kernelINS_13Kernel_traitsI13__nv_bfloat16S2_fS2_fjLj1280ELj1ELj4ELj1ELj16ENS_18Kernel_traits_baseILj1280ES2_S2_fS2_fjLj128EEEEELb1ELb0ELb1ELb0EEEvNS_9FwdParamsE,(.L_x_36146 - _ZN10layer_norm13ln_fwd_kernelINS_13Kernel_traitsI13__nv_bfloat16S2_fS2_fjLj1280ELj1ELj4ELj1ELj16ENS_18Kernel_traits_baseILj1280ES2_S2_fS2_fjLj128EEEEELb1ELb0ELb1ELb0EEEvNS_9FwdParamsE)
        .other          _ZN10layer_norm13ln_fwd_kernelINS_13Kernel_traitsI13__nv_bfloat16S2_fS2_fjLj1280ELj1ELj4ELj1ELj16ENS_18Kernel_traits_baseILj1280ES2_S2_fS2_fjLj128EEEEELb1ELb0ELb1ELb0EEEvNS_9FwdParamsE,@"STO_CUDA_ENTRY STV_DEFAULT"
_ZN10layer_norm13ln_fwd_kernelINS_13Kernel_traitsI13__nv_bfloat16S2_fS2_fjLj1280ELj1ELj4ELj1ELj16ENS_18Kernel_traits_baseILj1280ES2_S2_fS2_fjLj128EEEEELb1ELb0ELb1ELb0EEEvNS_9FwdParamsE:
.text._ZN10layer_norm13ln_fwd_kernelINS_13Kernel_traitsI13__nv_bfloat16S2_fS2_fjLj1280ELj1ELj4ELj1ELj16ENS_18Kernel_traits_baseILj1280ES2_S2_fS2_fjLj128EEEEELb1ELb0ELb1ELb0EEEvNS_9FwdParamsE:
        /* <DEDUP_REMOVED lines=17> */
[----:B-1----:R-:W-:-:S04]  /*0110*/  IMAD R0, R13, c[0x0][0x0], R12 ;  /* 0x000000000d007a24 */ /* 0x002fc800078e020c */
        /* <DEDUP_REMOVED lines=27> */
[----:B------:R-:W-:-:S02]  /*02d0*/  UIADD3 UR20, UR5, 0x646e171e, URZ ;  /* 0x646e171e05147890 */ /* 0x000fc4000fffe03f */
[----:B------:R-:W-:Y:S01]  /*02e0*/  UIADD3 UR19, UR4, -0x4ab325aa, URZ ;  /* 0xb54cda5604137890 */ /* 0x000fe2000fffe03f */
        /* <DEDUP_REMOVED lines=23> */
[----:B------:R-:W-:-:S04]  /*0460*/  LOP3.LUT R36, R9, UR19, R10, 0x96, !PT ;  /* 0x0000001309247c12 */ /* 0x000fc8000f8e960a */
[----:B------:R-:W-:Y:S01]  /*0470*/  LOP3.LUT R38, R7, UR20, R4, 0x96, !PT ;  /* 0x0000001407267c12 */ /* 0x000fe2000f8e9604 */
[----:B------:R-:W-:Y:S01]  /*0480*/  IMAD.WIDE.U32 R36, R36, -0x2daee0ad, RZ ;  /* 0xd2511f5324247825 */ /* 0x000fe200078e00ff */
[----:B------:R-:W-:Y:S02]  /*0490*/  LEA.HI R4, R5, c[0x0][0x168], RZ, 0x3 ;  /* 0x00005a0005047a11 */ /* 0x000fe400078f18ff */
[----:B------:R-:W-:Y:S01]  /*04a0*/  LOP3.LUT R5, R24, 0x1f, RZ, 0x3c, !PT ;  /* 0x0000001f18057812 */ /* 0x000fe200078e3cff */
[----:B------:R-:W-:Y:S01]  /*04b0*/  IMAD.WIDE.U32 R38, R38, -0x326172a9, RZ ;  /* 0xcd9e8d5726267825 */ /* 0x000fe200078e00ff */
[----:B------:R-:W-:Y:S02]  /*04c0*/  LOP3.LUT R40, R37, UR22, R6, 0x96, !PT ;  /* 0x0000001625287c12 */ /* 0x000fe4000f8e9606 */
[----:B------:R-:W-:Y:S02]  /*04d0*/  LEA.HI.SX32 R4, R4, R5, 0x1d ;  /* 0x0000000504047211 */ /* 0x000fe400078feaff */
[----:B------:R-:W-:Y:S01]  /*04e0*/  LOP3.LUT R85, R39, UR21, R8, 0x96, !PT ;  /* 0x0000001527557c12 */ /* 0x000fe2000f8e9608 */
[----:B------:R-:W-:Y:S01]  /*04f0*/  IMAD.HI.U32 R43, R40, -0x326172a9, RZ ;  /* 0xcd9e8d57282b7827 */ /* 0x000fe200078e00ff */
[----:B------:R-:W-:-:S02]  /*0500*/  LOP3.LUT P1, RZ, R4, 0xffffffe0, RZ, 0xc0, !PT ;  /* 0xffffffe004ff7812 */ /* 0x000fc4000782c0ff */
[----:B------:R-:W-:Y:S01]  /*0510*/  SHF.R.U32.HI R5, RZ, 0x5, R12 ;  /* 0x00000005ff057819 */ /* 0x000fe2000001160c */
[----:B------:R-:W-:Y:S01]  /*0520*/  IMAD.HI.U32 R41, R85, -0x2daee0ad, RZ ;  /* 0xd2511f5355297827 */ /* 0x000fe200078e00ff */
[C---:B------:R-:W-:Y:S02]  /*0530*/  ISETP.GE.U32.AND P6, PT, R4.reuse, 0x40, PT ;  /* 0x000000400400780c */ /* 0x040fe40003fc6070 */
[C---:B------:R-:W-:Y:S01]  /*0540*/  ISETP.GE.U32.AND P5, PT, R4.reuse, 0x60, PT ;  /* 0x000000600400780c */ /* 0x040fe20003fa6070 */
[----:B------:R-:W-:Y:S01]  /*0550*/  IMAD R5, R13, 0x4, R5 ;  /* 0x000000040d057824 */ /* 0x000fe200078e0205 */
[----:B------:R-:W-:Y:S02]  /*0560*/  ISETP.GE.U32.AND P4, PT, R4, 0x80, PT ;  /* 0x000000800400780c */ /* 0x000fe40003f86070 */
[----:B------:R-:W-:Y:S02]  /*0570*/  P2R R88, PR, RZ, 0x40 ;  /* 0x00000040ff587803 */ /* 0x000fe40000000000 */
[----:B------:R-:W-:-:S02]  /*0580*/  P2R R89, PR, RZ, 0x20 ;  /* 0x00000020ff597803 */ /* 0x000fc40000000000 */
        /* <DEDUP_REMOVED lines=14> */
.L_x_12631:
[----:B0-----:R-:W-:Y:S05]  /*0670*/  BSYNC B0 ;  /* 0x0000000000007941 */ /* 0x001fea0003800000 */
.L_x_12630:
        /* <DEDUP_REMOVED lines=13> */
.L_x_12633:
[----:B0-----:R-:W-:Y:S05]  /*0750*/  BSYNC B0 ;  /* 0x0000000000007941 */ /* 0x001fea0003800000 */
.L_x_12632:
        /* <DEDUP_REMOVED lines=13> */
.L_x_12635:
[----:B0-----:R-:W-:Y:S05]  /*0830*/  BSYNC B0 ;  /* 0x0000000000007941 */ /* 0x001fea0003800000 */
.L_x_12634:
        /* <DEDUP_REMOVED lines=13> */
.L_x_12637:
[----:B0-----:R-:W-:Y:S05]  /*0910*/  BSYNC B0 ;  /* 0x0000000000007941 */ /* 0x001fea0003800000 */
.L_x_12636:
        /* <DEDUP_REMOVED lines=12> */
.L_x_12639:
[----:B0-----:R-:W-:Y:S05]  /*09e0*/  BSYNC B0 ;  /* 0x0000000000007941 */ /* 0x001fea0003800000 */
.L_x_12638:
        /* <DEDUP_REMOVED lines=9> */
[----:B------:R-:W-:Y:S01]  /*0a80*/  HFMA2.MMA R94, -RZ, RZ, 0, 0 ;  /* 0x00000000ff5e7435 */ /* 0x000fe200000001ff */
[----:B------:R-:W-:Y:S01]  /*0a90*/  PRMT R158, RZ, 0x7610, R33 ;  /* 0x00007610ff9e7816 */ /* 0x000fe20000000021 */
[----:B------:R-:W-:Y:S01]  /*0aa0*/  IMAD R33, R40, -0x326172a9, RZ ;  /* 0xcd9e8d5728217824 */ /* 0x000fe200078e02ff */
[--C-:B------:R-:W-:Y:S01]  /*0ab0*/  PRMT R149, RZ, 0x5410, R132.reuse ;  /* 0x00005410ff957816 */ /* 0x100fe20000000084 */
[C---:B------:R-:W-:Y:S01]  /*0ac0*/  IMAD.HI.U32 R84, R41.reuse, -0x326172a9, RZ ;  /* 0xcd9e8d5729547827 */ /* 0x040fe200078e00ff */
[----:B------:R-:W-:Y:S01]  /*0ad0*/  PRMT R147, RZ, 0x7610, R132 ;  /* 0x00007610ff937816 */ /* 0x000fe20000000084 */
[----:B------:R-:W-:Y:S01]  /*0ae0*/  BSSY B0, `(.L_x_12640) ;  /* 0x0001120000007945 */ /* 0x000fe20003800000 */
[--C-:B------:R-:W-:Y:S01]  /*0af0*/  PRMT R129, RZ, 0x5410, R117.reuse ;  /* 0x00005410ff817816 */ /* 0x100fe20000000075 */
[----:B------:R-:W-:Y:S01]  /*0b00*/  IMAD R93, R41, -0x326172a9, RZ ;  /* 0xcd9e8d57295d7824 */ /* 0x000fe200078e02ff */
[----:B------:R-:W-:Y:S01]  /*0b10*/  PRMT R127, RZ, 0x7610, R117 ;  /* 0x00007610ff7f7816 */ /* 0x000fe20000000075 */
[----:B------:R-:W-:Y:S01]  /*0b20*/  ULDC.U8 UR8, c[0x0][0x1f0] ;  /* 0x00007c0000087ab9 */ /* 0x000fe20000000000 */
        /* <DEDUP_REMOVED lines=53> */
[----:B------:R-:W-:Y:S02]  /*0e80*/  LOP3.LUT R85, R87, UR26, R85, 0x96, !PT ;  /* 0x0000001a57557c12 */ /* 0x000fe4000f8e9655 */
        /* <DEDUP_REMOVED lines=21> */
.L_x_13032:
[----:B------:R-:W-:-:S04]  /*0fe0*/  IMAD.MOV.U32 R80, RZ, RZ, 0x4 ;  /* 0x00000004ff507424 */ /* 0x000fc800078e00ff */
[----:B------:R-:W-:-:S06]  /*0ff0*/  IMAD.WIDE R114, R5, R80, c[0x0][0x1d0] ;  /* 0x0000740005727625 */ /* 0x000fcc00078e0250 */
[----:B------:R0:W2:Y:S04]  /*1000*/  LDG.E R114, [R114.64] ;  /* 0x0000000672727981 */ /* 0x0000a8000c1e1900 */
[----:B------:R-:W0:Y:S01]  /*1010*/  S2R R110, SR_TID.X ;  /* 0x00000000006e7919 */ /* 0x000e220000002100 */
[C---:B------:R-:W-:Y:S02]  /*1020*/  IMAD R82, R5.reuse, c[0x0][0x168], RZ ;  /* 0x00005a0005527a24 */ /* 0x040fe400078e02ff */
[----:B------:R-:W-:Y:S01]  /*1030*/  IMAD.WIDE R80, R5, R80, c[0x0][0x1d8] ;  /* 0x0000760005507625 */ /* 0x000fe200078e0250 */
[----:B------:R-:W-:Y:S05]  /*1040*/  BSSY B1, `(.L_x_12641) ;  /* 0x000031e000017945 */ /* 0x000fea0003800000 */
[----:B------:R1:W5:Y:S02]  /*1050*/  LDG.E R80, [R80.64] ;  /* 0x0000000650507981 */ /* 0x000364000c1e1900 */
[----:B-1----:R-:W-:Y:S01]  /*1060*/  IMAD.MOV.U32 R81, RZ, RZ, RZ ;  /* 0x000000ffff517224 */ /* 0x002fe200078e00ff */
[----:B0-----:R-:W-:-:S02]  /*1070*/  LOP3.LUT R115, R110, 0x1f, RZ, 0xc0, !PT ;  /* 0x0000001f6e737812 */ /* 0x001fc400078ec0ff */
[----:B--2---:R-:W-:-:S13]  /*1080*/  ISETP.GE.AND P2, PT, R114, 0x1, PT ;  /* 0x000000017200780c */ /* 0x004fda0003f46270 */
[----:B------:R-:W-:-:S05]  /*1090*/  @P2 IADD3 R83, R114, -0x1, RZ ;  /* 0xffffffff72532810 */ /* 0x000fca0007ffe0ff */
[----:B------:R-:W-:Y:S01]  /*10a0*/  @P2 IMAD R109, R83, c[0x0][0x168], RZ ;  /* 0x00005a00536d2a24 */ /* 0x000fe200078e02ff */
[----:B------:R-:W-:-:S04]  /*10b0*/  SHF.R.S32.HI R83, RZ, 0x1f, R82 ;  /* 0x0000001fff537819 */ /* 0x000fc80000011452 */
[----:B------:R-:W-:Y:S02]  /*10c0*/  LEA.HI R83, R83, R82, RZ, 0x3 ;  /* 0x0000005253537211 */ /* 0x000fe400078f18ff */
[----:B------:R-:W-:-:S04]  /*10d0*/  @P2 SHF.R.S32.HI R82, RZ, 0x1f, R109 ;  /* 0x0000001fff522819 */ /* 0x000fc8000001146d */
[----:B------:R-:W-:Y:S02]  /*10e0*/  @P2 LEA.HI R82, R82, R109, RZ, 0x3 ;  /* 0x0000006d52522211 */ /* 0x000fe400078f18ff */
[----:B------:R-:W-:Y:S02]  /*10f0*/  SHF.R.S32.HI R109, RZ, 0x1f, R5 ;  /* 0x0000001fff6d7819 */ /* 0x000fe40000011405 */
[-C--:B------:R-:W-:Y:S02]  /*1100*/  @P2 LEA.HI.SX32 R81, R82, R115.reuse, 0x1d ;  /* 0x0000007352512211 */ /* 0x080fe400078feaff */
[----:B------:R-:W-:Y:S01]  /*1110*/  LEA.HI.SX32 R115, R83, R115, 0x1d ;  /* 0x0000007353737211 */ /* 0x000fe200078feaff */
[----:B------:R-:W-:Y:S05]  /*1120*/  @!P1 BRA `(.L_x_12642) ;  /* 0x000030f000009947 */ /* 0x000fea0003800000 */
[----:B------:R-:W-:-:S04]  /*1130*/  ISETP.NE.U32.AND P3, PT, RZ, c[0x0][0x180], PT ;  /* 0x00006000ff007a0c */ /* 0x000fc80003f65070 */
[----:B------:R-:W-:Y:S01]  /*1140*/  ISETP.NE.AND.EX P3, PT, RZ, c[0x0][0x184], PT, P3 ;  /* 0x00006100ff007a0c */ /* 0x000fe20003f65330 */
[----:B------:R-:W-:-:S04]  /*1150*/  @P2 IMAD.MOV.U32 R44, RZ, RZ, 0x10 ;  /* 0x00000010ff2c2424 */ /* 0x000fc800078e00ff */
[----:B------:R-:W-:-:S05]  /*1160*/  @P2 IMAD.WIDE.U32 R44, R81, R44, c[0x0][0x170] ;  /* 0x00005c00512c2625 */ /* 0x000fca00078e002c */
[----:B------:R0:W5:Y:S03]  /*1170*/  @P2 LDG.E.128 R36, [R44.64] ;  /* 0x000000062c242981 */ /* 0x000166000c1e1d00 */
[----:B------:R-:W-:-:S04]  /*1180*/  @P3 IMAD.MOV.U32 R34, RZ, RZ, 0x20 ;  /* 0x00000020ff223424 */ /* 0x000fc800078e00ff */
[----:B------:R-:W-:-:S05]  /*1190*/  @P3 IMAD.WIDE.U32 R34, R115, R34, c[0x0][0x180] ;  /* 0x0000600073223625 */ /* 0x000fca00078e0022 */
[----:B------:R-:W2:Y:S01]  /*11a0*/  @P3 LDG.E.128 R28, [R34.64] ;  /* 0x00000006221c3981 */ /* 0x000ea2000c1e1d00 */
[----:B------:R-:W-:-:S03]  /*11b0*/  ISETP.GT.AND P4, PT, R114, RZ, PT ;  /* 0x000000ff7200720c */ /* 0x000fc60003f84270 */
[----:B------:R0:W5:Y:S01]  /*11c0*/  @P3 LDG.E.128 R40, [R34.64+0x10] ;  /* 0x0000100622283981 */ /* 0x000162000c1e1d00 */
[----:B------:R-:W-:Y:S09]  /*11d0*/  BSSY B2, `(.L_x_12643) ;  /* 0x000005c000027945 */ /* 0x000ff20003800000 */
[----:B------:R-:W-:-:S04]  /*11e0*/  @!P4 ISETP.NE.U32.AND P5, PT, RZ, c[0x0][0x180], PT ;  /* 0x00006000ff00ca0c */ /* 0x000fc80003fa5070 */
[----:B------:R-:W-:Y:S01]  /*11f0*/  @!P4 ISETP.NE.AND.EX P5, PT, RZ, c[0x0][0x184], PT, P5 ;  /* 0x00006100ff00ca0c */ /* 0x000fe20003fa5350 */
[----:B------:R-:W-:-:S03]  /*1200*/  @!P4 IMAD.MOV.U32 R47, RZ, RZ, R92 ;  /* 0x000000ffff2fc224 */ /* 0x000fc600078e005c */
[----:B--2---:R-:W-:Y:S01]  /*1210*/  @!P4 FSEL R32, R28, RZ, P5 ;  /* 0x000000ff1c20c208 */ /* 0x004fe20002800000 */
[----:B------:R-:W-:Y:S05]  /*1220*/  @!P4 BRA `(.L_x_12644) ;  /* 0x000005600000c947 */ /* 0x000fea0003800000 */
        /* <DEDUP_REMOVED lines=12> */
.L_x_12646:
[----:B------:R-:W-:Y:S02]  /*12f0*/  IMAD.MOV.U32 R46, RZ, RZ, R93 ;  /* 0x000000ffff2e7224 */ /* 0x000fe400078e005d */
.L_x_12647:
[----:B------:R-:W-:Y:S05]  /*1300*/  BSYNC B3 ;  /* 0x0000000000037941 */ /* 0x000fea0003800000 */
.L_x_12645:
        /* <DEDUP_REMOVED lines=16> */
.L_x_12651:
[----:B------:R-:W-:Y:S05]  /*1410*/  BSYNC B4 ;  /* 0x0000000000047941 */ /* 0x000fea0003800000 */
.L_x_12650:
        /* <DEDUP_REMOVED lines=44> */
.L_x_12649:
[----:B------:R-:W-:Y:S05]  /*16e0*/  BSYNC B3 ;  /* 0x0000000000037941 */ /* 0x000fea0003800000 */
.L_x_12648:
        /* <DEDUP_REMOVED lines=8> */
[----:B------:R-:W-:-:S05]  /*1770*/  FSEL R32, R33, RZ, !P5 ;  /* 0x000000ff21207208 */ /* 0x000fca0006800000 */
[----:B------:R-:W-:Y:S02]  /*1780*/  @P3 FADD.FTZ R32, R28, R32 ;  /* 0x000000201c203221 */ /* 0x000fe40000010000 */
.L_x_12644:
[----:B0-----:R-:W-:Y:S05]  /*1790*/  BSYNC B2 ;  /* 0x0000000000027941 */ /* 0x001fea0003800000 */
.L_x_12643:
[----:B------:R-:W-:Y:S01]  /*17a0*/  @!P4 ISETP.NE.U32.AND P5, PT, RZ, c[0x0][0x180], PT ;  /* 0x00006000ff00ca0c */ /* 0x000fe20003fa5070 */
[----:B------:R-:W-:Y:S01]  /*17b0*/  BSSY B2, `(.L_x_12652) ;  /* 0x000005b000027945 */ /* 0x000fe20003800000 */
[----:B------:R-:W-:Y:S02]  /*17c0*/  @!P4 IMAD.MOV.U32 R35, RZ, RZ, R47 ;  /* 0x000000ffff23c224 */ /* 0x000fe400078e002f */
[----:B------:R-:W-:-:S04]  /*17d0*/  @!P4 ISETP.NE.AND.EX P5, PT, RZ, c[0x0][0x184], PT, P5 ;  /* 0x00006100ff00ca0c */ /* 0x000fc80003fa5350 */
[----:B------:R-:W-:Y:S01]  /*17e0*/  @!P4 FSEL R33, R29, RZ, P5 ;  /* 0x000000ff1d21c208 */ /* 0x000fe20002800000 */
[----:B------:R-:W-:Y:S05]  /*17f0*/  @!P4 BRA `(.L_x_12653) ;  /* 0x000005600000c947 */ /* 0x000fea0003800000 */
        /* <DEDUP_REMOVED lines=12> */
.L_x_12655:
[----:B------:R-:W-:Y:S02]  /*18c0*/  IMAD.MOV.U32 R33, RZ, RZ, R93 ;  /* 0x000000ffff217224 */ /* 0x000fe400078e005d */
.L_x_12656:
[----:B------:R-:W-:Y:S05]  /*18d0*/  BSYNC B3 ;  /* 0x0000000000037941 */ /* 0x000fea0003800000 */
.L_x_12654:
        /* <DEDUP_REMOVED lines=16> */
.L_x_12660:
[----:B------:R-:W-:Y:S05]  /*19e0*/  BSYNC B4 ;  /* 0x0000000000047941 */ /* 0x000fea0003800000 */
.L_x_12659:
        /* <DEDUP_REMOVED lines=44> */
.L_x_12658:
[----:B------:R-:W-:Y:S05]  /*1cb0*/  BSYNC B3 ;  /* 0x0000000000037941 */ /* 0x000fea0003800000 */
.L_x_12657:
        /* <DEDUP_REMOVED lines=10> */
.L_x_12653:
[----:B------:R-:W-:Y:S05]  /*1d60*/  BSYNC B2 ;  /* 0x0000000000027941 */ /* 0x000fea0003800000 */
.L_x_12652:
        /* <DEDUP_REMOVED lines=18> */
.L_x_12664:
[----:B------:R-:W-:Y:S02]  /*1e90*/  IMAD.MOV.U32 R82, RZ, RZ, R93 ;  /* 0x000000ffff527224 */ /* 0x000fe400078e005d */
.L_x_12665:
[----:B------:R-:W-:Y:S05]  /*1ea0*/  BSYNC B3 ;  /* 0x0000000000037941 */ /* 0x000fea0003800000 */
.L_x_12663:
        /* <DEDUP_REMOVED lines=16> */
.L_x_12669:
[----:B------:R-:W-:Y:S05]  /*1fb0*/  BSYNC B4 ;  /* 0x0000000000047941 */ /* 0x000fea0003800000 */
.L_x_12668:
        /* <DEDUP_REMOVED lines=44> */
.L_x_12667:
[----:B------:R-:W-:Y:S05]  /*2280*/  BSYNC B3 ;  /* 0x0000000000037941 */ /* 0x000fea0003800000 */
.L_x_12666:
        /* <DEDUP_REMOVED lines=10> */
.L_x_12662:
[----:B------:R-:W-:Y:S05]  /*2330*/  BSYNC B2 ;  /* 0x0000000000027941 */ /* 0x000fea0003800000 */
.L_x_12661:
        /* <DEDUP_REMOVED lines=18> */
.L_x_12673:
[----:B------:R-:W-:Y:S02]  /*2460*/  IMAD.MOV.U32 R35, RZ, RZ, R93 ;  /* 0x000000ffff237224 */ /* 0x000fe400078e005d */
.L_x_12674:
[----:B------:R-:W-:Y:S05]  /*2470*/  BSYNC B3 ;  /* 0x0000000000037941 */ /* 0x000fea0003800000 */
.L_x_12672:
        /* <DEDUP_REMOVED lines=16> */
.L_x_12678:
[----:B------:R-:W-:Y:S05]  /*2580*/  BSYNC B4 ;  /* 0x0000000000047941 */ /* 0x000fea0003800000 */
.L_x_12677:
        /* <DEDUP_REMOVED lines=44> */
.L_x_12676:
[----:B------:R-:W-:Y:S05]  /*2850*/  BSYNC B3 ;  /* 0x0000000000037941 */ /* 0x000fea0003800000 */
.L_x_12675:
        /* <DEDUP_REMOVED lines=10> */
.L_x_12671:
[----:B------:R-:W-:Y:S05]  /*2900*/  BSYNC B2 ;  /* 0x0000000000027941 */ /* 0x000fea0003800000 */
.L_x_12670:
[----:B------:R-:W-:Y:S01]  /*2910*/  @!P4 ISETP.NE.U32.AND P5, PT, RZ, c[0x0][0x180], PT ;  /* 0x00006000ff00ca0c */ /* 0x000fe20003fa5070 */
[----:B------:R-:W-:Y:S01]  /*2920*/  BSSY B2, `(.L_x_12679) ;  /* 0x000005b000027945 */ /* 0x000fe20003800000 */
[----:B------:R-:W-:Y:S02]  /*2930*/  @!P4 IMAD.MOV.U32 R46, RZ, RZ, R45 ;  /* 0x000000ffff2ec224 */ /* 0x000fe400078e002d */
[----:B------:R-:W-:-:S04]  /*2940*/  @!P4 ISETP.NE.AND.EX P5, PT, RZ, c[0x0][0x184], PT, P5 ;  /* 0x00006100ff00ca0c */ /* 0x000fc80003fa5350 */
[----:B-----5:R-:W-:Y:S01]  /*2950*/  @!P4 FSEL R44, R40, RZ, P5 ;  /* 0x000000ff282cc208 */ /* 0x020fe20002800000 */
        /* <DEDUP_REMOVED lines=13> */
.L_x_12682:
[----:B------:R-:W-:Y:S02]  /*2a30*/  IMAD.MOV.U32 R92, RZ, RZ, R93 ;  /* 0x000000ffff5c7224 */ /* 0x000fe400078e005d */
.L_x_12683:
[----:B------:R-:W-:Y:S05]  /*2a40*/  BSYNC B3 ;  /* 0x0000000000037941 */ /* 0x000fea0003800000 */
.L_x_12681:
        /* <DEDUP_REMOVED lines=16> */
.L_x_12687:
[----:B------:R-:W-:Y:S05]  /*2b50*/  BSYNC B4 ;  /* 0x0000000000047941 */ /* 0x000fea0003800000 */
.L_x_12686:
        /* <DEDUP_REMOVED lines=44> */
.L_x_12685:
[----:B------:R-:W-:Y:S05]  /*2e20*/  BSYNC B3 ;  /* 0x0000000000037941 */ /* 0x000fea0003800000 */
.L_x_12684:
[----:B------:R-:W0:Y:S01]  /*2e30*/  I2F.U32 R44, R92 ;  /* 0x0000005c002c7306 */ /* 0x000e220000201000 */
[----:B------:R-:W-:-:S04]  /*2e40*/  IMAD.MOV.U32 R45, RZ, RZ, 0x2f800000 ;  /* 0x2f800000ff2d7424 */ /* 0x000fc800078e00ff */
[----:B0-----:R-:W-:Y:S01]  /*2e50*/  FFMA.FTZ R44, R44, R45, 1.1641532182693481445e-10 ;  /* 0x2f0000002c2c7423 */ /* 0x001fe2000001002d */
[----:B------:R-:W-:-:S04]  /*2e60*/  PRMT R45, RZ, 0x5410, R38 ;  /* 0x00005410ff2d7816 */ /* 0x000fc80000000026 */
[----:B------:R-:W-:Y:S01]  /*2e70*/  FSETP.GTU.FTZ.AND P5, PT, R44, c[0x0][0x1e4], PT ;  /* 0x000079002c007a0b */ /* 0x000fe20003fbc000 */
[----:B------:R-:W-:-:S03]  /*2e80*/  FMUL.FTZ R45, R45, c[0x0][0x1ec] ;  /* 0x00007b002d2d7a20 */ /* 0x000fc60000410000 */
[----:B------:R-:W-:Y:S01]  /*2e90*/  SEL R105, RZ, 0x1, P5 ;  /* 0x00000001ff697807 */ /* 0x000fe20002800000 */
[----:B------:R-:W-:-:S05]  /*2ea0*/  FMUL.FTZ R45, R45, c[0x0][0x1e8] ;  /* 0x00007a002d2d7a20 */ /* 0x000fca0000410000 */
[----:B------:R-:W-:-:S05]  /*2eb0*/  FSEL R44, R45, RZ, !P5 ;  /* 0x000000ff2d2c7208 */ /* 0x000fca0006800000 */
[----:B------:R-:W-:Y:S02]  /*2ec0*/  @P3 FADD.FTZ R44, R40, R44 ;  /* 0x0000002c282c3221 */ /* 0x000fe40000010000 */
.L_x_12680:
[----:B------:R-:W-:Y:S05]  /*2ed0*/  BSYNC B2 ;  /* 0x0000000000027941 */ /* 0x000fea0003800000 */
.L_x_12679:
[----:B------:R-:W-:Y:S01]  /*2ee0*/  @!P4 ISETP.NE.U32.AND P5, PT, RZ, c[0x0][0x180], PT ;  /* 0x00006000ff00ca0c */ /* 0x000fe20003fa5070 */
[----:B------:R-:W-:Y:S01]  /*2ef0*/  BSSY B2, `(.L_x_12688) ;  /* 0x000005b000027945 */ /* 0x000fe20003800000 */
[----:B------:R-:W-:Y:S02]  /*2f00*/  @!P4 MOV R47, R46 ;  /* 0x0000002e002fc202 */ /* 0x000fe40000000f00 */
        /* <DEDUP_REMOVED lines=15> */
.L_x_12691:
[----:B------:R-:W-:Y:S02]  /*3000*/  IMAD.MOV.U32 R45, RZ, RZ, R93 ;  /* 0x000000ffff2d7224 */ /* 0x000fe400078e005d */
.L_x_12692:
[----:B------:R-:W-:Y:S05]  /*3010*/  BSYNC B3 ;  /* 0x0000000000037941 */ /* 0x000fea0003800000 */
.L_x_12690:
        /* <DEDUP_REMOVED lines=16> */
.L_x_12696:
[----:B------:R-:W-:Y:S05]  /*3120*/  BSYNC B4 ;  /* 0x0000000000047941 */ /* 0x000fea0003800000 */
.L_x_12695:
        /* <DEDUP_REMOVED lines=44> */
.L_x_12694:
[----:B------:R-:W-:Y:S05]  /*33f0*/  BSYNC B3 ;  /* 0x0000000000037941 */ /* 0x000fea0003800000 */
.L_x_12693:
        /* <DEDUP_REMOVED lines=10> */
.L_x_12689:
[----:B------:R-:W-:Y:S05]  /*34a0*/  BSYNC B2 ;  /* 0x0000000000027941 */ /* 0x000fea0003800000 */
.L_x_12688:
        /* <DEDUP_REMOVED lines=18> */
.L_x_12700:
[----:B------:R-:W-:Y:S02]  /*35d0*/  IMAD.MOV.U32 R92, RZ, RZ, R93 ;  /* 0x000000ffff5c7224 */ /* 0x000fe400078e005d */
.L_x_12701:
[----:B------:R-:W-:Y:S05]  /*35e0*/  BSYNC B3 ;  /* 0x0000000000037941 */ /* 0x000fea0003800000 */
.L_x_12699:
        /* <DEDUP_REMOVED lines=16> */
.L_x_12705:
[----:B------:R-:W-:Y:S05]  /*36f0*/  BSYNC B4 ;  /* 0x0000000000047941 */ /* 0x000fea0003800000 */
.L_x_12704:
        /* <DEDUP_REMOVED lines=44> */
.L_x_12703:
[----:B------:R-:W-:Y:S05]  /*39c0*/  BSYNC B3 ;  /* 0x0000000000037941 */ /* 0x000fea0003800000 */
.L_x_12702:
        /* <DEDUP_REMOVED lines=10> */
.L_x_12698:
[----:B------:R-:W-:Y:S05]  /*3a70*/  BSYNC B2 ;  /* 0x0000000000027941 */ /* 0x000fea0003800000 */
.L_x_12697:
        /* <DEDUP_REMOVED lines=18> */
.L_x_12709:
[----:B------:R-:W-:Y:S02]  /*3ba0*/  MOV R47, R93 ;  /* 0x0000005d002f7202 */ /* 0x000fe40000000f00 */
.L_x_12710:
[----:B------:R-:W-:Y:S05]  /*3bb0*/  BSYNC B3 ;  /* 0x0000000000037941 */ /* 0x000fea0003800000 */
.L_x_12708:
        /* <DEDUP_REMOVED lines=16> */
.L_x_12714:
[----:B------:R-:W-:Y:S05]  /*3cc0*/  BSYNC B4 ;  /* 0x0000000000047941 */ /* 0x000fea0003800000 */
.L_x_12713:
        /* <DEDUP_REMOVED lines=44> */
.L_x_12712:
[----:B------:R-:W-:Y:S05]  /*3f90*/  BSYNC B3 ;  /* 0x0000000000037941 */ /* 0x000fea0003800000 */
.L_x_12711:
[----:B------:R-:W0:Y:S01]  /*3fa0*/  I2F.U32 R47, R47 ;  /* 0x0000002f002f7306 */ /* 0x000e220000201000 */
[----:B------:R-:W-:-:S10]  /*3fb0*/  HFMA2.MMA R82, -RZ, RZ, 0.1171875, 0 ;  /* 0x2f800000ff527435 */ /* 0x000fd400000001ff */
        /* <DEDUP_REMOVED lines=8> */
.L_x_12707:
[----:B------:R-:W-:Y:S05]  /*4040*/  BSYNC B2 ;  /* 0x0000000000027941 */ /* 0x000fea0003800000 */
.L_x_12706:
[----:B------:R-:W-:Y:S01]  /*4050*/  IMAD.MOV.U32 R82, RZ, RZ, 0x20 ;  /* 0x00000020ff527424 */ /* 0x000fe200078e00ff */
[----:B------:R-:W-:Y:S03]  /*4060*/  BSSY B2, `(.L_x_12715) ;  /* 0x0000019000027945 */ /* 0x000fe60003800000 */
[----:B------:R-:W-:-:S05]  /*4070*/  IMAD.WIDE.U32 R82, R115, R82, c[0x0][0x188] ;  /* 0x0000620073527625 */ /* 0x000fca00078e0052 */
[----:B------:R0:W-:Y:S04]  /*4080*/  STG.E.128 [R82.64], R32 ;  /* 0x0000002052007986 */ /* 0x0001e8000c101d06 */
[----:B------:R0:W-:Y:S01]  /*4090*/  STG.E.128 [R82.64+0x10], R44 ;  /* 0x0000102c52007986 */ /* 0x0001e2000c101d06 */
[----:B------:R-:W-:Y:S05]  /*40a0*/  @!P2 BRA `(.L_x_12716) ;  /* 0x000001400000a947 */ /* 0x000fea0003800000 */
[----:B0-----:R-:W-:Y:S01]  /*40b0*/  IMAD.U32 R82, R107, 0x10000, RZ ;  /* 0x000100006b527824 */ /* 0x001fe200078e00ff */
[----:B------:R-:W-:-:S04]  /*40c0*/  LOP3.LUT R110, R103, 0xff, RZ, 0xc0, !PT ;  /* 0x000000ff676e7812 */ /* 0x000fc800078ec0ff */
[----:B------:R-:W-:Y:S01]  /*40d0*/  LOP3.LUT R83, R82, 0xff0000, RZ, 0xc0, !PT ;  /* 0x00ff000052537812 */ /* 0x000fe200078ec0ff */
[----:B------:R-:W-:Y:S01]  /*40e0*/  IMAD.WIDE.U32 R110, R110, 0x10000, RZ ;  /* 0x000100006e6e7825 */ /* 0x000fe200078e00ff */
[----:B------:R-:W-:-:S04]  /*40f0*/  LOP3.LUT R82, R108, 0xffff, RZ, 0xc0, !PT ;  /* 0x0000ffff6c527812 */ /* 0x000fc800078ec0ff */
[----:B------:R-:W-:Y:S02]  /*4100*/  PRMT R83, R83, 0x4210, R82 ;  /* 0x0000421053537816 */ /* 0x000fe40000000052 */
[----:B------:R-:W-:-:S04]  /*4110*/  PRMT R82, R106, 0x7104, RZ ;  /* 0x000071046a527816 */ /* 0x000fc800000000ff */
[----:B------:R-:W-:Y:S02]  /*4120*/  LOP3.LUT R112, R83, 0xff00, R82, 0xf8, !PT ;  /* 0x0000ff0053707812 */ /* 0x000fe400078ef852 */
[----:B------:R-:W-:Y:S02]  /*4130*/  LOP3.LUT R82, R104, 0xff, RZ, 0xc0, !PT ;  /* 0x000000ff68527812 */ /* 0x000fe400078ec0ff */
[----:B------:R-:W-:Y:S02]  /*4140*/  LOP3.LUT R113, R112, 0xff, R105, 0xf8, !PT ;  /* 0x000000ff70717812 */ /* 0x000fe400078ef869 */
[----:B------:R-:W-:Y:S01]  /*4150*/  LOP3.LUT R112, R102, 0xff, RZ, 0xc0, !PT ;  /* 0x000000ff66707812 */ /* 0x000fe200078ec0ff */
[----:B------:R-:W-:-:S05]  /*4160*/  IMAD.WIDE.U32 R82, R82, 0x1000000, RZ ;  /* 0x0100000052527825 */ /* 0x000fca00078e00ff */
[----:B------:R-:W-:Y:S01]  /*4170*/  LOP3.LUT R83, R111, R113, R83, 0xfe, !PT ;  /* 0x000000716f537212 */ /* 0x000fe200078efe53 */
[----:B------:R-:W-:-:S05]  /*4180*/  IMAD.WIDE.U32 R112, R112, 0x100, RZ ;  /* 0x0000010070707825 */ /* 0x000fca00078e00ff */
[----:B------:R-:W-:Y:S01]  /*4190*/  LOP3.LUT R82, R112, R82, R110, 0xfe, !PT ;  /* 0x0000005270527212 */ /* 0x000fe200078efe6e */
[----:B------:R-:W-:Y:S01]  /*41a0*/  IMAD.MOV.U32 R110, RZ, RZ, 0x8 ;  /* 0x00000008ff6e7424 */ /* 0x000fe200078e00ff */
[----:B------:R-:W-:Y:S02]  /*41b0*/  LOP3.LUT R113, R83, R113, RZ, 0xfc, !PT ;  /* 0x0000007153717212 */ /* 0x000fe400078efcff */
[----:B------:R-:W-:Y:S01]  /*41c0*/  LOP3.LUT R112, R82, 0xff, R101, 0xf8, !PT ;  /* 0x000000ff52707812 */ /* 0x000fe200078ef865 */
[----:B------:R-:W-:-:S05]  /*41d0*/  IMAD.WIDE.U32 R82, R81, R110, c[0x0][0x190] ;  /* 0x0000640051527625 */ /* 0x000fca00078e006e */
[----:B------:R0:W-:Y:S02]  /*41e0*/  STG.E.64 [R82.64], R112 ;  /* 0x0000007052007986 */ /* 0x0001e4000c101b06 */
.L_x_12716:
[----:B------:R-:W-:Y:S05]  /*41f0*/  BSYNC B2 ;  /* 0x0000000000027941 */ /* 0x000fea0003800000 */
.L_x_12715:
[----:B------:R-:W-:Y:S02]  /*4200*/  IADD3 R115, R115, 0x20, RZ ;  /* 0x0000002073737810 */ /* 0x000fe40007ffe0ff */
[----:B------:R-:W-:Y:S02]  /*4210*/  IADD3 R81, R81, 0x20, RZ ;  /* 0x0000002051517810 */ /* 0x000fe40007ffe0ff */
.L_x_12642:
[----:B------:R-:W-:Y:S05]  /*4220*/  BSYNC B1 ;  /* 0x0000000000017941 */ /* 0x000fea0003800000 */
.L_x_12641:
[----:B------:R-:W-:Y:S01]  /*4230*/  ISETP.NE.AND P3, PT, R88, RZ, PT ;  /* 0x000000ff5800720c */ /* 0x000fe20003f65270 */
[----:B------:R-:W-:-:S12]  /*4240*/  BSSY B1, `(.L_x_12717) ;  /* 0x0000311000017945 */ /* 0x000fd80003800000 */
        /* <DEDUP_REMOVED lines=29> */
.L_x_12722:
[----:B------:R-:W-:Y:S02]  /*4420*/  IMAD.MOV.U32 R54, RZ, RZ, R93 ;  /* 0x000000ffff367224 */ /* 0x000fe400078e005d */
.L_x_12723:
[----:B------:R-:W-:Y:S05]  /*4430*/  BSYNC B3 ;  /* 0x0000000000037941 */ /* 0x000fea0003800000 */
.L_x_12721:
        /* <DEDUP_REMOVED lines=16> */
.L_x_12727:
[----:B------:R-:W-:Y:S05]  /*4540*/  BSYNC B4 ;  /* 0x0000000000047941 */ /* 0x000fea0003800000 */
.L_x_12726:
        /* <DEDUP_REMOVED lines=44> */
.L_x_12725:
[----:B------:R-:W-:Y:S05]  /*4810*/  BSYNC B3 ;  /* 0x0000000000037941 */ /* 0x000fea0003800000 */
.L_x_12724:
[----:B------:R-:W1:Y:S01]  /*4820*/  I2F.U32 R48, R54 ;  /* 0x0000003600307306 */ /* 0x000e620000201000 */
[----:B------:R-:W-:-:S04]  /*4830*/  IMAD.MOV.U32 R49, RZ, RZ, 0x2f800000 ;  /* 0x2f800000ff317424 */ /* 0x000fc800078e00ff */
[----:B-1----:R-:W-:Y:S01]  /*4840*/  FFMA.FTZ R48, R48, R49, 1.1641532182693481445e-10 ;  /* 0x2f00000030307423 */ /* 0x002fe20000010031 */
[----:B-----5:R-:W-:-:S04]  /*4850*/  PRMT R49, RZ, 0x5410, R36 ;  /* 0x00005410ff317816 */ /* 0x020fc80000000024 */
[----:B------:R-:W-:Y:S01]  /*4860*/  FSETP.GTU.FTZ.AND P5, PT, R48, c[0x0][0x1e4], PT ;  /* 0x0000790030007a0b */ /* 0x000fe20003fbc000 */
[----:B------:R-:W-:-:S03]  /*4870*/  FMUL.FTZ R49, R49, c[0x0][0x1ec] ;  /* 0x00007b0031317a20 */ /* 0x000fc60000410000 */
[----:B------:R-:W-:Y:S01]  /*4880*/  SEL R101, RZ, 0x1, P5 ;  /* 0x00000001ff657807 */ /* 0x000fe20002800000 */
[----:B------:R-:W-:-:S05]  /*4890*/  FMUL.FTZ R49, R49, c[0x0][0x1e8] ;  /* 0x00007a0031317a20 */ /* 0x000fca0000410000 */
[----:B------:R-:W-:-:S05]  /*48a0*/  FSEL R48, R49, RZ, !P5 ;  /* 0x000000ff31307208 */ /* 0x000fca0006800000 */
[----:B------:R-:W-:Y:S02]  /*48b0*/  @P3 FADD.FTZ R48, R28, R48 ;  /* 0x000000301c303221 */ /* 0x000fe40000010000 */
.L_x_12720:
[----:B-1----:R-:W-:Y:S05]  /*48c0*/  BSYNC B2 ;  /* 0x0000000000027941 */ /* 0x002fea0003800000 */
.L_x_12719:
        /* <DEDUP_REMOVED lines=18> */
.L_x_12731:
[----:B------:R-:W-:Y:S02]  /*49f0*/  IMAD.MOV.U32 R49, RZ, RZ, R93 ;  /* 0x000000ffff317224 */ /* 0x000fe400078e005d */
.L_x_12732:
[----:B------:R-:W-:Y:S05]  /*4a00*/  BSYNC B3 ;  /* 0x0000000000037941 */ /* 0x000fea0003800000 */
.L_x_12730:
        /* <DEDUP_REMOVED lines=16> */
.L_x_12736:
[----:B------:R-:W-:Y:S05]  /*4b10*/  BSYNC B4 ;  /* 0x0000000000047941 */ /* 0x000fea0003800000 */
.L_x_12735:
        /* <DEDUP_REMOVED lines=44> */
.L_x_12734:
[----:B------:R-:W-:Y:S05]  /*4de0*/  BSYNC B3 ;  /* 0x0000000000037941 */ /* 0x000fea0003800000 */
.L_x_12733:
        /* <DEDUP_REMOVED lines=10> */
.L_x_12729:
[----:B------:R-:W-:Y:S05]  /*4e90*/  BSYNC B2 ;  /* 0x0000000000027941 */ /* 0x000fea0003800000 */
.L_x_12728:
        /* <DEDUP_REMOVED lines=11> */
[----:B0-----:R-:W-:-:S12]  /*4f50*/  IMAD.MOV.U32 R82, RZ, RZ, R85 ;  /* 0x000000ffff527224 */ /* 0x001fd800078e0055 */
[----:B------:R-:W-:Y:S05]  /*4f60*/  @!P5 BRA `(.L_x_12741) ;  /* 0x000000600000d947 */ /* 0x000fea0003800000 */
[----:B------:R-:W-:Y:S01]  /*4f70*/  ISETP.NE.AND P5, PT, R51, 0x3, PT ;  /* 0x000000033300780c */ /* 0x000fe20003fa5270 */
[----:B------:R-:W-:-:S12]  /*4f80*/  IMAD.MOV.U32 R82, RZ, RZ, R84 ;  /* 0x000000ffff527224 */ /* 0x000fd800078e0054 */
[----:B------:R-:W-:Y:S05]  /*4f90*/  @P5 BRA `(.L_x_12741) ;  /* 0x0000003000005947 */ /* 0x000fea0003800000 */
[----:B------:R-:W-:Y:S01]  /*4fa0*/  IMAD.MOV.U32 R82, RZ, RZ, R86 ;  /* 0x000000ffff527224 */ /* 0x000fe200078e0056 */
[----:B------:R-:W-:Y:S05]  /*4fb0*/  BRA `(.L_x_12741) ;  /* 0x0000001000007947 */ /* 0x000fea0003800000 */
.L_x_12740:
[----:B0-----:R-:W-:Y:S02]  /*4fc0*/  IMAD.MOV.U32 R82, RZ, RZ, R93 ;  /* 0x000000ffff527224 */ /* 0x001fe400078e005d */
.L_x_12741:
[----:B------:R-:W-:Y:S05]  /*4fd0*/  BSYNC B3 ;  /* 0x0000000000037941 */ /* 0x000fea0003800000 */
.L_x_12739:
        /* <DEDUP_REMOVED lines=16> */
.L_x_12745:
[----:B------:R-:W-:Y:S05]  /*50e0*/  BSYNC B4 ;  /* 0x0000000000047941 */ /* 0x000fea0003800000 */
.L_x_12744:
        /* <DEDUP_REMOVED lines=44> */
.L_x_12743:
[----:B------:R-:W-:Y:S05]  /*53b0*/  BSYNC B3 ;  /* 0x0000000000037941 */ /* 0x000fea0003800000 */
.L_x_12742:
        /* <DEDUP_REMOVED lines=10> */
.L_x_12738:
[----:B------:R-:W-:Y:S05]  /*5460*/  BSYNC B2 ;  /* 0x0000000000027941 */ /* 0x000fea0003800000 */
.L_x_12737:
        /* <DEDUP_REMOVED lines=18> */
.L_x_12749:
[----:B------:R-:W-:Y:S02]  /*5590*/  IMAD.MOV.U32 R51, RZ, RZ, R93 ;  /* 0x000000ffff337224 */ /* 0x000fe400078e005d */
.L_x_12750:
[----:B------:R-:W-:Y:S05]  /*55a0*/  BSYNC B3 ;  /* 0x0000000000037941 */ /* 0x000fea0003800000 */
.L_x_12748:
        /* <DEDUP_REMOVED lines=16> */
.L_x_12754:
[----:B------:R-:W-:Y:S05]  /*56b0*/  BSYNC B4 ;  /* 0x0000000000047941 */ /* 0x000fea0003800000 */
.L_x_12753:
[----:B------:R-:W-:Y:S01]  /*56c0*/  LOP3.LUT R53, R53, UR5, R94, 0x96, !PT ;  /* 0x0000000535357c12 */ /* 0x000fe2000f8e965e */
[----:B------:R-:W-:-:S04]  /*56d0*/  IMAD.HI.U32 R54, R0, -0x326172a9, RZ ;  /* 0xcd9e8d5700367827 */ /* 0x000fc800078e00ff */
[----:B------:R-:W-:Y:S01]  /*56e0*/  IMAD R55, R0, -0x326172a9, RZ ;  /* 0xcd9e8d5700377824 */ /* 0x000fe200078e02ff */
[----:B------:R-:W-:Y:S01]  /*56f0*/  LOP3.LUT R54, R54, UR4, R3, 0x96, !PT ;  /* 0x0000000436367c12 */ /* 0x000fe2000f8e9603 */
[----:B------:R-:W-:-:S04]  /*5700*/  IMAD.WIDE.U32 R52, R53, -0x326172a9, RZ ;  /* 0xcd9e8d5735347825 */ /* 0x000fc800078e00ff */
[----:B0-----:R-:W-:Y:S01]  /*5710*/  IMAD.WIDE.U32 R82, R54, -0x2daee0ad, RZ ;  /* 0xd2511f5336527825 */ /* 0x001fe200078e00ff */
        /* <DEDUP_REMOVED lines=38> */
.L_x_12752:
[----:B------:R-:W-:Y:S05]  /*5980*/  BSYNC B3 ;  /* 0x0000000000037941 */ /* 0x000fea0003800000 */
.L_x_12751:
        /* <DEDUP_REMOVED lines=10> */
.L_x_12747:
[----:B------:R-:W-:Y:S05]  /*5a30*/  BSYNC B2 ;  /* 0x0000000000027941 */ /* 0x000fea0003800000 */
.L_x_12746:
        /* <DEDUP_REMOVED lines=18> */
.L_x_12758:
[----:B------:R-:W-:Y:S02]  /*5b60*/  IMAD.MOV.U32 R92, RZ, RZ, R93 ;  /* 0x000000ffff5c7224 */ /* 0x000fe400078e005d */
.L_x_12759:
[----:B------:R-:W-:Y:S05]  /*5b70*/  BSYNC B3 ;  /* 0x0000000000037941 */ /* 0x000fea0003800000 */
.L_x_12757:
        /* <DEDUP_REMOVED lines=16> */
.L_x_12763:
[----:B------:R-:W-:Y:S05]  /*5c80*/  BSYNC B4 ;  /* 0x0000000000047941 */ /* 0x000fea0003800000 */
.L_x_12762:
        /* <DEDUP_REMOVED lines=44> */
.L_x_12761:
[----:B------:R-:W-:Y:S05]  /*5f50*/  BSYNC B3 ;  /* 0x0000000000037941 */ /* 0x000fea0003800000 */
.L_x_12760:
[----:B------:R-:W1:Y:S01]  /*5f60*/  I2F.U32 R52, R92 ;  /* 0x0000005c00347306 */ /* 0x000e620000201000 */
[----:B------:R-:W-:-:S04]  /*5f70*/  IMAD.MOV.U32 R53, RZ, RZ, 0x2f800000 ;  /* 0x2f800000ff357424 */ /* 0x000fc800078e00ff */
[----:B-1----:R-:W-:Y:S01]  /*5f80*/  FFMA.FTZ R52, R52, R53, 1.1641532182693481445e-10 ;  /* 0x2f00000034347423 */ /* 0x002fe20000010035 */
[----:B------:R-:W-:-:S04]  /*5f90*/  PRMT R53, RZ, 0x5410, R38 ;  /* 0x00005410ff357816 */ /* 0x000fc80000000026 */
[----:B------:R-:W-:Y:S01]  /*5fa0*/  FSETP.GTU.FTZ.AND P5, PT, R52, c[0x0][0x1e4], PT ;  /* 0x0000790034007a0b */ /* 0x000fe20003fbc000 */
[----:B------:R-:W-:-:S03]  /*5fb0*/  FMUL.FTZ R53, R53, c[0x0][0x1ec] ;  /* 0x00007b0035357a20 */ /* 0x000fc60000410000 */
[----:B------:R-:W-:Y:S01]  /*5fc0*/  SEL R105, RZ, 0x1, P5 ;  /* 0x00000001ff697807 */ /* 0x000fe20002800000 */
[----:B------:R-:W-:-:S05]  /*5fd0*/  FMUL.FTZ R53, R53, c[0x0][0x1e8] ;  /* 0x00007a0035357a20 */ /* 0x000fca0000410000 */
[----:B------:R-:W-:-:S05]  /*5fe0*/  FSEL R52, R53, RZ, !P5 ;  /* 0x000000ff35347208 */ /* 0x000fca0006800000 */
[----:B------:R-:W-:Y:S02]  /*5ff0*/  @P3 FADD.FTZ R52, R40, R52 ;  /* 0x0000003428343221 */ /* 0x000fe40000010000 */
.L_x_12756:
[----:B------:R-:W-:Y:S05]  /*6000*/  BSYNC B2 ;  /* 0x0000000000027941 */ /* 0x000fea0003800000 */
.L_x_12755:
        /* <DEDUP_REMOVED lines=18> */
.L_x_12767:
[----:B------:R-:W-:Y:S02]  /*6130*/  MOV R53, R93 ;  /* 0x0000005d00357202 */ /* 0x000fe40000000f00 */
.L_x_12768:
[----:B------:R-:W-:Y:S05]  /*6140*/  BSYNC B3 ;  /* 0x0000000000037941 */ /* 0x000fea0003800000 */
.L_x_12766:
        /* <DEDUP_REMOVED lines=16> */
.L_x_12772:
[----:B------:R-:W-:Y:S05]  /*6250*/  BSYNC B4 ;  /* 0x0000000000047941 */ /* 0x000fea0003800000 */
.L_x_12771:
[----:B------:R-:W-:Y:S01]  /*6260*/  LOP3.LUT R55, R55, UR5, R94, 0x96, !PT ;  /* 0x0000000537377c12 */ /* 0x000fe2000f8e965e */
[----:B0-----:R-:W-:-:S04]  /*6270*/  IMAD.HI.U32 R82, R0, -0x326172a9, RZ ;  /* 0xcd9e8d5700527827 */ /* 0x001fc800078e00ff */
        /* <DEDUP_REMOVED lines=42> */
.L_x_12770:
[----:B------:R-:W-:Y:S05]  /*6520*/  BSYNC B3 ;  /* 0x0000000000037941 */ /* 0x000fea0003800000 */
.L_x_12769:
[----:B------:R-:W1:Y:S01]  /*6530*/  I2F.U32 R53, R53 ;  /* 0x0000003500357306 */ /* 0x000e620000201000 */
[----:B------:R-:W-:-:S10]  /*6540*/  HFMA2.MMA R54, -RZ, RZ, 0.1171875, 0 ;  /* 0x2f800000ff367435 */ /* 0x000fd400000001ff */
[----:B-1----:R-:W-:Y:S01]  /*6550*/  FFMA.FTZ R54, R53, R54, 1.1641532182693481445e-10 ;  /* 0x2f00000035367423 */ /* 0x002fe20000010036 */
[----:B------:R-:W-:-:S04]  /*6560*/  PRMT R53, RZ, 0x7610, R38 ;  /* 0x00007610ff357816 */ /* 0x000fc80000000026 */
[----:B------:R-:W-:Y:S01]  /*6570*/  FSETP.GTU.FTZ.AND P5, PT, R54, c[0x0][0x1e4], PT ;  /* 0x0000790036007a0b */ /* 0x000fe20003fbc000 */
[----:B0-----:R-:W-:-:S03]  /*6580*/  FMUL.FTZ R82, R53, c[0x0][0x1ec] ;  /* 0x00007b0035527a20 */ /* 0x001fc60000410000 */
[----:B------:R-:W-:Y:S01]  /*6590*/  SEL R106, RZ, 0x1, P5 ;  /* 0x00000001ff6a7807 */ /* 0x000fe20002800000 */
[----:B------:R-:W-:-:S05]  /*65a0*/  FMUL.FTZ R82, R82, c[0x0][0x1e8] ;  /* 0x00007a0052527a20 */ /* 0x000fca0000410000 */
[----:B------:R-:W-:-:S05]  /*65b0*/  FSEL R53, R82, RZ, !P5 ;  /* 0x000000ff52357208 */ /* 0x000fca0006800000 */
[----:B------:R-:W-:Y:S02]  /*65c0*/  @P3 FADD.FTZ R53, R41, R53 ;  /* 0x0000003529353221 */ /* 0x000fe40000010000 */
.L_x_12765:
[----:B------:R-:W-:Y:S05]  /*65d0*/  BSYNC B2 ;  /* 0x0000000000027941 */ /* 0x000fea0003800000 */
.L_x_12764:
[----:B------:R-:W-:Y:S01]  /*65e0*/  @!P4 ISETP.NE.U32.AND P5, PT, RZ, c[0x0][0x180], PT ;  /* 0x00006000ff00ca0c */ /* 0x000fe20003fa5070 */
[----:B------:R-:W-:Y:S01]  /*65f0*/  BSSY B2, `(.L_x_12773) ;  /* 0x000005b000027945 */ /* 0x000fe20003800000 */
[----:B0-----:R-:W-:Y:S02]  /*6600*/  @!P4 IMAD.MOV.U32 R82, RZ, RZ, R55 ;  /* 0x000000ffff52c224 */ /* 0x001fe400078e0037 */
        /* <DEDUP_REMOVED lines=15> */
.L_x_12776:
[----:B------:R-:W-:Y:S02]  /*6700*/  IMAD.MOV.U32 R92, RZ, RZ, R93 ;  /* 0x000000ffff5c7224 */ /* 0x000fe400078e005d */
.L_x_12777:
[----:B------:R-:W-:Y:S05]  /*6710*/  BSYNC B3 ;  /* 0x0000000000037941 */ /* 0x000fea0003800000 */
.L_x_12775:
        /* <DEDUP_REMOVED lines=16> */
.L_x_12781:
[----:B------:R-:W-:Y:S05]  /*6820*/  BSYNC B4 ;  /* 0x0000000000047941 */ /* 0x000fea0003800000 */
.L_x_12780:
        /* <DEDUP_REMOVED lines=44> */
.L_x_12779:
[----:B------:R-:W-:Y:S05]  /*6af0*/  BSYNC B3 ;  /* 0x0000000000037941 */ /* 0x000fea0003800000 */
.L_x_12778:
        /* <DEDUP_REMOVED lines=10> */
.L_x_12774:
[----:B------:R-:W-:Y:S05]  /*6ba0*/  BSYNC B2 ;  /* 0x0000000000027941 */ /* 0x000fea0003800000 */
.L_x_12773:
        /* <DEDUP_REMOVED lines=18> */
.L_x_12785:
[----:B------:R-:W-:Y:S02]  /*6cd0*/  IMAD.MOV.U32 R55, RZ, RZ, R93 ;  /* 0x000000ffff377224 */ /* 0x000fe400078e005d */
.L_x_12786:
[----:B------:R-:W-:Y:S05]  /*6ce0*/  BSYNC B3 ;  /* 0x0000000000037941 */ /* 0x000fea0003800000 */
.L_x_12784:
        /* <DEDUP_REMOVED lines=16> */
.L_x_12790:
[----:B------:R-:W-:Y:S05]  /*6df0*/  BSYNC B4 ;  /* 0x0000000000047941 */ /* 0x000fea0003800000 */
.L_x_12789:
        /* <DEDUP_REMOVED lines=44> */
.L_x_12788:
[----:B------:R-:W-:Y:S05]  /*70c0*/  BSYNC B3 ;  /* 0x0000000000037941 */ /* 0x000fea0003800000 */
.L_x_12787:
        /* <DEDUP_REMOVED lines=10> */
.L_x_12783:
[----:B------:R-:W-:Y:S05]  /*7170*/  BSYNC B2 ;  /* 0x0000000000027941 */ /* 0x000fea0003800000 */
.L_x_12782:
[----:B------:R-:W-:Y:S01]  /*7180*/  IMAD.MOV.U32 R82, RZ, RZ, 0x20 ;  /* 0x00000020ff527424 */ /* 0x000fe200078e00ff */
[----:B------:R-:W-:Y:S03]  /*7190*/  BSSY B2, `(.L_x_12791) ;  /* 0x0000019000027945 */ /* 0x000fe60003800000 */
[----:B------:R-:W-:-:S05]  /*71a0*/  IMAD.WIDE.U32 R82, R115, R82, c[0x0][0x188] ;  /* 0x0000620073527625 */ /* 0x000fca00078e0052 */
[----:B------:R0:W-:Y:S04]  /*71b0*/  STG.E.128 [R82.64], R48 ;  /* 0x0000003052007986 */ /* 0x0001e8000c101d06 */
[----:B------:R0:W-:Y:S01]  /*71c0*/  STG.E.128 [R82.64+0x10], R52 ;  /* 0x0000103452007986 */ /* 0x0001e2000c101d06 */
[----:B------:R-:W-:Y:S05]  /*71d0*/  @!P2 BRA `(.L_x_12792) ;  /* 0x000001400000a947 */ /* 0x000fea0003800000 */
[----:B0-----:R-:W-:Y:S01]  /*71e0*/  IMAD.U32 R82, R107, 0x10000, RZ ;  /* 0x000100006b527824 */ /* 0x001fe200078e00ff */
[----:B------:R-:W-:Y:S02]  /*71f0*/  LOP3.LUT R110, R103, 0xff, RZ, 0xc0, !PT ;  /* 0x000000ff676e7812 */ /* 0x000fe400078ec0ff */
[----:B------:R-:W-:Y:S02]  /*7200*/  LOP3.LUT R112, R102, 0xff, RZ, 0xc0, !PT ;  /* 0x000000ff66707812 */ /* 0x000fe400078ec0ff */
[----:B------:R-:W-:Y:S01]  /*7210*/  LOP3.LUT R83, R82, 0xff0000, RZ, 0xc0, !PT ;  /* 0x00ff000052537812 */ /* 0x000fe200078ec0ff */
[----:B------:R-:W-:Y:S01]  /*7220*/  IMAD.WIDE.U32 R110, R110, 0x10000, RZ ;  /* 0x000100006e6e7825 */ /* 0x000fe200078e00ff */
[----:B------:R-:W-:-:S04]  /*7230*/  LOP3.LUT R82, R108, 0xffff, RZ, 0xc0, !PT ;  /* 0x0000ffff6c527812 */ /* 0x000fc800078ec0ff */
[----:B------:R-:W-:Y:S02]  /*7240*/  PRMT R82, R83, 0x4210, R82 ;  /* 0x0000421053527816 */ /* 0x000fe40000000052 */
[----:B------:R-:W-:-:S04]  /*7250*/  PRMT R83, R106, 0x7104, RZ ;  /* 0x000071046a537816 */ /* 0x000fc800000000ff */
[----:B------:R-:W-:Y:S02]  /*7260*/  LOP3.LUT R82, R82, 0xff00, R83, 0xf8, !PT ;  /* 0x0000ff0052527812 */ /* 0x000fe400078ef853 */
[----:B------:R-:W-:Y:S02]  /*7270*/  LOP3.LUT R83, R104, 0xff, RZ, 0xc0, !PT ;  /* 0x000000ff68537812 */ /* 0x000fe400078ec0ff */
[----:B------:R-:W-:-:S03]  /*7280*/  LOP3.LUT R113, R82, 0xff, R105, 0xf8, !PT ;  /* 0x000000ff52717812 */ /* 0x000fc600078ef869 */
        /* <DEDUP_REMOVED lines=9> */
.L_x_12792:
[----:B------:R-:W-:Y:S05]  /*7320*/  BSYNC B2 ;  /* 0x0000000000027941 */ /* 0x000fea0003800000 */
.L_x_12791:
[----:B------:R-:W-:Y:S02]  /*7330*/  IADD3 R115, R115, 0x20, RZ ;  /* 0x0000002073737810 */ /* 0x000fe40007ffe0ff */
[----:B------:R-:W-:Y:S02]  /*7340*/  IADD3 R81, R81, 0x20, RZ ;  /* 0x0000002051517810 */ /* 0x000fe40007ffe0ff */
.L_x_12718:
[----:B------:R-:W-:Y:S05]  /*7350*/  BSYNC B1 ;  /* 0x0000000000017941 */ /* 0x000fea0003800000 */
.L_x_12717:
[----:B------:R-:W-:Y:S01]  /*7360*/  ISETP.NE.AND P3, PT, R89, RZ, PT ;  /* 0x000000ff5900720c */ /* 0x000fe20003f65270 */
[----:B------:R-:W-:-:S12]  /*7370*/  BSSY B1, `(.L_x_12793) ;  /* 0x0000311000017945 */ /* 0x000fd80003800000 */
[----:B------:R-:W-:Y:S05]  /*7380*/  @!P3 BRA `(.L_x_12794) ;  /* 0x000030f00000b947 */ /* 0x000fea0003800000 */
[----:B------:R-:W-:-:S04]  /*7390*/  ISETP.NE.U32.AND P3, PT, RZ, c[0x0][0x180], PT ;  /* 0x00006000ff007a0c */ /* 0x000fc80003f65070 */
[----:B------:R-:W-:Y:S01]  /*73a0*/  ISETP.NE.AND.EX P3, PT, RZ, c[0x0][0x184], PT, P3 ;  /* 0x00006100ff007a0c */ /* 0x000fe20003f65330 */
[----:B------:R-:W-:-:S12]  /*73b0*/  @P2 IMAD.MOV.U32 R60, RZ, RZ, 0x10 ;  /* 0x00000010ff3c2424 */ /* 0x000fd800078e00ff */
[----:B------:R-:W-:Y:S01]  /*73c0*/  @P3 MOV R58, 0x20 ;  /* 0x00000020003a3802 */ /* 0x000fe20000000f00 */
[----:B------:R-:W-:-:S04]  /*73d0*/  @P2 IMAD.WIDE.U32 R60, R81, R60, c[0x0][0x170] ;  /* 0x00005c00513c2625 */ /* 0x000fc800078e003c */
[----:B------:R-:W-:Y:S01]  /*73e0*/  @P3 IMAD.WIDE.U32 R58, R115, R58, c[0x0][0x180] ;  /* 0x00006000733a3625 */ /* 0x000fe200078e003a */
[----:B------:R1:W5:Y:S04]  /*73f0*/  @P2 LDG.E.128 R36, [R60.64] ;  /* 0x000000063c242981 */ /* 0x000368000c1e1d00 */
        /* <DEDUP_REMOVED lines=21> */
.L_x_12798:
[----:B------:R-:W-:Y:S02]  /*7550*/  IMAD.MOV.U32 R62, RZ, RZ, R93 ;  /* 0x000000ffff3e7224 */ /* 0x000fe400078e005d */
.L_x_12799:
[----:B------:R-:W-:Y:S05]  /*7560*/  BSYNC B3 ;  /* 0x0000000000037941 */ /* 0x000fea0003800000 */
.L_x_12797:
        /* <DEDUP_REMOVED lines=16> */
.L_x_12803:
[----:B------:R-:W-:Y:S05]  /*7670*/  BSYNC B4 ;  /* 0x0000000000047941 */ /* 0x000fea0003800000 */
.L_x_12802:
        /* <DEDUP_REMOVED lines=44> */
.L_x_12801:
[----:B------:R-:W-:Y:S05]  /*7940*/  BSYNC B3 ;  /* 0x0000000000037941 */ /* 0x000fea0003800000 */
.L_x_12800:
        /* <DEDUP_REMOVED lines=10> */
.L_x_12796:
[----:B-1----:R-:W-:Y:S05]  /*79f0*/  BSYNC B2 ;  /* 0x0000000000027941 */ /* 0x002fea0003800000 */
.L_x_12795:
        /* <DEDUP_REMOVED lines=18> */
.L_x_12807:
[----:B------:R-:W-:Y:S02]  /*7b20*/  IMAD.MOV.U32 R57, RZ, RZ, R93 ;  /* 0x000000ffff397224 */ /* 0x000fe400078e005d */
.L_x_12808:
[----:B------:R-:W-:Y:S05]  /*7b30*/  BSYNC B3 ;  /* 0x0000000000037941 */ /* 0x000fea0003800000 */
.L_x_12806:
        /* <DEDUP_REMOVED lines=16> */
.L_x_12812:
[----:B------:R-:W-:Y:S05]  /*7c40*/  BSYNC B4 ;  /* 0x0000000000047941 */ /* 0x000fea0003800000 */
.L_x_12811:
        /* <DEDUP_REMOVED lines=44> */
.L_x_12810:
[----:B------:R-:W-:Y:S05]  /*7f10*/  BSYNC B3 ;  /* 0x0000000000037941 */ /* 0x000fea0003800000 */
.L_x_12809:
        /* <DEDUP_REMOVED lines=10> */
.L_x_12805:
[----:B------:R-:W-:Y:S05]  /*7fc0*/  BSYNC B2 ;  /* 0x0000000000027941 */ /* 0x000fea0003800000 */
.L_x_12804:
        /* <DEDUP_REMOVED lines=13> */
[----:B------:R-:W-:Y:S02]  /*80a0*/  ISETP.NE.AND P5, PT, R59, 0x3, PT ;  /* 0x000000033b00780c */ /* 0x000fe40003fa5270 */
[----:B------:R-:W-:-:S11]  /*80b0*/  MOV R82, R84 ;  /* 0x0000005400527202 */ /* 0x000fd60000000f00 */
[----:B------:R-:W-:Y:S05]  /*80c0*/  @P5 BRA `(.L_x_12817) ;  /* 0x0000003000005947 */ /* 0x000fea0003800000 */
[----:B------:R-:W-:Y:S01]  /*80d0*/  IMAD.MOV.U32 R82, RZ, RZ, R86 ;  /* 0x000000ffff527224 */ /* 0x000fe200078e0056 */
[----:B------:R-:W-:Y:S05]  /*80e0*/  BRA `(.L_x_12817) ;  /* 0x0000001000007947 */ /* 0x000fea0003800000 */
.L_x_12816:
[----:B0-----:R-:W-:Y:S02]  /*80f0*/  IMAD.MOV.U32 R82, RZ, RZ, R93 ;  /* 0x000000ffff527224 */ /* 0x001fe400078e005d */
.L_x_12817:
[----:B------:R-:W-:Y:S05]  /*8100*/  BSYNC B3 ;  /* 0x0000000000037941 */ /* 0x000fea0003800000 */
.L_x_12815:
        /* <DEDUP_REMOVED lines=16> */
.L_x_12821:
[----:B------:R-:W-:Y:S05]  /*8210*/  BSYNC B4 ;  /* 0x0000000000047941 */ /* 0x000fea0003800000 */
.L_x_12820:
        /* <DEDUP_REMOVED lines=44> */
.L_x_12819:
[----:B------:R-:W-:Y:S05]  /*84e0*/  BSYNC B3 ;  /* 0x0000000000037941 */ /* 0x000fea0003800000 */
.L_x_12818:
        /* <DEDUP_REMOVED lines=10> */
.L_x_12814:
[----:B------:R-:W-:Y:S05]  /*8590*/  BSYNC B2 ;  /* 0x0000000000027941 */ /* 0x000fea0003800000 */
.L_x_12813:
        /* <DEDUP_REMOVED lines=18> */
.L_x_12825:
[----:B------:R-:W-:Y:S02]  /*86c0*/  MOV R59, R93 ;  /* 0x0000005d003b7202 */ /* 0x000fe40000000f00 */
.L_x_12826:
[----:B------:R-:W-:Y:S05]  /*86d0*/  BSYNC B3 ;  /* 0x0000000000037941 */ /* 0x000fea0003800000 */
.L_x_12824:
        /* <DEDUP_REMOVED lines=16> */
.L_x_12830:
[----:B------:R-:W-:Y:S05]  /*87e0*/  BSYNC B4 ;  /* 0x0000000000047941 */ /* 0x000fea0003800000 */
.L_x_12829:
        /* <DEDUP_REMOVED lines=44> */
.L_x_12828:
[----:B------:R-:W-:Y:S05]  /*8ab0*/  BSYNC B3 ;  /* 0x0000000000037941 */ /* 0x000fea0003800000 */
.L_x_12827:
[----:B------:R-:W1:Y:S01]  /*8ac0*/  I2F.U32 R59, R59 ;  /* 0x0000003b003b7306 */ /* 0x000e620000201000 */
[----:B------:R-:W-:-:S10]  /*8ad0*/  HFMA2.MMA R60, -RZ, RZ, 0.1171875, 0 ;  /* 0x2f800000ff3c7435 */ /* 0x000fd400000001ff */
        /* <DEDUP_REMOVED lines=8> */
.L_x_12823:
[----:B------:R-:W-:Y:S05]  /*8b60*/  BSYNC B2 ;  /* 0x0000000000027941 */ /* 0x000fea0003800000 */
.L_x_12822:
        /* <DEDUP_REMOVED lines=18> */
.L_x_12834:
[----:B------:R-:W-:Y:S02]  /*8c90*/  IMAD.MOV.U32 R92, RZ, RZ, R93 ;  /* 0x000000ffff5c7224 */ /* 0x000fe400078e005d */
.L_x_12835:
[----:B------:R-:W-:Y:S05]  /*8ca0*/  BSYNC B3 ;  /* 0x0000000000037941 */ /* 0x000fea0003800000 */
.L_x_12833:
        /* <DEDUP_REMOVED lines=16> */
.L_x_12839:
[----:B------:R-:W-:Y:S05]  /*8db0*/  BSYNC B4 ;  /* 0x0000000000047941 */ /* 0x000fea0003800000 */
.L_x_12838:
        /* <DEDUP_REMOVED lines=44> */
.L_x_12837:
[----:B------:R-:W-:Y:S05]  /*9080*/  BSYNC B3 ;  /* 0x0000000000037941 */ /* 0x000fea0003800000 */
.L_x_12836:
        /* <DEDUP_REMOVED lines=10> */
.L_x_12832:
[----:B------:R-:W-:Y:S05]  /*9130*/  BSYNC B2 ;  /* 0x0000000000027941 */ /* 0x000fea0003800000 */
.L_x_12831:
        /* <DEDUP_REMOVED lines=18> */
.L_x_12843:
[----:B------:R-:W-:Y:S02]  /*9260*/  IMAD.MOV.U32 R61, RZ, RZ, R93 ;  /* 0x000000ffff3d7224 */ /* 0x000fe400078e005d */
.L_x_12844:
[----:B------:R-:W-:Y:S05]  /*9270*/  BSYNC B3 ;  /* 0x0000000000037941 */ /* 0x000fea0003800000 */
.L_x_12842:
        /* <DEDUP_REMOVED lines=16> */
.L_x_12848:
[----:B------:R-:W-:Y:S05]  /*9380*/  BSYNC B4 ;  /* 0x0000000000047941 */ /* 0x000fea0003800000 */
.L_x_12847:
        /* <DEDUP_REMOVED lines=44> */
.L_x_12846:
[----:B------:R-:W-:Y:S05]  /*9650*/  BSYNC B3 ;  /* 0x0000000000037941 */ /* 0x000fea0003800000 */
.L_x_12845:
[----:B------:R-:W1:Y:S01]  /*9660*/  I2F.U32 R61, R61 ;  /* 0x0000003d003d7306 */ /* 0x000e620000201000 */
[----:B------:R-:W-:-:S04]  /*9670*/  IMAD.MOV.U32 R62, RZ, RZ, 0x2f800000 ;  /* 0x2f800000ff3e7424 */ /* 0x000fc800078e00ff */
        /* <DEDUP_REMOVED lines=8> */
.L_x_12841:
[----:B------:R-:W-:Y:S05]  /*9700*/  BSYNC B2 ;  /* 0x0000000000027941 */ /* 0x000fea0003800000 */
.L_x_12840:
        /* <DEDUP_REMOVED lines=18> */
.L_x_12852:
[----:B------:R-:W-:Y:S02]  /*9830*/  IMAD.MOV.U32 R92, RZ, RZ, R93 ;  /* 0x000000ffff5c7224 */ /* 0x000fe400078e005d */
.L_x_12853:
[----:B------:R-:W-:Y:S05]  /*9840*/  BSYNC B3 ;  /* 0x0000000000037941 */ /* 0x000fea0003800000 */
.L_x_12851:
        /* <DEDUP_REMOVED lines=16> */
.L_x_12857:
[----:B------:R-:W-:Y:S05]  /*9950*/  BSYNC B4 ;  /* 0x0000000000047941 */ /* 0x000fea0003800000 */
.L_x_12856:
        /* <DEDUP_REMOVED lines=44> */
.L_x_12855:
[----:B------:R-:W-:Y:S05]  /*9c20*/  BSYNC B3 ;  /* 0x0000000000037941 */ /* 0x000fea0003800000 */
.L_x_12854:
        /* <DEDUP_REMOVED lines=10> */
.L_x_12850:
[----:B------:R-:W-:Y:S05]  /*9cd0*/  BSYNC B2 ;  /* 0x0000000000027941 */ /* 0x000fea0003800000 */
.L_x_12849:
        /* <DEDUP_REMOVED lines=18> */
.L_x_12861:
[----:B------:R-:W-:Y:S02]  /*9e00*/  IMAD.MOV.U32 R63, RZ, RZ, R93 ;  /* 0x000000ffff3f7224 */ /* 0x000fe400078e005d */
.L_x_12862:
[----:B------:R-:W-:Y:S05]  /*9e10*/  BSYNC B3 ;  /* 0x0000000000037941 */ /* 0x000fea0003800000 */
.L_x_12860:
        /* <DEDUP_REMOVED lines=16> */
.L_x_12866:
[----:B------:R-:W-:Y:S05]  /*9f20*/  BSYNC B4 ;  /* 0x0000000000047941 */ /* 0x000fea0003800000 */
.L_x_12865:
        /* <DEDUP_REMOVED lines=44> */
.L_x_12864:
[----:B------:R-:W-:Y:S05]  /*a1f0*/  BSYNC B3 ;  /* 0x0000000000037941 */ /* 0x000fea0003800000 */
.L_x_12863:
        /* <DEDUP_REMOVED lines=10> */
.L_x_12859:
[----:B------:R-:W-:Y:S05]  /*a2a0*/  BSYNC B2 ;  /* 0x0000000000027941 */ /* 0x000fea0003800000 */
.L_x_12858:
[----:B------:R-:W-:Y:S01]  /*a2b0*/  MOV R82, 0x20 ;  /* 0x0000002000527802 */ /* 0x000fe20000000f00 */
[----:B------:R-:W-:Y:S04]  /*a2c0*/  BSSY B2, `(.L_x_12867) ;  /* 0x0000019000027945 */ /* 0x000fe80003800000 */
        /* <DEDUP_REMOVED lines=24> */
.L_x_12868:
[----:B------:R-:W-:Y:S05]  /*a450*/  BSYNC B2 ;  /* 0x0000000000027941 */ /* 0x000fea0003800000 */
.L_x_12867:
[----:B------:R-:W-:Y:S02]  /*a460*/  IADD3 R115, R115, 0x20, RZ ;  /* 0x0000002073737810 */ /* 0x000fe40007ffe0ff */
[----:B------:R-:W-:Y:S02]  /*a470*/  IADD3 R81, R81, 0x20, RZ ;  /* 0x0000002051517810 */ /* 0x000fe40007ffe0ff */
.L_x_12794:
[----:B------:R-:W-:Y:S05]  /*a480*/  BSYNC B1 ;  /* 0x0000000000017941 */ /* 0x000fea0003800000 */
.L_x_12793:
        /* <DEDUP_REMOVED lines=31> */
.L_x_12874:
[----:B------:R-:W-:Y:S02]  /*a680*/  IMAD.MOV.U32 R70, RZ, RZ, R93 ;  /* 0x000000ffff467224 */ /* 0x000fe400078e005d */
.L_x_12875:
[----:B------:R-:W-:Y:S05]  /*a690*/  BSYNC B3 ;  /* 0x0000000000037941 */ /* 0x000fea0003800000 */
.L_x_12873:
        /* <DEDUP_REMOVED lines=16> */
.L_x_12879:
[----:B------:R-:W-:Y:S05]  /*a7a0*/  BSYNC B4 ;  /* 0x0000000000047941 */ /* 0x000fea0003800000 */
.L_x_12878:
        /* <DEDUP_REMOVED lines=44> */
.L_x_12877:
[----:B------:R-:W-:Y:S05]  /*aa70*/  BSYNC B3 ;  /* 0x0000000000037941 */ /* 0x000fea0003800000 */
.L_x_12876:
        /* <DEDUP_REMOVED lines=10> */
.L_x_12872:
[----:B-1----:R-:W-:Y:S05]  /*ab20*/  BSYNC B2 ;  /* 0x0000000000027941 */ /* 0x002fea0003800000 */
.L_x_12871:
        /* <DEDUP_REMOVED lines=18> */
.L_x_12883:
[----:B------:R-:W-:Y:S02]  /*ac50*/  MOV R65, R93 ;  /* 0x0000005d00417202 */ /* 0x000fe40000000f00 */
.L_x_12884:
[----:B------:R-:W-:Y:S05]  /*ac60*/  BSYNC B3 ;  /* 0x0000000000037941 */ /* 0x000fea0003800000 */
.L_x_12882:
        /* <DEDUP_REMOVED lines=16> */
.L_x_12888:
[----:B------:R-:W-:Y:S05]  /*ad70*/  BSYNC B4 ;  /* 0x0000000000047941 */ /* 0x000fea0003800000 */
.L_x_12887:
        /* <DEDUP_REMOVED lines=44> */
.L_x_12886:
[----:B------:R-:W-:Y:S05]  /*b040*/  BSYNC B3 ;  /* 0x0000000000037941 */ /* 0x000fea0003800000 */
.L_x_12885:
        /* <DEDUP_REMOVED lines=10> */
.L_x_12881:
[----:B------:R-:W-:Y:S05]  /*b0f0*/  BSYNC B2 ;  /* 0x0000000000027941 */ /* 0x000fea0003800000 */
.L_x_12880:
        /* <DEDUP_REMOVED lines=18> */
.L_x_12892:
[----:B0-----:R-:W-:Y:S02]  /*b220*/  IMAD.MOV.U32 R82, RZ, RZ, R93 ;  /* 0x000000ffff527224 */ /* 0x001fe400078e005d */
.L_x_12893:
[----:B------:R-:W-:Y:S05]  /*b230*/  BSYNC B3 ;  /* 0x0000000000037941 */ /* 0x000fea0003800000 */
.L_x_12891:
        /* <DEDUP_REMOVED lines=16> */
.L_x_12897:
[----:B------:R-:W-:Y:S05]  /*b340*/  BSYNC B4 ;  /* 0x0000000000047941 */ /* 0x000fea0003800000 */
.L_x_12896:
        /* <DEDUP_REMOVED lines=44> */
.L_x_12895:
[----:B------:R-:W-:Y:S05]  /*b610*/  BSYNC B3 ;  /* 0x0000000000037941 */ /* 0x000fea0003800000 */
.L_x_12894:
        /* <DEDUP_REMOVED lines=10> */
.L_x_12890:
[----:B------:R-:W-:Y:S05]  /*b6c0*/  BSYNC B2 ;  /* 0x0000000000027941 */ /* 0x000fea0003800000 */
.L_x_12889:
        /* <DEDUP_REMOVED lines=18> */
.L_x_12901:
[----:B------:R-:W-:Y:S02]  /*b7f0*/  IMAD.MOV.U32 R67, RZ, RZ, R93 ;  /* 0x000000ffff437224 */ /* 0x000fe400078e005d */
.L_x_12902:
[----:B------:R-:W-:Y:S05]  /*b800*/  BSYNC B3 ;  /* 0x0000000000037941 */ /* 0x000fea0003800000 */
.L_x_12900:
        /* <DEDUP_REMOVED lines=16> */
.L_x_12906:
[----:B------:R-:W-:Y:S05]  /*b910*/  BSYNC B4 ;  /* 0x0000000000047941 */ /* 0x000fea0003800000 */
.L_x_12905:
        /* <DEDUP_REMOVED lines=44> */
.L_x_12904:
[----:B------:R-:W-:Y:S05]  /*bbe0*/  BSYNC B3 ;  /* 0x0000000000037941 */ /* 0x000fea0003800000 */
.L_x_12903:
        /* <DEDUP_REMOVED lines=10> */
.L_x_12899:
[----:B------:R-:W-:Y:S05]  /*bc90*/  BSYNC B2 ;  /* 0x0000000000027941 */ /* 0x000fea0003800000 */
.L_x_12898:
        /* <DEDUP_REMOVED lines=18> */
.L_x_12910:
[----:B------:R-:W-:Y:S02]  /*bdc0*/  IMAD.MOV.U32 R92, RZ, RZ, R93 ;  /* 0x000000ffff5c7224 */ /* 0x000fe400078e005d */
.L_x_12911:
[----:B------:R-:W-:Y:S05]  /*bdd0*/  BSYNC B3 ;  /* 0x0000000000037941 */ /* 0x000fea0003800000 */
.L_x_12909:
        /* <DEDUP_REMOVED lines=16> */
.L_x_12915:
[----:B------:R-:W-:Y:S05]  /*bee0*/  BSYNC B4 ;  /* 0x0000000000047941 */ /* 0x000fea0003800000 */
.L_x_12914:
        /* <DEDUP_REMOVED lines=44> */
.L_x_12913:
[----:B------:R-:W-:Y:S05]  /*c1b0*/  BSYNC B3 ;  /* 0x0000000000037941 */ /* 0x000fea0003800000 */
.L_x_12912:
        /* <DEDUP_REMOVED lines=10> */
.L_x_12908:
[----:B------:R-:W-:Y:S05]  /*c260*/  BSYNC B2 ;  /* 0x0000000000027941 */ /* 0x000fea0003800000 */
.L_x_12907:
        /* <DEDUP_REMOVED lines=18> */
.L_x_12919:
[----:B------:R-:W-:Y:S02]  /*c390*/  IMAD.MOV.U32 R69, RZ, RZ, R93 ;  /* 0x000000ffff457224 */ /* 0x000fe400078e005d */
.L_x_12920:
[----:B------:R-:W-:Y:S05]  /*c3a0*/  BSYNC B3 ;  /* 0x0000000000037941 */ /* 0x000fea0003800000 */
.L_x_12918:
        /* <DEDUP_REMOVED lines=16> */
.L_x_12924:
[----:B------:R-:W-:Y:S05]  /*c4b0*/  BSYNC B4 ;  /* 0x0000000000047941 */ /* 0x000fea0003800000 */
.L_x_12923:
        /* <DEDUP_REMOVED lines=44> */
.L_x_12922:
[----:B------:R-:W-:Y:S05]  /*c780*/  BSYNC B3 ;  /* 0x0000000000037941 */ /* 0x000fea0003800000 */
.L_x_12921:
        /* <DEDUP_REMOVED lines=10> */
.L_x_12917:
[----:B------:R-:W-:Y:S05]  /*c830*/  BSYNC B2 ;  /* 0x0000000000027941 */ /* 0x000fea0003800000 */
.L_x_12916:
[----:B------:R-:W-:Y:S01]  /*c840*/  @!P4 ISETP.NE.U32.AND P5, PT, RZ, c[0x0][0x180], PT ;  /* 0x00006000ff00ca0c */ /* 0x000fe20003fa5070 */
[----:B------:R-:W-:Y:S01]  /*c850*/  BSSY B2, `(.L_x_12925) ;  /* 0x000005b000027945 */ /* 0x000fe20003800000 */
[----:B0-----:R-:W-:Y:S02]  /*c860*/  @!P4 MOV R82, R71 ;  /* 0x000000470052c202 */ /* 0x001fe40000000f00 */
        /* <DEDUP_REMOVED lines=15> */
.L_x_12928:
[----:B------:R-:W-:Y:S02]  /*c960*/  IMAD.MOV.U32 R92, RZ, RZ, R93 ;  /* 0x000000ffff5c7224 */ /* 0x000fe400078e005d */
.L_x_12929:
[----:B------:R-:W-:Y:S05]  /*c970*/  BSYNC B3 ;  /* 0x0000000000037941 */ /* 0x000fea0003800000 */
.L_x_12927:
        /* <DEDUP_REMOVED lines=16> */
.L_x_12933:
[----:B------:R-:W-:Y:S05]  /*ca80*/  BSYNC B4 ;  /* 0x0000000000047941 */ /* 0x000fea0003800000 */
.L_x_12932:
        /* <DEDUP_REMOVED lines=44> */
.L_x_12931:
[----:B------:R-:W-:Y:S05]  /*cd50*/  BSYNC B3 ;  /* 0x0000000000037941 */ /* 0x000fea0003800000 */
.L_x_12930:
        /* <DEDUP_REMOVED lines=10> */
.L_x_12926:
[----:B------:R-:W-:Y:S05]  /*ce00*/  BSYNC B2 ;  /* 0x0000000000027941 */ /* 0x000fea0003800000 */
.L_x_12925:
        /* <DEDUP_REMOVED lines=18> */
.L_x_12937:
[----:B------:R-:W-:Y:S02]  /*cf30*/  IMAD.MOV.U32 R71, RZ, RZ, R93 ;  /* 0x000000ffff477224 */ /* 0x000fe400078e005d */
.L_x_12938:
[----:B------:R-:W-:Y:S05]  /*cf40*/  BSYNC B3 ;  /* 0x0000000000037941 */ /* 0x000fea0003800000 */
.L_x_12936:
        /* <DEDUP_REMOVED lines=16> */
.L_x_12942:
[----:B------:R-:W-:Y:S05]  /*d050*/  BSYNC B4 ;  /* 0x0000000000047941 */ /* 0x000fea0003800000 */
.L_x_12941:
        /* <DEDUP_REMOVED lines=44> */
.L_x_12940:
[----:B------:R-:W-:Y:S05]  /*d320*/  BSYNC B3 ;  /* 0x0000000000037941 */ /* 0x000fea0003800000 */
.L_x_12939:
        /* <DEDUP_REMOVED lines=10> */
.L_x_12935:
[----:B------:R-:W-:Y:S05]  /*d3d0*/  BSYNC B2 ;  /* 0x0000000000027941 */ /* 0x000fea0003800000 */
.L_x_12934:
        /* <DEDUP_REMOVED lines=26> */
.L_x_12944:
[----:B------:R-:W-:Y:S05]  /*d580*/  BSYNC B2 ;  /* 0x0000000000027941 */ /* 0x000fea0003800000 */
.L_x_12943:
[----:B------:R-:W-:Y:S02]  /*d590*/  IADD3 R115, R115, 0x20, RZ ;  /* 0x0000002073737810 */ /* 0x000fe40007ffe0ff */
[----:B------:R-:W-:Y:S02]  /*d5a0*/  IADD3 R81, R81, 0x20, RZ ;  /* 0x0000002051517810 */ /* 0x000fe40007ffe0ff */
.L_x_12870:
[----:B------:R-:W-:Y:S05]  /*d5b0*/  BSYNC B1 ;  /* 0x0000000000017941 */ /* 0x000fea0003800000 */
.L_x_12869:
[----:B------:R-:W-:Y:S01]  /*d5c0*/  BSSY B1, `(.L_x_12945) ;  /* 0x000030d000017945 */ /* 0x000fe20003800000 */
[----:B------:R-:W-:Y:S05]  /*d5d0*/  @!P0 BRA `(.L_x_12946) ;  /* 0x000030b000008947 */ /* 0x000fea0003800000 */
[----:B------:R-:W-:-:S04]  /*d5e0*/  ISETP.NE.U32.AND P3, PT, RZ, c[0x0][0x180], PT ;  /* 0x00006000ff007a0c */ /* 0x000fc80003f65070 */
[----:B------:R-:W-:Y:S02]  /*d5f0*/  ISETP.NE.AND.EX P3, PT, RZ, c[0x0][0x184], PT, P3 ;  /* 0x00006100ff007a0c */ /* 0x000fe40003f65330 */
[----:B------:R-:W-:-:S11]  /*d600*/  @P2 MOV R76, 0x10 ;  /* 0x00000010004c2802 */ /* 0x000fd60000000f00 */
[----:B------:R-:W-:-:S04]  /*d610*/  @P3 IMAD.MOV.U32 R74, RZ, RZ, 0x20 ;  /* 0x00000020ff4a3424 */ /* 0x000fc800078e00ff */
[----:B------:R-:W-:-:S04]  /*d620*/  @P3 IMAD.WIDE.U32 R74, R115, R74, c[0x0][0x180] ;  /* 0x00006000734a3625 */ /* 0x000fc800078e004a */
[----:B------:R-:W-:Y:S01]  /*d630*/  @P2 IMAD.WIDE.U32 R76, R81, R76, c[0x0][0x170] ;  /* 0x00005c00514c2625 */ /* 0x000fe200078e004c */
[----:B------:R-:W2:Y:S01]  /*d640*/  @P3 LDG.E.128 R28, [R74.64] ;  /* 0x000000064a1c3981 */ /* 0x000ea2000c1e1d00 */
[----:B------:R-:W-:-:S03]  /*d650*/  ISETP.GT.AND P4, PT, R114, RZ, PT ;  /* 0x000000ff7200720c */ /* 0x000fc60003f84270 */
[----:B------:R1:W5:Y:S04]  /*d660*/  @P2 LDG.E.128 R36, [R76.64] ;  /* 0x000000064c242981 */ /* 0x000368000c1e1d00 */
[----:B------:R1:W5:Y:S01]  /*d670*/  @P3 LDG.E.128 R40, [R74.64+0x10] ;  /* 0x000010064a283981 */ /* 0x000362000c1e1d00 */
[----:B------:R-:W-:Y:S05]  /*d680*/  BSSY B2, `(.L_x_12947) ;  /* 0x000005c000027945 */ /* 0x000fea0003800000 */
        /* <DEDUP_REMOVED lines=17> */
.L_x_12950:
[----:B0-----:R-:W-:Y:S02]  /*d7a0*/  IMAD.MOV.U32 R82, RZ, RZ, R93 ;  /* 0x000000ffff527224 */ /* 0x001fe400078e005d */
.L_x_12951:
[----:B------:R-:W-:Y:S05]  /*d7b0*/  BSYNC B3 ;  /* 0x0000000000037941 */ /* 0x000fea0003800000 */
.L_x_12949:
        /* <DEDUP_REMOVED lines=16> */
.L_x_12955:
[----:B------:R-:W-:Y:S05]  /*d8c0*/  BSYNC B4 ;  /* 0x0000000000047941 */ /* 0x000fea0003800000 */
.L_x_12954:
        /* <DEDUP_REMOVED lines=44> */
.L_x_12953:
[----:B------:R-:W-:Y:S05]  /*db90*/  BSYNC B3 ;  /* 0x0000000000037941 */ /* 0x000fea0003800000 */
.L_x_12952:
        /* <DEDUP_REMOVED lines=10> */
.L_x_12948:
[----:B-1----:R-:W-:Y:S05]  /*dc40*/  BSYNC B2 ;  /* 0x0000000000027941 */ /* 0x002fea0003800000 */
.L_x_12947:
        /* <DEDUP_REMOVED lines=18> */
.L_x_12959:
[----:B------:R-:W-:Y:S02]  /*dd70*/  IMAD.MOV.U32 R73, RZ, RZ, R93 ;  /* 0x000000ffff497224 */ /* 0x000fe400078e005d */
.L_x_12960:
[----:B------:R-:W-:Y:S05]  /*dd80*/  BSYNC B3 ;  /* 0x0000000000037941 */ /* 0x000fea0003800000 */
.L_x_12958:
        /* <DEDUP_REMOVED lines=16> */
.L_x_12964:
[----:B------:R-:W-:Y:S05]  /*de90*/  BSYNC B4 ;  /* 0x0000000000047941 */ /* 0x000fea0003800000 */
.L_x_12963:
        /* <DEDUP_REMOVED lines=44> */
.L_x_12962:
[----:B------:R-:W-:Y:S05]  /*e160*/  BSYNC B3 ;  /* 0x0000000000037941 */ /* 0x000fea0003800000 */
.L_x_12961:
        /* <DEDUP_REMOVED lines=10> */
.L_x_12957:
[----:B------:R-:W-:Y:S05]  /*e210*/  BSYNC B2 ;  /* 0x0000000000027941 */ /* 0x000fea0003800000 */
.L_x_12956:
        /* <DEDUP_REMOVED lines=16> */
[----:B------:R-:W-:Y:S01]  /*e320*/  MOV R82, R86 ;  /* 0x0000005600527202 */ /* 0x000fe20000000f00 */
[----:B------:R-:W-:Y:S05]  /*e330*/  BRA `(.L_x_12969) ;  /* 0x0000001000007947 */ /* 0x000fea0003800000 */
.L_x_12968:
[----:B0-----:R-:W-:Y:S02]  /*e340*/  IMAD.MOV.U32 R82, RZ, RZ, R93 ;  /* 0x000000ffff527224 */ /* 0x001fe400078e005d */
.L_x_12969:
[----:B------:R-:W-:Y:S05]  /*e350*/  BSYNC B3 ;  /* 0x0000000000037941 */ /* 0x000fea0003800000 */
.L_x_12967:
        /* <DEDUP_REMOVED lines=16> */
.L_x_12973:
[----:B------:R-:W-:Y:S05]  /*e460*/  BSYNC B4 ;  /* 0x0000000000047941 */ /* 0x000fea0003800000 */
.L_x_12972:
        /* <DEDUP_REMOVED lines=44> */
.L_x_12971:
[----:B------:R-:W-:Y:S05]  /*e730*/  BSYNC B3 ;  /* 0x0000000000037941 */ /* 0x000fea0003800000 */
.L_x_12970:
        /* <DEDUP_REMOVED lines=10> */
.L_x_12966:
[----:B------:R-:W-:Y:S05]  /*e7e0*/  BSYNC B2 ;  /* 0x0000000000027941 */ /* 0x000fea0003800000 */
.L_x_12965:
        /* <DEDUP_REMOVED lines=18> */
.L_x_12977:
[----:B------:R-:W-:Y:S02]  /*e910*/  IMAD.MOV.U32 R75, RZ, RZ, R93 ;  /* 0x000000ffff4b7224 */ /* 0x000fe400078e005d */
.L_x_12978:
[----:B------:R-:W-:Y:S05]  /*e920*/  BSYNC B3 ;  /* 0x0000000000037941 */ /* 0x000fea0003800000 */
.L_x_12976:
        /* <DEDUP_REMOVED lines=16> */
.L_x_12982:
[----:B------:R-:W-:Y:S05]  /*ea30*/  BSYNC B4 ;  /* 0x0000000000047941 */ /* 0x000fea0003800000 */
.L_x_12981:
        /* <DEDUP_REMOVED lines=44> */
.L_x_12980:
[----:B------:R-:W-:Y:S05]  /*ed00*/  BSYNC B3 ;  /* 0x0000000000037941 */ /* 0x000fea0003800000 */
.L_x_12979:
        /* <DEDUP_REMOVED lines=10> */
.L_x_12975:
[----:B------:R-:W-:Y:S05]  /*edb0*/  BSYNC B2 ;  /* 0x0000000000027941 */ /* 0x000fea0003800000 */
.L_x_12974:
[----:B------:R-:W-:Y:S01]  /*edc0*/  @!P4 ISETP.NE.U32.AND P5, PT, RZ, c[0x0][0x180], PT ;  /* 0x00006000ff00ca0c */ /* 0x000fe20003fa5070 */
[----:B------:R-:W-:Y:S01]  /*edd0*/  BSSY B2, `(.L_x_12983) ;  /* 0x000005b000027945 */ /* 0x000fe20003800000 */
[----:B------:R-:W-:Y:S02]  /*ede0*/  @!P4 MOV R78, R77 ;  /* 0x0000004d004ec202 */ /* 0x000fe40000000f00 */
        /* <DEDUP_REMOVED lines=15> */
.L_x_12986:
[----:B------:R-:W-:Y:S02]  /*eee0*/  IMAD.MOV.U32 R92, RZ, RZ, R93 ;  /* 0x000000ffff5c7224 */ /* 0x000fe400078e005d */
.L_x_12987:
[----:B------:R-:W-:Y:S05]  /*eef0*/  BSYNC B3 ;  /* 0x0000000000037941 */ /* 0x000fea0003800000 */
.L_x_12985:
        /* <DEDUP_REMOVED lines=16> */
.L_x_12991:
[----:B------:R-:W-:Y:S05]  /*f000*/  BSYNC B4 ;  /* 0x0000000000047941 */ /* 0x000fea0003800000 */
.L_x_12990:
        /* <DEDUP_REMOVED lines=44> */
.L_x_12989:
[----:B------:R-:W-:Y:S05]  /*f2d0*/  BSYNC B3 ;  /* 0x0000000000037941 */ /* 0x000fea0003800000 */
.L_x_12988:
        /* <DEDUP_REMOVED lines=10> */
.L_x_12984:
[----:B------:R-:W-:Y:S05]  /*f380*/  BSYNC B2 ;  /* 0x0000000000027941 */ /* 0x000fea0003800000 */
.L_x_12983:
        /* <DEDUP_REMOVED lines=18> */
.L_x_12995:
[----:B------:R-:W-:Y:S02]  /*f4b0*/  IMAD.MOV.U32 R77, RZ, RZ, R93 ;  /* 0x000000ffff4d7224 */ /* 0x000fe400078e005d */
.L_x_12996:
[----:B------:R-:W-:Y:S05]  /*f4c0*/  BSYNC B3 ;  /* 0x0000000000037941 */ /* 0x000fea0003800000 */
.L_x_12994:
        /* <DEDUP_REMOVED lines=16> */
.L_x_13000:
[----:B------:R-:W-:Y:S05]  /*f5d0*/  BSYNC B4 ;  /* 0x0000000000047941 */ /* 0x000fea0003800000 */
.L_x_12999:
        /* <DEDUP_REMOVED lines=44> */
.L_x_12998:
[----:B------:R-:W-:Y:S05]  /*f8a0*/  BSYNC B3 ;  /* 0x0000000000037941 */ /* 0x000fea0003800000 */
.L_x_12997:
        /* <DEDUP_REMOVED lines=10> */
.L_x_12993:
[----:B------:R-:W-:Y:S05]  /*f950*/  BSYNC B2 ;  /* 0x0000000000027941 */ /* 0x000fea0003800000 */
.L_x_12992:
        /* <DEDUP_REMOVED lines=18> */
.L_x_13004:
[----:B------:R-:W-:Y:S02]  /*fa80*/  MOV R92, R93 ;  /* 0x0000005d005c7202 */ /* 0x000fe40000000f00 */
.L_x_13005:
[----:B------:R-:W-:Y:S05]  /*fa90*/  BSYNC B3 ;  /* 0x0000000000037941 */ /* 0x000fea0003800000 */
.L_x_13003:
        /* <DEDUP_REMOVED lines=16> */
.L_x_13009:
[----:B------:R-:W-:Y:S05]  /*fba0*/  BSYNC B4 ;  /* 0x0000000000047941 */ /* 0x000fea0003800000 */
.L_x_13008:
        /* <DEDUP_REMOVED lines=44> */
.L_x_13007:
[----:B------:R-:W-:Y:S05]  /*fe70*/  BSYNC B3 ;  /* 0x0000000000037941 */ /* 0x000fea0003800000 */
.L_x_13006:
        /* <DEDUP_REMOVED lines=10> */
.L_x_13002:
[----:B------:R-:W-:Y:S05]  /*ff20*/  BSYNC B2 ;  /* 0x0000000000027941 */ /* 0x000fea0003800000 */
.L_x_13001:
        /* <DEDUP_REMOVED lines=18> */
.L_x_13013:
[----:B------:R-:W-:Y:S02]  /*10050*/  IMAD.MOV.U32 R79, RZ, RZ, R93 ;  /* 0x000000ffff4f7224 */ /* 0x000fe400078e005d */
.L_x_13014:
[----:B------:R-:W-:Y:S05]  /*10060*/  BSYNC B3 ;  /* 0x0000000000037941 */ /* 0x000fea0003800000 */
.L_x_13012:
        /* <DEDUP_REMOVED lines=16> */
.L_x_13018:
[----:B------:R-:W-:Y:S05]  /*10170*/  BSYNC B4 ;  /* 0x0000000000047941 */ /* 0x000fea0003800000 */
.L_x_13017:
        /* <DEDUP_REMOVED lines=44> */
.L_x_13016:
[----:B------:R-:W-:Y:S05]  /*10440*/  BSYNC B3 ;  /* 0x0000000000037941 */ /* 0x000fea0003800000 */
.L_x_13015:
        /* <DEDUP_REMOVED lines=10> */
.L_x_13011:
[----:B------:R-:W-:Y:S05]  /*104f0*/  BSYNC B2 ;  /* 0x0000000000027941 */ /* 0x000fea0003800000 */
.L_x_13010:
[----:B------:R-:W-:-:S04]  /*10500*/  IMAD.MOV.U32 R82, RZ, RZ, 0x20 ;  /* 0x00000020ff527424 */ /* 0x000fc800078e00ff */
[----:B------:R-:W-:-:S05]  /*10510*/  IMAD.WIDE.U32 R82, R115, R82, c[0x0][0x188] ;  /* 0x0000620073527625 */ /* 0x000fca00078e0052 */
[----:B------:R0:W-:Y:S04]  /*10520*/  STG.E.128 [R82.64], R72 ;  /* 0x0000004852007986 */ /* 0x0001e8000c101d06 */
[----:B------:R0:W-:Y:S01]  /*10530*/  STG.E.128 [R82.64+0x10], R76 ;  /* 0x0000104c52007986 */ /* 0x0001e2000c101d06 */
[----:B------:R-:W-:Y:S05]  /*10540*/  @!P2 BRA `(.L_x_12946) ;  /* 0x000001400000a947 */ /* 0x000fea0003800000 */
[----:B0-----:R-:W-:Y:S02]  /*10550*/  SHF.L.U32 R82, R107, 0x10, RZ ;  /* 0x000000106b527819 */ /* 0x001fe400000006ff */
[----:B------:R-:W-:Y:S02]  /*10560*/  LOP3.LUT R110, R103, 0xff, RZ, 0xc0, !PT ;  /* 0x000000ff676e7812 */ /* 0x000fe400078ec0ff */
[----:B------:R-:W-:Y:S02]  /*10570*/  LOP3.LUT R83, R82, 0xff0000, RZ, 0xc0, !PT ;  /* 0x00ff000052537812 */ /* 0x000fe400078ec0ff */
[----:B------:R-:W-:Y:S01]  /*10580*/  LOP3.LUT R82, R108, 0xffff, RZ, 0xc0, !PT ;  /* 0x0000ffff6c527812 */ /* 0x000fe200078ec0ff */
[----:B------:R-:W-:Y:S01]  /*10590*/  IMAD.WIDE.U32 R110, R110, 0x10000, RZ ;  /* 0x000100006e6e7825 */ /* 0x000fe200078e00ff */
[----:B------:R-:W-:-:S02]  /*105a0*/  LOP3.LUT R112, R102, 0xff, RZ, 0xc0, !PT ;  /* 0x000000ff66707812 */ /* 0x000fc400078ec0ff */
[----:B------:R-:W-:Y:S02]  /*105b0*/  PRMT R82, R83, 0x4210, R82 ;  /* 0x0000421053527816 */ /* 0x000fe40000000052 */
[----:B------:R-:W-:Y:S01]  /*105c0*/  PRMT R83, R106, 0x7104, RZ ;  /* 0x000071046a537816 */ /* 0x000fe200000000ff */
[----:B------:R-:W-:-:S03]  /*105d0*/  IMAD.WIDE.U32 R112, R112, 0x100, RZ ;  /* 0x0000010070707825 */ /* 0x000fc600078e00ff */
[----:B------:R-:W-:Y:S02]  /*105e0*/  LOP3.LUT R82, R82, 0xff00, R83, 0xf8, !PT ;  /* 0x0000ff0052527812 */ /* 0x000fe400078ef853 */
[----:B------:R-:W-:Y:S02]  /*105f0*/  LOP3.LUT R83, R104, 0xff, RZ, 0xc0, !PT ;  /* 0x000000ff68537812 */ /* 0x000fe400078ec0ff */
[----:B------:R-:W-:-:S03]  /*10600*/  LOP3.LUT R115, R82, 0xff, R105, 0xf8, !PT ;  /* 0x000000ff52737812 */ /* 0x000fc600078ef869 */
[----:B------:R-:W-:-:S05]  /*10610*/  IMAD.WIDE.U32 R82, R83, 0x1000000, RZ ;  /* 0x0100000053527825 */ /* 0x000fca00078e00ff */
[----:B------:R-:W-:Y:S01]  /*10620*/  LOP3.LUT R82, R112, R82, R110, 0xfe, !PT ;  /* 0x0000005270527212 */ /* 0x000fe200078efe6e */
[----:B------:R-:W-:Y:S01]  /*10630*/  IMAD.MOV.U32 R110, RZ, RZ, 0x8 ;  /* 0x00000008ff6e7424 */ /* 0x000fe200078e00ff */
[----:B------:R-:W-:Y:S02]  /*10640*/  LOP3.LUT R115, R111, R115, R83, 0xfe, !PT ;  /* 0x000000736f737212 */ /* 0x000fe400078efe53 */
[----:B------:R-:W-:Y:S01]  /*10650*/  LOP3.LUT R112, R82, 0xff, R101, 0xf8, !PT ;  /* 0x000000ff52707812 */ /* 0x000fe200078ef865 */
[----:B------:R-:W-:Y:S01]  /*10660*/  IMAD.WIDE.U32 R82, R81, R110, c[0x0][0x190] ;  /* 0x0000640051527625 */ /* 0x000fe200078e006e */
[----:B------:R-:W-:-:S05]  /*10670*/  LOP3.LUT R113, R115, R113, RZ, 0xfc, !PT ;  /* 0x0000007173717212 */ /* 0x000fca00078efcff */
[----:B------:R0:W-:Y:S02]  /*10680*/  STG.E.64 [R82.64], R112 ;  /* 0x0000007052007986 */ /* 0x0001e4000c101b06 */
.L_x_12946:
[----:B------:R-:W-:Y:S05]  /*10690*/  BSYNC B1 ;  /* 0x0000000000017941 */ /* 0x000fea0003800000 */
.L_x_12945:
[----:B0-----:R-:W-:Y:S01]  /*106a0*/  FADD.FTZ R82, RZ, R32 ;  /* 0x00000020ff527221 */ /* 0x001fe20000010000 */
[C---:B------:R-:W-:Y:S01]  /*106b0*/  ISETP.GT.U32.AND P2, PT, R4.reuse, 0x3f, PT ;  /* 0x0000003f0400780c */ /* 0x040fe20003f44070 */
[----:B------:R-:W0:Y:S01]  /*106c0*/  S2R R83, SR_TID.X ;  /* 0x0000000000537919 */ /* 0x000e220000002100 */
[C---:B------:R-:W-:Y:S01]  /*106d0*/  ISETP.GT.U32.AND P3, PT, R4.reuse, 0x5f, PT ;  /* 0x0000005f0400780c */ /* 0x040fe20003f64070 */
[----:B------:R-:W-:Y:S01]  /*106e0*/  FADD.FTZ R81, R33, R82 ;  /* 0x0000005221517221 */ /* 0x000fe20000010000 */
[C---:B------:R-:W-:Y:S02]  /*106f0*/  ISETP.GT.U32.AND P4, PT, R4.reuse, 0x7f, PT ;  /* 0x0000007f0400780c */ /* 0x040fe40003f84070 */
[----:B------:R-:W-:Y:S01]  /*10700*/  ISETP.GT.U32.AND P5, PT, R4, 0x9f, PT ;  /* 0x0000009f0400780c */ /* 0x000fe20003fa4070 */
[----:B------:R-:W-:-:S04]  /*10710*/  FADD.FTZ R82, R34, R81 ;  /* 0x0000005122527221 */ /* 0x000fc80000010000 */
[----:B------:R-:W-:-:S04]  /*10720*/  FADD.FTZ R81, R35, R82 ;  /* 0x0000005223517221 */ /* 0x000fc80000010000 */
[----:B------:R-:W-:-:S04]  /*10730*/  FADD.FTZ R82, R44, R81 ;  /* 0x000000512c527221 */ /* 0x000fc80000010000 */
[----:B------:R-:W-:-:S04]  /*10740*/  FADD.FTZ R81, R45, R82 ;  /* 0x000000522d517221 */ /* 0x000fc80000010000 */
[----:B------:R-:W-:Y:S01]  /*10750*/  FADD.FTZ R82, R46, R81 ;  /* 0x000000512e527221 */ /* 0x000fe20000010000 */
[----:B0-----:R-:W-:-:S03]  /*10760*/  LOP3.LUT P6, RZ, R83, 0x1f, RZ, 0xc0, !PT ;  /* 0x0000001f53ff7812 */ /* 0x001fc600078cc0ff */
        /* <DEDUP_REMOVED lines=36> */
.L_x_13033:
        /* <DEDUP_REMOVED lines=101> */
.L_x_13034:
[----:B01----:R-:W-:Y:S01]  /*11000*/  FADD.FTZ R110, R81, R110 ;  /* 0x0000006e516e7221 */ /* 0x003fe20000010000 */
[C---:B------:R-:W-:Y:S01]  /*11010*/  @!P6 LEA R82, P2, R5.reuse, c[0x0][0x1a0], 0x2 ;  /* 0x000068000552ea11 */ /* 0x040fe200078410ff */
[----:B------:R-:W-:Y:S01]  /*11020*/  IMAD.MOV.U32 R81, RZ, RZ, c[0x0][0x1e0] ;  /* 0x00007800ff517624 */ /* 0x000fe200078e00ff */
[----:B-----5:R-:W-:Y:S01]  /*11030*/  ISETP.GE.AND P3, PT, R80, 0x1, PT ;  /* 0x000000015000780c */ /* 0x020fe20003f66270 */
[----:B------:R-:W-:Y:S01]  /*11040*/  BSSY B1, `(.L_x_13021) ;  /* 0x00000c4000017945 */ /* 0x000fe20003800000 */
[C---:B------:R-:W-:Y:S01]  /*11050*/  @!P6 LEA.HI.X R83, R5.reuse, c[0x0][0x1a4], R109, 0x2, P2 ;  /* 0x000069000553ea11 */ /* 0x040fe200010f146d */
[----:B------:R-:W-:Y:S01]  /*11060*/  FFMA.FTZ R81, R110, R81, c[0x0][0x228] ;  /* 0x00008a006e517623 */ /* 0x000fe20000010051 */
[----:B------:R-:W-:-:S03]  /*11070*/  @!P6 LEA R110, P2, R5, c[0x0][0x1a8], 0x2 ;  /* 0x00006a00056eea11 */ /* 0x000fc600078410ff */
[----:B------:R0:W-:Y:S01]  /*11080*/  @!P6 STG.E [R82.64], R113 ;  /* 0x000000715200e986 */ /* 0x0001e2000c101906 */
[----:B------:R-:W-:Y:S01]  /*11090*/  @!P6 LEA.HI.X R111, R5, c[0x0][0x1ac], R109, 0x2, P2 ;  /* 0x00006b00056fea11 */ /* 0x000fe200010f146d */
[----:B------:R-:W-:Y:S01]  /*110a0*/  FMUL.FTZ R109, R113, R113 ;  /* 0x00000071716d7220 */ /* 0x000fe20000410000 */
[----:B------:R-:W-:-:S04]  /*110b0*/  ISETP.NE.AND P2, PT, RZ, UR8, PT ;  /* 0x00000008ff007c0c */ /* 0x000fc8000bf45270 */
[----:B------:R-:W-:-:S05]  /*110c0*/  FSEL R112, R109, RZ, P2 ;  /* 0x000000ff6d707208 */ /* 0x000fca0001000000 */
[----:B------:R-:W-:-:S04]  /*110d0*/  FADD.FTZ R81, R81, R112 ;  /* 0x0000007051517221 */ /* 0x000fc80000010000 */
[----:B------:R-:W1:Y:S02]  /*110e0*/  MUFU.RSQ R109, R81 ;  /* 0x00000051006d7308 */ /* 0x000e640000001400 */
[----:B-1----:R0:W-:Y:S01]  /*110f0*/  @!P6 STG.E [R110.64], R109 ;  /* 0x0000006d6e00e986 */ /* 0x0021e2000c101906 */
[----:B------:R-:W-:Y:S05]  /*11100*/  @!P3 BRA `(.L_x_13022) ;  /* 0x00000b700000b947 */ /* 0x000fea0003800000 */
[----:B------:R-:W1:Y:S01]  /*11110*/  S2R R114, SR_TID.X ;  /* 0x0000000000727919 */ /* 0x000e620000002100 */
[----:B------:R-:W-:Y:S01]  /*11120*/  IADD3 R80, R80, -0x1, RZ ;  /* 0xffffffff50507810 */ /* 0x000fe20007ffe0ff */
[----:B------:R-:W-:Y:S01]  /*11130*/  BSSY B2, `(.L_x_13023) ;  /* 0x0000028000027945 */ /* 0x000fe20003800000 */
[----:B0-----:R-:W-:-:S03]  /*11140*/  FSEL R113, R113, RZ, !P2 ;  /* 0x000000ff71717208 */ /* 0x001fc60005000000 */
[----:B------:R-:W-:-:S05]  /*11150*/  IMAD R80, R80, c[0x0][0x168], RZ ;  /* 0x00005a0050507a24 */ /* 0x000fca00078e02ff */
[----:B------:R-:W-:-:S04]  /*11160*/  SHF.R.S32.HI R81, RZ, 0x1f, R80 ;  /* 0x0000001fff517819 */ /* 0x000fc80000011450 */
[----:B------:R-:W-:Y:S02]  /*11170*/  LEA.HI R81, R81, R80, RZ, 0x3 ;  /* 0x0000005051517211 */ /* 0x000fe400078f18ff */
[----:B-1----:R-:W-:-:S04]  /*11180*/  LOP3.LUT R112, R114, 0x1f, RZ, 0xc0, !PT ;  /* 0x0000001f72707812 */ /* 0x002fc800078ec0ff */
[----:B------:R-:W-:Y:S01]  /*11190*/  LEA.HI.SX32 R112, R81, R112, 0x1d ;  /* 0x0000007051707211 */ /* 0x000fe200078feaff */
[----:B------:R-:W-:Y:S05]  /*111a0*/  @!P1 BRA `(.L_x_13024) ;  /* 0x0000020000009947 */ /* 0x000fea0003800000 */
[--C-:B------:R-:W-:Y:S02]  /*111b0*/  FADD.FTZ R80, R32, -R113.reuse ;  /* 0x8000007120507221 */ /* 0x100fe40000010000 */
[--C-:B------:R-:W-:Y:S02]  /*111c0*/  FADD.FTZ R82, R33, -R113.reuse ;  /* 0x8000007121527221 */ /* 0x100fe40000010000 */
[--C-:B------:R-:W-:Y:S02]  /*111d0*/  FADD.FTZ R110, R34, -R113.reuse ;  /* 0x80000071226e7221 */ /* 0x100fe40000010000 */
        /* <DEDUP_REMOVED lines=10> */
[----:B------:R-:W-:-:S02]  /*11280*/  FADD.FTZ R82, R44, -R113 ;  /* 0x800000712c527221 */ /* 0x000fc40000010000 */
[--C-:B------:R-:W-:Y:S01]  /*11290*/  FADD.FTZ R114, R47, -R113.reuse ;  /* 0x800000712f727221 */ /* 0x100fe20000010000 */
[----:B------:R-:W-:Y:S01]  /*112a0*/  F2FP.BF16.PACK_AB R81, R83, R110 ;  /* 0x0000006e5351723e */ /* 0x000fe200000010ff */
        /* <DEDUP_REMOVED lines=8> */
[----:B------:R-:W-:Y:S02]  /*11330*/  FFMA.FTZ R111, R153, R111, R152 ;  /* 0x0000006f996f7223 */ /* 0x000fe40000010098 */
[----:B------:R-:W-:Y:S01]  /*11340*/  FFMA.FTZ R114, R151, R82, R150 ;  /* 0x0000005297727223 */ /* 0x000fe20000010096 */
[----:B------:R-:W-:-:S04]  /*11350*/  F2FP.BF16.PACK_AB R82, R110, R83 ;  /* 0x000000536e52723e */ /* 0x000fc800000010ff */
[----:B------:R-:W-:Y:S01]  /*11360*/  F2FP.BF16.PACK_AB R83, R114, R111 ;  /* 0x0000006f7253723e */ /* 0x000fe200000010ff */
[----:B------:R-:W-:-:S04]  /*11370*/  IMAD.MOV.U32 R111, RZ, RZ, 0x10 ;  /* 0x00000010ff6f7424 */ /* 0x000fc800078e00ff */
[C---:B------:R-:W-:Y:S01]  /*11380*/  IMAD.WIDE.U32 R110, R112.reuse, R111, c[0x0][0x208] ;  /* 0x00008200706e7625 */ /* 0x040fe200078e006f */
[----:B------:R-:W-:-:S04]  /*11390*/  IADD3 R112, R112, 0x20, RZ ;  /* 0x0000002070707810 */ /* 0x000fc80007ffe0ff */
[----:B------:R0:W-:Y:S03]  /*113a0*/  STG.E.128 [R110.64], R80 ;  /* 0x000000506e007986 */ /* 0x0001e6000c101d06 */
.L_x_13024:
[----:B------:R-:W-:Y:S05]  /*113b0*/  BSYNC B2 ;  /* 0x0000000000027941 */ /* 0x000fea0003800000 */
.L_x_13023:
[----:B------:R-:W-:Y:S01]  /*113c0*/  ISETP.NE.AND P2, PT, R88, RZ, PT ;  /* 0x000000ff5800720c */ /* 0x000fe20003f45270 */
[----:B------:R-:W-:-:S12]  /*113d0*/  BSSY B2, `(.L_x_13025) ;  /* 0x0000022000027945 */ /* 0x000fd80003800000 */
[----:B------:R-:W-:Y:S05]  /*113e0*/  @!P2 BRA `(.L_x_13026) ;  /* 0x000002000000a947 */ /* 0x000fea0003800000 */
[--C-:B0-----:R-:W-:Y:S02]  /*113f0*/  FADD.FTZ R80, R48, -R113.reuse ;  /* 0x8000007130507221 */ /* 0x101fe40000010000 */
        /* <DEDUP_REMOVED lines=31> */
.L_x_13026:
[----:B------:R-:W-:Y:S05]  /*115f0*/  BSYNC B2 ;  /* 0x0000000000027941 */ /* 0x000fea0003800000 */
.L_x_13025:
        /* <DEDUP_REMOVED lines=35> */
.L_x_13028:
[----:B------:R-:W-:Y:S05]  /*11830*/  BSYNC B2 ;  /* 0x0000000000027941 */ /* 0x000fea0003800000 */
.L_x_13027:
        /* <DEDUP_REMOVED lines=35> */
.L_x_13030:
[----:B------:R-:W-:Y:S05]  /*11a70*/  BSYNC B2 ;  /* 0x0000000000027941 */ /* 0x000fea0003800000 */
.L_x_13029:
        /* <DEDUP_REMOVED lines=27> */
[----:B------:R-:W-:Y:S01]  /*11c30*/  HFMA2.MMA R111, -RZ, RZ, 0, 9.5367431640625e-07 ;  /* 0x00000010ff6f7435 */ /* 0x000fe200000001ff */
[----:B------:R-:W-:-:S02]  /*11c40*/  F2FP.BF16.PACK_AB R81, R110, R81 ;  /* 0x000000516e51723e */ /* 0x000fc400000010ff */
[----:B------:R-:W-:-:S07]  /*11c50*/  F2FP.BF16.PACK_AB R80, R80, R109 ;  /* 0x0000006d5050723e */ /* 0x000fce00000010ff */
[----:B------:R-:W-:-:S05]  /*11c60*/  IMAD.WIDE.U32 R110, R112, R111, c[0x0][0x208] ;  /* 0x00008200706e7625 */ /* 0x000fca00078e006f */
[----:B------:R0:W-:Y:S02]  /*11c70*/  STG.E.128 [R110.64], R80 ;  /* 0x000000506e007986 */ /* 0x0001e4000c101d06 */
.L_x_13022:
[----:B------:R-:W-:Y:S05]  /*11c80*/  BSYNC B1 ;  /* 0x0000000000017941 */ /* 0x000fea0003800000 */
.L_x_13021:
[----:B0-----:R-:W-:-:S04]  /*11c90*/  IMAD.MOV.U32 R80, RZ, RZ, c[0x0][0x160] ;  /* 0x00005800ff507624 */ /* 0x001fc800078e00ff */
[----:B------:R-:W-:-:S05]  /*11ca0*/  IMAD R5, R80, 0x4, R5 ;  /* 0x0000000450057824 */ /* 0x000fca00078e0205 */
[----:B------:R-:W-:-:S13]  /*11cb0*/  ISETP.GE.AND P2, PT, R5, c[0x0][0x164], PT ;  /* 0x0000590005007a0c */ /* 0x000fda0003f46270 */
[----:B------:R-:W-:Y:S01]  /*11cc0*/  @P2 CALL.REL.NOINC `(.L_x_13031) ;  /* 0x0000001000002944 */ /* 0x000fe20003c00000 */
[----:B------:R-:W-:Y:S05]  /*11cd0*/  BRA `(.L_x_13032) ;  /* 0xfffef30000007947 */ /* 0x000fea000383ffff */
.L_x_13031:
[----:B------:R-:W-:Y:S05]  /*11ce0*/  BSYNC B0 ;  /* 0x0000000000007941 */ /* 0x000fea0003800000 */
.L_x_12640:
[----:B------:R-:W-:Y:S05]  /*11cf0*/  EXIT ;  /* 0x000000000000794d */ /* 0x000fea0003800000 */
.L_x_13019:
[----:B------:R-:W-:Y:S01]  /*11d00*/  IMAD.MOV.U32 R81, RZ, RZ, 0x1 ;  /* 0x00000001ff517424 */ /* 0x000fe200078e00ff */
[----:B------:R-:W-:Y:S01]  /*11d10*/  MOV R82, 0x11d50 ;  /* 0x00011d5000527802 */ /* 0x000fe20000000f00 */
[----:B------:R-:W-:Y:S02]  /*11d20*/  IMAD.MOV.U32 R111, RZ, RZ, 0x1f ;  /* 0x0000001fff6f7424 */ /* 0x000fe400078e00ff */
[----:B------:R-:W-:Y:S02]  /*11d30*/  IMAD.MOV.U32 R83, RZ, RZ, -0x1 ;  /* 0xffffffffff537424 */ /* 0x000fe400078e00ff */
[----:B-----5:R-:W-:Y:S05]  /*11d40*/  CALL.REL.NOINC `($__internal_58_$__cuda_sm70_shflsync_bfly_p) ;  /* 0x0000089000007944 */ /* 0x020fea0003c00000 */
[----:B-1----:R-:W-:Y:S05]  /*11d50*/  BRA `(.L_x_13033) ;  /* 0xffffec5000007947 */ /* 0x002fea000383ffff */
.L_x_13020:
[----:B------:R-:W-:Y:S01]  /*11d60*/  IMAD.MOV.U32 R81, RZ, RZ, 0x2 ;  /* 0x00000002ff517424 */ /* 0x000fe200078e00ff */
[----:B------:R-:W-:Y:S01]  /*11d70*/  MOV R111, 0x1f ;  /* 0x0000001f006f7802 */ /* 0x000fe20000000f00 */
[----:B------:R-:W-:Y:S01]  /*11d80*/  IMAD.MOV.U32 R83, RZ, RZ, -0x1 ;  /* 0xffffffffff537424 */ /* 0x000fe200078e00ff */
[----:B------:R-:W-:Y:S02]  /*11d90*/  MOV R82, 0x11db0 ;  /* 0x00011db000527802 */ /* 0x000fe40000000f00 */
[----:B-----5:R-:W-:Y:S05]  /*11da0*/  CALL.REL.NOINC `($__internal_58_$__cuda_sm70_shflsync_bfly_p) ;  /* 0x0000083000007944 */ /* 0x020fea0003c00000 */
[----:B-1----:R-:W-:Y:S01]  /*11db0*/  FADD.FTZ R110, R110, R81 ;  /* 0x000000516e6e7221 */ /* 0x002fe20000010000 */
[----:B------:R-:W-:Y:S01]  /*11dc0*/  MOV R82, 0x11e10 ;  /* 0x00011e1000527802 */ /* 0x000fe20000000f00 */
[----:B------:R-:W-:Y:S02]  /*11dd0*/  IMAD.MOV.U32 R81, RZ, RZ, 0x4 ;  /* 0x00000004ff517424 */ /* 0x000fe400078e00ff */
[----:B------:R-:W-:-:S02]  /*11de0*/  IMAD.MOV.U32 R111, RZ, RZ, 0x1f ;  /* 0x0000001fff6f7424 */ /* 0x000fc400078e00ff */
[----:B------:R-:W-:Y:S02]  /*11df0*/  IMAD.MOV.U32 R83, RZ, RZ, -0x1 ;  /* 0xffffffffff537424 */ /* 0x000fe400078e00ff */
[----:B------:R-:W-:Y:S05]  /*11e00*/  CALL.REL.NOINC `($__internal_58_$__cuda_sm70_shflsync_bfly_p) ;  /* 0x000007d000007944 */ /* 0x000fea0003c00000 */
[----:B-1----:R-:W-:Y:S01]  /*11e10*/  FADD.FTZ R110, R110, R81 ;  /* 0x000000516e6e7221 */ /* 0x002fe20000010000 */
[----:B------:R-:W-:Y:S01]  /*11e20*/  MOV R83, 0xffffffff ;  /* 0xffffffff00537802 */ /* 0x000fe20000000f00 */
[----:B------:R-:W-:Y:S01]  /*11e30*/  IMAD.MOV.U32 R81, RZ, RZ, 0x8 ;  /* 0x00000008ff517424 */ /* 0x000fe200078e00ff */
[----:B------:R-:W-:Y:S01]  /*11e40*/  MOV R82, 0x11e70 ;  /* 0x00011e7000527802 */ /* 0x000fe20000000f00 */
[----:B------:R-:W-:Y:S02]  /*11e50*/  IMAD.MOV.U32 R111, RZ, RZ, 0x1f ;  /* 0x0000001fff6f7424 */ /* 0x000fe400078e00ff */
[----:B------:R-:W-:Y:S05]  /*11e60*/  CALL.REL.NOINC `($__internal_58_$__cuda_sm70_shflsync_bfly_p) ;  /* 0x0000077000007944 */ /* 0x000fea0003c00000 */
[----:B-1----:R-:W-:Y:S01]  /*11e70*/  FADD.FTZ R110, R110, R81 ;  /* 0x000000516e6e7221 */ /* 0x002fe20000010000 */
[----:B------:R-:W-:Y:S01]  /*11e80*/  MOV R82, 0x11ed0 ;  /* 0x00011ed000527802 */ /* 0x000fe20000000f00 */
[----:B------:R-:W-:Y:S02]  /*11e90*/  IMAD.MOV.U32 R81, RZ, RZ, 0x10 ;  /* 0x00000010ff517424 */ /* 0x000fe400078e00ff */
[----:B------:R-:W-:Y:S02]  /*11ea0*/  IMAD.MOV.U32 R111, RZ, RZ, 0x1f ;  /* 0x0000001fff6f7424 */ /* 0x000fe400078e00ff */
[----:B------:R-:W-:-:S02]  /*11eb0*/  IMAD.MOV.U32 R83, RZ, RZ, -0x1 ;  /* 0xffffffffff537424 */ /* 0x000fc400078e00ff */
[----:B------:R-:W-:Y:S05]  /*11ec0*/  CALL.REL.NOINC `($__internal_58_$__cuda_sm70_shflsync_bfly_p) ;  /* 0x0000071000007944 */ /* 0x000fea0003c00000 */
[----:B-1----:R-:W-:Y:S02]  /*11ed0*/  FADD.FTZ R81, R110, R81 ;  /* 0x000000516e517221 */ /* 0x002fe40000010000 */
        /* <DEDUP_REMOVED lines=84> */
[----:B------:R-:W-:Y:S01]  /*12420*/  MOV R82, 0x12450 ;  /* 0x0001245000527802 */ /* 0x000fe20000000f00 */
[----:B------:R-:W-:Y:S02]  /*12430*/  IMAD.MOV.U32 R81, RZ, RZ, 0x1 ;  /* 0x00000001ff517424 */ /* 0x000fe400078e00ff */
[----:B------:R-:W-:Y:S05]  /*12440*/  CALL.REL.NOINC `($__internal_58_$__cuda_sm70_shflsync_bfly_p) ;  /* 0x0000019000007944 */ /* 0x000fea0003c00000 */
[----:B-1----:R-:W-:Y:S01]  /*12450*/  FADD.FTZ R110, R110, R81 ;  /* 0x000000516e6e7221 */ /* 0x002fe20000010000 */
[----:B------:R-:W-:Y:S01]  /*12460*/  HFMA2.MMA R81, -RZ, RZ, 0, 1.1920928955078125e-07 ;  /* 0x00000002ff517435 */ /* 0x000fe200000001ff */
[----:B------:R-:W-:Y:S01]  /*12470*/  IMAD.MOV.U32 R111, RZ, RZ, 0x1f ;  /* 0x0000001fff6f7424 */ /* 0x000fe200078e00ff */
[----:B------:R-:W-:Y:S01]  /*12480*/  MOV R82, 0x124b0 ;  /* 0x000124b000527802 */ /* 0x000fe20000000f00 */
[----:B------:R-:W-:-:S03]  /*12490*/  IMAD.MOV.U32 R83, RZ, RZ, -0x1 ;  /* 0xffffffffff537424 */ /* 0x000fc600078e00ff */
[----:B------:R-:W-:Y:S05]  /*124a0*/  CALL.REL.NOINC `($__internal_58_$__cuda_sm70_shflsync_bfly_p) ;  /* 0x0000013000007944 */ /* 0x000fea0003c00000 */
        /* <DEDUP_REMOVED lines=10> */
[----:B------:R-:W-:Y:S02]  /*12550*/  IMAD.MOV.U32 R83, RZ, RZ, -0x1 ;  /* 0xffffffffff537424 */ /* 0x000fe400078e00ff */
[----:B------:R-:W-:Y:S05]  /*12560*/  CALL.REL.NOINC `($__internal_58_$__cuda_sm70_shflsync_bfly_p) ;  /* 0x0000007000007944 */ /* 0x000fea0003c00000 */
[----:B-1----:R-:W-:Y:S01]  /*12570*/  FADD.FTZ R110, R110, R81 ;  /* 0x000000516e6e7221 */ /* 0x002fe20000010000 */
[----:B------:R-:W-:Y:S01]  /*12580*/  MOV R82, 0x125d0 ;  /* 0x000125d000527802 */ /* 0x000fe20000000f00 */
[----:B------:R-:W-:Y:S02]  /*12590*/  IMAD.MOV.U32 R81, RZ, RZ, 0x10 ;  /* 0x00000010ff517424 */ /* 0x000fe400078e00ff */
[----:B------:R-:W-:Y:S02]  /*125a0*/  IMAD.MOV.U32 R111, RZ, RZ, 0x1f ;  /* 0x0000001fff6f7424 */ /* 0x000fe400078e00ff */
[----:B------:R-:W-:-:S02]  /*125b0*/  IMAD.MOV.U32 R83, RZ, RZ, -0x1 ;  /* 0xffffffffff537424 */ /* 0x000fc400078e00ff */
[----:B------:R-:W-:Y:S05]  /*125c0*/  CALL.REL.NOINC `($__internal_58_$__cuda_sm70_shflsync_bfly_p) ;  /* 0x0000001000007944 */ /* 0x000fea0003c00000 */
[----:B-1----:R-:W-:Y:S05]  /*125d0*/  BRA `(.L_x_13034) ;  /* 0xffffea2000007947 */ /* 0x002fea000383ffff */
        .weak           $__internal_58_$__cuda_sm70_shflsync_bfly_p
        .type           $__internal_58_$__cuda_sm70_shflsync_bfly_p,@function
        .size           $__internal_58_$__cuda_sm70_shflsync_bfly_p,(.L_x_36146 - $__internal_58_$__cuda_sm70_shflsync_bfly_p)
$__internal_58_$__cuda_sm70_shflsync_bfly_p:
[----:B------:R-:W-:Y:S04]  /*125e0*/  WARPSYNC R83 ;  /* 0x0000005300007348 */ /* 0x000fe80003800000 */
[----:B------:R0:W1:Y:S02]  /*125f0*/  SHFL.BFLY PT, R81, R110, R81, R111 ;  /* 0x0c0000516e517389 */ /* 0x00006400000e006f */
[----:B0-----:R-:W-:-:S04]  /*12600*/  IMAD.MOV.U32 R83, RZ, RZ, 0x0 ;  /* 0x00000000ff537424 */ /* 0x001fc800078e00ff */
[----:B------:R-:W-:Y:S05]  /*12610*/  RET.REL.NODEC R82 `(_ZN10layer_norm13ln_fwd_kernelINS_13Kernel_traitsI13__nv_bfloat16S2_fS2_fjLj1280ELj1ELj4ELj1ELj16ENS_18Kernel_traits_baseILj1280ES2_S2_fS2_fjLj128EEEEELb1ELb0ELb1ELb0EEEvNS_9FwdParamsE) ;  /* 0xfffed9e052007950 */ /* 0x000fea0003c3ffff */
.L_x_13035:
        /* <DEDUP_REMOVED lines=14> */
.L_x_36146:


//--------------------- .text._ZN10layer_norm13ln_fwd_kernelINS_13Kernel_traitsI13__nv_bfloat16S2_fS2_fjLj1280ELj1ELj4ELj1ELj16ENS_18Kernel_traits_baseILj1280ES2_S2_fS2_fjLj128EEEEELb1ELb0ELb1ELb1EEEvNS_9FwdParamsE --------------------------
	.section	.text._ZN10layer_norm13ln_fwd_kernelINS_13Kernel_traitsI13__nv_bfloat16S2_fS2_fjLj1280ELj1ELj4ELj1ELj16ENS_18Kernel_traits_baseILj1280ES2_S2_fS2_fjLj128EEEEELb1ELb0ELb1ELb1EEEvNS_9FwdParamsE,"ax",@progbits
	.sectioninfo	@"SHI_REGISTERS=167"
	.align	128
        .global         _ZN10layer_norm13ln_fwd_kernelINS_13Kernel_traitsI13__nv_bfloat16S2_fS2_fjLj1280ELj1ELj4ELj1ELj16ENS_18Kernel_traits_baseILj1280ES2_S2_fS2_fjLj128EEEEELb1ELb0ELb1ELb1EEEvNS_9FwdParamsE
        .type           _ZN10layer_norm13ln_fwd_kernelINS_13Kernel_traitsI13__nv_bfloat16S2_fS2_fjLj1280ELj1ELj4ELj1ELj16ENS_18Kernel_traits_baseILj1280ES2_S2_fS2_fjLj128EEEEELb1ELb0ELb1ELb1EEEvNS_9FwdParamsE,@function
        .size           _ZN10layer_norm13ln_fwd_kernelINS_13Kernel_traitsI13__nv_bfloat16S2_fS2_fjLj1280ELj1ELj4ELj1ELj16ENS_18Kernel_traits_baseILj1280ES2_S2_fS2_fjLj128EEEEELb1ELb0ELb1ELb1EEEvNS_9FwdParamsE,(.L_x_36147 - _ZN10layer_norm13ln_fwd_kernelINS_13Kernel_traitsI13__nv_bfloat16S2_fS2_fjLj1280ELj1ELj4ELj1ELj16ENS_18Kernel_traits_baseILj1280ES2_S2_fS2_fjLj128EEEEELb1ELb0ELb1ELb1EEEvNS_9FwdParamsE)
        .other          _ZN10layer_norm13ln_fwd_kernelINS_13Kernel_traitsI13__nv_bfloat16S2_fS2_fjLj1280ELj1ELj4ELj1ELj16ENS_18Kernel_traits_baseILj1280ES2_S2_fS2_fjLj128EEEEELb1ELb0ELb1ELb1EEEvNS_9FwdParamsE,@"STO_CUDA_ENTRY STV_DEFAULT"
_ZN10layer_norm13ln_fwd_kernelINS_13Kernel_traitsI13__nv_bfloat16S2_fS2_fjLj1280ELj1ELj4ELj1ELj16ENS_18Kernel_traits_baseILj1280ES2_S2_fS2_fjLj128EEEEELb1ELb0ELb1ELb1EEEvNS_9FwdParamsE:
.text._ZN10layer_norm13ln_fwd_kernelINS_13Kernel_traitsI13__nv_bfloat16S2_fS2_fjLj1280ELj1ELj4ELj1ELj16ENS_18Kernel_traits_baseILj1280ES2_S2_fS2_fjLj128EEEEELb1ELb0ELb1ELb1EEEvNS_9FwdParamsE:
        /* <DEDUP_REMOVED lines=28> */
[----:B------:R-:W-:Y:S01]  /*01c0*/  IMAD.SHL.U32 R7, R106, 0x10, RZ ;  /* 0x000000106a077824 */ /* 0x000fe200078e00ff */
[----:B------:R-:W-:Y:S01]  /*01d0*/  UIADD3 UR11, UR4, 0x3c6ef372, URZ ;  /* 0x3c6ef372040b7890 */ /* 0x000fe2000fffe03f */
[----:B-1----:R-:W-:-:S03]  /*01e0*/  IMAD.WIDE.U32 R2, R0, -0x2daee0ad, RZ ;  /* 0xd2511f5300027825 */ /* 0x002fc600078e00ff */
[----:B------:R-:W-:Y:S01]  /*01f0*/  LOP3.LUT R0, R7, 0x1f0, RZ, 0xc0, !PT ;  /* 0x000001f007007812 */ /* 0x000fe200078ec0ff */
[----:B--2---:R-:W-:Y:S01]  /*0200*/  UIADD3 UR10, UR5, -0x4498517b, URZ ;  /* 0xbb67ae85050a7890 */ /* 0x004fe2000fffe03f */
[----:B------:R-:W-:Y:S01]  /*0210*/  LOP3.LUT R8, R5, UR5, RZ, 0x3c, !PT ;  /* 0x0000000505087c12 */ /* 0x000fe2000f8e3cff */
[----:B------:R-:W-:Y:S01]  /*0220*/  UIADD3 UR12, UR5, 0x76cf5d0a, URZ ;  /* 0x76cf5d0a050c7890 */ /* 0x000fe2000fffe03f */
[----:B------:R-:W-:-:S03]  /*0230*/  IADD3 R44, P1, R0, c[0x0][0x218], RZ ;  /* 0x00008600002c7a10 */ /* 0x000fc60007f3e0ff */
[----:B------:R-:W-:Y:S01]  /*0240*/  IMAD.WIDE.U32 R8, R8, -0x326172a9, RZ ;  /* 0xcd9e8d5708087825 */ /* 0x000fe200078e00ff */
[----:B------:R-:W-:-:S03]  /*0250*/  LOP3.LUT R7, R3, UR10, R4, 0x96, !PT ;  /* 0x0000000a03077c12 */ /* 0x000fc6000f8e9604 */
[----:B------:R-:W-:Y:S01]  /*0260*/  IMAD.X R45, RZ, RZ, c[0x0][0x21c], P1 ;  /* 0x00008700ff2d7624 */ /* 0x000fe200008e06ff */
[----:B------:R-:W-:Y:S01]  /*0270*/  LOP3.LUT R4, R9, UR9, R6, 0x96, !PT ;  /* 0x0000000909047c12 */ /* 0x000fe2000f8e9606 */
[----:B------:R-:W-:-:S03]  /*0280*/  IMAD.WIDE.U32 R6, R7, -0x326172a9, RZ ;  /* 0xcd9e8d5707067825 */ /* 0x000fc600078e00ff */
[----:B------:R0:W5:Y:S01]  /*0290*/  @P0 LDG.E.128 R16, [R44.64+0x200] ;  /* 0x000200062c100981 */ /* 0x000162000c1e1d00 */
[----:B------:R-:W-:Y:S01]  /*02a0*/  IMAD.WIDE.U32 R4, R4, -0x2daee0ad, RZ ;  /* 0xd2511f5304047825 */ /* 0x000fe200078e00ff */
[----:B------:R-:W-:Y:S02]  /*02b0*/  LOP3.LUT R3, R7, UR11, R8, 0x96, !PT ;  /* 0x0000000b07037c12 */ /* 0x000fe4000f8e9608 */
[----:B------:R0:W5:Y:S01]  /*02c0*/  @P0 LDG.E.128 R8, [R44.64] ;  /* 0x000000062c080981 */ /* 0x000162000c1e1d00 */
[----:B------:R-:W-:Y:S01]  /*02d0*/  UIADD3 UR14, UR5, 0x32370b8f, URZ ;  /* 0x32370b8f050e7890 */ /* 0x000fe2000fffe03f */
[----:B------:R-:W-:Y:S01]  /*02e0*/  LOP3.LUT R12, R5, UR12, R2, 0x96, !PT ;  /* 0x0000000c050c7c12 */ /* 0x000fe2000f8e9602 */
[----:B------:R-:W-:Y:S01]  /*02f0*/  UIADD3 UR13, UR4, -0x255992d5, URZ ;  /* 0xdaa66d2b040d7890 */ /* 0x000fe2000fffe03f */
[----:B------:R0:W5:Y:S04]  /*0300*/  @P0 LDG.E.128 R52, [R44.64+0x400] ;  /* 0x000400062c340981 */ /* 0x000168000c1e1d00 */
        /* <DEDUP_REMOVED lines=48> */
[----:B------:R0:W5:Y:S01]  /*0610*/  LDG.E.128 R40, [R2.64] ;  /* 0x0000000602287981 */ /* 0x000162000c1e1d00 */
[----:B------:R-:W-:Y:S02]  /*0620*/  PRMT R4, RZ, 0x7610, R9 ;  /* 0x00007610ff047816 */ /* 0x000fe40000000009 */
        /* <DEDUP_REMOVED lines=8> */
[----:B------:R-:W-:Y:S01]  /*06b0*/  @!P0 CS2R R54, SRZ ;  /* 0x0000000000368805 */ /* 0x000fe2000001ff00 */
[----:B------:R-:W-:Y:S01]  /*06c0*/  PRMT R20, RZ, 0x7610, R53 ;  /* 0x00007610ff147816 */ /* 0x000fe20000000035 */
[----:B------:R-:W-:Y:S01]  /*06d0*/  @!P0 CS2R R50, SRZ ;  /* 0x0000000000328805 */ /* 0x000fe2000001ff00 */
[--C-:B------:R-:W-:Y:S01]  /*06e0*/  PRMT R99, RZ, 0x5410, R49.reuse ;  /* 0x00005410ff637816 */ /* 0x100fe20000000031 */
[----:B------:R-:W-:Y:S01]  /*06f0*/  UIADD3 UR25, UR4, -0x700cb87f, URZ ;  /* 0x8ff3478104197890 */ /* 0x000fe2000fffe03f */
[----:B------:R-:W-:Y:S01]  /*0700*/  PRMT R100, RZ, 0x7610, R49 ;  /* 0x00007610ff647816 */ /* 0x000fe20000000031 */
[----:B------:R-:W-:Y:S01]  /*0710*/  UIADD3 UR26, UR5, -0x695add53, URZ ;  /* 0x96a522ad051a7890 */ /* 0x000fe2000fffe03f */
[----:B------:R-:W-:Y:S01]  /*0720*/  @!P0 CS2R R44, SRZ ;  /* 0x00000000002c8805 */ /* 0x000fe2000001ff00 */
[----:B------:R-:W-:Y:S01]  /*0730*/  @!P0 CS2R R46, SRZ ;  /* 0x00000000002e8805 */ /* 0x000fe2000001ff00 */
[----:B0-----:R-:W-:Y:S01]  /*0740*/  PRMT R3, RZ, 0x5410, R9 ;  /* 0x00005410ff037816 */ /* 0x001fe20000000009 */
[----:B------:R-:W-:Y:S01]  /*0750*/  IMAD.HI.U32 R120, R140, -0x326172a9, RZ ;  /* 0xcd9e8d578c787827 */ /* 0x000fe200078e00ff */
[----:B------:R-:W-:Y:S01]  /*0760*/  PRMT R9, RZ, 0x5410, R16 ;  /* 0x00005410ff097816 */ /* 0x000fe20000000010 */
[----:B------:R-:W-:Y:S01]  /*0770*/  BSSY B0, `(.L_x_13036) ;  /* 0x0001092000007945 */ /* 0x000fe20003800000 */
[----:B------:R-:W-:Y:S01]  /*0780*/  PRMT R16, RZ, 0x7610, R19 ;  /* 0x00007610ff107816 */ /* 0x000fe20000000013 */
[----:B------:R-:W-:Y:S01]  /*0790*/  IMAD R49, R56, -0x2daee0ad, RZ ;  /* 0xd2511f5338317824 */ /* 0x000fe200078e02ff */
[----:B------:R-:W-:Y:S01]  /*07a0*/  PRMT R19, RZ, 0x5410, R53 ;  /* 0x00005410ff137816 */ /* 0x000fe20000000035 */
[----:B------:R-:W-:Y:S01]  /*07b0*/  IMAD R53, R57, -0x326172a9, RZ ;  /* 0xcd9e8d5739357824 */ /* 0x000fe200078e02ff */
[--C-:B------:R-:W-:Y:S01]  /*07c0*/  PRMT R0, RZ, 0x5410, R8.reuse ;  /* 0x00005410ff007816 */ /* 0x100fe20000000008 */
[----:B------:R-:W-:Y:S01]  /*07d0*/  IMAD.WIDE.U32 R142, R142, -0x2daee0ad, RZ ;  /* 0xd2511f538e8e7825 */ /* 0x000fe200078e00ff */
[----:B------:R-:W-:Y:S01]  /*07e0*/  PRMT R2, RZ, 0x7610, R8 ;  /* 0x00007610ff027816 */ /* 0x000fe20000000008 */
[----:B------:R-:W-:Y:S01]  /*07f0*/  ULDC.U8 UR8, c[0x0][0x1f0] ;  /* 0x00007c0000087ab9 */ /* 0x000fe20000000000 */
[--C-:B------:R-:W-:Y:S01]  /*0800*/  PRMT R7, RZ, 0x5410, R11.reuse ;  /* 0x00005410ff077816 */ /* 0x100fe2000000000b */
[----:B------:R-:W-:Y:S01]  /*0810*/  IMAD R140, R140, -0x326172a9, RZ ;  /* 0xcd9e8d578c8c7824 */ /* 0x000fe200078e02ff */
[----:B------:R-:W-:Y:S01]  /*0820*/  PRMT R8, RZ, 0x7610, R11 ;  /* 0x00007610ff087816 */ /* 0x000fe2000000000b */
[----:B------:R-:W-:Y:S01]  /*0830*/  IMAD.MOV.U32 R109, RZ, RZ, RZ ;  /* 0x000000ffff6d7224 */ /* 0x000fe200078e00ff */
        /* <DEDUP_REMOVED lines=27> */
.L_x_13412:
[----:B------:R-:W-:-:S04]  /*09f0*/  IMAD.MOV.U32 R63, RZ, RZ, 0x4 ;  /* 0x00000004ff3f7424 */ /* 0x000fc800078e00ff */
[----:B------:R-:W-:-:S05]  /*0a00*/  IMAD.WIDE R56, R106, R63, c[0x0][0x1d0] ;  /* 0x000074006a387625 */ /* 0x000fca00078e023f */
[----:B------:R-:W2:Y:S01]  /*0a10*/  LDG.E R64, [R56.64] ;  /* 0x0000000638407981 */ /* 0x000ea2000c1e1900 */
[----:B------:R-:W-:Y:S01]  /*0a20*/  ISETP.NE.U32.AND P0, PT, RZ, c[0x0][0x180], PT ;  /* 0x00006000ff007a0c */ /* 0x000fe20003f05070 */
[----:B------:R-:W-:Y:S01]  /*0a30*/  IMAD R58, R106, c[0x0][0x168], RZ ;  /* 0x00005a006a3a7a24 */ /* 0x000fe200078e02ff */
[----:B------:R-:W-:Y:S01]  /*0a40*/  HFMA2.MMA R138, -RZ, RZ, 0, 0 ;  /* 0x00000000ff8a7435 */ /* 0x000fe200000001ff */
[----:B------:R-:W0:Y:S01]  /*0a50*/  S2R R133, SR_TID.X ;  /* 0x0000000000857919 */ /* 0x000e220000002100 */
[----:B------:R-:W-:Y:S02]  /*0a60*/  ISETP.NE.AND.EX P0, PT, RZ, c[0x0][0x184], PT, P0 ;  /* 0x00006100ff007a0c */ /* 0x000fe40003f05300 */
[----:B------:R-:W-:-:S04]  /*0a70*/  SHF.R.S32.HI R59, RZ, 0x1f, R58 ;  /* 0x0000001fff3b7819 */ /* 0x000fc8000001143a */
[----:B------:R-:W-:-:S07]  /*0a80*/  LEA.HI R59, R59, R58, RZ, 0x3 ;  /* 0x0000003a3b3b7211 */ /* 0x000fce00078f18ff */
[----:B------:R-:W-:Y:S01]  /*0a90*/  @P0 IMAD.MOV.U32 R58, RZ, RZ, 0x20 ;  /* 0x00000020ff3a0424 */ /* 0x000fe200078e00ff */
[----:B--2---:R-:W-:-:S13]  /*0aa0*/  ISETP.GE.AND P2, PT, R64, 0x1, PT ;  /* 0x000000014000780c */ /* 0x004fda0003f46270 */
[----:B------:R-:W-:Y:S01]  /*0ab0*/  @P2 IADD3 R60, R64, -0x1, RZ ;  /* 0xffffffff403c2810 */ /* 0x000fe20007ffe0ff */
[----:B------:R-:W-:-:S04]  /*0ac0*/  @P2 IMAD.MOV.U32 R57, RZ, RZ, 0x10 ;  /* 0x00000010ff392424 */ /* 0x000fc800078e00ff */
[----:B------:R-:W-:Y:S01]  /*0ad0*/  @P2 IMAD R61, R60, c[0x0][0x168], RZ ;  /* 0x00005a003c3d2a24 */ /* 0x000fe200078e02ff */
[----:B0-----:R-:W-:-:S04]  /*0ae0*/  LOP3.LUT R60, R133, 0x1f, RZ, 0xc0, !PT ;  /* 0x0000001f853c7812 */ /* 0x001fc800078ec0ff */
[----:B------:R-:W-:Y:S02]  /*0af0*/  @P2 SHF.R.S32.HI R56, RZ, 0x1f, R61 ;  /* 0x0000001fff382819 */ /* 0x000fe4000001143d */
[----:B------:R-:W-:Y:S02]  /*0b00*/  LEA.HI.SX32 R137, R59, R60, 0x1d ;  /* 0x0000003c3b897211 */ /* 0x000fe400078feaff */
[----:B------:R-:W-:-:S03]  /*0b10*/  @P2 LEA.HI R61, R56, R61, RZ, 0x3 ;  /* 0x0000003d383d2211 */ /* 0x000fc600078f18ff */
[----:B------:R-:W-:Y:S01]  /*0b20*/  @P0 IMAD.WIDE.U32 R58, R137, R58, c[0x0][0x180] ;  /* 0x00006000893a0625 */ /* 0x000fe200078e003a */
[----:B------:R-:W-:-:S03]  /*0b30*/  @P2 LEA.HI.SX32 R138, R61, R60, 0x1d ;  /* 0x0000003c3d8a2211 */ /* 0x000fc600078feaff */
[----:B------:R-:W-:Y:S01]  /*0b40*/  IMAD.WIDE R60, R106, R63, c[0x0][0x1d8] ;  /* 0x000076006a3c7625 */ /* 0x000fe200078e023f */
[----:B------:R-:W2:Y:S03]  /*0b50*/  @P0 LDG.E.128 R44, [R58.64] ;  /* 0x000000063a2c0981 */ /* 0x000ea6000c1e1d00 */
[----:B------:R-:W-:Y:S01]  /*0b60*/  @P2 IMAD.WIDE.U32 R62, R138, R57, c[0x0][0x170] ;  /* 0x00005c008a3e2625 */ /* 0x000fe200078e0039 */
[----:B-----5:R0:W5:Y:S04]  /*0b70*/  LDG.E R134, [R60.64] ;  /* 0x000000063c867981 */ /* 0x020168000c1e1900 */
[----:B------:R0:W5:Y:S04]  /*0b80*/  @P0 LDG.E.128 R48, [R58.64+0x10] ;  /* 0x000010063a300981 */ /* 0x000168000c1e1d00 */
[----:B------:R0:W5:Y:S01]  /*0b90*/  @P2 LDG.E.128 R52, [R62.64] ;  /* 0x000000063e342981 */ /* 0x000162000c1e1d00 */
[----:B------:R-:W-:Y:S01]  /*0ba0*/  ISETP.GT.AND P3, PT, R64, RZ, PT ;  /* 0x000000ff4000720c */ /* 0x000fe20003f64270 */
[----:B------:R-:W-:Y:S01]  /*0bb0*/  BSSY B1, `(.L_x_13037) ;  /* 0x000005b000017945 */ /* 0x000fe20003800000 */
[----:B------:R-:W-:-:S11]  /*0bc0*/  SHF.R.S32.HI R135, RZ, 0x1f, R106 ;  /* 0x0000001fff877819 */ /* 0x000fd6000001146a */
[----:B------:R-:W-:Y:S01]  /*0bd0*/  @!P3 ISETP.NE.U32.AND P1, PT, RZ, c[0x0][0x180], PT ;  /* 0x00006000ff00ba0c */ /* 0x000fe20003f25070 */
[----:B------:R-:W-:-:S03]  /*0be0*/  @!P3 IMAD.MOV.U32 R64, RZ, RZ, R121 ;  /* 0x000000ffff40b224 */ /* 0x000fc600078e0079 */
[----:B------:R-:W-:-:S04]  /*0bf0*/  @!P3 ISETP.NE.AND.EX P1, PT, RZ, c[0x0][0x184], PT, P1 ;  /* 0x00006100ff00ba0c */ /* 0x000fc80003f25310 */
        /* <DEDUP_REMOVED lines=14> */
.L_x_13040:
[----:B------:R-:W-:Y:S02]  /*0ce0*/  IMAD.MOV.U32 R65, RZ, RZ, R140 ;  /* 0x000000ffff417224 */ /* 0x000fe400078e008c */
.L_x_13041:
[----:B------:R-:W-:Y:S05]  /*0cf0*/  BSYNC B2 ;  /* 0x0000000000027941 */ /* 0x000fea0003800000 */
.L_x_13039:
        /* <DEDUP_REMOVED lines=16> */
.L_x_13045:
[----:B------:R-:W-:Y:S05]  /*0e00*/  BSYNC B3 ;  /* 0x0000000000037941 */ /* 0x000fea0003800000 */
.L_x_13044:
        /* <DEDUP_REMOVED lines=42> */
.L_x_13043:
[----:B------:R-:W-:Y:S05]  /*10b0*/  BSYNC B2 ;  /* 0x0000000000027941 */ /* 0x000fea0003800000 */
.L_x_13042:
        /* <DEDUP_REMOVED lines=10> */
.L_x_13038:
[----:B0-----:R-:W-:Y:S05]  /*1160*/  BSYNC B1 ;  /* 0x0000000000017941 */ /* 0x001fea0003800000 */
.L_x_13037:
        /* <DEDUP_REMOVED lines=18> */
.L_x_13049:
[----:B------:R-:W-:Y:S02]  /*1290*/  MOV R68, R140 ;  /* 0x0000008c00447202 */ /* 0x000fe40000000f00 */
.L_x_13050:
[----:B------:R-:W-:Y:S05]  /*12a0*/  BSYNC B2 ;  /* 0x0000000000027941 */ /* 0x000fea0003800000 */
.L_x_13048:
        /* <DEDUP_REMOVED lines=16> */
.L_x_13054:
[----:B------:R-:W-:Y:S05]  /*13b0*/  BSYNC B3 ;  /* 0x0000000000037941 */ /* 0x000fea0003800000 */
.L_x_13053:
        /* <DEDUP_REMOVED lines=42> */
.L_x_13052:
[----:B------:R-:W-:Y:S05]  /*1660*/  BSYNC B2 ;  /* 0x0000000000027941 */ /* 0x000fea0003800000 */
.L_x_13051:
        /* <DEDUP_REMOVED lines=10> */
.L_x_13047:
[----:B------:R-:W-:Y:S05]  /*1710*/  BSYNC B1 ;  /* 0x0000000000017941 */ /* 0x000fea0003800000 */
.L_x_13046:
        /* <DEDUP_REMOVED lines=18> */
.L_x_13058:
[----:B------:R-:W-:Y:S02]  /*1840*/  IMAD.MOV.U32 R68, RZ, RZ, R140 ;  /* 0x000000ffff447224 */ /* 0x000fe400078e008c */
.L_x_13059:
[----:B------:R-:W-:Y:S05]  /*1850*/  BSYNC B2 ;  /* 0x0000000000027941 */ /* 0x000fea0003800000 */
.L_x_13057:
        /* <DEDUP_REMOVED lines=16> */
.L_x_13063:
[----:B------:R-:W-:Y:S05]  /*1960*/  BSYNC B3 ;  /* 0x0000000000037941 */ /* 0x000fea0003800000 */
.L_x_13062:
        /* <DEDUP_REMOVED lines=42> */
.L_x_13061:
[----:B------:R-:W-:Y:S05]  /*1c10*/  BSYNC B2 ;  /* 0x0000000000027941 */ /* 0x000fea0003800000 */
.L_x_13060:
        /* <DEDUP_REMOVED lines=10> */
.L_x_13056:
[----:B------:R-:W-:Y:S05]  /*1cc0*/  BSYNC B1 ;  /* 0x0000000000017941 */ /* 0x000fea0003800000 */
.L_x_13055:
        /* <DEDUP_REMOVED lines=18> */
.L_x_13067:
[----:B------:R-:W-:Y:S02]  /*1df0*/  IMAD.MOV.U32 R70, RZ, RZ, R140 ;  /* 0x000000ffff467224 */ /* 0x000fe400078e008c */
.L_x_13068:
[----:B------:R-:W-:Y:S05]  /*1e00*/  BSYNC B2 ;  /* 0x0000000000027941 */ /* 0x000fea0003800000 */
.L_x_13066:
        /* <DEDUP_REMOVED lines=16> */
.L_x_13072:
[----:B------:R-:W-:Y:S05]  /*1f10*/  BSYNC B3 ;  /* 0x0000000000037941 */ /* 0x000fea0003800000 */
.L_x_13071:
        /* <DEDUP_REMOVED lines=42> */
.L_x_13070:
[----:B------:R-:W-:Y:S05]  /*21c0*/  BSYNC B2 ;  /* 0x0000000000027941 */ /* 0x000fea0003800000 */
.L_x_13069:
        /* <DEDUP_REMOVED lines=10> */
.L_x_13065:
[----:B------:R-:W-:Y:S05]  /*2270*/  BSYNC B1 ;  /* 0x0000000000017941 */ /* 0x000fea0003800000 */
.L_x_13064:
        /* <DEDUP_REMOVED lines=18> */
.L_x_13076:
[----:B------:R-:W-:Y:S02]  /*23a0*/  IMAD.MOV.U32 R70, RZ, RZ, R140 ;  /* 0x000000ffff467224 */ /* 0x000fe400078e008c */
.L_x_13077:
[----:B------:R-:W-:Y:S05]  /*23b0*/  BSYNC B2 ;  /* 0x0000000000027941 */ /* 0x000fea0003800000 */
.L_x_13075:
        /* <DEDUP_REMOVED lines=16> */
.L_x_13081:
[----:B------:R-:W-:Y:S05]  /*24c0*/  BSYNC B3 ;  /* 0x0000000000037941 */ /* 0x000fea0003800000 */
.L_x_13080:
        /* <DEDUP_REMOVED lines=42> */
.L_x_13079:
[----:B------:R-:W-:Y:S05]  /*2770*/  BSYNC B2 ;  /* 0x0000000000027941 */ /* 0x000fea0003800000 */
.L_x_13078:
        /* <DEDUP_REMOVED lines=10> */
.L_x_13074:
[----:B------:R-:W-:Y:S05]  /*2820*/  BSYNC B1 ;  /* 0x0000000000017941 */ /* 0x000fea0003800000 */
.L_x_13073:
        /* <DEDUP_REMOVED lines=18> */
.L_x_13085:
[----:B------:R-:W-:Y:S02]  /*2950*/  MOV R70, R140 ;  /* 0x0000008c00467202 */ /* 0x000fe40000000f00 */
.L_x_13086:
[----:B------:R-:W-:Y:S05]  /*2960*/  BSYNC B2 ;  /* 0x0000000000027941 */ /* 0x000fea0003800000 */
.L_x_13084:
        /* <DEDUP_REMOVED lines=16> */
.L_x_13090:
[----:B------:R-:W-:Y:S05]  /*2a70*/  BSYNC B3 ;  /* 0x0000000000037941 */ /* 0x000fea0003800000 */
.L_x_13089:
        /* <DEDUP_REMOVED lines=42> */
.L_x_13088:
[----:B------:R-:W-:Y:S05]  /*2d20*/  BSYNC B2 ;  /* 0x0000000000027941 */ /* 0x000fea0003800000 */
.L_x_13087:
        /* <DEDUP_REMOVED lines=10> */
.L_x_13083:
[----:B------:R-:W-:Y:S05]  /*2dd0*/  BSYNC B1 ;  /* 0x0000000000017941 */ /* 0x000fea0003800000 */
.L_x_13082:
        /* <DEDUP_REMOVED lines=18> */
.L_x_13094:
[----:B------:R-:W-:Y:S02]  /*2f00*/  IMAD.MOV.U32 R70, RZ, RZ, R140 ;  /* 0x000000ffff467224 */ /* 0x000fe400078e008c */
.L_x_13095:
[----:B------:R-:W-:Y:S05]  /*2f10*/  BSYNC B2 ;  /* 0x0000000000027941 */ /* 0x000fea0003800000 */
.L_x_13093:
        /* <DEDUP_REMOVED lines=16> */
.L_x_13099:
[----:B------:R-:W-:Y:S05]  /*3020*/  BSYNC B3 ;  /* 0x0000000000037941 */ /* 0x000fea0003800000 */
.L_x_13098:
        /* <DEDUP_REMOVED lines=42> */
.L_x_13097:
[----:B------:R-:W-:Y:S05]  /*32d0*/  BSYNC B2 ;  /* 0x0000000000027941 */ /* 0x000fea0003800000 */
.L_x_13096:
        /* <DEDUP_REMOVED lines=10> */
.L_x_13092:
[----:B------:R-:W-:Y:S05]  /*3380*/  BSYNC B1 ;  /* 0x0000000000017941 */ /* 0x000fea0003800000 */
.L_x_13091:
        /* <DEDUP_REMOVED lines=18> */
.L_x_13103:
[----:B------:R-:W-:Y:S02]  /*34b0*/  IMAD.MOV.U32 R72, RZ, RZ, R140 ;  /* 0x000000ffff487224 */ /* 0x000fe400078e008c */
.L_x_13104:
[----:B------:R-:W-:Y:S05]  /*34c0*/  BSYNC B2 ;  /* 0x0000000000027941 */ /* 0x000fea0003800000 */
.L_x_13102:
        /* <DEDUP_REMOVED lines=16> */
.L_x_13108:
[----:B------:R-:W-:Y:S05]  /*35d0*/  BSYNC B3 ;  /* 0x0000000000037941 */ /* 0x000fea0003800000 */
.L_x_13107:
        /* <DEDUP_REMOVED lines=42> */
.L_x_13106:
[----:B------:R-:W-:Y:S05]  /*3880*/  BSYNC B2 ;  /* 0x0000000000027941 */ /* 0x000fea0003800000 */
.L_x_13105:
        /* <DEDUP_REMOVED lines=10> */
.L_x_13101:
[----:B------:R-:W-:Y:S05]  /*3930*/  BSYNC B1 ;  /* 0x0000000000017941 */ /* 0x000fea0003800000 */
.L_x_13100:
[----:B------:R-:W-:Y:S01]  /*3940*/  IMAD.MOV.U32 R136, RZ, RZ, 0x20 ;  /* 0x00000020ff887424 */ /* 0x000fe200078e00ff */
[C---:B------:R-:W-:Y:S01]  /*3950*/  IADD3 R81, R137.reuse, 0x20, RZ ;  /* 0x0000002089517810 */ /* 0x040fe20007ffe0ff */
[----:B------:R-:W-:Y:S01]  /*3960*/  BSSY B1, `(.L_x_13109) ;  /* 0x000001c000017945 */ /* 0x000fe20003800000 */
[----:B------:R-:W-:Y:S01]  /*3970*/  IADD3 R80, R138, 0x20, RZ ;  /* 0x000000208a507810 */ /* 0x000fe20007ffe0ff */
[----:B------:R-:W-:-:S04]  /*3980*/  IMAD.WIDE.U32 R64, R137, R136, c[0x0][0x188] ;  /* 0x0000620089407625 */ /* 0x000fc800078e0088 */
[----:B------:R-:W-:Y:S01]  /*3990*/  @P2 IMAD.MOV.U32 R83, RZ, RZ, 0x10 ;  /* 0x00000010ff532424 */ /* 0x000fe200078e00ff */
[----:B------:R0:W-:Y:S01]  /*39a0*/  STG.E.128 [R64.64], R56 ;  /* 0x0000003840007986 */ /* 0x0001e2000c101d06 */
[----:B------:R-:W-:-:S03]  /*39b0*/  @P0 IMAD.WIDE.U32 R66, R81, R136, c[0x0][0x180] ;  /* 0x0000600051420625 */ /* 0x000fc600078e0088 */
[----:B------:R0:W-:Y:S01]  /*39c0*/  STG.E.128 [R64.64+0x10], R60 ;  /* 0x0000103c40007986 */ /* 0x0001e2000c101d06 */
[----:B------:R-:W-:Y:S05]  /*39d0*/  @!P2 BRA `(.L_x_13110) ;  /* 0x000001400000a947 */ /* 0x000fea0003800000 */
[----:B0-----:R-:W-:Y:S01]  /*39e0*/  IMAD.U32 R65, R132, 0x10000, RZ ;  /* 0x0001000084417824 */ /* 0x001fe200078e00ff */
[----:B------:R-:W-:Y:S01]  /*39f0*/  LOP3.LUT R64, R123, 0xffff, RZ, 0xc0, !PT ;  /* 0x0000ffff7b407812 */ /* 0x000fe200078ec0ff */
[----:B------:R-:W-:Y:S01]  /*3a00*/  IMAD.MOV.U32 R79, RZ, RZ, 0x8 ;  /* 0x00000008ff4f7424 */ /* 0x000fe200078e00ff */
        /* <DEDUP_REMOVED lines=17> */
.L_x_13110:
[----:B------:R-:W-:Y:S05]  /*3b20*/  BSYNC B1 ;  /* 0x0000000000017941 */ /* 0x000fea0003800000 */
.L_x_13109:
[----:B0-----:R-:W-:Y:S01]  /*3b30*/  @P2 IMAD.WIDE.U32 R68, R80, R83, c[0x0][0x170] ;  /* 0x00005c0050442625 */ /* 0x001fe200078e0053 */
[----:B------:R-:W2:Y:S04]  /*3b40*/  @P0 LDG.E.128 R44, [R66.64] ;  /* 0x00000006422c0981 */ /* 0x000ea8000c1e1d00 */
[----:B------:R0:W5:Y:S04]  /*3b50*/  @P2 LDG.E.128 R52, [R68.64] ;  /* 0x0000000644342981 */ /* 0x000168000c1e1d00 */
[----:B------:R0:W5:Y:S01]  /*3b60*/  @P0 LDG.E.128 R48, [R66.64+0x10] ;  /* 0x0000100642300981 */ /* 0x000162000c1e1d00 */
[----:B------:R-:W-:Y:S01]  /*3b70*/  @!P3 ISETP.NE.U32.AND P1, PT, RZ, c[0x0][0x180], PT ;  /* 0x00006000ff00ba0c */ /* 0x000fe20003f25070 */
[----:B------:R-:W-:Y:S01]  /*3b80*/  BSSY B1, `(.L_x_13111) ;  /* 0x0000059000017945 */ /* 0x000fe20003800000 */
[----:B------:R-:W-:-:S02]  /*3b90*/  @!P3 IMAD.MOV.U32 R70, RZ, RZ, R73 ;  /* 0x000000ffff46b224 */ /* 0x000fc400078e0049 */
        /* <DEDUP_REMOVED lines=15> */
.L_x_13114:
[----:B------:R-:W-:Y:S02]  /*3c90*/  IMAD.MOV.U32 R72, RZ, RZ, R140 ;  /* 0x000000ffff487224 */ /* 0x000fe400078e008c */
.L_x_13115:
[----:B------:R-:W-:Y:S05]  /*3ca0*/  BSYNC B2 ;  /* 0x0000000000027941 */ /* 0x000fea0003800000 */
.L_x_13113:
        /* <DEDUP_REMOVED lines=16> */
.L_x_13119:
[----:B------:R-:W-:Y:S05]  /*3db0*/  BSYNC B3 ;  /* 0x0000000000037941 */ /* 0x000fea0003800000 */
.L_x_13118:
        /* <DEDUP_REMOVED lines=42> */
.L_x_13117:
[----:B------:R-:W-:Y:S05]  /*4060*/  BSYNC B2 ;  /* 0x0000000000027941 */ /* 0x000fea0003800000 */
.L_x_13116:
        /* <DEDUP_REMOVED lines=10> */
.L_x_13112:
[----:B0-----:R-:W-:Y:S05]  /*4110*/  BSYNC B1 ;  /* 0x0000000000017941 */ /* 0x001fea0003800000 */
.L_x_13111:
        /* <DEDUP_REMOVED lines=18> */
.L_x_13123:
[----:B------:R-:W-:Y:S02]  /*4240*/  IMAD.MOV.U32 R74, RZ, RZ, R140 ;  /* 0x000000ffff4a7224 */ /* 0x000fe400078e008c */
.L_x_13124:
[----:B------:R-:W-:Y:S05]  /*4250*/  BSYNC B2 ;  /* 0x0000000000027941 */ /* 0x000fea0003800000 */
.L_x_13122:
        /* <DEDUP_REMOVED lines=16> */
.L_x_13128:
[----:B------:R-:W-:Y:S05]  /*4360*/  BSYNC B3 ;  /* 0x0000000000037941 */ /* 0x000fea0003800000 */
.L_x_13127:
        /* <DEDUP_REMOVED lines=42> */
.L_x_13126:
[----:B------:R-:W-:Y:S05]  /*4610*/  BSYNC B2 ;  /* 0x0000000000027941 */ /* 0x000fea0003800000 */
.L_x_13125:
        /* <DEDUP_REMOVED lines=10> */
.L_x_13121:
[----:B------:R-:W-:Y:S05]  /*46c0*/  BSYNC B1 ;  /* 0x0000000000017941 */ /* 0x000fea0003800000 */
.L_x_13120:
        /* <DEDUP_REMOVED lines=18> */
.L_x_13132:
[----:B------:R-:W-:Y:S02]  /*47f0*/  IMAD.MOV.U32 R74, RZ, RZ, R140 ;  /* 0x000000ffff4a7224 */ /* 0x000fe400078e008c */
.L_x_13133:
[----:B------:R-:W-:Y:S05]  /*4800*/  BSYNC B2 ;  /* 0x0000000000027941 */ /* 0x000fea0003800000 */
.L_x_13131:
        /* <DEDUP_REMOVED lines=16> */
.L_x_13137:
[----:B------:R-:W-:Y:S05]  /*4910*/  BSYNC B3 ;  /* 0x0000000000037941 */ /* 0x000fea0003800000 */
.L_x_13136:
        /* <DEDUP_REMOVED lines=42> */
.L_x_13135:
[----:B------:R-:W-:Y:S05]  /*4bc0*/  BSYNC B2 ;  /* 0x0000000000027941 */ /* 0x000fea0003800000 */
.L_x_13134:
        /* <DEDUP_REMOVED lines=10> */
.L_x_13130:
[----:B------:R-:W-:Y:S05]  /*4c70*/  BSYNC B1 ;  /* 0x0000000000017941 */ /* 0x000fea0003800000 */
.L_x_13129:
        /* <DEDUP_REMOVED lines=18> */
.L_x_13141:
[----:B------:R-:W-:Y:S02]  /*4da0*/  MOV R76, R140 ;  /* 0x0000008c004c7202 */ /* 0x000fe40000000f00 */
.L_x_13142:
[----:B------:R-:W-:Y:S05]  /*4db0*/  BSYNC B2 ;  /* 0x0000000000027941 */ /* 0x000fea0003800000 */
.L_x_13140:
        /* <DEDUP_REMOVED lines=16> */
.L_x_13146:
[----:B------:R-:W-:Y:S05]  /*4ec0*/  BSYNC B3 ;  /* 0x0000000000037941 */ /* 0x000fea0003800000 */
.L_x_13145:
        /* <DEDUP_REMOVED lines=42> */
.L_x_13144:
[----:B------:R-:W-:Y:S05]  /*5170*/  BSYNC B2 ;  /* 0x0000000000027941 */ /* 0x000fea0003800000 */
.L_x_13143:
        /* <DEDUP_REMOVED lines=10> */
.L_x_13139:
[----:B------:R-:W-:Y:S05]  /*5220*/  BSYNC B1 ;  /* 0x0000000000017941 */ /* 0x000fea0003800000 */
.L_x_13138:
        /* <DEDUP_REMOVED lines=18> */
.L_x_13150:
[----:B------:R-:W-:Y:S02]  /*5350*/  IMAD.MOV.U32 R76, RZ, RZ, R140 ;  /* 0x000000ffff4c7224 */ /* 0x000fe400078e008c */
.L_x_13151:
[----:B------:R-:W-:Y:S05]  /*5360*/  BSYNC B2 ;  /* 0x0000000000027941 */ /* 0x000fea0003800000 */
.L_x_13149:
        /* <DEDUP_REMOVED lines=16> */
.L_x_13155:
[----:B------:R-:W-:Y:S05]  /*5470*/  BSYNC B3 ;  /* 0x0000000000037941 */ /* 0x000fea0003800000 */
.L_x_13154:
        /* <DEDUP_REMOVED lines=42> */
.L_x_13153:
[----:B------:R-:W-:Y:S05]  /*5720*/  BSYNC B2 ;  /* 0x0000000000027941 */ /* 0x000fea0003800000 */
.L_x_13152:
        /* <DEDUP_REMOVED lines=10> */
.L_x_13148:
[----:B------:R-:W-:Y:S05]  /*57d0*/  BSYNC B1 ;  /* 0x0000000000017941 */ /* 0x000fea0003800000 */
.L_x_13147:
        /* <DEDUP_REMOVED lines=18> */
.L_x_13159:
[----:B------:R-:W-:Y:S02]  /*5900*/  IMAD.MOV.U32 R78, RZ, RZ, R140 ;  /* 0x000000ffff4e7224 */ /* 0x000fe400078e008c */
.L_x_13160:
[----:B------:R-:W-:Y:S05]  /*5910*/  BSYNC B2 ;  /* 0x0000000000027941 */ /* 0x000fea0003800000 */
.L_x_13158:
        /* <DEDUP_REMOVED lines=16> */
.L_x_13164:
[----:B------:R-:W-:Y:S05]  /*5a20*/  BSYNC B3 ;  /* 0x0000000000037941 */ /* 0x000fea0003800000 */
.L_x_13163:
        /* <DEDUP_REMOVED lines=42> */
.L_x_13162:
[----:B------:R-:W-:Y:S05]  /*5cd0*/  BSYNC B2 ;  /* 0x0000000000027941 */ /* 0x000fea0003800000 */
.L_x_13161:
        /* <DEDUP_REMOVED lines=10> */
.L_x_13157:
[----:B------:R-:W-:Y:S05]  /*5d80*/  BSYNC B1 ;  /* 0x0000000000017941 */ /* 0x000fea0003800000 */
.L_x_13156:
        /* <DEDUP_REMOVED lines=18> */
.L_x_13168:
[----:B------:R-:W-:Y:S02]  /*5eb0*/  IMAD.MOV.U32 R78, RZ, RZ, R140 ;  /* 0x000000ffff4e7224 */ /* 0x000fe400078e008c */
.L_x_13169:
[----:B------:R-:W-:Y:S05]  /*5ec0*/  BSYNC B2 ;  /* 0x0000000000027941 */ /* 0x000fea0003800000 */
.L_x_13167:
        /* <DEDUP_REMOVED lines=16> */
.L_x_13173:
[----:B------:R-:W-:Y:S05]  /*5fd0*/  BSYNC B3 ;  /* 0x0000000000037941 */ /* 0x000fea0003800000 */
.L_x_13172:
        /* <DEDUP_REMOVED lines=42> */
.L_x_13171:
[----:B------:R-:W-:Y:S05]  /*6280*/  BSYNC B2 ;  /* 0x0000000000027941 */ /* 0x000fea0003800000 */
.L_x_13170:
        /* <DEDUP_REMOVED lines=10> */
.L_x_13166:
[----:B------:R-:W-:Y:S05]  /*6330*/  BSYNC B1 ;  /* 0x0000000000017941 */ /* 0x000fea0003800000 */
.L_x_13165:
        /* <DEDUP_REMOVED lines=18> */
.L_x_13177:
[----:B------:R-:W-:Y:S02]  /*6460*/  MOV R82, R140 ;  /* 0x0000008c00527202 */ /* 0x000fe40000000f00 */
.L_x_13178:
[----:B------:R-:W-:Y:S05]  /*6470*/  BSYNC B2 ;  /* 0x0000000000027941 */ /* 0x000fea0003800000 */
.L_x_13176:
        /* <DEDUP_REMOVED lines=16> */
.L_x_13182:
[----:B------:R-:W-:Y:S05]  /*6580*/  BSYNC B3 ;  /* 0x0000000000037941 */ /* 0x000fea0003800000 */
.L_x_13181:
        /* <DEDUP_REMOVED lines=42> */
.L_x_13180:
[----:B------:R-:W-:Y:S05]  /*6830*/  BSYNC B2 ;  /* 0x0000000000027941 */ /* 0x000fea0003800000 */
.L_x_13179:
        /* <DEDUP_REMOVED lines=10> */
.L_x_13175:
[----:B------:R-:W-:Y:S05]  /*68e0*/  BSYNC B1 ;  /* 0x0000000000017941 */ /* 0x000fea0003800000 */
.L_x_13174:
[-C--:B------:R-:W-:Y:S01]  /*68f0*/  IMAD.WIDE.U32 R72, R81, R136.reuse, c[0x0][0x188] ;  /* 0x0000620051487625 */ /* 0x080fe200078e0088 */
[----:B------:R-:W-:Y:S01]  /*6900*/  IADD3 R89, R137, 0x40, RZ ;  /* 0x0000004089597810 */ /* 0x000fe20007ffe0ff */
[----:B------:R-:W-:Y:S01]  /*6910*/  BSSY B1, `(.L_x_13183) ;  /* 0x000001b000017945 */ /* 0x000fe20003800000 */
[----:B------:R-:W-:Y:S01]  /*6920*/  IADD3 R88, R138, 0x40, RZ ;  /* 0x000000408a587810 */ /* 0x000fe20007ffe0ff */
[----:B------:R-:W-:Y:S01]  /*6930*/  @P2 IMAD.MOV.U32 R91, RZ, RZ, 0x10 ;  /* 0x00000010ff5b2424 */ /* 0x000fe200078e00ff */
[----:B------:R0:W-:Y:S01]  /*6940*/  STG.E.128 [R72.64], R64 ;  /* 0x0000004048007986 */ /* 0x0001e2000c101d06 */
[----:B------:R-:W-:-:S03]  /*6950*/  @P0 IMAD.WIDE.U32 R78, R89, R136, c[0x0][0x180] ;  /* 0x00006000594e0625 */ /* 0x000fc600078e0088 */
[----:B------:R0:W-:Y:S01]  /*6960*/  STG.E.128 [R72.64+0x10], R68 ;  /* 0x0000104448007986 */ /* 0x0001e2000c101d06 */
        /* <DEDUP_REMOVED lines=21> */
.L_x_13184:
[----:B------:R-:W-:Y:S05]  /*6ac0*/  BSYNC B1 ;  /* 0x0000000000017941 */ /* 0x000fea0003800000 */
.L_x_13183:
        /* <DEDUP_REMOVED lines=22> */
.L_x_13188:
[----:B------:R-:W-:Y:S02]  /*6c30*/  IMAD.MOV.U32 R80, RZ, RZ, R140 ;  /* 0x000000ffff507224 */ /* 0x000fe400078e008c */
.L_x_13189:
[----:B------:R-:W-:Y:S05]  /*6c40*/  BSYNC B2 ;  /* 0x0000000000027941 */ /* 0x000fea0003800000 */
.L_x_13187:
        /* <DEDUP_REMOVED lines=16> */
.L_x_13193:
[----:B------:R-:W-:Y:S05]  /*6d50*/  BSYNC B3 ;  /* 0x0000000000037941 */ /* 0x000fea0003800000 */
.L_x_13192:
        /* <DEDUP_REMOVED lines=42> */
.L_x_13191:
[----:B------:R-:W-:Y:S05]  /*7000*/  BSYNC B2 ;  /* 0x0000000000027941 */ /* 0x000fea0003800000 */
.L_x_13190:
        /* <DEDUP_REMOVED lines=10> */
.L_x_13186:
[----:B0-----:R-:W-:Y:S05]  /*70b0*/  BSYNC B1 ;  /* 0x0000000000017941 */ /* 0x001fea0003800000 */
.L_x_13185:
        /* <DEDUP_REMOVED lines=18> */
.L_x_13197:
[----:B------:R-:W-:Y:S02]  /*71e0*/  IMAD.MOV.U32 R82, RZ, RZ, R140 ;  /* 0x000000ffff527224 */ /* 0x000fe400078e008c */
.L_x_13198:
[----:B------:R-:W-:Y:S05]  /*71f0*/  BSYNC B2 ;  /* 0x0000000000027941 */ /* 0x000fea0003800000 */
.L_x_13196:
        /* <DEDUP_REMOVED lines=16> */
.L_x_13202:
[----:B------:R-:W-:Y:S05]  /*7300*/  BSYNC B3 ;  /* 0x0000000000037941 */ /* 0x000fea0003800000 */
.L_x_13201:
        /* <DEDUP_REMOVED lines=42> */
.L_x_13200:
[----:B------:R-:W-:Y:S05]  /*75b0*/  BSYNC B2 ;  /* 0x0000000000027941 */ /* 0x000fea0003800000 */
.L_x_13199:
        /* <DEDUP_REMOVED lines=10> */
.L_x_13195:
[----:B------:R-:W-:Y:S05]  /*7660*/  BSYNC B1 ;  /* 0x0000000000017941 */ /* 0x000fea0003800000 */
.L_x_13194:
        /* <DEDUP_REMOVED lines=18> */
.L_x_13206:
[----:B------:R-:W-:Y:S02]  /*7790*/  IMAD.MOV.U32 R82, RZ, RZ, R140 ;  /* 0x000000ffff527224 */ /* 0x000fe400078e008c */
.L_x_13207:
[----:B------:R-:W-:Y:S05]  /*77a0*/  BSYNC B2 ;  /* 0x0000000000027941 */ /* 0x000fea0003800000 */
.L_x_13205:
        /* <DEDUP_REMOVED lines=16> */
.L_x_13211:
[----:B------:R-:W-:Y:S05]  /*78b0*/  BSYNC B3 ;  /* 0x0000000000037941 */ /* 0x000fea0003800000 */
.L_x_13210:
        /* <DEDUP_REMOVED lines=42> */
.L_x_13209:
[----:B------:R-:W-:Y:S05]  /*7b60*/  BSYNC B2 ;  /* 0x0000000000027941 */ /* 0x000fea0003800000 */
.L_x_13208:
        /* <DEDUP_REMOVED lines=10> */
.L_x_13204:
[----:B------:R-:W-:Y:S05]  /*7c10*/  BSYNC B1 ;  /* 0x0000000000017941 */ /* 0x000fea0003800000 */
.L_x_13203:
        /* <DEDUP_REMOVED lines=18> */
.L_x_13215:
[----:B------:R-:W-:Y:S02]  /*7d40*/  IMAD.MOV.U32 R84, RZ, RZ, R140 ;  /* 0x000000ffff547224 */ /* 0x000fe400078e008c */
.L_x_13216:
[----:B------:R-:W-:Y:S05]  /*7d50*/  BSYNC B2 ;  /* 0x0000000000027941 */ /* 0x000fea0003800000 */
.L_x_13214:
        /* <DEDUP_REMOVED lines=16> */
.L_x_13220:
[----:B------:R-:W-:Y:S05]  /*7e60*/  BSYNC B3 ;  /* 0x0000000000037941 */ /* 0x000fea0003800000 */
.L_x_13219:
        /* <DEDUP_REMOVED lines=42> */
.L_x_13218:
[----:B------:R-:W-:Y:S05]  /*8110*/  BSYNC B2 ;  /* 0x0000000000027941 */ /* 0x000fea0003800000 */
.L_x_13217:
        /* <DEDUP_REMOVED lines=10> */
.L_x_13213:
[----:B------:R-:W-:Y:S05]  /*81c0*/  BSYNC B1 ;  /* 0x0000000000017941 */ /* 0x000fea0003800000 */
.L_x_13212:
        /* <DEDUP_REMOVED lines=18> */
.L_x_13224:
[----:B------:R-:W-:Y:S02]  /*82f0*/  IMAD.MOV.U32 R84, RZ, RZ, R140 ;  /* 0x000000ffff547224 */ /* 0x000fe400078e008c */
.L_x_13225:
[----:B------:R-:W-:Y:S05]  /*8300*/  BSYNC B2 ;  /* 0x0000000000027941 */ /* 0x000fea0003800000 */
.L_x_13223:
        /* <DEDUP_REMOVED lines=16> */
.L_x_13229:
[----:B------:R-:W-:Y:S05]  /*8410*/  BSYNC B3 ;  /* 0x0000000000037941 */ /* 0x000fea0003800000 */
.L_x_13228:
        /* <DEDUP_REMOVED lines=42> */
.L_x_13227:
[----:B------:R-:W-:Y:S05]  /*86c0*/  BSYNC B2 ;  /* 0x0000000000027941 */ /* 0x000fea0003800000 */
.L_x_13226:
        /* <DEDUP_REMOVED lines=10> */
.L_x_13222:
[----:B------:R-:W-:Y:S05]  /*8770*/  BSYNC B1 ;  /* 0x0000000000017941 */ /* 0x000fea0003800000 */
.L_x_13221:
        /* <DEDUP_REMOVED lines=18> */
.L_x_13233:
[----:B------:R-:W-:Y:S02]  /*88a0*/  IMAD.MOV.U32 R86, RZ, RZ, R140 ;  /* 0x000000ffff567224 */ /* 0x000fe400078e008c */
.L_x_13234:
[----:B------:R-:W-:Y:S05]  /*88b0*/  BSYNC B2 ;  /* 0x0000000000027941 */ /* 0x000fea0003800000 */
.L_x_13232:
        /* <DEDUP_REMOVED lines=16> */
.L_x_13238:
[----:B------:R-:W-:Y:S05]  /*89c0*/  BSYNC B3 ;  /* 0x0000000000037941 */ /* 0x000fea0003800000 */
.L_x_13237:
        /* <DEDUP_REMOVED lines=42> */
.L_x_13236:
[----:B------:R-:W-:Y:S05]  /*8c70*/  BSYNC B2 ;  /* 0x0000000000027941 */ /* 0x000fea0003800000 */
.L_x_13235:
        /* <DEDUP_REMOVED lines=10> */
.L_x_13231:
[----:B------:R-:W-:Y:S05]  /*8d20*/  BSYNC B1 ;  /* 0x0000000000017941 */ /* 0x000fea0003800000 */
.L_x_13230:
        /* <DEDUP_REMOVED lines=18> */
.L_x_13242:
[----:B------:R-:W-:Y:S02]  /*8e50*/  IMAD.MOV.U32 R86, RZ, RZ, R140 ;  /* 0x000000ffff567224 */ /* 0x000fe400078e008c */
.L_x_13243:
[----:B------:R-:W-:Y:S05]  /*8e60*/  BSYNC B2 ;  /* 0x0000000000027941 */ /* 0x000fea0003800000 */
.L_x_13241:
        /* <DEDUP_REMOVED lines=16> */
.L_x_13247:
[----:B------:R-:W-:Y:S05]  /*8f70*/  BSYNC B3 ;  /* 0x0000000000037941 */ /* 0x000fea0003800000 */
.L_x_13246:
        /* <DEDUP_REMOVED lines=42> */
.L_x_13245:
[----:B------:R-:W-:Y:S05]  /*9220*/  BSYNC B2 ;  /* 0x0000000000027941 */ /* 0x000fea0003800000 */
.L_x_13244:
        /* <DEDUP_REMOVED lines=10> */
.L_x_13240:
[----:B------:R-:W-:Y:S05]  /*92d0*/  BSYNC B1 ;  /* 0x0000000000017941 */ /* 0x000fea0003800000 */
.L_x_13239:
        /* <DEDUP_REMOVED lines=18> */
.L_x_13251:
[----:B------:R-:W-:Y:S02]  /*9400*/  IMAD.MOV.U32 R90, RZ, RZ, R140 ;  /* 0x000000ffff5a7224 */ /* 0x000fe400078e008c */
.L_x_13252:
[----:B------:R-:W-:Y:S05]  /*9410*/  BSYNC B2 ;  /* 0x0000000000027941 */ /* 0x000fea0003800000 */
.L_x_13250:
        /* <DEDUP_REMOVED lines=16> */
.L_x_13256:
[----:B------:R-:W-:Y:S05]  /*9520*/  BSYNC B3 ;  /* 0x0000000000037941 */ /* 0x000fea0003800000 */
.L_x_13255:
        /* <DEDUP_REMOVED lines=42> */
.L_x_13254:
[----:B------:R-:W-:Y:S05]  /*97d0*/  BSYNC B2 ;  /* 0x0000000000027941 */ /* 0x000fea0003800000 */
.L_x_13253:
        /* <DEDUP_REMOVED lines=10> */
.L_x_13249:
[----:B------:R-:W-:Y:S05]  /*9880*/  BSYNC B1 ;  /* 0x0000000000017941 */ /* 0x000fea0003800000 */
.L_x_13248:
        /* <DEDUP_REMOVED lines=29> */
.L_x_13258:
[----:B------:R-:W-:Y:S05]  /*9a60*/  BSYNC B1 ;  /* 0x0000000000017941 */ /* 0x000fea0003800000 */
.L_x_13257:
        /* <DEDUP_REMOVED lines=22> */
.L_x_13262:
[----:B------:R-:W-:Y:S02]  /*9bd0*/  MOV R88, R140 ;  /* 0x0000008c00587202 */ /* 0x000fe40000000f00 */
.L_x_13263:
[----:B------:R-:W-:Y:S05]  /*9be0*/  BSYNC B2 ;  /* 0x0000000000027941 */ /* 0x000fea0003800000 */
.L_x_13261:
        /* <DEDUP_REMOVED lines=16> */
.L_x_13267:
[----:B------:R-:W-:Y:S05]  /*9cf0*/  BSYNC B3 ;  /* 0x0000000000037941 */ /* 0x000fea0003800000 */
.L_x_13266:
        /* <DEDUP_REMOVED lines=42> */
.L_x_13265:
[----:B------:R-:W-:Y:S05]  /*9fa0*/  BSYNC B2 ;  /* 0x0000000000027941 */ /* 0x000fea0003800000 */
.L_x_13264:
        /* <DEDUP_REMOVED lines=10> */
.L_x_13260:
[----:B0-----:R-:W-:Y:S05]  /*a050*/  BSYNC B1 ;  /* 0x0000000000017941 */ /* 0x001fea0003800000 */
.L_x_13259:
        /* <DEDUP_REMOVED lines=18> */
.L_x_13271:
[----:B------:R-:W-:Y:S02]  /*a180*/  IMAD.MOV.U32 R90, RZ, RZ, R140 ;  /* 0x000000ffff5a7224 */ /* 0x000fe400078e008c */
.L_x_13272:
[----:B------:R-:W-:Y:S05]  /*a190*/  BSYNC B2 ;  /* 0x0000000000027941 */ /* 0x000fea0003800000 */
.L_x_13270:
        /* <DEDUP_REMOVED lines=16> */
.L_x_13276:
[----:B------:R-:W-:Y:S05]  /*a2a0*/  BSYNC B3 ;  /* 0x0000000000037941 */ /* 0x000fea0003800000 */
.L_x_13275:
        /* <DEDUP_REMOVED lines=42> */
.L_x_13274:
[----:B------:R-:W-:Y:S05]  /*a550*/  BSYNC B2 ;  /* 0x0000000000027941 */ /* 0x000fea0003800000 */
.L_x_13273:
        /* <DEDUP_REMOVED lines=10> */
.L_x_13269:
[----:B------:R-:W-:Y:S05]  /*a600*/  BSYNC B1 ;  /* 0x0000000000017941 */ /* 0x000fea0003800000 */
.L_x_13268:
        /* <DEDUP_REMOVED lines=18> */
.L_x_13280:
[----:B------:R-:W-:Y:S02]  /*a730*/  IMAD.MOV.U32 R90, RZ, RZ, R140 ;  /* 0x000000ffff5a7224 */ /* 0x000fe400078e008c */
.L_x_13281:
[----:B------:R-:W-:Y:S05]  /*a740*/  BSYNC B2 ;  /* 0x0000000000027941 */ /* 0x000fea0003800000 */
.L_x_13279:
        /* <DEDUP_REMOVED lines=16> */
.L_x_13285:
[----:B------:R-:W-:Y:S05]  /*a850*/  BSYNC B3 ;  /* 0x0000000000037941 */ /* 0x000fea0003800000 */
.L_x_13284:
        /* <DEDUP_REMOVED lines=42> */
.L_x_13283:
[----:B------:R-:W-:Y:S05]  /*ab00*/  BSYNC B2 ;  /* 0x0000000000027941 */ /* 0x000fea0003800000 */
.L_x_13282:
        /* <DEDUP_REMOVED lines=10> */
.L_x_13278:
[----:B------:R-:W-:Y:S05]  /*abb0*/  BSYNC B1 ;  /* 0x0000000000017941 */ /* 0x000fea0003800000 */
.L_x_13277:
        /* <DEDUP_REMOVED lines=18> */
.L_x_13289:
[----:B------:R-:W-:Y:S02]  /*ace0*/  IMAD.MOV.U32 R92, RZ, RZ, R140 ;  /* 0x000000ffff5c7224 */ /* 0x000fe400078e008c */
.L_x_13290:
[----:B------:R-:W-:Y:S05]  /*acf0*/  BSYNC B2 ;  /* 0x0000000000027941 */ /* 0x000fea0003800000 */
.L_x_13288:
        /* <DEDUP_REMOVED lines=16> */
.L_x_13294:
[----:B------:R-:W-:Y:S05]  /*ae00*/  BSYNC B3 ;  /* 0x0000000000037941 */ /* 0x000fea0003800000 */
.L_x_13293:
        /* <DEDUP_REMOVED lines=42> */
.L_x_13292:
[----:B------:R-:W-:Y:S05]  /*b0b0*/  BSYNC B2 ;  /* 0x0000000000027941 */ /* 0x000fea0003800000 */
.L_x_13291:
        /* <DEDUP_REMOVED lines=10> */
.L_x_13287:
[----:B------:R-:W-:Y:S05]  /*b160*/  BSYNC B1 ;  /* 0x0000000000017941 */ /* 0x000fea0003800000 */
.L_x_13286:
        /* <DEDUP_REMOVED lines=18> */
.L_x_13298:
[----:B------:R-:W-:Y:S02]  /*b290*/  MOV R92, R140 ;  /* 0x0000008c005c7202 */ /* 0x000fe40000000f00 */
.L_x_13299:
[----:B------:R-:W-:Y:S05]  /*b2a0*/  BSYNC B2 ;  /* 0x0000000000027941 */ /* 0x000fea0003800000 */
.L_x_13297:
        /* <DEDUP_REMOVED lines=16> */
.L_x_13303:
[----:B------:R-:W-:Y:S05]  /*b3b0*/  BSYNC B3 ;  /* 0x0000000000037941 */ /* 0x000fea0003800000 */
.L_x_13302:
        /* <DEDUP_REMOVED lines=42> */
.L_x_13301:
[----:B------:R-:W-:Y:S05]  /*b660*/  BSYNC B2 ;  /* 0x0000000000027941 */ /* 0x000fea0003800000 */
.L_x_13300:
        /* <DEDUP_REMOVED lines=10> */
.L_x_13296:
[----:B------:R-:W-:Y:S05]  /*b710*/  BSYNC B1 ;  /* 0x0000000000017941 */ /* 0x000fea0003800000 */
.L_x_13295:
        /* <DEDUP_REMOVED lines=18> */
.L_x_13307:
[----:B------:R-:W-:Y:S02]  /*b840*/  IMAD.MOV.U32 R94, RZ, RZ, R140 ;  /* 0x000000ffff5e7224 */ /* 0x000fe400078e008c */
.L_x_13308:
[----:B------:R-:W-:Y:S05]  /*b850*/  BSYNC B2 ;  /* 0x0000000000027941 */ /* 0x000fea0003800000 */
.L_x_13306:
        /* <DEDUP_REMOVED lines=16> */
.L_x_13312:
[----:B------:R-:W-:Y:S05]  /*b960*/  BSYNC B3 ;  /* 0x0000000000037941 */ /* 0x000fea0003800000 */
.L_x_13311:
        /* <DEDUP_REMOVED lines=42> */
.L_x_13310:
[----:B------:R-:W-:Y:S05]  /*bc10*/  BSYNC B2 ;  /* 0x0000000000027941 */ /* 0x000fea0003800000 */
.L_x_13309:
        /* <DEDUP_REMOVED lines=10> */
.L_x_13305:
[----:B------:R-:W-:Y:S05]  /*bcc0*/  BSYNC B1 ;  /* 0x0000000000017941 */ /* 0x000fea0003800000 */
.L_x_13304:
        /* <DEDUP_REMOVED lines=18> */
.L_x_13316:
[----:B------:R-:W-:Y:S02]  /*bdf0*/  IMAD.MOV.U32 R94, RZ, RZ, R140 ;  /* 0x000000ffff5e7224 */ /* 0x000fe400078e008c */
.L_x_13317:
[----:B------:R-:W-:Y:S05]  /*be00*/  BSYNC B2 ;  /* 0x0000000000027941 */ /* 0x000fea0003800000 */
.L_x_13315:
        /* <DEDUP_REMOVED lines=16> */
.L_x_13321:
[----:B------:R-:W-:Y:S05]  /*bf10*/  BSYNC B3 ;  /* 0x0000000000037941 */ /* 0x000fea0003800000 */
.L_x_13320:
        /* <DEDUP_REMOVED lines=42> */
.L_x_13319:
[----:B------:R-:W-:Y:S05]  /*c1c0*/  BSYNC B2 ;  /* 0x0000000000027941 */ /* 0x000fea0003800000 */
.L_x_13318:
        /* <DEDUP_REMOVED lines=10> */
.L_x_13314:
[----:B------:R-:W-:Y:S05]  /*c270*/  BSYNC B1 ;  /* 0x0000000000017941 */ /* 0x000fea0003800000 */
.L_x_13313:
        /* <DEDUP_REMOVED lines=18> */
.L_x_13325:
[----:B------:R-:W-:Y:S02]  /*c3a0*/  IMAD.MOV.U32 R118, RZ, RZ, R140 ;  /* 0x000000ffff767224 */ /* 0x000fe400078e008c */
.L_x_13326:
[----:B------:R-:W-:Y:S05]  /*c3b0*/  BSYNC B2 ;  /* 0x0000000000027941 */ /* 0x000fea0003800000 */
.L_x_13324:
        /* <DEDUP_REMOVED lines=16> */
.L_x_13330:
[----:B------:R-:W-:Y:S05]  /*c4c0*/  BSYNC B3 ;  /* 0x0000000000037941 */ /* 0x000fea0003800000 */
.L_x_13329:
        /* <DEDUP_REMOVED lines=42> */
.L_x_13328:
[----:B------:R-:W-:Y:S05]  /*c770*/  BSYNC B2 ;  /* 0x0000000000027941 */ /* 0x000fea0003800000 */
.L_x_13327:
        /* <DEDUP_REMOVED lines=10> */
.L_x_13323:
[----:B------:R-:W-:Y:S05]  /*c820*/  BSYNC B1 ;  /* 0x0000000000017941 */ /* 0x000fea0003800000 */
.L_x_13322:
        /* <DEDUP_REMOVED lines=29> */
.L_x_13332:
[----:B------:R-:W-:Y:S05]  /*ca00*/  BSYNC B1 ;  /* 0x0000000000017941 */ /* 0x000fea0003800000 */
.L_x_13331:
        /* <DEDUP_REMOVED lines=22> */
.L_x_13336:
[----:B------:R-:W-:Y:S02]  /*cb70*/  IMAD.MOV.U32 R116, RZ, RZ, R140 ;  /* 0x000000ffff747224 */ /* 0x000fe400078e008c */
.L_x_13337:
[----:B------:R-:W-:Y:S05]  /*cb80*/  BSYNC B2 ;  /* 0x0000000000027941 */ /* 0x000fea0003800000 */
.L_x_13335:
        /* <DEDUP_REMOVED lines=16> */
.L_x_13341:
[----:B------:R-:W-:Y:S05]  /*cc90*/  BSYNC B3 ;  /* 0x0000000000037941 */ /* 0x000fea0003800000 */
.L_x_13340:
        /* <DEDUP_REMOVED lines=42> */
.L_x_13339:
[----:B------:R-:W-:Y:S05]  /*cf40*/  BSYNC B2 ;  /* 0x0000000000027941 */ /* 0x000fea0003800000 */
.L_x_13338:
        /* <DEDUP_REMOVED lines=10> */
.L_x_13334:
[----:B0-----:R-:W-:Y:S05]  /*cff0*/  BSYNC B1 ;  /* 0x0000000000017941 */ /* 0x001fea0003800000 */
.L_x_13333:
        /* <DEDUP_REMOVED lines=18> */
.L_x_13345:
[----:B------:R-:W-:Y:S02]  /*d120*/  IMAD.MOV.U32 R118, RZ, RZ, R140 ;  /* 0x000000ffff767224 */ /* 0x000fe400078e008c */
.L_x_13346:
[----:B------:R-:W-:Y:S05]  /*d130*/  BSYNC B2 ;  /* 0x0000000000027941 */ /* 0x000fea0003800000 */
.L_x_13344:
        /* <DEDUP_REMOVED lines=16> */
.L_x_13350:
[----:B------:R-:W-:Y:S05]  /*d240*/  BSYNC B3 ;  /* 0x0000000000037941 */ /* 0x000fea0003800000 */
.L_x_13349:
        /* <DEDUP_REMOVED lines=42> */
.L_x_13348:
[----:B------:R-:W-:Y:S05]  /*d4f0*/  BSYNC B2 ;  /* 0x0000000000027941 */ /* 0x000fea0003800000 */
.L_x_13347:
        /* <DEDUP_REMOVED lines=10> */
.L_x_13343:
[----:B------:R-:W-:Y:S05]  /*d5a0*/  BSYNC B1 ;  /* 0x0000000000017941 */ /* 0x000fea0003800000 */
.L_x_13342:
        /* <DEDUP_REMOVED lines=18> */
.L_x_13354:
[----:B------:R-:W-:Y:S02]  /*d6d0*/  IMAD.MOV.U32 R118, RZ, RZ, R140 ;  /* 0x000000ffff767224 */ /* 0x000fe400078e008c */
.L_x_13355:
[----:B------:R-:W-:Y:S05]  /*d6e0*/  BSYNC B2 ;  /* 0x0000000000027941 */ /* 0x000fea0003800000 */
.L_x_13353:
        /* <DEDUP_REMOVED lines=16> */
.L_x_13359:
[----:B------:R-:W-:Y:S05]  /*d7f0*/  BSYNC B3 ;  /* 0x0000000000037941 */ /* 0x000fea0003800000 */
.L_x_13358:
        /* <DEDUP_REMOVED lines=42> */
.L_x_13357:
[----:B------:R-:W-:Y:S05]  /*daa0*/  BSYNC B2 ;  /* 0x0000000000027941 */ /* 0x000fea0003800000 */
.L_x_13356:
        /* <DEDUP_REMOVED lines=10> */
.L_x_13352:
[----:B------:R-:W-:Y:S05]  /*db50*/  BSYNC B1 ;  /* 0x0000000000017941 */ /* 0x000fea0003800000 */
.L_x_13351:
        /* <DEDUP_REMOVED lines=18> */
.L_x_13363:
[----:B------:R-:W-:Y:S02]  /*dc80*/  IMAD.MOV.U32 R139, RZ, RZ, R140 ;  /* 0x000000ffff8b7224 */ /* 0x000fe400078e008c */
.L_x_13364:
[----:B------:R-:W-:Y:S05]  /*dc90*/  BSYNC B2 ;  /* 0x0000000000027941 */ /* 0x000fea0003800000 */
.L_x_13362:
        /* <DEDUP_REMOVED lines=16> */
.L_x_13368:
[----:B------:R-:W-:Y:S05]  /*dda0*/  BSYNC B3 ;  /* 0x0000000000037941 */ /* 0x000fea0003800000 */
.L_x_13367:
        /* <DEDUP_REMOVED lines=42> */
.L_x_13366:
[----:B------:R-:W-:Y:S05]  /*e050*/  BSYNC B2 ;  /* 0x0000000000027941 */ /* 0x000fea0003800000 */
.L_x_13365:
        /* <DEDUP_REMOVED lines=10> */
.L_x_13361:
[----:B------:R-:W-:Y:S05]  /*e100*/  BSYNC B1 ;  /* 0x0000000000017941 */ /* 0x000fea0003800000 */
.L_x_13360:
        /* <DEDUP_REMOVED lines=18> */
.L_x_13372:
[----:B------:R-:W-:Y:S02]  /*e230*/  IMAD.MOV.U32 R139, RZ, RZ, R140 ;  /* 0x000000ffff8b7224 */ /* 0x000fe400078e008c */
.L_x_13373:
[----:B------:R-:W-:Y:S05]  /*e240*/  BSYNC B2 ;  /* 0x0000000000027941 */ /* 0x000fea0003800000 */
.L_x_13371:
        /* <DEDUP_REMOVED lines=16> */
.L_x_13377:
[----:B------:R-:W-:Y:S05]  /*e350*/  BSYNC B3 ;  /* 0x0000000000037941 */ /* 0x000fea0003800000 */
.L_x_13376:
        /* <DEDUP_REMOVED lines=42> */
.L_x_13375:
[----:B------:R-:W-:Y:S05]  /*e600*/  BSYNC B2 ;  /* 0x0000000000027941 */ /* 0x000fea0003800000 */
.L_x_13374:
        /* <DEDUP_REMOVED lines=10> */
.L_x_13370:
[----:B------:R-:W-:Y:S05]  /*e6b0*/  BSYNC B1 ;  /* 0x0000000000017941 */ /* 0x000fea0003800000 */
.L_x_13369:
        /* <DEDUP_REMOVED lines=18> */
.L_x_13381:
[----:B------:R-:W-:Y:S02]  /*e7e0*/  IMAD.MOV.U32 R139, RZ, RZ, R140 ;  /* 0x000000ffff8b7224 */ /* 0x000fe400078e008c */
.L_x_13382:
[----:B------:R-:W-:Y:S05]  /*e7f0*/  BSYNC B2 ;  /* 0x0000000000027941 */ /* 0x000fea0003800000 */
.L_x_13380:
        /* <DEDUP_REMOVED lines=16> */
.L_x_13386:
[----:B------:R-:W-:Y:S05]  /*e900*/  BSYNC B3 ;  /* 0x0000000000037941 */ /* 0x000fea0003800000 */
.L_x_13385:
        /* <DEDUP_REMOVED lines=42> */
.L_x_13384:
[----:B------:R-:W-:Y:S05]  /*ebb0*/  BSYNC B2 ;  /* 0x0000000000027941 */ /* 0x000fea0003800000 */
.L_x_13383:
        /* <DEDUP_REMOVED lines=10> */
.L_x_13379:
[----:B------:R-:W-:Y:S05]  /*ec60*/  BSYNC B1 ;  /* 0x0000000000017941 */ /* 0x000fea0003800000 */
.L_x_13378:
        /* <DEDUP_REMOVED lines=18> */
.L_x_13390:
[----:B------:R-:W-:Y:S02]  /*ed90*/  IMAD.MOV.U32 R139, RZ, RZ, R140 ;  /* 0x000000ffff8b7224 */ /* 0x000fe400078e008c */
.L_x_13391:
[----:B------:R-:W-:Y:S05]  /*eda0*/  BSYNC B2 ;  /* 0x0000000000027941 */ /* 0x000fea0003800000 */
.L_x_13389:
        /* <DEDUP_REMOVED lines=16> */
.L_x_13395:
[----:B------:R-:W-:Y:S05]  /*eeb0*/  BSYNC B3 ;  /* 0x0000000000037941 */ /* 0x000fea0003800000 */
.L_x_13394:
        /* <DEDUP_REMOVED lines=42> */
.L_x_13393:
[----:B------:R-:W-:Y:S05]  /*f160*/  BSYNC B2 ;  /* 0x0000000000027941 */ /* 0x000fea0003800000 */
.L_x_13392:
        /* <DEDUP_REMOVED lines=10> */
.L_x_13388:
[----:B------:R-:W-:Y:S05]  /*f210*/  BSYNC B1 ;  /* 0x0000000000017941 */ /* 0x000fea0003800000 */
.L_x_13387:
        /* <DEDUP_REMOVED lines=18> */
.L_x_13399:
[----:B------:R-:W-:Y:S02]  /*f340*/  IMAD.MOV.U32 R139, RZ, RZ, R140 ;  /* 0x000000ffff8b7224 */ /* 0x000fe400078e008c */
.L_x_13400:
[----:B------:R-:W-:Y:S05]  /*f350*/  BSYNC B2 ;  /* 0x0000000000027941 */ /* 0x000fea0003800000 */
.L_x_13398:
        /* <DEDUP_REMOVED lines=16> */
.L_x_13404:
[----:B------:R-:W-:Y:S05]  /*f460*/  BSYNC B3 ;  /* 0x0000000000037941 */ /* 0x000fea0003800000 */
.L_x_13403:
        /* <DEDUP_REMOVED lines=44> */
.L_x_13402:
[----:B------:R-:W-:Y:S05]  /*f730*/  BSYNC B2 ;  /* 0x0000000000027941 */ /* 0x000fea0003800000 */
.L_x_13401:
        /* <DEDUP_REMOVED lines=10> */
.L_x_13397:
[----:B------:R-:W-:Y:S05]  /*f7e0*/  BSYNC B1 ;  /* 0x0000000000017941 */ /* 0x000fea0003800000 */
.L_x_13396:
[----:B------:R-:W-:Y:S01]  /*f7f0*/  FADD.FTZ R116, RZ, R56 ;  /* 0x00000038ff747221 */ /* 0x000fe20000010000 */
[----:B------:R-:W-:Y:S01]  /*f800*/  BSSY B1, `(.L_x_13405) ;  /* 0x0000040000017945 */ /* 0x000fe20003800000 */
[----:B------:R-:W-:Y:S01]  /*f810*/  IMAD.WIDE.U32 R136, R137, R136, c[0x0][0x188] ;  /* 0x0000620089887625 */ /* 0x000fe200078e0088 */
[----:B------:R-:W-:-:S03]  /*f820*/  LOP3.LUT P0, RZ, R133, 0x1f, RZ, 0xc0, !PT ;  /* 0x0000001f85ff7812 */ /* 0x000fc6000780c0ff */
        /* <DEDUP_REMOVED lines=61> */
.L_x_13406:
[----:B0-----:R-:W-:Y:S05]  /*fc00*/  BSYNC B1 ;  /* 0x0000000000017941 */ /* 0x001fea0003800000 */
.L_x_13405:
[----:B------:R-:W-:Y:S01]  /*fc10*/  FADD.FTZ R137, R144, R95 ;  /* 0x0000005f90897221 */ /* 0x000fe20000010000 */
[----:B------:R-:W-:Y:S05]  /*fc20*/  BRA.DIV ~URZ, `(.L_x_13407) ;  /* 0x000014827f007947 */ /* 0x000fea000b800000 */
[----:B------:R0:W1:Y:S02]  /*fc30*/  SHFL.BFLY PT, R116, R137, 0x1, 0x1f ;  /* 0x0c201f0089747f89 */ /* 0x00006400000e0000 */
.L_x_13413:
        /* <DEDUP_REMOVED lines=100> */
.L_x_13414:
        /* <DEDUP_REMOVED lines=17> */
[----:B-1----:R-:W-:-:S05]  /*10390*/  FSEL R116, R139, RZ, !P1 ;  /* 0x000000ff8b747208 */ /* 0x002fca0004800000 */
[----:B------:R-:W-:Y:S01]  /*103a0*/  FADD.FTZ R118, -R116, R57 ;  /* 0x0000003974767221 */ /* 0x000fe20000010100 */
[----:B------:R-:W-:Y:S01]  /*103b0*/  IADD3 R57, R134, -0x1, RZ ;  /* 0xffffffff86397810 */ /* 0x000fe20007ffe0ff */
[C---:B------:R-:W-:Y:S02]  /*103c0*/  FADD.FTZ R56, -R116.reuse, R56 ;  /* 0x0000003874387221 */ /* 0x040fe40000010100 */
[C---:B------:R-:W-:Y:S02]  /*103d0*/  FADD.FTZ R89, -R116.reuse, R89 ;  /* 0x0000005974597221 */ /* 0x040fe40000010100 */
[C---:B------:R-:W-:Y:S02]  /*103e0*/  FADD.FTZ R90, -R116.reuse, R90 ;  /* 0x0000005a745a7221 */ /* 0x040fe40000010100 */
[C---:B------:R-:W-:Y:S02]  /*103f0*/  FADD.FTZ R136, -R116.reuse, R59 ;  /* 0x0000003b74887221 */ /* 0x040fe40000010100 */
[----:B------:R-:W-:-:S02]  /*10400*/  FADD.FTZ R91, -R116, R91 ;  /* 0x0000005b745b7221 */ /* 0x000fc40000010100 */
[----:B------:R-:W-:Y:S02]  /*10410*/  FADD.FTZ R92, -R116, R92 ;  /* 0x0000005c745c7221 */ /* 0x000fe40000010100 */
[----:B------:R-:W-:Y:S02]  /*10420*/  IMAD R57, R57, c[0x0][0x168], RZ ;  /* 0x00005a0039397a24 */ /* 0x000fe400078e02ff */
[C---:B------:R-:W-:Y:S02]  /*10430*/  FMUL.FTZ R59, R137.reuse, R56 ;  /* 0x00000038893b7220 */ /* 0x040fe40000410000 */
[C---:B------:R-:W-:Y:S02]  /*10440*/  FMUL.FTZ R56, R137.reuse, R89 ;  /* 0x0000005989387220 */ /* 0x040fe40000410000 */
[C---:B------:R-:W-:Y:S02]  /*10450*/  FMUL.FTZ R89, R137.reuse, R90 ;  /* 0x0000005a89597220 */ /* 0x040fe40000410000 */
[----:B------:R-:W-:-:S02]  /*10460*/  FMUL.FTZ R90, R137, R91 ;  /* 0x0000005b895a7220 */ /* 0x000fc40000410000 */
[C---:B------:R-:W-:Y:S01]  /*10470*/  FMUL.FTZ R91, R137.reuse, R92 ;  /* 0x0000005c895b7220 */ /* 0x040fe20000410000 */
[----:B------:R-:W-:Y:S01]  /*10480*/  SHF.R.S32.HI R92, RZ, 0x1f, R57 ;  /* 0x0000001fff5c7819 */ /* 0x000fe20000011439 */
[C---:B------:R-:W-:Y:S02]  /*10490*/  FADD.FTZ R62, -R116.reuse, R62 ;  /* 0x0000003e743e7221 */ /* 0x040fe40000010100 */
[----:B------:R-:W-:Y:S01]  /*104a0*/  FADD.FTZ R144, -R116, R63 ;  /* 0x0000003f74907221 */ /* 0x000fe20000010100 */
[----:B------:R-:W-:Y:S01]  /*104b0*/  LEA.HI R57, R92, R57, RZ, 0x3 ;  /* 0x000000395c397211 */ /* 0x000fe200078f18ff */
[C---:B------:R-:W-:Y:S01]  /*104c0*/  FMUL.FTZ R62, R137.reuse, R62 ;  /* 0x0000003e893e7220 */ /* 0x040fe20000410000 */
[----:B------:R-:W-:Y:S01]  /*104d0*/  PRMT R92, RZ, 0x5410, R43 ;  /* 0x00005410ff5c7816 */ /* 0x000fe2000000002b */
[----:B------:R-:W-:Y:S02]  /*104e0*/  FADD.FTZ R148, -R116, R67 ;  /* 0x0000004374947221 */ /* 0x000fe40000010100 */
[----:B------:R-:W-:-:S02]  /*104f0*/  FMUL.FTZ R67, R137, R144 ;  /* 0x0000009089437220 */ /* 0x000fc40000410000 */
[----:B------:R-:W-:Y:S01]  /*10500*/  FFMA.FTZ R62, R62, R92, R7 ;  /* 0x0000005c3e3e7223 */ /* 0x000fe20000010007 */
[----:B------:R-:W-:Y:S01]  /*10510*/  PRMT R92, RZ, 0x7610, R43 ;  /* 0x00007610ff5c7816 */ /* 0x000fe2000000002b */
[C---:B------:R-:W-:Y:S02]  /*10520*/  FADD.FTZ R60, -R116.reuse, R60 ;  /* 0x0000003c743c7221 */ /* 0x040fe40000010100 */
[C---:B------:R-:W-:Y:S02]  /*10530*/  FADD.FTZ R138, -R116.reuse, R61 ;  /* 0x0000003d748a7221 */ /* 0x040fe40000010100 */
        /* <DEDUP_REMOVED lines=10> */
[C---:B------:R-:W-:Y:S02]  /*105e0*/  FMUL.FTZ R58, R137.reuse, R58 ;  /* 0x0000003a893a7220 */ /* 0x040fe40000410000 */
[----:B------:R-:W-:Y:S01]  /*105f0*/  FMUL.FTZ R63, R137, R136 ;  /* 0x00000088893f7220 */ /* 0x000fe20000410000 */
[----:B------:R-:W-:Y:S01]  /*10600*/  LOP3.LUT R136, R133, 0x1f, RZ, 0xc0, !PT ;  /* 0x0000001f85887812 */ /* 0x000fe200078ec0ff */
[----:B------:R-:W-:Y:S01]  /*10610*/  FFMA.FTZ R92, R58, R92, R3 ;  /* 0x0000005c3a5c7223 */ /* 0x000fe20000010003 */
[----:B------:R-:W-:Y:S01]  /*10620*/  PRMT R58, RZ, 0x7610, R41 ;  /* 0x00007610ff3a7816 */ /* 0x000fe20000000029 */
[----:B------:R-:W-:-:S02]  /*10630*/  FMUL.FTZ R61, R137, R118 ;  /* 0x00000076893d7220 */ /* 0x000fc40000410000 */
[C---:B------:R-:W-:Y:S02]  /*10640*/  FADD.FTZ R70, -R116.reuse, R70 ;  /* 0x0000004674467221 */ /* 0x040fe40000010100 */
[----:B------:R-:W-:Y:S01]  /*10650*/  FFMA.FTZ R63, R63, R58, R4 ;  /* 0x0000003a3f3f7223 */ /* 0x000fe20000010004 */
[----:B------:R-:W-:Y:S01]  /*10660*/  PRMT R58, RZ, 0x7610, R40 ;  /* 0x00007610ff3a7816 */ /* 0x000fe20000000028 */
[----:B------:R-:W-:Y:S02]  /*10670*/  FMUL.FTZ R70, R137, R70 ;  /* 0x0000004689467220 */ /* 0x000fe40000410000 */
[C---:B------:R-:W-:Y:S02]  /*10680*/  FADD.FTZ R152, -R116.reuse, R71 ;  /* 0x0000004774987221 */ /* 0x040fe40000010100 */
[----:B------:R-:W-:Y:S01]  /*10690*/  FFMA.FTZ R61, R61, R58, R2 ;  /* 0x0000003a3d3d7223 */ /* 0x000fe20000010002 */
[----:B------:R-:W-:Y:S01]  /*106a0*/  PRMT R58, RZ, 0x5410, R39 ;  /* 0x00005410ff3a7816 */ /* 0x000fe20000000027 */
[----:B------:R-:W-:-:S02]  /*106b0*/  FADD.FTZ R156, -R116, R75 ;  /* 0x0000004b749c7221 */ /* 0x000fc40000010100 */
        /* <DEDUP_REMOVED lines=16> */
[C---:B------:R-:W-:Y:S02]  /*107c0*/  FMUL.FTZ R71, R137.reuse, R148 ;  /* 0x0000009489477220 */ /* 0x040fe40000410000 */
        /* <DEDUP_REMOVED lines=63> */
[C---:B------:R-:W-:Y:S02]  /*10bc0*/  FADD.FTZ R134, -R116.reuse, R93 ;  /* 0x0000005d74867221 */ /* 0x040fe40000010100 */
[----:B------:R-:W-:Y:S02]  /*10bd0*/  FADD.FTZ R94, -R116, R94 ;  /* 0x0000005e745e7221 */ /* 0x000fe40000010100 */
[----:B------:R-:W-:Y:S01]  /*10be0*/  FFMA.FTZ R82, R82, R58, R99 ;  /* 0x0000003a52527223 */ /* 0x000fe20000010063 */
[----:B------:R-:W-:Y:S01]  /*10bf0*/  PRMT R58, RZ, 0x7610, R29 ;  /* 0x00007610ff3a7816 */ /* 0x000fe2000000001d */
[----:B------:R-:W-:Y:S02]  /*10c00*/  FADD.FTZ R116, -R116, R95 ;  /* 0x0000005f74747221 */ /* 0x000fe40000010100 */
[C---:B------:R-:W-:Y:S02]  /*10c10*/  FMUL.FTZ R95, R137.reuse, R164 ;  /* 0x000000a4895f7220 */ /* 0x040fe40000410000 */
[----:B------:R-:W-:-:S02]  /*10c20*/  FMUL.FTZ R80, R137, R80 ;  /* 0x0000005089507220 */ /* 0x000fc40000410000 */
[----:B------:R-:W-:Y:S01]  /*10c30*/  FFMA.FTZ R95, R95, R58, R100 ;  /* 0x0000003a5f5f7223 */ /* 0x000fe20000010064 */
[----:B------:R-:W-:Y:S01]  /*10c40*/  PRMT R58, RZ, 0x5410, R28 ;  /* 0x00005410ff3a7816 */ /* 0x000fe2000000001c */
[C---:B------:R-:W-:Y:S02]  /*10c50*/  FMUL.FTZ R93, R137.reuse, R162 ;  /* 0x000000a2895d7220 */ /* 0x040fe40000410000 */
[C---:B------:R-:W-:Y:S01]  /*10c60*/  FMUL.FTZ R117, R137.reuse, R94 ;  /* 0x0000005e89757220 */ /* 0x040fe20000410000 */
[----:B------:R-:W-:Y:S01]  /*10c70*/  PRMT R94, RZ, 0x5410, R40 ;  /* 0x00005410ff5e7816 */ /* 0x000fe20000000028 */
[----:B------:R-:W-:Y:S01]  /*10c80*/  FFMA.FTZ R80, R80, R58, R97 ;  /* 0x0000003a50507223 */ /* 0x000fe20000010061 */
[----:B------:R-:W-:Y:S01]  /*10c90*/  PRMT R58, RZ, 0x7610, R28 ;  /* 0x00007610ff3a7816 */ /* 0x000fe2000000001c */
[C---:B------:R-:W-:Y:S02]  /*10ca0*/  FMUL.FTZ R116, R137.reuse, R116 ;  /* 0x0000007489747220 */ /* 0x040fe40000410000 */
[----:B------:R-:W-:-:S02]  /*10cb0*/  FMUL.FTZ R134, R137, R134 ;  /* 0x0000008689867220 */ /* 0x000fc40000410000 */
[----:B------:R-:W-:Y:S01]  /*10cc0*/  FFMA.FTZ R93, R93, R58, R98 ;  /* 0x0000003a5d5d7223 */ /* 0x000fe20000010062 */
[--C-:B------:R-:W-:Y:S01]  /*10cd0*/  PRMT R58, RZ, 0x5410, R27.reuse ;  /* 0x00005410ff3a7816 */ /* 0x100fe2000000001b */
[----:B------:R-:W-:Y:S02]  /*10ce0*/  FMUL.FTZ R88, R137, R88 ;  /* 0x0000005889587220 */ /* 0x000fe40000410000 */
[----:B------:R-:W-:Y:S01]  /*10cf0*/  FFMA.FTZ R94, R59, R94, R0 ;  /* 0x0000005e3b5e7223 */ /* 0x000fe20000010000 */
[----:B------:R-:W-:Y:S01]  /*10d00*/  F2FP.BF16.PACK_AB R59, R67, R62 ;  /* 0x0000003e433b723e */ /* 0x000fe200000010ff */
[----:B------:R-:W-:Y:S01]  /*10d10*/  FFMA.FTZ R118, R117, R58, R124 ;  /* 0x0000003a75767223 */ /* 0x000fe2000001007c */
[----:B------:R-:W-:Y:S02]  /*10d20*/  PRMT R58, RZ, 0x7610, R27 ;  /* 0x00007610ff3a7816 */ /* 0x000fe4000000001b */
[----:B------:R-:W-:Y:S02]  /*10d30*/  F2FP.BF16.PACK_AB R62, R73, R68 ;  /* 0x00000044493e723e */ /* 0x000fe400000010ff */
[----:B------:R-:W-:Y:S01]  /*10d40*/  F2FP.BF16.PACK_AB R68, R93, R80 ;  /* 0x000000505d44723e */ /* 0x000fe200000010ff */
[----:B------:R-:W-:Y:S01]  /*10d50*/  FFMA.FTZ R119, R116, R58, R125 ;  /* 0x0000003a74777223 */ /* 0x000fe2000001007d */
[----:B------:R-:W-:-:S02]  /*10d60*/  PRMT R58, RZ, 0x5410, R26 ;  /* 0x00005410ff3a7816 */ /* 0x000fc4000000001a */
[----:B------:R-:W-:-:S03]  /*10d70*/  F2FP.BF16.PACK_AB R67, R83, R78 ;  /* 0x0000004e5343723e */ /* 0x000fc600000010ff */
[----:B------:R-:W-:Y:S01]  /*10d80*/  FFMA.FTZ R117, R91, R58, R114 ;  /* 0x0000003a5b757223 */ /* 0x000fe20000010072 */
[----:B------:R-:W-:-:S05]  /*10d90*/  PRMT R58, RZ, 0x7610, R26 ;  /* 0x00007610ff3a7816 */ /* 0x000fca000000001a */
        /* <DEDUP_REMOVED lines=8> */
[----:B------:R-:W-:Y:S02]  /*10e20*/  PRMT R58, RZ, 0x7610, R24 ;  /* 0x00007610ff3a7816 */ /* 0x000fe40000000018 */
[----:B------:R-:W-:Y:S02]  /*10e30*/  LEA.HI.SX32 R88, R57, R136, 0x1d ;  /* 0x0000008839587211 */ /* 0x000fe400078feaff */
[----:B------:R-:W-:Y:S01]  /*10e40*/  F2FP.BF16.PACK_AB R57, R63, R92 ;  /* 0x0000005c3f39723e */ /* 0x000fe200000010ff */
[----:B------:R-:W-:Y:S01]  /*10e50*/  FFMA.FTZ R90, R56, R58, R107 ;  /* 0x0000003a385a7223 */ /* 0x000fe2000001006b */
[----:B------:R-:W-:Y:S02]  /*10e60*/  F2FP.BF16.PACK_AB R58, R65, R60 ;  /* 0x0000003c413a723e */ /* 0x000fe400000010ff */
[----:B------:R-:W-:-:S02]  /*10e70*/  F2FP.BF16.PACK_AB R60, R69, R64 ;  /* 0x00000040453c723e */ /* 0x000fc400000010ff */
[----:B------:R-:W-:Y:S01]  /*10e80*/  F2FP.BF16.PACK_AB R64, R77, R72 ;  /* 0x000000484d40723e */ /* 0x000fe200000010ff */
[----:B------:R-:W-:Y:S01]  /*10e90*/  IMAD.MOV.U32 R77, RZ, RZ, 0x10 ;  /* 0x00000010ff4d7424 */ /* 0x000fe200078e00ff */
[----:B------:R-:W-:Y:S02]  /*10ea0*/  F2FP.BF16.PACK_AB R69, R95, R82 ;  /* 0x000000525f45723e */ /* 0x000fe400000010ff */
[----:B------:R-:W-:Y:S02]  /*10eb0*/  F2FP.BF16.PACK_AB R56, R61, R94 ;  /* 0x0000005e3d38723e */ /* 0x000fe400000010ff */
[C---:B------:R-:W-:Y:S02]  /*10ec0*/  IADD3 R82, R88.reuse, 0x20, RZ ;  /* 0x0000002058527810 */ /* 0x040fe40007ffe0ff */
[----:B------:R-:W-:Y:S02]  /*10ed0*/  F2FP.BF16.PACK_AB R61, R71, R66 ;  /* 0x00000042473d723e */ /* 0x000fe400000010ff */
[----:B------:R-:W-:Y:S01]  /*10ee0*/  IADD3 R80, R88, 0x40, RZ ;  /* 0x0000004058507810 */ /* 0x000fe20007ffe0ff */
[----:B------:R-:W-:Y:S01]  /*10ef0*/  IMAD.WIDE.U32 R82, R82, R77, c[0x0][0x208] ;  /* 0x0000820052527625 */ /* 0x000fe200078e004d */
[----:B------:R-:W-:-:S02]  /*10f00*/  F2FP.BF16.PACK_AB R63, R75, R70 ;  /* 0x000000464b3f723e */ /* 0x000fc400000010ff */
[----:B------:R-:W-:Y:S01]  /*10f10*/  F2FP.BF16.PACK_AB R66, R81, R76 ;  /* 0x0000004c5142723e */ /* 0x000fe200000010ff */
[-C--:B------:R-:W-:Y:S01]  /*10f20*/  IMAD.WIDE.U32 R80, R80, R77.reuse, c[0x0][0x208] ;  /* 0x0000820050507625 */ /* 0x080fe200078e004d */
[C---:B------:R-:W-:Y:S02]  /*10f30*/  IADD3 R78, R88.reuse, 0x60, RZ ;  /* 0x00000060584e7810 */ /* 0x040fe40007ffe0ff */
[----:B------:R-:W-:Y:S01]  /*10f40*/  F2FP.BF16.PACK_AB R70, R85, R84 ;  /* 0x000000545546723e */ /* 0x000fe200000010ff */
[CC--:B------:R-:W-:Y:S01]  /*10f50*/  IMAD.WIDE.U32 R84, R88.reuse, R77.reuse, c[0x0][0x208] ;  /* 0x0000820058547625 */ /* 0x0c0fe200078e004d */
[----:B------:R-:W-:Y:S02]  /*10f60*/  IADD3 R76, R88, 0x80, RZ ;  /* 0x00000080584c7810 */ /* 0x000fe40007ffe0ff */
        /* <DEDUP_REMOVED lines=8> */
[----:B------:R-:W-:-:S03]  /*10ff0*/  F2FP.BF16.PACK_AB R72, R90, R89 ;  /* 0x000000595a48723e */ /* 0x000fc600000010ff */
[----:B------:R0:W-:Y:S04]  /*11000*/  STG.E.128 [R80.64], R64 ;  /* 0x0000004050007986 */ /* 0x0001e8000c101d06 */
[----:B------:R0:W-:Y:S04]  /*11010*/  STG.E.128 [R78.64], R68 ;  /* 0x000000444e007986 */ /* 0x0001e8000c101d06 */
[----:B------:R0:W-:Y:S02]  /*11020*/  STG.E.128 [R76.64], R72 ;  /* 0x000000484c007986 */ /* 0x0001e4000c101d06 */
.L_x_13410:
[----:B-1----:R-:W-:Y:S05]  /*11030*/  BSYNC B1 ;  /* 0x0000000000017941 */ /* 0x002fea0003800000 */
.L_x_13409:
[----:B0-----:R-:W-:-:S05]  /*11040*/  MOV R57, c[0x0][0x160] ;  /* 0x0000580000397a02 */ /* 0x001fca0000000f00 */
[----:B------:R-:W-:-:S05]  /*11050*/  IMAD R106, R57, 0x4, R106 ;  /* 0x00000004396a7824 */ /* 0x000fca00078e026a */
[----:B------:R-:W-:-:S13]  /*11060*/  ISETP.GE.AND P0, PT, R106, c[0x0][0x164], PT ;  /* 0x000059006a007a0c */ /* 0x000fda0003f06270 */
[----:B------:R-:W-:Y:S01]  /*11070*/  @P0 CALL.REL.NOINC `(.L_x_13411) ;  /* 0x0000001000000944 */ /* 0x000fe20003c00000 */
[----:B------:R-:W-:Y:S05]  /*11080*/  BRA `(.L_x_13412) ;  /* 0xfffef96000007947 */ /* 0x000fea000383ffff */
.L_x_13411:
[----:B------:R-:W-:Y:S05]  /*11090*/  BSYNC B0 ;  /* 0x0000000000007941 */ /* 0x000fea0003800000 */
.L_x_13036:
[----:B------:R-:W-:Y:S05]  /*110a0*/  EXIT ;  /* 0x000000000000794d */ /* 0x000fea0003800000 */
.L_x_13407:
[----:B------:R-:W-:Y:S01]  /*110b0*/  IMAD.MOV.U32 R136, RZ, RZ, 0x1 ;  /* 0x00000001ff887424 */ /* 0x000fe200078e00ff */
[----:B------:R-:W-:Y:S01]  /*110c0*/  MOV R116, 0x11100 ;  /* 0x0001110000747802 */ /* 0x000fe20000000f00 */
[----:B------:R-:W-:Y:S02]  /*110d0*/  IMAD.MOV.U32 R118, RZ, RZ, 0x1f ;  /* 0x0000001fff767424 */ /* 0x000fe400078e00ff */
[----:B------:R-:W-:Y:S02]  /*110e0*/  IMAD.MOV.U32 R119, RZ, RZ, -0x1 ;  /* 0xffffffffff777424 */ /* 0x000fe400078e00ff */
[----:B------:R-:W-:Y:S05]  /*110f0*/  CALL.REL.NOINC `($__internal_59_$__cuda_sm70_shflsync_bfly_p) ;  /* 0x0000089000007944 */ /* 0x000fea0003c00000 */
[----:B-1----:R-:W-:Y:S01]  /*11100*/  IMAD.MOV.U32 R116, RZ, RZ, R136 ;  /* 0x000000ffff747224 */ /* 0x002fe200078e0088 */
[----:B0-----:R-:W-:Y:S05]  /*11110*/  BRA `(.L_x_13413) ;  /* 0xffffeb2000007947 */ /* 0x001fea000383ffff */
.L_x_13408:
[----:B------:R-:W-:Y:S01]  /*11120*/  HFMA2.MMA R118, -RZ, RZ, 0, 1.847743988037109375e-06 ;  /* 0x0000001fff767435 */ /* 0x000fe200000001ff */
[----:B------:R-:W-:Y:S01]  /*11130*/  IMAD.MOV.U32 R136, RZ, RZ, 0x2 ;  /* 0x00000002ff887424 */ /* 0x000fe200078e00ff */
[----:B------:R-:W-:Y:S01]  /*11140*/  MOV R116, 0x11170 ;  /* 0x0001117000747802 */ /* 0x000fe20000000f00 */
[----:B------:R-:W-:-:S03]  /*11150*/  IMAD.MOV.U32 R119, RZ, RZ, -0x1 ;  /* 0xffffffffff777424 */ /* 0x000fc600078e00ff */
[----:B------:R-:W-:Y:S05]  /*11160*/  CALL.REL.NOINC `($__internal_59_$__cuda_sm70_shflsync_bfly_p) ;  /* 0x0000082000007944 */ /* 0x000fea0003c00000 */
[----:B01----:R-:W-:Y:S01]  /*11170*/  FADD.FTZ R137, R137, R136 ;  /* 0x0000008889897221 */ /* 0x003fe20000010000 */
[----:B------:R-:W-:Y:S01]  /*11180*/  MOV R116, 0x111d0 ;  /* 0x000111d000747802 */ /* 0x000fe20000000f00 */
[----:B------:R-:W-:-:S02]  /*11190*/  IMAD.MOV.U32 R136, RZ, RZ, 0x4 ;  /* 0x00000004ff887424 */ /* 0x000fc400078e00ff */
[----:B------:R-:W-:Y:S02]  /*111a0*/  IMAD.MOV.U32 R118, RZ, RZ, 0x1f ;  /* 0x0000001fff767424 */ /* 0x000fe400078e00ff */
[----:B------:R-:W-:Y:S02]  /*111b0*/  IMAD.MOV.U32 R119, RZ, RZ, -0x1 ;  /* 0xffffffffff777424 */ /* 0x000fe400078e00ff */
[----:B------:R-:W-:Y:S05]  /*111c0*/  CALL.REL.NOINC `($__internal_59_$__cuda_sm70_shflsync_bfly_p) ;  /* 0x000007c000007944 */ /* 0x000fea0003c00000 */
[----:B01----:R-:W-:Y:S01]  /*111d0*/  FADD.FTZ R137, R137, R136 ;  /* 0x0000008889897221 */ /* 0x003fe20000010000 */
[----:B------:R-:W-:Y:S01]  /*111e0*/  MOV R119, 0xffffffff ;  /* 0xffffffff00777802 */ /* 0x000fe20000000f00 */
[----:B------:R-:W-:Y:S01]  /*111f0*/  IMAD.MOV.U32 R136, RZ, RZ, 0x8 ;  /* 0x00000008ff887424 */ /* 0x000fe200078e00ff */
[----:B------:R-:W-:Y:S01]  /*11200*/  MOV R116, 0x11230 ;  /* 0x0001123000747802 */ /* 0x000fe20000000f00 */
[----:B------:R-:W-:Y:S02]  /*11210*/  IMAD.MOV.U32 R118, RZ, RZ, 0x1f ;  /* 0x0000001fff767424 */ /* 0x000fe400078e00ff */
[----:B------:R-:W-:Y:S05]  /*11220*/  CALL.REL.NOINC `($__internal_59_$__cuda_sm70_shflsync_bfly_p) ;  /* 0x0000076000007944 */ /* 0x000fea0003c00000 */
[----:B01----:R-:W-:Y:S01]  /*11230*/  FADD.FTZ R137, R137, R136 ;  /* 0x0000008889897221 */ /* 0x003fe20000010000 */
[----:B------:R-:W-:Y:S01]  /*11240*/  MOV R116, 0x11290 ;  /* 0x0001129000747802 */ /* 0x000fe20000000f00 */
[----:B------:R-:W-:Y:S02]  /*11250*/  IMAD.MOV.U32 R136, RZ, RZ, 0x10 ;  /* 0x00000010ff887424 */ /* 0x000fe400078e00ff */
[----:B------:R-:W-:-:S02]  /*11260*/  IMAD.MOV.U32 R118, RZ, RZ, 0x1f ;  /* 0x0000001fff767424 */ /* 0x000fc400078e00ff */
[----:B------:R-:W-:Y:S02]  /*11270*/  IMAD.MOV.U32 R119, RZ, RZ, -0x1 ;  /* 0xffffffffff777424 */ /* 0x000fe400078e00ff */
[----:B------:R-:W-:Y:S05]  /*11280*/  CALL.REL.NOINC `($__internal_59_$__cuda_sm70_shflsync_bfly_p) ;  /* 0x0000070000007944 */ /* 0x000fea0003c00000 */
[----:B-1----:R-:W-:Y:S02]  /*11290*/  FADD.FTZ R136, R137, R136 ;  /* 0x0000008889887221 */ /* 0x002fe40000010000 */
[----:B0-----:R-:W-:Y:S02]  /*112a0*/  IMAD.MOV.U32 R118, RZ, RZ, 0x1f ;  /* 0x0000001fff767424 */ /* 0x001fe400078e00ff */
[----:B------:R-:W-:Y:S02]  /*112b0*/  FMUL.FTZ R139, R136, c[0x0][0x1e0] ;  /* 0x00007800888b7a20 */ /* 0x000fe40000410000 */
[----:B------:R-:W-:Y:S02]  /*112c0*/  IMAD.MOV.U32 R136, RZ, RZ, 0x1 ;  /* 0x00000001ff887424 */ /* 0x000fe400078e00ff */
[C---:B------:R-:W-:Y:S02]  /*112d0*/  FADD.FTZ R116, -R139.reuse, R56 ;  /* 0x000000388b747221 */ /* 0x040fe40000010100 */
[----:B------:R-:W-:-:S02]  /*112e0*/  FADD.FTZ R117, -R139, R57 ;  /* 0x000000398b757221 */ /* 0x000fc40000010100 */
[----:B------:R-:W-:Y:S02]  /*112f0*/  FFMA.FTZ R116, R116, R116, RZ ;  /* 0x0000007474747223 */ /* 0x000fe400000100ff */
        /* <DEDUP_REMOVED lines=76> */
[----:B------:R-:W-:-:S02]  /*117c0*/  IMAD.MOV.U32 R119, RZ, RZ, -0x1 ;  /* 0xffffffffff777424 */ /* 0x000fc400078e00ff */
[----:B------:R-:W-:Y:S01]  /*117d0*/  FFMA.FTZ R137, R117, R117, R116 ;  /* 0x0000007575897223 */ /* 0x000fe20000010074 */
[----:B------:R-:W-:Y:S02]  /*117e0*/  MOV R116, 0x11800 ;  /* 0x0001180000747802 */ /* 0x000fe40000000f00 */
[----:B------:R-:W-:Y:S05]  /*117f0*/  CALL.REL.NOINC `($__internal_59_$__cuda_sm70_shflsync_bfly_p) ;  /* 0x0000019000007944 */ /* 0x000fea0003c00000 */
[----:B01----:R-:W-:Y:S01]  /*11800*/  FADD.FTZ R137, R137, R136 ;  /* 0x0000008889897221 */ /* 0x003fe20000010000 */
[----:B------:R-:W-:Y:S01]  /*11810*/  HFMA2.MMA R136, -RZ, RZ, 0, 1.1920928955078125e-07 ;  /* 0x00000002ff887435 */ /* 0x000fe200000001ff */
[----:B------:R-:W-:Y:S01]  /*11820*/  IMAD.MOV.U32 R118, RZ, RZ, 0x1f ;  /* 0x0000001fff767424 */ /* 0x000fe200078e00ff */
[----:B------:R-:W-:Y:S01]  /*11830*/  MOV R116, 0x11860 ;  /* 0x0001186000747802 */ /* 0x000fe20000000f00 */
[----:B------:R-:W-:-:S03]  /*11840*/  IMAD.MOV.U32 R119, RZ, RZ, -0x1 ;  /* 0xffffffffff777424 */ /* 0x000fc600078e00ff */
[----:B------:R-:W-:Y:S05]  /*11850*/  CALL.REL.NOINC `($__internal_59_$__cuda_sm70_shflsync_bfly_p) ;  /* 0x0000013000007944 */ /* 0x000fea0003c00000 */
[----:B01----:R-:W-:Y:S01]  /*11860*/  FADD.FTZ R137, R137, R136 ;  /* 0x0000008889897221 */ /* 0x003fe20000010000 */
[----:B------:R-:W-:Y:S01]  /*11870*/  MOV R116, 0x118c0 ;  /* 0x000118c000747802 */ /* 0x000fe20000000f00 */
[----:B------:R-:W-:Y:S02]  /*11880*/  IMAD.MOV.U32 R136, RZ, RZ, 0x4 ;  /* 0x00000004ff887424 */ /* 0x000fe400078e00ff */
[----:B------:R-:W-:Y:S02]  /*11890*/  IMAD.MOV.U32 R118, RZ, RZ, 0x1f ;  /* 0x0000001fff767424 */ /* 0x000fe400078e00ff */
[----:B------:R-:W-:-:S02]  /*118a0*/  IMAD.MOV.U32 R119, RZ, RZ, -0x1 ;  /* 0xffffffffff777424 */ /* 0x000fc400078e00ff */
[----:B------:R-:W-:Y:S05]  /*118b0*/  CALL.REL.NOINC `($__internal_59_$__cuda_sm70_shflsync_bfly_p) ;  /* 0x000000d000007944 */ /* 0x000fea0003c00000 */
[----:B01----:R-:W-:Y:S01]  /*118c0*/  FADD.FTZ R137, R137, R136 ;  /* 0x0000008889897221 */ /* 0x003fe20000010000 */
[----:B------:R-:W-:Y:S01]  /*118d0*/  MOV R118, 0x1f ;  /* 0x0000001f00767802 */ /* 0x000fe20000000f00 */
[----:B------:R-:W-:Y:S01]  /*118e0*/  IMAD.MOV.U32 R136, RZ, RZ, 0x8 ;  /* 0x00000008ff887424 */ /* 0x000fe200078e00ff */
[----:B------:R-:W-:Y:S01]  /*118f0*/  MOV R116, 0x11920 ;  /* 0x0001192000747802 */ /* 0x000fe20000000f00 */
[----:B------:R-:W-:-:S02]  /*11900*/  IMAD.MOV.U32 R119, RZ, RZ, -0x1 ;  /* 0xffffffffff777424 */ /* 0x000fc400078e00ff */
[----:B------:R-:W-:Y:S05]  /*11910*/  CALL.REL.NOINC `($__internal_59_$__cuda_sm70_shflsync_bfly_p) ;  /* 0x0000007000007944 */ /* 0x000fea0003c00000 */
[----:B01----:R-:W-:Y:S01]  /*11920*/  FADD.FTZ R137, R137, R136 ;  /* 0x0000008889897221 */ /* 0x003fe20000010000 */
[----:B------:R-:W-:Y:S01]  /*11930*/  MOV R116, 0x11980 ;  /* 0x0001198000747802 */ /* 0x000fe20000000f00 */
[----:B------:R-:W-:-:S02]  /*11940*/  IMAD.MOV.U32 R136, RZ, RZ, 0x10 ;  /* 0x00000010ff887424 */ /* 0x000fc400078e00ff */
[----:B------:R-:W-:Y:S02]  /*11950*/  IMAD.MOV.U32 R118, RZ, RZ, 0x1f ;  /* 0x0000001fff767424 */ /* 0x000fe400078e00ff */
[----:B------:R-:W-:Y:S02]  /*11960*/  IMAD.MOV.U32 R119, RZ, RZ, -0x1 ;  /* 0xffffffffff777424 */ /* 0x000fe400078e00ff */
[----:B------:R-:W-:Y:S05]  /*11970*/  CALL.REL.NOINC `($__internal_59_$__cuda_sm70_shflsync_bfly_p) ;  /* 0x0000001000007944 */ /* 0x000fea0003c00000 */
[----:B01----:R-:W-:Y:S05]  /*11980*/  BRA `(.L_x_13414) ;  /* 0xffffe8f000007947 */ /* 0x003fea000383ffff */
        .weak           $__internal_59_$__cuda_sm70_shflsync_bfly_p
        .type           $__internal_59_$__cuda_sm70_shflsync_bfly_p,@function
        .size           $__internal_59_$__cuda_sm70_shflsync_bfly_p,(.L_x_36147 - $__internal_59_$__cuda_sm70_shflsync_bfly_p)
$__internal_59_$__cuda_sm70_shflsync_bfly_p:
[----:B------:R-:W-:Y:S01]  /*11990*/  IMAD.MOV.U32 R117, RZ, RZ, 0x0 ;  /* 0x00000000ff757424 */ /* 0x000fe200078e00ff */
[----:B------:R-:W-:Y:S04]  /*119a0*/  WARPSYNC R119 ;  /* 0x0000007700007348 */ /* 0x000fe80003800000 */
[----:B------:R0:W1:Y:S01]  /*119b0*/  SHFL.BFLY PT, R136, R137, R136, R118 ;  /* 0x0c00008889887389 */ /* 0x00006200000e0076 */
[----:B------:R-:W-:Y:S05]  /*119c0*/  RET.REL.NODEC R116 `(_ZN10layer_norm13ln_fwd_kernelINS_13Kernel_traitsI13__nv_bfloat16S2_fS2_fjLj1280ELj1ELj4ELj1ELj16ENS_18Kernel_traits_baseILj1280ES2_S2_fS2_fjLj128EEEEELb1ELb0ELb1ELb1EEEvNS_9FwdParamsE) ;  /* 0xfffee63074007950 */ /* 0x000fea0003c3ffff */
.L_x_13415:
        /* <DEDUP_REMOVED lines=11> */
.L_x_36147:


//--------------------- .text._ZN10layer_norm13ln_fwd_kernelINS_13Kernel_traitsI13__nv_bfloat16S2_fS2_fjLj1280ELj1ELj4ELj1ELj16ENS_18Kernel_traits_baseILj1280ES2_S2_fS2_fjLj128EEEEELb1ELb1ELb0ELb0EEEvNS_9FwdParamsE --------------------------
	.section	.text._ZN10layer_norm13ln_fwd_kernelINS_13Kernel_traitsI13__nv_bfloat16S2_fS2_fjLj1280ELj1ELj4ELj1ELj16ENS_18Kernel_traits_baseILj1280ES2_S2_fS2_fjLj128EEEEELb1ELb1ELb0ELb0EEEvNS_9FwdParamsE,"ax",@progbits
	.sectioninfo	@"SHI_REGISTERS=221"
	.align	128
        .global         _ZN10layer_norm13ln_fwd_kernelINS_13Kernel_traitsI13__nv_bfloat16S2_fS2_fjLj1280ELj1ELj4ELj1ELj16ENS_18Kernel_traits_baseILj1280ES2_S2_fS2_fjLj128EEEEELb1ELb1ELb0ELb0EEEvNS_9FwdParamsE
        .type           _ZN10layer_norm13ln_fwd_kernelINS_13Kernel_traitsI13__nv_bfloat16S2_fS2_fjLj1280ELj1ELj4ELj1ELj16ENS_18Kernel_traits_baseILj1280ES2_S2_fS2_fjLj128EEEEELb1ELb1ELb0ELb0EEEvNS_9FwdParamsE,@function
        .size           _ZN10layer_norm13ln_fwd_kernelINS_13Kernel_traitsI13__nv_bfloat16S2_fS2_fjLj1280ELj1ELj4ELj1ELj16ENS_18Kernel_traits_baseILj1280ES2_S2_fS2_fjLj128EEEEELb1ELb1ELb0ELb0EEEvNS_9FwdParamsE,(.L_x_36148 - _ZN10layer_norm13ln_fwd_kernelINS_13Kernel_traitsI13__nv_bfloat16S2_fS2_fjLj1280ELj1ELj4ELj1ELj16ENS_18Kernel_traits_baseILj1280ES2_S2_fS2_fjLj128EEEEELb1ELb1ELb0ELb0EEEvNS_9FwdParamsE)
        .other          _ZN10layer_norm13ln_fwd_kernelINS_13Kernel_traitsI13__nv_bfloat16S2_fS2_fjLj1280ELj1ELj4ELj1ELj16ENS_18Kernel_traits_baseILj1280ES2_S2_fS2_fjLj128EEEEELb1ELb1ELb0ELb0EEEvNS_9FwdParamsE,@"STO_CUDA_ENTRY STV_DEFAULT"
_ZN10layer_norm13ln_fwd_kernelINS_13Kernel_traitsI13__nv_bfloat16S2_fS2_fjLj1280ELj1ELj4ELj1ELj16ENS_18Kernel_traits_baseILj1280ES2_S2_fS2_fjLj128EEEEELb1ELb1ELb0ELb0EEEvNS_9FwdParamsE:
.text._ZN10layer_norm13ln_fwd_kernelINS_13Kernel_traitsI13__nv_bfloat16S2_fS2_fjLj1280ELj1ELj4ELj1ELj16ENS_18Kernel_traits_baseILj1280ES2_S2_fS2_fjLj128EEEEELb1ELb1ELb0ELb0EEEvNS_9FwdParamsE:
        /* <DEDUP_REMOVED lines=83> */
.L_x_13417:
[----:B0-----:R-:W-:Y:S05]  /*0530*/  BSYNC B0 ;  /* 0x0000000000007941 */ /* 0x001fea0003800000 */
.L_x_13416:
        /* <DEDUP_REMOVED lines=16> */
.L_x_13419:
[----:B0-----:R-:W-:Y:S05]  /*0640*/  BSYNC B0 ;  /* 0x0000000000007941 */ /* 0x001fea0003800000 */
.L_x_13418:
        /* <DEDUP_REMOVED lines=16> */
.L_x_13421:
[----:B0-----:R-:W-:Y:S05]  /*0750*/  BSYNC B0 ;  /* 0x0000000000007941 */ /* 0x001fea0003800000 */
.L_x_13420:
        /* <DEDUP_REMOVED lines=16> */
.L_x_13423:
[----:B0-----:R-:W-:Y:S05]  /*0860*/  BSYNC B0 ;  /* 0x0000000000007941 */ /* 0x001fea0003800000 */
.L_x_13422:
        /* <DEDUP_REMOVED lines=15> */
.L_x_13425:
[----:B0-----:R-:W-:Y:S05]  /*0960*/  BSYNC B0 ;  /* 0x0000000000007941 */ /* 0x001fea0003800000 */
.L_x_13424:
        /* <DEDUP_REMOVED lines=11> */
[----:B------:R-:W-:Y:S01]  /*0a20*/  IMAD.MOV.U32 R199, RZ, RZ, RZ ;  /* 0x000000ffffc77224 */ /* 0x000fe200078e00ff */
[--C-:B-----5:R-:W-:Y:S01]  /*0a30*/  PRMT R142, RZ, 0x5410, R72.reuse ;  /* 0x00005410ff8e7816 */ /* 0x120fe20000000048 */
[----:B------:R-:W-:Y:S01]  /*0a40*/  ULDC.U8 UR6, c[0x0][0x1f0] ;  /* 0x00007c0000067ab9 */ /* 0x000fe20000000000 */
[----:B------:R-:W-:Y:S02]  /*0a50*/  PRMT R145, RZ, 0x7610, R72 ;  /* 0x00007610ff917816 */ /* 0x000fe40000000048 */
[----:B------:R-:W-:-:S02]  /*0a60*/  PRMT R144, RZ, 0x5410, R73 ;  /* 0x00005410ff907816 */ /* 0x000fc40000000049 */
[----:B------:R-:W-:Y:S01]  /*0a70*/  PRMT R147, RZ, 0x7610, R73 ;  /* 0x00007610ff937816 */ /* 0x000fe20000000049 */
[----:B------:R-:W-:Y:S01]  /*0a80*/  IMAD.WIDE.U32 R72, R153, -0x326172a9, RZ ;  /* 0xcd9e8d5799487825 */ /* 0x000fe200078e00ff */
[--C-:B------:R-:W-:Y:S02]  /*0a90*/  PRMT R146, RZ, 0x5410, R74.reuse ;  /* 0x00005410ff927816 */ /* 0x100fe4000000004a */
[----:B------:R-:W-:Y:S02]  /*0aa0*/  PRMT R149, RZ, 0x7610, R74 ;  /* 0x00007610ff957816 */ /* 0x000fe4000000004a */
[--C-:B------:R-:W-:Y:S02]  /*0ab0*/  PRMT R148, RZ, 0x5410, R75.reuse ;  /* 0x00005410ff947816 */ /* 0x100fe4000000004b */
[----:B------:R-:W-:Y:S01]  /*0ac0*/  PRMT R157, RZ, 0x7610, R75 ;  /* 0x00007610ff9d7816 */ /* 0x000fe2000000004b */
[----:B------:R-:W-:Y:S01]  /*0ad0*/  IMAD.WIDE.U32 R74, R97, -0x2daee0ad, RZ ;  /* 0xd2511f53614a7825 */ /* 0x000fe200078e00ff */
[----:B------:R-:W-:-:S02]  /*0ae0*/  IADD3 R156, R113, 0x646e171e, RZ ;  /* 0x646e171e719c7810 */ /* 0x000fc40007ffe0ff */
[----:B------:R-:W-:Y:S02]  /*0af0*/  IADD3 R150, R112, -0x4ab325aa, RZ ;  /* 0xb54cda5670967810 */ /* 0x000fe40007ffe0ff */
[--C-:B------:R-:W-:Y:S02]  /*0b00*/  PRMT R0, RZ, 0x5410, R52.reuse ;  /* 0x00005410ff007816 */ /* 0x100fe40000000034 */
[----:B------:R-:W-:Y:S02]  /*0b10*/  PRMT R51, RZ, 0x7610, R52 ;  /* 0x00007610ff337816 */ /* 0x000fe40000000034 */
[--C-:B------:R-:W-:Y:S02]  /*0b20*/  PRMT R104, RZ, 0x5410, R54.reuse ;  /* 0x00005410ff687816 */ /* 0x100fe40000000036 */
[----:B------:R-:W-:Y:S02]  /*0b30*/  PRMT R107, RZ, 0x7610, R54 ;  /* 0x00007610ff6b7816 */ /* 0x000fe40000000036 */
[----:B------:R-:W-:-:S02]  /*0b40*/  LOP3.LUT R54, R73, R96, R150, 0x96, !PT ;  /* 0x0000006049367212 */ /* 0x000fc400078e9696 */
[----:B------:R-:W-:Y:S02]  /*0b50*/  LOP3.LUT R52, R75, R98, R156, 0x96, !PT ;  /* 0x000000624b347212 */ /* 0x000fe400078e969c */
[--C-:B------:R-:W-:Y:S02]  /*0b60*/  PRMT R50, RZ, 0x5410, R53.reuse ;  /* 0x00005410ff327816 */ /* 0x100fe40000000035 */
        /* <DEDUP_REMOVED lines=11> */
[C---:B------:R-:W-:Y:S02]  /*0c20*/  IADD3 R174, R112.reuse, -0xe443238, RZ ;  /* 0xf1bbcdc870ae7810 */ /* 0x040fe40007ffe0ff */
[----:B------:R-:W-:Y:S01]  /*0c30*/  IADD3 R186, R112, -0x700cb87f, RZ ;  /* 0x8ff3478170ba7810 */ /* 0x000fe20007ffe0ff */
[----:B------:R-:W-:Y:S01]  /*0c40*/  IMAD.HI.U32 R53, R72, -0x2daee0ad, RZ ;  /* 0xd2511f5348357827 */ /* 0x000fe200078e00ff */
[----:B------:R-:W-:-:S02]  /*0c50*/  LOP3.LUT R55, R55, R52, R174, 0x96, !PT ;  /* 0x0000003437377212 */ /* 0x000fc400078e96ae */
[----:B------:R-:W-:Y:S01]  /*0c60*/  IADD3 R185, R113, -0x695add53, RZ ;  /* 0x96a522ad71b97810 */ /* 0x000fe20007ffe0ff */
[----:B------:R-:W-:Y:S01]  /*0c70*/  IMAD R52, R72, -0x2daee0ad, RZ ;  /* 0xd2511f5348347824 */ /* 0x000fe200078e02ff */
[----:B------:R-:W-:Y:S01]  /*0c80*/  LOP3.LUT R54, R53, R54, R176, 0x96, !PT ;  /* 0x0000003635367212 */ /* 0x000fe200078e96b0 */
[----:B------:R-:W-:Y:S01]  /*0c90*/  IMAD.WIDE.U32 R196, R55, -0x2daee0ad, RZ ;  /* 0xd2511f5337c47825 */ /* 0x000fe200078e00ff */
[--C-:B------:R-:W-:Y:S02]  /*0ca0*/  PRMT R33, RZ, 0x5410, R12.reuse ;  /* 0x00005410ff217816 */ /* 0x100fe4000000000c */
[----:B------:R-:W-:Y:S01]  /*0cb0*/  PRMT R32, RZ, 0x7610, R12 ;  /* 0x00007610ff207816 */ /* 0x000fe2000000000c */
[----:B------:R-:W-:Y:S01]  /*0cc0*/  IMAD R53, R74, -0x326172a9, RZ ;  /* 0xcd9e8d574a357824 */ /* 0x000fe200078e02ff */
[--C-:B------:R-:W-:Y:S01]  /*0cd0*/  PRMT R31, RZ, 0x5410, R13.reuse ;  /* 0x00005410ff1f7816 */ /* 0x100fe2000000000d */
[----:B------:R-:W-:Y:S01]  /*0ce0*/  IMAD.HI.U32 R195, R54, -0x326172a9, RZ ;  /* 0xcd9e8d5736c37827 */ /* 0x000fe200078e00ff */
[----:B------:R-:W-:-:S02]  /*0cf0*/  PRMT R30, RZ, 0x7610, R13 ;  /* 0x00007610ff1e7816 */ /* 0x000fc4000000000d */
[--C-:B------:R-:W-:Y:S01]  /*0d00*/  PRMT R29, RZ, 0x5410, R14.reuse ;  /* 0x00005410ff1d7816 */ /* 0x100fe2000000000e */
[----:B------:R-:W-:Y:S01]  /*0d10*/  IMAD R202, R54, -0x326172a9, RZ ;  /* 0xcd9e8d5736ca7824 */ /* 0x000fe200078e02ff */
        /* <DEDUP_REMOVED lines=102> */
.L_x_13729:
        /* <DEDUP_REMOVED lines=38> */
.L_x_13429:
[----:B0-----:R-:W-:Y:S02]  /*15e0*/  MOV R152, R202 ;  /* 0x000000ca00987202 */ /* 0x001fe40000000f00 */
.L_x_13430:
[----:B------:R-:W-:Y:S05]  /*15f0*/  BSYNC B1 ;  /* 0x0000000000017941 */ /* 0x000fea0003800000 */
.L_x_13428:
        /* <DEDUP_REMOVED lines=16> */
.L_x_13434:
[----:B------:R-:W-:Y:S05]  /*1700*/  BSYNC B2 ;  /* 0x0000000000027941 */ /* 0x000fea0003800000 */
.L_x_13433:
        /* <DEDUP_REMOVED lines=43> */
.L_x_13432:
[----:B------:R-:W-:Y:S05]  /*19c0*/  BSYNC B1 ;  /* 0x0000000000017941 */ /* 0x000fea0003800000 */
.L_x_13431:
        /* <DEDUP_REMOVED lines=26> */
.L_x_13436:
[----:B------:R-:W-:Y:S02]  /*1b70*/  IMAD.MOV.U32 R154, RZ, RZ, R202 ;  /* 0x000000ffff9a7224 */ /* 0x000fe400078e00ca */
.L_x_13437:
[----:B------:R-:W-:Y:S05]  /*1b80*/  BSYNC B1 ;  /* 0x0000000000017941 */ /* 0x000fea0003800000 */
.L_x_13435:
        /* <DEDUP_REMOVED lines=16> */
.L_x_13441:
[----:B------:R-:W-:Y:S05]  /*1c90*/  BSYNC B2 ;  /* 0x0000000000027941 */ /* 0x000fea0003800000 */
.L_x_13440:
        /* <DEDUP_REMOVED lines=43> */
.L_x_13439:
[----:B------:R-:W-:Y:S05]  /*1f50*/  BSYNC B1 ;  /* 0x0000000000017941 */ /* 0x000fea0003800000 */
.L_x_13438:
        /* <DEDUP_REMOVED lines=23> */
.L_x_13443:
[----:B------:R-:W-:Y:S02]  /*20d0*/  IMAD.MOV.U32 R64, RZ, RZ, R202 ;  /* 0x000000ffff407224 */ /* 0x000fe400078e00ca */
.L_x_13444:
[----:B------:R-:W-:Y:S05]  /*20e0*/  BSYNC B1 ;  /* 0x0000000000017941 */ /* 0x000fea0003800000 */
.L_x_13442:
        /* <DEDUP_REMOVED lines=16> */
.L_x_13448:
[----:B------:R-:W-:Y:S05]  /*21f0*/  BSYNC B2 ;  /* 0x0000000000027941 */ /* 0x000fea0003800000 */
.L_x_13447:
        /* <DEDUP_REMOVED lines=43> */
.L_x_13446:
[----:B------:R-:W-:Y:S05]  /*24b0*/  BSYNC B1 ;  /* 0x0000000000017941 */ /* 0x000fea0003800000 */
.L_x_13445:
        /* <DEDUP_REMOVED lines=21> */
.L_x_13450:
[----:B------:R-:W-:Y:S02]  /*2610*/  IMAD.MOV.U32 R64, RZ, RZ, R202 ;  /* 0x000000ffff407224 */ /* 0x000fe400078e00ca */
.L_x_13451:
[----:B------:R-:W-:Y:S05]  /*2620*/  BSYNC B1 ;  /* 0x0000000000017941 */ /* 0x000fea0003800000 */
.L_x_13449:
        /* <DEDUP_REMOVED lines=16> */
.L_x_13455:
[----:B------:R-:W-:Y:S05]  /*2730*/  BSYNC B2 ;  /* 0x0000000000027941 */ /* 0x000fea0003800000 */
.L_x_13454:
        /* <DEDUP_REMOVED lines=43> */
.L_x_13453:
[----:B------:R-:W-:Y:S05]  /*29f0*/  BSYNC B1 ;  /* 0x0000000000017941 */ /* 0x000fea0003800000 */
.L_x_13452:
        /* <DEDUP_REMOVED lines=21> */
.L_x_13457:
[----:B------:R-:W-:Y:S02]  /*2b50*/  IMAD.MOV.U32 R154, RZ, RZ, R202 ;  /* 0x000000ffff9a7224 */ /* 0x000fe400078e00ca */
.L_x_13458:
[----:B------:R-:W-:Y:S05]  /*2b60*/  BSYNC B1 ;  /* 0x0000000000017941 */ /* 0x000fea0003800000 */
.L_x_13456:
        /* <DEDUP_REMOVED lines=16> */
.L_x_13462:
[----:B------:R-:W-:Y:S05]  /*2c70*/  BSYNC B2 ;  /* 0x0000000000027941 */ /* 0x000fea0003800000 */
.L_x_13461:
        /* <DEDUP_REMOVED lines=43> */
.L_x_13460:
[----:B------:R-:W-:Y:S05]  /*2f30*/  BSYNC B1 ;  /* 0x0000000000017941 */ /* 0x000fea0003800000 */
.L_x_13459:
        /* <DEDUP_REMOVED lines=21> */
.L_x_13464:
[----:B------:R-:W-:Y:S02]  /*3090*/  IMAD.MOV.U32 R201, RZ, RZ, R202 ;  /* 0x000000ffffc97224 */ /* 0x000fe400078e00ca */
.L_x_13465:
[----:B------:R-:W-:Y:S05]  /*30a0*/  BSYNC B1 ;  /* 0x0000000000017941 */ /* 0x000fea0003800000 */
.L_x_13463:
        /* <DEDUP_REMOVED lines=16> */
.L_x_13469:
[----:B------:R-:W-:Y:S05]  /*31b0*/  BSYNC B2 ;  /* 0x0000000000027941 */ /* 0x000fea0003800000 */
.L_x_13468:
        /* <DEDUP_REMOVED lines=43> */
.L_x_13467:
[----:B------:R-:W-:Y:S05]  /*3470*/  BSYNC B1 ;  /* 0x0000000000017941 */ /* 0x000fea0003800000 */
.L_x_13466:
        /* <DEDUP_REMOVED lines=21> */
.L_x_13471:
[----:B------:R-:W-:Y:S02]  /*35d0*/  IMAD.MOV.U32 R213, RZ, RZ, R202 ;  /* 0x000000ffffd57224 */ /* 0x000fe400078e00ca */
.L_x_13472:
[----:B------:R-:W-:Y:S05]  /*35e0*/  BSYNC B1 ;  /* 0x0000000000017941 */ /* 0x000fea0003800000 */
.L_x_13470:
        /* <DEDUP_REMOVED lines=16> */
.L_x_13476:
[----:B------:R-:W-:Y:S05]  /*36f0*/  BSYNC B2 ;  /* 0x0000000000027941 */ /* 0x000fea0003800000 */
.L_x_13475:
        /* <DEDUP_REMOVED lines=43> */
.L_x_13474:
[----:B------:R-:W-:Y:S05]  /*39b0*/  BSYNC B1 ;  /* 0x0000000000017941 */ /* 0x000fea0003800000 */
.L_x_13473:
        /* <DEDUP_REMOVED lines=21> */
.L_x_13478:
[----:B------:R-:W-:Y:S02]  /*3b10*/  IMAD.MOV.U32 R213, RZ, RZ, R202 ;  /* 0x000000ffffd57224 */ /* 0x000fe400078e00ca */
.L_x_13479:
[----:B------:R-:W-:Y:S05]  /*3b20*/  BSYNC B1 ;  /* 0x0000000000017941 */ /* 0x000fea0003800000 */
.L_x_13477:
        /* <DEDUP_REMOVED lines=18> */
.L_x_13483:
[----:B------:R-:W-:Y:S05]  /*3c50*/  BSYNC B2 ;  /* 0x0000000000027941 */ /* 0x000fea0003800000 */
.L_x_13482:
        /* <DEDUP_REMOVED lines=43> */
.L_x_13481:
[----:B------:R-:W-:Y:S05]  /*3f10*/  BSYNC B1 ;  /* 0x0000000000017941 */ /* 0x000fea0003800000 */
.L_x_13480:
[----:B------:R-:W0:Y:S01]  /*3f20*/  I2F.U32 R103, R213 ;  /* 0x000000d500677306 */ /* 0x000e220000201000 */
[----:B------:R-:W-:Y:S02]  /*3f30*/  PRMT R102, RZ, 0x7610, R67 ;  /* 0x00007610ff667816 */ /* 0x000fe40000000043 */
[----:B------:R-:W-:Y:S02]  /*3f40*/  SEL R154, RZ, 0x1, P1 ;  /* 0x00000001ff9a7807 */ /* 0x000fe40000800000 */
[----:B------:R-:W-:Y:S01]  /*3f50*/  LEA R100, P1, R209, c[0x0][0x188], 0x5 ;  /* 0x00006200d1647a11 */ /* 0x000fe200078228ff */
[----:B------:R-:W-:Y:S01]  /*3f60*/  FMUL.FTZ R102, R102, R211 ;  /* 0x000000d366667220 */ /* 0x000fe20000410000 */
[----:B------:R-:W-:Y:S01]  /*3f70*/  SEL R217, RZ, 0x10000, P5 ;  /* 0x00010000ffd97807 */ /* 0x000fe20002800000 */
[----:B------:R-:W-:Y:S01]  /*3f80*/  IMAD.WIDE.U32 R154, R154, 0x10000, RZ ;  /* 0x000100009a9a7825 */ /* 0x000fe200078e00ff */
[----:B------:R-:W-:-:S02]  /*3f90*/  LOP3.LUT P5, RZ, R49, 0x2, RZ, 0xc0, !PT ;  /* 0x0000000231ff7812 */ /* 0x000fc400078ac0ff */
[----:B------:R-:W-:Y:S01]  /*3fa0*/  LEA.HI.X R101, R209, c[0x0][0x18c], RZ, 0x5, P1 ;  /* 0x00006300d1657a11 */ /* 0x000fe200008f2cff */
[----:B------:R-:W-:Y:S01]  /*3fb0*/  FMUL.FTZ R102, R102, c[0x0][0x1e8] ;  /* 0x00007a0066667a20 */ /* 0x000fe20000410000 */
[----:B------:R-:W-:Y:S02]  /*3fc0*/  SEL R152, RZ, 0x1, P2 ;  /* 0x00000001ff987807 */ /* 0x000fe40001000000 */
[----:B------:R-:W-:Y:S01]  /*3fd0*/  SEL R153, RZ, 0x1, P5 ;  /* 0x00000001ff997807 */ /* 0x000fe20002800000 */
[----:B0-----:R-:W-:Y:S01]  /*3fe0*/  FFMA.FTZ R103, R103, R212, 1.1641532182693481445e-10 ;  /* 0x2f00000067677423 */ /* 0x001fe200000100d4 */
[----:B------:R-:W-:Y:S01]  /*3ff0*/  SEL R214, RZ, 0x100, P4 ;  /* 0x00000100ffd67807 */ /* 0x000fe20002000000 */
[----:B------:R0:W-:Y:S01]  /*4000*/  STG.E.128 [R100.64], R60 ;  /* 0x0000003c64007986 */ /* 0x0001e2000c101d04 */
[----:B------:R-:W-:Y:S02]  /*4010*/  LOP3.LUT P6, RZ, R49, 0x4, RZ, 0xc0, !PT ;  /* 0x0000000431ff7812 */ /* 0x000fe400078cc0ff */
[----:B------:R-:W-:-:S02]  /*4020*/  FSETP.GTU.FTZ.AND P1, PT, R103, c[0x0][0x1e4], PT ;  /* 0x0000790067007a0b */ /* 0x000fc40003f3c000 */
[----:B------:R-:W-:Y:S02]  /*4030*/  SEL R215, RZ, 0x1, P3 ;  /* 0x00000001ffd77807 */ /* 0x000fe40001800000 */
[----:B------:R-:W-:Y:S01]  /*4040*/  FSEL R67, R102, RZ, !P1 ;  /* 0x000000ff66437208 */ /* 0x000fe20004800000 */
[----:B------:R-:W-:Y:S01]  /*4050*/  IMAD.WIDE.U32 R102, R152, 0x1000000, RZ ;  /* 0x0100000098667825 */ /* 0x000fe200078e00ff */
[----:B------:R-:W-:Y:S02]  /*4060*/  SEL R212, RZ, 0x1000000, P1 ;  /* 0x01000000ffd47807 */ /* 0x000fe40000800000 */
[----:B------:R-:W-:Y:S01]  /*4070*/  SEL R213, RZ, 0x1, P6 ;  /* 0x00000001ffd57807 */ /* 0x000fe20003000000 */
[----:B------:R-:W-:Y:S01]  /*4080*/  IMAD.WIDE.U32 R152, R153, 0x100, RZ ;  /* 0x0000010099987825 */ /* 0x000fe200078e00ff */
[----:B------:R-:W-:-:S03]  /*4090*/  LOP3.LUT R212, R214, R212, R217, 0xfe, !PT ;  /* 0x000000d4d6d47212 */ /* 0x000fc600078efed9 */
[----:B------:R-:W-:Y:S01]  /*40a0*/  FMUL.FTZ R67, R26, R67 ;  /* 0x000000431a437220 */ /* 0x000fe20000410000 */
[----:B------:R-:W-:Y:S02]  /*40b0*/  LOP3.LUT R152, R152, R102, R154, 0xfe, !PT ;  /* 0x0000006698987212 */ /* 0x000fe400078efe9a */
[----:B------:R-:W-:Y:S01]  /*40c0*/  LOP3.LUT R215, R103, R212, R215, 0xfe, !PT ;  /* 0x000000d467d77212 */ /* 0x000fe200078efed7 */
[----:B------:R-:W-:Y:S01]  /*40d0*/  @P0 FADD.FTZ R67, R59, R67 ;  /* 0x000000433b430221 */ /* 0x000fe20000010000 */
[C---:B------:R-:W-:Y:S02]  /*40e0*/  LEA R102, P0, R209.reuse, c[0x0][0x190], 0x3 ;  /* 0x00006400d1667a11 */ /* 0x040fe400078018ff */
[----:B------:R-:W-:Y:S02]  /*40f0*/  LOP3.LUT R152, R152, R213, RZ, 0xfc, !PT ;  /* 0x000000d598987212 */ /* 0x000fe400078efcff */
[----:B------:R-:W-:Y:S01]  /*4100*/  LEA.HI.X R103, R209, c[0x0][0x194], RZ, 0x3, P0 ;  /* 0x00006500d1677a11 */ /* 0x000fe200000f1cff */
[----:B------:R0:W-:Y:S01]  /*4110*/  STG.E.128 [R100.64+0x10], R64 ;  /* 0x0000104064007986 */ /* 0x0001e2000c101d04 */
[----:B------:R-:W-:-:S02]  /*4120*/  LOP3.LUT R153, R153, R215, R155, 0xfe, !PT ;  /* 0x000000d799997212 */ /* 0x000fc400078efe9b */
[----:B------:R-:W-:-:S03]  /*4130*/  IADD3 R212, R209, 0x20, RZ ;  /* 0x00000020d1d47810 */ /* 0x000fc60007ffe0ff */
[----:B------:R0:W-:Y:S04]  /*4140*/  STG.E.64 [R102.64], R152 ;  /* 0x0000009866007986 */ /* 0x0001e8000c101b04 */
.L_x_13427:
[----:B------:R-:W-:Y:S05]  /*4150*/  BSYNC B0 ;  /* 0x0000000000007941 */ /* 0x000fea0003800000 */
.L_x_13426:
        /* <DEDUP_REMOVED lines=19> */
[----:B------:R-:W-:Y:S02]  /*4290*/  ISETP.NE.AND P0, PT, R201, 0x3, PT ;  /* 0x00000003c900780c */ /* 0x000fe40003f05270 */
[----:B------:R-:W-:-:S11]  /*42a0*/  MOV R152, R195 ;  /* 0x000000c300987202 */ /* 0x000fd60000000f00 */
[----:B------:R-:W-:Y:S05]  /*42b0*/  @P0 BRA `(.L_x_13488) ;  /* 0x0000003000000947 */ /* 0x000fea0003800000 */
[----:B------:R-:W-:Y:S01]  /*42c0*/  IMAD.MOV.U32 R152, RZ, RZ, R196 ;  /* 0x000000ffff987224 */ /* 0x000fe200078e00c4 */
[----:B------:R-:W-:Y:S05]  /*42d0*/  BRA `(.L_x_13488) ;  /* 0x0000001000007947 */ /* 0x000fea0003800000 */
.L_x_13487:
[----:B01----:R-:W-:Y:S02]  /*42e0*/  IMAD.MOV.U32 R152, RZ, RZ, R202 ;  /* 0x000000ffff987224 */ /* 0x003fe400078e00ca */
.L_x_13488:
[----:B------:R-:W-:Y:S05]  /*42f0*/  BSYNC B1 ;  /* 0x0000000000017941 */ /* 0x000fea0003800000 */
.L_x_13486:
        /* <DEDUP_REMOVED lines=16> */
.L_x_13492:
[----:B------:R-:W-:Y:S05]  /*4400*/  BSYNC B2 ;  /* 0x0000000000027941 */ /* 0x000fea0003800000 */
.L_x_13491:
        /* <DEDUP_REMOVED lines=43> */
.L_x_13490:
[----:B------:R-:W-:Y:S05]  /*46c0*/  BSYNC B1 ;  /* 0x0000000000017941 */ /* 0x000fea0003800000 */
.L_x_13489:
[----:B------:R-:W0:Y:S01]  /*46d0*/  I2F.U32 R68, R152 ;  /* 0x0000009800447306 */ /* 0x000e220000201000 */
[----:B------:R-:W-:Y:S01]  /*46e0*/  IMAD.MOV.U32 R213, RZ, RZ, 0x2f800000 ;  /* 0x2f800000ffd57424 */ /* 0x000fe200078e00ff */
[----:B-----5:R-:W-:Y:S01]  /*46f0*/  PRMT R100, RZ, 0x5410, R72 ;  /* 0x00005410ff647816 */ /* 0x020fe20000000048 */
[----:B------:R-:W-:Y:S01]  /*4700*/  BSSY B1, `(.L_x_13493) ;  /* 0x0000018000017945 */ /* 0x000fe20003800000 */
[----:B------:R-:W-:Y:S02]  /*4710*/  LOP3.LUT R49, R49, 0xfffffffb, RZ, 0xc0, !PT ;  /* 0xfffffffb31317812 */ /* 0x000fe400078ec0ff */
[----:B------:R-:W-:Y:S01]  /*4720*/  ISETP.NE.U32.AND P0, PT, RZ, c[0x0][0x180], PT ;  /* 0x00006000ff007a0c */ /* 0x000fe20003f05070 */
[----:B------:R-:W-:-:S03]  /*4730*/  FMUL.FTZ R100, R100, R211 ;  /* 0x000000d364647220 */ /* 0x000fc60000410000 */
[----:B------:R-:W-:Y:S01]  /*4740*/  ISETP.NE.AND.EX P0, PT, RZ, c[0x0][0x184], PT, P0 ;  /* 0x00006100ff007a0c */ /* 0x000fe20003f05300 */
        /* <DEDUP_REMOVED lines=18> */
.L_x_13494:
[----:B------:R-:W-:Y:S02]  /*4870*/  MOV R154, R202 ;  /* 0x000000ca009a7202 */ /* 0x000fe40000000f00 */
.L_x_13495:
[----:B------:R-:W-:Y:S05]  /*4880*/  BSYNC B1 ;  /* 0x0000000000017941 */ /* 0x000fea0003800000 */
.L_x_13493:
        /* <DEDUP_REMOVED lines=16> */
.L_x_13499:
[----:B------:R-:W-:Y:S05]  /*4990*/  BSYNC B2 ;  /* 0x0000000000027941 */ /* 0x000fea0003800000 */
.L_x_13498:
        /* <DEDUP_REMOVED lines=43> */
.L_x_13497:
[----:B------:R-:W-:Y:S05]  /*4c50*/  BSYNC B1 ;  /* 0x0000000000017941 */ /* 0x000fea0003800000 */
.L_x_13496:
        /* <DEDUP_REMOVED lines=23> */
.L_x_13501:
[----:B------:R-:W-:Y:S02]  /*4dd0*/  IMAD.MOV.U32 R72, RZ, RZ, R202 ;  /* 0x000000ffff487224 */ /* 0x000fe400078e00ca */
.L_x_13502:
[----:B------:R-:W-:Y:S05]  /*4de0*/  BSYNC B1 ;  /* 0x0000000000017941 */ /* 0x000fea0003800000 */
.L_x_13500:
        /* <DEDUP_REMOVED lines=16> */
.L_x_13506:
[----:B------:R-:W-:Y:S05]  /*4ef0*/  BSYNC B2 ;  /* 0x0000000000027941 */ /* 0x000fea0003800000 */
.L_x_13505:
        /* <DEDUP_REMOVED lines=43> */
.L_x_13504:
[----:B------:R-:W-:Y:S05]  /*51b0*/  BSYNC B1 ;  /* 0x0000000000017941 */ /* 0x000fea0003800000 */
.L_x_13503:
        /* <DEDUP_REMOVED lines=21> */
.L_x_13508:
[----:B------:R-:W-:Y:S02]  /*5310*/  IMAD.MOV.U32 R72, RZ, RZ, R202 ;  /* 0x000000ffff487224 */ /* 0x000fe400078e00ca */
.L_x_13509:
[----:B------:R-:W-:Y:S05]  /*5320*/  BSYNC B1 ;  /* 0x0000000000017941 */ /* 0x000fea0003800000 */
.L_x_13507:
        /* <DEDUP_REMOVED lines=16> */
.L_x_13513:
[----:B------:R-:W-:Y:S05]  /*5430*/  BSYNC B2 ;  /* 0x0000000000027941 */ /* 0x000fea0003800000 */
.L_x_13512:
        /* <DEDUP_REMOVED lines=43> */
.L_x_13511:
[----:B------:R-:W-:Y:S05]  /*56f0*/  BSYNC B1 ;  /* 0x0000000000017941 */ /* 0x000fea0003800000 */
.L_x_13510:
        /* <DEDUP_REMOVED lines=21> */
.L_x_13515:
[----:B------:R-:W-:Y:S02]  /*5850*/  IMAD.MOV.U32 R154, RZ, RZ, R202 ;  /* 0x000000ffff9a7224 */ /* 0x000fe400078e00ca */
.L_x_13516:
[----:B------:R-:W-:Y:S05]  /*5860*/  BSYNC B1 ;  /* 0x0000000000017941 */ /* 0x000fea0003800000 */
.L_x_13514:
        /* <DEDUP_REMOVED lines=16> */
.L_x_13520:
[----:B------:R-:W-:Y:S05]  /*5970*/  BSYNC B2 ;  /* 0x0000000000027941 */ /* 0x000fea0003800000 */
.L_x_13519:
        /* <DEDUP_REMOVED lines=43> */
.L_x_13518:
[----:B------:R-:W-:Y:S05]  /*5c30*/  BSYNC B1 ;  /* 0x0000000000017941 */ /* 0x000fea0003800000 */
.L_x_13517:
        /* <DEDUP_REMOVED lines=21> */
.L_x_13522:
[----:B------:R-:W-:Y:S02]  /*5d90*/  MOV R201, R202 ;  /* 0x000000ca00c97202 */ /* 0x000fe40000000f00 */
.L_x_13523:
[----:B------:R-:W-:Y:S05]  /*5da0*/  BSYNC B1 ;  /* 0x0000000000017941 */ /* 0x000fea0003800000 */
.L_x_13521:
        /* <DEDUP_REMOVED lines=16> */
.L_x_13527:
[----:B------:R-:W-:Y:S05]  /*5eb0*/  BSYNC B2 ;  /* 0x0000000000027941 */ /* 0x000fea0003800000 */
.L_x_13526:
        /* <DEDUP_REMOVED lines=43> */
.L_x_13525:
[----:B------:R-:W-:Y:S05]  /*6170*/  BSYNC B1 ;  /* 0x0000000000017941 */ /* 0x000fea0003800000 */
.L_x_13524:
        /* <DEDUP_REMOVED lines=21> */
.L_x_13529:
[----:B------:R-:W-:Y:S02]  /*62d0*/  IMAD.MOV.U32 R214, RZ, RZ, R202 ;  /* 0x000000ffffd67224 */ /* 0x000fe400078e00ca */
.L_x_13530:
[----:B------:R-:W-:Y:S05]  /*62e0*/  BSYNC B1 ;  /* 0x0000000000017941 */ /* 0x000fea0003800000 */
.L_x_13528:
        /* <DEDUP_REMOVED lines=16> */
.L_x_13534:
[----:B------:R-:W-:Y:S05]  /*63f0*/  BSYNC B2 ;  /* 0x0000000000027941 */ /* 0x000fea0003800000 */
.L_x_13533:
        /* <DEDUP_REMOVED lines=43> */
.L_x_13532:
[----:B------:R-:W-:Y:S05]  /*66b0*/  BSYNC B1 ;  /* 0x0000000000017941 */ /* 0x000fea0003800000 */
.L_x_13531:
        /* <DEDUP_REMOVED lines=21> */
.L_x_13536:
[----:B------:R-:W-:Y:S02]  /*6810*/  IMAD.MOV.U32 R214, RZ, RZ, R202 ;  /* 0x000000ffffd67224 */ /* 0x000fe400078e00ca */
.L_x_13537:
[----:B------:R-:W-:Y:S05]  /*6820*/  BSYNC B1 ;  /* 0x0000000000017941 */ /* 0x000fea0003800000 */
.L_x_13535:
        /* <DEDUP_REMOVED lines=18> */
.L_x_13541:
[----:B------:R-:W-:Y:S05]  /*6950*/  BSYNC B2 ;  /* 0x0000000000027941 */ /* 0x000fea0003800000 */
.L_x_13540:
        /* <DEDUP_REMOVED lines=43> */
.L_x_13539:
[----:B------:R-:W-:Y:S05]  /*6c10*/  BSYNC B1 ;  /* 0x0000000000017941 */ /* 0x000fea0003800000 */
.L_x_13538:
        /* <DEDUP_REMOVED lines=16> */
[----:B------:R-:W-:Y:S01]  /*6d20*/  FSETP.GTU.FTZ.AND P1, PT, R102, c[0x0][0x1e4], PT ;  /* 0x0000790066007a0b */ /* 0x000fe20003f3c000 */
[----:B------:R-:W-:Y:S01]  /*6d30*/  IMAD.WIDE.U32 R102, R103, 0x1000000, RZ ;  /* 0x0100000067667825 */ /* 0x000fe200078e00ff */
[----:B------:R-:W-:-:S02]  /*6d40*/  SEL R215, RZ, 0x1, P3 ;  /* 0x00000001ffd77807 */ /* 0x000fc40001800000 */
[----:B------:R-:W-:Y:S01]  /*6d50*/  FSEL R75, R152, RZ, !P1 ;  /* 0x000000ff984b7208 */ /* 0x000fe20004800000 */
[----:B------:R-:W-:Y:S01]  /*6d60*/  IMAD.WIDE.U32 R152, R153, 0x100, RZ ;  /* 0x0000010099987825 */ /* 0x000fe200078e00ff */
[----:B------:R-:W-:-:S03]  /*6d70*/  SEL R213, RZ, 0x1000000, P1 ;  /* 0x01000000ffd57807 */ /* 0x000fc60000800000 */
[----:B------:R-:W-:Y:S01]  /*6d80*/  FMUL.FTZ R75, R18, R75 ;  /* 0x0000004b124b7220 */ /* 0x000fe20000410000 */
[----:B------:R-:W-:Y:S02]  /*6d90*/  LOP3.LUT R214, R216, R213, R217, 0xfe, !PT ;  /* 0x000000d5d8d67212 */ /* 0x000fe400078efed9 */
[----:B------:R-:W-:Y:S01]  /*6da0*/  LOP3.LUT R152, R152, R102, R154, 0xfe, !PT ;  /* 0x0000006698987212 */ /* 0x000fe200078efe9a */
[----:B------:R-:W-:Y:S01]  /*6db0*/  @P0 FADD.FTZ R75, R59, R75 ;  /* 0x0000004b3b4b0221 */ /* 0x000fe20000010000 */
[----:B------:R-:W-:Y:S02]  /*6dc0*/  SEL R213, RZ, 0x1, P6 ;  /* 0x00000001ffd57807 */ /* 0x000fe40003000000 */
[----:B------:R-:W-:Y:S02]  /*6dd0*/  LEA R102, P0, R212, c[0x0][0x190], 0x3 ;  /* 0x00006400d4667a11 */ /* 0x000fe400078018ff */
[----:B------:R-:W-:Y:S01]  /*6de0*/  LOP3.LUT R215, R103, R214, R215, 0xfe, !PT ;  /* 0x000000d667d77212 */ /* 0x000fe200078efed7 */
[----:B------:R0:W-:Y:S01]  /*6df0*/  STG.E.128 [R100.64+0x10], R72 ;  /* 0x0000104864007986 */ /* 0x0001e2000c101d04 */
[----:B------:R-:W-:-:S02]  /*6e00*/  LOP3.LUT R152, R152, R213, RZ, 0xfc, !PT ;  /* 0x000000d598987212 */ /* 0x000fc400078efcff */
[C---:B------:R-:W-:Y:S02]  /*6e10*/  LEA.HI.X R103, R212.reuse, c[0x0][0x194], RZ, 0x3, P0 ;  /* 0x00006500d4677a11 */ /* 0x040fe400000f1cff */
[----:B------:R-:W-:Y:S02]  /*6e20*/  LOP3.LUT R153, R153, R215, R155, 0xfe, !PT ;  /* 0x000000d799997212 */ /* 0x000fe400078efe9b */
[----:B------:R-:W-:-:S03]  /*6e30*/  IADD3 R212, R212, 0x20, RZ ;  /* 0x00000020d4d47810 */ /* 0x000fc60007ffe0ff */
[----:B------:R0:W-:Y:S04]  /*6e40*/  STG.E.64 [R102.64], R152 ;  /* 0x0000009866007986 */ /* 0x0001e8000c101b04 */
.L_x_13485:
[----:B------:R-:W-:Y:S05]  /*6e50*/  BSYNC B0 ;  /* 0x0000000000007941 */ /* 0x000fea0003800000 */
.L_x_13484:
        /* <DEDUP_REMOVED lines=24> */
.L_x_13545:
[----:B01----:R-:W-:Y:S02]  /*6fe0*/  IMAD.MOV.U32 R152, RZ, RZ, R202 ;  /* 0x000000ffff987224 */ /* 0x003fe400078e00ca */
.L_x_13546:
[----:B------:R-:W-:Y:S05]  /*6ff0*/  BSYNC B1 ;  /* 0x0000000000017941 */ /* 0x000fea0003800000 */
.L_x_13544:
        /* <DEDUP_REMOVED lines=16> */
.L_x_13550:
[----:B------:R-:W-:Y:S05]  /*7100*/  BSYNC B2 ;  /* 0x0000000000027941 */ /* 0x000fea0003800000 */
.L_x_13549:
        /* <DEDUP_REMOVED lines=43> */
.L_x_13548:
[----:B------:R-:W-:Y:S05]  /*73c0*/  BSYNC B1 ;  /* 0x0000000000017941 */ /* 0x000fea0003800000 */
.L_x_13547:
        /* <DEDUP_REMOVED lines=26> */
.L_x_13552:
[----:B------:R-:W-:Y:S02]  /*7570*/  IMAD.MOV.U32 R154, RZ, RZ, R202 ;  /* 0x000000ffff9a7224 */ /* 0x000fe400078e00ca */
.L_x_13553:
[----:B------:R-:W-:Y:S05]  /*7580*/  BSYNC B1 ;  /* 0x0000000000017941 */ /* 0x000fea0003800000 */
.L_x_13551:
        /* <DEDUP_REMOVED lines=16> */
.L_x_13557:
[----:B------:R-:W-:Y:S05]  /*7690*/  BSYNC B2 ;  /* 0x0000000000027941 */ /* 0x000fea0003800000 */
.L_x_13556:
        /* <DEDUP_REMOVED lines=43> */
.L_x_13555:
[----:B------:R-:W-:Y:S05]  /*7950*/  BSYNC B1 ;  /* 0x0000000000017941 */ /* 0x000fea0003800000 */
.L_x_13554:
        /* <DEDUP_REMOVED lines=23> */
.L_x_13559:
[----:B------:R-:W-:Y:S02]  /*7ad0*/  IMAD.MOV.U32 R80, RZ, RZ, R202 ;  /* 0x000000ffff507224 */ /* 0x000fe400078e00ca */
.L_x_13560:
[----:B------:R-:W-:Y:S05]  /*7ae0*/  BSYNC B1 ;  /* 0x0000000000017941 */ /* 0x000fea0003800000 */
.L_x_13558:
        /* <DEDUP_REMOVED lines=16> */
.L_x_13564:
[----:B------:R-:W-:Y:S05]  /*7bf0*/  BSYNC B2 ;  /* 0x0000000000027941 */ /* 0x000fea0003800000 */
.L_x_13563:
        /* <DEDUP_REMOVED lines=43> */
.L_x_13562:
[----:B------:R-:W-:Y:S05]  /*7eb0*/  BSYNC B1 ;  /* 0x0000000000017941 */ /* 0x000fea0003800000 */
.L_x_13561:
        /* <DEDUP_REMOVED lines=21> */
.L_x_13566:
[----:B------:R-:W-:Y:S02]  /*8010*/  IMAD.MOV.U32 R80, RZ, RZ, R202 ;  /* 0x000000ffff507224 */ /* 0x000fe400078e00ca */
.L_x_13567:
[----:B------:R-:W-:Y:S05]  /*8020*/  BSYNC B1 ;  /* 0x0000000000017941 */ /* 0x000fea0003800000 */
.L_x_13565:
        /* <DEDUP_REMOVED lines=16> */
.L_x_13571:
[----:B------:R-:W-:Y:S05]  /*8130*/  BSYNC B2 ;  /* 0x0000000000027941 */ /* 0x000fea0003800000 */
.L_x_13570:
        /* <DEDUP_REMOVED lines=43> */
.L_x_13569:
[----:B------:R-:W-:Y:S05]  /*83f0*/  BSYNC B1 ;  /* 0x0000000000017941 */ /* 0x000fea0003800000 */
.L_x_13568:
        /* <DEDUP_REMOVED lines=21> */
.L_x_13573:
[----:B------:R-:W-:Y:S02]  /*8550*/  IMAD.MOV.U32 R154, RZ, RZ, R202 ;  /* 0x000000ffff9a7224 */ /* 0x000fe400078e00ca */
.L_x_13574:
[----:B------:R-:W-:Y:S05]  /*8560*/  BSYNC B1 ;  /* 0x0000000000017941 */ /* 0x000fea0003800000 */
.L_x_13572:
        /* <DEDUP_REMOVED lines=16> */
.L_x_13578:
[----:B------:R-:W-:Y:S05]  /*8670*/  BSYNC B2 ;  /* 0x0000000000027941 */ /* 0x000fea0003800000 */
.L_x_13577:
        /* <DEDUP_REMOVED lines=43> */
.L_x_13576:
[----:B------:R-:W-:Y:S05]  /*8930*/  BSYNC B1 ;  /* 0x0000000000017941 */ /* 0x000fea0003800000 */
.L_x_13575:
        /* <DEDUP_REMOVED lines=21> */
.L_x_13580:
[----:B------:R-:W-:Y:S02]  /*8a90*/  IMAD.MOV.U32 R201, RZ, RZ, R202 ;  /* 0x000000ffffc97224 */ /* 0x000fe400078e00ca */
.L_x_13581:
[----:B------:R-:W-:Y:S05]  /*8aa0*/  BSYNC B1 ;  /* 0x0000000000017941 */ /* 0x000fea0003800000 */
.L_x_13579:
        /* <DEDUP_REMOVED lines=16> */
.L_x_13585:
[----:B------:R-:W-:Y:S05]  /*8bb0*/  BSYNC B2 ;  /* 0x0000000000027941 */ /* 0x000fea0003800000 */
.L_x_13584:
        /* <DEDUP_REMOVED lines=43> */
.L_x_13583:
[----:B------:R-:W-:Y:S05]  /*8e70*/  BSYNC B1 ;  /* 0x0000000000017941 */ /* 0x000fea0003800000 */
.L_x_13582:
        /* <DEDUP_REMOVED lines=21> */
.L_x_13587:
[----:B------:R-:W-:Y:S02]  /*8fd0*/  IMAD.MOV.U32 R214, RZ, RZ, R202 ;  /* 0x000000ffffd67224 */ /* 0x000fe400078e00ca */
.L_x_13588:
[----:B------:R-:W-:Y:S05]  /*8fe0*/  BSYNC B1 ;  /* 0x0000000000017941 */ /* 0x000fea0003800000 */
.L_x_13586:
        /* <DEDUP_REMOVED lines=16> */
.L_x_13592:
[----:B------:R-:W-:Y:S05]  /*90f0*/  BSYNC B2 ;  /* 0x0000000000027941 */ /* 0x000fea0003800000 */
.L_x_13591:
        /* <DEDUP_REMOVED lines=43> */
.L_x_13590:
[----:B------:R-:W-:Y:S05]  /*93b0*/  BSYNC B1 ;  /* 0x0000000000017941 */ /* 0x000fea0003800000 */
.L_x_13589:
        /* <DEDUP_REMOVED lines=21> */
.L_x_13594:
[----:B------:R-:W-:Y:S02]  /*9510*/  IMAD.MOV.U32 R214, RZ, RZ, R202 ;  /* 0x000000ffffd67224 */ /* 0x000fe400078e00ca */
.L_x_13595:
[----:B------:R-:W-:Y:S05]  /*9520*/  BSYNC B1 ;  /* 0x0000000000017941 */ /* 0x000fea0003800000 */
.L_x_13593:
        /* <DEDUP_REMOVED lines=18> */
.L_x_13599:
[----:B------:R-:W-:Y:S05]  /*9650*/  BSYNC B2 ;  /* 0x0000000000027941 */ /* 0x000fea0003800000 */
.L_x_13598:
        /* <DEDUP_REMOVED lines=43> */
.L_x_13597:
[----:B------:R-:W-:Y:S05]  /*9910*/  BSYNC B1 ;  /* 0x0000000000017941 */ /* 0x000fea0003800000 */
.L_x_13596:
        /* <DEDUP_REMOVED lines=35> */
.L_x_13543:
[----:B------:R-:W-:Y:S05]  /*9b50*/  BSYNC B0 ;  /* 0x0000000000007941 */ /* 0x000fea0003800000 */
.L_x_13542:
        /* <DEDUP_REMOVED lines=24> */
.L_x_13603:
[----:B01----:R-:W-:Y:S02]  /*9ce0*/  IMAD.MOV.U32 R152, RZ, RZ, R202 ;  /* 0x000000ffff987224 */ /* 0x003fe400078e00ca */
.L_x_13604:
[----:B------:R-:W-:Y:S05]  /*9cf0*/  BSYNC B1 ;  /* 0x0000000000017941 */ /* 0x000fea0003800000 */
.L_x_13602:
        /* <DEDUP_REMOVED lines=16> */
.L_x_13608:
[----:B------:R-:W-:Y:S05]  /*9e00*/  BSYNC B2 ;  /* 0x0000000000027941 */ /* 0x000fea0003800000 */
.L_x_13607:
        /* <DEDUP_REMOVED lines=43> */
.L_x_13606:
[----:B------:R-:W-:Y:S05]  /*a0c0*/  BSYNC B1 ;  /* 0x0000000000017941 */ /* 0x000fea0003800000 */
.L_x_13605:
        /* <DEDUP_REMOVED lines=26> */
.L_x_13610:
[----:B------:R-:W-:Y:S02]  /*a270*/  IMAD.MOV.U32 R154, RZ, RZ, R202 ;  /* 0x000000ffff9a7224 */ /* 0x000fe400078e00ca */
.L_x_13611:
[----:B------:R-:W-:Y:S05]  /*a280*/  BSYNC B1 ;  /* 0x0000000000017941 */ /* 0x000fea0003800000 */
.L_x_13609:
        /* <DEDUP_REMOVED lines=16> */
.L_x_13615:
[----:B------:R-:W-:Y:S05]  /*a390*/  BSYNC B2 ;  /* 0x0000000000027941 */ /* 0x000fea0003800000 */
.L_x_13614:
        /* <DEDUP_REMOVED lines=43> */
.L_x_13613:
[----:B------:R-:W-:Y:S05]  /*a650*/  BSYNC B1 ;  /* 0x0000000000017941 */ /* 0x000fea0003800000 */
.L_x_13612:
        /* <DEDUP_REMOVED lines=23> */
.L_x_13617:
[----:B------:R-:W-:Y:S02]  /*a7d0*/  IMAD.MOV.U32 R88, RZ, RZ, R202 ;  /* 0x000000ffff587224 */ /* 0x000fe400078e00ca */
.L_x_13618:
[----:B------:R-:W-:Y:S05]  /*a7e0*/  BSYNC B1 ;  /* 0x0000000000017941 */ /* 0x000fea0003800000 */
.L_x_13616:
        /* <DEDUP_REMOVED lines=16> */
.L_x_13622:
[----:B------:R-:W-:Y:S05]  /*a8f0*/  BSYNC B2 ;  /* 0x0000000000027941 */ /* 0x000fea0003800000 */
.L_x_13621:
        /* <DEDUP_REMOVED lines=43> */
.L_x_13620:
[----:B------:R-:W-:Y:S05]  /*abb0*/  BSYNC B1 ;  /* 0x0000000000017941 */ /* 0x000fea0003800000 */
.L_x_13619:
        /* <DEDUP_REMOVED lines=21> */
.L_x_13624:
[----:B------:R-:W-:Y:S02]  /*ad10*/  IMAD.MOV.U32 R88, RZ, RZ, R202 ;  /* 0x000000ffff587224 */ /* 0x000fe400078e00ca */
.L_x_13625:
[----:B------:R-:W-:Y:S05]  /*ad20*/  BSYNC B1 ;  /* 0x0000000000017941 */ /* 0x000fea0003800000 */
.L_x_13623:
        /* <DEDUP_REMOVED lines=16> */
.L_x_13629:
[----:B------:R-:W-:Y:S05]  /*ae30*/  BSYNC B2 ;  /* 0x0000000000027941 */ /* 0x000fea0003800000 */
.L_x_13628:
        /* <DEDUP_REMOVED lines=43> */
.L_x_13627:
[----:B------:R-:W-:Y:S05]  /*b0f0*/  BSYNC B1 ;  /* 0x0000000000017941 */ /* 0x000fea0003800000 */
.L_x_13626:
        /* <DEDUP_REMOVED lines=21> */
.L_x_13631:
[----:B------:R-:W-:Y:S02]  /*b250*/  IMAD.MOV.U32 R154, RZ, RZ, R202 ;  /* 0x000000ffff9a7224 */ /* 0x000fe400078e00ca */
.L_x_13632:
[----:B------:R-:W-:Y:S05]  /*b260*/  BSYNC B1 ;  /* 0x0000000000017941 */ /* 0x000fea0003800000 */
.L_x_13630:
        /* <DEDUP_REMOVED lines=16> */
.L_x_13636:
[----:B------:R-:W-:Y:S05]  /*b370*/  BSYNC B2 ;  /* 0x0000000000027941 */ /* 0x000fea0003800000 */
.L_x_13635:
        /* <DEDUP_REMOVED lines=43> */
.L_x_13634:
[----:B------:R-:W-:Y:S05]  /*b630*/  BSYNC B1 ;  /* 0x0000000000017941 */ /* 0x000fea0003800000 */
.L_x_13633:
        /* <DEDUP_REMOVED lines=21> */
.L_x_13638:
[----:B------:R-:W-:Y:S02]  /*b790*/  MOV R201, R202 ;  /* 0x000000ca00c97202 */ /* 0x000fe40000000f00 */
.L_x_13639:
[----:B------:R-:W-:Y:S05]  /*b7a0*/  BSYNC B1 ;  /* 0x0000000000017941 */ /* 0x000fea0003800000 */
.L_x_13637:
        /* <DEDUP_REMOVED lines=16> */
.L_x_13643:
[----:B------:R-:W-:Y:S05]  /*b8b0*/  BSYNC B2 ;  /* 0x0000000000027941 */ /* 0x000fea0003800000 */
.L_x_13642:
        /* <DEDUP_REMOVED lines=43> */
.L_x_13641:
[----:B------:R-:W-:Y:S05]  /*bb70*/  BSYNC B1 ;  /* 0x0000000000017941 */ /* 0x000fea0003800000 */
.L_x_13640:
        /* <DEDUP_REMOVED lines=21> */
.L_x_13645:
[----:B------:R-:W-:Y:S02]  /*bcd0*/  IMAD.MOV.U32 R214, RZ, RZ, R202 ;  /* 0x000000ffffd67224 */ /* 0x000fe400078e00ca */
.L_x_13646:
[----:B------:R-:W-:Y:S05]  /*bce0*/  BSYNC B1 ;  /* 0x0000000000017941 */ /* 0x000fea0003800000 */
.L_x_13644:
        /* <DEDUP_REMOVED lines=16> */
.L_x_13650:
[----:B------:R-:W-:Y:S05]  /*bdf0*/  BSYNC B2 ;  /* 0x0000000000027941 */ /* 0x000fea0003800000 */
.L_x_13649:
        /* <DEDUP_REMOVED lines=43> */
.L_x_13648:
[----:B------:R-:W-:Y:S05]  /*c0b0*/  BSYNC B1 ;  /* 0x0000000000017941 */ /* 0x000fea0003800000 */
.L_x_13647:
        /* <DEDUP_REMOVED lines=21> */
.L_x_13652:
[----:B------:R-:W-:Y:S02]  /*c210*/  IMAD.MOV.U32 R214, RZ, RZ, R202 ;  /* 0x000000ffffd67224 */ /* 0x000fe400078e00ca */
.L_x_13653:
[----:B------:R-:W-:Y:S05]  /*c220*/  BSYNC B1 ;  /* 0x0000000000017941 */ /* 0x000fea0003800000 */
.L_x_13651:
        /* <DEDUP_REMOVED lines=18> */
.L_x_13657:
[----:B------:R-:W-:Y:S05]  /*c350*/  BSYNC B2 ;  /* 0x0000000000027941 */ /* 0x000fea0003800000 */
.L_x_13656:
        /* <DEDUP_REMOVED lines=43> */
.L_x_13655:
[----:B------:R-:W-:Y:S05]  /*c610*/  BSYNC B1 ;  /* 0x0000000000017941 */ /* 0x000fea0003800000 */
.L_x_13654:
[----:B------:R-:W0:Y:S01]  /*c620*/  I2F.U32 R102, R214 ;  /* 0x000000d600667306 */ /* 0x000e220000201000 */
[----:B------:R-:W-:Y:S02]  /*c630*/  PRMT R152, RZ, 0x7610, R91 ;  /* 0x00007610ff987816 */ /* 0x000fe4000000005b */
[----:B------:R-:W-:Y:S02]  /*c640*/  SEL R153, RZ, 0x1, P1 ;  /* 0x00000001ff997807 */ /* 0x000fe40000800000 */
[----:B------:R-:W-:Y:S01]  /*c650*/  LEA R100, P1, R212, c[0x0][0x188], 0x5 ;  /* 0x00006200d4647a11 */ /* 0x000fe200078228ff */
[----:B------:R-:W-:Y:S01]  /*c660*/  FMUL.FTZ R152, R152, R211 ;  /* 0x000000d398987220 */ /* 0x000fe20000410000 */
[----:B------:R-:W-:-:S02]  /*c670*/  SEL R217, RZ, 0x10000, P5 ;  /* 0x00010000ffd97807 */ /* 0x000fc40002800000 */
[C---:B------:R-:W-:Y:S01]  /*c680*/  LOP3.LUT P5, RZ, R49.reuse, 0x2, RZ, 0xc0, !PT ;  /* 0x0000000231ff7812 */ /* 0x040fe200078ac0ff */
[----:B------:R-:W-:Y:S01]  /*c690*/  FMUL.FTZ R152, R152, c[0x0][0x1e8] ;  /* 0x00007a0098987a20 */ /* 0x000fe20000410000 */
[----:B------:R-:W-:Y:S02]  /*c6a0*/  LEA.HI.X R101, R212, c[0x0][0x18c], RZ, 0x5, P1 ;  /* 0x00006300d4657a11 */ /* 0x000fe400008f2cff */
[----:B------:R-:W-:Y:S02]  /*c6b0*/  SEL R154, RZ, 0x1, P2 ;  /* 0x00000001ff9a7807 */ /* 0x000fe40001000000 */
[----:B------:R-:W-:Y:S01]  /*c6c0*/  SEL R103, RZ, 0x1, P5 ;  /* 0x00000001ff677807 */ /* 0x000fe20002800000 */
[----:B0-----:R-:W-:Y:S01]  /*c6d0*/  FFMA.FTZ R102, R102, R213, 1.1641532182693481445e-10 ;  /* 0x2f00000066667423 */ /* 0x001fe200000100d5 */
[----:B------:R-:W-:Y:S01]  /*c6e0*/  SEL R216, RZ, 0x100, P4 ;  /* 0x00000100ffd87807 */ /* 0x000fe20002000000 */
[----:B------:R-:W-:Y:S01]  /*c6f0*/  IMAD.WIDE.U32 R154, R154, 0x1000000, RZ ;  /* 0x010000009a9a7825 */ /* 0x000fe200078e00ff */
[----:B------:R-:W-:Y:S01]  /*c700*/  LOP3.LUT P6, RZ, R49, 0x4, RZ, 0xc0, !PT ;  /* 0x0000000431ff7812 */ /* 0x000fe200078cc0ff */
[----:B------:R0:W-:Y:S01]  /*c710*/  STG.E.128 [R100.64], R84 ;  /* 0x0000005464007986 */ /* 0x0001e2000c101d04 */
        /* <DEDUP_REMOVED lines=19> */
.L_x_13601:
[----:B------:R-:W-:Y:S05]  /*c850*/  BSYNC B0 ;  /* 0x0000000000007941 */ /* 0x000fea0003800000 */
.L_x_13600:
        /* <DEDUP_REMOVED lines=24> */
.L_x_13661:
[----:B01----:R-:W-:Y:S02]  /*c9e0*/  IMAD.MOV.U32 R152, RZ, RZ, R202 ;  /* 0x000000ffff987224 */ /* 0x003fe400078e00ca */
.L_x_13662:
[----:B------:R-:W-:Y:S05]  /*c9f0*/  BSYNC B1 ;  /* 0x0000000000017941 */ /* 0x000fea0003800000 */
.L_x_13660:
        /* <DEDUP_REMOVED lines=16> */
.L_x_13666:
[----:B------:R-:W-:Y:S05]  /*cb00*/  BSYNC B2 ;  /* 0x0000000000027941 */ /* 0x000fea0003800000 */
.L_x_13665:
        /* <DEDUP_REMOVED lines=43> */
.L_x_13664:
[----:B------:R-:W-:Y:S05]  /*cdc0*/  BSYNC B1 ;  /* 0x0000000000017941 */ /* 0x000fea0003800000 */
.L_x_13663:
        /* <DEDUP_REMOVED lines=26> */
.L_x_13668:
[----:B------:R-:W-:Y:S02]  /*cf70*/  IMAD.MOV.U32 R154, RZ, RZ, R202 ;  /* 0x000000ffff9a7224 */ /* 0x000fe400078e00ca */
.L_x_13669:
[----:B------:R-:W-:Y:S05]  /*cf80*/  BSYNC B1 ;  /* 0x0000000000017941 */ /* 0x000fea0003800000 */
.L_x_13667:
        /* <DEDUP_REMOVED lines=16> */
.L_x_13673:
[----:B------:R-:W-:Y:S05]  /*d090*/  BSYNC B2 ;  /* 0x0000000000027941 */ /* 0x000fea0003800000 */
.L_x_13672:
        /* <DEDUP_REMOVED lines=43> */
.L_x_13671:
[----:B------:R-:W-:Y:S05]  /*d350*/  BSYNC B1 ;  /* 0x0000000000017941 */ /* 0x000fea0003800000 */
.L_x_13670:
        /* <DEDUP_REMOVED lines=23> */
.L_x_13675:
[----:B------:R-:W-:Y:S02]  /*d4d0*/  IMAD.MOV.U32 R96, RZ, RZ, R202 ;  /* 0x000000ffff607224 */ /* 0x000fe400078e00ca */
.L_x_13676:
[----:B------:R-:W-:Y:S05]  /*d4e0*/  BSYNC B1 ;  /* 0x0000000000017941 */ /* 0x000fea0003800000 */
.L_x_13674:
        /* <DEDUP_REMOVED lines=16> */
.L_x_13680:
[----:B------:R-:W-:Y:S05]  /*d5f0*/  BSYNC B2 ;  /* 0x0000000000027941 */ /* 0x000fea0003800000 */
.L_x_13679:
        /* <DEDUP_REMOVED lines=43> */
.L_x_13678:
[----:B------:R-:W-:Y:S05]  /*d8b0*/  BSYNC B1 ;  /* 0x0000000000017941 */ /* 0x000fea0003800000 */
.L_x_13677:
        /* <DEDUP_REMOVED lines=21> */
.L_x_13682:
[----:B------:R-:W-:Y:S02]  /*da10*/  IMAD.MOV.U32 R96, RZ, RZ, R202 ;  /* 0x000000ffff607224 */ /* 0x000fe400078e00ca */
.L_x_13683:
[----:B------:R-:W-:Y:S05]  /*da20*/  BSYNC B1 ;  /* 0x0000000000017941 */ /* 0x000fea0003800000 */
.L_x_13681:
        /* <DEDUP_REMOVED lines=16> */
.L_x_13687:
[----:B------:R-:W-:Y:S05]  /*db30*/  BSYNC B2 ;  /* 0x0000000000027941 */ /* 0x000fea0003800000 */
.L_x_13686:
        /* <DEDUP_REMOVED lines=43> */
.L_x_13685:
[----:B------:R-:W-:Y:S05]  /*ddf0*/  BSYNC B1 ;  /* 0x0000000000017941 */ /* 0x000fea0003800000 */
.L_x_13684:
        /* <DEDUP_REMOVED lines=21> */
.L_x_13689:
[----:B------:R-:W-:Y:S02]  /*df50*/  IMAD.MOV.U32 R154, RZ, RZ, R202 ;  /* 0x000000ffff9a7224 */ /* 0x000fe400078e00ca */
.L_x_13690:
[----:B------:R-:W-:Y:S05]  /*df60*/  BSYNC B1 ;  /* 0x0000000000017941 */ /* 0x000fea0003800000 */
.L_x_13688:
        /* <DEDUP_REMOVED lines=16> */
.L_x_13694:
[----:B------:R-:W-:Y:S05]  /*e070*/  BSYNC B2 ;  /* 0x0000000000027941 */ /* 0x000fea0003800000 */
.L_x_13693:
        /* <DEDUP_REMOVED lines=43> */
.L_x_13692:
[----:B------:R-:W-:Y:S05]  /*e330*/  BSYNC B1 ;  /* 0x0000000000017941 */ /* 0x000fea0003800000 */
.L_x_13691:
        /* <DEDUP_REMOVED lines=21> */
.L_x_13696:
[----:B------:R-:W-:Y:S02]  /*e490*/  IMAD.MOV.U32 R201, RZ, RZ, R202 ;  /* 0x000000ffffc97224 */ /* 0x000fe400078e00ca */
.L_x_13697:
[----:B------:R-:W-:Y:S05]  /*e4a0*/  BSYNC B1 ;  /* 0x0000000000017941 */ /* 0x000fea0003800000 */
.L_x_13695:
        /* <DEDUP_REMOVED lines=16> */
.L_x_13701:
[----:B------:R-:W-:Y:S05]  /*e5b0*/  BSYNC B2 ;  /* 0x0000000000027941 */ /* 0x000fea0003800000 */
.L_x_13700:
        /* <DEDUP_REMOVED lines=43> */
.L_x_13699:
[----:B------:R-:W-:Y:S05]  /*e870*/  BSYNC B1 ;  /* 0x0000000000017941 */ /* 0x000fea0003800000 */
.L_x_13698:
        /* <DEDUP_REMOVED lines=21> */
.L_x_13703:
[----:B------:R-:W-:Y:S02]  /*e9d0*/  IMAD.MOV.U32 R214, RZ, RZ, R202 ;  /* 0x000000ffffd67224 */ /* 0x000fe400078e00ca */
.L_x_13704:
[----:B------:R-:W-:Y:S05]  /*e9e0*/  BSYNC B1 ;  /* 0x0000000000017941 */ /* 0x000fea0003800000 */
.L_x_13702:
        /* <DEDUP_REMOVED lines=16> */
.L_x_13708:
[----:B------:R-:W-:Y:S05]  /*eaf0*/  BSYNC B2 ;  /* 0x0000000000027941 */ /* 0x000fea0003800000 */
.L_x_13707:
        /* <DEDUP_REMOVED lines=43> */
.L_x_13706:
[----:B------:R-:W-:Y:S05]  /*edb0*/  BSYNC B1 ;  /* 0x0000000000017941 */ /* 0x000fea0003800000 */
.L_x_13705:
        /* <DEDUP_REMOVED lines=21> */
.L_x_13710:
[----:B------:R-:W-:Y:S02]  /*ef10*/  IMAD.MOV.U32 R214, RZ, RZ, R202 ;  /* 0x000000ffffd67224 */ /* 0x000fe400078e00ca */
.L_x_13711:
[----:B------:R-:W-:Y:S05]  /*ef20*/  BSYNC B1 ;  /* 0x0000000000017941 */ /* 0x000fea0003800000 */
.L_x_13709:
        /* <DEDUP_REMOVED lines=18> */
.L_x_13715:
[----:B------:R-:W-:Y:S05]  /*f050*/  BSYNC B2 ;  /* 0x0000000000027941 */ /* 0x000fea0003800000 */
.L_x_13714:
        /* <DEDUP_REMOVED lines=43> */
.L_x_13713:
[----:B------:R-:W-:Y:S05]  /*f310*/  BSYNC B1 ;  /* 0x0000000000017941 */ /* 0x000fea0003800000 */
.L_x_13712:
        /* <DEDUP_REMOVED lines=21> */
[----:B------:R-:W-:Y:S02]  /*f470*/  SEL R213, RZ, 0x1000000, P1 ;  /* 0x01000000ffd57807 */ /* 0x000fe40000800000 */
[----:B------:R-:W-:Y:S01]  /*f480*/  SEL R211, RZ, 0x1, P6 ;  /* 0x00000001ffd37807 */ /* 0x000fe20003000000 */
[----:B------:R-:W-:Y:S01]  /*f490*/  FMUL.FTZ R99, R109, R216 ;  /* 0x000000d86d637220 */ /* 0x000fe20000410000 */
[----:B------:R-:W-:Y:S02]  /*f4a0*/  LOP3.LUT R213, R217, R213, R218, 0xfe, !PT ;  /* 0x000000d5d9d57212 */ /* 0x000fe400078efeda */
[----:B------:R-:W-:Y:S01]  /*f4b0*/  LOP3.LUT R152, R152, R102, R154, 0xfe, !PT ;  /* 0x0000006698987212 */ /* 0x000fe200078efe9a */
[----:B------:R-:W-:Y:S01]  /*f4c0*/  @P0 FADD.FTZ R99, R59, R99 ;  /* 0x000000633b630221 */ /* 0x000fe20000010000 */
[----:B------:R-:W-:-:S02]  /*f4d0*/  LEA R102, P0, R212, c[0x0][0x190], 0x3 ;  /* 0x00006400d4667a11 */ /* 0x000fc400078018ff */
[----:B------:R-:W-:Y:S02]  /*f4e0*/  LOP3.LUT R213, R103, R213, R215, 0xfe, !PT ;  /* 0x000000d567d57212 */ /* 0x000fe400078efed7 */
[----:B------:R-:W-:Y:S01]  /*f4f0*/  LOP3.LUT R152, R152, R211, RZ, 0xfc, !PT ;  /* 0x000000d398987212 */ /* 0x000fe200078efcff */
[----:B------:R0:W-:Y:S01]  /*f500*/  STG.E.128 [R100.64+0x10], R96 ;  /* 0x0000106064007986 */ /* 0x0001e2000c101d04 */
[----:B------:R-:W-:Y:S02]  /*f510*/  LEA.HI.X R103, R212, c[0x0][0x194], RZ, 0x3, P0 ;  /* 0x00006500d4677a11 */ /* 0x000fe400000f1cff */
[----:B------:R-:W-:-:S05]  /*f520*/  LOP3.LUT R153, R153, R213, R155, 0xfe, !PT ;  /* 0x000000d599997212 */ /* 0x000fca00078efe9b */
[----:B------:R0:W-:Y:S02]  /*f530*/  STG.E.64 [R102.64], R152 ;  /* 0x0000009866007986 */ /* 0x0001e4000c101b04 */
.L_x_13659:
[----:B------:R-:W-:Y:S05]  /*f540*/  BSYNC B0 ;  /* 0x0000000000007941 */ /* 0x000fea0003800000 */
.L_x_13658:
        /* <DEDUP_REMOVED lines=49> */
.L_x_13730:
        /* <DEDUP_REMOVED lines=102> */
.L_x_13731:
        /* <DEDUP_REMOVED lines=8> */
[----:B------:R-:W-:Y:S01]  /*ff40*/  FFMA.FTZ R100, R155, R102, c[0x0][0x228] ;  /* 0x00008a009b647623 */ /* 0x000fe20000010066 */
[----:B------:R-:W-:-:S03]  /*ff50*/  @!P4 MOV R102, 0x4 ;  /* 0x000000040066c802 */ /* 0x000fc60000000f00 */
        /* <DEDUP_REMOVED lines=40> */
.L_x_13719:
[----:B------:R-:W-:Y:S05]  /*101e0*/  BSYNC B0 ;  /* 0x0000000000007941 */ /* 0x000fea0003800000 */
.L_x_13718:
        /* <DEDUP_REMOVED lines=35> */
.L_x_13721:
[----:B------:R-:W-:Y:S05]  /*10420*/  BSYNC B0 ;  /* 0x0000000000007941 */ /* 0x000fea0003800000 */
.L_x_13720:
        /* <DEDUP_REMOVED lines=35> */
.L_x_13723:
[----:B------:R-:W-:Y:S05]  /*10660*/  BSYNC B0 ;  /* 0x0000000000007941 */ /* 0x000fea0003800000 */
.L_x_13722:
        /* <DEDUP_REMOVED lines=35> */
.L_x_13725:
[----:B------:R-:W-:Y:S05]  /*108a0*/  BSYNC B0 ;  /* 0x0000000000007941 */ /* 0x000fea0003800000 */
.L_x_13724:
        /* <DEDUP_REMOVED lines=34> */
.L_x_13727:
[----:B------:R-:W-:Y:S05]  /*10ad0*/  BSYNC B0 ;  /* 0x0000000000007941 */ /* 0x000fea0003800000 */
.L_x_13726:
[----:B0-2---:R-:W-:-:S04]  /*10ae0*/  IMAD.MOV.U32 R100, RZ, RZ, 0x4 ;  /* 0x00000004ff647424 */ /* 0x005fc800078e00ff */
[----:B------:R-:W-:-:S05]  /*10af0*/  IMAD R37, R100, c[0x0][0x160], R37 ;  /* 0x0000580064257a24 */ /* 0x000fca00078e0225 */
[----:B------:R-:W-:-:S13]  /*10b00*/  ISETP.GE.AND P0, PT, R37, c[0x0][0x164], PT ;  /* 0x0000590025007a0c */ /* 0x000fda0003f06270 */
[----:B------:R-:W-:Y:S01]  /*10b10*/  @P0 CALL.REL.NOINC `(.L_x_13728) ;  /* 0x0000001000000944 */ /* 0x000fe20003c00000 */
[----:B------:R-:W-:Y:S05]  /*10b20*/  BRA `(.L_x_13729) ;  /* 0xffff085000007947 */ /* 0x000fea000383ffff */
.L_x_13728:
[----:B------:R-:W-:Y:S05]  /*10b30*/  EXIT ;  /* 0x000000000000794d */ /* 0x000fea0003800000 */
.L_x_13716:
[----:B------:R-:W-:Y:S01]  /*10b40*/  IMAD.MOV.U32 R102, RZ, RZ, R103 ;  /* 0x000000ffff667224 */ /* 0x000fe200078e0067 */
[----:B------:R-:W-:Y:S01]  /*10b50*/  MOV R211, 0xffffffff ;  /* 0xffffffff00d37802 */ /* 0x000fe20000000f00 */
[----:B------:R-:W-:Y:S01]  /*10b60*/  IMAD.MOV.U32 R155, RZ, RZ, 0x1 ;  /* 0x00000001ff9b7424 */ /* 0x000fe200078e00ff */
[----:B------:R-:W-:Y:S01]  /*10b70*/  MOV R100, 0x10ba0 ;  /* 0x00010ba000647802 */ /* 0x000fe20000000f00 */
[----:B------:R-:W-:Y:S02]  /*10b80*/  IMAD.MOV.U32 R154, RZ, RZ, 0x1f ;  /* 0x0000001fff9a7424 */ /* 0x000fe400078e00ff */
[----:B------:R-:W-:Y:S05]  /*10b90*/  CALL.REL.NOINC `($__internal_60_$__cuda_sm70_shflsync_bfly_p) ;  /* 0x000008d000007944 */ /* 0x000fea0003c00000 */
[----:B-1----:R-:W-:Y:S01]  /*10ba0*/  IMAD.MOV.U32 R100, RZ, RZ, R155 ;  /* 0x000000ffff647224 */ /* 0x002fe200078e009b */
[----:B0-----:R-:W-:Y:S05]  /*10bb0*/  BRA `(.L_x_13730) ;  /* 0xffffeca000007947 */ /* 0x001fea000383ffff */
.L_x_13717:
[----:B------:R-:W-:Y:S01]  /*10bc0*/  IMAD.MOV.U32 R102, RZ, RZ, R210 ;  /* 0x000000ffff667224 */ /* 0x000fe200078e00d2 */
[----:B------:R-:W-:Y:S01]  /*10bd0*/  MOV R100, 0x10c20 ;  /* 0x00010c2000647802 */ /* 0x000fe20000000f00 */
[----:B------:R-:W-:Y:S02]  /*10be0*/  IMAD.MOV.U32 R155, RZ, RZ, 0x2 ;  /* 0x00000002ff9b7424 */ /* 0x000fe400078e00ff */
[----:B------:R-:W-:Y:S02]  /*10bf0*/  IMAD.MOV.U32 R154, RZ, RZ, 0x1f ;  /* 0x0000001fff9a7424 */ /* 0x000fe400078e00ff */
[----:B------:R-:W-:-:S02]  /*10c00*/  IMAD.MOV.U32 R211, RZ, RZ, -0x1 ;  /* 0xffffffffffd37424 */ /* 0x000fc400078e00ff */
[----:B0-----:R-:W-:Y:S05]  /*10c10*/  CALL.REL.NOINC `($__internal_60_$__cuda_sm70_shflsync_bfly_p) ;  /* 0x0000085000007944 */ /* 0x001fea0003c00000 */
[----:B01----:R-:W-:Y:S01]  /*10c20*/  FADD.FTZ R102, R210, R155 ;  /* 0x0000009bd2667221 */ /* 0x003fe20000010000 */
[----:B------:R-:W-:Y:S01]  /*10c30*/  MOV R100, 0x10c80 ;  /* 0x00010c8000647802 */ /* 0x000fe20000000f00 */
[----:B------:R-:W-:-:S02]  /*10c40*/  IMAD.MOV.U32 R155, RZ, RZ, 0x4 ;  /* 0x00000004ff9b7424 */ /* 0x000fc400078e00ff */
[----:B------:R-:W-:Y:S02]  /*10c50*/  IMAD.MOV.U32 R154, RZ, RZ, 0x1f ;  /* 0x0000001fff9a7424 */ /* 0x000fe400078e00ff */
[----:B------:R-:W-:Y:S02]  /*10c60*/  IMAD.MOV.U32 R211, RZ, RZ, -0x1 ;  /* 0xffffffffffd37424 */ /* 0x000fe400078e00ff */
[----:B------:R-:W-:Y:S05]  /*10c70*/  CALL.REL.NOINC `($__internal_60_$__cuda_sm70_shflsync_bfly_p) ;  /* 0x000007f000007944 */ /* 0x000fea0003c00000 */
[----:B01----:R-:W-:Y:S01]  /*10c80*/  FADD.FTZ R102, R102, R155 ;  /* 0x0000009b66667221 */ /* 0x003fe20000010000 */
[----:B------:R-:W-:Y:S01]  /*10c90*/  MOV R211, 0xffffffff ;  /* 0xffffffff00d37802 */ /* 0x000fe20000000f00 */
[----:B------:R-:W-:Y:S01]  /*10ca0*/  IMAD.MOV.U32 R155, RZ, RZ, 0x8 ;  /* 0x00000008ff9b7424 */ /* 0x000fe200078e00ff */
[----:B------:R-:W-:Y:S01]  /*10cb0*/  MOV R100, 0x10ce0 ;  /* 0x00010ce000647802 */ /* 0x000fe20000000f00 */
[----:B------:R-:W-:Y:S02]  /*10cc0*/  IMAD.MOV.U32 R154, RZ, RZ, 0x1f ;  /* 0x0000001fff9a7424 */ /* 0x000fe400078e00ff */
[----:B------:R-:W-:Y:S05]  /*10cd0*/  CALL.REL.NOINC `($__internal_60_$__cuda_sm70_shflsync_bfly_p) ;  /* 0x0000079000007944 */ /* 0x000fea0003c00000 */
[----:B01----:R-:W-:Y:S01]  /*10ce0*/  FADD.FTZ R102, R102, R155 ;  /* 0x0000009b66667221 */ /* 0x003fe20000010000 */
[----:B------:R-:W-:Y:S01]  /*10cf0*/  MOV R100, 0x10d40 ;  /* 0x00010d4000647802 */ /* 0x000fe20000000f00 */
[----:B------:R-:W-:Y:S02]  /*10d00*/  IMAD.MOV.U32 R155, RZ, RZ, 0x10 ;  /* 0x00000010ff9b7424 */ /* 0x000fe400078e00ff */
[----:B------:R-:W-:-:S02]  /*10d10*/  IMAD.MOV.U32 R154, RZ, RZ, 0x1f ;  /* 0x0000001fff9a7424 */ /* 0x000fc400078e00ff */
[----:B------:R-:W-:Y:S02]  /*10d20*/  IMAD.MOV.U32 R211, RZ, RZ, -0x1 ;  /* 0xffffffffffd37424 */ /* 0x000fe400078e00ff */
[----:B------:R-:W-:Y:S05]  /*10d30*/  CALL.REL.NOINC `($__internal_60_$__cuda_sm70_shflsync_bfly_p) ;  /* 0x0000073000007944 */ /* 0x000fea0003c00000 */
[----:B-1----:R-:W-:Y:S01]  /*10d40*/  FADD.FTZ R153, R102, R155 ;  /* 0x0000009b66997221 */ /* 0x002fe20000010000 */
[----:B------:R-:W-:Y:S01]  /*10d50*/  LOP3.LUT P5, RZ, R49, 0x8, RZ, 0xc0, !PT ;  /* 0x0000000831ff7812 */ /* 0x000fe200078ac0ff */
[----:B------:R-:W-:Y:S02]  /*10d60*/  IMAD.MOV.U32 R155, RZ, RZ, 0x1 ;  /* 0x00000001ff9b7424 */ /* 0x000fe400078e00ff */
[----:B------:R-:W-:Y:S02]  /*10d70*/  FMUL.FTZ R153, R153, c[0x0][0x1e0] ;  /* 0x0000780099997a20 */ /* 0x000fe40000410000 */
[----:B0-----:R-:W-:Y:S02]  /*10d80*/  IMAD.MOV.U32 R154, RZ, RZ, 0x1f ;  /* 0x0000001fff9a7424 */ /* 0x001fe400078e00ff */
        /* <DEDUP_REMOVED lines=18> */
[----:B------:R-:W-:Y:S01]  /*10eb0*/  IMAD.MOV.U32 R211, RZ, RZ, -0x1 ;  /* 0xffffffffffd37424 */ /* 0x000fe200078e00ff */
        /* <DEDUP_REMOVED lines=64> */
[----:B------:R-:W-:Y:S05]  /*112c0*/  CALL.REL.NOINC `($__internal_60_$__cuda_sm70_shflsync_bfly_p) ;  /* 0x000001a000007944 */ /* 0x000fea0003c00000 */
[----:B01----:R-:W-:Y:S01]  /*112d0*/  FADD.FTZ R102, R102, R155 ;  /* 0x0000009b66667221 */ /* 0x003fe20000010000 */
[----:B------:R-:W-:Y:S01]  /*112e0*/  MOV R100, 0x11330 ;  /* 0x0001133000647802 */ /* 0x000fe20000000f00 */
[----:B------:R-:W-:Y:S02]  /*112f0*/  IMAD.MOV.U32 R155, RZ, RZ, 0x2 ;  /* 0x00000002ff9b7424 */ /* 0x000fe400078e00ff */
[----:B------:R-:W-:Y:S02]  /*11300*/  IMAD.MOV.U32 R154, RZ, RZ, 0x1f ;  /* 0x0000001fff9a7424 */ /* 0x000fe400078e00ff */
[----:B------:R-:W-:Y:S02]  /*11310*/  IMAD.MOV.U32 R211, RZ, RZ, -0x1 ;  /* 0xffffffffffd37424 */ /* 0x000fe400078e00ff */
[----:B------:R-:W-:Y:S05]  /*11320*/  CALL.REL.NOINC `($__internal_60_$__cuda_sm70_shflsync_bfly_p) ;  /* 0x0000014000007944 */ /* 0x000fea0003c00000 */
[----:B0-----:R-:W-:Y:S01]  /*11330*/  HFMA2.MMA R154, -RZ, RZ, 0, 1.847743988037109375e-06 ;  /* 0x0000001fff9a7435 */ /* 0x001fe200000001ff */
[----:B-1----:R-:W-:Y:S01]  /*11340*/  FADD.FTZ R102, R102, R155 ;  /* 0x0000009b66667221 */ /* 0x002fe20000010000 */
[----:B------:R-:W-:Y:S01]  /*11350*/  MOV R100, 0x11390 ;  /* 0x0001139000647802 */ /* 0x000fe20000000f00 */
[----:B------:R-:W-:-:S02]  /*11360*/  IMAD.MOV.U32 R155, RZ, RZ, 0x4 ;  /* 0x00000004ff9b7424 */ /* 0x000fc400078e00ff */
[----:B------:R-:W-:Y:S02]  /*11370*/  IMAD.MOV.U32 R211, RZ, RZ, -0x1 ;  /* 0xffffffffffd37424 */ /* 0x000fe400078e00ff */
[----:B------:R-:W-:Y:S05]  /*11380*/  CALL.REL.NOINC `($__internal_60_$__cuda_sm70_shflsync_bfly_p) ;  /* 0x000000e000007944 */ /* 0x000fea0003c00000 */
[----:B01----:R-:W-:Y:S01]  /*11390*/  FADD.FTZ R102, R102, R155 ;  /* 0x0000009b66667221 */ /* 0x003fe20000010000 */
[----:B------:R-:W-:Y:S01]  /*113a0*/  MOV R100, 0x113f0 ;  /* 0x000113f000647802 */ /* 0x000fe20000000f00 */
[----:B------:R-:W-:Y:S02]  /*113b0*/  IMAD.MOV.U32 R155, RZ, RZ, 0x8 ;  /* 0x00000008ff9b7424 */ /* 0x000fe400078e00ff */
[----:B------:R-:W-:Y:S02]  /*113c0*/  IMAD.MOV.U32 R154, RZ, RZ, 0x1f ;  /* 0x0000001fff9a7424 */ /* 0x000fe400078e00ff */
[----:B------:R-:W-:Y:S02]  /*113d0*/  IMAD.MOV.U32 R211, RZ, RZ, -0x1 ;  /* 0xffffffffffd37424 */ /* 0x000fe400078e00ff */
[----:B------:R-:W-:Y:S05]  /*113e0*/  CALL.REL.NOINC `($__internal_60_$__cuda_sm70_shflsync_bfly_p) ;  /* 0x0000008000007944 */ /* 0x000fea0003c00000 */
[----:B-1----:R-:W-:Y:S01]  /*113f0*/  FADD.FTZ R152, R102, R155 ;  /* 0x0000009b66987221 */ /* 0x002fe20000010000 */
[----:B------:R-:W-:Y:S01]  /*11400*/  MOV R100, 0x11460 ;  /* 0x0001146000647802 */ /* 0x000fe20000000f00 */
[----:B------:R-:W-:Y:S02]  /*11410*/  IMAD.MOV.U32 R155, RZ, RZ, 0x10 ;  /* 0x00000010ff9b7424 */ /* 0x000fe400078e00ff */
[----:B0-----:R-:W-:-:S02]  /*11420*/  IMAD.MOV.U32 R154, RZ, RZ, 0x1f ;  /* 0x0000001fff9a7424 */ /* 0x001fc400078e00ff */
[----:B------:R-:W-:Y:S02]  /*11430*/  IMAD.MOV.U32 R211, RZ, RZ, -0x1 ;  /* 0xffffffffffd37424 */ /* 0x000fe400078e00ff */
[----:B------:R-:W-:Y:S02]  /*11440*/  IMAD.MOV.U32 R102, RZ, RZ, R152 ;  /* 0x000000ffff667224 */ /* 0x000fe400078e0098 */
[----:B------:R-:W-:Y:S05]  /*11450*/  CALL.REL.NOINC `($__internal_60_$__cuda_sm70_shflsync_bfly_p) ;  /* 0x0000001000007944 */ /* 0x000fea0003c00000 */
[----:B01----:R-:W-:Y:S05]  /*11460*/  BRA `(.L_x_13731) ;  /* 0xffffea5000007947 */ /* 0x003fea000383ffff */
        .weak           $__internal_60_$__cuda_sm70_shflsync_bfly_p
        .type           $__internal_60_$__cuda_sm70_shflsync_bfly_p,@function
        .size           $__internal_60_$__cuda_sm70_shflsync_bfly_p,(.L_x_36148 - $__internal_60_$__cuda_sm70_shflsync_bfly_p)
$__internal_60_$__cuda_sm70_shflsync_bfly_p:
[----:B------:R-:W-:Y:S01]  /*11470*/  IMAD.MOV.U32 R101, RZ, RZ, 0x0 ;  /* 0x00000000ff657424 */ /* 0x000fe200078e00ff */
[----:B------:R-:W-:Y:S04]  /*11480*/  WARPSYNC R211 ;  /* 0x000000d300007348 */ /* 0x000fe80003800000 */
[----:B------:R0:W1:Y:S01]  /*11490*/  SHFL.BFLY PT, R155, R102, R155, R154 ;  /* 0x0c00009b669b7389 */ /* 0x00006200000e009a */
[----:B------:R-:W-:Y:S05]  /*114a0*/  RET.REL.NODEC R100 `(_ZN10layer_norm13ln_fwd_kernelINS_13Kernel_traitsI13__nv_bfloat16S2_fS2_fjLj1280ELj1ELj4ELj1ELj16ENS_18Kernel_traits_baseILj1280ES2_S2_fS2_fjLj128EEEEELb1ELb1ELb0ELb0EEEvNS_9FwdParamsE) ;  /* 0xfffeeb5064007950 */ /* 0x000fea0003c3ffff */
.L_x_13732:
        /* <DEDUP_REMOVED lines=13> */
.L_x_36148:


//--------------------- .text._ZN10layer_norm13ln_fwd_kernelINS_13Kernel_traitsI13__nv_bfloat16S2_fS2_fjLj1280ELj1ELj4ELj1ELj16ENS_18Kernel_traits_baseILj1280ES2_S2_fS2_fjLj128EEEEELb1ELb1ELb0ELb1EEEvNS_9FwdParamsE --------------------------
	.section	.text._ZN10layer_norm13ln_fwd_kernelINS_13Kernel_traitsI13__nv_bfloat16S2_fS2_fjLj1280ELj1ELj4ELj1ELj16ENS_18Kernel_traits_baseILj1280ES2_S2_fS2_fjLj128EEEEELb1ELb1ELb0ELb1EEEvNS_9FwdParamsE,"ax",@progbits
	.sectioninfo	@"SHI_REGISTERS=164"
	.align	128
        .global         _ZN10layer_norm13ln_fwd_kernelINS_13Kernel_traitsI13__nv_bfloat16S2_fS2_fjLj1280ELj1ELj4ELj1ELj16ENS_18Kernel_traits_baseILj1280ES2_S2_fS2_fjLj128EEEEELb1ELb1ELb0ELb1EEEvNS_9FwdParamsE
        .type           _ZN10layer_norm13ln_fwd_kernelINS_13Kernel_traitsI13__nv_bfloat16S2_fS2_fjLj1280ELj1ELj4ELj1ELj16ENS_18Kernel_traits_baseILj1280ES2_S2_fS2_fjLj128EEEEELb1ELb1ELb0ELb1EEEvNS_9FwdParamsE,@function
        .size           _ZN10layer_norm13ln_fwd_kernelINS_13Kernel_traitsI13__nv_bfloat16S2_fS2_fjLj1280ELj1ELj4ELj1ELj16ENS_18Kernel_traits_baseILj1280ES2_S2_fS2_fjLj128EEEEELb1ELb1ELb0ELb1EEEvNS_9FwdParamsE,(.L_x_36149 - _ZN10layer_norm13ln_fwd_kernelINS_13Kernel_traitsI13__nv_bfloat16S2_fS2_fjLj1280ELj1ELj4ELj1ELj16ENS_18Kernel_traits_baseILj1280ES2_S2_fS2_fjLj128EEEEELb1ELb1ELb0ELb1EEEvNS_9FwdParamsE)
        .other          _ZN10layer_norm13ln_fwd_kernelINS_13Kernel_traitsI13__nv_bfloat16S2_fS2_fjLj1280ELj1ELj4ELj1ELj16ENS_18Kernel_traits_baseILj1280ES2_S2_fS2_fjLj128EEEEELb1ELb1ELb0ELb1EEEvNS_9FwdParamsE,@"STO_CUDA_ENTRY STV_DEFAULT"
_ZN10layer_norm13ln_fwd_kernelINS_13Kernel_traitsI13__nv_bfloat16S2_fS2_fjLj1280ELj1ELj4ELj1ELj16ENS_18Kernel_traits_baseILj1280ES2_S2_fS2_fjLj128EEEEELb1ELb1ELb0ELb1EEEvNS_9FwdParamsE:
.text._ZN10layer_norm13ln_fwd_kernelINS_13Kernel_traitsI13__nv_bfloat16S2_fS2_fjLj1280ELj1ELj4ELj1ELj16ENS_18Kernel_traits_baseILj1280ES2_S2_fS2_fjLj128EEEEELb1ELb1ELb0ELb1EEEvNS_9FwdParamsE:
        /* <DEDUP_REMOVED lines=11> */
[----:B------:R-:W-:-:S06]  /*00b0*/  @P0 IMAD.MOV.U32 R5, RZ, RZ, R145 ;  /* 0x000000ffff050224 */ /* 0x000fcc00078e0091 */
[----:B------:R-:W3:Y:S04]  /*00c0*/  @P0 LDG.E.64 R4, [R4.64] ;  /* 0x0000000604040981 */ /* 0x000ee8000c1e1b00 */
[----:B------:R-:W0:Y:S04]  /*00d0*/  S2R R111, SR_TID.X ;  /* 0x00000000006f7919 */ /* 0x000e280000002100 */
[----:B------:R-:W1:Y:S01]  /*00e0*/  S2R R30, SR_CTAID.X ;  /* 0x00000000001e7919 */ /* 0x000e620000002500 */
[----:B0-----:R-:W-:Y:S02]  /*00f0*/  IMAD.SHL.U32 R0, R111, 0x10, RZ ;  /* 0x000000106f007824 */ /* 0x001fe400078e00ff */
[----:B-1----:R-:W-:-:S03]  /*0100*/  IMAD R135, R30, c[0x0][0x0], R111 ;  /* 0x000000001e877a24 */ /* 0x002fc600078e026f */
[----:B------:R-:W-:Y:S01]  /*0110*/  LOP3.LUT R0, R0, 0x1f0, RZ, 0xc0, !PT ;  /* 0x000001f000007812 */ /* 0x000fe200078ec0ff */
[----:B------:R-:W-:Y:S01]  /*0120*/  IMAD.WIDE.U32 R6, R135, -0x326172a9, RZ ;  /* 0xcd9e8d5787067825 */ /* 0x000fe200078e00ff */
[----:B------:R-:W-:-:S05]  /*0130*/  SHF.R.U32.HI R110, RZ, 0x5, R111 ;  /* 0x00000005ff6e7819 */ /* 0x000fca000001166f */
[----:B------:R-:W-:Y:S01]  /*0140*/  IMAD R110, R30, 0x4, R110 ;  /* 0x000000041e6e7824 */ /* 0x000fe200078e026e */
[----:B------:R-:W-:Y:S01]  /*0150*/  LOP3.LUT R111, R111, 0x1f, RZ, 0xc0, !PT ;  /* 0x0000001f6f6f7812 */ /* 0x000fe200078ec0ff */
[----:B--2---:R0:W1:Y:S08]  /*0160*/  @P0 R2UR UR4, R2 ;  /* 0x00000000020403c2 */ /* 0x00407000000e0000 */
[----:B------:R2:W4:Y:S01]  /*0170*/  @P0 R2UR UR5, R3 ;  /* 0x00000000030503c2 */ /* 0x00052200000e0000 */
[----:B---3--:R-:W-:-:S04]  /*0180*/  @P0 IADD3 R144, P1, R4, c[0x0][0x240], RZ ;  /* 0x0000900004900a10 */ /* 0x008fc80007f3e0ff */
[----:B------:R-:W-:Y:S02]  /*0190*/  @P0 IADD3.X R145, RZ, R5, RZ, P1, !PT ;  /* 0x00000005ff910210 */ /* 0x000fe40000ffe4ff */
[----:B------:R-:W-:Y:S02]  /*01a0*/  ISETP.NE.U32.AND P0, PT, RZ, c[0x0][0x218], PT ;  /* 0x00008600ff007a0c */ /* 0x000fe40003f05070 */
[--C-:B------:R-:W-:Y:S02]  /*01b0*/  SHF.R.U64 R134, R144, 0x2, R145.reuse ;  /* 0x0000000290867819 */ /* 0x100fe40000001291 */
[----:B------:R-:W-:Y:S02]  /*01c0*/  SHF.R.U32.HI R133, RZ, 0x2, R145 ;  /* 0x00000002ff857819 */ /* 0x000fe40000011691 */
[----:B0-----:R-:W-:Y:S01]  /*01d0*/  IADD3 R2, P1, R0, c[0x0][0x218], RZ ;  /* 0x0000860000027a10 */ /* 0x001fe20007f3e0ff */
[----:B------:R-:W-:Y:S01]  /*01e0*/  IMAD.WIDE.U32 R4, R134, -0x2daee0ad, RZ ;  /* 0xd2511f5386047825 */ /* 0x000fe200078e00ff */
[----:B------:R-:W-:Y:S01]  /*01f0*/  ISETP.NE.AND.EX P0, PT, RZ, c[0x0][0x21c], PT, P0 ;  /* 0x00008700ff007a0c */ /* 0x000fe20003f05300 */
[----:B-1----:R-:W-:Y:S01]  /*0200*/  UIADD3 UR9, UR4, -0x61c88647, URZ ;  /* 0x9e3779b904097890 */ /* 0x002fe2000fffe03f */
[----:B------:R-:W-:Y:S01]  /*0210*/  LOP3.LUT R12, R7, UR4, R133, 0x96, !PT ;  /* 0x00000004070c7c12 */ /* 0x000fe2000f8e9685 */
[----:B------:R-:W-:Y:S01]  /*0220*/  UIADD3 UR11, UR4, 0x3c6ef372, URZ ;  /* 0x3c6ef372040b7890 */ /* 0x000fe2000fffe03f */
[----:B--2---:R-:W-:-:S03]  /*0230*/  IMAD.X R3, RZ, RZ, c[0x0][0x21c], P1 ;  /* 0x00008700ff037624 */ /* 0x004fc600008e06ff */
        /* <DEDUP_REMOVED lines=104> */
[----:B------:R-:W-:Y:S01]  /*08c0*/  PRMT R12, RZ, 0x7610, R6 ;  /* 0x00007610ff0c7816 */ /* 0x000fe20000000006 */
[----:B------:R-:W-:Y:S01]  /*08d0*/  ULDC.U8 UR8, c[0x0][0x1f0] ;  /* 0x00007c0000087ab9 */ /* 0x000fe20000000000 */
        /* <DEDUP_REMOVED lines=9> */
[--C-:B-1----:R-:W-:Y:S02]  /*0970*/  PRMT R3, RZ, 0x5410, R35.reuse ;  /* 0x00005410ff037816 */ /* 0x102fe40000000023 */
        /* <DEDUP_REMOVED lines=14> */
[----:B------:R-:W-:-:S02]  /*0a60*/  LOP3.LUT R144, R144, 0x3, RZ, 0xc0, !PT ;  /* 0x0000000390907812 */ /* 0x000fc400078ec0ff */
[--C-:B--2---:R-:W-:Y:S02]  /*0a70*/  PRMT R131, RZ, 0x5410, R28.reuse ;  /* 0x00005410ff837816 */ /* 0x104fe4000000001c */
[----:B------:R-:W-:Y:S02]  /*0a80*/  PRMT R137, RZ, 0x7610, R28 ;  /* 0x00007610ff897816 */ /* 0x000fe4000000001c */
[--C-:B------:R-:W-:Y:S02]  /*0a90*/  PRMT R136, RZ, 0x5410, R29.reuse ;  /* 0x00005410ff887816 */ /* 0x100fe4000000001d */
[----:B------:R-:W-:Y:S02]  /*0aa0*/  PRMT R139, RZ, 0x7610, R29 ;  /* 0x00007610ff8b7816 */ /* 0x000fe4000000001d */
[--C-:B------:R-:W-:Y:S02]  /*0ab0*/  PRMT R138, RZ, 0x5410, R30.reuse ;  /* 0x00005410ff8a7816 */ /* 0x100fe4000000001e */
[----:B------:R-:W-:-:S02]  /*0ac0*/  PRMT R141, RZ, 0x7610, R30 ;  /* 0x00007610ff8d7816 */ /* 0x000fc4000000001e */
[--C-:B------:R-:W-:Y:S02]  /*0ad0*/  PRMT R140, RZ, 0x5410, R31.reuse ;  /* 0x00005410ff8c7816 */ /* 0x100fe4000000001f */
[----:B------:R-:W-:Y:S02]  /*0ae0*/  PRMT R142, RZ, 0x7610, R31 ;  /* 0x00007610ff8e7816 */ /* 0x000fe4000000001f */
.L_x_14017:
[----:B------:R-:W-:Y:S01]  /*0af0*/  ISETP.NE.U32.AND P0, PT, RZ, c[0x0][0x1c0], PT ;  /* 0x00007000ff007a0c */ /* 0x000fe20003f05070 */
[----:B------:R-:W-:Y:S01]  /*0b00*/  IMAD R20, R110, c[0x0][0x168], RZ ;  /* 0x00005a006e147a24 */ /* 0x000fe200078e02ff */
[----:B------:R-:W-:Y:S01]  /*0b10*/  ISETP.NE.U32.AND P1, PT, RZ, c[0x0][0x180], PT ;  /* 0x00006000ff007a0c */ /* 0x000fe20003f25070 */
[----:B------:R-:W-:Y:S01]  /*0b20*/  IMAD.MOV.U32 R154, RZ, RZ, 0x10 ;  /* 0x00000010ff9a7424 */ /* 0x000fe200078e00ff */
[----:B------:R-:W-:Y:S02]  /*0b30*/  ISETP.NE.AND.EX P0, PT, RZ, c[0x0][0x1c4], PT, P0 ;  /* 0x00007100ff007a0c */ /* 0x000fe40003f05300 */
[----:B------:R-:W-:Y:S02]  /*0b40*/  ISETP.NE.AND.EX P2, PT, RZ, c[0x0][0x184], PT, P1 ;  /* 0x00006100ff007a0c */ /* 0x000fe40003f45310 */
[----:B------:R-:W-:-:S09]  /*0b50*/  SHF.R.S32.HI R21, RZ, 0x1f, R20 ;  /* 0x0000001fff157819 */ /* 0x000fd20000011414 */
[----:B------:R-:W-:Y:S01]  /*0b60*/  @P0 IMAD.MOV.U32 R29, RZ, RZ, 0x2 ;  /* 0x00000002ff1d0424 */ /* 0x000fe200078e00ff */
[----:B------:R-:W-:Y:S02]  /*0b70*/  LEA.HI R20, R21, R20, RZ, 0x3 ;  /* 0x0000001415147211 */ /* 0x000fe400078f18ff */
[----:B------:R-:W-:Y:S01]  /*0b80*/  @P2 MOV R24, 0x20 ;  /* 0x0000002000182802 */ /* 0x000fe20000000f00 */
[----:B------:R-:W-:Y:S01]  /*0b90*/  @P0 IMAD.WIDE R28, R110, R29, c[0x0][0x1c0] ;  /* 0x000070006e1c0625 */ /* 0x000fe200078e021d */
[----:B------:R-:W-:Y:S02]  /*0ba0*/  LEA.HI.SX32 R143, R20, R111, 0x1d ;  /* 0x0000006f148f7211 */ /* 0x000fe400078feaff */
[----:B------:R-:W-:Y:S01]  /*0bb0*/  ISETP.NE.AND P1, PT, R144, 0x1, PT ;  /* 0x000000019000780c */ /* 0x000fe20003f25270 */
[----:B------:R-:W-:Y:S01]  /*0bc0*/  BSSY B1, `(.L_x_13734) ;  /* 0x0000015000017945 */ /* 0x000fe20003800000 */
[----:B------:R-:W-:Y:S01]  /*0bd0*/  IMAD.MOV.U32 R147, RZ, RZ, 0x3f800000 ;  /* 0x3f800000ff937424 */ /* 0x000fe200078e00ff */
[----:B------:R-:W2:Y:S01]  /*0be0*/  @P0 LDG.E.U16 R28, [R28.64] ;  /* 0x000000061c1c0981 */ /* 0x000ea2000c1e1500 */
[----:B------:R-:W-:Y:S01]  /*0bf0*/  IMAD.WIDE.U32 R20, R143, R154, c[0x0][0x170] ;  /* 0x00005c008f147625 */ /* 0x000fe200078e009a */
[----:B------:R-:W-:-:S03]  /*0c00*/  P2R R27, PR, RZ, 0x4 ;  /* 0x00000004ff1b7803 */ /* 0x000fc60000000000 */
        /* <DEDUP_REMOVED lines=15> */
.L_x_13735:
[----:B0-----:R-:W-:Y:S02]  /*0d00*/  IMAD.MOV.U32 R26, RZ, RZ, R132 ;  /* 0x000000ffff1a7224 */ /* 0x001fe400078e0084 */
.L_x_13736:
[----:B------:R-:W-:Y:S05]  /*0d10*/  BSYNC B1 ;  /* 0x0000000000017941 */ /* 0x000fea0003800000 */
.L_x_13734:
        /* <DEDUP_REMOVED lines=16> */
.L_x_13740:
[----:B------:R-:W-:Y:S05]  /*0e20*/  BSYNC B2 ;  /* 0x0000000000027941 */ /* 0x000fea0003800000 */
.L_x_13739:
        /* <DEDUP_REMOVED lines=44> */
.L_x_13738:
[----:B------:R-:W-:Y:S05]  /*10f0*/  BSYNC B1 ;  /* 0x0000000000017941 */ /* 0x000fea0003800000 */
.L_x_13737:
[----:B------:R-:W0:Y:S01]  /*1100*/  I2F.U32 R25, R26 ;  /* 0x0000001a00197306 */ /* 0x000e220000201000 */
[----:B-----5:R-:W-:Y:S01]  /*1110*/  PRMT R24, RZ, 0x5410, R20 ;  /* 0x00005410ff187816 */ /* 0x020fe20000000014 */
[----:B------:R-:W-:Y:S01]  /*1120*/  IMAD.MOV.U32 R146, RZ, RZ, 0x2f800000 ;  /* 0x2f800000ff927424 */ /* 0x000fe200078e00ff */
[----:B------:R-:W-:Y:S01]  /*1130*/  ISETP.NE.U32.AND P0, PT, RZ, c[0x0][0x180], PT ;  /* 0x00006000ff007a0c */ /* 0x000fe20003f05070 */
[----:B------:R-:W-:Y:S01]  /*1140*/  BSSY B1, `(.L_x_13741) ;  /* 0x0000018000017945 */ /* 0x000fe20003800000 */
[----:B------:R-:W-:Y:S01]  /*1150*/  IADD3 R28, R30, 0x1, RZ ;  /* 0x000000011e1c7810 */ /* 0x000fe20007ffe0ff */
[----:B------:R-:W-:Y:S01]  /*1160*/  FMUL.FTZ R24, R24, R147 ;  /* 0x0000009318187220 */ /* 0x000fe20000410000 */
[----:B------:R-:W-:-:S02]  /*1170*/  ISETP.NE.AND.EX P6, PT, RZ, c[0x0][0x184], PT, P0 ;  /* 0x00006100ff007a0c */ /* 0x000fc40003fc5300 */
[----:B------:R-:W-:Y:S01]  /*1180*/  ISETP.NE.AND P0, PT, R30, 0x1, PT ;  /* 0x000000011e00780c */ /* 0x000fe20003f05270 */
[----:B------:R-:W-:Y:S01]  /*1190*/  FMUL.FTZ R24, R24, c[0x0][0x1e8] ;  /* 0x00007a0018187a20 */ /* 0x000fe20000410000 */
[----:B------:R-:W-:Y:S01]  /*11a0*/  P2R R148, PR, RZ, 0x40 ;  /* 0x00000040ff947803 */ /* 0x000fe20000000000 */
[----:B0-----:R-:W-:-:S05]  /*11b0*/  FFMA.FTZ R25, R25, R146, 1.1641532182693481445e-10 ;  /* 0x2f00000019197423 */ /* 0x001fca0000010092 */
[----:B------:R-:W-:Y:S02]  /*11c0*/  FSETP.GTU.FTZ.AND P1, PT, R25, c[0x0][0x1e4], PT ;  /* 0x0000790019007a0b */ /* 0x000fe40003f3c000 */
[----:B------:R-:W-:Y:S02]  /*11d0*/  PRMT R25, RZ, 0x5410, R96 ;  /* 0x00005410ff197816 */ /* 0x000fe40000000060 */
[----:B------:R-:W-:Y:S02]  /*11e0*/  FSEL R24, R24, RZ, !P1 ;  /* 0x000000ff18187208 */ /* 0x000fe40004800000 */
[----:B------:R-:W-:-:S03]  /*11f0*/  P2R R26, PR, RZ, 0x2 ;  /* 0x00000002ff1a7803 */ /* 0x000fc60000000000 */
        /* <DEDUP_REMOVED lines=11> */
.L_x_13742:
[----:B------:R-:W-:Y:S02]  /*12b0*/  IMAD.MOV.U32 R34, RZ, RZ, R132 ;  /* 0x000000ffff227224 */ /* 0x000fe400078e0084 */
.L_x_13743:
[----:B------:R-:W-:Y:S05]  /*12c0*/  BSYNC B1 ;  /* 0x0000000000017941 */ /* 0x000fea0003800000 */
.L_x_13741:
        /* <DEDUP_REMOVED lines=16> */
.L_x_13747:
[----:B------:R-:W-:Y:S05]  /*13d0*/  BSYNC B2 ;  /* 0x0000000000027941 */ /* 0x000fea0003800000 */
.L_x_13746:
        /* <DEDUP_REMOVED lines=44> */
.L_x_13745:
[----:B------:R-:W-:Y:S05]  /*16a0*/  BSYNC B1 ;  /* 0x0000000000017941 */ /* 0x000fea0003800000 */
.L_x_13744:
        /* <DEDUP_REMOVED lines=22> */
.L_x_13749:
[----:B------:R-:W-:Y:S02]  /*1810*/  IMAD.MOV.U32 R20, RZ, RZ, R132 ;  /* 0x000000ffff147224 */ /* 0x000fe400078e0084 */
.L_x_13750:
[----:B------:R-:W-:Y:S05]  /*1820*/  BSYNC B1 ;  /* 0x0000000000017941 */ /* 0x000fea0003800000 */
.L_x_13748:
        /* <DEDUP_REMOVED lines=16> */
.L_x_13754:
[----:B------:R-:W-:Y:S05]  /*1930*/  BSYNC B2 ;  /* 0x0000000000027941 */ /* 0x000fea0003800000 */
.L_x_13753:
        /* <DEDUP_REMOVED lines=44> */
.L_x_13752:
[----:B------:R-:W-:Y:S05]  /*1c00*/  BSYNC B1 ;  /* 0x0000000000017941 */ /* 0x000fea0003800000 */
.L_x_13751:
        /* <DEDUP_REMOVED lines=8> */
[----:B------:R-:W-:Y:S02]  /*1c90*/  PRMT R25, RZ, 0x5410, R97 ;  /* 0x00005410ff197816 */ /* 0x000fe40000000061 */
        /* <DEDUP_REMOVED lines=13> */
.L_x_13756:
[----:B------:R-:W-:Y:S02]  /*1d70*/  IMAD.MOV.U32 R20, RZ, RZ, R132 ;  /* 0x000000ffff147224 */ /* 0x000fe400078e0084 */
.L_x_13757:
[----:B------:R-:W-:Y:S05]  /*1d80*/  BSYNC B1 ;  /* 0x0000000000017941 */ /* 0x000fea0003800000 */
.L_x_13755:
        /* <DEDUP_REMOVED lines=16> */
.L_x_13761:
[----:B------:R-:W-:Y:S05]  /*1e90*/  BSYNC B2 ;  /* 0x0000000000027941 */ /* 0x000fea0003800000 */
.L_x_13760:
        /* <DEDUP_REMOVED lines=44> */
.L_x_13759:
[----:B------:R-:W-:Y:S05]  /*2160*/  BSYNC B1 ;  /* 0x0000000000017941 */ /* 0x000fea0003800000 */
.L_x_13758:
[----:B------:R0:W1:Y:S01]  /*2170*/  I2F.U32 R29, R20 ;  /* 0x00000014001d7306 */ /* 0x0000620000201000 */
[----:B------:R-:W-:Y:S01]  /*2180*/  ISETP.NE.AND P3, PT, R25, 0x1, PT ;  /* 0x000000011900780c */ /* 0x000fe20003f65270 */
[----:B------:R-:W-:Y:S01]  /*2190*/  BSSY B1, `(.L_x_13762) ;  /* 0x0000015000017945 */ /* 0x000fe20003800000 */
[----:B0-----:R-:W-:-:S05]  /*21a0*/  PRMT R20, RZ, 0x7610, R21 ;  /* 0x00007610ff147816 */ /* 0x001fca0000000015 */
[----:B------:R-:W-:Y:S01]  /*21b0*/  FMUL.FTZ R21, R20, R147 ;  /* 0x0000009314157220 */ /* 0x000fe20000410000 */
[----:B------:R-:W-:Y:S01]  /*21c0*/  PRMT R20, RZ, 0x7610, R97 ;  /* 0x00007610ff147816 */ /* 0x000fe20000000061 */
        /* <DEDUP_REMOVED lines=16> */
.L_x_13763:
[----:B------:R-:W-:Y:S02]  /*22d0*/  IMAD.MOV.U32 R32, RZ, RZ, R132 ;  /* 0x000000ffff207224 */ /* 0x000fe400078e0084 */
.L_x_13764:
[----:B------:R-:W-:Y:S05]  /*22e0*/  BSYNC B1 ;  /* 0x0000000000017941 */ /* 0x000fea0003800000 */
.L_x_13762:
        /* <DEDUP_REMOVED lines=16> */
.L_x_13768:
[----:B------:R-:W-:Y:S05]  /*23f0*/  BSYNC B2 ;  /* 0x0000000000027941 */ /* 0x000fea0003800000 */
.L_x_13767:
        /* <DEDUP_REMOVED lines=44> */
.L_x_13766:
[----:B------:R-:W-:Y:S05]  /*26c0*/  BSYNC B1 ;  /* 0x0000000000017941 */ /* 0x000fea0003800000 */
.L_x_13765:
        /* <DEDUP_REMOVED lines=22> */
.L_x_13770:
[----:B------:R-:W-:Y:S02]  /*2830*/  IMAD.MOV.U32 R32, RZ, RZ, R132 ;  /* 0x000000ffff207224 */ /* 0x000fe400078e0084 */
.L_x_13771:
[----:B------:R-:W-:Y:S05]  /*2840*/  BSYNC B1 ;  /* 0x0000000000017941 */ /* 0x000fea0003800000 */
.L_x_13769:
        /* <DEDUP_REMOVED lines=16> */
.L_x_13775:
[----:B------:R-:W-:Y:S05]  /*2950*/  BSYNC B2 ;  /* 0x0000000000027941 */ /* 0x000fea0003800000 */
.L_x_13774:
        /* <DEDUP_REMOVED lines=44> */
.L_x_13773:
[----:B------:R-:W-:Y:S05]  /*2c20*/  BSYNC B1 ;  /* 0x0000000000017941 */ /* 0x000fea0003800000 */
.L_x_13772:
        /* <DEDUP_REMOVED lines=22> */
.L_x_13777:
[----:B------:R-:W-:Y:S02]  /*2d90*/  IMAD.MOV.U32 R22, RZ, RZ, R132 ;  /* 0x000000ffff167224 */ /* 0x000fe400078e0084 */
.L_x_13778:
[----:B------:R-:W-:Y:S05]  /*2da0*/  BSYNC B1 ;  /* 0x0000000000017941 */ /* 0x000fea0003800000 */
.L_x_13776:
        /* <DEDUP_REMOVED lines=16> */
.L_x_13782:
[----:B------:R-:W-:Y:S05]  /*2eb0*/  BSYNC B2 ;  /* 0x0000000000027941 */ /* 0x000fea0003800000 */
.L_x_13781:
        /* <DEDUP_REMOVED lines=44> */
.L_x_13780:
[----:B------:R-:W-:Y:S05]  /*3180*/  BSYNC B1 ;  /* 0x0000000000017941 */ /* 0x000fea0003800000 */
.L_x_13779:
        /* <DEDUP_REMOVED lines=8> */
[----:B------:R-:W-:Y:S02]  /*3210*/  FSETP.GTU.FTZ.AND P5, PT, R25, c[0x0][0x1e4], PT ;  /* 0x0000790019007a0b */ /* 0x000fe40003fbc000 */
[----:B------:R-:W-:Y:S02]  /*3220*/  PRMT R25, RZ, 0x5410, R99 ;  /* 0x00005410ff197816 */ /* 0x000fe40000000063 */
[----:B------:R-:W-:-:S05]  /*3230*/  FSEL R20, R20, RZ, !P5 ;  /* 0x000000ff14147208 */ /* 0x000fca0006800000 */
[----:B------:R-:W-:-:S04]  /*3240*/  FMUL.FTZ R50, R20, R25 ;  /* 0x0000001914327220 */ /* 0x000fc80000410000 */
        /* <DEDUP_REMOVED lines=11> */
.L_x_13784:
[----:B------:R-:W-:Y:S02]  /*3300*/  IMAD.MOV.U32 R32, RZ, RZ, R132 ;  /* 0x000000ffff207224 */ /* 0x000fe400078e0084 */
.L_x_13785:
[----:B------:R-:W-:Y:S05]  /*3310*/  BSYNC B1 ;  /* 0x0000000000017941 */ /* 0x000fea0003800000 */
.L_x_13783:
        /* <DEDUP_REMOVED lines=18> */
.L_x_13789:
[----:B------:R-:W-:Y:S05]  /*3440*/  BSYNC B2 ;  /* 0x0000000000027941 */ /* 0x000fea0003800000 */
.L_x_13788:
        /* <DEDUP_REMOVED lines=44> */
.L_x_13787:
[----:B------:R-:W-:Y:S05]  /*3710*/  BSYNC B1 ;  /* 0x0000000000017941 */ /* 0x000fea0003800000 */
.L_x_13786:
[----:B------:R-:W0:Y:S01]  /*3720*/  I2F.U32 R21, R32 ;  /* 0x0000002000157306 */ /* 0x000e220000201000 */
[----:B------:R-:W-:Y:S01]  /*3730*/  PRMT R20, RZ, 0x7610, R23 ;  /* 0x00007610ff147816 */ /* 0x000fe20000000017 */
[----:B------:R-:W-:Y:S01]  /*3740*/  HFMA2.MMA R150, -RZ, RZ, 0, 1.9073486328125e-06 ;  /* 0x00000020ff967435 */ /* 0x000fe200000001ff */
[----:B------:R-:W-:Y:S01]  /*3750*/  SEL R28, RZ, 0x100, P4 ;  /* 0x00000100ff1c7807 */ /* 0x000fe20002000000 */
[----:B------:R-:W-:Y:S01]  /*3760*/  IMAD.MOV.U32 R152, RZ, RZ, 0x8 ;  /* 0x00000008ff987424 */ /* 0x000fe200078e00ff */
[----:B------:R-:W-:Y:S01]  /*3770*/  ISETP.NE.AND P4, PT, R26, RZ, PT ;  /* 0x000000ff1a00720c */ /* 0x000fe20003f85270 */
[----:B------:R-:W-:Y:S01]  /*3780*/  FMUL.FTZ R26, R20, R147 ;  /* 0x00000093141a7220 */ /* 0x000fe20000410000 */
[----:B------:R-:W-:Y:S02]  /*3790*/  SEL R24, RZ, 0x1, P2 ;  /* 0x00000001ff187807 */ /* 0x000fe40001000000 */
[----:B------:R-:W-:Y:S01]  /*37a0*/  ISETP.NE.AND P6, PT, R148, RZ, PT ;  /* 0x000000ff9400720c */ /* 0x000fe20003fc5270 */
[----:B------:R-:W-:Y:S01]  /*37b0*/  FMUL.FTZ R26, R26, c[0x0][0x1e8] ;  /* 0x00007a001a1a7a20 */ /* 0x000fe20000410000 */
[----:B------:R-:W-:Y:S01]  /*37c0*/  SEL R22, RZ, 0x1, P1 ;  /* 0x00000001ff167807 */ /* 0x000fe20000800000 */
[----:B------:R-:W-:Y:S01]  /*37d0*/  IMAD.WIDE.U32 R24, R24, 0x1000000, RZ ;  /* 0x0100000018187825 */ /* 0x000fe200078e00ff */
[----:B------:R-:W-:-:S02]  /*37e0*/  SEL R29, RZ, 0x10000, P5 ;  /* 0x00010000ff1d7807 */ /* 0x000fc40002800000 */
[----:B------:R-:W-:Y:S01]  /*37f0*/  ISETP.NE.AND P5, PT, R27, RZ, PT ;  /* 0x000000ff1b00720c */ /* 0x000fe20003fa5270 */
[----:B0-----:R-:W-:Y:S01]  /*3800*/  FFMA.FTZ R21, R21, R146, 1.1641532182693481445e-10 ;  /* 0x2f00000015157423 */ /* 0x001fe20000010092 */
[----:B------:R-:W-:Y:S01]  /*3810*/  PRMT R51, RZ, 0x7610, R99 ;  /* 0x00007610ff337816 */ /* 0x000fe20000000063 */
[----:B------:R-:W-:Y:S01]  /*3820*/  IMAD.WIDE.U32 R22, R22, 0x10000, RZ ;  /* 0x0001000016167825 */ /* 0x000fe200078e00ff */
[----:B------:R-:W-:Y:S02]  /*3830*/  SEL R31, RZ, 0x1, P3 ;  /* 0x00000001ff1f7807 */ /* 0x000fe40001800000 */
[----:B------:R-:W-:Y:S01]  /*3840*/  FSETP.GTU.FTZ.AND P2, PT, R21, c[0x0][0x1e4], PT ;  /* 0x0000790015007a0b */ /* 0x000fe20003f5c000 */
[----:B------:R-:W-:Y:S01]  /*3850*/  IMAD.WIDE.U32 R32, R143, R150, c[0x0][0x188] ;  /* 0x000062008f207625 */ /* 0x000fe200078e0096 */
[----:B------:R-:W-:Y:S02]  /*3860*/  SEL R21, RZ, 0x1, P0 ;  /* 0x00000001ff157807 */ /* 0x000fe40000000000 */
[----:B------:R-:W-:-:S02]  /*3870*/  SEL R30, RZ, 0x1000000, P2 ;  /* 0x01000000ff1e7807 */ /* 0x000fc40001000000 */
[----:B------:R-:W-:Y:S01]  /*3880*/  FSEL R26, R26, RZ, !P2 ;  /* 0x000000ff1a1a7208 */ /* 0x000fe20005000000 */
[----:B------:R-:W-:Y:S01]  /*3890*/  IMAD.WIDE.U32 R20, R21, 0x100, RZ ;  /* 0x0000010015147825 */ /* 0x000fe200078e00ff */
[----:B------:R-:W-:Y:S01]  /*38a0*/  LOP3.LUT R28, R28, R30, R29, 0xfe, !PT ;  /* 0x0000001e1c1c7212 */ /* 0x000fe200078efe1d */
[----:B------:R0:W-:Y:S01]  /*38b0*/  STG.E.128 [R32.64], R52 ;  /* 0x0000003420007986 */ /* 0x0001e2000c101d06 */
[----:B------:R-:W-:Y:S01]  /*38c0*/  IADD3 R35, R143, 0x20, RZ ;  /* 0x000000208f237810 */ /* 0x000fe20007ffe0ff */
[----:B------:R-:W-:Y:S01]  /*38d0*/  FMUL.FTZ R51, R26, R51 ;  /* 0x000000331a337220 */ /* 0x000fe20000410000 */
[----:B------:R-:W-:Y:S01]  /*38e0*/  LOP3.LUT R25, R25, R28, R31, 0xfe, !PT ;  /* 0x0000001c19197212 */ /* 0x000fe200078efe1f */
[----:B------:R-:W-:Y:S01]  /*38f0*/  IMAD.WIDE.U32 R30, R143, R152, c[0x0][0x190] ;  /* 0x000064008f1e7625 */ /* 0x000fe200078e0098 */
[----:B------:R-:W-:Y:S02]  /*3900*/  SEL R29, RZ, 0x1, P4 ;  /* 0x00000001ff1d7807 */ /* 0x000fe40002000000 */
[----:B------:R-:W-:Y:S01]  /*3910*/  LOP3.LUT R24, R20, R24, R22, 0xfe, !PT ;  /* 0x0000001814187212 */ /* 0x000fe200078efe16 */
[----:B------:R-:W-:Y:S01]  /*3920*/  @P6 FADD.FTZ R51, R59, R51 ;  /* 0x000000333b336221 */ /* 0x000fe20000010000 */
[----:B------:R-:W-:Y:S01]  /*3930*/  LOP3.LUT R25, R21, R25, R23, 0xfe, !PT ;  /* 0x0000001915197212 */ /* 0x000fe200078efe17 */
[----:B------:R-:W-:Y:S01]  /*3940*/  IMAD.WIDE.U32 R20, R35, R154, c[0x0][0x170] ;  /* 0x00005c0023147625 */ /* 0x000fe200078e009a */
[----:B------:R-:W-:-:S02]  /*3950*/  LOP3.LUT R24, R24, R29, RZ, 0xfc, !PT ;  /* 0x0000001d18187212 */ /* 0x000fc400078efcff */
[----:B------:R0:W-:Y:S01]  /*3960*/  STG.E.128 [R32.64+0x10], R48 ;  /* 0x0000103020007986 */ /* 0x0001e2000c101d06 */
[----:B------:R-:W-:-:S03]  /*3970*/  @P5 IMAD.WIDE.U32 R28, R35, R150, c[0x0][0x180] ;  /* 0x00006000231c5625 */ /* 0x000fc600078e0096 */
        /* <DEDUP_REMOVED lines=16> */
.L_x_13791:
[----:B0-----:R-:W-:Y:S02]  /*3a80*/  IMAD.MOV.U32 R26, RZ, RZ, R132 ;  /* 0x000000ffff1a7224 */ /* 0x001fe400078e0084 */
.L_x_13792:
[----:B------:R-:W-:Y:S05]  /*3a90*/  BSYNC B1 ;  /* 0x0000000000017941 */ /* 0x000fea0003800000 */
.L_x_13790:
        /* <DEDUP_REMOVED lines=16> */
.L_x_13796:
[----:B------:R-:W-:Y:S05]  /*3ba0*/  BSYNC B2 ;  /* 0x0000000000027941 */ /* 0x000fea0003800000 */
.L_x_13795:
        /* <DEDUP_REMOVED lines=44> */
.L_x_13794:
[----:B------:R-:W-:Y:S05]  /*3e70*/  BSYNC B1 ;  /* 0x0000000000017941 */ /* 0x000fea0003800000 */
.L_x_13793:
[----:B------:R-:W0:Y:S01]  /*3e80*/  I2F.U32 R25, R26 ;  /* 0x0000001a00197306 */ /* 0x000e220000201000 */
[----:B-----5:R-:W-:Y:S01]  /*3e90*/  PRMT R24, RZ, 0x5410, R20 ;  /* 0x00005410ff187816 */ /* 0x020fe20000000014 */
[----:B------:R-:W-:Y:S04]  /*3ea0*/  BSSY B1, `(.L_x_13797) ;  /* 0x0000016000017945 */ /* 0x000fe80003800000 */
        /* <DEDUP_REMOVED lines=9> */
[----:B------:R-:W-:-:S03]  /*3f40*/  IADD3 R24, R36, 0x1, RZ ;  /* 0x0000000124187810 */ /* 0x000fc60007ffe0ff */
        /* <DEDUP_REMOVED lines=10> */
.L_x_13798:
[----:B------:R-:W-:Y:S02]  /*3ff0*/  IMAD.MOV.U32 R34, RZ, RZ, R132 ;  /* 0x000000ffff227224 */ /* 0x000fe400078e0084 */
.L_x_13799:
[----:B------:R-:W-:Y:S05]  /*4000*/  BSYNC B1 ;  /* 0x0000000000017941 */ /* 0x000fea0003800000 */
.L_x_13797:
        /* <DEDUP_REMOVED lines=16> */
.L_x_13803:
[----:B------:R-:W-:Y:S05]  /*4110*/  BSYNC B2 ;  /* 0x0000000000027941 */ /* 0x000fea0003800000 */
.L_x_13802:
        /* <DEDUP_REMOVED lines=44> */
.L_x_13801:
[----:B------:R-:W-:Y:S05]  /*43e0*/  BSYNC B1 ;  /* 0x0000000000017941 */ /* 0x000fea0003800000 */
.L_x_13800:
        /* <DEDUP_REMOVED lines=22> */
.L_x_13805:
[----:B------:R-:W-:Y:S02]  /*4550*/  IMAD.MOV.U32 R20, RZ, RZ, R132 ;  /* 0x000000ffff147224 */ /* 0x000fe400078e0084 */
.L_x_13806:
[----:B------:R-:W-:Y:S05]  /*4560*/  BSYNC B1 ;  /* 0x0000000000017941 */ /* 0x000fea0003800000 */
.L_x_13804:
        /* <DEDUP_REMOVED lines=16> */
.L_x_13810:
[----:B------:R-:W-:Y:S05]  /*4670*/  BSYNC B2 ;  /* 0x0000000000027941 */ /* 0x000fea0003800000 */
.L_x_13809:
        /* <DEDUP_REMOVED lines=44> */
.L_x_13808:
[----:B------:R-:W-:Y:S05]  /*4940*/  BSYNC B1 ;  /* 0x0000000000017941 */ /* 0x000fea0003800000 */
.L_x_13807:
        /* <DEDUP_REMOVED lines=22> */
.L_x_13812:
[----:B------:R-:W-:Y:S02]  /*4ab0*/  IMAD.MOV.U32 R20, RZ, RZ, R132 ;  /* 0x000000ffff147224 */ /* 0x000fe400078e0084 */
.L_x_13813:
[----:B------:R-:W-:Y:S05]  /*4ac0*/  BSYNC B1 ;  /* 0x0000000000017941 */ /* 0x000fea0003800000 */
.L_x_13811:
        /* <DEDUP_REMOVED lines=16> */
.L_x_13817:
[----:B------:R-:W-:Y:S05]  /*4bd0*/  BSYNC B2 ;  /* 0x0000000000027941 */ /* 0x000fea0003800000 */
.L_x_13816:
        /* <DEDUP_REMOVED lines=44> */
.L_x_13815:
[----:B------:R-:W-:Y:S05]  /*4ea0*/  BSYNC B1 ;  /* 0x0000000000017941 */ /* 0x000fea0003800000 */
.L_x_13814:
        /* <DEDUP_REMOVED lines=22> */
.L_x_13819:
[----:B------:R-:W-:Y:S02]  /*5010*/  IMAD.MOV.U32 R32, RZ, RZ, R132 ;  /* 0x000000ffff207224 */ /* 0x000fe400078e0084 */
.L_x_13820:
[----:B------:R-:W-:Y:S05]  /*5020*/  BSYNC B1 ;  /* 0x0000000000017941 */ /* 0x000fea0003800000 */
.L_x_13818:
        /* <DEDUP_REMOVED lines=16> */
.L_x_13824:
[----:B------:R-:W-:Y:S05]  /*5130*/  BSYNC B2 ;  /* 0x0000000000027941 */ /* 0x000fea0003800000 */
.L_x_13823:
        /* <DEDUP_REMOVED lines=44> */
.L_x_13822:
[----:B------:R-:W-:Y:S05]  /*5400*/  BSYNC B1 ;  /* 0x0000000000017941 */ /* 0x000fea0003800000 */
.L_x_13821:
        /* <DEDUP_REMOVED lines=22> */
.L_x_13826:
[----:B------:R-:W-:Y:S02]  /*5570*/  IMAD.MOV.U32 R32, RZ, RZ, R132 ;  /* 0x000000ffff207224 */ /* 0x000fe400078e0084 */
.L_x_13827:
[----:B------:R-:W-:Y:S05]  /*5580*/  BSYNC B1 ;  /* 0x0000000000017941 */ /* 0x000fea0003800000 */
.L_x_13825:
        /* <DEDUP_REMOVED lines=16> */
.L_x_13831:
[----:B------:R-:W-:Y:S05]  /*5690*/  BSYNC B2 ;  /* 0x0000000000027941 */ /* 0x000fea0003800000 */
.L_x_13830:
        /* <DEDUP_REMOVED lines=44> */
.L_x_13829:
[----:B------:R-:W-:Y:S05]  /*5960*/  BSYNC B1 ;  /* 0x0000000000017941 */ /* 0x000fea0003800000 */
.L_x_13828:
        /* <DEDUP_REMOVED lines=22> */
.L_x_13833:
[----:B------:R-:W-:Y:S02]  /*5ad0*/  IMAD.MOV.U32 R22, RZ, RZ, R132 ;  /* 0x000000ffff167224 */ /* 0x000fe400078e0084 */
.L_x_13834:
[----:B------:R-:W-:Y:S05]  /*5ae0*/  BSYNC B1 ;  /* 0x0000000000017941 */ /* 0x000fea0003800000 */
.L_x_13832:
        /* <DEDUP_REMOVED lines=16> */
.L_x_13838:
[----:B------:R-:W-:Y:S05]  /*5bf0*/  BSYNC B2 ;  /* 0x0000000000027941 */ /* 0x000fea0003800000 */
.L_x_13837:
        /* <DEDUP_REMOVED lines=44> */
.L_x_13836:
[----:B------:R-:W-:Y:S05]  /*5ec0*/  BSYNC B1 ;  /* 0x0000000000017941 */ /* 0x000fea0003800000 */
.L_x_13835:
        /* <DEDUP_REMOVED lines=23> */
.L_x_13840:
[----:B------:R-:W-:Y:S02]  /*6040*/  IMAD.MOV.U32 R32, RZ, RZ, R132 ;  /* 0x000000ffff207224 */ /* 0x000fe400078e0084 */
.L_x_13841:
[----:B------:R-:W-:Y:S05]  /*6050*/  BSYNC B1 ;  /* 0x0000000000017941 */ /* 0x000fea0003800000 */
.L_x_13839:
        /* <DEDUP_REMOVED lines=18> */
.L_x_13845:
[----:B------:R-:W-:Y:S05]  /*6180*/  BSYNC B2 ;  /* 0x0000000000027941 */ /* 0x000fea0003800000 */
.L_x_13844:
        /* <DEDUP_REMOVED lines=44> */
.L_x_13843:
[----:B------:R-:W-:Y:S05]  /*6450*/  BSYNC B1 ;  /* 0x0000000000017941 */ /* 0x000fea0003800000 */
.L_x_13842:
[----:B------:R-:W0:Y:S01]  /*6460*/  I2F.U32 R21, R32 ;  /* 0x0000002000157306 */ /* 0x000e220000201000 */
[----:B------:R-:W-:Y:S02]  /*6470*/  PRMT R20, RZ, 0x7610, R23 ;  /* 0x00007610ff147816 */ /* 0x000fe40000000017 */
[----:B------:R-:W-:Y:S02]  /*6480*/  SEL R24, RZ, 0x1, P2 ;  /* 0x00000001ff187807 */ /* 0x000fe40001000000 */
[----:B------:R-:W-:Y:S02]  /*6490*/  SEL R22, RZ, 0x1, P1 ;  /* 0x00000001ff167807 */ /* 0x000fe40000800000 */
[----:B------:R-:W-:Y:S01]  /*64a0*/  SEL R28, RZ, 0x1, P0 ;  /* 0x00000001ff1c7807 */ /* 0x000fe20000000000 */
[----:B------:R-:W-:Y:S01]  /*64b0*/  IMAD.WIDE.U32 R24, R24, 0x1000000, RZ ;  /* 0x0100000018187825 */ /* 0x000fe200078e00ff */
[----:B------:R-:W-:-:S02]  /*64c0*/  ISETP.NE.AND P2, PT, R26, RZ, PT ;  /* 0x000000ff1a00720c */ /* 0x000fc40003f45270 */
[----:B------:R-:W-:Y:S01]  /*64d0*/  ISETP.NE.AND P6, PT, R148, RZ, PT ;  /* 0x000000ff9400720c */ /* 0x000fe20003fc5270 */
[----:B------:R-:W-:Y:S01]  /*64e0*/  FMUL.FTZ R26, R20, R147 ;  /* 0x00000093141a7220 */ /* 0x000fe20000410000 */
[----:B------:R-:W-:Y:S01]  /*64f0*/  SEL R31, RZ, 0x10000, P5 ;  /* 0x00010000ff1f7807 */ /* 0x000fe20002800000 */
[----:B------:R-:W-:Y:S01]  /*6500*/  IMAD.WIDE.U32 R22, R22, 0x10000, RZ ;  /* 0x0001000016167825 */ /* 0x000fe200078e00ff */
[----:B------:R-:W-:Y:S02]  /*6510*/  ISETP.NE.AND P5, PT, R27, RZ, PT ;  /* 0x000000ff1b00720c */ /* 0x000fe40003fa5270 */
[----:B------:R-:W-:Y:S01]  /*6520*/  PRMT R43, RZ, 0x7610, R95 ;  /* 0x00007610ff2b7816 */ /* 0x000fe2000000005f */
[----:B0-----:R-:W-:Y:S01]  /*6530*/  FFMA.FTZ R21, R21, R146, 1.1641532182693481445e-10 ;  /* 0x2f00000015157423 */ /* 0x001fe20000010092 */
[----:B------:R-:W-:Y:S01]  /*6540*/  IADD3 R103, R143, 0x40, RZ ;  /* 0x000000408f677810 */ /* 0x000fe20007ffe0ff */
[----:B------:R-:W-:Y:S01]  /*6550*/  FMUL.FTZ R26, R26, c[0x0][0x1e8] ;  /* 0x00007a001a1a7a20 */ /* 0x000fe20000410000 */
[----:B------:R-:W-:Y:S01]  /*6560*/  SEL R29, RZ, 0x1, P2 ;  /* 0x00000001ff1d7807 */ /* 0x000fe20001000000 */
[----:B------:R-:W-:Y:S01]  /*6570*/  IMAD.WIDE.U32 R32, R35, R150, c[0x0][0x188] ;  /* 0x0000620023207625 */ /* 0x000fe200078e0096 */
[----:B------:R-:W-:-:S03]  /*6580*/  FSETP.GTU.FTZ.AND P0, PT, R21, c[0x0][0x1e4], PT ;  /* 0x0000790015007a0b */ /* 0x000fc60003f1c000 */
[----:B------:R-:W-:Y:S01]  /*6590*/  IMAD.WIDE.U32 R20, R28, 0x100, RZ ;  /* 0x000001001c147825 */ /* 0x000fe200078e00ff */
[----:B------:R-:W-:Y:S01]  /*65a0*/  SEL R28, RZ, 0x100, P4 ;  /* 0x00000100ff1c7807 */ /* 0x000fe20002000000 */
[----:B------:R0:W-:Y:S01]  /*65b0*/  STG.E.128 [R32.64], R44 ;  /* 0x0000002c20007986 */ /* 0x0001e2000c101d06 */
[----:B------:R-:W-:Y:S02]  /*65c0*/  SEL R30, RZ, 0x1000000, P0 ;  /* 0x01000000ff1e7807 */ /* 0x000fe40000000000 */
[----:B------:R-:W-:Y:S02]  /*65d0*/  LOP3.LUT R24, R20, R24, R22, 0xfe, !PT ;  /* 0x0000001814187212 */ /* 0x000fe400078efe16 */
[----:B------:R-:W-:Y:S02]  /*65e0*/  FSEL R26, R26, RZ, !P0 ;  /* 0x000000ff1a1a7208 */ /* 0x000fe40004000000 */
[----:B------:R-:W-:Y:S02]  /*65f0*/  LOP3.LUT R20, R28, R30, R31, 0xfe, !PT ;  /* 0x0000001e1c147212 */ /* 0x000fe400078efe1f */
[----:B------:R-:W-:Y:S01]  /*6600*/  SEL R31, RZ, 0x1, P3 ;  /* 0x00000001ff1f7807 */ /* 0x000fe20001800000 */
[----:B------:R-:W-:Y:S01]  /*6610*/  FMUL.FTZ R43, R26, R43 ;  /* 0x0000002b1a2b7220 */ /* 0x000fe20000410000 */
[----:B------:R-:W-:Y:S01]  /*6620*/  LOP3.LUT R24, R24, R29, RZ, 0xfc, !PT ;  /* 0x0000001d18187212 */ /* 0x000fe200078efcff */
[----:B------:R-:W-:Y:S01]  /*6630*/  @P5 IMAD.WIDE.U32 R28, R103, R150, c[0x0][0x180] ;  /* 0x00006000671c5625 */ /* 0x000fe200078e0096 */
[----:B------:R-:W-:-:S03]  /*6640*/  LOP3.LUT R25, R25, R20, R31, 0xfe, !PT ;  /* 0x0000001419197212 */ /* 0x000fc600078efe1f */
[----:B------:R-:W-:Y:S01]  /*6650*/  @P6 FADD.FTZ R43, R59, R43 ;  /* 0x0000002b3b2b6221 */ /* 0x000fe20000010000 */
[----:B------:R-:W-:Y:S01]  /*6660*/  LOP3.LUT R25, R21, R25, R23, 0xfe, !PT ;  /* 0x0000001915197212 */ /* 0x000fe200078efe17 */
        /* <DEDUP_REMOVED lines=19> */
.L_x_13847:
[----:B0-----:R-:W-:Y:S02]  /*67a0*/  IMAD.MOV.U32 R26, RZ, RZ, R132 ;  /* 0x000000ffff1a7224 */ /* 0x001fe400078e0084 */
.L_x_13848:
[----:B------:R-:W-:Y:S05]  /*67b0*/  BSYNC B1 ;  /* 0x0000000000017941 */ /* 0x000fea0003800000 */
.L_x_13846:
        /* <DEDUP_REMOVED lines=16> */
.L_x_13852:
[----:B------:R-:W-:Y:S05]  /*68c0*/  BSYNC B2 ;  /* 0x0000000000027941 */ /* 0x000fea0003800000 */
.L_x_13851:
        /* <DEDUP_REMOVED lines=44> */
.L_x_13850:
[----:B------:R-:W-:Y:S05]  /*6b90*/  BSYNC B1 ;  /* 0x0000000000017941 */ /* 0x000fea0003800000 */
.L_x_13849:
        /* <DEDUP_REMOVED lines=23> */
.L_x_13854:
[----:B------:R-:W-:Y:S02]  /*6d10*/  IMAD.MOV.U32 R34, RZ, RZ, R132 ;  /* 0x000000ffff227224 */ /* 0x000fe400078e0084 */
.L_x_13855:
[----:B------:R-:W-:Y:S05]  /*6d20*/  BSYNC B1 ;  /* 0x0000000000017941 */ /* 0x000fea0003800000 */
.L_x_13853:
        /* <DEDUP_REMOVED lines=16> */
.L_x_13859:
[----:B------:R-:W-:Y:S05]  /*6e30*/  BSYNC B2 ;  /* 0x0000000000027941 */ /* 0x000fea0003800000 */
.L_x_13858:
        /* <DEDUP_REMOVED lines=44> */
.L_x_13857:
[----:B------:R-:W-:Y:S05]  /*7100*/  BSYNC B1 ;  /* 0x0000000000017941 */ /* 0x000fea0003800000 */
.L_x_13856:
        /* <DEDUP_REMOVED lines=22> */
.L_x_13861:
[----:B------:R-:W-:Y:S02]  /*7270*/  IMAD.MOV.U32 R20, RZ, RZ, R132 ;  /* 0x000000ffff147224 */ /* 0x000fe400078e0084 */
.L_x_13862:
[----:B------:R-:W-:Y:S05]  /*7280*/  BSYNC B1 ;  /* 0x0000000000017941 */ /* 0x000fea0003800000 */
.L_x_13860:
        /* <DEDUP_REMOVED lines=16> */
.L_x_13866:
[----:B------:R-:W-:Y:S05]  /*7390*/  BSYNC B2 ;  /* 0x0000000000027941 */ /* 0x000fea0003800000 */
.L_x_13865:
        /* <DEDUP_REMOVED lines=44> */
.L_x_13864:
[----:B------:R-:W-:Y:S05]  /*7660*/  BSYNC B1 ;  /* 0x0000000000017941 */ /* 0x000fea0003800000 */
.L_x_13863:
        /* <DEDUP_REMOVED lines=22> */
.L_x_13868:
[----:B------:R-:W-:Y:S02]  /*77d0*/  IMAD.MOV.U32 R20, RZ, RZ, R132 ;  /* 0x000000ffff147224 */ /* 0x000fe400078e0084 */
.L_x_13869:
[----:B------:R-:W-:Y:S05]  /*77e0*/  BSYNC B1 ;  /* 0x0000000000017941 */ /* 0x000fea0003800000 */
.L_x_13867:
        /* <DEDUP_REMOVED lines=16> */
.L_x_13873:
[----:B------:R-:W-:Y:S05]  /*78f0*/  BSYNC B2 ;  /* 0x0000000000027941 */ /* 0x000fea0003800000 */
.L_x_13872:
        /* <DEDUP_REMOVED lines=44> */
.L_x_13871:
[----:B------:R-:W-:Y:S05]  /*7bc0*/  BSYNC B1 ;  /* 0x0000000000017941 */ /* 0x000fea0003800000 */
.L_x_13870:
        /* <DEDUP_REMOVED lines=22> */
.L_x_13875:
[----:B------:R-:W-:Y:S02]  /*7d30*/  IMAD.MOV.U32 R33, RZ, RZ, R132 ;  /* 0x000000ffff217224 */ /* 0x000fe400078e0084 */
.L_x_13876:
[----:B------:R-:W-:Y:S05]  /*7d40*/  BSYNC B1 ;  /* 0x0000000000017941 */ /* 0x000fea0003800000 */
.L_x_13874:
        /* <DEDUP_REMOVED lines=16> */
.L_x_13880:
[----:B------:R-:W-:Y:S05]  /*7e50*/  BSYNC B2 ;  /* 0x0000000000027941 */ /* 0x000fea0003800000 */
.L_x_13879:
        /* <DEDUP_REMOVED lines=44> */
.L_x_13878:
[----:B------:R-:W-:Y:S05]  /*8120*/  BSYNC B1 ;  /* 0x0000000000017941 */ /* 0x000fea0003800000 */
.L_x_13877:
        /* <DEDUP_REMOVED lines=22> */
.L_x_13882:
[----:B------:R-:W-:Y:S02]  /*8290*/  IMAD.MOV.U32 R34, RZ, RZ, R132 ;  /* 0x000000ffff227224 */ /* 0x000fe400078e0084 */
.L_x_13883:
[----:B------:R-:W-:Y:S05]  /*82a0*/  BSYNC B1 ;  /* 0x0000000000017941 */ /* 0x000fea0003800000 */
.L_x_13881:
        /* <DEDUP_REMOVED lines=16> */
.L_x_13887:
[----:B------:R-:W-:Y:S05]  /*83b0*/  BSYNC B2 ;  /* 0x0000000000027941 */ /* 0x000fea0003800000 */
.L_x_13886:
        /* <DEDUP_REMOVED lines=44> */
.L_x_13885:
[----:B------:R-:W-:Y:S05]  /*8680*/  BSYNC B1 ;  /* 0x0000000000017941 */ /* 0x000fea0003800000 */
.L_x_13884:
        /* <DEDUP_REMOVED lines=22> */
.L_x_13889:
[----:B------:R-:W-:Y:S02]  /*87f0*/  IMAD.MOV.U32 R22, RZ, RZ, R132 ;  /* 0x000000ffff167224 */ /* 0x000fe400078e0084 */
.L_x_13890:
[----:B------:R-:W-:Y:S05]  /*8800*/  BSYNC B1 ;  /* 0x0000000000017941 */ /* 0x000fea0003800000 */
.L_x_13888:
        /* <DEDUP_REMOVED lines=16> */
.L_x_13894:
[----:B------:R-:W-:Y:S05]  /*8910*/  BSYNC B2 ;  /* 0x0000000000027941 */ /* 0x000fea0003800000 */
.L_x_13893:
        /* <DEDUP_REMOVED lines=44> */
.L_x_13892:
[----:B------:R-:W-:Y:S05]  /*8be0*/  BSYNC B1 ;  /* 0x0000000000017941 */ /* 0x000fea0003800000 */
.L_x_13891:
        /* <DEDUP_REMOVED lines=23> */
.L_x_13896:
[----:B------:R-:W-:Y:S02]  /*8d60*/  IMAD.MOV.U32 R35, RZ, RZ, R132 ;  /* 0x000000ffff237224 */ /* 0x000fe400078e0084 */
.L_x_13897:
[----:B------:R-:W-:Y:S05]  /*8d70*/  BSYNC B1 ;  /* 0x0000000000017941 */ /* 0x000fea0003800000 */
.L_x_13895:
        /* <DEDUP_REMOVED lines=18> */
.L_x_13901:
[----:B------:R-:W-:Y:S05]  /*8ea0*/  BSYNC B2 ;  /* 0x0000000000027941 */ /* 0x000fea0003800000 */
.L_x_13900:
        /* <DEDUP_REMOVED lines=44> */
.L_x_13899:
[----:B------:R-:W-:Y:S05]  /*9170*/  BSYNC B1 ;  /* 0x0000000000017941 */ /* 0x000fea0003800000 */
.L_x_13898:
[----:B------:R0:W1:Y:S01]  /*9180*/  I2F.U32 R21, R35 ;  /* 0x0000002300157306 */ /* 0x0000620000201000 */
[----:B------:R-:W-:Y:S01]  /*9190*/  PRMT R20, RZ, 0x7610, R23 ;  /* 0x00007610ff147816 */ /* 0x000fe20000000017 */
[----:B------:R-:W-:Y:S01]  /*91a0*/  IMAD.WIDE.U32 R100, R103, R150, c[0x0][0x188] ;  /* 0x0000620067647625 */ /* 0x000fe200078e0096 */
[----:B------:R-:W-:Y:S02]  /*91b0*/  SEL R24, RZ, 0x1, P2 ;  /* 0x00000001ff187807 */ /* 0x000fe40001000000 */
[----:B------:R-:W-:Y:S02]  /*91c0*/  SEL R22, RZ, 0x1, P1 ;  /* 0x00000001ff167807 */ /* 0x000fe40000800000 */
[----:B------:R-:W-:Y:S01]  /*91d0*/  SEL R28, RZ, 0x1, P0 ;  /* 0x00000001ff1c7807 */ /* 0x000fe20000000000 */
[----:B------:R-:W-:Y:S01]  /*91e0*/  IMAD.WIDE.U32 R24, R24, 0x1000000, RZ ;  /* 0x0100000018187825 */ /* 0x000fe200078e00ff */
[----:B------:R-:W-:Y:S01]  /*91f0*/  ISETP.NE.AND P2, PT, R26, RZ, PT ;  /* 0x000000ff1a00720c */ /* 0x000fe20003f45270 */
[----:B------:R2:W-:Y:S01]  /*9200*/  STG.E.128 [R100.64], R36 ;  /* 0x0000002464007986 */ /* 0x0005e2000c101d06 */
[----:B------:R-:W-:Y:S01]  /*9210*/  ISETP.NE.AND P6, PT, R148, RZ, PT ;  /* 0x000000ff9400720c */ /* 0x000fe20003fc5270 */
[----:B------:R-:W-:Y:S01]  /*9220*/  FMUL.FTZ R26, R20, R147 ;  /* 0x00000093141a7220 */ /* 0x000fe20000410000 */
[----:B------:R-:W-:Y:S01]  /*9230*/  SEL R31, RZ, 0x10000, P5 ;  /* 0x00010000ff1f7807 */ /* 0x000fe20002800000 */
[----:B------:R-:W-:Y:S01]  /*9240*/  IMAD.WIDE.U32 R22, R22, 0x10000, RZ ;  /* 0x0001000016167825 */ /* 0x000fe200078e00ff */
[----:B------:R-:W-:-:S02]  /*9250*/  ISETP.NE.AND P5, PT, R27, RZ, PT ;  /* 0x000000ff1b00720c */ /* 0x000fc40003fa5270 */
[----:B0-----:R-:W-:Y:S01]  /*9260*/  PRMT R35, RZ, 0x7610, R91 ;  /* 0x00007610ff237816 */ /* 0x001fe2000000005b */
[----:B-1----:R-:W-:Y:S01]  /*9270*/  FFMA.FTZ R21, R21, R146, 1.1641532182693481445e-10 ;  /* 0x2f00000015157423 */ /* 0x002fe20000010092 */
[----:B------:R-:W-:Y:S01]  /*9280*/  IADD3 R149, R143, 0x60, RZ ;  /* 0x000000608f957810 */ /* 0x000fe20007ffe0ff */
[----:B------:R-:W-:Y:S01]  /*9290*/  FMUL.FTZ R26, R26, c[0x0][0x1e8] ;  /* 0x00007a001a1a7a20 */ /* 0x000fe20000410000 */
[----:B------:R-:W-:Y:S02]  /*92a0*/  SEL R29, RZ, 0x1, P2 ;  /* 0x00000001ff1d7807 */ /* 0x000fe40001000000 */
[----:B------:R-:W-:Y:S01]  /*92b0*/  FSETP.GTU.FTZ.AND P0, PT, R21, c[0x0][0x1e4], PT ;  /* 0x0000790015007a0b */ /* 0x000fe20003f1c000 */
[----:B------:R-:W-:Y:S01]  /*92c0*/  IMAD.WIDE.U32 R20, R28, 0x100, RZ ;  /* 0x000001001c147825 */ /* 0x000fe200078e00ff */
[----:B------:R-:W-:Y:S02]  /*92d0*/  SEL R28, RZ, 0x100, P4 ;  /* 0x00000100ff1c7807 */ /* 0x000fe40002000000 */
[----:B------:R-:W-:-:S02]  /*92e0*/  SEL R30, RZ, 0x1000000, P0 ;  /* 0x01000000ff1e7807 */ /* 0x000fc40000000000 */
        /* <DEDUP_REMOVED lines=21> */
[----:B--2---:R-:W-:Y:S01]  /*9440*/  ISETP.NE.AND P0, PT, R102, 0x2, PT ;  /* 0x000000026600780c */ /* 0x004fe20003f05270 */
[----:B------:R-:W-:-:S12]  /*9450*/  IMAD.MOV.U32 R26, RZ, RZ, R128 ;  /* 0x000000ffff1a7224 */ /* 0x000fd800078e0080 */
[----:B------:R-:W-:Y:S05]  /*9460*/  @!P0 BRA `(.L_x_13904) ;  /* 0x0000006000008947 */ /* 0x000fea0003800000 */
[----:B------:R-:W-:Y:S01]  /*9470*/  ISETP.NE.AND P0, PT, R102, 0x3, PT ;  /* 0x000000036600780c */ /* 0x000fe20003f05270 */
[----:B------:R-:W-:-:S12]  /*9480*/  IMAD.MOV.U32 R26, RZ, RZ, R127 ;  /* 0x000000ffff1a7224 */ /* 0x000fd800078e007f */
[----:B------:R-:W-:Y:S05]  /*9490*/  @P0 BRA `(.L_x_13904) ;  /* 0x0000003000000947 */ /* 0x000fea0003800000 */
[----:B------:R-:W-:Y:S01]  /*94a0*/  MOV R26, R130 ;  /* 0x00000082001a7202 */ /* 0x000fe20000000f00 */
[----:B------:R-:W-:Y:S05]  /*94b0*/  BRA `(.L_x_13904) ;  /* 0x0000001000007947 */ /* 0x000fea0003800000 */
.L_x_13903:
[----:B--2---:R-:W-:Y:S02]  /*94c0*/  IMAD.MOV.U32 R26, RZ, RZ, R132 ;  /* 0x000000ffff1a7224 */ /* 0x004fe400078e0084 */
.L_x_13904:
[----:B------:R-:W-:Y:S05]  /*94d0*/  BSYNC B1 ;  /* 0x0000000000017941 */ /* 0x000fea0003800000 */
.L_x_13902:
        /* <DEDUP_REMOVED lines=16> */
.L_x_13908:
[----:B------:R-:W-:Y:S05]  /*95e0*/  BSYNC B2 ;  /* 0x0000000000027941 */ /* 0x000fea0003800000 */
.L_x_13907:
        /* <DEDUP_REMOVED lines=44> */
.L_x_13906:
[----:B------:R-:W-:Y:S05]  /*98b0*/  BSYNC B1 ;  /* 0x0000000000017941 */ /* 0x000fea0003800000 */
.L_x_13905:
        /* <DEDUP_REMOVED lines=23> */
.L_x_13910:
[----:B------:R-:W-:Y:S02]  /*9a30*/  IMAD.MOV.U32 R26, RZ, RZ, R132 ;  /* 0x000000ffff1a7224 */ /* 0x000fe400078e0084 */
.L_x_13911:
[----:B------:R-:W-:Y:S05]  /*9a40*/  BSYNC B1 ;  /* 0x0000000000017941 */ /* 0x000fea0003800000 */
.L_x_13909:
        /* <DEDUP_REMOVED lines=16> */
.L_x_13915:
[----:B------:R-:W-:Y:S05]  /*9b50*/  BSYNC B2 ;  /* 0x0000000000027941 */ /* 0x000fea0003800000 */
.L_x_13914:
        /* <DEDUP_REMOVED lines=44> */
.L_x_13913:
[----:B------:R-:W-:Y:S05]  /*9e20*/  BSYNC B1 ;  /* 0x0000000000017941 */ /* 0x000fea0003800000 */
.L_x_13912:
        /* <DEDUP_REMOVED lines=22> */
.L_x_13917:
[----:B------:R-:W-:Y:S02]  /*9f90*/  IMAD.MOV.U32 R20, RZ, RZ, R132 ;  /* 0x000000ffff147224 */ /* 0x000fe400078e0084 */
.L_x_13918:
[----:B------:R-:W-:Y:S05]  /*9fa0*/  BSYNC B1 ;  /* 0x0000000000017941 */ /* 0x000fea0003800000 */
.L_x_13916:
        /* <DEDUP_REMOVED lines=16> */
.L_x_13922:
[----:B------:R-:W-:Y:S05]  /*a0b0*/  BSYNC B2 ;  /* 0x0000000000027941 */ /* 0x000fea0003800000 */
.L_x_13921:
        /* <DEDUP_REMOVED lines=44> */
.L_x_13920:
[----:B------:R-:W-:Y:S05]  /*a380*/  BSYNC B1 ;  /* 0x0000000000017941 */ /* 0x000fea0003800000 */
.L_x_13919:
        /* <DEDUP_REMOVED lines=22> */
.L_x_13924:
[----:B------:R-:W-:Y:S02]  /*a4f0*/  IMAD.MOV.U32 R20, RZ, RZ, R132 ;  /* 0x000000ffff147224 */ /* 0x000fe400078e0084 */
.L_x_13925:
[----:B------:R-:W-:Y:S05]  /*a500*/  BSYNC B1 ;  /* 0x0000000000017941 */ /* 0x000fea0003800000 */
.L_x_13923:
        /* <DEDUP_REMOVED lines=16> */
.L_x_13929:
[----:B------:R-:W-:Y:S05]  /*a610*/  BSYNC B2 ;  /* 0x0000000000027941 */ /* 0x000fea0003800000 */
.L_x_13928:
        /* <DEDUP_REMOVED lines=44> */
.L_x_13927:
[----:B------:R-:W-:Y:S05]  /*a8e0*/  BSYNC B1 ;  /* 0x0000000000017941 */ /* 0x000fea0003800000 */
.L_x_13926:
        /* <DEDUP_REMOVED lines=22> */
.L_x_13931:
[----:B------:R-:W-:Y:S02]  /*aa50*/  IMAD.MOV.U32 R26, RZ, RZ, R132 ;  /* 0x000000ffff1a7224 */ /* 0x000fe400078e0084 */
.L_x_13932:
[----:B------:R-:W-:Y:S05]  /*aa60*/  BSYNC B1 ;  /* 0x0000000000017941 */ /* 0x000fea0003800000 */
.L_x_13930:
        /* <DEDUP_REMOVED lines=16> */
.L_x_13936:
[----:B------:R-:W-:Y:S05]  /*ab70*/  BSYNC B2 ;  /* 0x0000000000027941 */ /* 0x000fea0003800000 */
.L_x_13935:
        /* <DEDUP_REMOVED lines=44> */
.L_x_13934:
[----:B------:R-:W-:Y:S05]  /*ae40*/  BSYNC B1 ;  /* 0x0000000000017941 */ /* 0x000fea0003800000 */
.L_x_13933:
        /* <DEDUP_REMOVED lines=22> */
.L_x_13938:
[----:B------:R-:W-:Y:S02]  /*afb0*/  IMAD.MOV.U32 R26, RZ, RZ, R132 ;  /* 0x000000ffff1a7224 */ /* 0x000fe400078e0084 */
.L_x_13939:
[----:B------:R-:W-:Y:S05]  /*afc0*/  BSYNC B1 ;  /* 0x0000000000017941 */ /* 0x000fea0003800000 */
.L_x_13937:
        /* <DEDUP_REMOVED lines=16> */
.L_x_13943:
[----:B------:R-:W-:Y:S05]  /*b0d0*/  BSYNC B2 ;  /* 0x0000000000027941 */ /* 0x000fea0003800000 */
.L_x_13942:
        /* <DEDUP_REMOVED lines=44> */
.L_x_13941:
[----:B------:R-:W-:Y:S05]  /*b3a0*/  BSYNC B1 ;  /* 0x0000000000017941 */ /* 0x000fea0003800000 */
.L_x_13940:
        /* <DEDUP_REMOVED lines=22> */
.L_x_13945:
[----:B------:R-:W-:Y:S02]  /*b510*/  IMAD.MOV.U32 R22, RZ, RZ, R132 ;  /* 0x000000ffff167224 */ /* 0x000fe400078e0084 */
.L_x_13946:
[----:B------:R-:W-:Y:S05]  /*b520*/  BSYNC B1 ;  /* 0x0000000000017941 */ /* 0x000fea0003800000 */
.L_x_13944:
        /* <DEDUP_REMOVED lines=16> */
.L_x_13950:
[----:B------:R-:W-:Y:S05]  /*b630*/  BSYNC B2 ;  /* 0x0000000000027941 */ /* 0x000fea0003800000 */
.L_x_13949:
        /* <DEDUP_REMOVED lines=44> */
.L_x_13948:
[----:B------:R-:W-:Y:S05]  /*b900*/  BSYNC B1 ;  /* 0x0000000000017941 */ /* 0x000fea0003800000 */
.L_x_13947:
        /* <DEDUP_REMOVED lines=23> */
.L_x_13952:
[----:B------:R-:W-:Y:S02]  /*ba80*/  IMAD.MOV.U32 R22, RZ, RZ, R132 ;  /* 0x000000ffff167224 */ /* 0x000fe400078e0084 */
.L_x_13953:
[----:B------:R-:W-:Y:S05]  /*ba90*/  BSYNC B1 ;  /* 0x0000000000017941 */ /* 0x000fea0003800000 */
.L_x_13951:
        /* <DEDUP_REMOVED lines=18> */
.L_x_13957:
[----:B------:R-:W-:Y:S05]  /*bbc0*/  BSYNC B2 ;  /* 0x0000000000027941 */ /* 0x000fea0003800000 */
.L_x_13956:
        /* <DEDUP_REMOVED lines=44> */
.L_x_13955:
[----:B------:R-:W-:Y:S05]  /*be90*/  BSYNC B1 ;  /* 0x0000000000017941 */ /* 0x000fea0003800000 */
.L_x_13954:
[----:B------:R0:W1:Y:S01]  /*bea0*/  I2F.U32 R21, R22 ;  /* 0x0000001600157306 */ /* 0x0000620000201000 */
[----:B------:R-:W-:Y:S01]  /*beb0*/  SEL R100, RZ, 0x1, P2 ;  /* 0x00000001ff647807 */ /* 0x000fe20001000000 */
[C---:B------:R-:W-:Y:S01]  /*bec0*/  IMAD.WIDE.U32 R158, R149.reuse, R150, c[0x0][0x188] ;  /* 0x00006200959e7625 */ /* 0x040fe200078e0096 */
[----:B------:R-:W-:Y:S02]  /*bed0*/  SEL R101, RZ, 0x10000, P5 ;  /* 0x00010000ff657807 */ /* 0x000fe40002800000 */
[----:B------:R-:W-:Y:S01]  /*bee0*/  SEL R102, RZ, 0x100, P4 ;  /* 0x00000100ff667807 */ /* 0x000fe20002000000 */
[----:B------:R-:W-:Y:S01]  /*bef0*/  IMAD.WIDE.U32 R156, R149, R152, c[0x0][0x190] ;  /* 0x00006400959c7625 */ /* 0x000fe200078e0098 */
[----:B------:R-:W-:Y:S01]  /*bf00*/  PRMT R20, RZ, 0x7610, R23 ;  /* 0x00007610ff147816 */ /* 0x000fe20000000017 */
[----:B------:R2:W-:Y:S01]  /*bf10*/  STG.E.128 [R158.64], R28 ;  /* 0x0000001c9e007986 */ /* 0x0005e2000c101d06 */
[----:B------:R-:W-:-:S02]  /*bf20*/  SEL R23, RZ, 0x1, P1 ;  /* 0x00000001ff177807 */ /* 0x000fc40000800000 */
[----:B------:R-:W-:Y:S01]  /*bf30*/  ISETP.NE.AND P5, PT, R27, RZ, PT ;  /* 0x000000ff1b00720c */ /* 0x000fe20003fa5270 */
[----:B------:R-:W-:Y:S01]  /*bf40*/  FMUL.FTZ R20, R20, R147 ;  /* 0x0000009314147220 */ /* 0x000fe20000410000 */
[----:B------:R-:W-:Y:S01]  /*bf50*/  ISETP.NE.AND P6, PT, R148, RZ, PT ;  /* 0x000000ff9400720c */ /* 0x000fe20003fc5270 */
[----:B0-----:R-:W-:Y:S01]  /*bf60*/  IMAD.WIDE.U32 R22, R23, 0x10000, RZ ;  /* 0x0001000017167825 */ /* 0x001fe200078e00ff */
[----:B------:R-:W-:Y:S02]  /*bf70*/  SEL R103, RZ, 0x1, P3 ;  /* 0x00000001ff677807 */ /* 0x000fe40001800000 */
[----:B------:R-:W-:Y:S01]  /*bf80*/  ISETP.NE.AND P4, PT, R151, RZ, PT ;  /* 0x000000ff9700720c */ /* 0x000fe20003f85270 */
[----:B-1----:R-:W-:Y:S01]  /*bf90*/  FFMA.FTZ R21, R21, R146, 1.1641532182693481445e-10 ;  /* 0x2f00000015157423 */ /* 0x002fe20000010092 */
[----:B------:R-:W-:Y:S01]  /*bfa0*/  IADD3 R145, R143, 0x80, RZ ;  /* 0x000000808f917810 */ /* 0x000fe20007ffe0ff */
[----:B------:R-:W-:-:S03]  /*bfb0*/  FMUL.FTZ R27, R20, c[0x0][0x1e8] ;  /* 0x00007a00141b7a20 */ /* 0x000fc60000410000 */
[----:B------:R-:W-:-:S04]  /*bfc0*/  FSETP.GTU.FTZ.AND P2, PT, R21, c[0x0][0x1e4], PT ;  /* 0x0000790015007a0b */ /* 0x000fc80003f5c000 */
[----:B------:R-:W-:Y:S02]  /*bfd0*/  SEL R21, RZ, 0x1000000, P2 ;  /* 0x01000000ff157807 */ /* 0x000fe40001000000 */
[----:B------:R-:W-:Y:S02]  /*bfe0*/  FSEL R27, R27, RZ, !P2 ;  /* 0x000000ff1b1b7208 */ /* 0x000fe40005000000 */
[----:B------:R-:W-:Y:S01]  /*bff0*/  LOP3.LUT R102, R102, R21, R101, 0xfe, !PT ;  /* 0x0000001566667212 */ /* 0x000fe200078efe65 */
[----:B------:R-:W-:Y:S01]  /*c000*/  IMAD.WIDE.U32 R100, R100, 0x1000000, RZ ;  /* 0x0100000064647825 */ /* 0x000fe200078e00ff */
[----:B------:R-:W-:-:S04]  /*c010*/  SEL R21, RZ, 0x1, P0 ;  /* 0x00000001ff157807 */ /* 0x000fc80000000000 */
[----:B------:R-:W-:Y:S01]  /*c020*/  LOP3.LUT R101, R101, R102, R103, 0xfe, !PT ;  /* 0x0000006665657212 */ /* 0x000fe200078efe67 */
[----:B------:R-:W-:-:S05]  /*c030*/  IMAD.WIDE.U32 R20, R21, 0x100, RZ ;  /* 0x0000010015147825 */ /* 0x000fca00078e00ff */
[----:B------:R-:W-:Y:S02]  /*c040*/  LOP3.LUT R100, R20, R100, R22, 0xfe, !PT ;  /* 0x0000006414647212 */ /* 0x000fe400078efe16 */
[----:B------:R-:W-:Y:S02]  /*c050*/  PRMT R20, RZ, 0x7610, R87 ;  /* 0x00007610ff147816 */ /* 0x000fe40000000057 */
[----:B------:R-:W-:Y:S02]  /*c060*/  LOP3.LUT R21, R21, R101, R23, 0xfe, !PT ;  /* 0x0000006515157212 */ /* 0x000fe400078efe17 */
[----:B------:R-:W-:Y:S01]  /*c070*/  SEL R23, RZ, 0x1, P4 ;  /* 0x00000001ff177807 */ /* 0x000fe20002000000 */
[----:B------:R-:W-:-:S03]  /*c080*/  FMUL.FTZ R27, R27, R20 ;  /* 0x000000141b1b7220 */ /* 0x000fc60000410000 */
[----:B------:R-:W-:Y:S01]  /*c090*/  LOP3.LUT R20, R100, R23, RZ, 0xfc, !PT ;  /* 0x0000001764147212 */ /* 0x000fe200078efcff */
[----:B------:R-:W-:Y:S02]  /*c0a0*/  @P6 FADD.FTZ R27, R59, R27 ;  /* 0x0000001b3b1b6221 */ /* 0x000fe40000010000 */
[----:B------:R-:W-:-:S03]  /*c0b0*/  IMAD.WIDE.U32 R100, R145, R154, c[0x0][0x170] ;  /* 0x00005c0091647625 */ /* 0x000fc600078e009a */
        /* <DEDUP_REMOVED lines=18> */
.L_x_13959:
[----:B--2---:R-:W-:Y:S02]  /*c1e0*/  IMAD.MOV.U32 R149, RZ, RZ, R132 ;  /* 0x000000ffff957224 */ /* 0x004fe400078e0084 */
.L_x_13960:
[----:B------:R-:W-:Y:S05]  /*c1f0*/  BSYNC B1 ;  /* 0x0000000000017941 */ /* 0x000fea0003800000 */
.L_x_13958:
        /* <DEDUP_REMOVED lines=16> */
.L_x_13964:
[----:B------:R-:W-:Y:S05]  /*c300*/  BSYNC B2 ;  /* 0x0000000000027941 */ /* 0x000fea0003800000 */
.L_x_13963:
        /* <DEDUP_REMOVED lines=44> */
.L_x_13962:
[----:B------:R-:W-:Y:S05]  /*c5d0*/  BSYNC B1 ;  /* 0x0000000000017941 */ /* 0x000fea0003800000 */
.L_x_13961:
[----:B------:R-:W0:Y:S01]  /*c5e0*/  I2F.U32 R21, R149 ;  /* 0x0000009500157306 */ /* 0x000e220000201000 */
[----:B-----5:R-:W-:Y:S01]  /*c5f0*/  PRMT R20, RZ, 0x5410, R100 ;  /* 0x00005410ff147816 */ /* 0x020fe20000000064 */
        /* <DEDUP_REMOVED lines=20> */
.L_x_13966:
[----:B------:R-:W-:Y:S02]  /*c740*/  IMAD.MOV.U32 R144, RZ, RZ, R132 ;  /* 0x000000ffff907224 */ /* 0x000fe400078e0084 */
.L_x_13967:
[----:B------:R-:W-:Y:S05]  /*c750*/  BSYNC B1 ;  /* 0x0000000000017941 */ /* 0x000fea0003800000 */
.L_x_13965:
        /* <DEDUP_REMOVED lines=16> */
.L_x_13971:
[----:B------:R-:W-:Y:S05]  /*c860*/  BSYNC B2 ;  /* 0x0000000000027941 */ /* 0x000fea0003800000 */
.L_x_13970:
        /* <DEDUP_REMOVED lines=44> */
.L_x_13969:
[----:B------:R-:W-:Y:S05]  /*cb30*/  BSYNC B1 ;  /* 0x0000000000017941 */ /* 0x000fea0003800000 */
.L_x_13968:
        /* <DEDUP_REMOVED lines=21> */
.L_x_13973:
[----:B------:R-:W-:Y:S02]  /*cc90*/  IMAD.MOV.U32 R100, RZ, RZ, R132 ;  /* 0x000000ffff647224 */ /* 0x000fe400078e0084 */
.L_x_13974:
[----:B------:R-:W-:Y:S05]  /*cca0*/  BSYNC B1 ;  /* 0x0000000000017941 */ /* 0x000fea0003800000 */
.L_x_13972:
        /* <DEDUP_REMOVED lines=16> */
.L_x_13978:
[----:B------:R-:W-:Y:S05]  /*cdb0*/  BSYNC B2 ;  /* 0x0000000000027941 */ /* 0x000fea0003800000 */
.L_x_13977:
        /* <DEDUP_REMOVED lines=44> */
.L_x_13976:
[----:B------:R-:W-:Y:S05]  /*d080*/  BSYNC B1 ;  /* 0x0000000000017941 */ /* 0x000fea0003800000 */
.L_x_13975:
        /* <DEDUP_REMOVED lines=21> */
.L_x_13980:
[----:B------:R-:W-:Y:S02]  /*d1e0*/  IMAD.MOV.U32 R100, RZ, RZ, R132 ;  /* 0x000000ffff647224 */ /* 0x000fe400078e0084 */
.L_x_13981:
[----:B------:R-:W-:Y:S05]  /*d1f0*/  BSYNC B1 ;  /* 0x0000000000017941 */ /* 0x000fea0003800000 */
.L_x_13979:
        /* <DEDUP_REMOVED lines=16> */
.L_x_13985:
[----:B------:R-:W-:Y:S05]  /*d300*/  BSYNC B2 ;  /* 0x0000000000027941 */ /* 0x000fea0003800000 */
.L_x_13984:
        /* <DEDUP_REMOVED lines=44> */
.L_x_13983:
[----:B------:R-:W-:Y:S05]  /*d5d0*/  BSYNC B1 ;  /* 0x0000000000017941 */ /* 0x000fea0003800000 */
.L_x_13982:
        /* <DEDUP_REMOVED lines=21> */
.L_x_13987:
[----:B------:R-:W-:Y:S02]  /*d730*/  IMAD.MOV.U32 R144, RZ, RZ, R132 ;  /* 0x000000ffff907224 */ /* 0x000fe400078e0084 */
.L_x_13988:
[----:B------:R-:W-:Y:S05]  /*d740*/  BSYNC B1 ;  /* 0x0000000000017941 */ /* 0x000fea0003800000 */
.L_x_13986:
        /* <DEDUP_REMOVED lines=16> */
.L_x_13992:
[----:B------:R-:W-:Y:S05]  /*d850*/  BSYNC B2 ;  /* 0x0000000000027941 */ /* 0x000fea0003800000 */
.L_x_13991:
        /* <DEDUP_REMOVED lines=44> */
.L_x_13990:
[----:B------:R-:W-:Y:S05]  /*db20*/  BSYNC B1 ;  /* 0x0000000000017941 */ /* 0x000fea0003800000 */
.L_x_13989:
        /* <DEDUP_REMOVED lines=21> */
.L_x_13994:
[----:B------:R-:W-:Y:S02]  /*dc80*/  IMAD.MOV.U32 R144, RZ, RZ, R132 ;  /* 0x000000ffff907224 */ /* 0x000fe400078e0084 */
.L_x_13995:
[----:B------:R-:W-:Y:S05]  /*dc90*/  BSYNC B1 ;  /* 0x0000000000017941 */ /* 0x000fea0003800000 */
.L_x_13993:
        /* <DEDUP_REMOVED lines=16> */
.L_x_13999:
[----:B------:R-:W-:Y:S05]  /*dda0*/  BSYNC B2 ;  /* 0x0000000000027941 */ /* 0x000fea0003800000 */
.L_x_13998:
        /* <DEDUP_REMOVED lines=44> */
.L_x_13997:
[----:B------:R-:W-:Y:S05]  /*e070*/  BSYNC B1 ;  /* 0x0000000000017941 */ /* 0x000fea0003800000 */
.L_x_13996:
        /* <DEDUP_REMOVED lines=21> */
.L_x_14001:
[----:B------:R-:W-:Y:S02]  /*e1d0*/  IMAD.MOV.U32 R149, RZ, RZ, R132 ;  /* 0x000000ffff957224 */ /* 0x000fe400078e0084 */
.L_x_14002:
[----:B------:R-:W-:Y:S05]  /*e1e0*/  BSYNC B1 ;  /* 0x0000000000017941 */ /* 0x000fea0003800000 */
.L_x_14000:
        /* <DEDUP_REMOVED lines=16> */
.L_x_14006:
[----:B------:R-:W-:Y:S05]  /*e2f0*/  BSYNC B2 ;  /* 0x0000000000027941 */ /* 0x000fea0003800000 */
.L_x_14005:
        /* <DEDUP_REMOVED lines=44> */
.L_x_14004:
[----:B------:R-:W-:Y:S05]  /*e5c0*/  BSYNC B1 ;  /* 0x0000000000017941 */ /* 0x000fea0003800000 */
.L_x_14003:
[----:B------:R-:W0:Y:S01]  /*e5d0*/  I2F.U32 R149, R149 ;  /* 0x0000009500957306 */ /* 0x000e220000201000 */
[----:B------:R-:W-:Y:S01]  /*e5e0*/  PRMT R144, RZ, 0x5410, R103 ;  /* 0x00005410ff907816 */ /* 0x000fe20000000067 */
[----:B------:R-:W-:Y:S01]  /*e5f0*/  BSSY B1, `(.L_x_14007) ;  /* 0x0000015000017945 */ /* 0x000fe20003800000 */
[----:B------:R-:W-:-:S03]  /*e600*/  ISETP.NE.AND P6, PT, R148, RZ, PT ;  /* 0x000000ff9400720c */ /* 0x000fc60003fc5270 */
        /* <DEDUP_REMOVED lines=18> */
.L_x_14008:
[----:B------:R-:W-:Y:S02]  /*e730*/  MOV R149, R132 ;  /* 0x0000008400957202 */ /* 0x000fe40000000f00 */
.L_x_14009:
[----:B------:R-:W-:Y:S05]  /*e740*/  BSYNC B1 ;  /* 0x0000000000017941 */ /* 0x000fea0003800000 */
.L_x_14007:
        /* <DEDUP_REMOVED lines=18> */
.L_x_14013:
[----:B------:R-:W-:Y:S05]  /*e870*/  BSYNC B2 ;  /* 0x0000000000027941 */ /* 0x000fea0003800000 */
.L_x_14012:
[----:B------:R-:W-:Y:S01]  /*e880*/  LOP3.LUT R154, R128, UR5, R129, 0x96, !PT ;  /* 0x00000005809a7c12 */ /* 0x000fe2000f8e9681 */
[----:B------:R-:W-:Y:S01]  /*e890*/  IMAD.HI.U32 R128, R135, -0x326172a9, RZ ;  /* 0xcd9e8d5787807827 */ /* 0x000fe200078e00ff */
[----:B------:R-:W-:-:S03]  /*e8a0*/  HFMA2.MMA R144, -RZ, RZ, 0, 0 ;  /* 0x00000000ff907435 */ /* 0x000fc600000001ff */
        /* <DEDUP_REMOVED lines=41> */
.L_x_14011:
[----:B------:R-:W-:Y:S05]  /*eb40*/  BSYNC B1 ;  /* 0x0000000000017941 */ /* 0x000fea0003800000 */
.L_x_14010:
[----:B------:R-:W0:Y:S01]  /*eb50*/  I2F.U32 R149, R149 ;  /* 0x0000009500957306 */ /* 0x000e220000201000 */
[----:B------:R-:W-:Y:S02]  /*eb60*/  ISETP.NE.AND P6, PT, R148, RZ, PT ;  /* 0x000000ff9400720c */ /* 0x000fe40003fc5270 */
[----:B------:R-:W-:Y:S02]  /*eb70*/  SEL R148, RZ, 0x100, P4 ;  /* 0x00000100ff947807 */ /* 0x000fe40002000000 */
[----:B------:R-:W-:Y:S02]  /*eb80*/  SEL R156, RZ, 0x1, P2 ;  /* 0x00000001ff9c7807 */ /* 0x000fe40001000000 */
[----:B------:R-:W-:Y:S02]  /*eb90*/  SEL R153, RZ, 0x10000, P5 ;  /* 0x00010000ff997807 */ /* 0x000fe40002800000 */
[----:B------:R-:W-:Y:S01]  /*eba0*/  SEL R154, RZ, 0x1, P1 ;  /* 0x00000001ff9a7807 */ /* 0x000fe20000800000 */
[----:B------:R-:W-:Y:S01]  /*ebb0*/  IMAD.WIDE.U32 R156, R156, 0x1000000, RZ ;  /* 0x010000009c9c7825 */ /* 0x000fe200078e00ff */
[----:B------:R-:W-:-:S03]  /*ebc0*/  ISETP.NE.AND P1, PT, R111, RZ, PT ;  /* 0x000000ff6f00720c */ /* 0x000fc60003f25270 */
[----:B------:R-:W-:-:S04]  /*ebd0*/  IMAD.WIDE.U32 R154, R154, 0x10000, RZ ;  /* 0x000100009a9a7825 */ /* 0x000fc800078e00ff */
[----:B0-----:R-:W-:-:S05]  /*ebe0*/  FFMA.FTZ R146, R149, R146, 1.1641532182693481445e-10 ;  /* 0x2f00000095927423 */ /* 0x001fca0000010092 */
[----:B------:R-:W-:-:S04]  /*ebf0*/  FSETP.GTU.FTZ.AND P4, PT, R146, c[0x0][0x1e4], PT ;  /* 0x0000790092007a0b */ /* 0x000fc80003f9c000 */
[----:B------:R-:W-:-:S04]  /*ec00*/  SEL R146, RZ, 0x1000000, P4 ;  /* 0x01000000ff927807 */ /* 0x000fc80002000000 */
[----:B------:R-:W-:Y:S02]  /*ec10*/  LOP3.LUT R146, R148, R146, R153, 0xfe, !PT ;  /* 0x0000009294927212 */ /* 0x000fe400078efe99 */
[----:B------:R-:W-:Y:S02]  /*ec20*/  SEL R153, RZ, 0x1, P3 ;  /* 0x00000001ff997807 */ /* 0x000fe40001800000 */
[----:B------:R-:W-:Y:S02]  /*ec30*/  SEL R148, RZ, 0x1, P0 ;  /* 0x00000001ff947807 */ /* 0x000fe40000000000 */
[----:B------:R-:W-:Y:S02]  /*ec40*/  LOP3.LUT R153, R157, R146, R153, 0xfe, !PT ;  /* 0x000000929d997212 */ /* 0x000fe400078efe99 */
[----:B------:R-:W-:Y:S01]  /*ec50*/  PRMT R146, RZ, 0x7610, R103 ;  /* 0x00007610ff927816 */ /* 0x000fe20000000067 */
[----:B------:R-:W-:-:S04]  /*ec60*/  IMAD.WIDE.U32 R148, R148, 0x100, RZ ;  /* 0x0000010094947825 */ /* 0x000fc800078e00ff */
[----:B------:R-:W-:Y:S01]  /*ec70*/  FMUL.FTZ R146, R146, R147 ;  /* 0x0000009392927220 */ /* 0x000fe20000410000 */
[----:B------:R-:W-:Y:S01]  /*ec80*/  LOP3.LUT R156, R148, R156, R154, 0xfe, !PT ;  /* 0x0000009c949c7212 */ /* 0x000fe200078efe9a */
[----:B------:R-:W-:Y:S01]  /*ec90*/  FADD.FTZ R148, RZ, R52 ;  /* 0x00000034ff947221 */ /* 0x000fe20000010000 */
[----:B------:R-:W-:Y:S01]  /*eca0*/  LOP3.LUT R149, R149, R153, R155, 0xfe, !PT ;  /* 0x0000009995957212 */ /* 0x000fe200078efe9b */
[----:B------:R-:W-:Y:S02]  /*ecb0*/  FMUL.FTZ R146, R146, c[0x0][0x1e8] ;  /* 0x00007a0092927a20 */ /* 0x000fe40000410000 */
[----:B------:R-:W-:-:S03]  /*ecc0*/  IMAD.WIDE.U32 R152, R145, R152, c[0x0][0x190] ;  /* 0x0000640091987625 */ /* 0x000fc600078e0098 */
[----:B------:R-:W-:Y:S01]  /*ecd0*/  FSEL R103, R146, RZ, !P4 ;  /* 0x000000ff92677208 */ /* 0x000fe20006000000 */
[----:B------:R-:W-:-:S04]  /*ece0*/  IMAD.WIDE.U32 R146, R145, R150, c[0x0][0x188] ;  /* 0x0000620091927625 */ /* 0x000fc800078e0096 */
[----:B------:R-:W-:Y:S01]  /*ecf0*/  FMUL.FTZ R103, R142, R103 ;  /* 0x000000678e677220 */ /* 0x000fe20000410000 */
[----:B------:R-:W-:Y:S03]  /*ed00*/  STG.E.128 [R146.64], R20 ;  /* 0x0000001492007986 */ /* 0x000fe6000c101d06 */
[----:B------:R-:W-:Y:S01]  /*ed10*/  @P6 FADD.FTZ R103, R59, R103 ;  /* 0x000000673b676221 */ /* 0x000fe20000010000 */
[----:B------:R-:W-:Y:S01]  /*ed20*/  ISETP.NE.AND P6, PT, R151, RZ, PT ;  /* 0x000000ff9700720c */ /* 0x000fe20003fc5270 */
[----:B------:R-:W-:-:S03]  /*ed30*/  FADD.FTZ R151, R53, R148 ;  /* 0x0000009435977221 */ /* 0x000fc60000010000 */
[----:B------:R0:W-:Y:S01]  /*ed40*/  STG.E.128 [R146.64+0x10], R100 ;  /* 0x0000106492007986 */ /* 0x0001e2000c101d06 */
        /* <DEDUP_REMOVED lines=8> */
[----:B0-----:R-:W-:Y:S01]  /*edd0*/  FADD.FTZ R146, R46, R151 ;  /* 0x000000972e927221 */ /* 0x001fe20000010000 */
[----:B------:R-:W-:-:S03]  /*ede0*/  SEL R151, RZ, 0x1, P6 ;  /* 0x00000001ff977807 */ /* 0x000fc60003000000 */
[----:B------:R-:W-:Y:S01]  /*edf0*/  FADD.FTZ R147, R47, R146 ;  /* 0x000000922f937221 */ /* 0x000fe20000010000 */
[----:B------:R-:W-:-:S03]  /*ee00*/  LOP3.LUT R148, R156, R151, RZ, 0xfc, !PT ;  /* 0x000000979c947212 */ /* 0x000fc600078efcff */
[----:B------:R-:W-:Y:S02]  /*ee10*/  FADD.FTZ R146, R40, R147 ;  /* 0x0000009328927221 */ /* 0x000fe40000010000 */
[----:B------:R0:W-:Y:S02]  /*ee20*/  STG.E.64 [R152.64], R148 ;  /* 0x0000009498007986 */ /* 0x0001e4000c101b06 */
        /* <DEDUP_REMOVED lines=29> */
.L_x_14018:
        /* <DEDUP_REMOVED lines=100> */
.L_x_14019:
[----:B-1----:R-:W-:Y:S01]  /*f640*/  FADD.FTZ R153, R153, R148 ;  /* 0x0000009499997221 */ /* 0x002fe20000010000 */
[----:B------:R-:W-:Y:S01]  /*f650*/  ISETP.NE.AND P0, PT, RZ, UR8, PT ;  /* 0x00000008ff007c0c */ /* 0x000fe2000bf05270 */
[----:B0-----:R-:W-:Y:S01]  /*f660*/  IMAD.MOV.U32 R148, RZ, RZ, c[0x0][0x1e0] ;  /* 0x00007800ff947624 */ /* 0x001fe200078e00ff */
[----:B------:R-:W-:Y:S01]  /*f670*/  PRMT R159, RZ, 0x7610, R68 ;  /* 0x00007610ff9f7816 */ /* 0x000fe20000000044 */
[----:B------:R-:W-:Y:S01]  /*f680*/  FMUL.FTZ R146, R149, R149 ;  /* 0x0000009595927220 */ /* 0x000fe20000410000 */
[----:B------:R-:W-:Y:S01]  /*f690*/  PRMT R157, RZ, 0x7610, R69 ;  /* 0x00007610ff9d7816 */ /* 0x000fe20000000045 */
[----:B------:R-:W-:Y:S01]  /*f6a0*/  IMAD.MOV.U32 R147, RZ, RZ, 0x4 ;  /* 0x00000004ff937424 */ /* 0x000fe200078e00ff */
[----:B------:R-:W-:Y:S01]  /*f6b0*/  PRMT R155, RZ, 0x7610, R70 ;  /* 0x00007610ff9b7816 */ /* 0x000fe20000000046 */
[----:B------:R-:W-:Y:S01]  /*f6c0*/  FFMA.FTZ R148, R153, R148, c[0x0][0x228] ;  /* 0x00008a0099947623 */ /* 0x000fe20000010094 */
[----:B------:R-:W-:Y:S01]  /*f6d0*/  FSEL R153, R146, RZ, P0 ;  /* 0x000000ff92997208 */ /* 0x000fe20000000000 */
[----:B------:R-:W-:Y:S01]  /*f6e0*/  @!P1 IMAD.WIDE R150, R110, R147, c[0x0][0x1a0] ;  /* 0x000068006e969625 */ /* 0x000fe200078e0293 */
[----:B------:R-:W-:-:S03]  /*f6f0*/  FSEL R146, R149, RZ, !P0 ;  /* 0x000000ff95927208 */ /* 0x000fc60004000000 */
[----:B------:R-:W-:Y:S01]  /*f700*/  FADD.FTZ R148, R148, R153 ;  /* 0x0000009994947221 */ /* 0x000fe20000010000 */
[----:B------:R0:W-:Y:S01]  /*f710*/  @!P1 STG.E [R150.64], R149 ;  /* 0x0000009596009986 */ /* 0x0001e2000c101906 */
[----:B------:R-:W-:Y:S01]  /*f720*/  FADD.FTZ R22, R22, -R146 ;  /* 0x8000009216167221 */ /* 0x000fe20000010000 */
[----:B------:R-:W-:Y:S01]  /*f730*/  PRMT R153, RZ, 0x7610, R74 ;  /* 0x00007610ff997816 */ /* 0x000fe2000000004a */
[--C-:B------:R-:W-:Y:S02]  /*f740*/  FADD.FTZ R50, R50, -R146.reuse ;  /* 0x8000009232327221 */ /* 0x100fe40000010000 */
[--C-:B------:R-:W-:Y:S02]  /*f750*/  FADD.FTZ R51, R51, -R146.reuse ;  /* 0x8000009233337221 */ /* 0x100fe40000010000 */
[--C-:B------:R-:W-:Y:S02]  /*f760*/  FADD.FTZ R48, R48, -R146.reuse ;  /* 0x8000009230307221 */ /* 0x100fe40000010000 */
[----:B------:R-:W-:-:S02]  /*f770*/  FADD.FTZ R49, R49, -R146 ;  /* 0x8000009231317221 */ /* 0x000fc40000010000 */
[--C-:B------:R-:W-:Y:S01]  /*f780*/  FADD.FTZ R54, R54, -R146.reuse ;  /* 0x8000009236367221 */ /* 0x100fe20000010000 */
[----:B0-----:R-:W0:Y:S01]  /*f790*/  MUFU.RSQ R149, R148 ;  /* 0x0000009400957308 */ /* 0x001e220000001400 */
[--C-:B------:R-:W-:Y:S01]  /*f7a0*/  FADD.FTZ R150, R31, -R146.reuse ;  /* 0x800000921f967221 */ /* 0x100fe20000010000 */
[----:B------:R-:W-:Y:S01]  /*f7b0*/  PRMT R151, RZ, 0x7610, R75 ;  /* 0x00007610ff977816 */ /* 0x000fe2000000004b */
[--C-:B------:R-:W-:Y:S02]  /*f7c0*/  FADD.FTZ R156, R20, -R146.reuse ;  /* 0x80000092149c7221 */ /* 0x100fe40000010000 */
[----:B------:R-:W-:Y:S02]  /*f7d0*/  FADD.FTZ R158, R21, -R146 ;  /* 0x80000092159e7221 */ /* 0x000fe40000010000 */
[----:B------:R-:W-:-:S04]  /*f7e0*/  @!P1 IMAD.WIDE R20, R110, R147, c[0x0][0x1a8] ;  /* 0x00006a006e149625 */ /* 0x000fc800078e0293 */
[--C-:B------:R-:W-:Y:S02]  /*f7f0*/  FADD.FTZ R28, R28, -R146.reuse ;  /* 0x800000921c1c7221 */ /* 0x100fe40000010000 */
[--C-:B------:R-:W-:Y:S02]  /*f800*/  FADD.FTZ R38, R38, -R146.reuse ;  /* 0x8000009226267221 */ /* 0x100fe40000010000 */
[----:B------:R-:W-:Y:S01]  /*f810*/  FADD.FTZ R55, R55, -R146 ;  /* 0x8000009237377221 */ /* 0x000fe20000010000 */
[----:B0-----:R0:W-:Y:S01]  /*f820*/  @!P1 STG.E [R20.64], R149 ;  /* 0x0000009514009986 */ /* 0x0011e2000c101906 */
[C---:B------:R-:W-:Y:S01]  /*f830*/  FMUL.FTZ R31, R149.reuse, R22 ;  /* 0x00000016951f7220 */ /* 0x040fe20000410000 */
        /* <DEDUP_REMOVED lines=8> */
[--C-:B------:R-:W-:Y:S01]  /*f8c0*/  PRMT R22, RZ, 0x5410, R82.reuse ;  /* 0x00005410ff167816 */ /* 0x100fe20000000052 */
[C---:B------:R-:W-:Y:S02]  /*f8d0*/  FMUL.FTZ R54, R149.reuse, R54 ;  /* 0x0000003695367220 */ /* 0x040fe40000410000 */
[----:B0-----:R-:W-:Y:S01]  /*f8e0*/  FMUL.FTZ R21, R149, R28 ;  /* 0x0000001c95157220 */ /* 0x001fe20000410000 */
[----:B------:R-:W-:Y:S01]  /*f8f0*/  PRMT R28, RZ, 0x5410, R73 ;  /* 0x00005410ff1c7816 */ /* 0x000fe20000000049 */
[----:B------:R-:W-:Y:S01]  /*f900*/  FFMA.FTZ R48, R48, R22, R105 ;  /* 0x0000001630307223 */ /* 0x000fe20000010069 */
[----:B------:R-:W-:Y:S01]  /*f910*/  PRMT R22, RZ, 0x7610, R82 ;  /* 0x00007610ff167816 */ /* 0x000fe20000000052 */
[----:B------:R-:W-:-:S02]  /*f920*/  FADD.FTZ R24, R24, -R146 ;  /* 0x8000009218187221 */ /* 0x000fc40000010000 */
[----:B------:R-:W-:Y:S02]  /*f930*/  FMUL.FTZ R38, R149, R38 ;  /* 0x0000002695267220 */ /* 0x000fe40000410000 */
[----:B------:R-:W-:Y:S01]  /*f940*/  FFMA.FTZ R49, R49, R22, R104 ;  /* 0x0000001631317223 */ /* 0x000fe20000010068 */
[----:B------:R-:W-:Y:S01]  /*f950*/  PRMT R22, RZ, 0x5410, R81 ;  /* 0x00005410ff167816 */ /* 0x000fe20000000051 */
[----:B------:R-:W-:Y:S02]  /*f960*/  FMUL.FTZ R55, R149, R55 ;  /* 0x0000003795377220 */ /* 0x000fe40000410000 */
[--C-:B------:R-:W-:Y:S02]  /*f970*/  FADD.FTZ R41, R41, -R146.reuse ;  /* 0x8000009229297221 */ /* 0x100fe40000010000 */
[----:B------:R-:W-:Y:S01]  /*f980*/  FFMA.FTZ R54, R54, R22, R107 ;  /* 0x0000001636367223 */ /* 0x000fe2000001006b */
[----:B------:R-:W-:Y:S01]  /*f990*/  PRMT R22, RZ, 0x7610, R81 ;  /* 0x00007610ff167816 */ /* 0x000fe20000000051 */
[----:B------:R-:W-:-:S02]  /*f9a0*/  FADD.FTZ R39, R39, -R146 ;  /* 0x8000009227277221 */ /* 0x000fc40000010000 */
[--C-:B------:R-:W-:Y:S02]  /*f9b0*/  FADD.FTZ R52, R52, -R146.reuse ;  /* 0x8000009234347221 */ /* 0x100fe40000010000 */
[----:B------:R-:W-:Y:S02]  /*f9c0*/  FADD.FTZ R152, R25, -R146 ;  /* 0x8000009219987221 */ /* 0x000fe40000010000 */
[----:B------:R-:W-:Y:S01]  /*f9d0*/  FMUL.FTZ R25, R149, R24 ;  /* 0x0000001895197220 */ /* 0x000fe20000410000 */
[----:B------:R-:W-:Y:S01]  /*f9e0*/  PRMT R24, RZ, 0x7610, R78 ;  /* 0x00007610ff187816 */ /* 0x000fe2000000004e */
[----:B------:R-:W-:Y:S01]  /*f9f0*/  FFMA.FTZ R38, R38, R28, R7 ;  /* 0x0000001c26267223 */ /* 0x000fe20000010007 */
[----:B------:R-:W-:Y:S01]  /*fa00*/  PRMT R28, RZ, 0x7610, R73 ;  /* 0x00007610ff1c7816 */ /* 0x000fe20000000049 */
[----:B------:R-:W-:Y:S01]  /*fa10*/  FFMA.FTZ R55, R55, R22, R106 ;  /* 0x0000001637377223 */ /* 0x000fe2000001006a */
[----:B------:R-:W-:Y:S01]  /*fa20*/  PRMT R22, RZ, 0x5410, R80 ;  /* 0x00005410ff167816 */ /* 0x000fe20000000050 */
[----:B------:R-:W-:-:S02]  /*fa30*/  FMUL.FTZ R41, R149, R41 ;  /* 0x0000002995297220 */ /* 0x000fc40000410000 */
[C---:B------:R-:W-:Y:S02]  /*fa40*/  FMUL.FTZ R39, R149.reuse, R39 ;  /* 0x0000002795277220 */ /* 0x040fe40000410000 */
[----:B------:R-:W-:Y:S02]  /*fa50*/  FMUL.FTZ R52, R149, R52 ;  /* 0x0000003495347220 */ /* 0x000fe40000410000 */
[--C-:B------:R-:W-:Y:S02]  /*fa60*/  FADD.FTZ R46, R46, -R146.reuse ;  /* 0x800000922e2e7221 */ /* 0x100fe40000010000 */
[--C-:B------:R-:W-:Y:S02]  /*fa70*/  FADD.FTZ R36, R36, -R146.reuse ;  /* 0x8000009224247221 */ /* 0x100fe40000010000 */
[----:B------:R-:W-:Y:S02]  /*fa80*/  FADD.FTZ R53, R53, -R146 ;  /* 0x8000009235357221 */ /* 0x000fe40000010000 */
[----:B------:R-:W-:Y:S01]  /*fa90*/  FFMA.FTZ R41, R41, R24, R12 ;  /* 0x0000001829297223 */ /* 0x000fe2000001000c */
        /* <DEDUP_REMOVED lines=18> */
[----:B------:R-:W-:Y:S02]  /*fbc0*/  FMUL.FTZ R37, R149, R37 ;  /* 0x0000002595257220 */ /* 0x000fe40000410000 */
[--C-:B------:R-:W-:Y:S02]  /*fbd0*/  FADD.FTZ R29, R29, -R146.reuse ;  /* 0x800000921d1d7221 */ /* 0x100fe40000010000 */
[----:B------:R-:W-:Y:S02]  /*fbe0*/  FMUL.FTZ R42, R149, R42 ;  /* 0x0000002a952a7220 */ /* 0x000fe40000410000 */
[--C-:B------:R-:W-:Y:S02]  /*fbf0*/  FADD.FTZ R44, R44, -R146.reuse ;  /* 0x800000922c2c7221 */ /* 0x100fe40000010000 */
[--C-:B------:R-:W-:Y:S02]  /*fc00*/  FADD.FTZ R26, R26, -R146.reuse ;  /* 0x800000921a1a7221 */ /* 0x100fe40000010000 */
[----:B------:R-:W-:-:S02]  /*fc10*/  FADD.FTZ R43, R43, -R146 ;  /* 0x800000922b2b7221 */ /* 0x000fc40000010000 */
[----:B------:R-:W-:Y:S01]  /*fc20*/  FFMA.FTZ R47, R47, R24, R14 ;  /* 0x000000182f2f7223 */ /* 0x000fe2000001000e */
[----:B------:R-:W-:Y:S01]  /*fc30*/  PRMT R24, RZ, 0x5410, R76 ;  /* 0x00005410ff187816 */ /* 0x000fe2000000004c */
[----:B------:R-:W-:Y:S01]  /*fc40*/  FFMA.FTZ R37, R37, R28, R8 ;  /* 0x0000001c25257223 */ /* 0x000fe20000010008 */
[----:B------:R-:W-:Y:S01]  /*fc50*/  PRMT R28, RZ, 0x5410, R71 ;  /* 0x00005410ff1c7816 */ /* 0x000fe20000000047 */
[C---:B------:R-:W-:Y:S02]  /*fc60*/  FMUL.FTZ R20, R149.reuse, R29 ;  /* 0x0000001d95147220 */ /* 0x040fe40000410000 */
[----:B------:R-:W-:Y:S01]  /*fc70*/  FFMA.FTZ R42, R42, R22, R11 ;  /* 0x000000162a2a7223 */ /* 0x000fe2000001000b */
[----:B------:R-:W-:Y:S01]  /*fc80*/  PRMT R22, RZ, 0x7610, R79 ;  /* 0x00007610ff167816 */ /* 0x000fe2000000004f */
[C---:B------:R-:W-:Y:S02]  /*fc90*/  FMUL.FTZ R44, R149.reuse, R44 ;  /* 0x0000002c952c7220 */ /* 0x040fe40000410000 */
[C---:B------:R-:W-:Y:S01]  /*fca0*/  FMUL.FTZ R29, R149.reuse, R26 ;  /* 0x0000001a951d7220 */ /* 0x040fe20000410000 */
[----:B------:R-:W-:Y:S01]  /*fcb0*/  PRMT R26, RZ, 0x5410, R74 ;  /* 0x00005410ff1a7816 */ /* 0x000fe2000000004a */
[----:B------:R-:W-:-:S02]  /*fcc0*/  FMUL.FTZ R43, R149, R43 ;  /* 0x0000002b952b7220 */ /* 0x000fc40000410000 */
[--C-:B------:R-:W-:Y:S02]  /*fcd0*/  FADD.FTZ R45, R45, -R146.reuse ;  /* 0x800000922d2d7221 */ /* 0x100fe40000010000 */
[--C-:B------:R-:W-:Y:S02]  /*fce0*/  FADD.FTZ R154, R27, -R146.reuse ;  /* 0x800000921b9a7221 */ /* 0x100fe40000010000 */
[----:B------:R-:W-:Y:S02]  /*fcf0*/  FADD.FTZ R40, R40, -R146 ;  /* 0x8000009228287221 */ /* 0x000fe40000010000 */
[----:B------:R-:W-:Y:S01]  /*fd00*/  FFMA.FTZ R44, R44, R24, R17 ;  /* 0x000000182c2c7223 */ /* 0x000fe20000010011 */
[----:B------:R-:W-:Y:S01]  /*fd10*/  PRMT R24, RZ, 0x7610, R76 ;  /* 0x00007610ff187816 */ /* 0x000fe2000000004c */
[----:B------:R-:W-:Y:S01]  /*fd20*/  FFMA.FTZ R29, R29, R28, R116 ;  /* 0x0000001c1d1d7223 */ /* 0x000fe20000010074 */
[----:B------:R-:W-:Y:S01]  /*fd30*/  PRMT R28, RZ, 0x7610, R71 ;  /* 0x00007610ff1c7816 */ /* 0x000fe20000000047 */
[----:B------:R-:W-:-:S02]  /*fd40*/  FADD.FTZ R102, R102, -R146 ;  /* 0x8000009266667221 */ /* 0x000fc40000010000 */
[----:B------:R-:W-:Y:S01]  /*fd50*/  FFMA.FTZ R43, R43, R22, R10 ;  /* 0x000000162b2b7223 */ /* 0x000fe2000001000a */
[----:B------:R-:W-:Y:S01]  /*fd60*/  PRMT R22, RZ, 0x5410, R78 ;  /* 0x00005410ff167816 */ /* 0x000fe2000000004e */
[C---:B------:R-:W-:Y:S02]  /*fd70*/  FMUL.FTZ R45, R149.reuse, R45 ;  /* 0x0000002d952d7220 */ /* 0x040fe40000410000 */
[----:B------:R-:W-:Y:S02]  /*fd80*/  FMUL.FTZ R154, R149, R154 ;  /* 0x0000009a959a7220 */ /* 0x000fe40000410000 */
[--C-:B------:R-:W-:Y:S02]  /*fd90*/  FADD.FTZ R32, R32, -R146.reuse ;  /* 0x8000009220207221 */ /* 0x100fe40000010000 */
[--C-:B------:R-:W-:Y:S02]  /*fda0*/  FADD.FTZ R33, R33, -R146.reuse ;  /* 0x8000009221217221 */ /* 0x100fe40000010000 */
[----:B------:R-:W-:-:S02]  /*fdb0*/  FADD.FTZ R34, R34, -R146 ;  /* 0x8000009222227221 */ /* 0x000fc40000010000 */
[--C-:B------:R-:W-:Y:S02]  /*fdc0*/  FADD.FTZ R35, R35, -R146.reuse ;  /* 0x8000009223237221 */ /* 0x100fe40000010000 */
[--C-:B------:R-:W-:Y:S02]  /*fdd0*/  FADD.FTZ R30, R30, -R146.reuse ;  /* 0x800000921e1e7221 */ /* 0x100fe40000010000 */
[--C-:B------:R-:W-:Y:S02]  /*fde0*/  FADD.FTZ R160, R23, -R146.reuse ;  /* 0x8000009217a07221 */ /* 0x100fe40000010000 */
[--C-:B------:R-:W-:Y:S02]  /*fdf0*/  FADD.FTZ R100, R100, -R146.reuse ;  /* 0x8000009264647221 */ /* 0x100fe40000010000 */
[----:B------:R-:W-:Y:S02]  /*fe00*/  FADD.FTZ R148, R101, -R146 ;  /* 0x8000009265947221 */ /* 0x000fe40000010000 */
[----:B------:R-:W-:-:S02]  /*fe10*/  FMUL.FTZ R40, R149, R40 ;  /* 0x0000002895287220 */ /* 0x000fc40000410000 */
[----:B------:R-:W-:Y:S01]  /*fe20*/  FFMA.FTZ R159, R20, R159, R113 ;  /* 0x0000009f149f7223 */ /* 0x000fe20000010071 */
[----:B------:R-:W-:Y:S01]  /*fe30*/  PRMT R20, RZ, 0x5410, R67 ;  /* 0x00005410ff147816 */ /* 0x000fe20000000043 */
[----:B------:R-:W-:Y:S02]  /*fe40*/  FADD.FTZ R146, R103, -R146 ;  /* 0x8000009267927221 */ /* 0x000fe40000010000 */
        /* <DEDUP_REMOVED lines=8> */
[----:B------:R-:W-:-:S02]  /*fed0*/  FMUL.FTZ R34, R149, R34 ;  /* 0x0000002295227220 */ /* 0x000fc40000410000 */
[C---:B------:R-:W-:Y:S01]  /*fee0*/  FMUL.FTZ R23, R149.reuse, R30 ;  /* 0x0000001e95177220 */ /* 0x040fe20000410000 */
[----:B------:R-:W-:Y:S01]  /*fef0*/  PRMT R30, RZ, 0x5410, R70 ;  /* 0x00005410ff1e7816 */ /* 0x000fe20000000046 */
[----:B------:R-:W-:Y:S01]  /*ff00*/  FMUL.FTZ R150, R149, R150 ;  /* 0x0000009695967220 */ /* 0x000fe20000410000 */
[----:B------:R-:W-:Y:S01]  /*ff10*/  F2FP.BF16.PACK_AB R22, R41, R22 ;  /* 0x000000162916723e */ /* 0x000fe200000010ff */
[----:B------:R-:W-:Y:S01]  /*ff20*/  FMUL.FTZ R101, R149, R100 ;  /* 0x0000006495657220 */ /* 0x000fe20000410000 */
[----:B------:R-:W-:Y:S01]  /*ff30*/  PRMT R100, RZ, 0x7610, R67 ;  /* 0x00007610ff647816 */ /* 0x000fe20000000043 */
        /* <DEDUP_REMOVED lines=11> */
[----:B------:R-:W-:Y:S01]  /*fff0*/  FFMA.FTZ R24, R34, R24, R3 ;  /* 0x0000001822187223 */ /* 0x000fe20000010003 */
[----:B------:R-:W-:Y:S01]  /*10000*/  F2FP.BF16.PACK_AB R34, R49, R48 ;  /* 0x000000303122723e */ /* 0x000fe200000010ff */
[----:B------:R-:W-:Y:S01]  /*10010*/  FFMA.FTZ R28, R23, R28, R112 ;  /* 0x0000001c171c7223 */ /* 0x000fe20000010070 */
[--C-:B------:R-:W-:Y:S01]  /*10020*/  PRMT R48, RZ, 0x5410, R64.reuse ;  /* 0x00005410ff307816 */ /* 0x100fe20000000040 */
[----:B------:R-:W-:Y:S01]  /*10030*/  FFMA.FTZ R157, R150, R157, R115 ;  /* 0x0000009d969d7223 */ /* 0x000fe20000010073 */
[----:B------:R-:W-:Y:S01]  /*10040*/  PRMT R49, RZ, 0x7610, R64 ;  /* 0x00007610ff317816 */ /* 0x000fe20000000040 */
[----:B------:R-:W-:Y:S01]  /*10050*/  FFMA.FTZ R40, R21, R40, R0 ;  /* 0x0000002815287223 */ /* 0x000fe20000010000 */
[----:B------:R-:W-:Y:S01]  /*10060*/  F2FP.BF16.PACK_AB R23, R43, R42 ;  /* 0x0000002a2b17723e */ /* 0x000fe200000010ff */
[----:B------:R-:W-:Y:S01]  /*10070*/  FFMA.FTZ R151, R35, R151, R2 ;  /* 0x0000009723977223 */ /* 0x000fe20000010002 */
[----:B------:R-:W-:Y:S01]  /*10080*/  F2FP.BF16.PACK_AB R35, R51, R50 ;  /* 0x000000323323723e */ /* 0x000fe200000010ff */
[----:B------:R-:W-:Y:S01]  /*10090*/  FFMA.FTZ R100, R149, R100, R126 ;  /* 0x0000006495647223 */ /* 0x000fe2000001007e */
[----:B------:R-:W-:Y:S01]  /*100a0*/  PRMT R149, RZ, 0x7610, R65 ;  /* 0x00007610ff957816 */ /* 0x000fe20000000041 */
[----:B------:R-:W-:Y:S01]  /*100b0*/  FFMA.FTZ R101, R101, R20, R122 ;  /* 0x0000001465657223 */ /* 0x000fe2000001007a */
[----:B------:R-:W-:Y:S01]  /*100c0*/  PRMT R20, RZ, 0x7610, R66 ;  /* 0x00007610ff147816 */ /* 0x000fe20000000042 */
        /* <DEDUP_REMOVED lines=11> */
[C---:B------:R-:W-:Y:S01]  /*10180*/  IADD3 R42, R143.reuse, 0x20, RZ ;  /* 0x000000208f2a7810 */ /* 0x040fe20007ffe0ff */
[----:B------:R-:W-:Y:S01]  /*10190*/  FFMA.FTZ R148, R148, R20, R125 ;  /* 0x0000001494947223 */ /* 0x000fe2000001007d */
[----:B------:R-:W-:Y:S01]  /*101a0*/  MOV R39, 0x10 ;  /* 0x0000001000277802 */ /* 0x000fe20000000f00 */
[----:B------:R-:W-:Y:S01]  /*101b0*/  FFMA.FTZ R149, R160, R149, R123 ;  /* 0x00000095a0957223 */ /* 0x000fe2000001007b */
[----:B------:R-:W-:Y:S01]  /*101c0*/  IADD3 R40, R143, 0x40, RZ ;  /* 0x000000408f287810 */ /* 0x000fe20007ffe0ff */
[----:B------:R-:W-:Y:S01]  /*101d0*/  FFMA.FTZ R49, R158, R49, R121 ;  /* 0x000000319e317223 */ /* 0x000fe20000010079 */
[----:B------:R-:W-:Y:S01]  /*101e0*/  F2FP.BF16.PACK_AB R33, R55, R54 ;  /* 0x000000363721723e */ /* 0x000fe200000010ff */
[----:B------:R-:W-:Y:S01]  /*101f0*/  IMAD.WIDE.U32 R42, R42, R39, c[0x0][0x208] ;  /* 0x000082002a2a7625 */ /* 0x000fe200078e0027 */
[----:B------:R-:W-:-:S02]  /*10200*/  F2FP.BF16.PACK_AB R32, R53, R52 ;  /* 0x000000343520723e */ /* 0x000fc400000010ff */
[----:B------:R-:W-:Y:S01]  /*10210*/  LEA.HI.X R51, R143, c[0x0][0x20c], RZ, 0x4, P0 ;  /* 0x000083008f337a11 */ /* 0x000fe200000f24ff */
[-C--:B------:R-:W-:Y:S01]  /*10220*/  IMAD.WIDE.U32 R40, R40, R39.reuse, c[0x0][0x208] ;  /* 0x0000820028287625 */ /* 0x080fe200078e0027 */
[----:B------:R-:W-:Y:S02]  /*10230*/  F2FP.BF16.PACK_AB R27, R151, R24 ;  /* 0x00000018971b723e */ /* 0x000fe400000010ff */
[----:B------:R-:W-:Y:S01]  /*10240*/  IADD3 R38, R143, 0x60, RZ ;  /* 0x000000608f267810 */ /* 0x000fe20007ffe0ff */
[----:B------:R0:W-:Y:S01]  /*10250*/  STG.E.128 [R50.64], R32 ;  /* 0x0000002032007986 */ /* 0x0001e2000c101d06 */
[----:B------:R-:W-:Y:S01]  /*10260*/  F2FP.BF16.PACK_AB R24, R37, R36 ;  /* 0x000000242518723e */ /* 0x000fe200000010ff */
[----:B------:R-:W-:Y:S01]  /*10270*/  IMAD R110, R147, c[0x0][0x160], R110 ;  /* 0x00005800936e7a24 */ /* 0x000fe200078e026e */
[----:B------:R-:W-:Y:S01]  /*10280*/  LEA R36, P0, R145, c[0x0][0x208], 0x4 ;  /* 0x0000820091247a11 */ /* 0x000fe200078020ff */
[----:B------:R-:W-:Y:S01]  /*10290*/  IMAD.WIDE.U32 R38, R38, R39, c[0x0][0x208] ;  /* 0x0000820026267625 */ /* 0x000fe200078e0027 */
[----:B------:R-:W-:-:S02]  /*102a0*/  F2FP.BF16.PACK_AB R21, R47, R46 ;  /* 0x0000002e2f15723e */ /* 0x000fc400000010ff */
[----:B------:R-:W-:Y:S02]  /*102b0*/  F2FP.BF16.PACK_AB R20, R45, R44 ;  /* 0x0000002c2d14723e */ /* 0x000fe400000010ff */
[----:B------:R-:W-:Y:S02]  /*102c0*/  F2FP.BF16.PACK_AB R26, R153, R26 ;  /* 0x0000001a991a723e */ /* 0x000fe400000010ff */
[----:B------:R-:W-:Y:S01]  /*102d0*/  F2FP.BF16.PACK_AB R30, R155, R30 ;  /* 0x0000001e9b1e723e */ /* 0x000fe200000010ff */
[----:B------:R1:W-:Y:S01]  /*102e0*/  STG.E.128 [R42.64], R20 ;  /* 0x000000142a007986 */ /* 0x0003e2000c101d06 */
[----:B------:R-:W-:Y:S02]  /*102f0*/  LEA.HI.X R37, R145, c[0x0][0x20c], RZ, 0x4, P0 ;  /* 0x0000830091257a11 */ /* 0x000fe400000f24ff */
[----:B------:R-:W-:Y:S01]  /*10300*/  ISETP.GE.AND P0, PT, R110, c[0x0][0x164], PT ;  /* 0x000059006e007a0c */ /* 0x000fe20003f06270 */
[----:B------:R1:W-:Y:S01]  /*10310*/  STG.E.128 [R40.64], R24 ;  /* 0x0000001828007986 */ /* 0x0003e2000c101d06 */
[----:B0-----:R-:W-:-:S02]  /*10320*/  F2FP.BF16.PACK_AB R35, R100, R103 ;  /* 0x000000676423723e */ /* 0x001fc400000010ff */
[----:B------:R-:W-:Y:S01]  /*10330*/  F2FP.BF16.PACK_AB R34, R148, R101 ;  /* 0x000000659422723e */ /* 0x000fe200000010ff */
[----:B------:R1:W-:Y:S01]  /*10340*/  STG.E.128 [R38.64], R28 ;  /* 0x0000001c26007986 */ /* 0x0003e2000c101d06 */
[----:B------:R-:W-:Y:S02]  /*10350*/  F2FP.BF16.PACK_AB R33, R149, R102 ;  /* 0x000000669521723e */ /* 0x000fe400000010ff */
[----:B------:R-:W-:-:S05]  /*10360*/  F2FP.BF16.PACK_AB R32, R49, R48 ;  /* 0x000000303120723e */ /* 0x000fca00000010ff */
[----:B------:R1:W-:Y:S02]  /*10370*/  STG.E.128 [R36.64], R32 ;  /* 0x0000002024007986 */ /* 0x0003e4000c101d06 */
[----:B-1----:R-:W-:Y:S01]  /*10380*/  @P0 CALL.REL.NOINC `(.L_x_14016) ;  /* 0x0000001000000944 */ /* 0x002fe20003c00000 */
[----:B------:R-:W-:Y:S05]  /*10390*/  BRA `(.L_x_14017) ;  /* 0xffff075000007947 */ /* 0x000fea000383ffff */
.L_x_14016:
[----:B------:R-:W-:Y:S05]  /*103a0*/  BSYNC B0 ;  /* 0x0000000000007941 */ /* 0x000fea0003800000 */
.L_x_13733:
[----:B------:R-:W-:Y:S05]  /*103b0*/  EXIT ;  /* 0x000000000000794d */ /* 0x000fea0003800000 */
.L_x_14014:
[----:B0-----:R-:W-:Y:S01]  /*103c0*/  HFMA2.MMA R150, -RZ, RZ, 0, 1.847743988037109375e-06 ;  /* 0x0000001fff967435 */ /* 0x001fe200000001ff */
[----:B------:R-:W-:Y:S01]  /*103d0*/  IMAD.MOV.U32 R148, RZ, RZ, R155 ;  /* 0x000000ffff947224 */ /* 0x000fe200078e009b */
[----:B------:R-:W-:Y:S01]  /*103e0*/  MOV R146, 0x10420 ;  /* 0x0001042000927802 */ /* 0x000fe20000000f00 */
[----:B------:R-:W-:Y:S02]  /*103f0*/  IMAD.MOV.U32 R153, RZ, RZ, 0x1 ;  /* 0x00000001ff997424 */ /* 0x000fe400078e00ff */
[----:B------:R-:W-:Y:S02]  /*10400*/  IMAD.MOV.U32 R151, RZ, RZ, -0x1 ;  /* 0xffffffffff977424 */ /* 0x000fe400078e00ff */
[----:B------:R-:W-:Y:S05]  /*10410*/  CALL.REL.NOINC `($__internal_61_$__cuda_sm70_shflsync_bfly_p) ;  /* 0x000008a000007944 */ /* 0x000fea0003c00000 */
[----:B-1----:R-:W-:Y:S01]  /*10420*/  IMAD.MOV.U32 R146, RZ, RZ, R153 ;  /* 0x000000ffff927224 */ /* 0x002fe200078e0099 */
[----:B0-----:R-:W-:Y:S05]  /*10430*/  BRA `(.L_x_14018) ;  /* 0xffffebc000007947 */ /* 0x001fea000383ffff */
.L_x_14015:
[----:B------:R-:W-:Y:S01]  /*10440*/  MOV R148, R155 ;  /* 0x0000009b00947202 */ /* 0x000fe20000000f00 */
[----:B------:R-:W-:Y:S01]  /*10450*/  IMAD.MOV.U32 R153, RZ, RZ, 0x2 ;  /* 0x00000002ff997424 */ /* 0x000fe200078e00ff */
[----:B------:R-:W-:Y:S01]  /*10460*/  MOV R151, 0xffffffff ;  /* 0xffffffff00977802 */ /* 0x000fe20000000f00 */
[----:B------:R-:W-:Y:S01]  /*10470*/  IMAD.MOV.U32 R150, RZ, RZ, 0x1f ;  /* 0x0000001fff967424 */ /* 0x000fe200078e00ff */
[----:B------:R-:W-:-:S02]  /*10480*/  MOV R146, 0x104a0 ;  /* 0x000104a000927802 */ /* 0x000fc40000000f00 */
[----:B------:R-:W-:Y:S05]  /*10490*/  CALL.REL.NOINC `($__internal_61_$__cuda_sm70_shflsync_bfly_p) ;  /* 0x0000082000007944 */ /* 0x000fea0003c00000 */
[----:B01----:R-:W-:Y:S01]  /*104a0*/  FADD.FTZ R148, R155, R153 ;  /* 0x000000999b947221 */ /* 0x003fe20000010000 */
[----:B------:R-:W-:Y:S01]  /*104b0*/  MOV R151, 0xffffffff ;  /* 0xffffffff00977802 */ /* 0x000fe20000000f00 */
[----:B------:R-:W-:Y:S01]  /*104c0*/  IMAD.MOV.U32 R153, RZ, RZ, 0x4 ;  /* 0x00000004ff997424 */ /* 0x000fe200078e00ff */
[----:B------:R-:W-:Y:S01]  /*104d0*/  MOV R146, 0x10500 ;  /* 0x0001050000927802 */ /* 0x000fe20000000f00 */
[----:B------:R-:W-:-:S02]  /*104e0*/  IMAD.MOV.U32 R150, RZ, RZ, 0x1f ;  /* 0x0000001fff967424 */ /* 0x000fc400078e00ff */
        /* <DEDUP_REMOVED lines=13> */
[----:B-1----:R-:W-:Y:S02]  /*105c0*/  FADD.FTZ R149, R148, R153 ;  /* 0x0000009994957221 */ /* 0x002fe40000010000 */
[----:B------:R-:W-:-:S02]  /*105d0*/  IMAD.MOV.U32 R153, RZ, RZ, 0x1 ;  /* 0x00000001ff997424 */ /* 0x000fc400078e00ff */
[----:B------:R-:W-:Y:S02]  /*105e0*/  FMUL.FTZ R149, R149, c[0x0][0x1e0] ;  /* 0x0000780095957a20 */ /* 0x000fe40000410000 */
[----:B0-----:R-:W-:Y:S02]  /*105f0*/  IMAD.MOV.U32 R150, RZ, RZ, 0x1f ;  /* 0x0000001fff967424 */ /* 0x001fe400078e00ff */
        /* <DEDUP_REMOVED lines=77> */
[----:B------:R-:W-:Y:S02]  /*10ad0*/  FADD.FTZ R147, R103, -R149 ;  /* 0x8000009567937221 */ /* 0x000fe40000010000 */
[----:B------:R-:W-:Y:S01]  /*10ae0*/  FFMA.FTZ R146, R151, R151, R146 ;  /* 0x0000009797927223 */ /* 0x000fe20000010092 */
[----:B------:R-:W-:-:S03]  /*10af0*/  MOV R151, 0xffffffff ;  /* 0xffffffff00977802 */ /* 0x000fc60000000f00 */
[----:B------:R-:W-:Y:S01]  /*10b00*/  FFMA.FTZ R148, R147, R147, R146 ;  /* 0x0000009393947223 */ /* 0x000fe20000010092 */
[----:B------:R-:W-:Y:S02]  /*10b10*/  MOV R146, 0x10b30 ;  /* 0x00010b3000927802 */ /* 0x000fe40000000f00 */
[----:B------:R-:W-:Y:S05]  /*10b20*/  CALL.REL.NOINC `($__internal_61_$__cuda_sm70_shflsync_bfly_p) ;  /* 0x0000019000007944 */ /* 0x000fea0003c00000 */
[----:B01----:R-:W-:Y:S01]  /*10b30*/  FADD.FTZ R148, R148, R153 ;  /* 0x0000009994947221 */ /* 0x003fe20000010000 */
[----:B------:R-:W-:Y:S01]  /*10b40*/  MOV R151, 0xffffffff ;  /* 0xffffffff00977802 */ /* 0x000fe20000000f00 */
[----:B------:R-:W-:Y:S01]  /*10b50*/  IMAD.MOV.U32 R153, RZ, RZ, 0x2 ;  /* 0x00000002ff997424 */ /* 0x000fe200078e00ff */
[----:B------:R-:W-:Y:S01]  /*10b60*/  MOV R146, 0x10b90 ;  /* 0x00010b9000927802 */ /* 0x000fe20000000f00 */
[----:B------:R-:W-:Y:S02]  /*10b70*/  IMAD.MOV.U32 R150, RZ, RZ, 0x1f ;  /* 0x0000001fff967424 */ /* 0x000fe400078e00ff */
        /* <DEDUP_REMOVED lines=19> */
[----:B01----:R-:W-:Y:S05]  /*10cb0*/  BRA `(.L_x_14019) ;  /* 0xffffe98000007947 */ /* 0x003fea000383ffff */
        .weak           $__internal_61_$__cuda_sm70_shflsync_bfly_p
        .type           $__internal_61_$__cuda_sm70_shflsync_bfly_p,@function
        .size           $__internal_61_$__cuda_sm70_shflsync_bfly_p,(.L_x_36149 - $__internal_61_$__cuda_sm70_shflsync_bfly_p)
$__internal_61_$__cuda_sm70_shflsync_bfly_p:
[----:B------:R-:W-:Y:S01]  /*10cc0*/  IMAD.MOV.U32 R147, RZ, RZ, 0x0 ;  /* 0x00000000ff937424 */ /* 0x000fe200078e00ff */
[----:B------:R-:W-:Y:S04]  /*10cd0*/  WARPSYNC R151 ;  /* 0x0000009700007348 */ /* 0x000fe80003800000 */
[----:B------:R0:W1:Y:S01]  /*10ce0*/  SHFL.BFLY PT, R153, R148, R153, R150 ;  /* 0x0c00009994997389 */ /* 0x00006200000e0096 */
[----:B------:R-:W-:Y:S05]  /*10cf0*/  RET.REL.NODEC R146 `(_ZN10layer_norm13ln_fwd_kernelINS_13Kernel_traitsI13__nv_bfloat16S2_fS2_fjLj1280ELj1ELj4ELj1ELj16ENS_18Kernel_traits_baseILj1280ES2_S2_fS2_fjLj128EEEEELb1ELb1ELb0ELb1EEEvNS_9FwdParamsE) ;  /* 0xfffef30092007950 */ /* 0x000fea0003c3ffff */
.L_x_14020:
        /* <DEDUP_REMOVED lines=16> */
.L_x_36149:


//--------------------- .text._ZN10layer_norm13ln_fwd_kernelINS_13Kernel_traitsI13__nv_bfloat16S2_fS2_fjLj1280ELj1ELj4ELj1ELj16ENS_18Kernel_traits_baseILj1280ES2_S2_fS2_fjLj128EEEEELb1ELb1ELb1ELb0EEEvNS_9FwdParamsE --------------------------
	.section	.text._ZN10layer_norm13ln_fwd_kernelINS_13Kernel_traitsI13__nv_bfloat16S2_fS2_fjLj1280ELj1ELj4ELj1ELj16ENS_18Kernel_traits_baseILj1280ES2_S2_fS2_fjLj128EEEEELb1ELb1ELb1ELb0EEEvNS_9FwdParamsE,"ax",@progbits
	.sectioninfo	@"SHI_REGISTERS=235"
	.align	128
        .global         _ZN10layer_norm13ln_fwd_kernelINS_13Kernel_traitsI13__nv_bfloat16S2_fS2_fjLj1280ELj1ELj4ELj1ELj16ENS_18Kernel_traits_baseILj1280ES2_S2_fS2_fjLj128EEEEELb1ELb1ELb1ELb0EEEvNS_9FwdParamsE
        .type           _ZN10layer_norm13ln_fwd_kernelINS_13Kernel_traitsI13__nv_bfloat16S2_fS2_fjLj1280ELj1ELj4ELj1ELj16ENS_18Kernel_traits_baseILj1280ES2_S2_fS2_fjLj128EEEEELb1ELb1ELb1ELb0EEEvNS_9FwdParamsE,@function
        .size           _ZN10layer_norm13ln_fwd_kernelINS_13Kernel_traitsI13__nv_bfloat16S2_fS2_fjLj1280ELj1ELj4ELj1ELj16ENS_18Kernel_traits_baseILj1280ES2_S2_fS2_fjLj128EEEEELb1ELb1ELb1ELb0EEEvNS_9FwdParamsE,(.L_x_36150 - _ZN10layer_norm13ln_fwd_kernelINS_13Kernel_traitsI13__nv_bfloat16S2_fS2_fjLj1280ELj1ELj4ELj1ELj16ENS_18Kernel_traits_baseILj1280ES2_S2_fS2_fjLj128EEEEELb1ELb1ELb1ELb0EEEvNS_9FwdParamsE)
        .other          _ZN10layer_norm13ln_fwd_kernelINS_13Kernel_traitsI13__nv_bfloat16S2_fS2_fjLj1280ELj1ELj4ELj1ELj16ENS_18Kernel_traits_baseILj1280ES2_S2_fS2_fjLj128EEEEELb1ELb1ELb1ELb0EEEvNS_9FwdParamsE,@"STO_CUDA_ENTRY STV_DEFAULT"
_ZN10layer_norm13ln_fwd_kernelINS_13Kernel_traitsI13__nv_bfloat16S2_fS2_fjLj1280ELj1ELj4ELj1ELj16ENS_18Kernel_traits_baseILj1280ES2_S2_fS2_fjLj128EEEEELb1ELb1ELb1ELb0EEEvNS_9FwdParamsE:
.text._ZN10layer_norm13ln_fwd_kernelINS_13Kernel_traitsI13__nv_bfloat16S2_fS2_fjLj1280ELj1ELj4ELj1ELj16ENS_18Kernel_traits_baseILj1280ES2_S2_fS2_fjLj128EEEEELb1ELb1ELb1ELb0EEEvNS_9FwdParamsE:
        /* <DEDUP_REMOVED lines=76> */
.L_x_14022:
[----:B0-----:R-:W-:Y:S05]  /*04c0*/  BSYNC B0 ;  /* 0x0000000000007941 */ /* 0x001fea0003800000 */
.L_x_14021:
        /* <DEDUP_REMOVED lines=16> */
.L_x_14024:
[----:B0-----:R-:W-:Y:S05]  /*05d0*/  BSYNC B0 ;  /* 0x0000000000007941 */ /* 0x001fea0003800000 */
.L_x_14023:
        /* <DEDUP_REMOVED lines=16> */
.L_x_14026:
[----:B0-----:R-:W-:Y:S05]  /*06e0*/  BSYNC B0 ;  /* 0x0000000000007941 */ /* 0x001fea0003800000 */
.L_x_14025:
        /* <DEDUP_REMOVED lines=16> */
.L_x_14028:
[----:B0-----:R-:W-:Y:S05]  /*07f0*/  BSYNC B0 ;  /* 0x0000000000007941 */ /* 0x001fea0003800000 */
.L_x_14027:
        /* <DEDUP_REMOVED lines=15> */
.L_x_14030:
[----:B0-----:R-:W-:Y:S05]  /*08f0*/  BSYNC B0 ;  /* 0x0000000000007941 */ /* 0x001fea0003800000 */
.L_x_14029:
        /* <DEDUP_REMOVED lines=23> */
[----:B------:R-:W-:-:S02]  /*0a70*/  IADD3 R158, R124, -0x4ab325aa, RZ ;  /* 0xb54cda567c9e7810 */ /* 0x000fc40007ffe0ff */
[----:B------:R-:W-:Y:S02]  /*0a80*/  IADD3 R160, R125, 0x646e171e, RZ ;  /* 0x646e171e7da07810 */ /* 0x000fe40007ffe0ff */
        /* <DEDUP_REMOVED lines=13> */
[C---:B------:R-:W-:Y:S02]  /*0b60*/  IADD3 R169, R124.reuse, 0x5384540f, RZ ;  /* 0x5384540f7ca97810 */ /* 0x040fe40007ffe0ff */
        /* <DEDUP_REMOVED lines=122> */
.L_x_14422:
        /* <DEDUP_REMOVED lines=21> */
[----:B-1----:R-:W-:-:S04]  /*1460*/  ISETP.NE.U32.AND P3, PT, RZ, c[0x0][0x180], PT ;  /* 0x00006000ff007a0c */ /* 0x002fc80003f65070 */
        /* <DEDUP_REMOVED lines=27> */
.L_x_14036:
[----:B------:R-:W-:Y:S02]  /*1620*/  IMAD.MOV.U32 R104, RZ, RZ, R206 ;  /* 0x000000ffff687224 */ /* 0x000fe400078e00ce */
.L_x_14037:
[----:B------:R-:W-:Y:S05]  /*1630*/  BSYNC B2 ;  /* 0x0000000000027941 */ /* 0x000fea0003800000 */
.L_x_14035:
        /* <DEDUP_REMOVED lines=16> */
.L_x_14041:
[----:B------:R-:W-:Y:S05]  /*1740*/  BSYNC B3 ;  /* 0x0000000000037941 */ /* 0x000fea0003800000 */
.L_x_14040:
        /* <DEDUP_REMOVED lines=43> */
.L_x_14039:
[----:B------:R-:W-:Y:S05]  /*1a00*/  BSYNC B2 ;  /* 0x0000000000027941 */ /* 0x000fea0003800000 */
.L_x_14038:
        /* <DEDUP_REMOVED lines=11> */
.L_x_14034:
[----:B0-----:R-:W-:Y:S05]  /*1ac0*/  BSYNC B1 ;  /* 0x0000000000017941 */ /* 0x001fea0003800000 */
.L_x_14033:
        /* <DEDUP_REMOVED lines=18> */
.L_x_14045:
[----:B------:R-:W-:Y:S02]  /*1bf0*/  IMAD.MOV.U32 R106, RZ, RZ, R206 ;  /* 0x000000ffff6a7224 */ /* 0x000fe400078e00ce */
.L_x_14046:
[----:B------:R-:W-:Y:S05]  /*1c00*/  BSYNC B2 ;  /* 0x0000000000027941 */ /* 0x000fea0003800000 */
.L_x_14044:
        /* <DEDUP_REMOVED lines=16> */
.L_x_14050:
[----:B------:R-:W-:Y:S05]  /*1d10*/  BSYNC B3 ;  /* 0x0000000000037941 */ /* 0x000fea0003800000 */
.L_x_14049:
        /* <DEDUP_REMOVED lines=43> */
.L_x_14048:
[----:B------:R-:W-:Y:S05]  /*1fd0*/  BSYNC B2 ;  /* 0x0000000000027941 */ /* 0x000fea0003800000 */
.L_x_14047:
        /* <DEDUP_REMOVED lines=11> */
.L_x_14043:
[----:B------:R-:W-:Y:S05]  /*2090*/  BSYNC B1 ;  /* 0x0000000000017941 */ /* 0x000fea0003800000 */
.L_x_14042:
        /* <DEDUP_REMOVED lines=18> */
.L_x_14054:
[----:B------:R-:W-:Y:S02]  /*21c0*/  IMAD.MOV.U32 R106, RZ, RZ, R206 ;  /* 0x000000ffff6a7224 */ /* 0x000fe400078e00ce */
.L_x_14055:
[----:B------:R-:W-:Y:S05]  /*21d0*/  BSYNC B2 ;  /* 0x0000000000027941 */ /* 0x000fea0003800000 */
.L_x_14053:
        /* <DEDUP_REMOVED lines=16> */
.L_x_14059:
[----:B------:R-:W-:Y:S05]  /*22e0*/  BSYNC B3 ;  /* 0x0000000000037941 */ /* 0x000fea0003800000 */
.L_x_14058:
        /* <DEDUP_REMOVED lines=43> */
.L_x_14057:
[----:B------:R-:W-:Y:S05]  /*25a0*/  BSYNC B2 ;  /* 0x0000000000027941 */ /* 0x000fea0003800000 */
.L_x_14056:
        /* <DEDUP_REMOVED lines=11> */
.L_x_14052:
[----:B------:R-:W-:Y:S05]  /*2660*/  BSYNC B1 ;  /* 0x0000000000017941 */ /* 0x000fea0003800000 */
.L_x_14051:
        /* <DEDUP_REMOVED lines=18> */
.L_x_14063:
[----:B------:R-:W-:Y:S02]  /*2790*/  IMAD.MOV.U32 R154, RZ, RZ, R206 ;  /* 0x000000ffff9a7224 */ /* 0x000fe400078e00ce */
.L_x_14064:
[----:B------:R-:W-:Y:S05]  /*27a0*/  BSYNC B2 ;  /* 0x0000000000027941 */ /* 0x000fea0003800000 */
.L_x_14062:
        /* <DEDUP_REMOVED lines=16> */
.L_x_14068:
[----:B------:R-:W-:Y:S05]  /*28b0*/  BSYNC B3 ;  /* 0x0000000000037941 */ /* 0x000fea0003800000 */
.L_x_14067:
        /* <DEDUP_REMOVED lines=43> */
.L_x_14066:
[----:B------:R-:W-:Y:S05]  /*2b70*/  BSYNC B2 ;  /* 0x0000000000027941 */ /* 0x000fea0003800000 */
.L_x_14065:
        /* <DEDUP_REMOVED lines=11> */
.L_x_14061:
[----:B------:R-:W-:Y:S05]  /*2c30*/  BSYNC B1 ;  /* 0x0000000000017941 */ /* 0x000fea0003800000 */
.L_x_14060:
        /* <DEDUP_REMOVED lines=18> */
.L_x_14072:
[----:B------:R-:W-:Y:S02]  /*2d60*/  IMAD.MOV.U32 R154, RZ, RZ, R206 ;  /* 0x000000ffff9a7224 */ /* 0x000fe400078e00ce */
.L_x_14073:
[----:B------:R-:W-:Y:S05]  /*2d70*/  BSYNC B2 ;  /* 0x0000000000027941 */ /* 0x000fea0003800000 */
.L_x_14071:
        /* <DEDUP_REMOVED lines=16> */
.L_x_14077:
[----:B------:R-:W-:Y:S05]  /*2e80*/  BSYNC B3 ;  /* 0x0000000000037941 */ /* 0x000fea0003800000 */
.L_x_14076:
        /* <DEDUP_REMOVED lines=43> */
.L_x_14075:
[----:B------:R-:W-:Y:S05]  /*3140*/  BSYNC B2 ;  /* 0x0000000000027941 */ /* 0x000fea0003800000 */
.L_x_14074:
[----:B------:R-:W0:Y:S01]  /*3150*/  I2F.U32 R68, R154 ;  /* 0x0000009a00447306 */ /* 0x000e220000201000 */
[----:B------:R-:W-:Y:S01]  /*3160*/  PRMT R69, RZ, 0x5410, R62 ;  /* 0x00005410ff457816 */ /* 0x000fe2000000003e */
        /* <DEDUP_REMOVED lines=9> */
.L_x_14070:
[----:B------:R-:W-:Y:S05]  /*3200*/  BSYNC B1 ;  /* 0x0000000000017941 */ /* 0x000fea0003800000 */
.L_x_14069:
        /* <DEDUP_REMOVED lines=18> */
.L_x_14081:
[----:B------:R-:W-:Y:S02]  /*3330*/  IMAD.MOV.U32 R227, RZ, RZ, R206 ;  /* 0x000000ffffe37224 */ /* 0x000fe400078e00ce */
.L_x_14082:
[----:B------:R-:W-:Y:S05]  /*3340*/  BSYNC B2 ;  /* 0x0000000000027941 */ /* 0x000fea0003800000 */
.L_x_14080:
        /* <DEDUP_REMOVED lines=16> */
.L_x_14086:
[----:B------:R-:W-:Y:S05]  /*3450*/  BSYNC B3 ;  /* 0x0000000000037941 */ /* 0x000fea0003800000 */
.L_x_14085:
        /* <DEDUP_REMOVED lines=43> */
.L_x_14084:
[----:B------:R-:W-:Y:S05]  /*3710*/  BSYNC B2 ;  /* 0x0000000000027941 */ /* 0x000fea0003800000 */
.L_x_14083:
        /* <DEDUP_REMOVED lines=11> */
.L_x_14079:
[----:B------:R-:W-:Y:S05]  /*37d0*/  BSYNC B1 ;  /* 0x0000000000017941 */ /* 0x000fea0003800000 */
.L_x_14078:
        /* <DEDUP_REMOVED lines=18> */
.L_x_14090:
[----:B------:R-:W-:Y:S02]  /*3900*/  IMAD.MOV.U32 R227, RZ, RZ, R206 ;  /* 0x000000ffffe37224 */ /* 0x000fe400078e00ce */
.L_x_14091:
[----:B------:R-:W-:Y:S05]  /*3910*/  BSYNC B2 ;  /* 0x0000000000027941 */ /* 0x000fea0003800000 */
.L_x_14089:
        /* <DEDUP_REMOVED lines=16> */
.L_x_14095:
[----:B------:R-:W-:Y:S05]  /*3a20*/  BSYNC B3 ;  /* 0x0000000000037941 */ /* 0x000fea0003800000 */
.L_x_14094:
        /* <DEDUP_REMOVED lines=43> */
.L_x_14093:
[----:B------:R-:W-:Y:S05]  /*3ce0*/  BSYNC B2 ;  /* 0x0000000000027941 */ /* 0x000fea0003800000 */
.L_x_14092:
        /* <DEDUP_REMOVED lines=11> */
.L_x_14088:
[----:B------:R-:W-:Y:S05]  /*3da0*/  BSYNC B1 ;  /* 0x0000000000017941 */ /* 0x000fea0003800000 */
.L_x_14087:
        /* <DEDUP_REMOVED lines=18> */
.L_x_14099:
[----:B------:R-:W-:Y:S02]  /*3ed0*/  IMAD.MOV.U32 R227, RZ, RZ, R206 ;  /* 0x000000ffffe37224 */ /* 0x000fe400078e00ce */
.L_x_14100:
[----:B------:R-:W-:Y:S05]  /*3ee0*/  BSYNC B2 ;  /* 0x0000000000027941 */ /* 0x000fea0003800000 */
.L_x_14098:
        /* <DEDUP_REMOVED lines=16> */
.L_x_14104:
[----:B------:R-:W-:Y:S05]  /*3ff0*/  BSYNC B3 ;  /* 0x0000000000037941 */ /* 0x000fea0003800000 */
.L_x_14103:
        /* <DEDUP_REMOVED lines=43> */
.L_x_14102:
[----:B------:R-:W-:Y:S05]  /*42b0*/  BSYNC B2 ;  /* 0x0000000000027941 */ /* 0x000fea0003800000 */
.L_x_14101:
        /* <DEDUP_REMOVED lines=11> */
.L_x_14097:
[----:B------:R-:W-:Y:S05]  /*4370*/  BSYNC B1 ;  /* 0x0000000000017941 */ /* 0x000fea0003800000 */
.L_x_14096:
[----:B------:R-:W-:Y:S01]  /*4380*/  IMAD.MOV.U32 R104, RZ, RZ, 0x20 ;  /* 0x00000020ff687424 */ /* 0x000fe200078e00ff */
[----:B------:R-:W-:Y:S03]  /*4390*/  BSSY B1, `(.L_x_14105) ;  /* 0x0000019000017945 */ /* 0x000fe60003800000 */
[----:B------:R-:W-:-:S05]  /*43a0*/  IMAD.WIDE.U32 R104, R225, R104, c[0x0][0x188] ;  /* 0x00006200e1687625 */ /* 0x000fca00078e0068 */
[----:B------:R0:W-:Y:S04]  /*43b0*/  STG.E.128 [R104.64], R56 ;  /* 0x0000003868007986 */ /* 0x0001e8000c101d04 */
[----:B------:R0:W-:Y:S01]  /*43c0*/  STG.E.128 [R104.64+0x10], R68 ;  /* 0x0000104468007986 */ /* 0x0001e2000c101d04 */
[----:B------:R-:W-:Y:S05]  /*43d0*/  @!P2 BRA `(.L_x_14106) ;  /* 0x000001400000a947 */ /* 0x000fea0003800000 */
[----:B0-----:R-:W-:Y:S01]  /*43e0*/  IMAD.U32 R105, R219, 0x10000, RZ ;  /* 0x00010000db697824 */ /* 0x001fe200078e00ff */
[----:B------:R-:W-:Y:S01]  /*43f0*/  LOP3.LUT R104, R220, 0xffff, RZ, 0xc0, !PT ;  /* 0x0000ffffdc687812 */ /* 0x000fe200078ec0ff */
[----:B------:R-:W-:Y:S01]  /*4400*/  HFMA2.MMA R231, -RZ, RZ, 0, 4.76837158203125e-07 ;  /* 0x00000008ffe77435 */ /* 0x000fe200000001ff */
        /* <DEDUP_REMOVED lines=17> */
.L_x_14106:
[----:B------:R-:W-:Y:S05]  /*4520*/  BSYNC B1 ;  /* 0x0000000000017941 */ /* 0x000fea0003800000 */
.L_x_14105:
[----:B------:R-:W-:Y:S02]  /*4530*/  IADD3 R225, R225, 0x20, RZ ;  /* 0x00000020e1e17810 */ /* 0x000fe40007ffe0ff */
[----:B------:R-:W-:Y:S02]  /*4540*/  IADD3 R224, R224, 0x20, RZ ;  /* 0x00000020e0e07810 */ /* 0x000fe40007ffe0ff */
.L_x_14032:
[----:B-1----:R-:W-:Y:S05]  /*4550*/  BSYNC B0 ;  /* 0x0000000000007941 */ /* 0x002fea0003800000 */
.L_x_14031:
        /* <DEDUP_REMOVED lines=31> */
.L_x_14112:
[----:B0-----:R-:W-:Y:S02]  /*4750*/  IMAD.MOV.U32 R104, RZ, RZ, R206 ;  /* 0x000000ffff687224 */ /* 0x001fe400078e00ce */
.L_x_14113:
[----:B------:R-:W-:Y:S05]  /*4760*/  BSYNC B2 ;  /* 0x0000000000027941 */ /* 0x000fea0003800000 */
.L_x_14111:
        /* <DEDUP_REMOVED lines=16> */
.L_x_14117:
[----:B------:R-:W-:Y:S05]  /*4870*/  BSYNC B3 ;  /* 0x0000000000037941 */ /* 0x000fea0003800000 */
.L_x_14116:
        /* <DEDUP_REMOVED lines=43> */
.L_x_14115:
[----:B------:R-:W-:Y:S05]  /*4b30*/  BSYNC B2 ;  /* 0x0000000000027941 */ /* 0x000fea0003800000 */
.L_x_14114:
        /* <DEDUP_REMOVED lines=11> */
.L_x_14110:
[----:B-1----:R-:W-:Y:S05]  /*4bf0*/  BSYNC B1 ;  /* 0x0000000000017941 */ /* 0x002fea0003800000 */
.L_x_14109:
        /* <DEDUP_REMOVED lines=18> */
.L_x_14121:
[----:B0-----:R-:W-:Y:S02]  /*4d20*/  IMAD.MOV.U32 R106, RZ, RZ, R206 ;  /* 0x000000ffff6a7224 */ /* 0x001fe400078e00ce */
.L_x_14122:
[----:B------:R-:W-:Y:S05]  /*4d30*/  BSYNC B2 ;  /* 0x0000000000027941 */ /* 0x000fea0003800000 */
.L_x_14120:
        /* <DEDUP_REMOVED lines=16> */
.L_x_14126:
[----:B------:R-:W-:Y:S05]  /*4e40*/  BSYNC B3 ;  /* 0x0000000000037941 */ /* 0x000fea0003800000 */
.L_x_14125:
        /* <DEDUP_REMOVED lines=43> */
.L_x_14124:
[----:B------:R-:W-:Y:S05]  /*5100*/  BSYNC B2 ;  /* 0x0000000000027941 */ /* 0x000fea0003800000 */
.L_x_14123:
        /* <DEDUP_REMOVED lines=11> */
.L_x_14119:
[----:B------:R-:W-:Y:S05]  /*51c0*/  BSYNC B1 ;  /* 0x0000000000017941 */ /* 0x000fea0003800000 */
.L_x_14118:
        /* <DEDUP_REMOVED lines=18> */
.L_x_14130:
[----:B0-----:R-:W-:Y:S02]  /*52f0*/  IMAD.MOV.U32 R106, RZ, RZ, R206 ;  /* 0x000000ffff6a7224 */ /* 0x001fe400078e00ce */
.L_x_14131:
[----:B------:R-:W-:Y:S05]  /*5300*/  BSYNC B2 ;  /* 0x0000000000027941 */ /* 0x000fea0003800000 */
.L_x_14129:
        /* <DEDUP_REMOVED lines=16> */
.L_x_14135:
[----:B------:R-:W-:Y:S05]  /*5410*/  BSYNC B3 ;  /* 0x0000000000037941 */ /* 0x000fea0003800000 */
.L_x_14134:
        /* <DEDUP_REMOVED lines=43> */
.L_x_14133:
[----:B------:R-:W-:Y:S05]  /*56d0*/  BSYNC B2 ;  /* 0x0000000000027941 */ /* 0x000fea0003800000 */
.L_x_14132:
        /* <DEDUP_REMOVED lines=11> */
.L_x_14128:
[----:B------:R-:W-:Y:S05]  /*5790*/  BSYNC B1 ;  /* 0x0000000000017941 */ /* 0x000fea0003800000 */
.L_x_14127:
        /* <DEDUP_REMOVED lines=18> */
.L_x_14139:
[----:B------:R-:W-:Y:S02]  /*58c0*/  IMAD.MOV.U32 R154, RZ, RZ, R206 ;  /* 0x000000ffff9a7224 */ /* 0x000fe400078e00ce */
.L_x_14140:
[----:B------:R-:W-:Y:S05]  /*58d0*/  BSYNC B2 ;  /* 0x0000000000027941 */ /* 0x000fea0003800000 */
.L_x_14138:
        /* <DEDUP_REMOVED lines=16> */
.L_x_14144:
[----:B------:R-:W-:Y:S05]  /*59e0*/  BSYNC B3 ;  /* 0x0000000000037941 */ /* 0x000fea0003800000 */
.L_x_14143:
[----:B------:R-:W-:Y:S01]  /*59f0*/  IMAD.HI.U32 R75, R48, -0x326172a9, RZ ;  /* 0xcd9e8d57304b7827 */ /* 0x000fe200078e00ff */
[----:B------:R-:W-:-:S03]  /*5a00*/  LOP3.LUT R76, R76, R205, R125, 0x96, !PT ;  /* 0x000000cd4c4c7212 */ /* 0x000fc600078e967d */
[----:B------:R-:W-:Y:S01]  /*5a10*/  IMAD R79, R48, -0x326172a9, RZ ;  /* 0xcd9e8d57304f7824 */ /* 0x000fe200078e02ff */
[----:B------:R-:W-:Y:S01]  /*5a20*/  LOP3.LUT R75, R75, R47, R124, 0x96, !PT ;  /* 0x0000002f4b4b7212 */ /* 0x000fe200078e967c */
[----:B------:R-:W-:-:S04]  /*5a30*/  IMAD.WIDE.U32 R76, R76, -0x326172a9, RZ ;  /* 0xcd9e8d574c4c7825 */ /* 0x000fc800078e00ff */
[----:B------:R-:W-:Y:S01]  /*5a40*/  IMAD R78, R46, -0x2daee0ad, RZ ;  /* 0xd2511f532e4e7824 */ /* 0x000fe200078e02ff */
[----:B------:R-:W-:Y:S01]  /*5a50*/  LOP3.LUT R79, R77, R79, R44, 0x96, !PT ;  /* 0x0000004f4d4f7212 */ /* 0x000fe200078e962c */
[----:B0-----:R-:W-:-:S04]  /*5a60*/  IMAD.WIDE.U32 R106, R75, -0x2daee0ad, RZ ;  /* 0xd2511f534b6a7825 */ /* 0x001fc800078e00ff */
        /* <DEDUP_REMOVED lines=35> */
.L_x_14142:
[----:B------:R-:W-:Y:S05]  /*5ca0*/  BSYNC B2 ;  /* 0x0000000000027941 */ /* 0x000fea0003800000 */
.L_x_14141:
[----:B------:R-:W1:Y:S01]  /*5cb0*/  I2F.U32 R75, R154 ;  /* 0x0000009a004b7306 */ /* 0x000e620000201000 */
[----:B-----5:R-:W-:Y:S01]  /*5cc0*/  PRMT R78, RZ, 0x7610, R61 ;  /* 0x00007610ff4e7816 */ /* 0x020fe2000000003d */
[----:B------:R-:W-:-:S04]  /*5cd0*/  IMAD.MOV.U32 R76, RZ, RZ, 0x2f800000 ;  /* 0x2f800000ff4c7424 */ /* 0x000fc800078e00ff */
[----:B------:R-:W-:-:S04]  /*5ce0*/  FMUL.FTZ R78, R78, c[0x0][0x1ec] ;  /* 0x00007b004e4e7a20 */ /* 0x000fc80000410000 */
[----:B------:R-:W-:Y:S02]  /*5cf0*/  FMUL.FTZ R78, R78, c[0x0][0x1e8] ;  /* 0x00007a004e4e7a20 */ /* 0x000fe40000410000 */
[----:B-1----:R-:W-:-:S05]  /*5d00*/  FFMA.FTZ R75, R75, R76, 1.1641532182693481445e-10 ;  /* 0x2f0000004b4b7423 */ /* 0x002fca000001004c */
[----:B------:R-:W-:-:S04]  /*5d10*/  FSETP.GTU.FTZ.AND P5, PT, R75, c[0x0][0x1e4], PT ;  /* 0x000079004b007a0b */ /* 0x000fc80003fbc000 */
[----:B------:R-:W-:Y:S02]  /*5d20*/  FSEL R75, R78, RZ, !P5 ;  /* 0x000000ff4e4b7208 */ /* 0x000fe40006800000 */
[----:B------:R-:W-:-:S03]  /*5d30*/  SEL R216, RZ, 0x1, P5 ;  /* 0x00000001ffd87807 */ /* 0x000fc60002800000 */
[----:B------:R-:W-:-:S04]  /*5d40*/  FMUL.FTZ R75, R22, R75 ;  /* 0x0000004b164b7220 */ /* 0x000fc80000410000 */
[----:B------:R-:W-:Y:S02]  /*5d50*/  @P3 FADD.FTZ R75, R55, R75 ;  /* 0x0000004b374b3221 */ /* 0x000fe40000010000 */
.L_x_14137:
[----:B------:R-:W-:Y:S05]  /*5d60*/  BSYNC B1 ;  /* 0x0000000000017941 */ /* 0x000fea0003800000 */
.L_x_14136:
        /* <DEDUP_REMOVED lines=18> */
.L_x_14148:
[----:B------:R-:W-:Y:S02]  /*5e90*/  IMAD.MOV.U32 R154, RZ, RZ, R206 ;  /* 0x000000ffff9a7224 */ /* 0x000fe400078e00ce */
.L_x_14149:
[----:B------:R-:W-:Y:S05]  /*5ea0*/  BSYNC B2 ;  /* 0x0000000000027941 */ /* 0x000fea0003800000 */
.L_x_14147:
        /* <DEDUP_REMOVED lines=16> */
.L_x_14153:
[----:B------:R-:W-:Y:S05]  /*5fb0*/  BSYNC B3 ;  /* 0x0000000000037941 */ /* 0x000fea0003800000 */
.L_x_14152:
[----:B------:R-:W-:Y:S01]  /*5fc0*/  IMAD.HI.U32 R76, R48, -0x326172a9, RZ ;  /* 0xcd9e8d57304c7827 */ /* 0x000fe200078e00ff */
[----:B------:R-:W-:-:S03]  /*5fd0*/  LOP3.LUT R77, R77, R205, R125, 0x96, !PT ;  /* 0x000000cd4d4d7212 */ /* 0x000fc600078e967d */
[----:B------:R-:W-:Y:S01]  /*5fe0*/  IMAD R79, R48, -0x326172a9, RZ ;  /* 0xcd9e8d57304f7824 */ /* 0x000fe200078e02ff */
[----:B0-----:R-:W-:Y:S01]  /*5ff0*/  LOP3.LUT R106, R76, R47, R124, 0x96, !PT ;  /* 0x0000002f4c6a7212 */ /* 0x001fe200078e967c */
        /* <DEDUP_REMOVED lines=39> */
.L_x_14151:
[----:B------:R-:W-:Y:S05]  /*6270*/  BSYNC B2 ;  /* 0x0000000000027941 */ /* 0x000fea0003800000 */
.L_x_14150:
[----:B------:R-:W1:Y:S01]  /*6280*/  I2F.U32 R76, R154 ;  /* 0x0000009a004c7306 */ /* 0x000e620000201000 */
[----:B------:R-:W-:Y:S01]  /*6290*/  PRMT R79, RZ, 0x5410, R62 ;  /* 0x00005410ff4f7816 */ /* 0x000fe2000000003e */
        /* <DEDUP_REMOVED lines=9> */
.L_x_14146:
[----:B------:R-:W-:Y:S05]  /*6330*/  BSYNC B1 ;  /* 0x0000000000017941 */ /* 0x000fea0003800000 */
.L_x_14145:
        /* <DEDUP_REMOVED lines=18> */
.L_x_14157:
[----:B------:R-:W-:Y:S02]  /*6460*/  IMAD.MOV.U32 R227, RZ, RZ, R206 ;  /* 0x000000ffffe37224 */ /* 0x000fe400078e00ce */
.L_x_14158:
[----:B------:R-:W-:Y:S05]  /*6470*/  BSYNC B2 ;  /* 0x0000000000027941 */ /* 0x000fea0003800000 */
.L_x_14156:
        /* <DEDUP_REMOVED lines=16> */
.L_x_14162:
[----:B------:R-:W-:Y:S05]  /*6580*/  BSYNC B3 ;  /* 0x0000000000037941 */ /* 0x000fea0003800000 */
.L_x_14161:
[----:B------:R-:W-:Y:S01]  /*6590*/  IMAD.HI.U32 R77, R48, -0x326172a9, RZ ;  /* 0xcd9e8d57304d7827 */ /* 0x000fe200078e00ff */
[----:B------:R-:W-:-:S03]  /*65a0*/  LOP3.LUT R78, R78, R205, R125, 0x96, !PT ;  /* 0x000000cd4e4e7212 */ /* 0x000fc600078e967d */
[----:B0-----:R-:W-:Y:S01]  /*65b0*/  IMAD R105, R48, -0x326172a9, RZ ;  /* 0xcd9e8d5730697824 */ /* 0x001fe200078e02ff */
        /* <DEDUP_REMOVED lines=40> */
.L_x_14160:
[----:B------:R-:W-:Y:S05]  /*6840*/  BSYNC B2 ;  /* 0x0000000000027941 */ /* 0x000fea0003800000 */
.L_x_14159:
[----:B------:R-:W1:Y:S01]  /*6850*/  I2F.U32 R77, R227 ;  /* 0x000000e3004d7306 */ /* 0x000e620000201000 */
[----:B0-----:R-:W-:Y:S01]  /*6860*/  PRMT R104, RZ, 0x7610, R62 ;  /* 0x00007610ff687816 */ /* 0x001fe2000000003e */
        /* <DEDUP_REMOVED lines=9> */
.L_x_14155:
[----:B------:R-:W-:Y:S05]  /*6900*/  BSYNC B1 ;  /* 0x0000000000017941 */ /* 0x000fea0003800000 */
.L_x_14154:
        /* <DEDUP_REMOVED lines=18> */
.L_x_14166:
[----:B------:R-:W-:Y:S02]  /*6a30*/  IMAD.MOV.U32 R227, RZ, RZ, R206 ;  /* 0x000000ffffe37224 */ /* 0x000fe400078e00ce */
.L_x_14167:
[----:B------:R-:W-:Y:S05]  /*6a40*/  BSYNC B2 ;  /* 0x0000000000027941 */ /* 0x000fea0003800000 */
.L_x_14165:
        /* <DEDUP_REMOVED lines=16> */
.L_x_14171:
[----:B------:R-:W-:Y:S05]  /*6b50*/  BSYNC B3 ;  /* 0x0000000000037941 */ /* 0x000fea0003800000 */
.L_x_14170:
        /* <DEDUP_REMOVED lines=43> */
.L_x_14169:
[----:B------:R-:W-:Y:S05]  /*6e10*/  BSYNC B2 ;  /* 0x0000000000027941 */ /* 0x000fea0003800000 */
.L_x_14168:
        /* <DEDUP_REMOVED lines=11> */
.L_x_14164:
[----:B------:R-:W-:Y:S05]  /*6ed0*/  BSYNC B1 ;  /* 0x0000000000017941 */ /* 0x000fea0003800000 */
.L_x_14163:
        /* <DEDUP_REMOVED lines=18> */
.L_x_14175:
[----:B------:R-:W-:Y:S02]  /*7000*/  IMAD.MOV.U32 R227, RZ, RZ, R206 ;  /* 0x000000ffffe37224 */ /* 0x000fe400078e00ce */
.L_x_14176:
[----:B------:R-:W-:Y:S05]  /*7010*/  BSYNC B2 ;  /* 0x0000000000027941 */ /* 0x000fea0003800000 */
.L_x_14174:
        /* <DEDUP_REMOVED lines=16> */
.L_x_14180:
[----:B------:R-:W-:Y:S05]  /*7120*/  BSYNC B3 ;  /* 0x0000000000037941 */ /* 0x000fea0003800000 */
.L_x_14179:
        /* <DEDUP_REMOVED lines=42> */
[----:B------:R-:W-:Y:S02]  /*73d0*/  MOV R202, R104 ;  /* 0x0000006800ca7202 */ /* 0x000fe40000000f00 */
.L_x_14178:
[----:B------:R-:W-:Y:S05]  /*73e0*/  BSYNC B2 ;  /* 0x0000000000027941 */ /* 0x000fea0003800000 */
.L_x_14177:
        /* <DEDUP_REMOVED lines=11> */
.L_x_14173:
[----:B------:R-:W-:Y:S05]  /*74a0*/  BSYNC B1 ;  /* 0x0000000000017941 */ /* 0x000fea0003800000 */
.L_x_14172:
        /* <DEDUP_REMOVED lines=8> */
[----:B------:R-:W-:Y:S01]  /*7530*/  IMAD.MOV.U32 R231, RZ, RZ, 0x8 ;  /* 0x00000008ffe77424 */ /* 0x000fe200078e00ff */
[----:B------:R-:W-:Y:S02]  /*7540*/  PRMT R107, R218, 0x7104, RZ ;  /* 0x00007104da6b7816 */ /* 0x000fe400000000ff */
[----:B------:R-:W-:-:S02]  /*7550*/  LOP3.LUT R105, R105, 0xff0000, RZ, 0xc0, !PT ;  /* 0x00ff000069697812 */ /* 0x000fc400078ec0ff */
[----:B------:R-:W-:Y:S02]  /*7560*/  LOP3.LUT R106, R216, 0xff, RZ, 0xc0, !PT ;  /* 0x000000ffd86a7812 */ /* 0x000fe400078ec0ff */
[----:B------:R-:W-:Y:S02]  /*7570*/  PRMT R104, R105, 0x4210, R104 ;  /* 0x0000421069687816 */ /* 0x000fe40000000068 */
        /* <DEDUP_REMOVED lines=13> */
.L_x_14182:
[----:B------:R-:W-:Y:S05]  /*7650*/  BSYNC B1 ;  /* 0x0000000000017941 */ /* 0x000fea0003800000 */
.L_x_14181:
[----:B------:R-:W-:Y:S02]  /*7660*/  IADD3 R225, R225, 0x20, RZ ;  /* 0x00000020e1e17810 */ /* 0x000fe40007ffe0ff */
[----:B------:R-:W-:Y:S02]  /*7670*/  IADD3 R224, R224, 0x20, RZ ;  /* 0x00000020e0e07810 */ /* 0x000fe40007ffe0ff */
.L_x_14108:
[----:B------:R-:W-:Y:S05]  /*7680*/  BSYNC B0 ;  /* 0x0000000000007941 */ /* 0x000fea0003800000 */
.L_x_14107:
        /* <DEDUP_REMOVED lines=31> */
.L_x_14188:
[----:B0-----:R-:W-:Y:S02]  /*7880*/  IMAD.MOV.U32 R104, RZ, RZ, R206 ;  /* 0x000000ffff687224 */ /* 0x001fe400078e00ce */
.L_x_14189:
[----:B------:R-:W-:Y:S05]  /*7890*/  BSYNC B2 ;  /* 0x0000000000027941 */ /* 0x000fea0003800000 */
.L_x_14187:
        /* <DEDUP_REMOVED lines=16> */
.L_x_14193:
[----:B------:R-:W-:Y:S05]  /*79a0*/  BSYNC B3 ;  /* 0x0000000000037941 */ /* 0x000fea0003800000 */
.L_x_14192:
        /* <DEDUP_REMOVED lines=43> */
.L_x_14191:
[----:B------:R-:W-:Y:S05]  /*7c60*/  BSYNC B2 ;  /* 0x0000000000027941 */ /* 0x000fea0003800000 */
.L_x_14190:
        /* <DEDUP_REMOVED lines=11> */
.L_x_14186:
[----:B-1----:R-:W-:Y:S05]  /*7d20*/  BSYNC B1 ;  /* 0x0000000000017941 */ /* 0x002fea0003800000 */
.L_x_14185:
        /* <DEDUP_REMOVED lines=18> */
.L_x_14197:
[----:B0-----:R-:W-:Y:S02]  /*7e50*/  IMAD.MOV.U32 R106, RZ, RZ, R206 ;  /* 0x000000ffff6a7224 */ /* 0x001fe400078e00ce */
.L_x_14198:
[----:B------:R-:W-:Y:S05]  /*7e60*/  BSYNC B2 ;  /* 0x0000000000027941 */ /* 0x000fea0003800000 */
.L_x_14196:
        /* <DEDUP_REMOVED lines=16> */
.L_x_14202:
[----:B------:R-:W-:Y:S05]  /*7f70*/  BSYNC B3 ;  /* 0x0000000000037941 */ /* 0x000fea0003800000 */
.L_x_14201:
        /* <DEDUP_REMOVED lines=43> */
.L_x_14200:
[----:B------:R-:W-:Y:S05]  /*8230*/  BSYNC B2 ;  /* 0x0000000000027941 */ /* 0x000fea0003800000 */
.L_x_14199:
        /* <DEDUP_REMOVED lines=11> */
.L_x_14195:
[----:B------:R-:W-:Y:S05]  /*82f0*/  BSYNC B1 ;  /* 0x0000000000017941 */ /* 0x000fea0003800000 */
.L_x_14194:
        /* <DEDUP_REMOVED lines=18> */
.L_x_14206:
[----:B0-----:R-:W-:Y:S02]  /*8420*/  IMAD.MOV.U32 R106, RZ, RZ, R206 ;  /* 0x000000ffff6a7224 */ /* 0x001fe400078e00ce */
.L_x_14207:
[----:B------:R-:W-:Y:S05]  /*8430*/  BSYNC B2 ;  /* 0x0000000000027941 */ /* 0x000fea0003800000 */
.L_x_14205:
        /* <DEDUP_REMOVED lines=16> */
.L_x_14211:
[----:B------:R-:W-:Y:S05]  /*8540*/  BSYNC B3 ;  /* 0x0000000000037941 */ /* 0x000fea0003800000 */
.L_x_14210:
        /* <DEDUP_REMOVED lines=43> */
.L_x_14209:
[----:B------:R-:W-:Y:S05]  /*8800*/  BSYNC B2 ;  /* 0x0000000000027941 */ /* 0x000fea0003800000 */
.L_x_14208:
        /* <DEDUP_REMOVED lines=11> */
.L_x_14204:
[----:B------:R-:W-:Y:S05]  /*88c0*/  BSYNC B1 ;  /* 0x0000000000017941 */ /* 0x000fea0003800000 */
.L_x_14203:
        /* <DEDUP_REMOVED lines=18> */
.L_x_14215:
[----:B------:R-:W-:Y:S02]  /*89f0*/  IMAD.MOV.U32 R154, RZ, RZ, R206 ;  /* 0x000000ffff9a7224 */ /* 0x000fe400078e00ce */
.L_x_14216:
[----:B------:R-:W-:Y:S05]  /*8a00*/  BSYNC B2 ;  /* 0x0000000000027941 */ /* 0x000fea0003800000 */
.L_x_14214:
        /* <DEDUP_REMOVED lines=16> */
.L_x_14220:
[----:B------:R-:W-:Y:S05]  /*8b10*/  BSYNC B3 ;  /* 0x0000000000037941 */ /* 0x000fea0003800000 */
.L_x_14219:
        /* <DEDUP_REMOVED lines=43> */
.L_x_14218:
[----:B------:R-:W-:Y:S05]  /*8dd0*/  BSYNC B2 ;  /* 0x0000000000027941 */ /* 0x000fea0003800000 */
.L_x_14217:
        /* <DEDUP_REMOVED lines=11> */
.L_x_14213:
[----:B------:R-:W-:Y:S05]  /*8e90*/  BSYNC B1 ;  /* 0x0000000000017941 */ /* 0x000fea0003800000 */
.L_x_14212:
        /* <DEDUP_REMOVED lines=18> */
.L_x_14224:
[----:B------:R-:W-:Y:S02]  /*8fc0*/  IMAD.MOV.U32 R154, RZ, RZ, R206 ;  /* 0x000000ffff9a7224 */ /* 0x000fe400078e00ce */
.L_x_14225:
[----:B------:R-:W-:Y:S05]  /*8fd0*/  BSYNC B2 ;  /* 0x0000000000027941 */ /* 0x000fea0003800000 */
.L_x_14223:
        /* <DEDUP_REMOVED lines=16> */
.L_x_14229:
[----:B------:R-:W-:Y:S05]  /*90e0*/  BSYNC B3 ;  /* 0x0000000000037941 */ /* 0x000fea0003800000 */
.L_x_14228:
        /* <DEDUP_REMOVED lines=43> */
.L_x_14227:
[----:B------:R-:W-:Y:S05]  /*93a0*/  BSYNC B2 ;  /* 0x0000000000027941 */ /* 0x000fea0003800000 */
.L_x_14226:
        /* <DEDUP_REMOVED lines=11> */
.L_x_14222:
[----:B------:R-:W-:Y:S05]  /*9460*/  BSYNC B1 ;  /* 0x0000000000017941 */ /* 0x000fea0003800000 */
.L_x_14221:
        /* <DEDUP_REMOVED lines=18> */
.L_x_14233:
[----:B------:R-:W-:Y:S02]  /*9590*/  IMAD.MOV.U32 R227, RZ, RZ, R206 ;  /* 0x000000ffffe37224 */ /* 0x000fe400078e00ce */
.L_x_14234:
[----:B------:R-:W-:Y:S05]  /*95a0*/  BSYNC B2 ;  /* 0x0000000000027941 */ /* 0x000fea0003800000 */
.L_x_14232:
        /* <DEDUP_REMOVED lines=16> */
.L_x_14238:
[----:B------:R-:W-:Y:S05]  /*96b0*/  BSYNC B3 ;  /* 0x0000000000037941 */ /* 0x000fea0003800000 */
.L_x_14237:
        /* <DEDUP_REMOVED lines=43> */
.L_x_14236:
[----:B------:R-:W-:Y:S05]  /*9970*/  BSYNC B2 ;  /* 0x0000000000027941 */ /* 0x000fea0003800000 */
.L_x_14235:
        /* <DEDUP_REMOVED lines=11> */
.L_x_14231:
[----:B------:R-:W-:Y:S05]  /*9a30*/  BSYNC B1 ;  /* 0x0000000000017941 */ /* 0x000fea0003800000 */
.L_x_14230:
        /* <DEDUP_REMOVED lines=18> */
.L_x_14242:
[----:B------:R-:W-:Y:S02]  /*9b60*/  IMAD.MOV.U32 R227, RZ, RZ, R206 ;  /* 0x000000ffffe37224 */ /* 0x000fe400078e00ce */
.L_x_14243:
[----:B------:R-:W-:Y:S05]  /*9b70*/  BSYNC B2 ;  /* 0x0000000000027941 */ /* 0x000fea0003800000 */
.L_x_14241:
        /* <DEDUP_REMOVED lines=16> */
.L_x_14247:
[----:B------:R-:W-:Y:S05]  /*9c80*/  BSYNC B3 ;  /* 0x0000000000037941 */ /* 0x000fea0003800000 */
.L_x_14246:
        /* <DEDUP_REMOVED lines=43> */
.L_x_14245:
[----:B------:R-:W-:Y:S05]  /*9f40*/  BSYNC B2 ;  /* 0x0000000000027941 */ /* 0x000fea0003800000 */
.L_x_14244:
        /* <DEDUP_REMOVED lines=11> */
.L_x_14240:
[----:B------:R-:W-:Y:S05]  /*a000*/  BSYNC B1 ;  /* 0x0000000000017941 */ /* 0x000fea0003800000 */
.L_x_14239:
        /* <DEDUP_REMOVED lines=18> */
.L_x_14251:
[----:B------:R-:W-:Y:S02]  /*a130*/  IMAD.MOV.U32 R227, RZ, RZ, R206 ;  /* 0x000000ffffe37224 */ /* 0x000fe400078e00ce */
.L_x_14252:
[----:B------:R-:W-:Y:S05]  /*a140*/  BSYNC B2 ;  /* 0x0000000000027941 */ /* 0x000fea0003800000 */
.L_x_14250:
        /* <DEDUP_REMOVED lines=16> */
.L_x_14256:
[----:B------:R-:W-:Y:S05]  /*a250*/  BSYNC B3 ;  /* 0x0000000000037941 */ /* 0x000fea0003800000 */
.L_x_14255:
        /* <DEDUP_REMOVED lines=43> */
.L_x_14254:
[----:B------:R-:W-:Y:S05]  /*a510*/  BSYNC B2 ;  /* 0x0000000000027941 */ /* 0x000fea0003800000 */
.L_x_14253:
        /* <DEDUP_REMOVED lines=11> */
.L_x_14249:
[----:B------:R-:W-:Y:S05]  /*a5d0*/  BSYNC B1 ;  /* 0x0000000000017941 */ /* 0x000fea0003800000 */
.L_x_14248:
        /* <DEDUP_REMOVED lines=26> */
.L_x_14258:
[----:B------:R-:W-:Y:S05]  /*a780*/  BSYNC B1 ;  /* 0x0000000000017941 */ /* 0x000fea0003800000 */
.L_x_14257:
[----:B------:R-:W-:Y:S02]  /*a790*/  IADD3 R225, R225, 0x20, RZ ;  /* 0x00000020e1e17810 */ /* 0x000fe40007ffe0ff */
[----:B------:R-:W-:Y:S02]  /*a7a0*/  IADD3 R224, R224, 0x20, RZ ;  /* 0x00000020e0e07810 */ /* 0x000fe40007ffe0ff */
.L_x_14184:
[----:B------:R-:W-:Y:S05]  /*a7b0*/  BSYNC B0 ;  /* 0x0000000000007941 */ /* 0x000fea0003800000 */
.L_x_14183:
        /* <DEDUP_REMOVED lines=31> */
.L_x_14264:
[----:B0-----:R-:W-:Y:S02]  /*a9b0*/  IMAD.MOV.U32 R104, RZ, RZ, R206 ;  /* 0x000000ffff687224 */ /* 0x001fe400078e00ce */
.L_x_14265:
[----:B------:R-:W-:Y:S05]  /*a9c0*/  BSYNC B2 ;  /* 0x0000000000027941 */ /* 0x000fea0003800000 */
.L_x_14263:
        /* <DEDUP_REMOVED lines=16> */
.L_x_14269:
[----:B------:R-:W-:Y:S05]  /*aad0*/  BSYNC B3 ;  /* 0x0000000000037941 */ /* 0x000fea0003800000 */
.L_x_14268:
        /* <DEDUP_REMOVED lines=43> */
.L_x_14267:
[----:B------:R-:W-:Y:S05]  /*ad90*/  BSYNC B2 ;  /* 0x0000000000027941 */ /* 0x000fea0003800000 */
.L_x_14266:
        /* <DEDUP_REMOVED lines=11> */
.L_x_14262:
[----:B-1----:R-:W-:Y:S05]  /*ae50*/  BSYNC B1 ;  /* 0x0000000000017941 */ /* 0x002fea0003800000 */
.L_x_14261:
        /* <DEDUP_REMOVED lines=18> */
.L_x_14273:
[----:B0-----:R-:W-:Y:S02]  /*af80*/  IMAD.MOV.U32 R106, RZ, RZ, R206 ;  /* 0x000000ffff6a7224 */ /* 0x001fe400078e00ce */
.L_x_14274:
[----:B------:R-:W-:Y:S05]  /*af90*/  BSYNC B2 ;  /* 0x0000000000027941 */ /* 0x000fea0003800000 */
.L_x_14272:
        /* <DEDUP_REMOVED lines=16> */
.L_x_14278:
[----:B------:R-:W-:Y:S05]  /*b0a0*/  BSYNC B3 ;  /* 0x0000000000037941 */ /* 0x000fea0003800000 */
.L_x_14277:
        /* <DEDUP_REMOVED lines=42> */
[----:B------:R-:W-:Y:S02]  /*b350*/  MOV R91, RZ ;  /* 0x000000ff005b7202 */ /* 0x000fe40000000f00 */
.L_x_14276:
[----:B------:R-:W-:Y:S05]  /*b360*/  BSYNC B2 ;  /* 0x0000000000027941 */ /* 0x000fea0003800000 */
.L_x_14275:
        /* <DEDUP_REMOVED lines=11> */
.L_x_14271:
[----:B------:R-:W-:Y:S05]  /*b420*/  BSYNC B1 ;  /* 0x0000000000017941 */ /* 0x000fea0003800000 */
.L_x_14270:
        /* <DEDUP_REMOVED lines=18> */
.L_x_14282:
[----:B0-----:R-:W-:Y:S02]  /*b550*/  IMAD.MOV.U32 R106, RZ, RZ, R206 ;  /* 0x000000ffff6a7224 */ /* 0x001fe400078e00ce */
.L_x_14283:
[----:B------:R-:W-:Y:S05]  /*b560*/  BSYNC B2 ;  /* 0x0000000000027941 */ /* 0x000fea0003800000 */
.L_x_14281:
        /* <DEDUP_REMOVED lines=16> */
.L_x_14287:
[----:B------:R-:W-:Y:S05]  /*b670*/  BSYNC B3 ;  /* 0x0000000000037941 */ /* 0x000fea0003800000 */
.L_x_14286:
        /* <DEDUP_REMOVED lines=43> */
.L_x_14285:
[----:B------:R-:W-:Y:S05]  /*b930*/  BSYNC B2 ;  /* 0x0000000000027941 */ /* 0x000fea0003800000 */
.L_x_14284:
        /* <DEDUP_REMOVED lines=11> */
.L_x_14280:
[----:B------:R-:W-:Y:S05]  /*b9f0*/  BSYNC B1 ;  /* 0x0000000000017941 */ /* 0x000fea0003800000 */
.L_x_14279:
        /* <DEDUP_REMOVED lines=18> */
.L_x_14291:
[----:B------:R-:W-:Y:S02]  /*bb20*/  IMAD.MOV.U32 R154, RZ, RZ, R206 ;  /* 0x000000ffff9a7224 */ /* 0x000fe400078e00ce */
.L_x_14292:
[----:B------:R-:W-:Y:S05]  /*bb30*/  BSYNC B2 ;  /* 0x0000000000027941 */ /* 0x000fea0003800000 */
.L_x_14290:
        /* <DEDUP_REMOVED lines=16> */
.L_x_14296:
[----:B------:R-:W-:Y:S05]  /*bc40*/  BSYNC B3 ;  /* 0x0000000000037941 */ /* 0x000fea0003800000 */
.L_x_14295:
        /* <DEDUP_REMOVED lines=43> */
.L_x_14294:
[----:B------:R-:W-:Y:S05]  /*bf00*/  BSYNC B2 ;  /* 0x0000000000027941 */ /* 0x000fea0003800000 */
.L_x_14293:
        /* <DEDUP_REMOVED lines=11> */
.L_x_14289:
[----:B------:R-:W-:Y:S05]  /*bfc0*/  BSYNC B1 ;  /* 0x0000000000017941 */ /* 0x000fea0003800000 */
.L_x_14288:
        /* <DEDUP_REMOVED lines=18> */
.L_x_14300:
[----:B------:R-:W-:Y:S02]  /*c0f0*/  IMAD.MOV.U32 R154, RZ, RZ, R206 ;  /* 0x000000ffff9a7224 */ /* 0x000fe400078e00ce */
.L_x_14301:
[----:B------:R-:W-:Y:S05]  /*c100*/  BSYNC B2 ;  /* 0x0000000000027941 */ /* 0x000fea0003800000 */
.L_x_14299:
        /* <DEDUP_REMOVED lines=16> */
.L_x_14305:
[----:B------:R-:W-:Y:S05]  /*c210*/  BSYNC B3 ;  /* 0x0000000000037941 */ /* 0x000fea0003800000 */
.L_x_14304:
        /* <DEDUP_REMOVED lines=43> */
.L_x_14303:
[----:B------:R-:W-:Y:S05]  /*c4d0*/  BSYNC B2 ;  /* 0x0000000000027941 */ /* 0x000fea0003800000 */
.L_x_14302:
        /* <DEDUP_REMOVED lines=11> */
.L_x_14298:
[----:B------:R-:W-:Y:S05]  /*c590*/  BSYNC B1 ;  /* 0x0000000000017941 */ /* 0x000fea0003800000 */
.L_x_14297:
        /* <DEDUP_REMOVED lines=18> */
.L_x_14309:
[----:B------:R-:W-:Y:S02]  /*c6c0*/  IMAD.MOV.U32 R227, RZ, RZ, R206 ;  /* 0x000000ffffe37224 */ /* 0x000fe400078e00ce */
.L_x_14310:
[----:B------:R-:W-:Y:S05]  /*c6d0*/  BSYNC B2 ;  /* 0x0000000000027941 */ /* 0x000fea0003800000 */
.L_x_14308:
        /* <DEDUP_REMOVED lines=16> */
.L_x_14314:
[----:B------:R-:W-:Y:S05]  /*c7e0*/  BSYNC B3 ;  /* 0x0000000000037941 */ /* 0x000fea0003800000 */
.L_x_14313:
        /* <DEDUP_REMOVED lines=43> */
.L_x_14312:
[----:B------:R-:W-:Y:S05]  /*caa0*/  BSYNC B2 ;  /* 0x0000000000027941 */ /* 0x000fea0003800000 */
.L_x_14311:
        /* <DEDUP_REMOVED lines=11> */
.L_x_14307:
[----:B------:R-:W-:Y:S05]  /*cb60*/  BSYNC B1 ;  /* 0x0000000000017941 */ /* 0x000fea0003800000 */
.L_x_14306:
        /* <DEDUP_REMOVED lines=18> */
.L_x_14318:
[----:B------:R-:W-:Y:S02]  /*cc90*/  IMAD.MOV.U32 R227, RZ, RZ, R206 ;  /* 0x000000ffffe37224 */ /* 0x000fe400078e00ce */
.L_x_14319:
[----:B------:R-:W-:Y:S05]  /*cca0*/  BSYNC B2 ;  /* 0x0000000000027941 */ /* 0x000fea0003800000 */
.L_x_14317:
        /* <DEDUP_REMOVED lines=16> */
.L_x_14323:
[----:B------:R-:W-:Y:S05]  /*cdb0*/  BSYNC B3 ;  /* 0x0000000000037941 */ /* 0x000fea0003800000 */
.L_x_14322:
        /* <DEDUP_REMOVED lines=43> */
.L_x_14321:
[----:B------:R-:W-:Y:S05]  /*d070*/  BSYNC B2 ;  /* 0x0000000000027941 */ /* 0x000fea0003800000 */
.L_x_14320:
        /* <DEDUP_REMOVED lines=11> */
.L_x_14316:
[----:B------:R-:W-:Y:S05]  /*d130*/  BSYNC B1 ;  /* 0x0000000000017941 */ /* 0x000fea0003800000 */
.L_x_14315:
        /* <DEDUP_REMOVED lines=18> */
.L_x_14327:
[----:B------:R-:W-:Y:S02]  /*d260*/  IMAD.MOV.U32 R227, RZ, RZ, R206 ;  /* 0x000000ffffe37224 */ /* 0x000fe400078e00ce */
.L_x_14328:
[----:B------:R-:W-:Y:S05]  /*d270*/  BSYNC B2 ;  /* 0x0000000000027941 */ /* 0x000fea0003800000 */
.L_x_14326:
        /* <DEDUP_REMOVED lines=16> */
.L_x_14332:
[----:B------:R-:W-:Y:S05]  /*d380*/  BSYNC B3 ;  /* 0x0000000000037941 */ /* 0x000fea0003800000 */
.L_x_14331:
        /* <DEDUP_REMOVED lines=40> */
[----:B------:R-:W-:Y:S01]  /*d610*/  MOV R207, RZ ;  /* 0x000000ff00cf7202 */ /* 0x000fe20000000f00 */
[----:B------:R-:W-:Y:S01]  /*d620*/  IMAD.MOV.U32 R202, RZ, RZ, R104 ;  /* 0x000000ffffca7224 */ /* 0x000fe200078e0068 */
[----:B------:R-:W-:Y:S02]  /*d630*/  LOP3.LUT R201, R105, R106, R189, 0x96, !PT ;  /* 0x0000006a69c97212 */ /* 0x000fe400078e96bd */
.L_x_14330:
[----:B------:R-:W-:Y:S05]  /*d640*/  BSYNC B2 ;  /* 0x0000000000027941 */ /* 0x000fea0003800000 */
.L_x_14329:
        /* <DEDUP_REMOVED lines=11> */
.L_x_14325:
[----:B------:R-:W-:Y:S05]  /*d700*/  BSYNC B1 ;  /* 0x0000000000017941 */ /* 0x000fea0003800000 */
.L_x_14324:
        /* <DEDUP_REMOVED lines=26> */
.L_x_14334:
[----:B------:R-:W-:Y:S05]  /*d8b0*/  BSYNC B1 ;  /* 0x0000000000017941 */ /* 0x000fea0003800000 */
.L_x_14333:
[----:B------:R-:W-:Y:S02]  /*d8c0*/  IADD3 R225, R225, 0x20, RZ ;  /* 0x00000020e1e17810 */ /* 0x000fe40007ffe0ff */
[----:B------:R-:W-:Y:S02]  /*d8d0*/  IADD3 R224, R224, 0x20, RZ ;  /* 0x00000020e0e07810 */ /* 0x000fe40007ffe0ff */
.L_x_14260:
[----:B------:R-:W-:Y:S05]  /*d8e0*/  BSYNC B0 ;  /* 0x0000000000007941 */ /* 0x000fea0003800000 */
.L_x_14259:
[----:B------:R-:W-:Y:S01]  /*d8f0*/  BSSY B0, `(.L_x_14335) ;  /* 0x000030d000007945 */ /* 0x000fe20003800000 */
        /* <DEDUP_REMOVED lines=29> */
.L_x_14340:
[----:B0-----:R-:W-:Y:S02]  /*dad0*/  MOV R104, R206 ;  /* 0x000000ce00687202 */ /* 0x001fe40000000f00 */
.L_x_14341:
[----:B------:R-:W-:Y:S05]  /*dae0*/  BSYNC B2 ;  /* 0x0000000000027941 */ /* 0x000fea0003800000 */
.L_x_14339:
        /* <DEDUP_REMOVED lines=16> */
.L_x_14345:
[----:B------:R-:W-:Y:S05]  /*dbf0*/  BSYNC B3 ;  /* 0x0000000000037941 */ /* 0x000fea0003800000 */
.L_x_14344:
        /* <DEDUP_REMOVED lines=43> */
.L_x_14343:
[----:B------:R-:W-:Y:S05]  /*deb0*/  BSYNC B2 ;  /* 0x0000000000027941 */ /* 0x000fea0003800000 */
.L_x_14342:
        /* <DEDUP_REMOVED lines=11> */
.L_x_14338:
[----:B-1----:R-:W-:Y:S05]  /*df70*/  BSYNC B1 ;  /* 0x0000000000017941 */ /* 0x002fea0003800000 */
.L_x_14337:
        /* <DEDUP_REMOVED lines=18> */
.L_x_14349:
[----:B0-----:R-:W-:Y:S02]  /*e0a0*/  MOV R106, R206 ;  /* 0x000000ce006a7202 */ /* 0x001fe40000000f00 */
.L_x_14350:
[----:B------:R-:W-:Y:S05]  /*e0b0*/  BSYNC B2 ;  /* 0x0000000000027941 */ /* 0x000fea0003800000 */
.L_x_14348:
        /* <DEDUP_REMOVED lines=16> */
.L_x_14354:
[----:B------:R-:W-:Y:S05]  /*e1c0*/  BSYNC B3 ;  /* 0x0000000000037941 */ /* 0x000fea0003800000 */
.L_x_14353:
        /* <DEDUP_REMOVED lines=43> */
.L_x_14352:
[----:B------:R-:W-:Y:S05]  /*e480*/  BSYNC B2 ;  /* 0x0000000000027941 */ /* 0x000fea0003800000 */
.L_x_14351:
        /* <DEDUP_REMOVED lines=11> */
.L_x_14347:
[----:B------:R-:W-:Y:S05]  /*e540*/  BSYNC B1 ;  /* 0x0000000000017941 */ /* 0x000fea0003800000 */
.L_x_14346:
        /* <DEDUP_REMOVED lines=18> */
.L_x_14358:
[----:B0-----:R-:W-:Y:S02]  /*e670*/  MOV R106, R206 ;  /* 0x000000ce006a7202 */ /* 0x001fe40000000f00 */
.L_x_14359:
[----:B------:R-:W-:Y:S05]  /*e680*/  BSYNC B2 ;  /* 0x0000000000027941 */ /* 0x000fea0003800000 */
.L_x_14357:
        /* <DEDUP_REMOVED lines=16> */
.L_x_14363:
[----:B------:R-:W-:Y:S05]  /*e790*/  BSYNC B3 ;  /* 0x0000000000037941 */ /* 0x000fea0003800000 */
.L_x_14362:
        /* <DEDUP_REMOVED lines=43> */
.L_x_14361:
[----:B------:R-:W-:Y:S05]  /*ea50*/  BSYNC B2 ;  /* 0x0000000000027941 */ /* 0x000fea0003800000 */
.L_x_14360:
        /* <DEDUP_REMOVED lines=11> */
.L_x_14356:
[----:B------:R-:W-:Y:S05]  /*eb10*/  BSYNC B1 ;  /* 0x0000000000017941 */ /* 0x000fea0003800000 */
.L_x_14355:
        /* <DEDUP_REMOVED lines=18> */
.L_x_14367:
[----:B------:R-:W-:Y:S02]  /*ec40*/  MOV R154, R206 ;  /* 0x000000ce009a7202 */ /* 0x000fe40000000f00 */
.L_x_14368:
[----:B------:R-:W-:Y:S05]  /*ec50*/  BSYNC B2 ;  /* 0x0000000000027941 */ /* 0x000fea0003800000 */
.L_x_14366:
        /* <DEDUP_REMOVED lines=16> */
.L_x_14372:
[----:B------:R-:W-:Y:S05]  /*ed60*/  BSYNC B3 ;  /* 0x0000000000037941 */ /* 0x000fea0003800000 */
.L_x_14371:
        /* <DEDUP_REMOVED lines=43> */
.L_x_14370:
[----:B------:R-:W-:Y:S05]  /*f020*/  BSYNC B2 ;  /* 0x0000000000027941 */ /* 0x000fea0003800000 */
.L_x_14369:
[----:B------:R-:W1:Y:S01]  /*f030*/  I2F.U32 R99, R154 ;  /* 0x0000009a00637306 */ /* 0x000e620000201000 */
[----:B-----5:R-:W-:Y:S01]  /*f040*/  PRMT R102, RZ, 0x7610, R61 ;  /* 0x00007610ff667816 */ /* 0x020fe2000000003d */
[----:B------:R-:W-:-:S04]  /*f050*/  IMAD.MOV.U32 R100, RZ, RZ, 0x2f800000 ;  /* 0x2f800000ff647424 */ /* 0x000fc800078e00ff */
[----:B------:R-:W-:Y:S02]  /*f060*/  FMUL.FTZ R102, R102, c[0x0][0x1ec] ;  /* 0x00007b0066667a20 */ /* 0x000fe40000410000 */
[----:B-1----:R-:W-:Y:S02]  /*f070*/  FFMA.FTZ R99, R99, R100, 1.1641532182693481445e-10 ;  /* 0x2f00000063637423 */ /* 0x002fe40000010064 */
[----:B------:R-:W-:-:S03]  /*f080*/  FMUL.FTZ R100, R102, c[0x0][0x1e8] ;  /* 0x00007a0066647a20 */ /* 0x000fc60000410000 */
[----:B------:R-:W-:-:S04]  /*f090*/  FSETP.GTU.FTZ.AND P5, PT, R99, c[0x0][0x1e4], PT ;  /* 0x0000790063007a0b */ /* 0x000fc80003fbc000 */
[----:B------:R-:W-:Y:S02]  /*f0a0*/  FSEL R100, R100, RZ, !P5 ;  /* 0x000000ff64647208 */ /* 0x000fe40006800000 */
[----:B------:R-:W-:-:S03]  /*f0b0*/  SEL R216, RZ, 0x1, P5 ;  /* 0x00000001ffd87807 */ /* 0x000fc60002800000 */
[----:B------:R-:W-:-:S04]  /*f0c0*/  FMUL.FTZ R99, R111, R100 ;  /* 0x000000646f637220 */ /* 0x000fc80000410000 */
[----:B------:R-:W-:Y:S02]  /*f0d0*/  @P3 FADD.FTZ R99, R55, R99 ;  /* 0x0000006337633221 */ /* 0x000fe40000010000 */
.L_x_14365:
[----:B------:R-:W-:Y:S05]  /*f0e0*/  BSYNC B1 ;  /* 0x0000000000017941 */ /* 0x000fea0003800000 */
.L_x_14364:
        /* <DEDUP_REMOVED lines=18> */
.L_x_14376:
[----:B------:R-:W-:Y:S02]  /*f210*/  MOV R154, R206 ;  /* 0x000000ce009a7202 */ /* 0x000fe40000000f00 */
.L_x_14377:
[----:B------:R-:W-:Y:S05]  /*f220*/  BSYNC B2 ;  /* 0x0000000000027941 */ /* 0x000fea0003800000 */
.L_x_14375:
        /* <DEDUP_REMOVED lines=16> */
.L_x_14381:
[----:B------:R-:W-:Y:S05]  /*f330*/  BSYNC B3 ;  /* 0x0000000000037941 */ /* 0x000fea0003800000 */
.L_x_14380:
        /* <DEDUP_REMOVED lines=43> */
.L_x_14379:
[----:B------:R-:W-:Y:S05]  /*f5f0*/  BSYNC B2 ;  /* 0x0000000000027941 */ /* 0x000fea0003800000 */
.L_x_14378:
[----:B------:R-:W1:Y:S01]  /*f600*/  I2F.U32 R100, R154 ;  /* 0x0000009a00647306 */ /* 0x000e620000201000 */
[----:B------:R-:W-:Y:S01]  /*f610*/  PRMT R103, RZ, 0x5410, R62 ;  /* 0x00005410ff677816 */ /* 0x000fe2000000003e */
        /* <DEDUP_REMOVED lines=9> */
.L_x_14374:
[----:B------:R-:W-:Y:S05]  /*f6b0*/  BSYNC B1 ;  /* 0x0000000000017941 */ /* 0x000fea0003800000 */
.L_x_14373:
        /* <DEDUP_REMOVED lines=18> */
.L_x_14385:
[----:B------:R-:W-:Y:S02]  /*f7e0*/  MOV R221, R206 ;  /* 0x000000ce00dd7202 */ /* 0x000fe40000000f00 */
.L_x_14386:
[----:B------:R-:W-:Y:S05]  /*f7f0*/  BSYNC B2 ;  /* 0x0000000000027941 */ /* 0x000fea0003800000 */
.L_x_14384:
        /* <DEDUP_REMOVED lines=16> */
.L_x_14390:
[----:B------:R-:W-:Y:S05]  /*f900*/  BSYNC B3 ;  /* 0x0000000000037941 */ /* 0x000fea0003800000 */
.L_x_14389:
        /* <DEDUP_REMOVED lines=43> */
.L_x_14388:
[----:B------:R-:W-:Y:S05]  /*fbc0*/  BSYNC B2 ;  /* 0x0000000000027941 */ /* 0x000fea0003800000 */
.L_x_14387:
[----:B------:R-:W1:Y:S01]  /*fbd0*/  I2F.U32 R101, R221 ;  /* 0x000000dd00657306 */ /* 0x000e620000201000 */
[----:B0-----:R-:W-:Y:S01]  /*fbe0*/  PRMT R104, RZ, 0x7610, R62 ;  /* 0x00007610ff687816 */ /* 0x001fe2000000003e */
        /* <DEDUP_REMOVED lines=9> */
.L_x_14383:
[----:B------:R-:W-:Y:S05]  /*fc80*/  BSYNC B1 ;  /* 0x0000000000017941 */ /* 0x000fea0003800000 */
.L_x_14382:
        /* <DEDUP_REMOVED lines=18> */
.L_x_14394:
[----:B------:R-:W-:Y:S02]  /*fdb0*/  MOV R221, R206 ;  /* 0x000000ce00dd7202 */ /* 0x000fe40000000f00 */
.L_x_14395:
[----:B------:R-:W-:Y:S05]  /*fdc0*/  BSYNC B2 ;  /* 0x0000000000027941 */ /* 0x000fea0003800000 */
.L_x_14393:
        /* <DEDUP_REMOVED lines=16> */
.L_x_14399:
[----:B------:R-:W-:Y:S05]  /*fed0*/  BSYNC B3 ;  /* 0x0000000000037941 */ /* 0x000fea0003800000 */
.L_x_14398:
        /* <DEDUP_REMOVED lines=43> */
.L_x_14397:
[----:B------:R-:W-:Y:S05]  /*10190*/  BSYNC B2 ;  /* 0x0000000000027941 */ /* 0x000fea0003800000 */
.L_x_14396:
[----:B------:R-:W0:Y:S01]  /*101a0*/  I2F.U32 R102, R221 ;  /* 0x000000dd00667306 */ /* 0x000e220000201000 */
[----:B------:R-:W-:Y:S01]  /*101b0*/  PRMT R105, RZ, 0x5410, R63 ;  /* 0x00005410ff697816 */ /* 0x000fe2000000003f */
        /* <DEDUP_REMOVED lines=9> */
.L_x_14392:
[----:B------:R-:W-:Y:S05]  /*10250*/  BSYNC B1 ;  /* 0x0000000000017941 */ /* 0x000fea0003800000 */
.L_x_14391:
        /* <DEDUP_REMOVED lines=18> */
.L_x_14403:
[----:B------:R-:W-:Y:S02]  /*10380*/  MOV R221, R206 ;  /* 0x000000ce00dd7202 */ /* 0x000fe40000000f00 */
.L_x_14404:
[----:B------:R-:W-:Y:S05]  /*10390*/  BSYNC B2 ;  /* 0x0000000000027941 */ /* 0x000fea0003800000 */
.L_x_14402:
        /* <DEDUP_REMOVED lines=16> */
.L_x_14408:
[----:B------:R-:W-:Y:S05]  /*104a0*/  BSYNC B3 ;  /* 0x0000000000037941 */ /* 0x000fea0003800000 */
.L_x_14407:
        /* <DEDUP_REMOVED lines=43> */
.L_x_14406:
[----:B------:R-:W-:Y:S05]  /*10760*/  BSYNC B2 ;  /* 0x0000000000027941 */ /* 0x000fea0003800000 */
.L_x_14405:
        /* <DEDUP_REMOVED lines=11> */
.L_x_14401:
[----:B------:R-:W-:Y:S05]  /*10820*/  BSYNC B1 ;  /* 0x0000000000017941 */ /* 0x000fea0003800000 */
.L_x_14400:
[----:B------:R-:W-:-:S04]  /*10830*/  IMAD.MOV.U32 R104, RZ, RZ, 0x20 ;  /* 0x00000020ff687424 */ /* 0x000fc800078e00ff */
        /* <DEDUP_REMOVED lines=20> */
[----:B------:R-:W-:Y:S02]  /*10980*/  LOP3.LUT R105, R221, R105, RZ, 0xfc, !PT ;  /* 0x00000069dd697212 */ /* 0x000fe400078efcff */
[----:B------:R-:W-:Y:S01]  /*10990*/  LOP3.LUT R104, R225, 0xff, R212, 0xf8, !PT ;  /* 0x000000ffe1687812 */ /* 0x000fe200078ef8d4 */
[----:B------:R-:W-:-:S05]  /*109a0*/  IMAD.WIDE.U32 R224, R224, R227, c[0x0][0x190] ;  /* 0x00006400e0e07625 */ /* 0x000fca00078e00e3 */
[----:B------:R0:W-:Y:S02]  /*109b0*/  STG.E.64 [R224.64], R104 ;  /* 0x00000068e0007986 */ /* 0x0001e4000c101b04 */
.L_x_14336:
[----:B------:R-:W-:Y:S05]  /*109c0*/  BSYNC B0 ;  /* 0x0000000000007941 */ /* 0x000fea0003800000 */
.L_x_14335:
        /* <DEDUP_REMOVED lines=48> */
.L_x_14423:
        /* <DEDUP_REMOVED lines=101> */
.L_x_14424:
        /* <DEDUP_REMOVED lines=58> */
.L_x_14414:
[----:B------:R-:W-:Y:S05]  /*116c0*/  BSYNC B1 ;  /* 0x0000000000017941 */ /* 0x000fea0003800000 */
.L_x_14413:
        /* <DEDUP_REMOVED lines=35> */
.L_x_14416:
[----:B------:R-:W-:Y:S05]  /*11900*/  BSYNC B1 ;  /* 0x0000000000017941 */ /* 0x000fea0003800000 */
.L_x_14415:
        /* <DEDUP_REMOVED lines=35> */
.L_x_14418:
[----:B------:R-:W-:Y:S05]  /*11b40*/  BSYNC B1 ;  /* 0x0000000000017941 */ /* 0x000fea0003800000 */
.L_x_14417:
        /* <DEDUP_REMOVED lines=35> */
.L_x_14420:
[----:B------:R-:W-:Y:S05]  /*11d80*/  BSYNC B1 ;  /* 0x0000000000017941 */ /* 0x000fea0003800000 */
.L_x_14419:
        /* <DEDUP_REMOVED lines=32> */
.L_x_14412:
[----:B------:R-:W-:Y:S05]  /*11f90*/  BSYNC B0 ;  /* 0x0000000000007941 */ /* 0x000fea0003800000 */
.L_x_14411:
[----:B0-----:R-:W-:-:S04]  /*11fa0*/  IMAD.MOV.U32 R104, RZ, RZ, c[0x0][0x160] ;  /* 0x00005800ff687624 */ /* 0x001fc800078e00ff */
[----:B------:R-:W-:-:S05]  /*11fb0*/  IMAD R37, R104, 0x4, R37 ;  /* 0x0000000468257824 */ /* 0x000fca00078e0225 */
[----:B------:R-:W-:-:S13]  /*11fc0*/  ISETP.GE.AND P2, PT, R37, c[0x0][0x164], PT ;  /* 0x0000590025007a0c */ /* 0x000fda0003f46270 */
[----:B------:R-:W-:Y:S01]  /*11fd0*/  @P2 CALL.REL.NOINC `(.L_x_14421) ;  /* 0x0000001000002944 */ /* 0x000fe20003c00000 */
[----:B------:R-:W-:Y:S05]  /*11fe0*/  BRA `(.L_x_14422) ;  /* 0xfffef32000007947 */ /* 0x000fea000383ffff */
.L_x_14421:
[----:B------:R-:W-:Y:S05]  /*11ff0*/  EXIT ;  /* 0x000000000000794d */ /* 0x000fea0003800000 */
.L_x_14409:
[----:B------:R-:W-:Y:S01]  /*12000*/  IMAD.MOV.U32 R106, RZ, RZ, R107 ;  /* 0x000000ffff6a7224 */ /* 0x000fe200078e006b */
[----:B------:R-:W-:Y:S01]  /*12010*/  MOV R104, 0x12060 ;  /* 0x0001206000687802 */ /* 0x000fe20000000f00 */
[----:B------:R-:W-:Y:S02]  /*12020*/  IMAD.MOV.U32 R221, RZ, RZ, 0x1 ;  /* 0x00000001ffdd7424 */ /* 0x000fe400078e00ff */
[----:B------:R-:W-:Y:S02]  /*12030*/  IMAD.MOV.U32 R224, RZ, RZ, 0x1f ;  /* 0x0000001fffe07424 */ /* 0x000fe400078e00ff */
[----:B------:R-:W-:Y:S02]  /*12040*/  IMAD.MOV.U32 R225, RZ, RZ, -0x1 ;  /* 0xffffffffffe17424 */ /* 0x000fe400078e00ff */
[----:B-----5:R-:W-:Y:S05]  /*12050*/  CALL.REL.NOINC `($__internal_62_$__cuda_sm70_shflsync_bfly_p) ;  /* 0x000008c000007944 */ /* 0x020fea0003c00000 */
[----:B-1----:R-:W-:Y:S01]  /*12060*/  MOV R104, R221 ;  /* 0x000000dd00687202 */ /* 0x002fe20000000f00 */
[----:B0-----:R-:W-:Y:S05]  /*12070*/  BRA `(.L_x_14423) ;  /* 0xffffec5000007947 */ /* 0x001fea000383ffff */
.L_x_14410:
[----:B------:R-:W-:Y:S01]  /*12080*/  IMAD.MOV.U32 R106, RZ, RZ, R227 ;  /* 0x000000ffff6a7224 */ /* 0x000fe200078e00e3 */
[----:B------:R-:W-:Y:S01]  /*12090*/  MOV R104, 0x120e0 ;  /* 0x000120e000687802 */ /* 0x000fe20000000f00 */
[----:B------:R-:W-:Y:S02]  /*120a0*/  IMAD.MOV.U32 R221, RZ, RZ, 0x2 ;  /* 0x00000002ffdd7424 */ /* 0x000fe400078e00ff */
[----:B------:R-:W-:-:S02]  /*120b0*/  IMAD.MOV.U32 R224, RZ, RZ, 0x1f ;  /* 0x0000001fffe07424 */ /* 0x000fc400078e00ff */
[----:B------:R-:W-:Y:S02]  /*120c0*/  IMAD.MOV.U32 R225, RZ, RZ, -0x1 ;  /* 0xffffffffffe17424 */ /* 0x000fe400078e00ff */
[----:B0----5:R-:W-:Y:S05]  /*120d0*/  CALL.REL.NOINC `($__internal_62_$__cuda_sm70_shflsync_bfly_p) ;  /* 0x0000084000007944 */ /* 0x021fea0003c00000 */
[----:B01----:R-:W-:Y:S01]  /*120e0*/  FADD.FTZ R106, R227, R221 ;  /* 0x000000dde36a7221 */ /* 0x003fe20000010000 */
[----:B------:R-:W-:Y:S01]  /*120f0*/  MOV R104, 0x12140 ;  /* 0x0001214000687802 */ /* 0x000fe20000000f00 */
[----:B------:R-:W-:Y:S02]  /*12100*/  IMAD.MOV.U32 R221, RZ, RZ, 0x4 ;  /* 0x00000004ffdd7424 */ /* 0x000fe400078e00ff */
[----:B------:R-:W-:Y:S02]  /*12110*/  IMAD.MOV.U32 R224, RZ, RZ, 0x1f ;  /* 0x0000001fffe07424 */ /* 0x000fe400078e00ff */
[----:B------:R-:W-:Y:S02]  /*12120*/  IMAD.MOV.U32 R225, RZ, RZ, -0x1 ;  /* 0xffffffffffe17424 */ /* 0x000fe400078e00ff */
[----:B------:R-:W-:Y:S05]  /*12130*/  CALL.REL.NOINC `($__internal_62_$__cuda_sm70_shflsync_bfly_p) ;  /* 0x000007e000007944 */ /* 0x000fea0003c00000 */
[----:B01----:R-:W-:Y:S01]  /*12140*/  FADD.FTZ R106, R106, R221 ;  /* 0x000000dd6a6a7221 */ /* 0x003fe20000010000 */
[----:B------:R-:W-:Y:S01]  /*12150*/  MOV R104, 0x121a0 ;  /* 0x000121a000687802 */ /* 0x000fe20000000f00 */
[----:B------:R-:W-:Y:S02]  /*12160*/  IMAD.MOV.U32 R221, RZ, RZ, 0x8 ;  /* 0x00000008ffdd7424 */ /* 0x000fe400078e00ff */
[----:B------:R-:W-:-:S02]  /*12170*/  IMAD.MOV.U32 R224, RZ, RZ, 0x1f ;  /* 0x0000001fffe07424 */ /* 0x000fc400078e00ff */
[----:B------:R-:W-:Y:S02]  /*12180*/  IMAD.MOV.U32 R225, RZ, RZ, -0x1 ;  /* 0xffffffffffe17424 */ /* 0x000fe400078e00ff */
[----:B------:R-:W-:Y:S05]  /*12190*/  CALL.REL.NOINC `($__internal_62_$__cuda_sm70_shflsync_bfly_p) ;  /* 0x0000078000007944 */ /* 0x000fea0003c00000 */
[----:B01----:R-:W-:Y:S01]  /*121a0*/  FADD.FTZ R106, R106, R221 ;  /* 0x000000dd6a6a7221 */ /* 0x003fe20000010000 */
[----:B------:R-:W-:Y:S01]  /*121b0*/  HFMA2.MMA R221, -RZ, RZ, 0, 9.5367431640625e-07 ;  /* 0x00000010ffdd7435 */ /* 0x000fe200000001ff */
[----:B------:R-:W-:Y:S01]  /*121c0*/  IMAD.MOV.U32 R224, RZ, RZ, 0x1f ;  /* 0x0000001fffe07424 */ /* 0x000fe200078e00ff */
[----:B------:R-:W-:Y:S01]  /*121d0*/  MOV R104, 0x12200 ;  /* 0x0001220000687802 */ /* 0x000fe20000000f00 */
[----:B------:R-:W-:-:S03]  /*121e0*/  IMAD.MOV.U32 R225, RZ, RZ, -0x1 ;  /* 0xffffffffffe17424 */ /* 0x000fc600078e00ff */
[----:B------:R-:W-:Y:S05]  /*121f0*/  CALL.REL.NOINC `($__internal_62_$__cuda_sm70_shflsync_bfly_p) ;  /* 0x0000072000007944 */ /* 0x000fea0003c00000 */
[----:B-1----:R-:W-:Y:S02]  /*12200*/  FADD.FTZ R155, R106, R221 ;  /* 0x000000dd6a9b7221 */ /* 0x002fe40000010000 */
[----:B------:R-:W-:Y:S02]  /*12210*/  IMAD.MOV.U32 R221, RZ, RZ, 0x1 ;  /* 0x00000001ffdd7424 */ /* 0x000fe400078e00ff */
[----:B------:R-:W-:Y:S02]  /*12220*/  FMUL.FTZ R155, R155, c[0x0][0x1e0] ;  /* 0x000078009b9b7a20 */ /* 0x000fe40000410000 */
[----:B0-----:R-:W-:-:S02]  /*12230*/  IMAD.MOV.U32 R224, RZ, RZ, 0x1f ;  /* 0x0000001fffe07424 */ /* 0x001fc400078e00ff */
        /* <DEDUP_REMOVED lines=83> */
[----:B------:R-:W-:Y:S05]  /*12770*/  CALL.REL.NOINC `($__internal_62_$__cuda_sm70_shflsync_bfly_p) ;  /* 0x000001a000007944 */ /* 0x000fea0003c00000 */
        /* <DEDUP_REMOVED lines=8> */
[----:B------:R-:W-:Y:S01]  /*12800*/  IMAD.MOV.U32 R221, RZ, RZ, 0x4 ;  /* 0x00000004ffdd7424 */ /* 0x000fe200078e00ff */
[----:B------:R-:W-:Y:S01]  /*12810*/  MOV R104, 0x12840 ;  /* 0x0001284000687802 */ /* 0x000fe20000000f00 */
[----:B------:R-:W-:-:S02]  /*12820*/  IMAD.MOV.U32 R224, RZ, RZ, 0x1f ;  /* 0x0000001fffe07424 */ /* 0x000fc400078e00ff */
[----:B------:R-:W-:Y:S05]  /*12830*/  CALL.REL.NOINC `($__internal_62_$__cuda_sm70_shflsync_bfly_p) ;  /* 0x000000e000007944 */ /* 0x000fea0003c00000 */
[----:B01----:R-:W-:Y:S01]  /*12840*/  FADD.FTZ R106, R106, R221 ;  /* 0x000000dd6a6a7221 */ /* 0x003fe20000010000 */
[----:B------:R-:W-:Y:S01]  /*12850*/  MOV R104, 0x128a0 ;  /* 0x000128a000687802 */ /* 0x000fe20000000f00 */
[----:B------:R-:W-:-:S02]  /*12860*/  IMAD.MOV.U32 R221, RZ, RZ, 0x8 ;  /* 0x00000008ffdd7424 */ /* 0x000fc400078e00ff */
[----:B------:R-:W-:Y:S02]  /*12870*/  IMAD.MOV.U32 R224, RZ, RZ, 0x1f ;  /* 0x0000001fffe07424 */ /* 0x000fe400078e00ff */
[----:B------:R-:W-:Y:S02]  /*12880*/  IMAD.MOV.U32 R225, RZ, RZ, -0x1 ;  /* 0xffffffffffe17424 */ /* 0x000fe400078e00ff */
[----:B------:R-:W-:Y:S05]  /*12890*/  CALL.REL.NOINC `($__internal_62_$__cuda_sm70_shflsync_bfly_p) ;  /* 0x0000008000007944 */ /* 0x000fea0003c00000 */
[----:B-1----:R-:W-:Y:S01]  /*128a0*/  FADD.FTZ R154, R106, R221 ;  /* 0x000000dd6a9a7221 */ /* 0x002fe20000010000 */
[----:B------:R-:W-:Y:S01]  /*128b0*/  MOV R104, 0x12910 ;  /* 0x0001291000687802 */ /* 0x000fe20000000f00 */
[----:B------:R-:W-:Y:S02]  /*128c0*/  IMAD.MOV.U32 R221, RZ, RZ, 0x10 ;  /* 0x00000010ffdd7424 */ /* 0x000fe400078e00ff */
[----:B0-----:R-:W-:Y:S02]  /*128d0*/  IMAD.MOV.U32 R224, RZ, RZ, 0x1f ;  /* 0x0000001fffe07424 */ /* 0x001fe400078e00ff */
[----:B------:R-:W-:Y:S02]  /*128e0*/  IMAD.MOV.U32 R225, RZ, RZ, -0x1 ;  /* 0xffffffffffe17424 */ /* 0x000fe400078e00ff */
[----:B------:R-:W-:-:S02]  /*128f0*/  IMAD.MOV.U32 R106, RZ, RZ, R154 ;  /* 0x000000ffff6a7224 */ /* 0x000fc400078e009a */
[----:B------:R-:W-:Y:S05]  /*12900*/  CALL.REL.NOINC `($__internal_62_$__cuda_sm70_shflsync_bfly_p) ;  /* 0x0000001000007944 */ /* 0x000fea0003c00000 */
[----:B01----:R-:W-:Y:S05]  /*12910*/  BRA `(.L_x_14424) ;  /* 0xffffea0000007947 */ /* 0x003fea000383ffff */
        .weak           $__internal_62_$__cuda_sm70_shflsync_bfly_p
        .type           $__internal_62_$__cuda_sm70_shflsync_bfly_p,@function
        .size           $__internal_62_$__cuda_sm70_shflsync_bfly_p,(.L_x_36150 - $__internal_62_$__cuda_sm70_shflsync_bfly_p)
$__internal_62_$__cuda_sm70_shflsync_bfly_p:
[----:B------:R-:W-:Y:S01]  /*12920*/  IMAD.MOV.U32 R105, RZ, RZ, 0x0 ;  /* 0x00000000ff697424 */ /* 0x000fe200078e00ff */
[----:B------:R-:W-:Y:S04]  /*12930*/  WARPSYNC R225 ;  /* 0x000000e100007348 */ /* 0x000fe80003800000 */
[----:B------:R0:W1:Y:S01]  /*12940*/  SHFL.BFLY PT, R221, R106, R221, R224 ;  /* 0x0c0000dd6add7389 */ /* 0x00006200000e00e0 */
[----:B------:R-:W-:Y:S05]  /*12950*/  RET.REL.NODEC R104 `(_ZN10layer_norm13ln_fwd_kernelINS_13Kernel_traitsI13__nv_bfloat16S2_fS2_fjLj1280ELj1ELj4ELj1ELj16ENS_18Kernel_traits_baseILj1280ES2_S2_fS2_fjLj128EEEEELb1ELb1ELb1ELb0EEEvNS_9FwdParamsE) ;  /* 0xfffed6a068007950 */ /* 0x000fea0003c3ffff */
.L_x_14425:
        /* <DEDUP_REMOVED lines=10> */
.L_x_36150:


//--------------------- .text._ZN10layer_norm13ln_fwd_kernelINS_13Kernel_traitsI13__nv_bfloat16S2_fS2_fjLj1280ELj1ELj4ELj1ELj16ENS_18Kernel_traits_baseILj1280ES2_S2_fS2_fjLj128EEEEELb1ELb1ELb1ELb1EEEvNS_9FwdParamsE --------------------------
	.section	.text._ZN10layer_norm13ln_fwd_kernelINS_13Kernel_traitsI13__nv_bfloat16S2_fS2_fjLj1280ELj1ELj4ELj1ELj16ENS_18Kernel_traits_baseILj1280ES2_S2_fS2_fjLj128EEEEELb1ELb1ELb1ELb1EEEvNS_9FwdParamsE,"ax",@progbits
	.sectioninfo	@"SHI_REGISTERS=167"
	.align	128
        .global         _ZN10layer_norm13ln_fwd_kernelINS_13Kernel_traitsI13__nv_bfloat16S2_fS2_fjLj1280ELj1ELj4ELj1ELj16ENS_18Kernel_traits_baseILj1280ES2_S2_fS2_fjLj128EEEEELb1ELb1ELb1ELb1EEEvNS_9FwdParamsE
        .type           _ZN10layer_norm13ln_fwd_kernelINS_13Kernel_traitsI13__nv_bfloat16S2_fS2_fjLj1280ELj1ELj4ELj1ELj16ENS_18Kernel_traits_baseILj1280ES2_S2_fS2_fjLj128EEEEELb1ELb1ELb1ELb1EEEvNS_9FwdParamsE,@function
        .size           _ZN10layer_norm13ln_fwd_kernelINS_13Kernel_traitsI13__nv_bfloat16S2_fS2_fjLj1280ELj1ELj4ELj1ELj16ENS_18Kernel_traits_baseILj1280ES2_S2_fS2_fjLj128EEEEELb1ELb1ELb1ELb1EEEvNS_9FwdParamsE,(.L_x_36151 - _ZN10layer_norm13ln_fwd_kernelINS_13Kernel_traitsI13__nv_bfloat16S2_fS2_fjLj1280ELj1ELj4ELj1ELj16ENS_18Kernel_traits_baseILj1280ES2_S2_fS2_fjLj128EEEEELb1ELb1ELb1ELb1EEEvNS_9FwdParamsE)
        .other          _ZN10layer_norm13ln_fwd_kernelINS_13Kernel_traitsI13__nv_bfloat16S2_fS2_fjLj1280ELj1ELj4ELj1ELj16ENS_18Kernel_traits_baseILj1280ES2_S2_fS2_fjLj128EEEEELb1ELb1ELb1ELb1EEEvNS_9FwdParamsE,@"STO_CUDA_ENTRY STV_DEFAULT"
_ZN10layer_norm13ln_fwd_kernelINS_13Kernel_traitsI13__nv_bfloat16S2_fS2_fjLj1280ELj1ELj4ELj1ELj16ENS_18Kernel_traits_baseILj1280ES2_S2_fS2_fjLj128EEEEELb1ELb1ELb1ELb1EEEvNS_9FwdParamsE:
.text._ZN10layer_norm13ln_fwd_kernelINS_13Kernel_traitsI13__nv_bfloat16S2_fS2_fjLj1280ELj1ELj4ELj1ELj16ENS_18Kernel_traits_baseILj1280ES2_S2_fS2_fjLj128EEEEELb1ELb1ELb1ELb1EEEvNS_9FwdParamsE:
        /* <DEDUP_REMOVED lines=84> */
[----:B------:R-:W-:Y:S01]  /*0540*/  LEA R12, P3, R119, c[0x0][0x1c8], 0x4 ;  /* 0x00007200770c7a11 */ /* 0x000fe200078620ff */
[----:B------:R-:W-:Y:S01]  /*0550*/  UIADD3 UR24, UR5, -0x24c28bd8, URZ ;  /* 0xdb3d742805187890 */ /* 0x000fe2000fffe03f */
[----:B------:R-:W-:Y:S01]  /*0560*/  IADD3 R2, P2, R0, c[0x0][0x1b0], RZ ;  /* 0x00006c0000027a10 */ /* 0x000fe20007f5e0ff */
[----:B------:R-:W-:-:S04]  /*0570*/  IMAD.HI.U32 R17, R73, -0x326172a9, RZ ;  /* 0xcd9e8d5749117827 */ /* 0x000fc800078e00ff */
[----:B------:R-:W-:Y:S01]  /*0580*/  IMAD.HI.U32 R15, R133, -0x2daee0ad, RZ ;  /* 0xd2511f53850f7827 */ /* 0x000fe200078e00ff */
[----:B------:R-:W-:-:S03]  /*0590*/  LOP3.LUT R74, R17, UR23, R20, 0x96, !PT ;  /* 0x00000017114a7c12 */ /* 0x000fc6000f8e9614 */
[----:B------:R-:W-:Y:S01]  /*05a0*/  IMAD.X R13, RZ, RZ, c[0x0][0x1cc], P3 ;  /* 0x00007300ff0d7624 */ /* 0x000fe200018e06ff */
[----:B------:R-:W-:Y:S01]  /*05b0*/  LOP3.LUT R128, R15, UR24, R18, 0x96, !PT ;  /* 0x000000180f807c12 */ /* 0x000fe2000f8e9612 */
[----:B------:R-:W-:Y:S01]  /*05c0*/  IMAD.X R3, RZ, RZ, c[0x0][0x1b4], P2 ;  /* 0x00006d00ff037624 */ /* 0x000fe200010e06ff */
[----:B------:R-:W-:Y:S06]  /*05d0*/  @P1 EXIT ;  /* 0x000000000000194d */ /* 0x000fec0003800000 */
[----:B-----5:R-:W-:Y:S01]  /*05e0*/  @!P0 CS2R R8, SRZ ;  /* 0x0000000000088805 */ /* 0x020fe2000001ff00 */
        /* <DEDUP_REMOVED lines=10> */
[----:B------:R-:W-:Y:S01]  /*0690*/  UIADD3 UR25, UR4, -0x700cb87f, URZ ;  /* 0x8ff3478104197890 */ /* 0x000fe2000fffe03f */
[----:B------:R-:W-:Y:S01]  /*06a0*/  PRMT R114, RZ, 0x7610, R9 ;  /* 0x00007610ff727816 */ /* 0x000fe20000000009 */
[----:B------:R-:W-:Y:S01]  /*06b0*/  UIADD3 UR26, UR5, -0x695add53, URZ ;  /* 0x96a522ad051a7890 */ /* 0x000fe2000fffe03f */
[--C-:B------:R-:W-:Y:S01]  /*06c0*/  PRMT R9, RZ, 0x5410, R68.reuse ;  /* 0x00005410ff097816 */ /* 0x100fe20000000044 */
[----:B------:R-:W-:Y:S01]  /*06d0*/  @!P0 CS2R R60, SRZ ;  /* 0x00000000003c8805 */ /* 0x000fe2000001ff00 */
[----:B------:R-:W-:Y:S01]  /*06e0*/  PRMT R8, RZ, 0x7610, R68 ;  /* 0x00007610ff087816 */ /* 0x000fe20000000044 */
[----:B------:R-:W-:Y:S01]  /*06f0*/  @!P0 CS2R R62, SRZ ;  /* 0x00000000003e8805 */ /* 0x000fe2000001ff00 */
[--C-:B------:R-:W-:Y:S01]  /*0700*/  PRMT R0, RZ, 0x5410, R64.reuse ;  /* 0x00005410ff007816 */ /* 0x100fe20000000040 */
[----:B------:R-:W-:Y:S01]  /*0710*/  IMAD R133, R133, -0x2daee0ad, RZ ;  /* 0xd2511f5385857824 */ /* 0x000fe200078e02ff */
[----:B------:R-:W-:Y:S01]  /*0720*/  PRMT R121, RZ, 0x7610, R64 ;  /* 0x00007610ff797816 */ /* 0x000fe20000000040 */
[----:B------:R-:W-:Y:S01]  /*0730*/  IMAD R68, R73, -0x326172a9, RZ ;  /* 0xcd9e8d5749447824 */ /* 0x000fe200078e02ff */
[--C-:B------:R-:W-:Y:S01]  /*0740*/  PRMT R120, RZ, 0x5410, R65.reuse ;  /* 0x00005410ff787816 */ /* 0x100fe20000000041 */
[----:B------:R-:W-:Y:S01]  /*0750*/  IMAD.HI.U32 R135, R128, -0x326172a9, RZ ;  /* 0xcd9e8d5780877827 */ /* 0x000fe200078e00ff */
[----:B------:R-:W-:Y:S01]  /*0760*/  PRMT R123, RZ, 0x7610, R65 ;  /* 0x00007610ff7b7816 */ /* 0x000fe20000000041 */
[----:B------:R0:W5:Y:S02]  /*0770*/  LDG.E.128 R36, [R12.64] ;  /* 0x000000060c247981 */ /* 0x000164000c1e1d00 */
[----:B------:R-:W-:Y:S01]  /*0780*/  IMAD.WIDE.U32 R64, R74, -0x2daee0ad, RZ ;  /* 0xd2511f534a407825 */ /* 0x000fe200078e00ff */
[--C-:B------:R-:W-:Y:S01]  /*0790*/  PRMT R113, RZ, 0x5410, R10.reuse ;  /* 0x00005410ff717816 */ /* 0x100fe2000000000a */
        /* <DEDUP_REMOVED lines=8> */
[----:B------:R0:W5:Y:S01]  /*0820*/  LDG.E.128 R24, [R12.64+0x600] ;  /* 0x000600060c187981 */ /* 0x000162000c1e1d00 */
[----:B------:R-:W-:Y:S01]  /*0830*/  PRMT R16, RZ, 0x7610, R4 ;  /* 0x00007610ff107816 */ /* 0x000fe20000000004 */
[----:B------:R-:W-:Y:S01]  /*0840*/  IMAD.MOV.U32 R126, RZ, RZ, RZ ;  /* 0x000000ffff7e7224 */ /* 0x000fe200078e00ff */
[--C-:B------:R-:W-:Y:S01]  /*0850*/  PRMT R15, RZ, 0x5410, R5.reuse ;  /* 0x00005410ff0f7816 */ /* 0x100fe20000000005 */
[----:B------:R0:W5:Y:S01]  /*0860*/  LDG.E.128 R20, [R12.64+0x800] ;  /* 0x000800060c147981 */ /* 0x000162000c1e1d00 */
[----:B------:R-:W-:-:S02]  /*0870*/  PRMT R14, RZ, 0x7610, R5 ;  /* 0x00007610ff0e7816 */ /* 0x000fc40000000005 */
[--C-:B------:R-:W-:Y:S01]  /*0880*/  PRMT R11, RZ, 0x5410, R7.reuse ;  /* 0x00005410ff0b7816 */ /* 0x100fe20000000007 */
[----:B------:R1:W5:Y:S01]  /*0890*/  LDG.E.128 R56, [R2.64] ;  /* 0x0000000602387981 */ /* 0x000362000c1e1d00 */
[----:B------:R-:W-:Y:S02]  /*08a0*/  PRMT R10, RZ, 0x7610, R7 ;  /* 0x00007610ff0a7816 */ /* 0x000fe40000000007 */
[----:B------:R-:W-:Y:S01]  /*08b0*/  PRMT R7, RZ, 0x5410, R69 ;  /* 0x00005410ff077816 */ /* 0x000fe20000000045 */
[----:B------:R1:W5:Y:S01]  /*08c0*/  LDG.E.128 R52, [R2.64+0x200] ;  /* 0x0002000602347981 */ /* 0x000362000c1e1d00 */
[----:B------:R-:W-:Y:S02]  /*08d0*/  PRMT R5, RZ, 0x5410, R70 ;  /* 0x00005410ff057816 */ /* 0x000fe40000000046 */
[--C-:B0-----:R-:W-:Y:S01]  /*08e0*/  PRMT R13, RZ, 0x5410, R6.reuse ;  /* 0x00005410ff0d7816 */ /* 0x101fe20000000006 */
[----:B------:R1:W5:Y:S01]  /*08f0*/  LDG.E.128 R48, [R2.64+0x400] ;  /* 0x0004000602307981 */ /* 0x000362000c1e1d00 */
[----:B------:R-:W-:-:S02]  /*0900*/  PRMT R12, RZ, 0x7610, R6 ;  /* 0x00007610ff0c7816 */ /* 0x000fc40000000006 */
[----:B------:R-:W-:Y:S01]  /*0910*/  PRMT R6, RZ, 0x7610, R69 ;  /* 0x00007610ff067816 */ /* 0x000fe20000000045 */
[----:B------:R1:W5:Y:S01]  /*0920*/  LDG.E.128 R44, [R2.64+0x600] ;  /* 0x00060006022c7981 */ /* 0x000362000c1e1d00 */
[----:B------:R-:W-:Y:S02]  /*0930*/  PRMT R4, RZ, 0x7610, R70 ;  /* 0x00007610ff047816 */ /* 0x000fe40000000046 */
[--C-:B------:R-:W-:Y:S01]  /*0940*/  PRMT R122, RZ, 0x5410, R66.reuse ;  /* 0x00005410ff7a7816 */ /* 0x100fe20000000042 */
[----:B------:R1:W5:Y:S01]  /*0950*/  LDG.E.128 R40, [R2.64+0x800] ;  /* 0x0008000602287981 */ /* 0x000362000c1e1d00 */
[----:B------:R-:W-:Y:S02]  /*0960*/  PRMT R125, RZ, 0x7610, R66 ;  /* 0x00007610ff7d7816 */ /* 0x000fe40000000042 */
[--C-:B------:R-:W-:Y:S02]  /*0970*/  PRMT R124, RZ, 0x5410, R67.reuse ;  /* 0x00005410ff7c7816 */ /* 0x100fe40000000043 */
[----:B------:R-:W-:-:S02]  /*0980*/  PRMT R136, RZ, 0x7610, R67 ;  /* 0x00007610ff887816 */ /* 0x000fc40000000043 */
[----:B------:R-:W-:Y:S02]  /*0990*/  LOP3.LUT R135, R135, UR25, R68, 0x96, !PT ;  /* 0x0000001987877c12 */ /* 0x000fe4000f8e9644 */
[----:B------:R-:W-:Y:S02]  /*09a0*/  LOP3.LUT R133, R65, UR26, R133, 0x96, !PT ;  /* 0x0000001a41857c12 */ /* 0x000fe4000f8e9685 */
[--C-:B-1----:R-:W-:Y:S02]  /*09b0*/  PRMT R3, RZ, 0x5410, R71.reuse ;  /* 0x00005410ff037816 */ /* 0x102fe40000000047 */
[----:B------:R-:W-:Y:S02]  /*09c0*/  PRMT R2, RZ, 0x7610, R71 ;  /* 0x00007610ff027816 */ /* 0x000fe40000000047 */
[----:B------:R-:W-:Y:S02]  /*09d0*/  MOV R134, R64 ;  /* 0x0000004000867202 */ /* 0x000fe40000000f00 */
        /* <DEDUP_REMOVED lines=9> */
.L_x_14802:
[----:B------:R-:W-:-:S04]  /*0a70*/  IMAD.MOV.U32 R79, RZ, RZ, 0x4 ;  /* 0x00000004ff4f7424 */ /* 0x000fc800078e00ff */
[----:B------:R-:W-:-:S06]  /*0a80*/  IMAD.WIDE R72, R118, R79, c[0x0][0x1d0] ;  /* 0x0000740076487625 */ /* 0x000fcc00078e024f */
[----:B------:R-:W2:Y:S01]  /*0a90*/  LDG.E R72, [R72.64] ;  /* 0x0000000648487981 */ /* 0x000ea2000c1e1900 */
[----:B------:R-:W-:Y:S01]  /*0aa0*/  ISETP.NE.U32.AND P0, PT, RZ, c[0x0][0x180], PT ;  /* 0x00006000ff007a0c */ /* 0x000fe20003f05070 */
[----:B------:R-:W-:Y:S02]  /*0ab0*/  IMAD R74, R118, c[0x0][0x168], RZ ;  /* 0x00005a00764a7a24 */ /* 0x000fe400078e02ff */
[----:B------:R-:W-:Y:S01]  /*0ac0*/  IMAD.MOV.U32 R160, RZ, RZ, RZ ;  /* 0x000000ffffa07224 */ /* 0x000fe200078e00ff */
[----:B------:R-:W-:Y:S02]  /*0ad0*/  ISETP.NE.AND.EX P0, PT, RZ, c[0x0][0x184], PT, P0 ;  /* 0x00006100ff007a0c */ /* 0x000fe40003f05300 */
[----:B------:R-:W-:-:S04]  /*0ae0*/  SHF.R.S32.HI R75, RZ, 0x1f, R74 ;  /* 0x0000001fff4b7819 */ /* 0x000fc8000001144a */
[----:B------:R-:W-:-:S04]  /*0af0*/  LEA.HI R74, R75, R74, RZ, 0x3 ;  /* 0x0000004a4b4a7211 */ /* 0x000fc800078f18ff */
[----:B------:R-:W-:-:S03]  /*0b00*/  LEA.HI.SX32 R155, R74, R119, 0x1d ;  /* 0x000000774a9b7211 */ /* 0x000fc600078feaff */
[----:B------:R-:W-:Y:S01]  /*0b10*/  @P0 IMAD.MOV.U32 R78, RZ, RZ, 0x20 ;  /* 0x00000020ff4e0424 */ /* 0x000fe200078e00ff */
[----:B--2---:R-:W-:-:S13]  /*0b20*/  ISETP.GE.AND P2, PT, R72, 0x1, PT ;  /* 0x000000014800780c */ /* 0x004fda0003f46270 */
[----:B------:R-:W-:Y:S01]  /*0b30*/  @P2 IADD3 R76, R72, -0x1, RZ ;  /* 0xffffffff484c2810 */ /* 0x000fe20007ffe0ff */
[----:B------:R-:W-:-:S04]  /*0b40*/  @P2 IMAD.MOV.U32 R77, RZ, RZ, 0x10 ;  /* 0x00000010ff4d2424 */ /* 0x000fc800078e00ff */
[----:B------:R-:W-:-:S05]  /*0b50*/  @P2 IMAD R76, R76, c[0x0][0x168], RZ ;  /* 0x00005a004c4c2a24 */ /* 0x000fca00078e02ff */
[----:B------:R-:W-:-:S04]  /*0b60*/  @P2 SHF.R.S32.HI R75, RZ, 0x1f, R76 ;  /* 0x0000001fff4b2819 */ /* 0x000fc8000001144c */
[----:B------:R-:W-:Y:S01]  /*0b70*/  @P2 LEA.HI R76, R75, R76, RZ, 0x3 ;  /* 0x0000004c4b4c2211 */ /* 0x000fe200078f18ff */
[----:B------:R-:W-:-:S03]  /*0b80*/  @P0 IMAD.WIDE.U32 R74, R155, R78, c[0x0][0x180] ;  /* 0x000060009b4a0625 */ /* 0x000fc600078e004e */
[----:B------:R-:W-:Y:S01]  /*0b90*/  @P2 LEA.HI.SX32 R160, R76, R119, 0x1d ;  /* 0x000000774ca02211 */ /* 0x000fe200078feaff */
        /* <DEDUP_REMOVED lines=26> */
.L_x_14430:
[----:B------:R-:W-:Y:S02]  /*0d40*/  IMAD.MOV.U32 R80, RZ, RZ, R128 ;  /* 0x000000ffff507224 */ /* 0x000fe400078e0080 */
.L_x_14431:
[----:B------:R-:W-:Y:S05]  /*0d50*/  BSYNC B2 ;  /* 0x0000000000027941 */ /* 0x000fea0003800000 */
.L_x_14429:
        /* <DEDUP_REMOVED lines=16> */
.L_x_14435:
[----:B------:R-:W-:Y:S05]  /*0e60*/  BSYNC B3 ;  /* 0x0000000000037941 */ /* 0x000fea0003800000 */
.L_x_14434:
        /* <DEDUP_REMOVED lines=43> */
.L_x_14433:
[----:B------:R-:W-:Y:S05]  /*1120*/  BSYNC B2 ;  /* 0x0000000000027941 */ /* 0x000fea0003800000 */
.L_x_14432:
[----:B------:R-:W0:Y:S01]  /*1130*/  I2F.U32 R72, R80 ;  /* 0x0000005000487306 */ /* 0x000e220000201000 */
[----:B-----5:R-:W-:Y:S01]  /*1140*/  PRMT R73, RZ, 0x5410, R68 ;  /* 0x00005410ff497816 */ /* 0x020fe20000000044 */
[----:B------:R-:W-:-:S04]  /*1150*/  IMAD.MOV.U32 R75, RZ, RZ, 0x2f800000 ;  /* 0x2f800000ff4b7424 */ /* 0x000fc800078e00ff */
[----:B------:R-:W-:-:S04]  /*1160*/  FMUL.FTZ R73, R73, c[0x0][0x1ec] ;  /* 0x00007b0049497a20 */ /* 0x000fc80000410000 */
[----:B------:R-:W-:Y:S02]  /*1170*/  FMUL.FTZ R73, R73, c[0x0][0x1e8] ;  /* 0x00007a0049497a20 */ /* 0x000fe40000410000 */
[----:B0-----:R-:W-:-:S05]  /*1180*/  FFMA.FTZ R72, R72, R75, 1.1641532182693481445e-10 ;  /* 0x2f00000048487423 */ /* 0x001fca000001004b */
[----:B------:R-:W-:Y:S02]  /*1190*/  FSETP.GTU.FTZ.AND P1, PT, R72, c[0x0][0x1e4], PT ;  /* 0x0000790048007a0b */ /* 0x000fe40003f3c000 */
[----:B------:R-:W-:Y:S02]  /*11a0*/  PRMT R72, RZ, 0x5410, R36 ;  /* 0x00005410ff487816 */ /* 0x000fe40000000024 */
[----:B------:R-:W-:Y:S02]  /*11b0*/  FSEL R73, R73, RZ, !P1 ;  /* 0x000000ff49497208 */ /* 0x000fe40004800000 */
[----:B------:R-:W-:-:S03]  /*11c0*/  SEL R151, RZ, 0x1, P1 ;  /* 0x00000001ff977807 */ /* 0x000fc60000800000 */
[----:B------:R-:W-:-:S04]  /*11d0*/  FMUL.FTZ R72, R73, R72 ;  /* 0x0000004849487220 */ /* 0x000fc80000410000 */
[----:B------:R-:W-:Y:S02]  /*11e0*/  @P0 FADD.FTZ R72, R60, R72 ;  /* 0x000000483c480221 */ /* 0x000fe40000010000 */
.L_x_14428:
[----:B0-----:R-:W-:Y:S05]  /*11f0*/  BSYNC B1 ;  /* 0x0000000000017941 */ /* 0x001fea0003800000 */
.L_x_14427:
        /* <DEDUP_REMOVED lines=18> */
.L_x_14439:
[----:B------:R-:W-:Y:S02]  /*1320*/  MOV R82, R128 ;  /* 0x0000008000527202 */ /* 0x000fe40000000f00 */
.L_x_14440:
[----:B------:R-:W-:Y:S05]  /*1330*/  BSYNC B2 ;  /* 0x0000000000027941 */ /* 0x000fea0003800000 */
.L_x_14438:
        /* <DEDUP_REMOVED lines=16> */
.L_x_14444:
[----:B------:R-:W-:Y:S05]  /*1440*/  BSYNC B3 ;  /* 0x0000000000037941 */ /* 0x000fea0003800000 */
.L_x_14443:
        /* <DEDUP_REMOVED lines=43> */
.L_x_14442:
[----:B------:R-:W-:Y:S05]  /*1700*/  BSYNC B2 ;  /* 0x0000000000027941 */ /* 0x000fea0003800000 */
.L_x_14441:
        /* <DEDUP_REMOVED lines=12> */
.L_x_14437:
[----:B------:R-:W-:Y:S05]  /*17d0*/  BSYNC B1 ;  /* 0x0000000000017941 */ /* 0x000fea0003800000 */
.L_x_14436:
        /* <DEDUP_REMOVED lines=18> */
.L_x_14448:
[----:B------:R-:W-:Y:S02]  /*1900*/  IMAD.MOV.U32 R82, RZ, RZ, R128 ;  /* 0x000000ffff527224 */ /* 0x000fe400078e0080 */
.L_x_14449:
[----:B------:R-:W-:Y:S05]  /*1910*/  BSYNC B2 ;  /* 0x0000000000027941 */ /* 0x000fea0003800000 */
.L_x_14447:
        /* <DEDUP_REMOVED lines=16> */
.L_x_14453:
[----:B------:R-:W-:Y:S05]  /*1a20*/  BSYNC B3 ;  /* 0x0000000000037941 */ /* 0x000fea0003800000 */
.L_x_14452:
        /* <DEDUP_REMOVED lines=43> */
.L_x_14451:
[----:B------:R-:W-:Y:S05]  /*1ce0*/  BSYNC B2 ;  /* 0x0000000000027941 */ /* 0x000fea0003800000 */
.L_x_14450:
        /* <DEDUP_REMOVED lines=12> */
.L_x_14446:
[----:B------:R-:W-:Y:S05]  /*1db0*/  BSYNC B1 ;  /* 0x0000000000017941 */ /* 0x000fea0003800000 */
.L_x_14445:
        /* <DEDUP_REMOVED lines=18> */
.L_x_14457:
[----:B------:R-:W-:Y:S02]  /*1ee0*/  IMAD.MOV.U32 R84, RZ, RZ, R128 ;  /* 0x000000ffff547224 */ /* 0x000fe400078e0080 */
.L_x_14458:
[----:B------:R-:W-:Y:S05]  /*1ef0*/  BSYNC B2 ;  /* 0x0000000000027941 */ /* 0x000fea0003800000 */
.L_x_14456:
        /* <DEDUP_REMOVED lines=16> */
.L_x_14462:
[----:B------:R-:W-:Y:S05]  /*2000*/  BSYNC B3 ;  /* 0x0000000000037941 */ /* 0x000fea0003800000 */
.L_x_14461:
        /* <DEDUP_REMOVED lines=43> */
.L_x_14460:
[----:B------:R-:W-:Y:S05]  /*22c0*/  BSYNC B2 ;  /* 0x0000000000027941 */ /* 0x000fea0003800000 */
.L_x_14459:
        /* <DEDUP_REMOVED lines=12> */
.L_x_14455:
[----:B------:R-:W-:Y:S05]  /*2390*/  BSYNC B1 ;  /* 0x0000000000017941 */ /* 0x000fea0003800000 */
.L_x_14454:
        /* <DEDUP_REMOVED lines=18> */
.L_x_14466:
[----:B------:R-:W-:Y:S02]  /*24c0*/  IMAD.MOV.U32 R84, RZ, RZ, R128 ;  /* 0x000000ffff547224 */ /* 0x000fe400078e0080 */
.L_x_14467:
[----:B------:R-:W-:Y:S05]  /*24d0*/  BSYNC B2 ;  /* 0x0000000000027941 */ /* 0x000fea0003800000 */
.L_x_14465:
        /* <DEDUP_REMOVED lines=16> */
.L_x_14471:
[----:B------:R-:W-:Y:S05]  /*25e0*/  BSYNC B3 ;  /* 0x0000000000037941 */ /* 0x000fea0003800000 */
.L_x_14470:
        /* <DEDUP_REMOVED lines=43> */
.L_x_14469:
[----:B------:R-:W-:Y:S05]  /*28a0*/  BSYNC B2 ;  /* 0x0000000000027941 */ /* 0x000fea0003800000 */
.L_x_14468:
[----:B------:R-:W0:Y:S01]  /*28b0*/  I2F.U32 R76, R84 ;  /* 0x00000054004c7306 */ /* 0x000e220000201000 */
[----:B------:R-:W-:Y:S01]  /*28c0*/  PRMT R77, RZ, 0x5410, R70 ;  /* 0x00005410ff4d7816 */ /* 0x000fe20000000046 */
        /* <DEDUP_REMOVED lines=10> */
.L_x_14464:
[----:B------:R-:W-:Y:S05]  /*2970*/  BSYNC B1 ;  /* 0x0000000000017941 */ /* 0x000fea0003800000 */
.L_x_14463:
        /* <DEDUP_REMOVED lines=18> */
.L_x_14475:
[----:B------:R-:W-:Y:S02]  /*2aa0*/  IMAD.MOV.U32 R86, RZ, RZ, R128 ;  /* 0x000000ffff567224 */ /* 0x000fe400078e0080 */
.L_x_14476:
[----:B------:R-:W-:Y:S05]  /*2ab0*/  BSYNC B2 ;  /* 0x0000000000027941 */ /* 0x000fea0003800000 */
.L_x_14474:
        /* <DEDUP_REMOVED lines=16> */
.L_x_14480:
[----:B------:R-:W-:Y:S05]  /*2bc0*/  BSYNC B3 ;  /* 0x0000000000037941 */ /* 0x000fea0003800000 */
.L_x_14479:
        /* <DEDUP_REMOVED lines=43> */
.L_x_14478:
[----:B------:R-:W-:Y:S05]  /*2e80*/  BSYNC B2 ;  /* 0x0000000000027941 */ /* 0x000fea0003800000 */
.L_x_14477:
        /* <DEDUP_REMOVED lines=12> */
.L_x_14473:
[----:B------:R-:W-:Y:S05]  /*2f50*/  BSYNC B1 ;  /* 0x0000000000017941 */ /* 0x000fea0003800000 */
.L_x_14472:
        /* <DEDUP_REMOVED lines=18> */
.L_x_14484:
[----:B------:R-:W-:Y:S02]  /*3080*/  IMAD.MOV.U32 R86, RZ, RZ, R128 ;  /* 0x000000ffff567224 */ /* 0x000fe400078e0080 */
.L_x_14485:
[----:B------:R-:W-:Y:S05]  /*3090*/  BSYNC B2 ;  /* 0x0000000000027941 */ /* 0x000fea0003800000 */
.L_x_14483:
        /* <DEDUP_REMOVED lines=16> */
.L_x_14489:
[----:B------:R-:W-:Y:S05]  /*31a0*/  BSYNC B3 ;  /* 0x0000000000037941 */ /* 0x000fea0003800000 */
.L_x_14488:
        /* <DEDUP_REMOVED lines=43> */
.L_x_14487:
[----:B------:R-:W-:Y:S05]  /*3460*/  BSYNC B2 ;  /* 0x0000000000027941 */ /* 0x000fea0003800000 */
.L_x_14486:
        /* <DEDUP_REMOVED lines=12> */
.L_x_14482:
[----:B------:R-:W-:Y:S05]  /*3530*/  BSYNC B1 ;  /* 0x0000000000017941 */ /* 0x000fea0003800000 */
.L_x_14481:
        /* <DEDUP_REMOVED lines=18> */
.L_x_14493:
[----:B------:R-:W-:Y:S02]  /*3660*/  IMAD.MOV.U32 R89, RZ, RZ, R128 ;  /* 0x000000ffff597224 */ /* 0x000fe400078e0080 */
.L_x_14494:
[----:B------:R-:W-:Y:S05]  /*3670*/  BSYNC B2 ;  /* 0x0000000000027941 */ /* 0x000fea0003800000 */
.L_x_14492:
        /* <DEDUP_REMOVED lines=16> */
.L_x_14498:
[----:B------:R-:W-:Y:S05]  /*3780*/  BSYNC B3 ;  /* 0x0000000000037941 */ /* 0x000fea0003800000 */
.L_x_14497:
        /* <DEDUP_REMOVED lines=43> */
.L_x_14496:
[----:B------:R-:W-:Y:S05]  /*3a40*/  BSYNC B2 ;  /* 0x0000000000027941 */ /* 0x000fea0003800000 */
.L_x_14495:
        /* <DEDUP_REMOVED lines=12> */
.L_x_14491:
[----:B------:R-:W-:Y:S05]  /*3b10*/  BSYNC B1 ;  /* 0x0000000000017941 */ /* 0x000fea0003800000 */
.L_x_14490:
        /* <DEDUP_REMOVED lines=30> */
.L_x_14500:
[----:B------:R-:W-:Y:S05]  /*3d00*/  BSYNC B1 ;  /* 0x0000000000017941 */ /* 0x000fea0003800000 */
.L_x_14499:
[----:B0-----:R-:W-:Y:S01]  /*3d10*/  @P2 IMAD.WIDE.U32 R84, R96, R93, c[0x0][0x170] ;  /* 0x00005c0060542625 */ /* 0x001fe200078e005d */
[----:B------:R-:W2:Y:S04]  /*3d20*/  @P0 LDG.E.128 R60, [R82.64] ;  /* 0x00000006523c0981 */ /* 0x000ea8000c1e1d00 */
[----:B------:R0:W5:Y:S04]  /*3d30*/  @P2 LDG.E.128 R68, [R84.64] ;  /* 0x0000000654442981 */ /* 0x000168000c1e1d00 */
[----:B------:R0:W5:Y:S01]  /*3d40*/  @P0 LDG.E.128 R64, [R82.64+0x10] ;  /* 0x0000100652400981 */ /* 0x000162000c1e1d00 */
[----:B------:R-:W-:Y:S01]  /*3d50*/  @!P3 ISETP.NE.U32.AND P1, PT, RZ, c[0x0][0x180], PT ;  /* 0x00006000ff00ba0c */ /* 0x000fe20003f25070 */
[----:B------:R-:W-:Y:S01]  /*3d60*/  BSSY B1, `(.L_x_14501) ;  /* 0x000005c000017945 */ /* 0x000fe20003800000 */
[----:B------:R-:W-:-:S02]  /*3d70*/  @!P3 MOV R86, R88 ;  /* 0x000000580056b202 */ /* 0x000fc40000000f00 */
        /* <DEDUP_REMOVED lines=15> */
.L_x_14504:
[----:B------:R-:W-:Y:S02]  /*3e70*/  IMAD.MOV.U32 R89, RZ, RZ, R128 ;  /* 0x000000ffff597224 */ /* 0x000fe400078e0080 */
.L_x_14505:
[----:B------:R-:W-:Y:S05]  /*3e80*/  BSYNC B2 ;  /* 0x0000000000027941 */ /* 0x000fea0003800000 */
.L_x_14503:
        /* <DEDUP_REMOVED lines=16> */
.L_x_14509:
[----:B------:R-:W-:Y:S05]  /*3f90*/  BSYNC B3 ;  /* 0x0000000000037941 */ /* 0x000fea0003800000 */
.L_x_14508:
        /* <DEDUP_REMOVED lines=43> */
.L_x_14507:
[----:B------:R-:W-:Y:S05]  /*4250*/  BSYNC B2 ;  /* 0x0000000000027941 */ /* 0x000fea0003800000 */
.L_x_14506:
        /* <DEDUP_REMOVED lines=10> */
[----:B------:R-:W-:-:S04]  /*4300*/  FMUL.FTZ R80, R80, R81 ;  /* 0x0000005150507220 */ /* 0x000fc80000410000 */
[----:B------:R-:W-:Y:S02]  /*4310*/  @P0 FADD.FTZ R80, R60, R80 ;  /* 0x000000503c500221 */ /* 0x000fe40000010000 */
.L_x_14502:
[----:B0-----:R-:W-:Y:S05]  /*4320*/  BSYNC B1 ;  /* 0x0000000000017941 */ /* 0x001fea0003800000 */
.L_x_14501:
        /* <DEDUP_REMOVED lines=18> */
.L_x_14513:
[----:B------:R-:W-:Y:S02]  /*4450*/  IMAD.MOV.U32 R90, RZ, RZ, R128 ;  /* 0x000000ffff5a7224 */ /* 0x000fe400078e0080 */
.L_x_14514:
[----:B------:R-:W-:Y:S05]  /*4460*/  BSYNC B2 ;  /* 0x0000000000027941 */ /* 0x000fea0003800000 */
.L_x_14512:
        /* <DEDUP_REMOVED lines=16> */
.L_x_14518:
[----:B------:R-:W-:Y:S05]  /*4570*/  BSYNC B3 ;  /* 0x0000000000037941 */ /* 0x000fea0003800000 */
.L_x_14517:
        /* <DEDUP_REMOVED lines=43> */
.L_x_14516:
[----:B------:R-:W-:Y:S05]  /*4830*/  BSYNC B2 ;  /* 0x0000000000027941 */ /* 0x000fea0003800000 */
.L_x_14515:
        /* <DEDUP_REMOVED lines=12> */
.L_x_14511:
[----:B------:R-:W-:Y:S05]  /*4900*/  BSYNC B1 ;  /* 0x0000000000017941 */ /* 0x000fea0003800000 */
.L_x_14510:
        /* <DEDUP_REMOVED lines=18> */
.L_x_14522:
[----:B------:R-:W-:Y:S02]  /*4a30*/  IMAD.MOV.U32 R90, RZ, RZ, R128 ;  /* 0x000000ffff5a7224 */ /* 0x000fe400078e0080 */
.L_x_14523:
[----:B------:R-:W-:Y:S05]  /*4a40*/  BSYNC B2 ;  /* 0x0000000000027941 */ /* 0x000fea0003800000 */
.L_x_14521:
        /* <DEDUP_REMOVED lines=16> */
.L_x_14527:
[----:B------:R-:W-:Y:S05]  /*4b50*/  BSYNC B3 ;  /* 0x0000000000037941 */ /* 0x000fea0003800000 */
.L_x_14526:
        /* <DEDUP_REMOVED lines=43> */
.L_x_14525:
[----:B------:R-:W-:Y:S05]  /*4e10*/  BSYNC B2 ;  /* 0x0000000000027941 */ /* 0x000fea0003800000 */
.L_x_14524:
        /* <DEDUP_REMOVED lines=12> */
.L_x_14520:
[----:B------:R-:W-:Y:S05]  /*4ee0*/  BSYNC B1 ;  /* 0x0000000000017941 */ /* 0x000fea0003800000 */
.L_x_14519:
        /* <DEDUP_REMOVED lines=18> */
.L_x_14531:
[----:B------:R-:W-:Y:S02]  /*5010*/  IMAD.MOV.U32 R92, RZ, RZ, R128 ;  /* 0x000000ffff5c7224 */ /* 0x000fe400078e0080 */
.L_x_14532:
[----:B------:R-:W-:Y:S05]  /*5020*/  BSYNC B2 ;  /* 0x0000000000027941 */ /* 0x000fea0003800000 */
.L_x_14530:
        /* <DEDUP_REMOVED lines=16> */
.L_x_14536:
[----:B------:R-:W-:Y:S05]  /*5130*/  BSYNC B3 ;  /* 0x0000000000037941 */ /* 0x000fea0003800000 */
.L_x_14535:
        /* <DEDUP_REMOVED lines=43> */
.L_x_14534:
[----:B------:R-:W-:Y:S05]  /*53f0*/  BSYNC B2 ;  /* 0x0000000000027941 */ /* 0x000fea0003800000 */
.L_x_14533:
        /* <DEDUP_REMOVED lines=12> */
.L_x_14529:
[----:B------:R-:W-:Y:S05]  /*54c0*/  BSYNC B1 ;  /* 0x0000000000017941 */ /* 0x000fea0003800000 */
.L_x_14528:
        /* <DEDUP_REMOVED lines=18> */
.L_x_14540:
[----:B------:R-:W-:Y:S02]  /*55f0*/  IMAD.MOV.U32 R92, RZ, RZ, R128 ;  /* 0x000000ffff5c7224 */ /* 0x000fe400078e0080 */
.L_x_14541:
[----:B------:R-:W-:Y:S05]  /*5600*/  BSYNC B2 ;  /* 0x0000000000027941 */ /* 0x000fea0003800000 */
.L_x_14539:
        /* <DEDUP_REMOVED lines=16> */
.L_x_14545:
[----:B------:R-:W-:Y:S05]  /*5710*/  BSYNC B3 ;  /* 0x0000000000037941 */ /* 0x000fea0003800000 */
.L_x_14544:
        /* <DEDUP_REMOVED lines=43> */
.L_x_14543:
[----:B------:R-:W-:Y:S05]  /*59d0*/  BSYNC B2 ;  /* 0x0000000000027941 */ /* 0x000fea0003800000 */
.L_x_14542:
[----:B------:R-:W0:Y:S01]  /*59e0*/  I2F.U32 R84, R92 ;  /* 0x0000005c00547306 */ /* 0x000e220000201000 */
[----:B------:R-:W-:Y:S01]  /*59f0*/  PRMT R87, RZ, 0x5410, R70 ;  /* 0x00005410ff577816 */ /* 0x000fe20000000046 */
        /* <DEDUP_REMOVED lines=10> */
.L_x_14538:
[----:B------:R-:W-:Y:S05]  /*5aa0*/  BSYNC B1 ;  /* 0x0000000000017941 */ /* 0x000fea0003800000 */
.L_x_14537:
        /* <DEDUP_REMOVED lines=18> */
.L_x_14549:
[----:B------:R-:W-:Y:S02]  /*5bd0*/  IMAD.MOV.U32 R94, RZ, RZ, R128 ;  /* 0x000000ffff5e7224 */ /* 0x000fe400078e0080 */
.L_x_14550:
[----:B------:R-:W-:Y:S05]  /*5be0*/  BSYNC B2 ;  /* 0x0000000000027941 */ /* 0x000fea0003800000 */
.L_x_14548:
        /* <DEDUP_REMOVED lines=16> */
.L_x_14554:
[----:B------:R-:W-:Y:S05]  /*5cf0*/  BSYNC B3 ;  /* 0x0000000000037941 */ /* 0x000fea0003800000 */
.L_x_14553:
        /* <DEDUP_REMOVED lines=41> */
[----:B------:R-:W-:Y:S01]  /*5f90*/  IMAD.MOV.U32 R87, RZ, RZ, RZ ;  /* 0x000000ffff577224 */ /* 0x000fe200078e00ff */
[----:B------:R-:W-:Y:S02]  /*5fa0*/  MOV R134, R86 ;  /* 0x0000005600867202 */ /* 0x000fe40000000f00 */
.L_x_14552:
[----:B------:R-:W-:Y:S05]  /*5fb0*/  BSYNC B2 ;  /* 0x0000000000027941 */ /* 0x000fea0003800000 */
.L_x_14551:
        /* <DEDUP_REMOVED lines=12> */
.L_x_14547:
[----:B------:R-:W-:Y:S05]  /*6080*/  BSYNC B1 ;  /* 0x0000000000017941 */ /* 0x000fea0003800000 */
.L_x_14546:
        /* <DEDUP_REMOVED lines=18> */
.L_x_14558:
[----:B------:R-:W-:Y:S02]  /*61b0*/  MOV R94, R128 ;  /* 0x00000080005e7202 */ /* 0x000fe40000000f00 */
.L_x_14559:
[----:B------:R-:W-:Y:S05]  /*61c0*/  BSYNC B2 ;  /* 0x0000000000027941 */ /* 0x000fea0003800000 */
.L_x_14557:
        /* <DEDUP_REMOVED lines=16> */
.L_x_14563:
[----:B------:R-:W-:Y:S05]  /*62d0*/  BSYNC B3 ;  /* 0x0000000000037941 */ /* 0x000fea0003800000 */
.L_x_14562:
        /* <DEDUP_REMOVED lines=43> */
.L_x_14561:
[----:B------:R-:W-:Y:S05]  /*6590*/  BSYNC B2 ;  /* 0x0000000000027941 */ /* 0x000fea0003800000 */
.L_x_14560:
        /* <DEDUP_REMOVED lines=12> */
.L_x_14556:
[----:B------:R-:W-:Y:S05]  /*6660*/  BSYNC B1 ;  /* 0x0000000000017941 */ /* 0x000fea0003800000 */
.L_x_14555:
        /* <DEDUP_REMOVED lines=18> */
.L_x_14567:
[----:B------:R-:W-:Y:S02]  /*6790*/  IMAD.MOV.U32 R98, RZ, RZ, R128 ;  /* 0x000000ffff627224 */ /* 0x000fe400078e0080 */
.L_x_14568:
[----:B------:R-:W-:Y:S05]  /*67a0*/  BSYNC B2 ;  /* 0x0000000000027941 */ /* 0x000fea0003800000 */
.L_x_14566:
        /* <DEDUP_REMOVED lines=16> */
.L_x_14572:
[----:B------:R-:W-:Y:S05]  /*68b0*/  BSYNC B3 ;  /* 0x0000000000037941 */ /* 0x000fea0003800000 */
.L_x_14571:
        /* <DEDUP_REMOVED lines=43> */
.L_x_14570:
[----:B------:R-:W-:Y:S05]  /*6b70*/  BSYNC B2 ;  /* 0x0000000000027941 */ /* 0x000fea0003800000 */
.L_x_14569:
        /* <DEDUP_REMOVED lines=12> */
.L_x_14565:
[----:B------:R-:W-:Y:S05]  /*6c40*/  BSYNC B1 ;  /* 0x0000000000017941 */ /* 0x000fea0003800000 */
.L_x_14564:
        /* <DEDUP_REMOVED lines=29> */
.L_x_14574:
[----:B------:R-:W-:Y:S05]  /*6e20*/  BSYNC B1 ;  /* 0x0000000000017941 */ /* 0x000fea0003800000 */
.L_x_14573:
        /* <DEDUP_REMOVED lines=22> */
.L_x_14578:
[----:B------:R-:W-:Y:S02]  /*6f90*/  IMAD.MOV.U32 R96, RZ, RZ, R128 ;  /* 0x000000ffff607224 */ /* 0x000fe400078e0080 */
.L_x_14579:
[----:B------:R-:W-:Y:S05]  /*6fa0*/  BSYNC B2 ;  /* 0x0000000000027941 */ /* 0x000fea0003800000 */
.L_x_14577:
        /* <DEDUP_REMOVED lines=16> */
.L_x_14583:
[----:B------:R-:W-:Y:S05]  /*70b0*/  BSYNC B3 ;  /* 0x0000000000037941 */ /* 0x000fea0003800000 */
.L_x_14582:
        /* <DEDUP_REMOVED lines=43> */
.L_x_14581:
[----:B------:R-:W-:Y:S05]  /*7370*/  BSYNC B2 ;  /* 0x0000000000027941 */ /* 0x000fea0003800000 */
.L_x_14580:
        /* <DEDUP_REMOVED lines=12> */
.L_x_14576:
[----:B0-----:R-:W-:Y:S05]  /*7440*/  BSYNC B1 ;  /* 0x0000000000017941 */ /* 0x001fea0003800000 */
.L_x_14575:
        /* <DEDUP_REMOVED lines=18> */
.L_x_14587:
[----:B------:R-:W-:Y:S02]  /*7570*/  IMAD.MOV.U32 R98, RZ, RZ, R128 ;  /* 0x000000ffff627224 */ /* 0x000fe400078e0080 */
.L_x_14588:
[----:B------:R-:W-:Y:S05]  /*7580*/  BSYNC B2 ;  /* 0x0000000000027941 */ /* 0x000fea0003800000 */
.L_x_14586:
        /* <DEDUP_REMOVED lines=16> */
.L_x_14592:
[----:B------:R-:W-:Y:S05]  /*7690*/  BSYNC B3 ;  /* 0x0000000000037941 */ /* 0x000fea0003800000 */
.L_x_14591:
        /* <DEDUP_REMOVED lines=43> */
.L_x_14590:
[----:B------:R-:W-:Y:S05]  /*7950*/  BSYNC B2 ;  /* 0x0000000000027941 */ /* 0x000fea0003800000 */
.L_x_14589:
        /* <DEDUP_REMOVED lines=12> */
.L_x_14585:
[----:B------:R-:W-:Y:S05]  /*7a20*/  BSYNC B1 ;  /* 0x0000000000017941 */ /* 0x000fea0003800000 */
.L_x_14584:
        /* <DEDUP_REMOVED lines=18> */
.L_x_14596:
[----:B------:R-:W-:Y:S02]  /*7b50*/  IMAD.MOV.U32 R98, RZ, RZ, R128 ;  /* 0x000000ffff627224 */ /* 0x000fe400078e0080 */
.L_x_14597:
[----:B------:R-:W-:Y:S05]  /*7b60*/  BSYNC B2 ;  /* 0x0000000000027941 */ /* 0x000fea0003800000 */
.L_x_14595:
        /* <DEDUP_REMOVED lines=16> */
.L_x_14601:
[----:B------:R-:W-:Y:S05]  /*7c70*/  BSYNC B3 ;  /* 0x0000000000037941 */ /* 0x000fea0003800000 */
.L_x_14600:
        /* <DEDUP_REMOVED lines=43> */
.L_x_14599:
[----:B------:R-:W-:Y:S05]  /*7f30*/  BSYNC B2 ;  /* 0x0000000000027941 */ /* 0x000fea0003800000 */
.L_x_14598:
        /* <DEDUP_REMOVED lines=12> */
.L_x_14594:
[----:B------:R-:W-:Y:S05]  /*8000*/  BSYNC B1 ;  /* 0x0000000000017941 */ /* 0x000fea0003800000 */
.L_x_14593:
        /* <DEDUP_REMOVED lines=18> */
.L_x_14605:
[----:B------:R-:W-:Y:S02]  /*8130*/  IMAD.MOV.U32 R100, RZ, RZ, R128 ;  /* 0x000000ffff647224 */ /* 0x000fe400078e0080 */
.L_x_14606:
[----:B------:R-:W-:Y:S05]  /*8140*/  BSYNC B2 ;  /* 0x0000000000027941 */ /* 0x000fea0003800000 */
.L_x_14604:
        /* <DEDUP_REMOVED lines=16> */
.L_x_14610:
[----:B------:R-:W-:Y:S05]  /*8250*/  BSYNC B3 ;  /* 0x0000000000037941 */ /* 0x000fea0003800000 */
.L_x_14609:
        /* <DEDUP_REMOVED lines=43> */
.L_x_14608:
[----:B------:R-:W-:Y:S05]  /*8510*/  BSYNC B2 ;  /* 0x0000000000027941 */ /* 0x000fea0003800000 */
.L_x_14607:
        /* <DEDUP_REMOVED lines=12> */
.L_x_14603:
[----:B------:R-:W-:Y:S05]  /*85e0*/  BSYNC B1 ;  /* 0x0000000000017941 */ /* 0x000fea0003800000 */
.L_x_14602:
        /* <DEDUP_REMOVED lines=18> */
.L_x_14614:
[----:B------:R-:W-:Y:S02]  /*8710*/  IMAD.MOV.U32 R100, RZ, RZ, R128 ;  /* 0x000000ffff647224 */ /* 0x000fe400078e0080 */
.L_x_14615:
[----:B------:R-:W-:Y:S05]  /*8720*/  BSYNC B2 ;  /* 0x0000000000027941 */ /* 0x000fea0003800000 */
.L_x_14613:
        /* <DEDUP_REMOVED lines=16> */
.L_x_14619:
[----:B------:R-:W-:Y:S05]  /*8830*/  BSYNC B3 ;  /* 0x0000000000037941 */ /* 0x000fea0003800000 */
.L_x_14618:
        /* <DEDUP_REMOVED lines=43> */
.L_x_14617:
[----:B------:R-:W-:Y:S05]  /*8af0*/  BSYNC B2 ;  /* 0x0000000000027941 */ /* 0x000fea0003800000 */
.L_x_14616:
        /* <DEDUP_REMOVED lines=12> */
.L_x_14612:
[----:B------:R-:W-:Y:S05]  /*8bc0*/  BSYNC B1 ;  /* 0x0000000000017941 */ /* 0x000fea0003800000 */
.L_x_14611:
        /* <DEDUP_REMOVED lines=18> */
.L_x_14623:
[----:B------:R-:W-:Y:S02]  /*8cf0*/  IMAD.MOV.U32 R102, RZ, RZ, R128 ;  /* 0x000000ffff667224 */ /* 0x000fe400078e0080 */
.L_x_14624:
[----:B------:R-:W-:Y:S05]  /*8d00*/  BSYNC B2 ;  /* 0x0000000000027941 */ /* 0x000fea0003800000 */
.L_x_14622:
        /* <DEDUP_REMOVED lines=16> */
.L_x_14628:
[----:B------:R-:W-:Y:S05]  /*8e10*/  BSYNC B3 ;  /* 0x0000000000037941 */ /* 0x000fea0003800000 */
.L_x_14627:
        /* <DEDUP_REMOVED lines=43> */
.L_x_14626:
[----:B------:R-:W-:Y:S05]  /*90d0*/  BSYNC B2 ;  /* 0x0000000000027941 */ /* 0x000fea0003800000 */
.L_x_14625:
        /* <DEDUP_REMOVED lines=12> */
.L_x_14621:
[----:B------:R-:W-:Y:S05]  /*91a0*/  BSYNC B1 ;  /* 0x0000000000017941 */ /* 0x000fea0003800000 */
.L_x_14620:
        /* <DEDUP_REMOVED lines=18> */
.L_x_14632:
[----:B------:R-:W-:Y:S02]  /*92d0*/  MOV R102, R128 ;  /* 0x0000008000667202 */ /* 0x000fe40000000f00 */
.L_x_14633:
[----:B------:R-:W-:Y:S05]  /*92e0*/  BSYNC B2 ;  /* 0x0000000000027941 */ /* 0x000fea0003800000 */
.L_x_14631:
        /* <DEDUP_REMOVED lines=16> */
.L_x_14637:
[----:B------:R-:W-:Y:S05]  /*93f0*/  BSYNC B3 ;  /* 0x0000000000037941 */ /* 0x000fea0003800000 */
.L_x_14636:
        /* <DEDUP_REMOVED lines=43> */
.L_x_14635:
[----:B------:R-:W-:Y:S05]  /*96b0*/  BSYNC B2 ;  /* 0x0000000000027941 */ /* 0x000fea0003800000 */
.L_x_14634:
        /* <DEDUP_REMOVED lines=12> */
.L_x_14630:
[----:B------:R-:W-:Y:S05]  /*9780*/  BSYNC B1 ;  /* 0x0000000000017941 */ /* 0x000fea0003800000 */
.L_x_14629:
        /* <DEDUP_REMOVED lines=18> */
.L_x_14641:
[----:B------:R-:W-:Y:S02]  /*98b0*/  IMAD.MOV.U32 R106, RZ, RZ, R128 ;  /* 0x000000ffff6a7224 */ /* 0x000fe400078e0080 */
.L_x_14642:
[----:B------:R-:W-:Y:S05]  /*98c0*/  BSYNC B2 ;  /* 0x0000000000027941 */ /* 0x000fea0003800000 */
.L_x_14640:
        /* <DEDUP_REMOVED lines=16> */
.L_x_14646:
[----:B------:R-:W-:Y:S05]  /*99d0*/  BSYNC B3 ;  /* 0x0000000000037941 */ /* 0x000fea0003800000 */
.L_x_14645:
        /* <DEDUP_REMOVED lines=43> */
.L_x_14644:
[----:B------:R-:W-:Y:S05]  /*9c90*/  BSYNC B2 ;  /* 0x0000000000027941 */ /* 0x000fea0003800000 */
.L_x_14643:
        /* <DEDUP_REMOVED lines=12> */
.L_x_14639:
[----:B------:R-:W-:Y:S05]  /*9d60*/  BSYNC B1 ;  /* 0x0000000000017941 */ /* 0x000fea0003800000 */
.L_x_14638:
        /* <DEDUP_REMOVED lines=17> */
[----:B------:R-:W-:-:S03]  /*9e80*/  LOP3.LUT R96, R96, 0xff00, R99, 0xf8, !PT ;  /* 0x0000ff0060607812 */ /* 0x000fc600078ef863 */
[----:B------:R-:W-:Y:S01]  /*9e90*/  IMAD.WIDE.U32 R98, R98, 0x10000, RZ ;  /* 0x0001000062627825 */ /* 0x000fe200078e00ff */
[----:B------:R-:W-:Y:S02]  /*9ea0*/  LOP3.LUT R105, R96, 0xff, R147, 0xf8, !PT ;  /* 0x000000ff60697812 */ /* 0x000fe400078ef893 */
[----:B------:R-:W-:Y:S02]  /*9eb0*/  LOP3.LUT R96, R150, 0xff, RZ, 0xc0, !PT ;  /* 0x000000ff96607812 */ /* 0x000fe400078ec0ff */
[----:B------:R-:W-:Y:S01]  /*9ec0*/  LOP3.LUT R105, R99, R105, R101, 0xfe, !PT ;  /* 0x0000006963697212 */ /* 0x000fe200078efe65 */
[----:B------:R-:W-:Y:S02]  /*9ed0*/  IMAD.MOV.U32 R99, RZ, RZ, 0x8 ;  /* 0x00000008ff637424 */ /* 0x000fe400078e00ff */
[----:B------:R-:W-:-:S05]  /*9ee0*/  IMAD.WIDE.U32 R96, R96, 0x100, RZ ;  /* 0x0000010060607825 */ /* 0x000fca00078e00ff */
[----:B------:R-:W-:Y:S02]  /*9ef0*/  LOP3.LUT R98, R96, R100, R98, 0xfe, !PT ;  /* 0x0000006460627212 */ /* 0x000fe400078efe62 */
[----:B------:R-:W-:Y:S02]  /*9f00*/  LOP3.LUT R97, R105, R97, RZ, 0xfc, !PT ;  /* 0x0000006169617212 */ /* 0x000fe400078efcff */
[----:B------:R-:W-:Y:S01]  /*9f10*/  LOP3.LUT R96, R98, 0xff, R151, 0xf8, !PT ;  /* 0x000000ff62607812 */ /* 0x000fe200078ef897 */
[----:B------:R-:W-:-:S05]  /*9f20*/  IMAD.WIDE.U32 R98, R104, R99, c[0x0][0x190] ;  /* 0x0000640068627625 */ /* 0x000fca00078e0063 */
[----:B------:R0:W-:Y:S02]  /*9f30*/  STG.E.64 [R98.64], R96 ;  /* 0x0000006062007986 */ /* 0x0001e4000c101b06 */
.L_x_14648:
[----:B------:R-:W-:Y:S05]  /*9f40*/  BSYNC B1 ;  /* 0x0000000000017941 */ /* 0x000fea0003800000 */
.L_x_14647:
        /* <DEDUP_REMOVED lines=22> */
.L_x_14652:
[----:B------:R-:W-:Y:S02]  /*a0b0*/  IMAD.MOV.U32 R104, RZ, RZ, R128 ;  /* 0x000000ffff687224 */ /* 0x000fe400078e0080 */
.L_x_14653:
[----:B------:R-:W-:Y:S05]  /*a0c0*/  BSYNC B2 ;  /* 0x0000000000027941 */ /* 0x000fea0003800000 */
.L_x_14651:
        /* <DEDUP_REMOVED lines=16> */
.L_x_14657:
[----:B------:R-:W-:Y:S05]  /*a1d0*/  BSYNC B3 ;  /* 0x0000000000037941 */ /* 0x000fea0003800000 */
.L_x_14656:
        /* <DEDUP_REMOVED lines=43> */
.L_x_14655:
[----:B------:R-:W-:Y:S05]  /*a490*/  BSYNC B2 ;  /* 0x0000000000027941 */ /* 0x000fea0003800000 */
.L_x_14654:
        /* <DEDUP_REMOVED lines=12> */
.L_x_14650:
[----:B0-----:R-:W-:Y:S05]  /*a560*/  BSYNC B1 ;  /* 0x0000000000017941 */ /* 0x001fea0003800000 */
.L_x_14649:
        /* <DEDUP_REMOVED lines=18> */
.L_x_14661:
[----:B------:R-:W-:Y:S02]  /*a690*/  IMAD.MOV.U32 R106, RZ, RZ, R128 ;  /* 0x000000ffff6a7224 */ /* 0x000fe400078e0080 */
.L_x_14662:
[----:B------:R-:W-:Y:S05]  /*a6a0*/  BSYNC B2 ;  /* 0x0000000000027941 */ /* 0x000fea0003800000 */
.L_x_14660:
        /* <DEDUP_REMOVED lines=16> */
.L_x_14666:
[----:B------:R-:W-:Y:S05]  /*a7b0*/  BSYNC B3 ;  /* 0x0000000000037941 */ /* 0x000fea0003800000 */
.L_x_14665:
        /* <DEDUP_REMOVED lines=43> */
.L_x_14664:
[----:B------:R-:W-:Y:S05]  /*aa70*/  BSYNC B2 ;  /* 0x0000000000027941 */ /* 0x000fea0003800000 */
.L_x_14663:
        /* <DEDUP_REMOVED lines=12> */
.L_x_14659:
[----:B------:R-:W-:Y:S05]  /*ab40*/  BSYNC B1 ;  /* 0x0000000000017941 */ /* 0x000fea0003800000 */
.L_x_14658:
        /* <DEDUP_REMOVED lines=18> */
.L_x_14670:
[----:B------:R-:W-:Y:S02]  /*ac70*/  IMAD.MOV.U32 R106, RZ, RZ, R128 ;  /* 0x000000ffff6a7224 */ /* 0x000fe400078e0080 */
.L_x_14671:
[----:B------:R-:W-:Y:S05]  /*ac80*/  BSYNC B2 ;  /* 0x0000000000027941 */ /* 0x000fea0003800000 */
.L_x_14669:
        /* <DEDUP_REMOVED lines=16> */
.L_x_14675:
[----:B------:R-:W-:Y:S05]  /*ad90*/  BSYNC B3 ;  /* 0x0000000000037941 */ /* 0x000fea0003800000 */
.L_x_14674:
        /* <DEDUP_REMOVED lines=43> */
.L_x_14673:
[----:B------:R-:W-:Y:S05]  /*b050*/  BSYNC B2 ;  /* 0x0000000000027941 */ /* 0x000fea0003800000 */
.L_x_14672:
        /* <DEDUP_REMOVED lines=12> */
.L_x_14668:
[----:B------:R-:W-:Y:S05]  /*b120*/  BSYNC B1 ;  /* 0x0000000000017941 */ /* 0x000fea0003800000 */
.L_x_14667:
        /* <DEDUP_REMOVED lines=18> */
.L_x_14679:
[----:B------:R-:W-:Y:S02]  /*b250*/  IMAD.MOV.U32 R108, RZ, RZ, R128 ;  /* 0x000000ffff6c7224 */ /* 0x000fe400078e0080 */
.L_x_14680:
[----:B------:R-:W-:Y:S05]  /*b260*/  BSYNC B2 ;  /* 0x0000000000027941 */ /* 0x000fea0003800000 */
.L_x_14678:
        /* <DEDUP_REMOVED lines=16> */
.L_x_14684:
[----:B------:R-:W-:Y:S05]  /*b370*/  BSYNC B3 ;  /* 0x0000000000037941 */ /* 0x000fea0003800000 */
.L_x_14683:
        /* <DEDUP_REMOVED lines=43> */
.L_x_14682:
[----:B------:R-:W-:Y:S05]  /*b630*/  BSYNC B2 ;  /* 0x0000000000027941 */ /* 0x000fea0003800000 */
.L_x_14681:
        /* <DEDUP_REMOVED lines=12> */
.L_x_14677:
[----:B------:R-:W-:Y:S05]  /*b700*/  BSYNC B1 ;  /* 0x0000000000017941 */ /* 0x000fea0003800000 */
.L_x_14676:
        /* <DEDUP_REMOVED lines=18> */
.L_x_14688:
[----:B------:R-:W-:Y:S02]  /*b830*/  IMAD.MOV.U32 R108, RZ, RZ, R128 ;  /* 0x000000ffff6c7224 */ /* 0x000fe400078e0080 */
.L_x_14689:
[----:B------:R-:W-:Y:S05]  /*b840*/  BSYNC B2 ;  /* 0x0000000000027941 */ /* 0x000fea0003800000 */
.L_x_14687:
        /* <DEDUP_REMOVED lines=16> */
.L_x_14693:
[----:B------:R-:W-:Y:S05]  /*b950*/  BSYNC B3 ;  /* 0x0000000000037941 */ /* 0x000fea0003800000 */
.L_x_14692:
        /* <DEDUP_REMOVED lines=43> */
.L_x_14691:
[----:B------:R-:W-:Y:S05]  /*bc10*/  BSYNC B2 ;  /* 0x0000000000027941 */ /* 0x000fea0003800000 */
.L_x_14690:
        /* <DEDUP_REMOVED lines=12> */
.L_x_14686:
[----:B------:R-:W-:Y:S05]  /*bce0*/  BSYNC B1 ;  /* 0x0000000000017941 */ /* 0x000fea0003800000 */
.L_x_14685:
        /* <DEDUP_REMOVED lines=18> */
.L_x_14697:
[----:B------:R-:W-:Y:S02]  /*be10*/  IMAD.MOV.U32 R108, RZ, RZ, R128 ;  /* 0x000000ffff6c7224 */ /* 0x000fe400078e0080 */
.L_x_14698:
[----:B------:R-:W-:Y:S05]  /*be20*/  BSYNC B2 ;  /* 0x0000000000027941 */ /* 0x000fea0003800000 */
.L_x_14696:
        /* <DEDUP_REMOVED lines=16> */
.L_x_14702:
[----:B------:R-:W-:Y:S05]  /*bf30*/  BSYNC B3 ;  /* 0x0000000000037941 */ /* 0x000fea0003800000 */
.L_x_14701:
        /* <DEDUP_REMOVED lines=43> */
.L_x_14700:
[----:B------:R-:W-:Y:S05]  /*c1f0*/  BSYNC B2 ;  /* 0x0000000000027941 */ /* 0x000fea0003800000 */
.L_x_14699:
        /* <DEDUP_REMOVED lines=12> */
.L_x_14695:
[----:B------:R-:W-:Y:S05]  /*c2c0*/  BSYNC B1 ;  /* 0x0000000000017941 */ /* 0x000fea0003800000 */
.L_x_14694:
        /* <DEDUP_REMOVED lines=18> */
.L_x_14706:
[----:B------:R-:W-:Y:S02]  /*c3f0*/  MOV R108, R128 ;  /* 0x00000080006c7202 */ /* 0x000fe40000000f00 */
.L_x_14707:
[----:B------:R-:W-:Y:S05]  /*c400*/  BSYNC B2 ;  /* 0x0000000000027941 */ /* 0x000fea0003800000 */
.L_x_14705:
        /* <DEDUP_REMOVED lines=16> */
.L_x_14711:
[----:B------:R-:W-:Y:S05]  /*c510*/  BSYNC B3 ;  /* 0x0000000000037941 */ /* 0x000fea0003800000 */
.L_x_14710:
        /* <DEDUP_REMOVED lines=43> */
.L_x_14709:
[----:B------:R-:W-:Y:S05]  /*c7d0*/  BSYNC B2 ;  /* 0x0000000000027941 */ /* 0x000fea0003800000 */
.L_x_14708:
        /* <DEDUP_REMOVED lines=8> */
[----:B------:R-:W-:Y:S02]  /*c860*/  FSEL R102, R103, RZ, !P1 ;  /* 0x000000ff67667208 */ /* 0x000fe40004800000 */
[----:B------:R-:W-:-:S05]  /*c870*/  PRMT R103, RZ, 0x5410, R27 ;  /* 0x00005410ff677816 */ /* 0x000fca000000001b */
[----:B------:R-:W-:-:S04]  /*c880*/  FMUL.FTZ R102, R102, R103 ;  /* 0x0000006766667220 */ /* 0x000fc80000410000 */
[----:B------:R-:W-:Y:S02]  /*c890*/  @P0 FADD.FTZ R102, R66, R102 ;  /* 0x0000006642660221 */ /* 0x000fe40000010000 */
.L_x_14704:
[----:B------:R-:W-:Y:S05]  /*c8a0*/  BSYNC B1 ;  /* 0x0000000000017941 */ /* 0x000fea0003800000 */
.L_x_14703:
        /* <DEDUP_REMOVED lines=18> */
.L_x_14715:
[----:B------:R-:W-:Y:S02]  /*c9d0*/  IMAD.MOV.U32 R108, RZ, RZ, R128 ;  /* 0x000000ffff6c7224 */ /* 0x000fe400078e0080 */
.L_x_14716:
[----:B------:R-:W-:Y:S05]  /*c9e0*/  BSYNC B2 ;  /* 0x0000000000027941 */ /* 0x000fea0003800000 */
.L_x_14714:
        /* <DEDUP_REMOVED lines=16> */
.L_x_14720:
[----:B------:R-:W-:Y:S05]  /*caf0*/  BSYNC B3 ;  /* 0x0000000000037941 */ /* 0x000fea0003800000 */
.L_x_14719:
        /* <DEDUP_REMOVED lines=42> */
[----:B------:R-:W-:Y:S02]  /*cda0*/  LOP3.LUT R133, R105, UR26, R106, 0x96, !PT ;  /* 0x0000001a69857c12 */ /* 0x000fe4000f8e966a */
.L_x_14718:
[----:B------:R-:W-:Y:S05]  /*cdb0*/  BSYNC B2 ;  /* 0x0000000000027941 */ /* 0x000fea0003800000 */
.L_x_14717:
[----:B------:R-:W0:Y:S01]  /*cdc0*/  I2F.U32 R103, R108 ;  /* 0x0000006c00677306 */ /* 0x000e220000201000 */
[----:B------:R-:W-:-:S04]  /*cdd0*/  IMAD.MOV.U32 R104, RZ, RZ, 0x2f800000 ;  /* 0x2f800000ff687424 */ /* 0x000fc800078e00ff */
[----:B0-----:R-:W-:Y:S01]  /*cde0*/  FFMA.FTZ R103, R103, R104, 1.1641532182693481445e-10 ;  /* 0x2f00000067677423 */ /* 0x001fe20000010068 */
[----:B------:R-:W-:-:S04]  /*cdf0*/  PRMT R104, RZ, 0x7610, R71 ;  /* 0x00007610ff687816 */ /* 0x000fc80000000047 */
[----:B------:R-:W-:Y:S01]  /*ce00*/  FSETP.GTU.FTZ.AND P1, PT, R103, c[0x0][0x1e4], PT ;  /* 0x0000790067007a0b */ /* 0x000fe20003f3c000 */
[----:B------:R-:W-:-:S03]  /*ce10*/  FMUL.FTZ R104, R104, c[0x0][0x1ec] ;  /* 0x00007b0068687a20 */ /* 0x000fc60000410000 */
[----:B------:R-:W-:Y:S01]  /*ce20*/  SEL R145, RZ, 0x1, P1 ;  /* 0x00000001ff917807 */ /* 0x000fe20000800000 */
[----:B------:R-:W-:Y:S01]  /*ce30*/  FMUL.FTZ R103, R104, c[0x0][0x1e8] ;  /* 0x00007a0068677a20 */ /* 0x000fe20000410000 */
[----:B------:R-:W-:-:S04]  /*ce40*/  PRMT R104, RZ, 0x7610, R27 ;  /* 0x00007610ff687816 */ /* 0x000fc8000000001b */
[----:B------:R-:W-:-:S05]  /*ce50*/  FSEL R103, R103, RZ, !P1 ;  /* 0x000000ff67677208 */ /* 0x000fca0004800000 */
[----:B------:R-:W-:-:S04]  /*ce60*/  FMUL.FTZ R103, R103, R104 ;  /* 0x0000006867677220 */ /* 0x000fc80000410000 */
[----:B------:R-:W-:Y:S02]  /*ce70*/  @P0 FADD.FTZ R103, R67, R103 ;  /* 0x0000006743670221 */ /* 0x000fe40000010000 */
.L_x_14713:
[----:B------:R-:W-:Y:S05]  /*ce80*/  BSYNC B1 ;  /* 0x0000000000017941 */ /* 0x000fea0003800000 */
.L_x_14712:
[----:B------:R-:W-:Y:S01]  /*ce90*/  IMAD.WIDE.U32 R104, R109, R154, c[0x0][0x188] ;  /* 0x000062006d687625 */ /* 0x000fe200078e009a */
[----:B------:R-:W-:Y:S01]  /*cea0*/  BSSY B1, `(.L_x_14721) ;  /* 0x000001a000017945 */ /* 0x000fe20003800000 */
[----:B------:R-:W-:Y:S02]  /*ceb0*/  IADD3 R155, R155, 0x80, RZ ;  /* 0x000000809b9b7810 */ /* 0x000fe40007ffe0ff */
[----:B------:R-:W-:Y:S01]  /*cec0*/  IADD3 R160, R160, 0x80, RZ ;  /* 0x00000080a0a07810 */ /* 0x000fe20007ffe0ff */
[----:B------:R0:W-:Y:S04]  /*ced0*/  STG.E.128 [R104.64], R96 ;  /* 0x0000006068007986 */ /* 0x0001e8000c101d06 */
[----:B------:R0:W-:Y:S01]  /*cee0*/  STG.E.128 [R104.64+0x10], R100 ;  /* 0x0000106468007986 */ /* 0x0001e2000c101d06 */
[----:B------:R-:W-:Y:S05]  /*cef0*/  @!P2 BRA `(.L_x_14722) ;  /* 0x000001400000a947 */ /* 0x000fea0003800000 */
[----:B0-----:R-:W-:Y:S01]  /*cf00*/  IMAD.U32 R104, R144, 0x10000, RZ ;  /* 0x0001000090687824 */ /* 0x001fe200078e00ff */
[----:B------:R-:W-:-:S02]  /*cf10*/  LOP3.LUT R108, R148, 0xff, RZ, 0xc0, !PT ;  /* 0x000000ff946c7812 */ /* 0x000fc400078ec0ff */
        /* <DEDUP_REMOVED lines=18> */
.L_x_14722:
[----:B------:R-:W-:Y:S05]  /*d040*/  BSYNC B1 ;  /* 0x0000000000017941 */ /* 0x000fea0003800000 */
.L_x_14721:
[----:B0-----:R-:W-:-:S04]  /*d050*/  @P0 IMAD.WIDE.U32 R106, R155, R154, c[0x0][0x180] ;  /* 0x000060009b6a0625 */ /* 0x001fc800078e009a */
[----:B------:R-:W-:Y:S01]  /*d060*/  @P2 IMAD.MOV.U32 R109, RZ, RZ, 0x10 ;  /* 0x00000010ff6d2424 */ /* 0x000fe200078e00ff */
[----:B------:R-:W2:Y:S03]  /*d070*/  @P0 LDG.E.128 R60, [R106.64] ;  /* 0x000000066a3c0981 */ /* 0x000ea6000c1e1d00 */
[----:B------:R-:W-:Y:S01]  /*d080*/  @P2 IMAD.WIDE.U32 R108, R160, R109, c[0x0][0x170] ;  /* 0x00005c00a06c2625 */ /* 0x000fe200078e006d */
[----:B------:R0:W5:Y:S04]  /*d090*/  @P0 LDG.E.128 R64, [R106.64+0x10] ;  /* 0x000010066a400981 */ /* 0x000168000c1e1d00 */
[----:B------:R0:W5:Y:S01]  /*d0a0*/  @P2 LDG.E.128 R68, [R108.64] ;  /* 0x000000066c442981 */ /* 0x000162000c1e1d00 */
[----:B------:R-:W-:Y:S01]  /*d0b0*/  @!P3 ISETP.NE.U32.AND P1, PT, RZ, c[0x0][0x180], PT ;  /* 0x00006000ff00ba0c */ /* 0x000fe20003f25070 */
[----:B------:R-:W-:Y:S03]  /*d0c0*/  BSSY B1, `(.L_x_14723) ;  /* 0x000005d000017945 */ /* 0x000fe60003800000 */
[----:B------:R-:W-:-:S02]  /*d0d0*/  @!P3 ISETP.NE.AND.EX P1, PT, RZ, c[0x0][0x184], PT, P1 ;  /* 0x00006100ff00ba0c */ /* 0x000fc40003f25310 */
[----:B------:R-:W-:Y:S02]  /*d0e0*/  @!P3 MOV R111, R110 ;  /* 0x0000006e006fb202 */ /* 0x000fe40000000f00 */
        /* <DEDUP_REMOVED lines=14> */
.L_x_14726:
[----:B------:R-:W-:Y:S02]  /*d1d0*/  IMAD.MOV.U32 R151, RZ, RZ, R128 ;  /* 0x000000ffff977224 */ /* 0x000fe400078e0080 */
.L_x_14727:
[----:B------:R-:W-:Y:S05]  /*d1e0*/  BSYNC B2 ;  /* 0x0000000000027941 */ /* 0x000fea0003800000 */
.L_x_14725:
        /* <DEDUP_REMOVED lines=16> */
.L_x_14731:
[----:B------:R-:W-:Y:S05]  /*d2f0*/  BSYNC B3 ;  /* 0x0000000000037941 */ /* 0x000fea0003800000 */
.L_x_14730:
        /* <DEDUP_REMOVED lines=43> */
.L_x_14729:
[----:B------:R-:W-:Y:S05]  /*d5b0*/  BSYNC B2 ;  /* 0x0000000000027941 */ /* 0x000fea0003800000 */
.L_x_14728:
[----:B------:R-:W0:Y:S01]  /*d5c0*/  I2F.U32 R104, R151 ;  /* 0x0000009700687306 */ /* 0x000e220000201000 */
[----:B------:R-:W-:Y:S01]  /*d5d0*/  IMAD.MOV.U32 R105, RZ, RZ, 0x2f800000 ;  /* 0x2f800000ff697424 */ /* 0x000fe200078e00ff */
[----:B------:R-:W-:-:S03]  /*d5e0*/  PRMT R107, RZ, 0x5410, R20 ;  /* 0x00005410ff6b7816 */ /* 0x000fc60000000014 */
[----:B0-----:R-:W-:Y:S01]  /*d5f0*/  FFMA.FTZ R104, R104, R105, 1.1641532182693481445e-10 ;  /* 0x2f00000068687423 */ /* 0x001fe20000010069 */
[----:B-----5:R-:W-:-:S04]  /*d600*/  PRMT R105, RZ, 0x5410, R68 ;  /* 0x00005410ff697816 */ /* 0x020fc80000000044 */
[----:B------:R-:W-:Y:S01]  /*d610*/  FSETP.GTU.FTZ.AND P1, PT, R104, c[0x0][0x1e4], PT ;  /* 0x0000790068007a0b */ /* 0x000fe20003f3c000 */
[----:B------:R-:W-:-:S04]  /*d620*/  FMUL.FTZ R105, R105, c[0x0][0x1ec] ;  /* 0x00007b0069697a20 */ /* 0x000fc80000410000 */
[----:B------:R-:W-:-:S05]  /*d630*/  FMUL.FTZ R105, R105, c[0x0][0x1e8] ;  /* 0x00007a0069697a20 */ /* 0x000fca0000410000 */
[----:B------:R-:W-:Y:S02]  /*d640*/  FSEL R104, R105, RZ, !P1 ;  /* 0x000000ff69687208 */ /* 0x000fe40004800000 */
[----:B------:R-:W-:-:S03]  /*d650*/  SEL R105, RZ, 0x1, P1 ;  /* 0x00000001ff697807 */ /* 0x000fc60000800000 */
[----:B------:R-:W-:Y:S01]  /*d660*/  FMUL.FTZ R104, R104, R107 ;  /* 0x0000006b68687220 */ /* 0x000fe20000410000 */
[----:B------:R-:W-:-:S03]  /*d670*/  PRMT R151, R105, 0x7610, R151 ;  /* 0x0000761069977816 */ /* 0x000fc60000000097 */
[----:B------:R-:W-:Y:S02]  /*d680*/  @P0 FADD.FTZ R104, R60, R104 ;  /* 0x000000683c680221 */ /* 0x000fe40000010000 */
.L_x_14724:
[----:B0-----:R-:W-:Y:S05]  /*d690*/  BSYNC B1 ;  /* 0x0000000000017941 */ /* 0x001fea0003800000 */
.L_x_14723:
        /* <DEDUP_REMOVED lines=18> */
.L_x_14735:
[----:B------:R-:W-:Y:S02]  /*d7c0*/  IMAD.MOV.U32 R150, RZ, RZ, R128 ;  /* 0x000000ffff967224 */ /* 0x000fe400078e0080 */
.L_x_14736:
[----:B------:R-:W-:Y:S05]  /*d7d0*/  BSYNC B2 ;  /* 0x0000000000027941 */ /* 0x000fea0003800000 */
.L_x_14734:
        /* <DEDUP_REMOVED lines=16> */
.L_x_14740:
[----:B------:R-:W-:Y:S05]  /*d8e0*/  BSYNC B3 ;  /* 0x0000000000037941 */ /* 0x000fea0003800000 */
.L_x_14739:
        /* <DEDUP_REMOVED lines=42> */
[----:B------:R-:W-:Y:S02]  /*db90*/  IMAD.MOV.U32 R107, RZ, RZ, RZ ;  /* 0x000000ffff6b7224 */ /* 0x000fe400078e00ff */
.L_x_14738:
[----:B------:R-:W-:Y:S05]  /*dba0*/  BSYNC B2 ;  /* 0x0000000000027941 */ /* 0x000fea0003800000 */
.L_x_14737:
[----:B------:R-:W0:Y:S01]  /*dbb0*/  I2F.U32 R105, R150 ;  /* 0x0000009600697306 */ /* 0x000e220000201000 */
[----:B------:R-:W-:-:S10]  /*dbc0*/  HFMA2.MMA R106, -RZ, RZ, 0.1171875, 0 ;  /* 0x2f800000ff6a7435 */ /* 0x000fd400000001ff */
[----:B0-----:R-:W-:Y:S01]  /*dbd0*/  FFMA.FTZ R105, R105, R106, 1.1641532182693481445e-10 ;  /* 0x2f00000069697423 */ /* 0x001fe2000001006a */
[----:B-----5:R-:W-:-:S04]  /*dbe0*/  PRMT R106, RZ, 0x7610, R68 ;  /* 0x00007610ff6a7816 */ /* 0x020fc80000000044 */
[----:B------:R-:W-:Y:S01]  /*dbf0*/  FSETP.GTU.FTZ.AND P1, PT, R105, c[0x0][0x1e4], PT ;  /* 0x0000790069007a0b */ /* 0x000fe20003f3c000 */
[----:B------:R-:W-:-:S04]  /*dc00*/  FMUL.FTZ R106, R106, c[0x0][0x1ec] ;  /* 0x00007b006a6a7a20 */ /* 0x000fc80000410000 */
[----:B------:R-:W-:Y:S01]  /*dc10*/  FMUL.FTZ R105, R106, c[0x0][0x1e8] ;  /* 0x00007a006a697a20 */ /* 0x000fe20000410000 */
[----:B------:R-:W-:-:S04]  /*dc20*/  PRMT R106, RZ, 0x7610, R20 ;  /* 0x00007610ff6a7816 */ /* 0x000fc80000000014 */
[----:B------:R-:W-:-:S05]  /*dc30*/  FSEL R105, R105, RZ, !P1 ;  /* 0x000000ff69697208 */ /* 0x000fca0004800000 */
[----:B------:R-:W-:Y:S01]  /*dc40*/  FMUL.FTZ R105, R105, R106 ;  /* 0x0000006a69697220 */ /* 0x000fe20000410000 */
[----:B------:R-:W-:-:S03]  /*dc50*/  SEL R106, RZ, 0x1, P1 ;  /* 0x00000001ff6a7807 */ /* 0x000fc60000800000 */
[----:B------:R-:W-:Y:S01]  /*dc60*/  @P0 FADD.FTZ R105, R61, R105 ;  /* 0x000000693d690221 */ /* 0x000fe20000010000 */
[----:B------:R-:W-:Y:S02]  /*dc70*/  PRMT R150, R106, 0x7610, R150 ;  /* 0x000076106a967816 */ /* 0x000fe40000000096 */
.L_x_14733:
[----:B------:R-:W-:Y:S05]  /*dc80*/  BSYNC B1 ;  /* 0x0000000000017941 */ /* 0x000fea0003800000 */
.L_x_14732:
        /* <DEDUP_REMOVED lines=18> */
.L_x_14744:
[----:B------:R-:W-:Y:S02]  /*ddb0*/  IMAD.MOV.U32 R149, RZ, RZ, R128 ;  /* 0x000000ffff957224 */ /* 0x000fe400078e0080 */
.L_x_14745:
[----:B------:R-:W-:Y:S05]  /*ddc0*/  BSYNC B2 ;  /* 0x0000000000027941 */ /* 0x000fea0003800000 */
.L_x_14743:
        /* <DEDUP_REMOVED lines=16> */
.L_x_14749:
[----:B------:R-:W-:Y:S05]  /*ded0*/  BSYNC B3 ;  /* 0x0000000000037941 */ /* 0x000fea0003800000 */
.L_x_14748:
        /* <DEDUP_REMOVED lines=43> */
.L_x_14747:
[----:B------:R-:W-:Y:S05]  /*e190*/  BSYNC B2 ;  /* 0x0000000000027941 */ /* 0x000fea0003800000 */
.L_x_14746:
[----:B------:R-:W0:Y:S01]  /*e1a0*/  I2F.U32 R106, R149 ;  /* 0x00000095006a7306 */ /* 0x000e220000201000 */
[----:B------:R-:W-:-:S04]  /*e1b0*/  IMAD.MOV.U32 R107, RZ, RZ, 0x2f800000 ;  /* 0x2f800000ff6b7424 */ /* 0x000fc800078e00ff */
        /* <DEDUP_REMOVED lines=11> */
.L_x_14742:
[----:B------:R-:W-:Y:S05]  /*e270*/  BSYNC B1 ;  /* 0x0000000000017941 */ /* 0x000fea0003800000 */
.L_x_14741:
        /* <DEDUP_REMOVED lines=18> */
.L_x_14753:
[----:B------:R-:W-:Y:S02]  /*e3a0*/  IMAD.MOV.U32 R148, RZ, RZ, R128 ;  /* 0x000000ffff947224 */ /* 0x000fe400078e0080 */
.L_x_14754:
[----:B------:R-:W-:Y:S05]  /*e3b0*/  BSYNC B2 ;  /* 0x0000000000027941 */ /* 0x000fea0003800000 */
.L_x_14752:
        /* <DEDUP_REMOVED lines=16> */
.L_x_14758:
[----:B------:R-:W-:Y:S05]  /*e4c0*/  BSYNC B3 ;  /* 0x0000000000037941 */ /* 0x000fea0003800000 */
.L_x_14757:
[----:B------:R-:W-:Y:S01]  /*e4d0*/  LOP3.LUT R128, R107, UR5, R126, 0x96, !PT ;  /* 0x000000056b807c12 */ /* 0x000fe2000f8e967e */
[----:B------:R-:W-:-:S04]  /*e4e0*/  IMAD.HI.U32 R107, R132, -0x326172a9, RZ ;  /* 0xcd9e8d57846b7827 */ /* 0x000fc800078e00ff */
        /* <DEDUP_REMOVED lines=40> */
[----:B------:R-:W-:-:S06]  /*e770*/  HFMA2.MMA R109, -RZ, RZ, 0, 0 ;  /* 0x00000000ff6d7435 */ /* 0x000fcc00000001ff */
.L_x_14756:
[----:B------:R-:W-:Y:S05]  /*e780*/  BSYNC B2 ;  /* 0x0000000000027941 */ /* 0x000fea0003800000 */
.L_x_14755:
        /* <DEDUP_REMOVED lines=13> */
.L_x_14751:
[----:B------:R-:W-:Y:S05]  /*e860*/  BSYNC B1 ;  /* 0x0000000000017941 */ /* 0x000fea0003800000 */
.L_x_14750:
        /* <DEDUP_REMOVED lines=18> */
.L_x_14762:
[----:B------:R-:W-:Y:S02]  /*e990*/  MOV R147, R128 ;  /* 0x0000008000937202 */ /* 0x000fe40000000f00 */
.L_x_14763:
[----:B------:R-:W-:Y:S05]  /*e9a0*/  BSYNC B2 ;  /* 0x0000000000027941 */ /* 0x000fea0003800000 */
.L_x_14761:
        /* <DEDUP_REMOVED lines=16> */
.L_x_14767:
[----:B------:R-:W-:Y:S05]  /*eab0*/  BSYNC B3 ;  /* 0x0000000000037941 */ /* 0x000fea0003800000 */
.L_x_14766:
        /* <DEDUP_REMOVED lines=42> */
[----:B------:R-:W-:Y:S02]  /*ed60*/  IMAD.MOV.U32 R110, RZ, RZ, RZ ;  /* 0x000000ffff6e7224 */ /* 0x000fe400078e00ff */
.L_x_14765:
[----:B------:R-:W-:Y:S05]  /*ed70*/  BSYNC B2 ;  /* 0x0000000000027941 */ /* 0x000fea0003800000 */
.L_x_14764:
[----:B------:R-:W0:Y:S01]  /*ed80*/  I2F.U32 R108, R147 ;  /* 0x00000093006c7306 */ /* 0x000e220000201000 */
[----:B------:R-:W-:-:S10]  /*ed90*/  HFMA2.MMA R109, -RZ, RZ, 0.1171875, 0 ;  /* 0x2f800000ff6d7435 */ /* 0x000fd400000001ff */
[----:B0-----:R-:W-:Y:S01]  /*eda0*/  FFMA.FTZ R108, R108, R109, 1.1641532182693481445e-10 ;  /* 0x2f0000006c6c7423 */ /* 0x001fe2000001006d */
[----:B------:R-:W-:-:S04]  /*edb0*/  PRMT R109, RZ, 0x5410, R70 ;  /* 0x00005410ff6d7816 */ /* 0x000fc80000000046 */
        /* <DEDUP_REMOVED lines=9> */
.L_x_14760:
[----:B------:R-:W-:Y:S05]  /*ee50*/  BSYNC B1 ;  /* 0x0000000000017941 */ /* 0x000fea0003800000 */
.L_x_14759:
        /* <DEDUP_REMOVED lines=18> */
.L_x_14771:
[----:B------:R-:W-:Y:S02]  /*ef80*/  IMAD.MOV.U32 R146, RZ, RZ, R128 ;  /* 0x000000ffff927224 */ /* 0x000fe400078e0080 */
.L_x_14772:
[----:B------:R-:W-:Y:S05]  /*ef90*/  BSYNC B2 ;  /* 0x0000000000027941 */ /* 0x000fea0003800000 */
.L_x_14770:
        /* <DEDUP_REMOVED lines=16> */
.L_x_14776:
[----:B------:R-:W-:Y:S05]  /*f0a0*/  BSYNC B3 ;  /* 0x0000000000037941 */ /* 0x000fea0003800000 */
.L_x_14775:
        /* <DEDUP_REMOVED lines=41> */
[----:B------:R-:W-:Y:S02]  /*f340*/  IMAD.MOV.U32 R134, RZ, RZ, R110 ;  /* 0x000000ffff867224 */ /* 0x000fe400078e006e */
[----:B------:R-:W-:Y:S02]  /*f350*/  IMAD.MOV.U32 R111, RZ, RZ, RZ ;  /* 0x000000ffff6f7224 */ /* 0x000fe400078e00ff */
.L_x_14774:
[----:B------:R-:W-:Y:S05]  /*f360*/  BSYNC B2 ;  /* 0x0000000000027941 */ /* 0x000fea0003800000 */
.L_x_14773:
[----:B------:R-:W0:Y:S01]  /*f370*/  I2F.U32 R109, R146 ;  /* 0x00000092006d7306 */ /* 0x000e220000201000 */
[----:B------:R-:W-:-:S04]  /*f380*/  IMAD.MOV.U32 R110, RZ, RZ, 0x2f800000 ;  /* 0x2f800000ff6e7424 */ /* 0x000fc800078e00ff */
        /* <DEDUP_REMOVED lines=11> */
.L_x_14769:
[----:B------:R-:W-:Y:S05]  /*f440*/  BSYNC B1 ;  /* 0x0000000000017941 */ /* 0x000fea0003800000 */
.L_x_14768:
        /* <DEDUP_REMOVED lines=18> */
.L_x_14780:
[----:B------:R-:W-:Y:S02]  /*f570*/  IMAD.MOV.U32 R144, RZ, RZ, R128 ;  /* 0x000000ffff907224 */ /* 0x000fe400078e0080 */
.L_x_14781:
[----:B------:R-:W-:Y:S05]  /*f580*/  BSYNC B2 ;  /* 0x0000000000027941 */ /* 0x000fea0003800000 */
.L_x_14779:
        /* <DEDUP_REMOVED lines=16> */
.L_x_14785:
[----:B------:R-:W-:Y:S05]  /*f690*/  BSYNC B3 ;  /* 0x0000000000037941 */ /* 0x000fea0003800000 */
.L_x_14784:
        /* <DEDUP_REMOVED lines=43> */
.L_x_14783:
[----:B------:R-:W-:Y:S05]  /*f950*/  BSYNC B2 ;  /* 0x0000000000027941 */ /* 0x000fea0003800000 */
.L_x_14782:
        /* <DEDUP_REMOVED lines=13> */
.L_x_14778:
[----:B------:R-:W-:Y:S05]  /*fa30*/  BSYNC B1 ;  /* 0x0000000000017941 */ /* 0x000fea0003800000 */
.L_x_14777:
        /* <DEDUP_REMOVED lines=18> */
.L_x_14789:
[----:B------:R-:W-:Y:S02]  /*fb60*/  IMAD.MOV.U32 R145, RZ, RZ, R128 ;  /* 0x000000ffff917224 */ /* 0x000fe400078e0080 */
.L_x_14790:
[----:B------:R-:W-:Y:S05]  /*fb70*/  BSYNC B2 ;  /* 0x0000000000027941 */ /* 0x000fea0003800000 */
.L_x_14788:
        /* <DEDUP_REMOVED lines=16> */
.L_x_14794:
[----:B------:R-:W-:Y:S05]  /*fc80*/  BSYNC B3 ;  /* 0x0000000000037941 */ /* 0x000fea0003800000 */
.L_x_14793:
        /* <DEDUP_REMOVED lines=42> */
[----:B------:R-:W-:Y:S02]  /*ff30*/  IMAD.MOV.U32 R134, RZ, RZ, R152 ;  /* 0x000000ffff867224 */ /* 0x000fe400078e0098 */
.L_x_14792:
[----:B------:R-:W-:Y:S05]  /*ff40*/  BSYNC B2 ;  /* 0x0000000000027941 */ /* 0x000fea0003800000 */
.L_x_14791:
[----:B------:R0:W1:Y:S01]  /*ff50*/  I2F.U32 R111, R145 ;  /* 0x00000091006f7306 */ /* 0x0000620000201000 */
[----:B------:R-:W-:Y:S01]  /*ff60*/  IMAD.MOV.U32 R152, RZ, RZ, 0x2f800000 ;  /* 0x2f800000ff987424 */ /* 0x000fe200078e00ff */
[----:B0-----:R-:W-:-:S03]  /*ff70*/  PRMT R145, RZ, 0x7610, R71 ;  /* 0x00007610ff917816 */ /* 0x001fc60000000047 */
[----:B-1----:R-:W-:Y:S02]  /*ff80*/  FFMA.FTZ R111, R111, R152, 1.1641532182693481445e-10 ;  /* 0x2f0000006f6f7423 */ /* 0x002fe40000010098 */
[----:B------:R-:W-:-:S03]  /*ff90*/  FMUL.FTZ R152, R145, c[0x0][0x1ec] ;  /* 0x00007b0091987a20 */ /* 0x000fc60000410000 */
[----:B------:R-:W-:Y:S01]  /*ffa0*/  FSETP.GTU.FTZ.AND P1, PT, R111, c[0x0][0x1e4], PT ;  /* 0x000079006f007a0b */ /* 0x000fe20003f3c000 */
[----:B------:R-:W-:Y:S01]  /*ffb0*/  FMUL.FTZ R111, R152, c[0x0][0x1e8] ;  /* 0x00007a00986f7a20 */ /* 0x000fe20000410000 */
[----:B------:R-:W-:-:S04]  /*ffc0*/  PRMT R152, RZ, 0x7610, R23 ;  /* 0x00007610ff987816 */ /* 0x000fc80000000017 */
[----:B------:R-:W-:-:S05]  /*ffd0*/  FSEL R111, R111, RZ, !P1 ;  /* 0x000000ff6f6f7208 */ /* 0x000fca0004800000 */
[----:B------:R-:W-:Y:S01]  /*ffe0*/  FMUL.FTZ R111, R111, R152 ;  /* 0x000000986f6f7220 */ /* 0x000fe20000410000 */
[----:B------:R-:W-:-:S03]  /*fff0*/  SEL R152, RZ, 0x1, P1 ;  /* 0x00000001ff987807 */ /* 0x000fc60000800000 */
[----:B------:R-:W-:Y:S01]  /*10000*/  @P0 FADD.FTZ R111, R67, R111 ;  /* 0x0000006f436f0221 */ /* 0x000fe20000010000 */
[----:B------:R-:W-:Y:S02]  /*10010*/  PRMT R145, R152, 0x7610, R145 ;  /* 0x0000761098917816 */ /* 0x000fe40000000091 */
.L_x_14787:
[----:B------:R-:W-:Y:S05]  /*10020*/  BSYNC B1 ;  /* 0x0000000000017941 */ /* 0x000fea0003800000 */
.L_x_14786:
[----:B------:R-:W-:Y:S01]  /*10030*/  IMAD.WIDE.U32 R152, R155, R154, c[0x0][0x188] ;  /* 0x000062009b987625 */ /* 0x000fe200078e009a */
[----:B------:R-:W-:Y:S04]  /*10040*/  BSSY B1, `(.L_x_14795) ;  /* 0x0000018000017945 */ /* 0x000fe80003800000 */
        /* <DEDUP_REMOVED lines=23> */
.L_x_14796:
[----:B------:R-:W-:Y:S05]  /*101c0*/  BSYNC B1 ;  /* 0x0000000000017941 */ /* 0x000fea0003800000 */
.L_x_14795:
[----:B0-----:R-:W-:Y:S01]  /*101d0*/  FADD.FTZ R152, RZ, R72 ;  /* 0x00000048ff987221 */ /* 0x001fe20000010000 */
        /* <DEDUP_REMOVED lines=42> */
.L_x_14803:
        /* <DEDUP_REMOVED lines=100> */
.L_x_14804:
        /* <DEDUP_REMOVED lines=70> */
[----:B------:R-:W-:Y:S01]  /*10f20*/  FFMA.FTZ R102, R78, R102, R19 ;  /* 0x000000664e667223 */ /* 0x000fe20000010013 */
[----:B------:R-:W-:Y:S01]  /*10f30*/  PRMT R78, RZ, 0x7610, R59 ;  /* 0x00007610ff4e7816 */ /* 0x000fe2000000003b */
[C---:B------:R-:W-:Y:S02]  /*10f40*/  FMUL.FTZ R76, R157.reuse, R76 ;  /* 0x0000004c9d4c7220 */ /* 0x040fe40000410000 */
[----:B------:R-:W-:Y:S02]  /*10f50*/  FMUL.FTZ R75, R157, R160 ;  /* 0x000000a09d4b7220 */ /* 0x000fe40000410000 */
[----:B------:R-:W-:Y:S01]  /*10f60*/  FFMA.FTZ R153, R81, R78, R18 ;  /* 0x0000004e51997223 */ /* 0x000fe20000010012 */
[----:B------:R-:W-:Y:S01]  /*10f70*/  PRMT R78, RZ, 0x5410, R58 ;  /* 0x00005410ff4e7816 */ /* 0x000fe2000000003a */
[----:B------:R-:W-:-:S02]  /*10f80*/  FMUL.FTZ R74, R157, R74 ;  /* 0x0000004a9d4a7220 */ /* 0x000fc40000410000 */
[C---:B------:R-:W-:Y:S02]  /*10f90*/  FMUL.FTZ R73, R157.reuse, R156 ;  /* 0x0000009c9d497220 */ /* 0x040fe40000410000 */
[----:B------:R-:W-:Y:S01]  /*10fa0*/  FFMA.FTZ R78, R76, R78, R113 ;  /* 0x0000004e4c4e7223 */ /* 0x000fe20000010071 */
[----:B------:R-:W-:Y:S01]  /*10fb0*/  PRMT R76, RZ, 0x7610, R58 ;  /* 0x00007610ff4c7816 */ /* 0x000fe2000000003a */
[----:B------:R-:W-:Y:S02]  /*10fc0*/  IMAD R158, R158, c[0x0][0x168], RZ ;  /* 0x00005a009e9e7a24 */ /* 0x000fe400078e02ff */
[----:B------:R-:W-:Y:S02]  /*10fd0*/  FMUL.FTZ R79, R157, R164 ;  /* 0x000000a49d4f7220 */ /* 0x000fe40000410000 */
[----:B------:R-:W-:Y:S01]  /*10fe0*/  FFMA.FTZ R81, R75, R76, R112 ;  /* 0x0000004c4b517223 */ /* 0x000fe20000010070 */
[----:B------:R-:W-:Y:S01]  /*10ff0*/  PRMT R75, RZ, 0x5410, R57 ;  /* 0x00005410ff4b7816 */ /* 0x000fe20000000039 */
[----:B------:R-:W-:-:S02]  /*11000*/  FMUL.FTZ R94, R157, R94 ;  /* 0x0000005e9d5e7220 */ /* 0x000fc40000410000 */
[C---:B------:R-:W-:Y:S02]  /*11010*/  FMUL.FTZ R95, R157.reuse, R95 ;  /* 0x0000005f9d5f7220 */ /* 0x040fe40000410000 */
[----:B------:R-:W-:Y:S01]  /*11020*/  FFMA.FTZ R76, R74, R75, R115 ;  /* 0x0000004b4a4c7223 */ /* 0x000fe20000010073 */
[----:B------:R-:W-:Y:S01]  /*11030*/  PRMT R74, RZ, 0x7610, R57 ;  /* 0x00007610ff4a7816 */ /* 0x000fe20000000039 */
[----:B------:R-:W-:Y:S01]  /*11040*/  FMUL.FTZ R92, R157, R92 ;  /* 0x0000005c9d5c7220 */ /* 0x000fe20000410000 */
[----:B------:R-:W-:Y:S01]  /*11050*/  F2FP.BF16.PACK_AB R75, R153, R102 ;  /* 0x00000066994b723e */ /* 0x000fe200000010ff */
[----:B------:R-:W-:Y:S02]  /*11060*/  FMUL.FTZ R93, R157, R93 ;  /* 0x0000005d9d5d7220 */ /* 0x000fe40000410000 */
[----:B------:R-:W-:Y:S01]  /*11070*/  FFMA.FTZ R73, R73, R74, R114 ;  /* 0x0000004a49497223 */ /* 0x000fe20000010072 */
[----:B------:R-:W-:Y:S01]  /*11080*/  F2FP.BF16.PACK_AB R74, R81, R78 ;  /* 0x0000004e514a723e */ /* 0x000fe200000010ff */
[C---:B------:R-:W-:Y:S01]  /*11090*/  FMUL.FTZ R90, R157.reuse, R90 ;  /* 0x0000005a9d5a7220 */ /* 0x040fe20000410000 */
[----:B------:R-:W-:Y:S01]  /*110a0*/  SHF.R.S32.HI R81, RZ, 0x1f, R158 ;  /* 0x0000001fff517819 */ /* 0x000fe2000001149e */
[----:B------:R-:W-:Y:S01]  /*110b0*/  FMUL.FTZ R91, R157, R91 ;  /* 0x0000005b9d5b7220 */ /* 0x000fe20000410000 */
[----:B------:R-:W-:Y:S01]  /*110c0*/  F2FP.BF16.PACK_AB R73, R73, R76 ;  /* 0x0000004c4949723e */ /* 0x000fe200000010ff */
[----:B------:R-:W-:Y:S01]  /*110d0*/  FMUL.FTZ R89, R157, R89 ;  /* 0x000000599d597220 */ /* 0x000fe20000410000 */
[----:B------:R-:W-:Y:S01]  /*110e0*/  LEA.HI R102, R81, R158, RZ, 0x3 ;  /* 0x0000009e51667211 */ /* 0x000fe200078f18ff */
[C---:B------:R-:W-:Y:S01]  /*110f0*/  FMUL.FTZ R72, R157.reuse, R72 ;  /* 0x000000489d487220 */ /* 0x040fe20000410000 */
[----:B------:R-:W-:Y:S01]  /*11100*/  PRMT R81, RZ, 0x7610, R52 ;  /* 0x00007610ff517816 */ /* 0x000fe20000000034 */
[C---:B------:R-:W-:Y:S01]  /*11110*/  FMUL.FTZ R77, R157.reuse, R154 ;  /* 0x0000009a9d4d7220 */ /* 0x040fe20000410000 */
[----:B------:R-:W-:Y:S01]  /*11120*/  PRMT R76, RZ, 0x5410, R56 ;  /* 0x00005410ff4c7816 */ /* 0x000fe20000000038 */
[----:B------:R-:W-:Y:S01]  /*11130*/  FMUL.FTZ R86, R157, R86 ;  /* 0x000000569d567220 */ /* 0x000fe20000410000 */
[----:B------:R-:W-:Y:S01]  /*11140*/  PRMT R78, RZ, 0x5410, R54 ;  /* 0x00005410ff4e7816 */ /* 0x000fe20000000036 */
[----:B------:R-:W-:Y:S01]  /*11150*/  FFMA.FTZ R81, R79, R81, R16 ;  /* 0x000000514f517223 */ /* 0x000fe20000010010 */
[----:B------:R-:W-:Y:S01]  /*11160*/  PRMT R79, RZ, 0x5410, R51 ;  /* 0x00005410ff4f7816 */ /* 0x000fe20000000033 */
[----:B------:R-:W-:Y:S01]  /*11170*/  FFMA.FTZ R72, R72, R76, R117 ;  /* 0x0000004c48487223 */ /* 0x000fe20000010075 */
[----:B------:R-:W-:Y:S01]  /*11180*/  PRMT R76, RZ, 0x7610, R56 ;  /* 0x00007610ff4c7816 */ /* 0x000fe20000000038 */
[----:B------:R-:W-:Y:S01]  /*11190*/  FMUL.FTZ R154, R157, R107 ;  /* 0x0000006b9d9a7220 */ /* 0x000fe20000410000 */
[----:B------:R-:W-:Y:S01]  /*111a0*/  LEA.HI.SX32 R102, R102, R119, 0x1d ;  /* 0x0000007766667211 */ /* 0x000fe200078feaff */
[----:B------:R-:W-:Y:S01]  /*111b0*/  FFMA.FTZ R94, R94, R79, R3 ;  /* 0x0000004f5e5e7223 */ /* 0x000fe20000010003 */
[----:B------:R-:W-:Y:S01]  /*111c0*/  PRMT R79, RZ, 0x7610, R51 ;  /* 0x00007610ff4f7816 */ /* 0x000fe20000000033 */
[----:B------:R-:W-:Y:S01]  /*111d0*/  FFMA.FTZ R77, R77, R76, R116 ;  /* 0x0000004c4d4d7223 */ /* 0x000fe20000010074 */
[----:B------:R-:W-:Y:S01]  /*111e0*/  PRMT R76, RZ, 0x5410, R55 ;  /* 0x00005410ff4c7816 */ /* 0x000fe20000000037 */
[----:B------:R-:W-:-:S02]  /*111f0*/  FMUL.FTZ R107, R157, R108 ;  /* 0x0000006c9d6b7220 */ /* 0x000fc40000410000 */
[----:B------:R-:W-:Y:S01]  /*11200*/  FFMA.FTZ R95, R95, R79, R2 ;  /* 0x0000004f5f5f7223 */ /* 0x000fe20000010002 */
[--C-:B------:R-:W-:Y:S01]  /*11210*/  PRMT R79, RZ, 0x5410, R50.reuse ;  /* 0x00005410ff4f7816 */ /* 0x100fe20000000032 */
[----:B------:R-:W-:Y:S01]  /*11220*/  FFMA.FTZ R86, R86, R76, R11 ;  /* 0x0000004c56567223 */ /* 0x000fe2000001000b */
[----:B------:R-:W-:Y:S01]  /*11230*/  PRMT R76, RZ, 0x7610, R55 ;  /* 0x00007610ff4c7816 */ /* 0x000fe20000000037 */
[----:B------:R-:W-:Y:S01]  /*11240*/  FMUL.FTZ R108, R157, R109 ;  /* 0x0000006d9d6c7220 */ /* 0x000fe20000410000 */
[----:B------:R-:W-:Y:S01]  /*11250*/  F2FP.BF16.PACK_AB R72, R77, R72 ;  /* 0x000000484d48723e */ /* 0x000fe200000010ff */
[----:B------:R-:W-:Y:S01]  /*11260*/  FFMA.FTZ R92, R92, R79, R5 ;  /* 0x0000004f5c5c7223 */ /* 0x000fe20000010005 */
[----:B------:R-:W-:Y:S01]  /*11270*/  PRMT R79, RZ, 0x7610, R50 ;  /* 0x00007610ff4f7816 */ /* 0x000fe20000000032 */
[C---:B------:R-:W-:Y:S02]  /*11280*/  FMUL.FTZ R87, R157.reuse, R87 ;  /* 0x000000579d577220 */ /* 0x040fe40000410000 */
[----:B------:R-:W-:-:S02]  /*11290*/  FMUL.FTZ R109, R157, R110 ;  /* 0x0000006e9d6d7220 */ /* 0x000fc40000410000 */
[----:B------:R-:W-:Y:S01]  /*112a0*/  FFMA.FTZ R93, R93, R79, R4 ;  /* 0x0000004f5d5d7223 */ /* 0x000fe20000010004 */
[----:B------:R-:W-:Y:S01]  /*112b0*/  PRMT R79, RZ, 0x5410, R49 ;  /* 0x00005410ff4f7816 */ /* 0x000fe20000000031 */
[----:B------:R-:W-:Y:S01]  /*112c0*/  FFMA.FTZ R87, R87, R76, R10 ;  /* 0x0000004c57577223 */ /* 0x000fe2000001000a */
[----:B------:R-:W-:Y:S01]  /*112d0*/  PRMT R76, RZ, 0x7610, R54 ;  /* 0x00007610ff4c7816 */ /* 0x000fe20000000036 */
[C---:B------:R-:W-:Y:S02]  /*112e0*/  FMUL.FTZ R85, R157.reuse, R85 ;  /* 0x000000559d557220 */ /* 0x040fe40000410000 */
[----:B------:R-:W-:Y:S01]  /*112f0*/  FFMA.FTZ R90, R90, R79, R7 ;  /* 0x0000004f5a5a7223 */ /* 0x000fe20000010007 */
[----:B------:R-:W-:Y:S01]  /*11300*/  PRMT R79, RZ, 0x7610, R49 ;  /* 0x00007610ff4f7816 */ /* 0x000fe20000000031 */
[----:B------:R-:W-:Y:S02]  /*11310*/  FMUL.FTZ R152, R157, R152 ;  /* 0x000000989d987220 */ /* 0x000fe40000410000 */
        /* <DEDUP_REMOVED lines=16> */
[----:B------:R-:W-:Y:S01]  /*11420*/  FFMA.FTZ R99, R99, R79, R122 ;  /* 0x0000004f63637223 */ /* 0x000fe2000001007a */
[----:B------:R-:W-:Y:S01]  /*11430*/  PRMT R79, RZ, 0x7610, R46 ;  /* 0x00007610ff4f7816 */ /* 0x000fe2000000002e */
[----:B------:R-:W-:Y:S01]  /*11440*/  FMUL.FTZ R106, R157, R106 ;  /* 0x0000006a9d6a7220 */ /* 0x000fe20000410000 */
[----:B------:R-:W-:Y:S01]  /*11450*/  F2FP.BF16.PACK_AB R77, R83, R82 ;  /* 0x00000052534d723e */ /* 0x000fe200000010ff */
[----:B------:R-:W-:Y:S01]  /*11460*/  FFMA.FTZ R78, R84, R78, R13 ;  /* 0x0000004e544e7223 */ /* 0x000fe2000001000d */
[----:B------:R-:W-:Y:S01]  /*11470*/  PRMT R84, RZ, 0x7610, R47 ;  /* 0x00007610ff547816 */ /* 0x000fe2000000002f */
        /* <DEDUP_REMOVED lines=20> */
[----:B------:R-:W-:Y:S01]  /*115c0*/  FMUL.FTZ R104, R157, R104 ;  /* 0x000000689d687220 */ /* 0x000fe20000410000 */
[----:B------:R-:W-:Y:S01]  /*115d0*/  F2FP.BF16.PACK_AB R85, R98, R97 ;  /* 0x000000616255723e */ /* 0x000fe200000010ff */
[----:B------:R-:W-:Y:S01]  /*115e0*/  IMAD.MOV.U32 R93, RZ, RZ, 0x10 ;  /* 0x00000010ff5d7424 */ /* 0x000fe200078e00ff */
[----:B------:R-:W-:Y:S01]  /*115f0*/  IADD3 R98, R102, 0x20, RZ ;  /* 0x0000002066627810 */ /* 0x000fe20007ffe0ff */
[----:B------:R-:W-:Y:S01]  /*11600*/  FFMA.FTZ R96, R96, R79, R121 ;  /* 0x0000004f60607223 */ /* 0x000fe20000010079 */
[----:B------:R-:W-:Y:S01]  /*11610*/  PRMT R79, RZ, 0x5410, R43 ;  /* 0x00005410ff4f7816 */ /* 0x000fe2000000002b */
[----:B------:R-:W-:Y:S01]  /*11620*/  FFMA.FTZ R103, R154, R103, R139 ;  /* 0x000000679a677223 */ /* 0x000fe2000001008b */
[----:B------:R-:W-:Y:S01]  /*11630*/  IADD3 R94, R102, 0x60, RZ ;  /* 0x00000060665e7810 */ /* 0x000fe20007ffe0ff */
[----:B------:R-:W-:Y:S01]  /*11640*/  FFMA.FTZ R88, R104, R88, R127 ;  /* 0x0000005868587223 */ /* 0x000fe2000001007f */
[----:B------:R-:W-:Y:S01]  /*11650*/  IADD3 R92, R102, 0x80, RZ ;  /* 0x00000080665c7810 */ /* 0x000fe20007ffe0ff */
[----:B------:R-:W-:Y:S01]  /*11660*/  FFMA.FTZ R109, R109, R79, R142 ;  /* 0x0000004f6d6d7223 */ /* 0x000fe2000001008e */
[----:B------:R-:W-:Y:S01]  /*11670*/  PRMT R79, RZ, 0x7610, R43 ;  /* 0x00007610ff4f7816 */ /* 0x000fe2000000002b */
[----:B------:R-:W-:Y:S01]  /*11680*/  IMAD.WIDE.U32 R94, R94, R93, c[0x0][0x208] ;  /* 0x000082005e5e7625 */ /* 0x000fe200078e005d */
[----:B------:R-:W-:-:S02]  /*11690*/  F2FP.BF16.PACK_AB R76, R81, R76 ;  /* 0x0000004c514c723e */ /* 0x000fc400000010ff */
[----:B------:R-:W-:Y:S01]  /*116a0*/  F2FP.BF16.PACK_AB R81, R91, R90 ;  /* 0x0000005a5b51723e */ /* 0x000fe200000010ff */
[----:B------:R-:W-:Y:S01]  /*116b0*/  FFMA.FTZ R152, R152, R79, R143 ;  /* 0x0000004f98987223 */ /* 0x000fe2000001008f */
[----:B------:R-:W-:Y:S02]  /*116c0*/  PRMT R79, RZ, 0x5410, R42 ;  /* 0x00005410ff4f7816 */ /* 0x000fe4000000002a */
[----:B------:R-:W-:Y:S02]  /*116d0*/  F2FP.BF16.PACK_AB R80, R89, R80 ;  /* 0x000000505950723e */ /* 0x000fe400000010ff */
        /* <DEDUP_REMOVED lines=10> */
[----:B------:R-:W-:Y:S02]  /*11780*/  F2FP.BF16.PACK_AB R79, R87, R86 ;  /* 0x00000056574f723e */ /* 0x000fe400000010ff */
[----:B------:R-:W-:Y:S02]  /*11790*/  F2FP.BF16.PACK_AB R87, R84, R101 ;  /* 0x000000655457723e */ /* 0x000fe400000010ff */
[----:B------:R-:W-:Y:S02]  /*117a0*/  F2FP.BF16.PACK_AB R84, R96, R111 ;  /* 0x0000006f6054723e */ /* 0x000fe400000010ff */
[----:B------:R-:W-:Y:S02]  /*117b0*/  IADD3 R96, R102, 0x40, RZ ;  /* 0x0000004066607810 */ /* 0x000fe40007ffe0ff */
[----:B------:R-:W-:Y:S01]  /*117c0*/  F2FP.BF16.PACK_AB R86, R100, R99 ;  /* 0x000000636456723e */ /* 0x000fe200000010ff */
[----:B------:R-:W-:Y:S01]  /*117d0*/  IMAD.WIDE.U32 R100, R102, R93, c[0x0][0x208] ;  /* 0x0000820066647625 */ /* 0x000fe200078e005d */
[----:B------:R-:W-:-:S03]  /*117e0*/  F2FP.BF16.PACK_AB R88, R105, R88 ;  /* 0x000000586958723e */ /* 0x000fc600000010ff */
[-C--:B------:R-:W-:Y:S01]  /*117f0*/  IMAD.WIDE.U32 R98, R98, R93.reuse, c[0x0][0x208] ;  /* 0x0000820062627625 */ /* 0x080fe200078e005d */
[----:B------:R0:W-:Y:S03]  /*11800*/  STG.E.128 [R100.64], R72 ;  /* 0x0000004864007986 */ /* 0x0001e6000c101d06 */
[-C--:B------:R-:W-:Y:S01]  /*11810*/  IMAD.WIDE.U32 R96, R96, R93.reuse, c[0x0][0x208] ;  /* 0x0000820060607625 */ /* 0x080fe200078e005d */
[----:B------:R0:W-:Y:S03]  /*11820*/  STG.E.128 [R98.64], R76 ;  /* 0x0000004c62007986 */ /* 0x0001e6000c101d06 */
[----:B------:R-:W-:Y:S01]  /*11830*/  IMAD.WIDE.U32 R92, R92, R93, c[0x0][0x208] ;  /* 0x000082005c5c7625 */ /* 0x000fe200078e005d */
[----:B------:R0:W-:Y:S04]  /*11840*/  STG.E.128 [R96.64], R80 ;  /* 0x0000005060007986 */ /* 0x0001e8000c101d06 */
[----:B------:R0:W-:Y:S04]  /*11850*/  STG.E.128 [R94.64], R84 ;  /* 0x000000545e007986 */ /* 0x0001e8000c101d06 */
[----:B------:R0:W-:Y:S02]  /*11860*/  STG.E.128 [R92.64], R88 ;  /* 0x000000585c007986 */ /* 0x0001e4000c101d06 */
.L_x_14800:
[----:B0-----:R-:W-:Y:S05]  /*11870*/  BSYNC B1 ;  /* 0x0000000000017941 */ /* 0x001fea0003800000 */
.L_x_14799:
[----:B------:R-:W-:-:S04]  /*11880*/  IMAD.MOV.U32 R73, RZ, RZ, c[0x0][0x160] ;  /* 0x00005800ff497624 */ /* 0x000fc800078e00ff */
[----:B------:R-:W-:-:S05]  /*11890*/  IMAD R118, R73, 0x4, R118 ;  /* 0x0000000449767824 */ /* 0x000fca00078e0276 */
[----:B------:R-:W-:-:S13]  /*118a0*/  ISETP.GE.AND P0, PT, R118, c[0x0][0x164], PT ;  /* 0x0000590076007a0c */ /* 0x000fda0003f06270 */
[----:B------:R-:W-:Y:S01]  /*118b0*/  @P0 CALL.REL.NOINC `(.L_x_14801) ;  /* 0x0000001000000944 */ /* 0x000fe20003c00000 */
[----:B------:R-:W-:Y:S05]  /*118c0*/  BRA `(.L_x_14802) ;  /* 0xfffef1a000007947 */ /* 0x000fea000383ffff */
.L_x_14801:
[----:B------:R-:W-:Y:S05]  /*118d0*/  BSYNC B0 ;  /* 0x0000000000007941 */ /* 0x000fea0003800000 */
.L_x_14426:
[----:B------:R-:W-:Y:S05]  /*118e0*/  EXIT ;  /* 0x000000000000794d */ /* 0x000fea0003800000 */
.L_x_14797:
[----:B------:R-:W-:Y:S01]  /*118f0*/  IMAD.MOV.U32 R156, RZ, RZ, 0x1 ;  /* 0x00000001ff9c7424 */ /* 0x000fe200078e00ff */
[----:B------:R-:W-:Y:S01]  /*11900*/  MOV R154, 0xffffffff ;  /* 0xffffffff009a7802 */ /* 0x000fe20000000f00 */
[----:B------:R-:W-:Y:S01]  /*11910*/  IMAD.MOV.U32 R155, RZ, RZ, 0x1f ;  /* 0x0000001fff9b7424 */ /* 0x000fe200078e00ff */
[----:B------:R-:W-:Y:S02]  /*11920*/  MOV R152, 0x11940 ;  /* 0x0001194000987802 */ /* 0x000fe40000000f00 */
[----:B------:R-:W-:Y:S05]  /*11930*/  CALL.REL.NOINC `($__internal_63_$__cuda_sm70_shflsync_bfly_p) ;  /* 0x0000088000007944 */ /* 0x000fea0003c00000 */
[----:B01----:R-:W-:Y:S05]  /*11940*/  BRA `(.L_x_14803) ;  /* 0xffffeb3000007947 */ /* 0x003fea000383ffff */
.L_x_14798:
[----:B------:R-:W-:Y:S01]  /*11950*/  IMAD.MOV.U32 R156, RZ, RZ, 0x2 ;  /* 0x00000002ff9c7424 */ /* 0x000fe200078e00ff */
[----:B------:R-:W-:Y:S01]  /*11960*/  MOV R152, 0x119a0 ;  /* 0x000119a000987802 */ /* 0x000fe20000000f00 */
[----:B------:R-:W-:Y:S02]  /*11970*/  IMAD.MOV.U32 R155, RZ, RZ, 0x1f ;  /* 0x0000001fff9b7424 */ /* 0x000fe400078e00ff */
[----:B------:R-:W-:Y:S02]  /*11980*/  IMAD.MOV.U32 R154, RZ, RZ, -0x1 ;  /* 0xffffffffff9a7424 */ /* 0x000fe400078e00ff */
[----:B------:R-:W-:Y:S05]  /*11990*/  CALL.REL.NOINC `($__internal_63_$__cuda_sm70_shflsync_bfly_p) ;  /* 0x0000082000007944 */ /* 0x000fea0003c00000 */
[----:B01----:R-:W-:Y:S01]  /*119a0*/  FADD.FTZ R157, R157, R154 ;  /* 0x0000009a9d9d7221 */ /* 0x003fe20000010000 */
[----:B------:R-:W-:Y:S01]  /*119b0*/  MOV R154, 0xffffffff ;  /* 0xffffffff009a7802 */ /* 0x000fe20000000f00 */
[----:B------:R-:W-:Y:S01]  /*119c0*/  IMAD.MOV.U32 R156, RZ, RZ, 0x4 ;  /* 0x00000004ff9c7424 */ /* 0x000fe200078e00ff */
[----:B------:R-:W-:Y:S01]  /*119d0*/  MOV R152, 0x11a00 ;  /* 0x00011a0000987802 */ /* 0x000fe20000000f00 */
[----:B------:R-:W-:-:S02]  /*119e0*/  IMAD.MOV.U32 R155, RZ, RZ, 0x1f ;  /* 0x0000001fff9b7424 */ /* 0x000fc400078e00ff */
[----:B------:R-:W-:Y:S05]  /*119f0*/  CALL.REL.NOINC `($__internal_63_$__cuda_sm70_shflsync_bfly_p) ;  /* 0x000007c000007944 */ /* 0x000fea0003c00000 */
[----:B01----:R-:W-:Y:S01]  /*11a00*/  FADD.FTZ R157, R157, R154 ;  /* 0x0000009a9d9d7221 */ /* 0x003fe20000010000 */
[----:B------:R-:W-:Y:S01]  /*11a10*/  MOV R152, 0x11a60 ;  /* 0x00011a6000987802 */ /* 0x000fe20000000f00 */
[----:B------:R-:W-:-:S02]  /*11a20*/  IMAD.MOV.U32 R156, RZ, RZ, 0x8 ;  /* 0x00000008ff9c7424 */ /* 0x000fc400078e00ff */
[----:B------:R-:W-:Y:S02]  /*11a30*/  IMAD.MOV.U32 R155, RZ, RZ, 0x1f ;  /* 0x0000001fff9b7424 */ /* 0x000fe400078e00ff */
[----:B------:R-:W-:Y:S02]  /*11a40*/  IMAD.MOV.U32 R154, RZ, RZ, -0x1 ;  /* 0xffffffffff9a7424 */ /* 0x000fe400078e00ff */
[----:B------:R-:W-:Y:S05]  /*11a50*/  CALL.REL.NOINC `($__internal_63_$__cuda_sm70_shflsync_bfly_p) ;  /* 0x0000076000007944 */ /* 0x000fea0003c00000 */
[----:B01----:R-:W-:Y:S01]  /*11a60*/  FADD.FTZ R157, R157, R154 ;  /* 0x0000009a9d9d7221 */ /* 0x003fe20000010000 */
[----:B------:R-:W-:Y:S01]  /*11a70*/  MOV R154, 0xffffffff ;  /* 0xffffffff009a7802 */ /* 0x000fe20000000f00 */
[----:B------:R-:W-:Y:S01]  /*11a80*/  IMAD.MOV.U32 R156, RZ, RZ, 0x10 ;  /* 0x00000010ff9c7424 */ /* 0x000fe200078e00ff */
[----:B------:R-:W-:Y:S01]  /*11a90*/  MOV R152, 0x11ac0 ;  /* 0x00011ac000987802 */ /* 0x000fe20000000f00 */
[----:B------:R-:W-:Y:S02]  /*11aa0*/  IMAD.MOV.U32 R155, RZ, RZ, 0x1f ;  /* 0x0000001fff9b7424 */ /* 0x000fe400078e00ff */
[----:B------:R-:W-:Y:S05]  /*11ab0*/  CALL.REL.NOINC `($__internal_63_$__cuda_sm70_shflsync_bfly_p) ;  /* 0x0000070000007944 */ /* 0x000fea0003c00000 */
[----:B-1----:R-:W-:Y:S02]  /*11ac0*/  FADD.FTZ R154, R157, R154 ;  /* 0x0000009a9d9a7221 */ /* 0x002fe40000010000 */
[----:B0-----:R-:W-:Y:S02]  /*11ad0*/  IMAD.MOV.U32 R156, RZ, RZ, 0x1 ;  /* 0x00000001ff9c7424 */ /* 0x001fe400078e00ff */
[----:B------:R-:W-:-:S02]  /*11ae0*/  FMUL.FTZ R161, R154, c[0x0][0x1e0] ;  /* 0x000078009aa17a20 */ /* 0x000fc40000410000 */
[----:B------:R-:W-:Y:S02]  /*11af0*/  IMAD.MOV.U32 R155, RZ, RZ, 0x1f ;  /* 0x0000001fff9b7424 */ /* 0x000fe400078e00ff */
[C---:B------:R-:W-:Y:S02]  /*11b00*/  FADD.FTZ R152, -R161.reuse, R72 ;  /* 0x00000048a1987221 */ /* 0x040fe40000010100 */
[----:B------:R-:W-:Y:S02]  /*11b10*/  FADD.FTZ R153, -R161, R73 ;  /* 0x00000049a1997221 */ /* 0x000fe40000010100 */
[----:B------:R-:W-:Y:S02]  /*11b20*/  FFMA.FTZ R152, R152, R152, RZ ;  /* 0x0000009898987223 */ /* 0x000fe400000100ff */
[----:B------:R-:W-:Y:S02]  /*11b30*/  IMAD.MOV.U32 R154, RZ, RZ, -0x1 ;  /* 0xffffffffff9a7424 */ /* 0x000fe400078e00ff */
[----:B------:R-:W-:-:S02]  /*11b40*/  FFMA.FTZ R152, R153, R153, R152 ;  /* 0x0000009999987223 */ /* 0x000fc40000010098 */
        /* <DEDUP_REMOVED lines=77> */
[----:B------:R-:W-:Y:S05]  /*12020*/  CALL.REL.NOINC `($__internal_63_$__cuda_sm70_shflsync_bfly_p) ;  /* 0x0000019000007944 */ /* 0x000fea0003c00000 */
[----:B01----:R-:W-:Y:S01]  /*12030*/  FADD.FTZ R157, R157, R154 ;  /* 0x0000009a9d9d7221 */ /* 0x003fe20000010000 */
[----:B------:R-:W-:Y:S01]  /*12040*/  MOV R154, 0xffffffff ;  /* 0xffffffff009a7802 */ /* 0x000fe20000000f00 */
[----:B------:R-:W-:Y:S01]  /*12050*/  IMAD.MOV.U32 R156, RZ, RZ, 0x2 ;  /* 0x00000002ff9c7424 */ /* 0x000fe200078e00ff */
[----:B------:R-:W-:Y:S01]  /*12060*/  MOV R152, 0x12090 ;  /* 0x0001209000987802 */ /* 0x000fe20000000f00 */
[----:B------:R-:W-:Y:S02]  /*12070*/  IMAD.MOV.U32 R155, RZ, RZ, 0x1f ;  /* 0x0000001fff9b7424 */ /* 0x000fe400078e00ff */
[----:B------:R-:W-:Y:S05]  /*12080*/  CALL.REL.NOINC `($__internal_63_$__cuda_sm70_shflsync_bfly_p) ;  /* 0x0000013000007944 */ /* 0x000fea0003c00000 */
[----:B01----:R-:W-:Y:S01]  /*12090*/  FADD.FTZ R157, R157, R154 ;  /* 0x0000009a9d9d7221 */ /* 0x003fe20000010000 */
[----:B------:R-:W-:Y:S01]  /*120a0*/  MOV R152, 0x120f0 ;  /* 0x000120f000987802 */ /* 0x000fe20000000f00 */
[----:B------:R-:W-:Y:S02]  /*120b0*/  IMAD.MOV.U32 R156, RZ, RZ, 0x4 ;  /* 0x00000004ff9c7424 */ /* 0x000fe400078e00ff */
[----:B------:R-:W-:Y:S02]  /*120c0*/  IMAD.MOV.U32 R155, RZ, RZ, 0x1f ;  /* 0x0000001fff9b7424 */ /* 0x000fe400078e00ff */
[----:B------:R-:W-:-:S02]  /*120d0*/  IMAD.MOV.U32 R154, RZ, RZ, -0x1 ;  /* 0xffffffffff9a7424 */ /* 0x000fc400078e00ff */
        /* <DEDUP_REMOVED lines=13> */
[----:B01----:R-:W-:Y:S05]  /*121b0*/  BRA `(.L_x_14804) ;  /* 0xffffe90000007947 */ /* 0x003fea000383ffff */
        .weak           $__internal_63_$__cuda_sm70_shflsync_bfly_p
        .type           $__internal_63_$__cuda_sm70_shflsync_bfly_p,@function
        .size           $__internal_63_$__cuda_sm70_shflsync_bfly_p,(.L_x_36151 - $__internal_63_$__cuda_sm70_shflsync_bfly_p)
$__internal_63_$__cuda_sm70_shflsync_bfly_p:
[----:B------:R-:W-:Y:S01]  /*121c0*/  IMAD.MOV.U32 R153, RZ, RZ, 0x0 ;  /* 0x00000000ff997424 */ /* 0x000fe200078e00ff */
[----:B------:R-:W-:Y:S04]  /*121d0*/  WARPSYNC R154 ;  /* 0x0000009a00007348 */ /* 0x000fe80003800000 */
[----:B------:R0:W1:Y:S01]  /*121e0*/  SHFL.BFLY PT, R154, R157, R156, R155 ;  /* 0x0c00009c9d9a7389 */ /* 0x00006200000e009b */
[----:B------:R-:W-:Y:S05]  /*121f0*/  RET.REL.NODEC R152 `(_ZN10layer_norm13ln_fwd_kernelINS_13Kernel_traitsI13__nv_bfloat16S2_fS2_fjLj1280ELj1ELj4ELj1ELj16ENS_18Kernel_traits_baseILj1280ES2_S2_fS2_fjLj128EEEEELb1ELb1ELb1ELb1EEEvNS_9FwdParamsE) ;  /* 0xfffede0098007950 */ /* 0x000fea0003c3ffff */
.L_x_14805:
        /* <DEDUP_REMOVED lines=16> */
.L_x_36151:


//--------------------- .text._ZN10layer_norm13ln_fwd_kernelINS_13Kernel_traitsIf13__nv_bfloat16fS2_fjLj1280ELj1ELj4ELj1ELj16ENS_18Kernel_traits_baseILj1280EfS2_fS2_fjLj128EEEEELb0ELb0ELb0ELb0EEEvNS_9FwdParamsE --------------------------
	.section	.text._ZN10layer_norm13ln_fwd_kernelINS_13Kernel_traitsIf13__nv_bfloat16fS2_fjLj1280ELj1ELj4ELj1ELj16ENS_18Kernel_traits_baseILj1280EfS2_fS2_fjLj128EEEEELb0ELb0ELb0ELb0EEEvNS_9FwdParamsE,"ax",@progbits
	.sectioninfo	@"SHI_REGISTERS=151"
	.align	128
        .global         _ZN10layer_norm13ln_fwd_kernelINS_13Kernel_traitsIf13__nv_bfloat16fS2_fjLj1280ELj1ELj4ELj1ELj16ENS_18Kernel_traits_baseILj1280EfS2_fS2_fjLj128EEEEELb0ELb0ELb0ELb0EEEvNS_9FwdParamsE
        .type           _ZN10layer_norm13ln_fwd_kernelINS_13Kernel_traitsIf13__nv_bfloat16fS2_fjLj1280ELj1ELj4ELj1ELj16ENS_18Kernel_traits_baseILj1280EfS2_fS2_fjLj128EEEEELb0ELb0ELb0ELb0EEEvNS_9FwdParamsE,@function
        .size           _ZN10layer_norm13ln_fwd_kernelINS_13Kernel_traitsIf13__nv_bfloat16fS2_fjLj1280ELj1ELj4ELj1ELj16ENS_18Kernel_traits_baseILj1280EfS2_fS2_fjLj128EEEEELb0ELb0ELb0ELb0EEEvNS_9FwdParamsE,(.L_x_36152 - _ZN10layer_norm13ln_fwd_kernelINS_13Kernel_traitsIf13__nv_bfloat16fS2_fjLj1280ELj1ELj4ELj1ELj16ENS_18Kernel_traits_baseILj1280EfS2_fS2_fjLj128EEEEELb0ELb0ELb0ELb0EEEvNS_9FwdParamsE)
        .other          _ZN10layer_norm13ln_fwd_kernelINS_13Kernel_traitsIf13__nv_bfloat16fS2_fjLj1280ELj1ELj4ELj1ELj16ENS_18Kernel_traits_baseILj1280EfS2_fS2_fjLj128EEEEELb0ELb0ELb0ELb0EEEvNS_9FwdParamsE,@"STO_CUDA_ENTRY STV_DEFAULT"
_ZN10layer_norm13ln_fwd_kernelINS_13Kernel_traitsIf13__nv_bfloat16fS2_fjLj1280ELj1ELj4ELj1ELj16ENS_18Kernel_traits_baseILj1280EfS2_fS2_fjLj128EEEEELb0ELb0ELb0ELb0EEEvNS_9FwdParamsE:
.text._ZN10layer_norm13ln_fwd_kernelINS_13Kernel_traitsIf13__nv_bfloat16fS2_fjLj1280ELj1ELj4ELj1ELj16ENS_18Kernel_traits_baseILj1280EfS2_fS2_fjLj128EEEEELb0ELb0ELb0ELb0EEEvNS_9FwdParamsE:
        /* <DEDUP_REMOVED lines=37> */
.L_x_14807:
[----:B------:R-:W-:Y:S05]  /*0250*/  BSYNC B0 ;  /* 0x0000000000007941 */ /* 0x000fea0003800000 */
.L_x_14806:
        /* <DEDUP_REMOVED lines=17> */
.L_x_14809:
[----:B------:R-:W-:Y:S05]  /*0370*/  BSYNC B0 ;  /* 0x0000000000007941 */ /* 0x000fea0003800000 */
.L_x_14808:
        /* <DEDUP_REMOVED lines=17> */
.L_x_14811:
[----:B------:R-:W-:Y:S05]  /*0490*/  BSYNC B0 ;  /* 0x0000000000007941 */ /* 0x000fea0003800000 */
.L_x_14810:
        /* <DEDUP_REMOVED lines=17> */
.L_x_14813:
[----:B------:R-:W-:Y:S05]  /*05b0*/  BSYNC B0 ;  /* 0x0000000000007941 */ /* 0x000fea0003800000 */
.L_x_14812:
        /* <DEDUP_REMOVED lines=16> */
.L_x_14815:
[----:B------:R-:W-:Y:S05]  /*06c0*/  BSYNC B0 ;  /* 0x0000000000007941 */ /* 0x000fea0003800000 */
.L_x_14814:
[----:B------:R-:W-:-:S13]  /*06d0*/  ISETP.GE.AND P2, PT, R7, c[0x0][0x164], PT ;  /* 0x0000590007007a0c */ /* 0x000fda0003f46270 */
[----:B------:R-:W-:Y:S05]  /*06e0*/  @P2 EXIT ;  /* 0x000000000000294d */ /* 0x000fea0003800000 */
[----:B0-----:R-:W-:Y:S01]  /*06f0*/  MOV R2, R7 ;  /* 0x0000000700027202 */ /* 0x001fe20000000f00 */
[----:B------:R-:W-:Y:S02]  /*0700*/  ULDC.U8 UR6, c[0x0][0x1f0] ;  /* 0x00007c0000067ab9 */ /* 0x000fe40000000000 */
.L_x_14839:
        /* <DEDUP_REMOVED lines=56> */
.L_x_14817:
[----:B------:R-:W-:Y:S05]  /*0a90*/  BSYNC B0 ;  /* 0x0000000000007941 */ /* 0x000fea0003800000 */
.L_x_14816:
        /* <DEDUP_REMOVED lines=43> */
.L_x_14819:
[----:B------:R-:W-:Y:S05]  /*0d50*/  BSYNC B0 ;  /* 0x0000000000007941 */ /* 0x000fea0003800000 */
.L_x_14818:
        /* <DEDUP_REMOVED lines=43> */
.L_x_14821:
[----:B------:R-:W-:Y:S05]  /*1010*/  BSYNC B0 ;  /* 0x0000000000007941 */ /* 0x000fea0003800000 */
.L_x_14820:
        /* <DEDUP_REMOVED lines=43> */
.L_x_14823:
[----:B------:R-:W-:Y:S05]  /*12d0*/  BSYNC B0 ;  /* 0x0000000000007941 */ /* 0x000fea0003800000 */
.L_x_14822:
        /* <DEDUP_REMOVED lines=15> */
[----:B--2---:R-:W-:Y:S02]  /*13d0*/  PRMT R104, RZ, 0x5410, R92 ;  /* 0x00005410ff687816 */ /* 0x004fe4000000005c */
[----:B------:R-:W-:Y:S02]  /*13e0*/  PRMT R140, RZ, 0x5410, R94 ;  /* 0x00005410ff8c7816 */ /* 0x000fe4000000005e */
[----:B------:R-:W-:Y:S01]  /*13f0*/  PRMT R92, RZ, 0x7610, R92 ;  /* 0x00007610ff5c7816 */ /* 0x000fe2000000005c */
[-C--:B------:R-:W-:Y:S01]  /*1400*/  FMUL.FTZ R104, R104, R133.reuse ;  /* 0x0000008568687220 */ /* 0x080fe20000410000 */
[----:B------:R-:W-:Y:S02]  /*1410*/  PRMT R94, RZ, 0x7610, R94 ;  /* 0x00007610ff5e7816 */ /* 0x000fe4000000005e */
[--C-:B------:R-:W-:Y:S01]  /*1420*/  PRMT R106, RZ, 0x5410, R93.reuse ;  /* 0x00005410ff6a7816 */ /* 0x100fe2000000005d */
[-C--:B------:R-:W-:Y:S01]  /*1430*/  FMUL.FTZ R105, R92, R133.reuse ;  /* 0x000000855c697220 */ /* 0x080fe20000410000 */
        /* <DEDUP_REMOVED lines=19> */
.L_x_14825:
[----:B------:R-:W-:Y:S05]  /*1570*/  BSYNC B0 ;  /* 0x0000000000007941 */ /* 0x000fea0003800000 */
.L_x_14824:
[----:B------:R-:W-:Y:S01]  /*1580*/  FADD.FTZ R134, RZ, R108 ;  /* 0x0000006cff867221 */ /* 0x000fe20000010000 */
        /* <DEDUP_REMOVED lines=46> */
[----:B------:R1:W2:Y:S02]  /*1870*/  SHFL.BFLY PT, R132, R133, 0x1, 0x1f ;  /* 0x0c201f0085847f89 */ /* 0x0002a400000e0000 */
.L_x_14840:
        /* <DEDUP_REMOVED lines=11> */
[--C-:B0-----:R-:W-:Y:S02]  /*1930*/  FADD.FTZ R136, R108, -R132.reuse ;  /* 0x800000846c887221 */ /* 0x101fe40000010000 */
        /* <DEDUP_REMOVED lines=89> */
.L_x_14841:
[----:B------:R-:W-:Y:S01]  /*1ed0*/  FMUL.FTZ R133, R132, R132 ;  /* 0x0000008484857220 */ /* 0x000fe20000410000 */
[----:B------:R-:W-:Y:S01]  /*1ee0*/  ISETP.NE.AND P2, PT, RZ, UR6, PT ;  /* 0x00000006ff007c0c */ /* 0x000fe2000bf45270 */
[----:B-1----:R-:W-:Y:S01]  /*1ef0*/  FADD.FTZ R138, R138, R137 ;  /* 0x000000898a8a7221 */ /* 0x002fe20000010000 */
[----:B------:R-:W-:Y:S01]  /*1f00*/  MOV R135, c[0x0][0x1e0] ;  /* 0x0000780000877a02 */ /* 0x000fe20000000f00 */
[----:B------:R-:W-:Y:S01]  /*1f10*/  BSSY B0, `(.L_x_14828) ;  /* 0x000002d000007945 */ /* 0x000fe20003800000 */
[----:B------:R-:W-:Y:S02]  /*1f20*/  FSEL R134, R133, RZ, P2 ;  /* 0x000000ff85867208 */ /* 0x000fe40001000000 */
[----:B0-----:R-:W-:Y:S01]  /*1f30*/  @!P6 MOV R137, 0x4 ;  /* 0x000000040089e802 */ /* 0x001fe20000000f00 */
[----:B------:R-:W-:Y:S01]  /*1f40*/  FFMA.FTZ R133, R138, R135, c[0x0][0x228] ;  /* 0x00008a008a857623 */ /* 0x000fe20000010087 */
[----:B------:R-:W-:-:S03]  /*1f50*/  @!P6 MOV R139, 0x4 ;  /* 0x00000004008be802 */ /* 0x000fc60000000f00 */
[----:B------:R-:W-:Y:S01]  /*1f60*/  FADD.FTZ R133, R133, R134 ;  /* 0x0000008685857221 */ /* 0x000fe20000010000 */
[----:B------:R-:W-:Y:S01]  /*1f70*/  FSEL R134, R132, RZ, !P2 ;  /* 0x000000ff84867208 */ /* 0x000fe20005000000 */
[----:B------:R-:W-:-:S04]  /*1f80*/  @!P6 IMAD.WIDE R136, R2, R137, c[0x0][0x1a0] ;  /* 0x000068000288e625 */ /* 0x000fc800078e0289 */
[----:B------:R-:W0:Y:S01]  /*1f90*/  MUFU.RSQ R133, R133 ;  /* 0x0000008500857308 */ /* 0x000e220000001400 */
[----:B------:R-:W-:Y:S01]  /*1fa0*/  @!P6 IMAD.WIDE R138, R2, R139, c[0x0][0x1a8] ;  /* 0x00006a00028ae625 */ /* 0x000fe200078e028b */
[----:B------:R1:W-:Y:S04]  /*1fb0*/  @!P6 STG.E [R136.64], R132 ;  /* 0x000000848800e986 */ /* 0x0003e8000c101904 */
[----:B0-----:R1:W-:Y:S01]  /*1fc0*/  @!P6 STG.E [R138.64], R133 ;  /* 0x000000858a00e986 */ /* 0x0013e2000c101904 */
[----:B------:R-:W-:Y:S05]  /*1fd0*/  @!P0 BRA `(.L_x_14829) ;  /* 0x0000020000008947 */ /* 0x000fea0003800000 */
[--C-:B------:R-:W-:Y:S02]  /*1fe0*/  FADD.FTZ R142, R112, -R134.reuse ;  /* 0x80000086708e7221 */ /* 0x100fe40000010000 */
[--C-:B-1----:R-:W-:Y:S02]  /*1ff0*/  FADD.FTZ R132, R108, -R134.reuse ;  /* 0x800000866c847221 */ /* 0x102fe40000010000 */
[----:B------:R-:W-:-:S02]  /*2000*/  FADD.FTZ R144, R113, -R134 ;  /* 0x8000008671907221 */ /* 0x000fc40000010000 */
[--C-:B------:R-:W-:Y:S02]  /*2010*/  FADD.FTZ R138, R110, -R134.reuse ;  /* 0x800000866e8a7221 */ /* 0x100fe40000010000 */
[--C-:B------:R-:W-:Y:S02]  /*2020*/  FADD.FTZ R140, R111, -R134.reuse ;  /* 0x800000866f8c7221 */ /* 0x100fe40000010000 */
[--C-:B------:R-:W-:Y:S02]  /*2030*/  FADD.FTZ R146, R114, -R134.reuse ;  /* 0x8000008672927221 */ /* 0x100fe40000010000 */
[--C-:B------:R-:W-:Y:S02]  /*2040*/  FADD.FTZ R148, R115, -R134.reuse ;  /* 0x8000008673947221 */ /* 0x100fe40000010000 */
[----:B------:R-:W-:Y:S02]  /*2050*/  FADD.FTZ R136, R109, -R134 ;  /* 0x800000866d887221 */ /* 0x000fe40000010000 */
[----:B------:R-:W-:-:S02]  /*2060*/  FMUL.FTZ R139, R133, R142 ;  /* 0x0000008e858b7220 */ /* 0x000fc40000410000 */
[C---:B------:R-:W-:Y:S01]  /*2070*/  FMUL.FTZ R135, R133.reuse, R132 ;  /* 0x0000008485877220 */ /* 0x040fe20000410000 */
[----:B------:R-:W-:Y:S01]  /*2080*/  HFMA2.MMA R132, -RZ, RZ, 0, 9.5367431640625e-07 ;  /* 0x00000010ff847435 */ /* 0x000fe200000001ff */
        /* <DEDUP_REMOVED lines=17> */
[C---:B------:R-:W-:Y:S01]  /*21a0*/  IMAD.WIDE.U32 R140, R3.reuse, R132, c[0x0][0x208] ;  /* 0x00008200038c7625 */ /* 0x040fe200078e0084 */
[----:B------:R-:W-:Y:S02]  /*21b0*/  IADD3 R3, R3, 0x20, RZ ;  /* 0x0000002003037810 */ /* 0x000fe40007ffe0ff */
[----:B------:R-:W-:-:S05]  /*21c0*/  F2FP.BF16.PACK_AB R136, R136, R135 ;  /* 0x000000878888723e */ /* 0x000fca00000010ff */
[----:B------:R0:W-:Y:S02]  /*21d0*/  STG.E.128 [R140.64], R136 ;  /* 0x000000888c007986 */ /* 0x0001e4000c101d04 */
.L_x_14829:
[----:B------:R-:W-:Y:S05]  /*21e0*/  BSYNC B0 ;  /* 0x0000000000007941 */ /* 0x000fea0003800000 */
.L_x_14828:
[----:B------:R-:W-:Y:S01]  /*21f0*/  ISETP.GE.U32.AND P2, PT, R0, 0x40, PT ;  /* 0x000000400000780c */ /* 0x000fe20003f46070 */
[----:B------:R-:W-:-:S12]  /*2200*/  BSSY B0, `(.L_x_14830) ;  /* 0x0000022000007945 */ /* 0x000fd80003800000 */
[----:B------:R-:W-:Y:S05]  /*2210*/  @!P2 BRA `(.L_x_14831) ;  /* 0x000002000000a947 */ /* 0x000fea0003800000 */
[--C-:B------:R-:W-:Y:S02]  /*2220*/  FADD.FTZ R142, R120, -R134.reuse ;  /* 0x80000086788e7221 */ /* 0x100fe40000010000 */
[--C-:B------:R-:W-:Y:S02]  /*2230*/  FADD.FTZ R144, R121, -R134.reuse ;  /* 0x8000008679907221 */ /* 0x100fe40000010000 */
[--C-:B01----:R-:W-:Y:S02]  /*2240*/  FADD.FTZ R138, R118, -R134.reuse ;  /* 0x80000086768a7221 */ /* 0x103fe40000010000 */
        /* <DEDUP_REMOVED lines=11> */
[C---:B------:R-:W-:Y:S01]  /*2300*/  FMUL.FTZ R135, R133.reuse, R132 ;  /* 0x0000008485877220 */ /* 0x040fe20000410000 */
[----:B------:R-:W-:Y:S01]  /*2310*/  MOV R132, 0x10 ;  /* 0x0000001000847802 */ /* 0x000fe20000000f00 */
        /* <DEDUP_REMOVED lines=16> */
.L_x_14831:
[----:B------:R-:W-:Y:S05]  /*2420*/  BSYNC B0 ;  /* 0x0000000000007941 */ /* 0x000fea0003800000 */
.L_x_14830:
[----:B------:R-:W-:Y:S01]  /*2430*/  ISETP.GE.U32.AND P2, PT, R0, 0x60, PT ;  /* 0x000000600000780c */ /* 0x000fe20003f46070 */
[----:B------:R-:W-:-:S12]  /*2440*/  BSSY B0, `(.L_x_14832) ;  /* 0x0000022000007945 */ /* 0x000fd80003800000 */
[----:B------:R-:W-:Y:S05]  /*2450*/  @!P2 BRA `(.L_x_14833) ;  /* 0x000002000000a947 */ /* 0x000fea0003800000 */
[--C-:B------:R-:W-:Y:S02]  /*2460*/  FADD.FTZ R142, R128, -R134.reuse ;  /* 0x80000086808e7221 */ /* 0x100fe40000010000 */
[--C-:B-1----:R-:W-:Y:S02]  /*2470*/  FADD.FTZ R132, R124, -R134.reuse ;  /* 0x800000867c847221 */ /* 0x102fe40000010000 */
[--C-:B------:R-:W-:Y:S02]  /*2480*/  FADD.FTZ R144, R129, -R134.reuse ;  /* 0x8000008681907221 */ /* 0x100fe40000010000 */
[--C-:B0-----:R-:W-:Y:S02]  /*2490*/  FADD.FTZ R138, R126, -R134.reuse ;  /* 0x800000867e8a7221 */ /* 0x101fe40000010000 */
        /* <DEDUP_REMOVED lines=28> */
.L_x_14833:
[----:B------:R-:W-:Y:S05]  /*2660*/  BSYNC B0 ;  /* 0x0000000000007941 */ /* 0x000fea0003800000 */
.L_x_14832:
        /* <DEDUP_REMOVED lines=35> */
.L_x_14835:
[----:B------:R-:W-:Y:S05]  /*28a0*/  BSYNC B0 ;  /* 0x0000000000007941 */ /* 0x000fea0003800000 */
.L_x_14834:
[----:B------:R-:W-:Y:S01]  /*28b0*/  BSSY B0, `(.L_x_14836) ;  /* 0x0000021000007945 */ /* 0x000fe20003800000 */
        /* <DEDUP_REMOVED lines=18> */
[----:B------:R-:W-:Y:S01]  /*29e0*/  FFMA.FTZ R137, R85, R136, R77 ;  /* 0x0000008855897223 */ /* 0x000fe2000001004d */
[----:B------:R-:W-:Y:S01]  /*29f0*/  HFMA2.MMA R136, -RZ, RZ, 0, 9.5367431640625e-07 ;  /* 0x00000010ff887435 */ /* 0x000fe200000001ff */
        /* <DEDUP_REMOVED lines=12> */
.L_x_14837:
[----:B------:R-:W-:Y:S05]  /*2ac0*/  BSYNC B0 ;  /* 0x0000000000007941 */ /* 0x000fea0003800000 */
.L_x_14836:
[----:B------:R-:W-:-:S05]  /*2ad0*/  MOV R3, 0x4 ;  /* 0x0000000400037802 */ /* 0x000fca0000000f00 */
[----:B------:R-:W-:-:S05]  /*2ae0*/  IMAD R2, R3, c[0x0][0x160], R2 ;  /* 0x0000580003027a24 */ /* 0x000fca00078e0202 */
[----:B------:R-:W-:-:S13]  /*2af0*/  ISETP.GE.AND P2, PT, R2, c[0x0][0x164], PT ;  /* 0x0000590002007a0c */ /* 0x000fda0003f46270 */
[----:B01---5:R-:W-:Y:S01]  /*2b00*/  @P2 CALL.REL.NOINC `(.L_x_14838) ;  /* 0x0000001000002944 */ /* 0x023fe20003c00000 */
[----:B------:R-:W-:Y:S05]  /*2b10*/  BRA `(.L_x_14839) ;  /* 0xffffdbf000007947 */ /* 0x000fea000383ffff */
.L_x_14838:
[----:B------:R-:W-:Y:S05]  /*2b20*/  EXIT ;  /* 0x000000000000794d */ /* 0x000fea0003800000 */
.L_x_14826:
[----:B------:R-:W-:Y:S01]  /*2b30*/  HFMA2.MMA R138, -RZ, RZ, 0, 5.9604644775390625e-08 ;  /* 0x00000001ff8a7435 */ /* 0x000fe200000001ff */
[----:B0-----:R-:W-:Y:S02]  /*2b40*/  MOV R136, 0x1f ;  /* 0x0000001f00887802 */ /* 0x001fe40000000f00 */
[----:B------:R-:W-:Y:S02]  /*2b50*/  MOV R139, 0xffffffff ;  /* 0xffffffff008b7802 */ /* 0x000fe40000000f00 */
[----:B------:R-:W-:Y:S02]  /*2b60*/  MOV R134, 0x2b80 ;  /* 0x00002b8000867802 */ /* 0x000fe40000000f00 */
[----:B-----5:R-:W-:Y:S05]  /*2b70*/  CALL.REL.NOINC `($__internal_64_$__cuda_sm70_shflsync_bfly_p) ;  /* 0x000008b000007944 */ /* 0x020fea0003c00000 */
[----:B-1----:R-:W-:Y:S01]  /*2b80*/  MOV R132, R138 ;  /* 0x0000008a00847202 */ /* 0x002fe20000000f00 */
[----:B0-----:R-:W-:Y:S05]  /*2b90*/  BRA `(.L_x_14840) ;  /* 0xffffece000007947 */ /* 0x001fea000383ffff */
.L_x_14827:
[----:B------:R-:W-:Y:S01]  /*2ba0*/  HFMA2.MMA R138, -RZ, RZ, 0, 1.1920928955078125e-07 ;  /* 0x00000002ff8a7435 */ /* 0x000fe200000001ff */
[----:B0-----:R-:W-:Y:S02]  /*2bb0*/  MOV R136, 0x1f ;  /* 0x0000001f00887802 */ /* 0x001fe40000000f00 */
[----:B------:R-:W-:Y:S02]  /*2bc0*/  MOV R139, 0xffffffff ;  /* 0xffffffff008b7802 */ /* 0x000fe40000000f00 */
[----:B------:R-:W-:-:S02]  /*2bd0*/  MOV R134, 0x2bf0 ;  /* 0x00002bf000867802 */ /* 0x000fc40000000f00 */
[----:B-----5:R-:W-:Y:S05]  /*2be0*/  CALL.REL.NOINC `($__internal_64_$__cuda_sm70_shflsync_bfly_p) ;  /* 0x0000084000007944 */ /* 0x020fea0003c00000 */
[----:B01----:R-:W-:Y:S01]  /*2bf0*/  FADD.FTZ R133, R133, R138 ;  /* 0x0000008a85857221 */ /* 0x003fe20000010000 */
[----:B------:R-:W-:Y:S01]  /*2c00*/  HFMA2.MMA R138, -RZ, RZ, 0, 2.384185791015625e-07 ;  /* 0x00000004ff8a7435 */ /* 0x000fe200000001ff */
[----:B------:R-:W-:-:S02]  /*2c10*/  MOV R136, 0x1f ;  /* 0x0000001f00887802 */ /* 0x000fc40000000f00 */
[----:B------:R-:W-:Y:S02]  /*2c20*/  MOV R139, 0xffffffff ;  /* 0xffffffff008b7802 */ /* 0x000fe40000000f00 */
[----:B------:R-:W-:Y:S02]  /*2c30*/  MOV R134, 0x2c50 ;  /* 0x00002c5000867802 */ /* 0x000fe40000000f00 */
[----:B------:R-:W-:Y:S05]  /*2c40*/  CALL.REL.NOINC `($__internal_64_$__cuda_sm70_shflsync_bfly_p) ;  /* 0x000007e000007944 */ /* 0x000fea0003c00000 */
[----:B01----:R-:W-:Y:S01]  /*2c50*/  FADD.FTZ R133, R133, R138 ;  /* 0x0000008a85857221 */ /* 0x003fe20000010000 */
[----:B------:R-:W-:Y:S01]  /*2c60*/  HFMA2.MMA R138, -RZ, RZ, 0, 4.76837158203125e-07 ;  /* 0x00000008ff8a7435 */ /* 0x000fe200000001ff */
[----:B------:R-:W-:Y:S02]  /*2c70*/  MOV R136, 0x1f ;  /* 0x0000001f00887802 */ /* 0x000fe40000000f00 */
[----:B------:R-:W-:Y:S02]  /*2c80*/  MOV R139, 0xffffffff ;  /* 0xffffffff008b7802 */ /* 0x000fe40000000f00 */
[----:B------:R-:W-:Y:S02]  /*2c90*/  MOV R134, 0x2cb0 ;  /* 0x00002cb000867802 */ /* 0x000fe40000000f00 */
[----:B------:R-:W-:Y:S05]  /*2ca0*/  CALL.REL.NOINC `($__internal_64_$__cuda_sm70_shflsync_bfly_p) ;  /* 0x0000078000007944 */ /* 0x000fea0003c00000 */
[----:B01----:R-:W-:Y:S01]  /*2cb0*/  FADD.FTZ R133, R133, R138 ;  /* 0x0000008a85857221 */ /* 0x003fe20000010000 */
[----:B------:R-:W-:Y:S01]  /*2cc0*/  HFMA2.MMA R138, -RZ, RZ, 0, 9.5367431640625e-07 ;  /* 0x00000010ff8a7435 */ /* 0x000fe200000001ff */
[----:B------:R-:W-:-:S02]  /*2cd0*/  MOV R136, 0x1f ;  /* 0x0000001f00887802 */ /* 0x000fc40000000f00 */
[----:B------:R-:W-:Y:S02]  /*2ce0*/  MOV R139, 0xffffffff ;  /* 0xffffffff008b7802 */ /* 0x000fe40000000f00 */
[----:B------:R-:W-:Y:S02]  /*2cf0*/  MOV R134, 0x2d10 ;  /* 0x00002d1000867802 */ /* 0x000fe40000000f00 */
[----:B------:R-:W-:Y:S05]  /*2d00*/  CALL.REL.NOINC `($__internal_64_$__cuda_sm70_shflsync_bfly_p) ;  /* 0x0000072000007944 */ /* 0x000fea0003c00000 */
        /* <DEDUP_REMOVED lines=87> */
[----:B------:R-:W-:Y:S05]  /*3280*/  CALL.REL.NOINC `($__internal_64_$__cuda_sm70_shflsync_bfly_p) ;  /* 0x000001a000007944 */ /* 0x000fea0003c00000 */
[----:B01----:R-:W-:Y:S01]  /*3290*/  FADD.FTZ R133, R133, R138 ;  /* 0x0000008a85857221 */ /* 0x003fe20000010000 */
[----:B------:R-:W-:Y:S01]  /*32a0*/  HFMA2.MMA R138, -RZ, RZ, 0, 1.1920928955078125e-07 ;  /* 0x00000002ff8a7435 */ /* 0x000fe200000001ff */
[----:B------:R-:W-:Y:S02]  /*32b0*/  MOV R136, 0x1f ;  /* 0x0000001f00887802 */ /* 0x000fe40000000f00 */
[----:B------:R-:W-:Y:S02]  /*32c0*/  MOV R139, 0xffffffff ;  /* 0xffffffff008b7802 */ /* 0x000fe40000000f00 */
[----:B------:R-:W-:Y:S02]  /*32d0*/  MOV R134, 0x32f0 ;  /* 0x000032f000867802 */ /* 0x000fe40000000f00 */
[----:B------:R-:W-:Y:S05]  /*32e0*/  CALL.REL.NOINC `($__internal_64_$__cuda_sm70_shflsync_bfly_p) ;  /* 0x0000014000007944 */ /* 0x000fea0003c00000 */
[----:B01----:R-:W-:Y:S01]  /*32f0*/  FADD.FTZ R133, R133, R138 ;  /* 0x0000008a85857221 */ /* 0x003fe20000010000 */
[----:B------:R-:W-:Y:S01]  /*3300*/  HFMA2.MMA R138, -RZ, RZ, 0, 2.384185791015625e-07 ;  /* 0x00000004ff8a7435 */ /* 0x000fe200000001ff */
[----:B------:R-:W-:Y:S02]  /*3310*/  MOV R136, 0x1f ;  /* 0x0000001f00887802 */ /* 0x000fe40000000f00 */
[----:B------:R-:W-:-:S02]  /*3320*/  MOV R139, 0xffffffff ;  /* 0xffffffff008b7802 */ /* 0x000fc40000000f00 */
        /* <DEDUP_REMOVED lines=8> */
[----:B-1----:R-:W-:Y:S01]  /*33b0*/  FADD.FTZ R137, R133, R138 ;  /* 0x0000008a85897221 */ /* 0x002fe20000010000 */
[----:B------:R-:W-:Y:S01]  /*33c0*/  HFMA2.MMA R138, -RZ, RZ, 0, 9.5367431640625e-07 ;  /* 0x00000010ff8a7435 */ /* 0x000fe200000001ff */
[----:B0-----:R-:W-:Y:S02]  /*33d0*/  MOV R136, 0x1f ;  /* 0x0000001f00887802 */ /* 0x001fe40000000f00 */
[----:B------:R-:W-:-:S02]  /*33e0*/  MOV R139, 0xffffffff ;  /* 0xffffffff008b7802 */ /* 0x000fc40000000f00 */
[----:B------:R-:W-:Y:S02]  /*33f0*/  MOV R133, R137 ;  /* 0x0000008900857202 */ /* 0x000fe40000000f00 */
[----:B------:R-:W-:Y:S02]  /*3400*/  MOV R134, 0x3420 ;  /* 0x0000342000867802 */ /* 0x000fe40000000f00 */
[----:B------:R-:W-:Y:S05]  /*3410*/  CALL.REL.NOINC `($__internal_64_$__cuda_sm70_shflsync_bfly_p) ;  /* 0x0000001000007944 */ /* 0x000fea0003c00000 */
[----:B01----:R-:W-:Y:S05]  /*3420*/  BRA `(.L_x_14841) ;  /* 0xffffeaa000007947 */ /* 0x003fea000383ffff */
        .weak           $__internal_64_$__cuda_sm70_shflsync_bfly_p
        .type           $__internal_64_$__cuda_sm70_shflsync_bfly_p,@function
        .size           $__internal_64_$__cuda_sm70_shflsync_bfly_p,(.L_x_36152 - $__internal_64_$__cuda_sm70_shflsync_bfly_p)
$__internal_64_$__cuda_sm70_shflsync_bfly_p:
[----:B------:R-:W-:Y:S01]  /*3430*/  HFMA2.MMA R135, -RZ, RZ, 0, 0 ;  /* 0x00000000ff877435 */ /* 0x000fe200000001ff */
[----:B------:R-:W-:Y:S04]  /*3440*/  WARPSYNC R139 ;  /* 0x0000008b00007348 */ /* 0x000fe80003800000 */
[----:B------:R0:W1:Y:S01]  /*3450*/  SHFL.BFLY PT, R138, R133, R138, R136 ;  /* 0x0c00008a858a7389 */ /* 0x00006200000e0088 */
[----:B------:R-:W-:Y:S05]  /*3460*/  RET.REL.NODEC R134 `(_ZN10layer_norm13ln_fwd_kernelINS_13Kernel_traitsIf13__nv_bfloat16fS2_fjLj1280ELj1ELj4ELj1ELj16ENS_18Kernel_traits_baseILj1280EfS2_fS2_fjLj128EEEEELb0ELb0ELb0ELb0EEEvNS_9FwdParamsE) ;  /* 0xffffcb9086007950 */ /* 0x000fea0003c3ffff */
.L_x_14842:
        /* <DEDUP_REMOVED lines=9> */
.L_x_36152:


//--------------------- .text._ZN10layer_norm13ln_fwd_kernelINS_13Kernel_traitsIf13__nv_bfloat16fS2_fjLj1280ELj1ELj4ELj1ELj16ENS_18Kernel_traits_baseILj1280EfS2_fS2_fjLj128EEEEELb0ELb0ELb0ELb1EEEvNS_9FwdParamsE --------------------------
	.section	.text._ZN10layer_norm13ln_fwd_kernelINS_13Kernel_traitsIf13__nv_bfloat16fS2_fjLj1280ELj1ELj4ELj1ELj16ENS_18Kernel_traits_baseILj1280EfS2_fS2_fjLj128EEEEELb0ELb0ELb0ELb1EEEvNS_9FwdParamsE,"ax",@progbits
	.sectioninfo	@"SHI_REGISTERS=157"
	.align	128
        .global         _ZN10layer_norm13ln_fwd_kernelINS_13Kernel_traitsIf13__nv_bfloat16fS2_fjLj1280ELj1ELj4ELj1ELj16ENS_18Kernel_traits_baseILj1280EfS2_fS2_fjLj128EEEEELb0ELb0ELb0ELb1EEEvNS_9FwdParamsE
        .type           _ZN10layer_norm13ln_fwd_kernelINS_13Kernel_traitsIf13__nv_bfloat16fS2_fjLj1280ELj1ELj4ELj1ELj16ENS_18Kernel_traits_baseILj1280EfS2_fS2_fjLj128EEEEELb0ELb0ELb0ELb1EEEvNS_9FwdParamsE,@function
        .size           _ZN10layer_norm13ln_fwd_kernelINS_13Kernel_traitsIf13__nv_bfloat16fS2_fjLj1280ELj1ELj4ELj1ELj16ENS_18Kernel_traits_baseILj1280EfS2_fS2_fjLj128EEEEELb0ELb0ELb0ELb1EEEvNS_9FwdParamsE,(.L_x_36153 - _ZN10layer_norm13ln_fwd_kernelINS_13Kernel_traitsIf13__nv_bfloat16fS2_fjLj1280ELj1ELj4ELj1ELj16ENS_18Kernel_traits_baseILj1280EfS2_fS2_fjLj128EEEEELb0ELb0ELb0ELb1EEEvNS_9FwdParamsE)
        .other          _ZN10layer_norm13ln_fwd_kernelINS_13Kernel_traitsIf13__nv_bfloat16fS2_fjLj1280ELj1ELj4ELj1ELj16ENS_18Kernel_traits_baseILj1280EfS2_fS2_fjLj128EEEEELb0ELb0ELb0ELb1EEEvNS_9FwdParamsE,@"STO_CUDA_ENTRY STV_DEFAULT"
_ZN10layer_norm13ln_fwd_kernelINS_13Kernel_traitsIf13__nv_bfloat16fS2_fjLj1280ELj1ELj4ELj1ELj16ENS_18Kernel_traits_baseILj1280EfS2_fS2_fjLj128EEEEELb0ELb0ELb0ELb1EEEvNS_9FwdParamsE:
.text._ZN10layer_norm13ln_fwd_kernelINS_13Kernel_traitsIf13__nv_bfloat16fS2_fjLj1280ELj1ELj4ELj1ELj16ENS_18Kernel_traits_baseILj1280EfS2_fS2_fjLj128EEEEELb0ELb0ELb0ELb1EEEvNS_9FwdParamsE:
        /* <DEDUP_REMOVED lines=58> */
.L_x_14846:
[----:B------:R-:W2:Y:S01]  /*03a0*/  S2R R135, SR_TID.X ;  /* 0x0000000000877919 */ /* 0x000ea20000002100 */
[----:B------:R-:W-:Y:S01]  /*03b0*/  ISETP.NE.U32.AND P1, PT, RZ, c[0x0][0x1c0], PT ;  /* 0x00007000ff007a0c */ /* 0x000fe20003f25070 */
[----:B-1----:R-:W-:Y:S01]  /*03c0*/  IMAD R2, R0, c[0x0][0x168], RZ ;  /* 0x00005a0000027a24 */ /* 0x002fe200078e02ff */
[----:B------:R-:W-:Y:S01]  /*03d0*/  HFMA2.MMA R125, -RZ, RZ, 0, 9.5367431640625e-07 ;  /* 0x00000010ff7d7435 */ /* 0x000fe200000001ff */
[----:B------:R-:W-:-:S02]  /*03e0*/  ISETP.NE.U32.AND P0, PT, RZ, c[0x0][0x180], PT ;  /* 0x00006000ff007a0c */ /* 0x000fc40003f05070 */
[----:B------:R-:W-:Y:S02]  /*03f0*/  ISETP.NE.AND.EX P1, PT, RZ, c[0x0][0x1c4], PT, P1 ;  /* 0x00007100ff007a0c */ /* 0x000fe40003f25310 */
[----:B------:R-:W-:-:S04]  /*0400*/  SHF.R.S32.HI R3, RZ, 0x1f, R2 ;  /* 0x0000001fff037819 */ /* 0x000fc80000011402 */
[----:B------:R-:W-:-:S07]  /*0410*/  LEA.HI R2, R3, R2, RZ, 0x3 ;  /* 0x0000000203027211 */ /* 0x000fce00078f18ff */
[----:B0-----:R-:W-:Y:S02]  /*0420*/  @P1 MOV R5, 0x2 ;  /* 0x0000000200051802 */ /* 0x001fe40000000f00 */
[----:B--2---:R-:W-:-:S03]  /*0430*/  LOP3.LUT R135, R135, 0x1f, RZ, 0xc0, !PT ;  /* 0x0000001f87877812 */ /* 0x004fc600078ec0ff */
[----:B------:R-:W-:Y:S01]  /*0440*/  @P1 IMAD.WIDE R4, R0, R5, c[0x0][0x1c0] ;  /* 0x0000700000041625 */ /* 0x000fe200078e0205 */
[----:B------:R-:W-:Y:S02]  /*0450*/  LEA.HI.SX32 R2, R2, R135, 0x1d ;  /* 0x0000008702027211 */ /* 0x000fe400078feaff */
[----:B------:R-:W-:-:S03]  /*0460*/  ISETP.NE.AND.EX P0, PT, RZ, c[0x0][0x184], PT, P0 ;  /* 0x00006100ff007a0c */ /* 0x000fc60003f05300 */
[----:B------:R-:W2:Y:S01]  /*0470*/  @P1 LDG.E.U16 R4, [R4.64] ;  /* 0x0000000404041981 */ /* 0x000ea2000c1e1500 */
[----:B------:R-:W-:Y:S01]  /*0480*/  IMAD.WIDE.U32 R6, R2, R125, c[0x0][0x170] ;  /* 0x00005c0002067625 */ /* 0x000fe200078e007d */
[----:B------:R-:W-:-:S04]  /*0490*/  MOV R145, 0x20 ;  /* 0x0000002000917802 */ /* 0x000fc80000000f00 */
[----:B------:R-:W3:Y:S04]  /*04a0*/  LDG.E.128 R100, [R6.64] ;  /* 0x0000000406647981 */ /* 0x000ee8000c1e1d00 */
[----:B------:R-:W-:-:S05]  /*04b0*/  @P0 IMAD.WIDE.U32 R8, R2, R145, c[0x0][0x180] ;  /* 0x0000600002080625 */ /* 0x000fca00078e0091 */
[----:B------:R3:W4:Y:S04]  /*04c0*/  @P0 LDG.E.128 R16, [R8.64] ;  /* 0x0000000408100981 */ /* 0x000728000c1e1d00 */
[----:B------:R3:W4:Y:S01]  /*04d0*/  @P0 LDG.E.128 R12, [R8.64+0x10] ;  /* 0x00001004080c0981 */ /* 0x000722000c1e1d00 */
[----:B------:R-:W-:Y:S01]  /*04e0*/  HFMA2.MMA R131, -RZ, RZ, 1.875, 0 ;  /* 0x3f800000ff837435 */ /* 0x000fe200000001ff */
[----:B------:R-:W-:Y:S02]  /*04f0*/  ISETP.NE.U32.AND P2, PT, RZ, c[0x0][0x180], PT ;  /* 0x00006000ff007a0c */ /* 0x000fe40003f45070 */
[C---:B------:R-:W-:Y:S01]  /*0500*/  IADD3 R3, R2.reuse, 0x20, RZ ;  /* 0x0000002002037810 */ /* 0x040fe20007ffe0ff */
[----:B------:R-:W-:Y:S02]  /*0510*/  IMAD.WIDE.U32 R104, R2, R145, c[0x0][0x188] ;  /* 0x0000620002687625 */ /* 0x000fe400078e0091 */
[----:B--2---:R-:W-:-:S02]  /*0520*/  @P1 PRMT R131, RZ, 0x5410, R4 ;  /* 0x00005410ff831816 */ /* 0x004fc40000000004 */
[----:B------:R-:W-:Y:S02]  /*0530*/  ISETP.NE.AND.EX P1, PT, RZ, c[0x0][0x184], PT, P2 ;  /* 0x00006100ff007a0c */ /* 0x000fe40003f25320 */
[--C-:B---3--:R-:W-:Y:S02]  /*0540*/  PRMT R8, RZ, 0x5410, R100.reuse ;  /* 0x00005410ff087816 */ /* 0x108fe40000000064 */
[----:B------:R-:W-:Y:S02]  /*0550*/  PRMT R4, RZ, 0x7610, R100 ;  /* 0x00007610ff047816 */ /* 0x000fe40000000064 */
[--C-:B------:R-:W-:Y:S02]  /*0560*/  PRMT R6, RZ, 0x7610, R101.reuse ;  /* 0x00007610ff067816 */ /* 0x100fe40000000065 */
[----:B------:R-:W-:Y:S02]  /*0570*/  PRMT R100, RZ, 0x5410, R102 ;  /* 0x00005410ff647816 */ /* 0x000fe40000000066 */
[----:B------:R-:W-:-:S02]  /*0580*/  PRMT R10, RZ, 0x5410, R101 ;  /* 0x00005410ff0a7816 */ /* 0x000fc40000000065 */
        /* <DEDUP_REMOVED lines=11> */
[----:B----4-:R-:W-:Y:S02]  /*0640*/  @P1 FADD.FTZ R8, R16, R8 ;  /* 0x0000000810081221 */ /* 0x010fe40000010000 */
[----:B------:R-:W-:-:S02]  /*0650*/  @P1 FADD.FTZ R9, R17, R9 ;  /* 0x0000000911091221 */ /* 0x000fc40000010000 */
[----:B------:R-:W-:Y:S02]  /*0660*/  @P1 FADD.FTZ R10, R18, R10 ;  /* 0x0000000a120a1221 */ /* 0x000fe40000010000 */
[----:B------:R-:W-:Y:S02]  /*0670*/  @P1 FADD.FTZ R11, R19, R11 ;  /* 0x0000000b130b1221 */ /* 0x000fe40000010000 */
[----:B------:R-:W-:Y:S02]  /*0680*/  @P1 FADD.FTZ R4, R12, R4 ;  /* 0x000000040c041221 */ /* 0x000fe40000010000 */
[----:B------:R-:W-:Y:S02]  /*0690*/  @P1 FADD.FTZ R5, R13, R5 ;  /* 0x000000050d051221 */ /* 0x000fe40000010000 */
[----:B------:R-:W-:Y:S02]  /*06a0*/  @P1 FADD.FTZ R6, R14, R6 ;  /* 0x000000060e061221 */ /* 0x000fe40000010000 */
[----:B------:R-:W-:-:S02]  /*06b0*/  @P1 FADD.FTZ R7, R15, R7 ;  /* 0x000000070f071221 */ /* 0x000fc40000010000 */
        /* <DEDUP_REMOVED lines=15> */
[----:B------:R-:W-:Y:S01]  /*07b0*/  IADD3 R133, R2, 0x40, RZ ;  /* 0x0000004002857810 */ /* 0x000fe20007ffe0ff */
[----:B------:R-:W-:Y:S01]  /*07c0*/  IMAD.WIDE.U32 R112, R145, R3, c[0x0][0x188] ;  /* 0x0000620091707625 */ /* 0x000fe200078e0003 */
[--C-:B0-----:R-:W-:Y:S02]  /*07d0*/  PRMT R104, RZ, 0x5410, R100.reuse ;  /* 0x00005410ff687816 */ /* 0x101fe40000000064 */
[----:B-1----:R-:W-:Y:S02]  /*07e0*/  PRMT R106, RZ, 0x7610, R100 ;  /* 0x00007610ff6a7816 */ /* 0x002fe40000000064 */
        /* <DEDUP_REMOVED lines=14> */
[----:B--2---:R-:W-:Y:S02]  /*08d0*/  @P1 FADD.FTZ R100, R136, R100 ;  /* 0x0000006488641221 */ /* 0x004fe40000010000 */
[----:B------:R-:W-:-:S02]  /*08e0*/  @P1 FADD.FTZ R101, R137, R101 ;  /* 0x0000006589651221 */ /* 0x000fc40000010000 */
[----:B------:R-:W-:Y:S02]  /*08f0*/  @P1 FADD.FTZ R102, R138, R102 ;  /* 0x000000668a661221 */ /* 0x000fe40000010000 */
[----:B------:R-:W-:Y:S02]  /*0900*/  @P1 FADD.FTZ R103, R139, R103 ;  /* 0x000000678b671221 */ /* 0x000fe40000010000 */
[----:B---3--:R-:W-:Y:S02]  /*0910*/  @P1 FADD.FTZ R104, R140, R104 ;  /* 0x000000688c681221 */ /* 0x008fe40000010000 */
[----:B------:R-:W-:Y:S02]  /*0920*/  @P1 FADD.FTZ R105, R141, R105 ;  /* 0x000000698d691221 */ /* 0x000fe40000010000 */
[----:B------:R-:W-:Y:S02]  /*0930*/  @P1 FADD.FTZ R106, R142, R106 ;  /* 0x0000006a8e6a1221 */ /* 0x000fe40000010000 */
[----:B------:R-:W-:-:S02]  /*0940*/  @P1 FADD.FTZ R107, R143, R107 ;  /* 0x0000006b8f6b1221 */ /* 0x000fc40000010000 */
        /* <DEDUP_REMOVED lines=15> */
[----:B------:R-:W-:Y:S01]  /*0a40*/  IADD3 R132, R2, 0x60, RZ ;  /* 0x0000006002847810 */ /* 0x000fe20007ffe0ff */
[----:B------:R-:W-:Y:S01]  /*0a50*/  IMAD.WIDE.U32 R120, R145, R133, c[0x0][0x188] ;  /* 0x0000620091787625 */ /* 0x000fe200078e0085 */
[--C-:B0-----:R-:W-:Y:S02]  /*0a60*/  PRMT R112, RZ, 0x5410, R108.reuse ;  /* 0x00005410ff707816 */ /* 0x101fe4000000006c */
[----:B-1----:R-:W-:Y:S02]  /*0a70*/  PRMT R114, RZ, 0x7610, R108 ;  /* 0x00007610ff727816 */ /* 0x002fe4000000006c */
[--C-:B------:R-:W-:Y:S02]  /*0a80*/  PRMT R116, RZ, 0x5410, R109.reuse ;  /* 0x00005410ff747816 */ /* 0x100fe4000000006d */
[----:B------:R-:W-:-:S02]  /*0a90*/  PRMT R118, RZ, 0x7610, R109 ;  /* 0x00007610ff767816 */ /* 0x000fc4000000006d */
[--C-:B------:R-:W-:Y:S02]  /*0aa0*/  PRMT R122, RZ, 0x5410, R110.reuse ;  /* 0x00005410ff7a7816 */ /* 0x100fe4000000006e */
        /* <DEDUP_REMOVED lines=11> */
[----:B--2---:R-:W-:-:S02]  /*0b60*/  @P1 FADD.FTZ R108, R136, R108 ;  /* 0x0000006c886c1221 */ /* 0x004fc40000010000 */
[----:B------:R-:W-:Y:S02]  /*0b70*/  @P1 FADD.FTZ R109, R137, R109 ;  /* 0x0000006d896d1221 */ /* 0x000fe40000010000 */
[----:B------:R-:W-:Y:S02]  /*0b80*/  @P1 FADD.FTZ R110, R138, R110 ;  /* 0x0000006e8a6e1221 */ /* 0x000fe40000010000 */
[----:B------:R-:W-:Y:S02]  /*0b90*/  @P1 FADD.FTZ R111, R139, R111 ;  /* 0x0000006f8b6f1221 */ /* 0x000fe40000010000 */
[----:B---3--:R-:W-:Y:S02]  /*0ba0*/  @P1 FADD.FTZ R112, R140, R112 ;  /* 0x000000708c701221 */ /* 0x008fe40000010000 */
[----:B------:R-:W-:Y:S02]  /*0bb0*/  @P1 FADD.FTZ R113, R141, R113 ;  /* 0x000000718d711221 */ /* 0x000fe40000010000 */
[----:B------:R-:W-:-:S02]  /*0bc0*/  @P1 FADD.FTZ R114, R142, R114 ;  /* 0x000000728e721221 */ /* 0x000fc40000010000 */
        /* <DEDUP_REMOVED lines=85> */
[----:B-1----:R-:W-:Y:S01]  /*1120*/  PRMT R146, RZ, 0x7610, R125 ;  /* 0x00007610ff927816 */ /* 0x002fe2000000007d */
[----:B------:R-:W-:Y:S02]  /*1130*/  FADD.FTZ R125, R117, R124 ;  /* 0x0000007c757d7221 */ /* 0x000fe40000010000 */
[----:B------:R-:W-:-:S02]  /*1140*/  FMUL.FTZ R124, R128, R131 ;  /* 0x00000083807c7220 */ /* 0x000fc40000410000 */
[----:B------:R-:W-:Y:S01]  /*1150*/  FADD.FTZ R128, R118, R125 ;  /* 0x0000007d76807221 */ /* 0x000fe20000010000 */
[----:B------:R-:W-:-:S03]  /*1160*/  PRMT R148, RZ, 0x5410, R126 ;  /* 0x00005410ff947816 */ /* 0x000fc6000000007e */
[----:B------:R-:W-:Y:S01]  /*1170*/  FADD.FTZ R147, R119, R128 ;  /* 0x0000008077937221 */ /* 0x000fe20000010000 */
[----:B------:R-:W-:Y:S01]  /*1180*/  PRMT R150, RZ, 0x7610, R126 ;  /* 0x00007610ff967816 */ /* 0x000fe2000000007e */
[----:B------:R-:W-:Y:S02]  /*1190*/  FMUL.FTZ R126, R144, R131 ;  /* 0x00000083907e7220 */ /* 0x000fe40000410000 */
[----:B------:R-:W-:Y:S01]  /*11a0*/  FADD.FTZ R144, R120, R147 ;  /* 0x0000009378907221 */ /* 0x000fe20000010000 */
[----:B---3--:R-:W-:-:S03]  /*11b0*/  @P0 MOV R136, R16 ;  /* 0x0000001000880202 */ /* 0x008fc60000000f00 */
[----:B------:R-:W-:Y:S01]  /*11c0*/  FADD.FTZ R147, R121, R144 ;  /* 0x0000009079937221 */ /* 0x000fe20000010000 */
[----:B------:R-:W-:Y:S01]  /*11d0*/  @P0 MOV R137, R17 ;  /* 0x0000001100890202 */ /* 0x000fe20000000f00 */
[----:B------:R-:W-:Y:S02]  /*11e0*/  FMUL.FTZ R125, R130, R131 ;  /* 0x00000083827d7220 */ /* 0x000fe40000410000 */
[----:B------:R-:W-:Y:S02]  /*11f0*/  @P1 FADD.FTZ R124, R124, R136 ;  /* 0x000000887c7c1221 */ /* 0x000fe40000010000 */
[----:B------:R-:W-:Y:S01]  /*1200*/  FADD.FTZ R136, R122, R147 ;  /* 0x000000937a887221 */ /* 0x000fe20000010000 */
[----:B------:R-:W-:Y:S01]  /*1210*/  PRMT R152, RZ, 0x5410, R127 ;  /* 0x00005410ff987816 */ /* 0x000fe2000000007f */
[----:B------:R-:W-:Y:S01]  /*1220*/  @P1 FADD.FTZ R125, R125, R137 ;  /* 0x000000897d7d1221 */ /* 0x000fe20000010000 */
[----:B------:R-:W-:Y:S01]  /*1230*/  PRMT R154, RZ, 0x7610, R127 ;  /* 0x00007610ff9a7816 */ /* 0x000fe2000000007f */
[----:B------:R-:W-:Y:S01]  /*1240*/  FADD.FTZ R137, R123, R136 ;  /* 0x000000887b897221 */ /* 0x000fe20000010000 */
[----:B------:R-:W-:Y:S01]  /*1250*/  @P0 MOV R139, R19 ;  /* 0x00000013008b0202 */ /* 0x000fe20000000f00 */
[-C--:B------:R-:W-:Y:S01]  /*1260*/  FMUL.FTZ R127, R146, R131.reuse ;  /* 0x00000083927f7220 */ /* 0x080fe20000410000 */
[----:B------:R-:W-:Y:S01]  /*1270*/  @P0 MOV R138, R18 ;  /* 0x00000012008a0202 */ /* 0x000fe20000000f00 */
[-C--:B------:R-:W-:Y:S01]  /*1280*/  FMUL.FTZ R128, R148, R131.reuse ;  /* 0x0000008394807220 */ /* 0x080fe20000410000 */
[----:B----4-:R-:W-:Y:S01]  /*1290*/  @P0 MOV R140, R12 ;  /* 0x0000000c008c0202 */ /* 0x010fe20000000f00 */
[----:B------:R-:W-:Y:S01]  /*12a0*/  FMUL.FTZ R129, R150, R131 ;  /* 0x0000008396817220 */ /* 0x000fe20000410000 */
[----:B------:R-:W-:Y:S01]  /*12b0*/  @P0 MOV R141, R13 ;  /* 0x0000000d008d0202 */ /* 0x000fe20000000f00 */
[----:B------:R-:W-:Y:S01]  /*12c0*/  FMUL.FTZ R130, R152, R131 ;  /* 0x0000008398827220 */ /* 0x000fe20000410000 */
[----:B------:R-:W-:Y:S01]  /*12d0*/  @P0 MOV R142, R14 ;  /* 0x0000000e008e0202 */ /* 0x000fe20000000f00 */
[----:B------:R-:W-:Y:S01]  /*12e0*/  FADD.FTZ R136, R124, R137 ;  /* 0x000000897c887221 */ /* 0x000fe20000010000 */
[----:B------:R-:W-:Y:S01]  /*12f0*/  @P0 MOV R143, R15 ;  /* 0x0000000f008f0202 */ /* 0x000fe20000000f00 */
[----:B------:R-:W-:-:S02]  /*1300*/  FMUL.FTZ R131, R154, R131 ;  /* 0x000000839a837220 */ /* 0x000fc40000410000 */
[----:B------:R-:W-:Y:S02]  /*1310*/  @P1 FADD.FTZ R127, R127, R139 ;  /* 0x0000008b7f7f1221 */ /* 0x000fe40000010000 */
[----:B------:R-:W-:Y:S02]  /*1320*/  FADD.FTZ R139, R125, R136 ;  /* 0x000000887d8b7221 */ /* 0x000fe40000010000 */
[----:B------:R-:W-:Y:S02]  /*1330*/  @P1 FADD.FTZ R126, R126, R138 ;  /* 0x0000008a7e7e1221 */ /* 0x000fe40000010000 */
[----:B------:R-:W-:Y:S02]  /*1340*/  @P1 FADD.FTZ R128, R128, R140 ;  /* 0x0000008c80801221 */ /* 0x000fe40000010000 */
[----:B------:R-:W-:Y:S02]  /*1350*/  @P1 FADD.FTZ R129, R129, R141 ;  /* 0x0000008d81811221 */ /* 0x000fe40000010000 */
[----:B------:R-:W-:-:S02]  /*1360*/  @P1 FADD.FTZ R130, R130, R142 ;  /* 0x0000008e82821221 */ /* 0x000fc40000010000 */
        /* <DEDUP_REMOVED lines=13> */
.L_x_14847:
        /* <DEDUP_REMOVED lines=100> */
.L_x_14848:
[----:B------:R-:W-:Y:S01]  /*1a80*/  HFMA2.MMA R135, -RZ, RZ, 0, 2.384185791015625e-07 ;  /* 0x00000004ff877435 */ /* 0x000fe200000001ff */
[----:B------:R-:W-:Y:S01]  /*1a90*/  FMUL.FTZ R136, R139, R139 ;  /* 0x0000008b8b887220 */ /* 0x000fe20000410000 */
[----:B------:R-:W-:Y:S01]  /*1aa0*/  MOV R137, c[0x0][0x1e0] ;  /* 0x0000780000897a02 */ /* 0x000fe20000000f00 */
[----:B01----:R-:W-:Y:S01]  /*1ab0*/  FADD.FTZ R140, R141, R140 ;  /* 0x0000008c8d8c7221 */ /* 0x003fe20000010000 */
[----:B------:R-:W-:-:S03]  /*1ac0*/  ISETP.NE.AND P0, PT, RZ, UR6, PT ;  /* 0x00000006ff007c0c */ /* 0x000fc6000bf05270 */
[----:B------:R-:W-:Y:S01]  /*1ad0*/  FFMA.FTZ R137, R140, R137, c[0x0][0x228] ;  /* 0x00008a008c897623 */ /* 0x000fe20000010089 */
[----:B------:R-:W-:Y:S02]  /*1ae0*/  FSEL R138, R136, RZ, P0 ;  /* 0x000000ff888a7208 */ /* 0x000fe40000000000 */
[----:B------:R-:W-:Y:S01]  /*1af0*/  @!P1 IMAD.WIDE R140, R0, R135, c[0x0][0x1a0] ;  /* 0x00006800008c9625 */ /* 0x000fe200078e0287 */
[----:B------:R-:W-:-:S03]  /*1b00*/  FSEL R136, R139, RZ, !P0 ;  /* 0x000000ff8b887208 */ /* 0x000fc60004000000 */
[----:B------:R-:W-:Y:S01]  /*1b10*/  FADD.FTZ R143, R137, R138 ;  /* 0x0000008a898f7221 */ /* 0x000fe20000010000 */
[----:B------:R0:W-:Y:S01]  /*1b20*/  @!P1 STG.E [R140.64], R139 ;  /* 0x0000008b8c009986 */ /* 0x0001e2000c101904 */
[--C-:B------:R-:W-:Y:S02]  /*1b30*/  FADD.FTZ R8, R8, -R136.reuse ;  /* 0x8000008808087221 */ /* 0x100fe40000010000 */
[--C-:B------:R-:W-:Y:S02]  /*1b40*/  FADD.FTZ R9, R9, -R136.reuse ;  /* 0x8000008809097221 */ /* 0x100fe40000010000 */
[--C-:B------:R-:W-:Y:S02]  /*1b50*/  FADD.FTZ R10, R10, -R136.reuse ;  /* 0x800000880a0a7221 */ /* 0x100fe40000010000 */
[--C-:B------:R-:W-:Y:S02]  /*1b60*/  FADD.FTZ R11, R11, -R136.reuse ;  /* 0x800000880b0b7221 */ /* 0x100fe40000010000 */
[----:B------:R-:W-:-:S02]  /*1b70*/  FADD.FTZ R137, R4, -R136 ;  /* 0x8000008804897221 */ /* 0x000fc40000010000 */
[--C-:B------:R-:W-:Y:S01]  /*1b80*/  FADD.FTZ R138, R5, -R136.reuse ;  /* 0x80000088058a7221 */ /* 0x100fe20000010000 */
[----:B0-----:R-:W0:Y:S01]  /*1b90*/  MUFU.RSQ R139, R143 ;  /* 0x0000008f008b7308 */ /* 0x001e220000001400 */
[--C-:B------:R-:W-:Y:S02]  /*1ba0*/  FADD.FTZ R140, R119, -R136.reuse ;  /* 0x80000088778c7221 */ /* 0x100fe40000010000 */
[--C-:B------:R-:W-:Y:S02]  /*1bb0*/  FADD.FTZ R100, R100, -R136.reuse ;  /* 0x8000008864647221 */ /* 0x100fe40000010000 */
[----:B------:R-:W-:Y:S02]  /*1bc0*/  FADD.FTZ R101, R101, -R136 ;  /* 0x8000008865657221 */ /* 0x000fe40000010000 */
[----:B------:R-:W-:-:S04]  /*1bd0*/  @!P1 IMAD.WIDE R4, R0, R135, c[0x0][0x1a8] ;  /* 0x00006a0000049625 */ /* 0x000fc800078e0287 */
[--C-:B------:R-:W-:Y:S02]  /*1be0*/  FADD.FTZ R102, R102, -R136.reuse ;  /* 0x8000008866667221 */ /* 0x100fe40000010000 */
[--C-:B------:R-:W-:Y:S02]  /*1bf0*/  FADD.FTZ R103, R103, -R136.reuse ;  /* 0x8000008867677221 */ /* 0x100fe40000010000 */
[----:B------:R-:W-:Y:S01]  /*1c00*/  FADD.FTZ R104, R104, -R136 ;  /* 0x8000008868687221 */ /* 0x000fe20000010000 */
[----:B0-----:R0:W-:Y:S01]  /*1c10*/  @!P1 STG.E [R4.64], R139 ;  /* 0x0000008b04009986 */ /* 0x0011e2000c101904 */
[C---:B------:R-:W-:Y:S02]  /*1c20*/  FMUL.FTZ R119, R139.reuse, R8 ;  /* 0x000000088b777220 */ /* 0x040fe40000410000 */
[C---:B------:R-:W-:Y:S02]  /*1c30*/  FMUL.FTZ R8, R139.reuse, R9 ;  /* 0x000000098b087220 */ /* 0x040fe40000410000 */
[----:B------:R-:W-:-:S02]  /*1c40*/  FMUL.FTZ R9, R139, R10 ;  /* 0x0000000a8b097220 */ /* 0x000fc40000410000 */
[--C-:B------:R-:W-:Y:S02]  /*1c50*/  FADD.FTZ R142, R121, -R136.reuse ;  /* 0x80000088798e7221 */ /* 0x100fe40000010000 */
[C---:B------:R-:W-:Y:S02]  /*1c60*/  FMUL.FTZ R10, R139.reuse, R11 ;  /* 0x0000000b8b0a7220 */ /* 0x040fe40000410000 */
[--C-:B------:R-:W-:Y:S02]  /*1c70*/  FADD.FTZ R110, R110, -R136.reuse ;  /* 0x800000886e6e7221 */ /* 0x100fe40000010000 */
[----:B------:R-:W-:Y:S02]  /*1c80*/  FMUL.FTZ R121, R139, R100 ;  /* 0x000000648b797220 */ /* 0x000fe40000410000 */
[--C-:B------:R-:W-:Y:S02]  /*1c90*/  FADD.FTZ R106, R106, -R136.reuse ;  /* 0x800000886a6a7221 */ /* 0x100fe40000010000 */
[----:B------:R-:W-:-:S02]  /*1ca0*/  FADD.FTZ R113, R113, -R136 ;  /* 0x8000008871717221 */ /* 0x000fc40000010000 */
[----:B------:R-:W-:Y:S02]  /*1cb0*/  FMUL.FTZ R100, R139, R101 ;  /* 0x000000658b647220 */ /* 0x000fe40000410000 */
[--C-:B------:R-:W-:Y:S02]  /*1cc0*/  FADD.FTZ R111, R111, -R136.reuse ;  /* 0x800000886f6f7221 */ /* 0x100fe40000010000 */
[----:B------:R-:W-:Y:S02]  /*1cd0*/  FADD.FTZ R114, R114, -R136 ;  /* 0x8000008872727221 */ /* 0x000fe40000010000 */
[C---:B------:R-:W-:Y:S02]  /*1ce0*/  FMUL.FTZ R101, R139.reuse, R102 ;  /* 0x000000668b657220 */ /* 0x040fe40000410000 */
[C---:B------:R-:W-:Y:S02]  /*1cf0*/  FMUL.FTZ R102, R139.reuse, R103 ;  /* 0x000000678b667220 */ /* 0x040fe40000410000 */
[----:B0-----:R-:W-:-:S02]  /*1d00*/  FMUL.FTZ R5, R139, R104 ;  /* 0x000000688b057220 */ /* 0x001fc40000410000 */
[----:B-----5:R-:W-:Y:S02]  /*1d10*/  FFMA.FTZ R9, R58, R9, R98 ;  /* 0x000000093a097223 */ /* 0x020fe40000010062 */
[----:B------:R-:W-:Y:S02]  /*1d20*/  FFMA.FTZ R10, R59, R10, R99 ;  /* 0x0000000a3b0a7223 */ /* 0x000fe40000010063 */
[----:B------:R-:W-:Y:S02]  /*1d30*/  FMUL.FTZ R103, R139, R110 ;  /* 0x0000006e8b677220 */ /* 0x000fe40000410000 */
[----:B------:R-:W-:Y:S02]  /*1d40*/  FADD.FTZ R105, R105, -R136 ;  /* 0x8000008869697221 */ /* 0x000fe40000010000 */
[C---:B------:R-:W-:Y:S02]  /*1d50*/  FMUL.FTZ R11, R139.reuse, R106 ;  /* 0x0000006a8b0b7220 */ /* 0x040fe40000410000 */
[----:B------:R-:W-:-:S02]  /*1d60*/  FMUL.FTZ R110, R139, R113 ;  /* 0x000000718b6e7220 */ /* 0x000fc40000410000 */
[--C-:B------:R-:W-:Y:S02]  /*1d70*/  FADD.FTZ R108, R108, -R136.reuse ;  /* 0x800000886c6c7221 */ /* 0x100fe40000010000 */
[--C-:B------:R-:W-:Y:S02]  /*1d80*/  FADD.FTZ R109, R109, -R136.reuse ;  /* 0x800000886d6d7221 */ /* 0x100fe40000010000 */
[C---:B------:R-:W-:Y:S02]  /*1d90*/  FMUL.FTZ R106, R139.reuse, R111 ;  /* 0x0000006f8b6a7220 */ /* 0x040fe40000410000 */
[----:B------:R-:W-:Y:S02]  /*1da0*/  FMUL.FTZ R113, R139, R114 ;  /* 0x000000728b717220 */ /* 0x000fe40000410000 */
[--C-:B------:R-:W-:Y:S02]  /*1db0*/  FADD.FTZ R112, R112, -R136.reuse ;  /* 0x8000008870707221 */ /* 0x100fe40000010000 */
[----:B------:R-:W-:-:S02]  /*1dc0*/  FADD.FTZ R117, R117, -R136 ;  /* 0x8000008875757221 */ /* 0x000fc40000010000 */
[----:B------:R-:W-:Y:S01]  /*1dd0*/  FFMA.FTZ R114, R44, R5, R84 ;  /* 0x000000052c727223 */ /* 0x000fe20000010054 */
[----:B------:R-:W-:Y:S01]  /*1de0*/  F2FP.BF16.PACK_AB R5, R10, R9 ;  /* 0x000000090a05723e */ /* 0x000fe200000010ff */
[----:B------:R-:W-:Y:S02]  /*1df0*/  FADD.FTZ R120, R120, -R136 ;  /* 0x8000008878787221 */ /* 0x000fe40000010000 */
[C---:B------:R-:W-:Y:S02]  /*1e00*/  FMUL.FTZ R4, R139.reuse, R105 ;  /* 0x000000698b047220 */ /* 0x040fe40000410000 */
[----:B------:R-:W-:Y:S02]  /*1e10*/  FFMA.FTZ R9, R50, R101, R90 ;  /* 0x0000006532097223 */ /* 0x000fe4000001005a */
[C---:B------:R-:W-:Y:S02]  /*1e20*/  FMUL.FTZ R105, R139.reuse, R108 ;  /* 0x0000006c8b697220 */ /* 0x040fe40000410000 */
[----:B------:R-:W-:-:S02]  /*1e30*/  FMUL.FTZ R104, R139, R109 ;  /* 0x0000006d8b687220 */ /* 0x000fc40000410000 */
[----:B------:R-:W-:Y:S02]  /*1e40*/  FFMA.FTZ R101, R42, R103, R82 ;  /* 0x000000672a657223 */ /* 0x000fe40000010052 */
[----:B------:R-:W-:Y:S02]  /*1e50*/  FFMA.FTZ R106, R43, R106, R83 ;  /* 0x0000006a2b6a7223 */ /* 0x000fe40000010053 */
[--C-:B------:R-:W-:Y:S02]  /*1e60*/  FADD.FTZ R6, R6, -R136.reuse ;  /* 0x8000008806067221 */ /* 0x100fe40000010000 */
[C---:B------:R-:W-:Y:S01]  /*1e70*/  FMUL.FTZ R109, R139.reuse, R112 ;  /* 0x000000708b6d7220 */ /* 0x040fe20000410000 */
[----:B------:R-:W-:Y:S01]  /*1e80*/  F2FP.BF16.PACK_AB R101, R106, R101 ;  /* 0x000000656a65723e */ /* 0x000fe200000010ff */
[----:B------:R-:W-:Y:S02]  /*1e90*/  FMUL.FTZ R108, R139, R117 ;  /* 0x000000758b6c7220 */ /* 0x000fe40000410000 */
[----:B------:R-:W-:-:S02]  /*1ea0*/  FADD.FTZ R107, R107, -R136 ;  /* 0x800000886b6b7221 */ /* 0x000fc40000010000 */
[C---:B------:R-:W-:Y:S02]  /*1eb0*/  FMUL.FTZ R117, R139.reuse, R120 ;  /* 0x000000788b757220 */ /* 0x040fe40000410000 */
[----:B------:R-:W-:Y:S02]  /*1ec0*/  FMUL.FTZ R142, R139, R142 ;  /* 0x0000008e8b8e7220 */ /* 0x000fe40000410000 */
[----:B------:R-:W-:Y:S02]  /*1ed0*/  FFMA.FTZ R119, R56, R119, R96 ;  /* 0x0000007738777223 */ /* 0x000fe40000010060 */
[----:B------:R-:W-:Y:S02]  /*1ee0*/  FFMA.FTZ R8, R57, R8, R97 ;  /* 0x0000000839087223 */ /* 0x000fe40000010061 */
        /* <DEDUP_REMOVED lines=13> */
[----:B------:R-:W-:-:S02]  /*1fc0*/  FFMA.FTZ R102, R51, R102, R91 ;  /* 0x0000006633667223 */ /* 0x000fc4000001005b */
[----:B------:R-:W-:Y:S02]  /*1fd0*/  FADD.FTZ R136, R131, -R136 ;  /* 0x8000008883887221 */ /* 0x000fe40000010000 */
[----:B------:R-:W-:Y:S01]  /*1fe0*/  FMUL.FTZ R127, R139, R6 ;  /* 0x000000068b7f7220 */ /* 0x000fe20000410000 */
[----:B------:R-:W-:Y:S01]  /*1ff0*/  F2FP.BF16.PACK_AB R9, R102, R9 ;  /* 0x000000096609723e */ /* 0x000fe200000010ff */
[----:B------:R-:W-:Y:S02]  /*2000*/  FFMA.FTZ R109, R36, R109, R76 ;  /* 0x0000006d246d7223 */ /* 0x000fe4000001004c */
[----:B------:R-:W-:Y:S02]  /*2010*/  FFMA.FTZ R103, R38, R113, R78 ;  /* 0x0000007126677223 */ /* 0x000fe4000001004e */
[----:B------:R-:W-:Y:S02]  /*2020*/  FFMA.FTZ R110, R37, R110, R77 ;  /* 0x0000006e256e7223 */ /* 0x000fe4000001004d */
[----:B------:R-:W-:-:S02]  /*2030*/  FMUL.FTZ R6, R139, R107 ;  /* 0x0000006b8b067220 */ /* 0x000fc40000410000 */
[----:B------:R-:W-:Y:S01]  /*2040*/  FFMA.FTZ R131, R45, R4, R85 ;  /* 0x000000042d837223 */ /* 0x000fe20000010055 */
[----:B------:R-:W-:Y:S01]  /*2050*/  F2FP.BF16.PACK_AB R4, R8, R119 ;  /* 0x000000770804723e */ /* 0x000fe200000010ff */
[----:B------:R-:W-:Y:S01]  /*2060*/  FFMA.FTZ R106, R28, R117, R68 ;  /* 0x000000751c6a7223 */ /* 0x000fe20000010044 */
[----:B------:R-:W-:Y:S01]  /*2070*/  F2FP.BF16.PACK_AB R102, R110, R109 ;  /* 0x0000006d6e66723e */ /* 0x000fe200000010ff */
[----:B------:R-:W-:Y:S01]  /*2080*/  FFMA.FTZ R113, R29, R142, R69 ;  /* 0x0000008e1d717223 */ /* 0x000fe20000010045 */
[----:B------:R-:W-:Y:S01]  /*2090*/  MOV R117, 0x10 ;  /* 0x0000001000757802 */ /* 0x000fe20000000f00 */
[----:B------:R-:W-:Y:S01]  /*20a0*/  FMUL.FTZ R112, R139, R115 ;  /* 0x000000738b707220 */ /* 0x000fe20000410000 */
[----:B------:R-:W-:Y:S01]  /*20b0*/  F2FP.BF16.PACK_AB R10, R131, R114 ;  /* 0x00000072830a723e */ /* 0x000fe200000010ff */
[----:B------:R-:W-:Y:S01]  /*20c0*/  FMUL.FTZ R107, R139, R116 ;  /* 0x000000748b6b7220 */ /* 0x000fe20000410000 */
[----:B------:R-:W-:Y:S01]  /*20d0*/  F2FP.BF16.PACK_AB R106, R113, R106 ;  /* 0x0000006a716a723e */ /* 0x000fe200000010ff */
[----:B------:R-:W-:-:S02]  /*20e0*/  FMUL.FTZ R111, R139, R118 ;  /* 0x000000768b6f7220 */ /* 0x000fc40000410000 */
[C---:B------:R-:W-:Y:S02]  /*20f0*/  FMUL.FTZ R140, R139.reuse, R140 ;  /* 0x0000008c8b8c7220 */ /* 0x040fe40000410000 */
[C---:B------:R-:W-:Y:S02]  /*2100*/  FMUL.FTZ R152, R139.reuse, R7 ;  /* 0x000000078b987220 */ /* 0x040fe40000410000 */
[C---:B------:R-:W-:Y:S02]  /*2110*/  FMUL.FTZ R115, R139.reuse, R124 ;  /* 0x0000007c8b737220 */ /* 0x040fe40000410000 */
[----:B------:R-:W-:Y:S02]  /*2120*/  FMUL.FTZ R146, R139, R146 ;  /* 0x000000928b927220 */ /* 0x000fe40000410000 */
[----:B------:R-:W-:Y:S02]  /*2130*/  FFMA.FTZ R119, R49, R100, R89 ;  /* 0x0000006431777223 */ /* 0x000fe40000010059 */
[----:B------:R-:W-:-:S02]  /*2140*/  FMUL.FTZ R137, R139, R137 ;  /* 0x000000898b897220 */ /* 0x000fc40000410000 */
[C---:B------:R-:W-:Y:S02]  /*2150*/  FMUL.FTZ R138, R139.reuse, R138 ;  /* 0x0000008a8b8a7220 */ /* 0x040fe40000410000 */
[----:B------:R-:W-:Y:S02]  /*2160*/  FFMA.FTZ R7, R54, R127, R94 ;  /* 0x0000007f36077223 */ /* 0x000fe4000001005e */
[----:B------:R-:W-:Y:S02]  /*2170*/  FFMA.FTZ R100, R40, R105, R80 ;  /* 0x0000006928647223 */ /* 0x000fe40000010050 */
[C---:B------:R-:W-:Y:S02]  /*2180*/  FMUL.FTZ R127, R139.reuse, R128 ;  /* 0x000000808b7f7220 */ /* 0x040fe40000410000 */
[----:B------:R-:W-:Y:S02]  /*2190*/  FMUL.FTZ R150, R139, R150 ;  /* 0x000000968b967220 */ /* 0x000fe40000410000 */
[----:B------:R-:W-:-:S02]  /*21a0*/  FFMA.FTZ R105, R41, R104, R81 ;  /* 0x0000006829697223 */ /* 0x000fc40000010051 */
[----:B------:R-:W-:Y:S02]  /*21b0*/  FFMA.FTZ R104, R32, R107, R72 ;  /* 0x0000006b20687223 */ /* 0x000fe40000010048 */
[----:B------:R-:W-:Y:S01]  /*21c0*/  FFMA.FTZ R111, R34, R111, R74 ;  /* 0x0000006f226f7223 */ /* 0x000fe2000001004a */
[----:B------:R-:W-:Y:S01]  /*21d0*/  F2FP.BF16.PACK_AB R100, R105, R100 ;  /* 0x000000646964723e */ /* 0x000fe200000010ff */
[----:B------:R-:W-:Y:S02]  /*21e0*/  FFMA.FTZ R140, R35, R140, R75 ;  /* 0x0000008c238c7223 */ /* 0x000fe4000001004b */
[----:B------:R-:W-:Y:S02]  /*21f0*/  FFMA.FTZ R109, R33, R108, R73 ;  /* 0x0000006c216d7223 */ /* 0x000fe40000010049 */
[C---:B------:R-:W-:Y:S01]  /*2200*/  FMUL.FTZ R125, R139.reuse, R122 ;  /* 0x0000007a8b7d7220 */ /* 0x040fe20000410000 */
[----:B------:R-:W-:Y:S01]  /*2210*/  F2FP.BF16.PACK_AB R105, R140, R111 ;  /* 0x0000006f8c69723e */ /* 0x000fe200000010ff */
[----:B------:R-:W-:Y:S01]  /*2220*/  FMUL.FTZ R144, R139, R144 ;  /* 0x000000908b907220 */ /* 0x000fe20000410000 */
[----:B------:R-:W-:Y:S01]  /*2230*/  F2FP.BF16.PACK_AB R104, R109, R104 ;  /* 0x000000686d68723e */ /* 0x000fe200000010ff */
[----:B------:R-:W-:-:S02]  /*2240*/  FFMA.FTZ R112, R39, R112, R79 ;  /* 0x0000007027707223 */ /* 0x000fc4000001004f */
[----:B------:R-:W-:Y:S02]  /*2250*/  FFMA.FTZ R108, R24, R115, R64 ;  /* 0x00000073186c7223 */ /* 0x000fe40000010040 */
[----:B------:R-:W-:Y:S01]  /*2260*/  FFMA.FTZ R113, R25, R146, R65 ;  /* 0x0000009219717223 */ /* 0x000fe20000010041 */
[----:B------:R-:W-:Y:S01]  /*2270*/  F2FP.BF16.PACK_AB R103, R112, R103 ;  /* 0x000000677067723e */ /* 0x000fe200000010ff */
[C---:B------:R-:W-:Y:S02]  /*2280*/  FMUL.FTZ R123, R139.reuse, R126 ;  /* 0x0000007e8b7b7220 */ /* 0x040fe40000410000 */
[----:B------:R-:W-:Y:S01]  /*2290*/  FMUL.FTZ R148, R139, R148 ;  /* 0x000000948b947220 */ /* 0x000fe20000410000 */
[----:B------:R-:W-:Y:S01]  /*22a0*/  F2FP.BF16.PACK_AB R108, R113, R108 ;  /* 0x0000006c716c723e */ /* 0x000fe200000010ff */
[----:B------:R-:W-:Y:S02]  /*22b0*/  FFMA.FTZ R152, R55, R152, R95 ;  /* 0x0000009837987223 */ /* 0x000fe4000001005f */
[----:B------:R-:W-:-:S02]  /*22c0*/  FMUL.FTZ R129, R139, R130 ;  /* 0x000000828b817220 */ /* 0x000fc40000410000 */
[----:B------:R-:W-:Y:S01]  /*22d0*/  FMUL.FTZ R136, R139, R136 ;  /* 0x000000888b887220 */ /* 0x000fe20000410000 */
[----:B------:R-:W-:Y:S01]  /*22e0*/  F2FP.BF16.PACK_AB R7, R152, R7 ;  /* 0x000000079807723e */ /* 0x000fe200000010ff */
        /* <DEDUP_REMOVED lines=17> */
[----:B------:R-:W-:Y:S02]  /*2400*/  FFMA.FTZ R148, R27, R148, R67 ;  /* 0x000000941b947223 */ /* 0x000fe40000010043 */
        /* <DEDUP_REMOVED lines=10> */
[----:B------:R0:W-:Y:S03]  /*24b0*/  STG.E.128 [R132.64], R104 ;  /* 0x0000006884007986 */ /* 0x0001e6000c101d04 */
[----:B------:R-:W-:Y:S01]  /*24c0*/  IMAD R0, R135, c[0x0][0x160], R0 ;  /* 0x0000580087007a24 */ /* 0x000fe200078e0200 */
[----:B------:R0:W-:Y:S04]  /*24d0*/  STG.E.128 [R116.64], R108 ;  /* 0x0000006c74007986 */ /* 0x0001e8000c101d04 */
[----:B------:R-:W-:-:S13]  /*24e0*/  ISETP.GE.AND P0, PT, R0, c[0x0][0x164], PT ;  /* 0x0000590000007a0c */ /* 0x000fda0003f06270 */
[----:B0-----:R-:W-:Y:S01]  /*24f0*/  @P0 CALL.REL.NOINC `(.L_x_14845) ;  /* 0x0000001000000944 */ /* 0x001fe20003c00000 */
[----:B------:R-:W-:Y:S05]  /*2500*/  BRA `(.L_x_14846) ;  /* 0xffffde9000007947 */ /* 0x000fea000383ffff */
.L_x_14845:
[----:B------:R-:W-:Y:S05]  /*2510*/  EXIT ;  /* 0x000000000000794d */ /* 0x000fea0003800000 */
.L_x_14843:
[----:B0-----:R-:W-:Y:S02]  /*2520*/  MOV R135, 0x1 ;  /* 0x0000000100877802 */ /* 0x001fe40000000f00 */
[----:B------:R-:W-:Y:S02]  /*2530*/  MOV R138, 0x1f ;  /* 0x0000001f008a7802 */ /* 0x000fe40000000f00 */
[----:B------:R-:W-:Y:S02]  /*2540*/  MOV R141, 0xffffffff ;  /* 0xffffffff008d7802 */ /* 0x000fe40000000f00 */
[----:B------:R-:W-:Y:S02]  /*2550*/  MOV R136, 0x2570 ;  /* 0x0000257000887802 */ /* 0x000fe40000000f00 */
[----:B-----5:R-:W-:Y:S05]  /*2560*/  CALL.REL.NOINC `($__internal_65_$__cuda_sm70_shflsync_bfly_p) ;  /* 0x0000089000007944 */ /* 0x020fea0003c00000 */
[----:B01----:R-:W-:Y:S05]  /*2570*/  BRA `(.L_x_14847) ;  /* 0xffffeec000007947 */ /* 0x003fea000383ffff */
.L_x_14844:
[----:B------:R-:W-:Y:S01]  /*2580*/  HFMA2.MMA R135, -RZ, RZ, 0, 1.1920928955078125e-07 ;  /* 0x00000002ff877435 */ /* 0x000fe200000001ff */
[----:B------:R-:W-:Y:S02]  /*2590*/  MOV R138, 0x1f ;  /* 0x0000001f008a7802 */ /* 0x000fe40000000f00 */
[----:B------:R-:W-:Y:S02]  /*25a0*/  MOV R141, 0xffffffff ;  /* 0xffffffff008d7802 */ /* 0x000fe40000000f00 */
[----:B------:R-:W-:-:S02]  /*25b0*/  MOV R136, 0x25d0 ;  /* 0x000025d000887802 */ /* 0x000fc40000000f00 */
[----:B-----5:R-:W-:Y:S05]  /*25c0*/  CALL.REL.NOINC `($__internal_65_$__cuda_sm70_shflsync_bfly_p) ;  /* 0x0000083000007944 */ /* 0x020fea0003c00000 */
[----:B01----:R-:W-:Y:S01]  /*25d0*/  FADD.FTZ R140, R140, R135 ;  /* 0x000000878c8c7221 */ /* 0x003fe20000010000 */
[----:B------:R-:W-:Y:S01]  /*25e0*/  HFMA2.MMA R135, -RZ, RZ, 0, 2.384185791015625e-07 ;  /* 0x00000004ff877435 */ /* 0x000fe200000001ff */
[----:B------:R-:W-:-:S02]  /*25f0*/  MOV R138, 0x1f ;  /* 0x0000001f008a7802 */ /* 0x000fc40000000f00 */
[----:B------:R-:W-:Y:S02]  /*2600*/  MOV R141, 0xffffffff ;  /* 0xffffffff008d7802 */ /* 0x000fe40000000f00 */
[----:B------:R-:W-:Y:S02]  /*2610*/  MOV R136, 0x2630 ;  /* 0x0000263000887802 */ /* 0x000fe40000000f00 */
[----:B------:R-:W-:Y:S05]  /*2620*/  CALL.REL.NOINC `($__internal_65_$__cuda_sm70_shflsync_bfly_p) ;  /* 0x000007d000007944 */ /* 0x000fea0003c00000 */
[----:B01----:R-:W-:Y:S01]  /*2630*/  FADD.FTZ R140, R140, R135 ;  /* 0x000000878c8c7221 */ /* 0x003fe20000010000 */
[----:B------:R-:W-:Y:S01]  /*2640*/  HFMA2.MMA R135, -RZ, RZ, 0, 4.76837158203125e-07 ;  /* 0x00000008ff877435 */ /* 0x000fe200000001ff */
[----:B------:R-:W-:Y:S02]  /*2650*/  MOV R138, 0x1f ;  /* 0x0000001f008a7802 */ /* 0x000fe40000000f00 */
[----:B------:R-:W-:Y:S02]  /*2660*/  MOV R141, 0xffffffff ;  /* 0xffffffff008d7802 */ /* 0x000fe40000000f00 */
[----:B------:R-:W-:Y:S02]  /*2670*/  MOV R136, 0x2690 ;  /* 0x0000269000887802 */ /* 0x000fe40000000f00 */
[----:B------:R-:W-:Y:S05]  /*2680*/  CALL.REL.NOINC `($__internal_65_$__cuda_sm70_shflsync_bfly_p) ;  /* 0x0000077000007944 */ /* 0x000fea0003c00000 */
[----:B01----:R-:W-:Y:S01]  /*2690*/  FADD.FTZ R140, R140, R135 ;  /* 0x000000878c8c7221 */ /* 0x003fe20000010000 */
[----:B------:R-:W-:Y:S01]  /*26a0*/  HFMA2.MMA R135, -RZ, RZ, 0, 9.5367431640625e-07 ;  /* 0x00000010ff877435 */ /* 0x000fe200000001ff */
[----:B------:R-:W-:-:S02]  /*26b0*/  MOV R138, 0x1f ;  /* 0x0000001f008a7802 */ /* 0x000fc40000000f00 */
[----:B------:R-:W-:Y:S02]  /*26c0*/  MOV R141, 0xffffffff ;  /* 0xffffffff008d7802 */ /* 0x000fe40000000f00 */
[----:B------:R-:W-:Y:S02]  /*26d0*/  MOV R136, 0x26f0 ;  /* 0x000026f000887802 */ /* 0x000fe40000000f00 */
[----:B------:R-:W-:Y:S05]  /*26e0*/  CALL.REL.NOINC `($__internal_65_$__cuda_sm70_shflsync_bfly_p) ;  /* 0x0000071000007944 */ /* 0x000fea0003c00000 */
        /* <DEDUP_REMOVED lines=81> */
[----:B------:R-:W-:Y:S01]  /*2c00*/  FFMA.FTZ R135, R138, R138, R135 ;  /* 0x0000008a8a877223 */ /* 0x000fe20000010087 */
[----:B------:R-:W-:-:S03]  /*2c10*/  MOV R138, 0x1f ;  /* 0x0000001f008a7802 */ /* 0x000fc60000000f00 */
[----:B------:R-:W-:Y:S01]  /*2c20*/  FFMA.FTZ R140, R136, R136, R135 ;  /* 0x00000088888c7223 */ /* 0x000fe20000010087 */
[----:B------:R-:W-:Y:S01]  /*2c30*/  HFMA2.MMA R135, -RZ, RZ, 0, 5.9604644775390625e-08 ;  /* 0x00000001ff877435 */ /* 0x000fe200000001ff */
[----:B------:R-:W-:-:S05]  /*2c40*/  MOV R136, 0x2c60 ;  /* 0x00002c6000887802 */ /* 0x000fca0000000f00 */
[----:B------:R-:W-:Y:S05]  /*2c50*/  CALL.REL.NOINC `($__internal_65_$__cuda_sm70_shflsync_bfly_p) ;  /* 0x000001a000007944 */ /* 0x000fea0003c00000 */
[----:B01----:R-:W-:Y:S01]  /*2c60*/  FADD.FTZ R140, R140, R135 ;  /* 0x000000878c8c7221 */ /* 0x003fe20000010000 */
[----:B------:R-:W-:Y:S01]  /*2c70*/  HFMA2.MMA R135, -RZ, RZ, 0, 1.1920928955078125e-07 ;  /* 0x00000002ff877435 */ /* 0x000fe200000001ff */
[----:B------:R-:W-:Y:S02]  /*2c80*/  MOV R138, 0x1f ;  /* 0x0000001f008a7802 */ /* 0x000fe40000000f00 */
[----:B------:R-:W-:Y:S02]  /*2c90*/  MOV R141, 0xffffffff ;  /* 0xffffffff008d7802 */ /* 0x000fe40000000f00 */
[----:B------:R-:W-:Y:S02]  /*2ca0*/  MOV R136, 0x2cc0 ;  /* 0x00002cc000887802 */ /* 0x000fe40000000f00 */
[----:B------:R-:W-:Y:S05]  /*2cb0*/  CALL.REL.NOINC `($__internal_65_$__cuda_sm70_shflsync_bfly_p) ;  /* 0x0000014000007944 */ /* 0x000fea0003c00000 */
        /* <DEDUP_REMOVED lines=18> */
[----:B01----:R-:W-:Y:S01]  /*2de0*/  MOV R141, R135 ;  /* 0x00000087008d7202 */ /* 0x003fe20000000f00 */
[----:B------:R-:W-:Y:S05]  /*2df0*/  BRA `(.L_x_14848) ;  /* 0xffffec8000007947 */ /* 0x000fea000383ffff */
        .weak           $__internal_65_$__cuda_sm70_shflsync_bfly_p
        .type           $__internal_65_$__cuda_sm70_shflsync_bfly_p,@function
        .size           $__internal_65_$__cuda_sm70_shflsync_bfly_p,(.L_x_36153 - $__internal_65_$__cuda_sm70_shflsync_bfly_p)
$__internal_65_$__cuda_sm70_shflsync_bfly_p:
[----:B------:R-:W-:Y:S01]  /*2e00*/  HFMA2.MMA R137, -RZ, RZ, 0, 0 ;  /* 0x00000000ff897435 */ /* 0x000fe200000001ff */
[----:B------:R-:W-:Y:S04]  /*2e10*/  WARPSYNC R141 ;  /* 0x0000008d00007348 */ /* 0x000fe80003800000 */
[----:B------:R0:W1:Y:S01]  /*2e20*/  SHFL.BFLY PT, R135, R140, R135, R138 ;  /* 0x0c0000878c877389 */ /* 0x00006200000e008a */
[----:B------:R-:W-:Y:S05]  /*2e30*/  RET.REL.NODEC R136 `(_ZN10layer_norm13ln_fwd_kernelINS_13Kernel_traitsIf13__nv_bfloat16fS2_fjLj1280ELj1ELj4ELj1ELj16ENS_18Kernel_traits_baseILj1280EfS2_fS2_fjLj128EEEEELb0ELb0ELb0ELb1EEEvNS_9FwdParamsE) ;  /* 0xffffd1c088007950 */ /* 0x000fea0003c3ffff */
.L_x_14849:
        /* <DEDUP_REMOVED lines=12> */
.L_x_36153:


//--------------------- .text._ZN10layer_norm13ln_fwd_kernelINS_13Kernel_traitsIf13__nv_bfloat16fS2_fjLj1280ELj1ELj4ELj1ELj16ENS_18Kernel_traits_baseILj1280EfS2_fS2_fjLj128EEEEELb0ELb0ELb1ELb0EEEvNS_9FwdParamsE --------------------------
	.section	.text._ZN10layer_norm13ln_fwd_kernelINS_13Kernel_traitsIf13__nv_bfloat16fS2_fjLj1280ELj1ELj4ELj1ELj16ENS_18Kernel_traits_baseILj1280EfS2_fS2_fjLj128EEEEELb0ELb0ELb1ELb0EEEvNS_9FwdParamsE,"ax",@progbits
	.sectioninfo	@"SHI_REGISTERS=155"
	.align	128
        .global         _ZN10layer_norm13ln_fwd_kernelINS_13Kernel_traitsIf13__nv_bfloat16fS2_fjLj1280ELj1ELj4ELj1ELj16ENS_18Kernel_traits_baseILj1280EfS2_fS2_fjLj128EEEEELb0ELb0ELb1ELb0EEEvNS_9FwdParamsE
        .type           _ZN10layer_norm13ln_fwd_kernelINS_13Kernel_traitsIf13__nv_bfloat16fS2_fjLj1280ELj1ELj4ELj1ELj16ENS_18Kernel_traits_baseILj1280EfS2_fS2_fjLj128EEEEELb0ELb0ELb1ELb0EEEvNS_9FwdParamsE,@function
        .size           _ZN10layer_norm13ln_fwd_kernelINS_13Kernel_traitsIf13__nv_bfloat16fS2_fjLj1280ELj1ELj4ELj1ELj16ENS_18Kernel_traits_baseILj1280EfS2_fS2_fjLj128EEEEELb0ELb0ELb1ELb0EEEvNS_9FwdParamsE,(.L_x_36154 - _ZN10layer_norm13ln_fwd_kernelINS_13Kernel_traitsIf13__nv_bfloat16fS2_fjLj1280ELj1ELj4ELj1ELj16ENS_18Kernel_traits_baseILj1280EfS2_fS2_fjLj128EEEEELb0ELb0ELb1ELb0EEEvNS_9FwdParamsE)
        .other          _ZN10layer_norm13ln_fwd_kernelINS_13Kernel_traitsIf13__nv_bfloat16fS2_fjLj1280ELj1ELj4ELj1ELj16ENS_18Kernel_traits_baseILj1280EfS2_fS2_fjLj128EEEEELb0ELb0ELb1ELb0EEEvNS_9FwdParamsE,@"STO_CUDA_ENTRY STV_DEFAULT"
_ZN10layer_norm13ln_fwd_kernelINS_13Kernel_traitsIf13__nv_bfloat16fS2_fjLj1280ELj1ELj4ELj1ELj16ENS_18Kernel_traits_baseILj1280EfS2_fS2_fjLj128EEEEELb0ELb0ELb1ELb0EEEvNS_9FwdParamsE:
.text._ZN10layer_norm13ln_fwd_kernelINS_13Kernel_traitsIf13__nv_bfloat16fS2_fjLj1280ELj1ELj4ELj1ELj16ENS_18Kernel_traits_baseILj1280EfS2_fS2_fjLj128EEEEELb0ELb0ELb1ELb0EEEvNS_9FwdParamsE:
        /* <DEDUP_REMOVED lines=36> */
.L_x_14851:
[----:B------:R-:W-:Y:S05]  /*0240*/  BSYNC B0 ;  /* 0x0000000000007941 */ /* 0x000fea0003800000 */
.L_x_14850:
        /* <DEDUP_REMOVED lines=17> */
.L_x_14853:
[----:B------:R-:W-:Y:S05]  /*0360*/  BSYNC B0 ;  /* 0x0000000000007941 */ /* 0x000fea0003800000 */
.L_x_14852:
        /* <DEDUP_REMOVED lines=17> */
.L_x_14855:
[----:B------:R-:W-:Y:S05]  /*0480*/  BSYNC B0 ;  /* 0x0000000000007941 */ /* 0x000fea0003800000 */
.L_x_14854:
        /* <DEDUP_REMOVED lines=17> */
.L_x_14857:
[----:B------:R-:W-:Y:S05]  /*05a0*/  BSYNC B0 ;  /* 0x0000000000007941 */ /* 0x000fea0003800000 */
.L_x_14856:
        /* <DEDUP_REMOVED lines=11> */
[----:B------:R-:W-:-:S04]  /*0660*/  @P0 LEA R84, P1, R6, c[0x0][0x218], 0x5 ;  /* 0x0000860006540a11 */ /* 0x000fc800078228ff */
[----:B------:R-:W-:Y:S02]  /*0670*/  @P0 LEA.HI.X R85, R6, c[0x0][0x21c], RZ, 0x5, P1 ;  /* 0x0000870006550a11 */ /* 0x000fe400008f2cff */
[----:B------:R0:W5:Y:S04]  /*0680*/  LDG.E.128 R4, [R2.64+0x10] ;  /* 0x0000100402047981 */ /* 0x000168000c1e1d00 */
[----:B------:R0:W5:Y:S04]  /*0690*/  @P0 LDG.E.128 R16, [R84.64] ;  /* 0x0000000454100981 */ /* 0x000168000c1e1d00 */
[----:B------:R0:W5:Y:S02]  /*06a0*/  @P0 LDG.E.128 R12, [R84.64+0x10] ;  /* 0x00001004540c0981 */ /* 0x000164000c1e1d00 */
.L_x_14859:
[----:B------:R-:W-:Y:S05]  /*06b0*/  BSYNC B0 ;  /* 0x0000000000007941 */ /* 0x000fea0003800000 */
.L_x_14858:
[----:B------:R-:W-:-:S13]  /*06c0*/  ISETP.GE.AND P0, PT, R86, c[0x0][0x164], PT ;  /* 0x0000590056007a0c */ /* 0x000fda0003f06270 */
[----:B------:R-:W-:Y:S05]  /*06d0*/  @P0 EXIT ;  /* 0x000000000000094d */ /* 0x000fea0003800000 */
[----:B0-----:R-:W-:Y:S01]  /*06e0*/  MOV R2, R86 ;  /* 0x0000005600027202 */ /* 0x001fe20000000f00 */
[----:B------:R-:W-:Y:S02]  /*06f0*/  ULDC.U8 UR6, c[0x0][0x1f0] ;  /* 0x00007c0000067ab9 */ /* 0x000fe40000000000 */
.L_x_14963:
[----:B------:R-:W-:-:S10]  /*0700*/  HFMA2.MMA R141, -RZ, RZ, 0, 2.384185791015625e-07 ;  /* 0x00000004ff8d7435 */ /* 0x000fd400000001ff */
[----:B------:R-:W-:-:S06]  /*0710*/  IMAD.WIDE R138, R2, R141, c[0x0][0x1d0] ;  /* 0x00007400028a7625 */ /* 0x000fcc00078e028d */
[----:B------:R-:W2:Y:S04]  /*0720*/  LDG.E R138, [R138.64] ;  /* 0x000000048a8a7981 */ /* 0x000ea8000c1e1900 */
[----:B------:R-:W0:Y:S01]  /*0730*/  S2R R136, SR_TID.X ;  /* 0x0000000000887919 */ /* 0x000e220000002100 */
[C---:B------:R-:W-:Y:S02]  /*0740*/  IMAD R137, R2.reuse, c[0x0][0x168], RZ ;  /* 0x00005a0002897a24 */ /* 0x040fe400078e02ff */
[----:B------:R-:W-:Y:S01]  /*0750*/  IMAD.WIDE R140, R2, R141, c[0x0][0x1d8] ;  /* 0x00007600028c7625 */ /* 0x000fe200078e028d */
[----:B------:R-:W-:Y:S04]  /*0760*/  BSSY B0, `(.L_x_14860) ;  /* 0x0000067000007945 */ /* 0x000fe80003800000 */
[----:B-----5:R1:W5:Y:S02]  /*0770*/  LDG.E R3, [R140.64] ;  /* 0x000000048c037981 */ /* 0x020364000c1e1900 */
[----:B-1----:R-:W-:-:S02]  /*0780*/  MOV R140, RZ ;  /* 0x000000ff008c7202 */ /* 0x002fc40000000f00 */
[----:B--2---:R-:W-:-:S13]  /*0790*/  ISETP.GE.AND P0, PT, R138, 0x1, PT ;  /* 0x000000018a00780c */ /* 0x004fda0003f06270 */
[----:B------:R-:W-:-:S05]  /*07a0*/  @P0 IADD3 R142, R138, -0x1, RZ ;  /* 0xffffffff8a8e0810 */ /* 0x000fca0007ffe0ff */
[----:B------:R-:W-:Y:S01]  /*07b0*/  @P0 IMAD R143, R142, c[0x0][0x168], RZ ;  /* 0x00005a008e8f0a24 */ /* 0x000fe200078e02ff */
[----:B------:R-:W-:-:S04]  /*07c0*/  SHF.R.S32.HI R142, RZ, 0x1f, R137 ;  /* 0x0000001fff8e7819 */ /* 0x000fc80000011489 */
[----:B------:R-:W-:Y:S02]  /*07d0*/  @P0 SHF.R.S32.HI R144, RZ, 0x1f, R143 ;  /* 0x0000001fff900819 */ /* 0x000fe4000001148f */
[----:B------:R-:W-:Y:S02]  /*07e0*/  LEA.HI R142, R142, R137, RZ, 0x3 ;  /* 0x000000898e8e7211 */ /* 0x000fe400078f18ff */
[----:B------:R-:W-:Y:S02]  /*07f0*/  @P0 LEA.HI R144, R144, R143, RZ, 0x3 ;  /* 0x0000008f90900211 */ /* 0x000fe400078f18ff */
[----:B0-----:R-:W-:-:S04]  /*0800*/  LOP3.LUT R137, R136, 0x1f, RZ, 0xc0, !PT ;  /* 0x0000001f88897812 */ /* 0x001fc800078ec0ff */
[-C--:B------:R-:W-:Y:S02]  /*0810*/  LEA.HI.SX32 R139, R142, R137.reuse, 0x1d ;  /* 0x000000898e8b7211 */ /* 0x080fe400078feaff */
[----:B------:R-:W-:Y:S02]  /*0820*/  @P0 LEA.HI.SX32 R140, R144, R137, 0x1d ;  /* 0x00000089908c0211 */ /* 0x000fe400078feaff */
[----:B------:R-:W-:Y:S01]  /*0830*/  SHF.R.S32.HI R137, RZ, 0x1f, R2 ;  /* 0x0000001fff897819 */ /* 0x000fe20000011402 */
[----:B------:R-:W-:Y:S05]  /*0840*/  @!P6 BRA `(.L_x_14861) ;  /* 0x000005800000e947 */ /* 0x000fea0003800000 */
[----:B------:R-:W-:-:S04]  /*0850*/  ISETP.NE.U32.AND P1, PT, RZ, c[0x0][0x180], PT ;  /* 0x00006000ff007a0c */ /* 0x000fc80003f25070 */
        /* <DEDUP_REMOVED lines=40> */
.L_x_14863:
[----:B-1----:R-:W-:Y:S05]  /*0ae0*/  BSYNC B1 ;  /* 0x0000000000017941 */ /* 0x002fea0003800000 */
.L_x_14862:
[----:B------:R-:W-:Y:S01]  /*0af0*/  BSSY B1, `(.L_x_14864) ;  /* 0x0000005000017945 */ /* 0x000fe20003800000 */
[----:B------:R-:W-:Y:S05]  /*0b00*/  @!P2 BRA `(.L_x_14865) ;  /* 0x000000300000a947 */ /* 0x000fea0003800000 */
[----:B-----5:R-:W-:-:S05]  /*0b10*/  PRMT R89, RZ, 0x7610, R100 ;  /* 0x00007610ff597816 */ /* 0x020fca0000000064 */
[----:B------:R-:W-:-:S04]  /*0b20*/  FMUL.FTZ R89, R89, c[0x0][0x1ec] ;  /* 0x00007b0059597a20 */ /* 0x000fc80000410000 */
[----:B------:R-:W-:Y:S02]  /*0b30*/  @P1 FADD.FTZ R89, R85, R89 ;  /* 0x0000005955591221 */ /* 0x000fe40000010000 */
.L_x_14865:
[----:B------:R-:W-:Y:S05]  /*0b40*/  BSYNC B1 ;  /* 0x0000000000017941 */ /* 0x000fea0003800000 */
.L_x_14864:
[----:B------:R-:W-:Y:S01]  /*0b50*/  BSSY B1, `(.L_x_14866) ;  /* 0x0000005000017945 */ /* 0x000fe20003800000 */
[----:B------:R-:W-:Y:S05]  /*0b60*/  @!P2 BRA `(.L_x_14867) ;  /* 0x000000300000a947 */ /* 0x000fea0003800000 */
[----:B-----5:R-:W-:-:S05]  /*0b70*/  PRMT R90, RZ, 0x5410, R101 ;  /* 0x00005410ff5a7816 */ /* 0x020fca0000000065 */
[----:B------:R-:W-:-:S04]  /*0b80*/  FMUL.FTZ R90, R90, c[0x0][0x1ec] ;  /* 0x00007b005a5a7a20 */ /* 0x000fc80000410000 */
[----:B------:R-:W-:Y:S02]  /*0b90*/  @P1 FADD.FTZ R90, R86, R90 ;  /* 0x0000005a565a1221 */ /* 0x000fe40000010000 */
.L_x_14867:
[----:B------:R-:W-:Y:S05]  /*0ba0*/  BSYNC B1 ;  /* 0x0000000000017941 */ /* 0x000fea0003800000 */
.L_x_14866:
[----:B------:R-:W-:Y:S01]  /*0bb0*/  BSSY B1, `(.L_x_14868) ;  /* 0x0000005000017945 */ /* 0x000fe20003800000 */
[----:B------:R-:W-:Y:S05]  /*0bc0*/  @!P2 BRA `(.L_x_14869) ;  /* 0x000000300000a947 */ /* 0x000fea0003800000 */
[----:B-----5:R-:W-:-:S05]  /*0bd0*/  PRMT R91, RZ, 0x7610, R101 ;  /* 0x00007610ff5b7816 */ /* 0x020fca0000000065 */
[----:B------:R-:W-:-:S04]  /*0be0*/  FMUL.FTZ R91, R91, c[0x0][0x1ec] ;  /* 0x00007b005b5b7a20 */ /* 0x000fc80000410000 */
[----:B------:R-:W-:Y:S02]  /*0bf0*/  @P1 FADD.FTZ R91, R87, R91 ;  /* 0x0000005b575b1221 */ /* 0x000fe40000010000 */
.L_x_14869:
[----:B------:R-:W-:Y:S05]  /*0c00*/  BSYNC B1 ;  /* 0x0000000000017941 */ /* 0x000fea0003800000 */
.L_x_14868:
[----:B------:R-:W-:Y:S01]  /*0c10*/  BSSY B1, `(.L_x_14870) ;  /* 0x0000005000017945 */ /* 0x000fe20003800000 */
[----:B------:R-:W-:Y:S05]  /*0c20*/  @!P2 BRA `(.L_x_14871) ;  /* 0x000000300000a947 */ /* 0x000fea0003800000 */
[----:B-----5:R-:W-:-:S05]  /*0c30*/  PRMT R96, RZ, 0x5410, R102 ;  /* 0x00005410ff607816 */ /* 0x020fca0000000066 */
[----:B------:R-:W-:-:S04]  /*0c40*/  FMUL.FTZ R96, R96, c[0x0][0x1ec] ;  /* 0x00007b0060607a20 */ /* 0x000fc80000410000 */
[----:B------:R-:W-:Y:S02]  /*0c50*/  @P1 FADD.FTZ R96, R92, R96 ;  /* 0x000000605c601221 */ /* 0x000fe40000010000 */
.L_x_14871:
[----:B------:R-:W-:Y:S05]  /*0c60*/  BSYNC B1 ;  /* 0x0000000000017941 */ /* 0x000fea0003800000 */
.L_x_14870:
[----:B------:R-:W-:Y:S01]  /*0c70*/  BSSY B1, `(.L_x_14872) ;  /* 0x0000005000017945 */ /* 0x000fe20003800000 */
[----:B------:R-:W-:Y:S05]  /*0c80*/  @!P2 BRA `(.L_x_14873) ;  /* 0x000000300000a947 */ /* 0x000fea0003800000 */
[----:B-----5:R-:W-:-:S05]  /*0c90*/  PRMT R97, RZ, 0x7610, R102 ;  /* 0x00007610ff617816 */ /* 0x020fca0000000066 */
[----:B------:R-:W-:-:S04]  /*0ca0*/  FMUL.FTZ R97, R97, c[0x0][0x1ec] ;  /* 0x00007b0061617a20 */ /* 0x000fc80000410000 */
[----:B------:R-:W-:Y:S02]  /*0cb0*/  @P1 FADD.FTZ R97, R93, R97 ;  /* 0x000000615d611221 */ /* 0x000fe40000010000 */
.L_x_14873:
[----:B------:R-:W-:Y:S05]  /*0cc0*/  BSYNC B1 ;  /* 0x0000000000017941 */ /* 0x000fea0003800000 */
.L_x_14872:
[----:B------:R-:W-:Y:S01]  /*0cd0*/  BSSY B1, `(.L_x_14874) ;  /* 0x0000005000017945 */ /* 0x000fe20003800000 */
[----:B------:R-:W-:Y:S05]  /*0ce0*/  @!P2 BRA `(.L_x_14875) ;  /* 0x000000300000a947 */ /* 0x000fea0003800000 */
[----:B-----5:R-:W-:-:S05]  /*0cf0*/  PRMT R98, RZ, 0x5410, R103 ;  /* 0x00005410ff627816 */ /* 0x020fca0000000067 */
[----:B------:R-:W-:-:S04]  /*0d00*/  FMUL.FTZ R98, R98, c[0x0][0x1ec] ;  /* 0x00007b0062627a20 */ /* 0x000fc80000410000 */
[----:B------:R-:W-:Y:S02]  /*0d10*/  @P1 FADD.FTZ R98, R94, R98 ;  /* 0x000000625e621221 */ /* 0x000fe40000010000 */
.L_x_14875:
[----:B------:R-:W-:Y:S05]  /*0d20*/  BSYNC B1 ;  /* 0x0000000000017941 */ /* 0x000fea0003800000 */
.L_x_14874:
[----:B------:R-:W-:Y:S01]  /*0d30*/  BSSY B1, `(.L_x_14876) ;  /* 0x0000005000017945 */ /* 0x000fe20003800000 */
[----:B------:R-:W-:Y:S05]  /*0d40*/  @!P2 BRA `(.L_x_14877) ;  /* 0x000000300000a947 */ /* 0x000fea0003800000 */
[----:B-----5:R-:W-:-:S05]  /*0d50*/  PRMT R99, RZ, 0x7610, R103 ;  /* 0x00007610ff637816 */ /* 0x020fca0000000067 */
[----:B------:R-:W-:-:S04]  /*0d60*/  FMUL.FTZ R99, R99, c[0x0][0x1ec] ;  /* 0x00007b0063637a20 */ /* 0x000fc80000410000 */
[----:B------:R-:W-:Y:S02]  /*0d70*/  @P1 FADD.FTZ R99, R95, R99 ;  /* 0x000000635f631221 */ /* 0x000fe40000010000 */
.L_x_14877:
[----:B------:R-:W-:Y:S05]  /*0d80*/  BSYNC B1 ;  /* 0x0000000000017941 */ /* 0x000fea0003800000 */
.L_x_14876:
[----:B------:R0:W-:Y:S01]  /*0d90*/  STG.E.128 [R142.64], R88 ;  /* 0x000000588e007986 */ /* 0x0001e2000c101d04 */
[----:B------:R-:W-:Y:S02]  /*0da0*/  IADD3 R140, R140, 0x20, RZ ;  /* 0x000000208c8c7810 */ /* 0x000fe40007ffe0ff */
[----:B------:R-:W-:Y:S01]  /*0db0*/  IADD3 R139, R139, 0x20, RZ ;  /* 0x000000208b8b7810 */ /* 0x000fe20007ffe0ff */
[----:B------:R0:W-:Y:S04]  /*0dc0*/  STG.E.128 [R142.64+0x10], R96 ;  /* 0x000010608e007986 */ /* 0x0001e8000c101d04 */
.L_x_14861:
[----:B------:R-:W-:Y:S05]  /*0dd0*/  BSYNC B0 ;  /* 0x0000000000007941 */ /* 0x000fea0003800000 */
.L_x_14860:
        /* <DEDUP_REMOVED lines=44> */
.L_x_14881:
[----:B-1----:R-:W-:Y:S05]  /*10a0*/  BSYNC B1 ;  /* 0x0000000000017941 */ /* 0x002fea0003800000 */
.L_x_14880:
[----:B------:R-:W-:Y:S01]  /*10b0*/  BSSY B1, `(.L_x_14882) ;  /* 0x0000005000017945 */ /* 0x000fe20003800000 */
[----:B------:R-:W-:Y:S05]  /*10c0*/  @!P2 BRA `(.L_x_14883) ;  /* 0x000000300000a947 */ /* 0x000fea0003800000 */
[----:B-----5:R-:W-:-:S05]  /*10d0*/  PRMT R105, RZ, 0x7610, R100 ;  /* 0x00007610ff697816 */ /* 0x020fca0000000064 */
[----:B------:R-:W-:-:S04]  /*10e0*/  FMUL.FTZ R105, R105, c[0x0][0x1ec] ;  /* 0x00007b0069697a20 */ /* 0x000fc80000410000 */
[----:B------:R-:W-:Y:S02]  /*10f0*/  @P1 FADD.FTZ R105, R85, R105 ;  /* 0x0000006955691221 */ /* 0x000fe40000010000 */
.L_x_14883:
[----:B------:R-:W-:Y:S05]  /*1100*/  BSYNC B1 ;  /* 0x0000000000017941 */ /* 0x000fea0003800000 */
.L_x_14882:
[----:B------:R-:W-:Y:S01]  /*1110*/  BSSY B1, `(.L_x_14884) ;  /* 0x0000005000017945 */ /* 0x000fe20003800000 */
[----:B------:R-:W-:Y:S05]  /*1120*/  @!P2 BRA `(.L_x_14885) ;  /* 0x000000300000a947 */ /* 0x000fea0003800000 */
[----:B-----5:R-:W-:-:S05]  /*1130*/  PRMT R106, RZ, 0x5410, R101 ;  /* 0x00005410ff6a7816 */ /* 0x020fca0000000065 */
[----:B------:R-:W-:-:S04]  /*1140*/  FMUL.FTZ R106, R106, c[0x0][0x1ec] ;  /* 0x00007b006a6a7a20 */ /* 0x000fc80000410000 */
[----:B------:R-:W-:Y:S02]  /*1150*/  @P1 FADD.FTZ R106, R86, R106 ;  /* 0x0000006a566a1221 */ /* 0x000fe40000010000 */
.L_x_14885:
[----:B------:R-:W-:Y:S05]  /*1160*/  BSYNC B1 ;  /* 0x0000000000017941 */ /* 0x000fea0003800000 */
.L_x_14884:
[----:B------:R-:W-:Y:S01]  /*1170*/  BSSY B1, `(.L_x_14886) ;  /* 0x0000005000017945 */ /* 0x000fe20003800000 */
[----:B------:R-:W-:Y:S05]  /*1180*/  @!P2 BRA `(.L_x_14887) ;  /* 0x000000300000a947 */ /* 0x000fea0003800000 */
[----:B-----5:R-:W-:-:S05]  /*1190*/  PRMT R107, RZ, 0x7610, R101 ;  /* 0x00007610ff6b7816 */ /* 0x020fca0000000065 */
[----:B------:R-:W-:-:S04]  /*11a0*/  FMUL.FTZ R107, R107, c[0x0][0x1ec] ;  /* 0x00007b006b6b7a20 */ /* 0x000fc80000410000 */
[----:B------:R-:W-:Y:S02]  /*11b0*/  @P1 FADD.FTZ R107, R87, R107 ;  /* 0x0000006b576b1221 */ /* 0x000fe40000010000 */
.L_x_14887:
[----:B------:R-:W-:Y:S05]  /*11c0*/  BSYNC B1 ;  /* 0x0000000000017941 */ /* 0x000fea0003800000 */
.L_x_14886:
[----:B------:R-:W-:Y:S01]  /*11d0*/  BSSY B1, `(.L_x_14888) ;  /* 0x0000005000017945 */ /* 0x000fe20003800000 */
[----:B------:R-:W-:Y:S05]  /*11e0*/  @!P2 BRA `(.L_x_14889) ;  /* 0x000000300000a947 */ /* 0x000fea0003800000 */
[----:B-----5:R-:W-:-:S05]  /*11f0*/  PRMT R108, RZ, 0x5410, R102 ;  /* 0x00005410ff6c7816 */ /* 0x020fca0000000066 */
[----:B------:R-:W-:-:S04]  /*1200*/  FMUL.FTZ R108, R108, c[0x0][0x1ec] ;  /* 0x00007b006c6c7a20 */ /* 0x000fc80000410000 */
[----:B------:R-:W-:Y:S02]  /*1210*/  @P1 FADD.FTZ R108, R92, R108 ;  /* 0x0000006c5c6c1221 */ /* 0x000fe40000010000 */
.L_x_14889:
[----:B------:R-:W-:Y:S05]  /*1220*/  BSYNC B1 ;  /* 0x0000000000017941 */ /* 0x000fea0003800000 */
.L_x_14888:
[----:B------:R-:W-:Y:S01]  /*1230*/  BSSY B1, `(.L_x_14890) ;  /* 0x0000005000017945 */ /* 0x000fe20003800000 */
[----:B------:R-:W-:Y:S05]  /*1240*/  @!P2 BRA `(.L_x_14891) ;  /* 0x000000300000a947 */ /* 0x000fea0003800000 */
[----:B-----5:R-:W-:-:S05]  /*1250*/  PRMT R109, RZ, 0x7610, R102 ;  /* 0x00007610ff6d7816 */ /* 0x020fca0000000066 */
[----:B------:R-:W-:-:S04]  /*1260*/  FMUL.FTZ R109, R109, c[0x0][0x1ec] ;  /* 0x00007b006d6d7a20 */ /* 0x000fc80000410000 */
[----:B------:R-:W-:Y:S02]  /*1270*/  @P1 FADD.FTZ R109, R93, R109 ;  /* 0x0000006d5d6d1221 */ /* 0x000fe40000010000 */
.L_x_14891:
[----:B------:R-:W-:Y:S05]  /*1280*/  BSYNC B1 ;  /* 0x0000000000017941 */ /* 0x000fea0003800000 */
.L_x_14890:
[----:B------:R-:W-:Y:S01]  /*1290*/  BSSY B1, `(.L_x_14892) ;  /* 0x0000005000017945 */ /* 0x000fe20003800000 */
[----:B------:R-:W-:Y:S05]  /*12a0*/  @!P2 BRA `(.L_x_14893) ;  /* 0x000000300000a947 */ /* 0x000fea0003800000 */
[----:B-----5:R-:W-:-:S05]  /*12b0*/  PRMT R110, RZ, 0x5410, R103 ;  /* 0x00005410ff6e7816 */ /* 0x020fca0000000067 */
[----:B------:R-:W-:-:S04]  /*12c0*/  FMUL.FTZ R110, R110, c[0x0][0x1ec] ;  /* 0x00007b006e6e7a20 */ /* 0x000fc80000410000 */
[----:B------:R-:W-:Y:S02]  /*12d0*/  @P1 FADD.FTZ R110, R94, R110 ;  /* 0x0000006e5e6e1221 */ /* 0x000fe40000010000 */
.L_x_14893:
[----:B------:R-:W-:Y:S05]  /*12e0*/  BSYNC B1 ;  /* 0x0000000000017941 */ /* 0x000fea0003800000 */
.L_x_14892:
[----:B------:R-:W-:Y:S01]  /*12f0*/  BSSY B1, `(.L_x_14894) ;  /* 0x0000005000017945 */ /* 0x000fe20003800000 */
[----:B------:R-:W-:Y:S05]  /*1300*/  @!P2 BRA `(.L_x_14895) ;  /* 0x000000300000a947 */ /* 0x000fea0003800000 */
[----:B-----5:R-:W-:-:S05]  /*1310*/  PRMT R111, RZ, 0x7610, R103 ;  /* 0x00007610ff6f7816 */ /* 0x020fca0000000067 */
[----:B------:R-:W-:-:S04]  /*1320*/  FMUL.FTZ R111, R111, c[0x0][0x1ec] ;  /* 0x00007b006f6f7a20 */ /* 0x000fc80000410000 */
[----:B------:R-:W-:Y:S02]  /*1330*/  @P1 FADD.FTZ R111, R95, R111 ;  /* 0x0000006f5f6f1221 */ /* 0x000fe40000010000 */
.L_x_14895:
[----:B------:R-:W-:Y:S05]  /*1340*/  BSYNC B1 ;  /* 0x0000000000017941 */ /* 0x000fea0003800000 */
.L_x_14894:
[----:B------:R0:W-:Y:S01]  /*1350*/  STG.E.128 [R142.64], R104 ;  /* 0x000000688e007986 */ /* 0x0001e2000c101d04 */
[----:B------:R-:W-:Y:S02]  /*1360*/  IADD3 R140, R140, 0x20, RZ ;  /* 0x000000208c8c7810 */ /* 0x000fe40007ffe0ff */
[----:B------:R-:W-:Y:S01]  /*1370*/  IADD3 R139, R139, 0x20, RZ ;  /* 0x000000208b8b7810 */ /* 0x000fe20007ffe0ff */
[----:B------:R0:W-:Y:S04]  /*1380*/  STG.E.128 [R142.64+0x10], R108 ;  /* 0x0000106c8e007986 */ /* 0x0001e8000c101d04 */
.L_x_14879:
[----:B------:R-:W-:Y:S05]  /*1390*/  BSYNC B0 ;  /* 0x0000000000007941 */ /* 0x000fea0003800000 */
.L_x_14878:
        /* <DEDUP_REMOVED lines=44> */
.L_x_14899:
[----:B-1----:R-:W-:Y:S05]  /*1660*/  BSYNC B1 ;  /* 0x0000000000017941 */ /* 0x002fea0003800000 */
.L_x_14898:
[----:B------:R-:W-:Y:S01]  /*1670*/  BSSY B1, `(.L_x_14900) ;  /* 0x0000005000017945 */ /* 0x000fe20003800000 */
[----:B------:R-:W-:Y:S05]  /*1680*/  @!P2 BRA `(.L_x_14901) ;  /* 0x000000300000a947 */ /* 0x000fea0003800000 */
[----:B-----5:R-:W-:-:S05]  /*1690*/  PRMT R113, RZ, 0x7610, R100 ;  /* 0x00007610ff717816 */ /* 0x020fca0000000064 */
[----:B------:R-:W-:-:S04]  /*16a0*/  FMUL.FTZ R113, R113, c[0x0][0x1ec] ;  /* 0x00007b0071717a20 */ /* 0x000fc80000410000 */
[----:B------:R-:W-:Y:S02]  /*16b0*/  @P1 FADD.FTZ R113, R85, R113 ;  /* 0x0000007155711221 */ /* 0x000fe40000010000 */
.L_x_14901:
[----:B------:R-:W-:Y:S05]  /*16c0*/  BSYNC B1 ;  /* 0x0000000000017941 */ /* 0x000fea0003800000 */
.L_x_14900:
[----:B------:R-:W-:Y:S01]  /*16d0*/  BSSY B1, `(.L_x_14902) ;  /* 0x0000005000017945 */ /* 0x000fe20003800000 */
[----:B------:R-:W-:Y:S05]  /*16e0*/  @!P2 BRA `(.L_x_14903) ;  /* 0x000000300000a947 */ /* 0x000fea0003800000 */
[----:B-----5:R-:W-:-:S05]  /*16f0*/  PRMT R114, RZ, 0x5410, R101 ;  /* 0x00005410ff727816 */ /* 0x020fca0000000065 */
[----:B------:R-:W-:-:S04]  /*1700*/  FMUL.FTZ R114, R114, c[0x0][0x1ec] ;  /* 0x00007b0072727a20 */ /* 0x000fc80000410000 */
[----:B------:R-:W-:Y:S02]  /*1710*/  @P1 FADD.FTZ R114, R86, R114 ;  /* 0x0000007256721221 */ /* 0x000fe40000010000 */
.L_x_14903:
[----:B------:R-:W-:Y:S05]  /*1720*/  BSYNC B1 ;  /* 0x0000000000017941 */ /* 0x000fea0003800000 */
.L_x_14902:
[----:B------:R-:W-:Y:S01]  /*1730*/  BSSY B1, `(.L_x_14904) ;  /* 0x0000005000017945 */ /* 0x000fe20003800000 */
[----:B------:R-:W-:Y:S05]  /*1740*/  @!P2 BRA `(.L_x_14905) ;  /* 0x000000300000a947 */ /* 0x000fea0003800000 */
[----:B-----5:R-:W-:-:S05]  /*1750*/  PRMT R115, RZ, 0x7610, R101 ;  /* 0x00007610ff737816 */ /* 0x020fca0000000065 */
[----:B------:R-:W-:-:S04]  /*1760*/  FMUL.FTZ R115, R115, c[0x0][0x1ec] ;  /* 0x00007b0073737a20 */ /* 0x000fc80000410000 */
[----:B------:R-:W-:Y:S02]  /*1770*/  @P1 FADD.FTZ R115, R87, R115 ;  /* 0x0000007357731221 */ /* 0x000fe40000010000 */
.L_x_14905:
[----:B------:R-:W-:Y:S05]  /*1780*/  BSYNC B1 ;  /* 0x0000000000017941 */ /* 0x000fea0003800000 */
.L_x_14904:
[----:B------:R-:W-:Y:S01]  /*1790*/  BSSY B1, `(.L_x_14906) ;  /* 0x0000005000017945 */ /* 0x000fe20003800000 */
[----:B------:R-:W-:Y:S05]  /*17a0*/  @!P2 BRA `(.L_x_14907) ;  /* 0x000000300000a947 */ /* 0x000fea0003800000 */
[----:B-----5:R-:W-:-:S05]  /*17b0*/  PRMT R116, RZ, 0x5410, R102 ;  /* 0x00005410ff747816 */ /* 0x020fca0000000066 */
[----:B------:R-:W-:-:S04]  /*17c0*/  FMUL.FTZ R116, R116, c[0x0][0x1ec] ;  /* 0x00007b0074747a20 */ /* 0x000fc80000410000 */
[----:B------:R-:W-:Y:S02]  /*17d0*/  @P1 FADD.FTZ R116, R92, R116 ;  /* 0x000000745c741221 */ /* 0x000fe40000010000 */
.L_x_14907:
[----:B------:R-:W-:Y:S05]  /*17e0*/  BSYNC B1 ;  /* 0x0000000000017941 */ /* 0x000fea0003800000 */
.L_x_14906:
[----:B------:R-:W-:Y:S01]  /*17f0*/  BSSY B1, `(.L_x_14908) ;  /* 0x0000005000017945 */ /* 0x000fe20003800000 */
[----:B------:R-:W-:Y:S05]  /*1800*/  @!P2 BRA `(.L_x_14909) ;  /* 0x000000300000a947 */ /* 0x000fea0003800000 */
[----:B-----5:R-:W-:-:S05]  /*1810*/  PRMT R117, RZ, 0x7610, R102 ;  /* 0x00007610ff757816 */ /* 0x020fca0000000066 */
[----:B------:R-:W-:-:S04]  /*1820*/  FMUL.FTZ R117, R117, c[0x0][0x1ec] ;  /* 0x00007b0075757a20 */ /* 0x000fc80000410000 */
[----:B------:R-:W-:Y:S02]  /*1830*/  @P1 FADD.FTZ R117, R93, R117 ;  /* 0x000000755d751221 */ /* 0x000fe40000010000 */
.L_x_14909:
[----:B------:R-:W-:Y:S05]  /*1840*/  BSYNC B1 ;  /* 0x0000000000017941 */ /* 0x000fea0003800000 */
.L_x_14908:
[----:B------:R-:W-:Y:S01]  /*1850*/  BSSY B1, `(.L_x_14910) ;  /* 0x0000005000017945 */ /* 0x000fe20003800000 */
[----:B------:R-:W-:Y:S05]  /*1860*/  @!P2 BRA `(.L_x_14911) ;  /* 0x000000300000a947 */ /* 0x000fea0003800000 */
[----:B-----5:R-:W-:-:S05]  /*1870*/  PRMT R118, RZ, 0x5410, R103 ;  /* 0x00005410ff767816 */ /* 0x020fca0000000067 */
[----:B------:R-:W-:-:S04]  /*1880*/  FMUL.FTZ R118, R118, c[0x0][0x1ec] ;  /* 0x00007b0076767a20 */ /* 0x000fc80000410000 */
[----:B------:R-:W-:Y:S02]  /*1890*/  @P1 FADD.FTZ R118, R94, R118 ;  /* 0x000000765e761221 */ /* 0x000fe40000010000 */
.L_x_14911:
[----:B------:R-:W-:Y:S05]  /*18a0*/  BSYNC B1 ;  /* 0x0000000000017941 */ /* 0x000fea0003800000 */
.L_x_14910:
[----:B------:R-:W-:Y:S01]  /*18b0*/  BSSY B1, `(.L_x_14912) ;  /* 0x0000005000017945 */ /* 0x000fe20003800000 */
[----:B------:R-:W-:Y:S05]  /*18c0*/  @!P2 BRA `(.L_x_14913) ;  /* 0x000000300000a947 */ /* 0x000fea0003800000 */
[----:B-----5:R-:W-:-:S05]  /*18d0*/  PRMT R119, RZ, 0x7610, R103 ;  /* 0x00007610ff777816 */ /* 0x020fca0000000067 */
[----:B------:R-:W-:-:S04]  /*18e0*/  FMUL.FTZ R119, R119, c[0x0][0x1ec] ;  /* 0x00007b0077777a20 */ /* 0x000fc80000410000 */
[----:B------:R-:W-:Y:S02]  /*18f0*/  @P1 FADD.FTZ R119, R95, R119 ;  /* 0x000000775f771221 */ /* 0x000fe40000010000 */
.L_x_14913:
[----:B------:R-:W-:Y:S05]  /*1900*/  BSYNC B1 ;  /* 0x0000000000017941 */ /* 0x000fea0003800000 */
.L_x_14912:
[----:B------:R0:W-:Y:S01]  /*1910*/  STG.E.128 [R142.64], R112 ;  /* 0x000000708e007986 */ /* 0x0001e2000c101d04 */
[----:B------:R-:W-:Y:S02]  /*1920*/  IADD3 R140, R140, 0x20, RZ ;  /* 0x000000208c8c7810 */ /* 0x000fe40007ffe0ff */
[----:B------:R-:W-:Y:S01]  /*1930*/  IADD3 R139, R139, 0x20, RZ ;  /* 0x000000208b8b7810 */ /* 0x000fe20007ffe0ff */
[----:B------:R0:W-:Y:S04]  /*1940*/  STG.E.128 [R142.64+0x10], R116 ;  /* 0x000010748e007986 */ /* 0x0001e8000c101d04 */
.L_x_14897:
[----:B------:R-:W-:Y:S05]  /*1950*/  BSYNC B0 ;  /* 0x0000000000007941 */ /* 0x000fea0003800000 */
.L_x_14896:
        /* <DEDUP_REMOVED lines=43> */
.L_x_14917:
[----:B-1----:R-:W-:Y:S05]  /*1c10*/  BSYNC B1 ;  /* 0x0000000000017941 */ /* 0x002fea0003800000 */
.L_x_14916:
[----:B------:R-:W-:Y:S01]  /*1c20*/  BSSY B1, `(.L_x_14918) ;  /* 0x0000005000017945 */ /* 0x000fe20003800000 */
[----:B------:R-:W-:Y:S05]  /*1c30*/  @!P2 BRA `(.L_x_14919) ;  /* 0x000000300000a947 */ /* 0x000fea0003800000 */
[----:B-----5:R-:W-:-:S05]  /*1c40*/  PRMT R121, RZ, 0x7610, R100 ;  /* 0x00007610ff797816 */ /* 0x020fca0000000064 */
[----:B------:R-:W-:-:S04]  /*1c50*/  FMUL.FTZ R121, R121, c[0x0][0x1ec] ;  /* 0x00007b0079797a20 */ /* 0x000fc80000410000 */
[----:B------:R-:W-:Y:S02]  /*1c60*/  @P1 FADD.FTZ R121, R85, R121 ;  /* 0x0000007955791221 */ /* 0x000fe40000010000 */
.L_x_14919:
[----:B------:R-:W-:Y:S05]  /*1c70*/  BSYNC B1 ;  /* 0x0000000000017941 */ /* 0x000fea0003800000 */
.L_x_14918:
[----:B------:R-:W-:Y:S01]  /*1c80*/  BSSY B1, `(.L_x_14920) ;  /* 0x0000005000017945 */ /* 0x000fe20003800000 */
[----:B------:R-:W-:Y:S05]  /*1c90*/  @!P2 BRA `(.L_x_14921) ;  /* 0x000000300000a947 */ /* 0x000fea0003800000 */
[----:B-----5:R-:W-:-:S05]  /*1ca0*/  PRMT R122, RZ, 0x5410, R101 ;  /* 0x00005410ff7a7816 */ /* 0x020fca0000000065 */
[----:B------:R-:W-:-:S04]  /*1cb0*/  FMUL.FTZ R122, R122, c[0x0][0x1ec] ;  /* 0x00007b007a7a7a20 */ /* 0x000fc80000410000 */
[----:B------:R-:W-:Y:S02]  /*1cc0*/  @P1 FADD.FTZ R122, R86, R122 ;  /* 0x0000007a567a1221 */ /* 0x000fe40000010000 */
.L_x_14921:
[----:B------:R-:W-:Y:S05]  /*1cd0*/  BSYNC B1 ;  /* 0x0000000000017941 */ /* 0x000fea0003800000 */
.L_x_14920:
[----:B------:R-:W-:Y:S01]  /*1ce0*/  BSSY B1, `(.L_x_14922) ;  /* 0x0000005000017945 */ /* 0x000fe20003800000 */
[----:B------:R-:W-:Y:S05]  /*1cf0*/  @!P2 BRA `(.L_x_14923) ;  /* 0x000000300000a947 */ /* 0x000fea0003800000 */
[----:B-----5:R-:W-:-:S05]  /*1d00*/  PRMT R123, RZ, 0x7610, R101 ;  /* 0x00007610ff7b7816 */ /* 0x020fca0000000065 */
[----:B------:R-:W-:-:S04]  /*1d10*/  FMUL.FTZ R123, R123, c[0x0][0x1ec] ;  /* 0x00007b007b7b7a20 */ /* 0x000fc80000410000 */
[----:B------:R-:W-:Y:S02]  /*1d20*/  @P1 FADD.FTZ R123, R87, R123 ;  /* 0x0000007b577b1221 */ /* 0x000fe40000010000 */
.L_x_14923:
[----:B------:R-:W-:Y:S05]  /*1d30*/  BSYNC B1 ;  /* 0x0000000000017941 */ /* 0x000fea0003800000 */
.L_x_14922:
[----:B------:R-:W-:Y:S01]  /*1d40*/  BSSY B1, `(.L_x_14924) ;  /* 0x0000005000017945 */ /* 0x000fe20003800000 */
[----:B------:R-:W-:Y:S05]  /*1d50*/  @!P2 BRA `(.L_x_14925) ;  /* 0x000000300000a947 */ /* 0x000fea0003800000 */
[----:B-----5:R-:W-:-:S05]  /*1d60*/  PRMT R124, RZ, 0x5410, R102 ;  /* 0x00005410ff7c7816 */ /* 0x020fca0000000066 */
[----:B------:R-:W-:-:S04]  /*1d70*/  FMUL.FTZ R124, R124, c[0x0][0x1ec] ;  /* 0x00007b007c7c7a20 */ /* 0x000fc80000410000 */
[----:B------:R-:W-:Y:S02]  /*1d80*/  @P1 FADD.FTZ R124, R92, R124 ;  /* 0x0000007c5c7c1221 */ /* 0x000fe40000010000 */
.L_x_14925:
[----:B------:R-:W-:Y:S05]  /*1d90*/  BSYNC B1 ;  /* 0x0000000000017941 */ /* 0x000fea0003800000 */
.L_x_14924:
[----:B------:R-:W-:Y:S01]  /*1da0*/  BSSY B1, `(.L_x_14926) ;  /* 0x0000005000017945 */ /* 0x000fe20003800000 */
[----:B------:R-:W-:Y:S05]  /*1db0*/  @!P2 BRA `(.L_x_14927) ;  /* 0x000000300000a947 */ /* 0x000fea0003800000 */
[----:B-----5:R-:W-:-:S05]  /*1dc0*/  PRMT R125, RZ, 0x7610, R102 ;  /* 0x00007610ff7d7816 */ /* 0x020fca0000000066 */
[----:B------:R-:W-:-:S04]  /*1dd0*/  FMUL.FTZ R125, R125, c[0x0][0x1ec] ;  /* 0x00007b007d7d7a20 */ /* 0x000fc80000410000 */
[----:B------:R-:W-:Y:S02]  /*1de0*/  @P1 FADD.FTZ R125, R93, R125 ;  /* 0x0000007d5d7d1221 */ /* 0x000fe40000010000 */
.L_x_14927:
[----:B------:R-:W-:Y:S05]  /*1df0*/  BSYNC B1 ;  /* 0x0000000000017941 */ /* 0x000fea0003800000 */
.L_x_14926:
[----:B------:R-:W-:Y:S01]  /*1e00*/  BSSY B1, `(.L_x_14928) ;  /* 0x0000005000017945 */ /* 0x000fe20003800000 */
[----:B------:R-:W-:Y:S05]  /*1e10*/  @!P2 BRA `(.L_x_14929) ;  /* 0x000000300000a947 */ /* 0x000fea0003800000 */
[----:B-----5:R-:W-:-:S05]  /*1e20*/  PRMT R126, RZ, 0x5410, R103 ;  /* 0x00005410ff7e7816 */ /* 0x020fca0000000067 */
[----:B------:R-:W-:-:S04]  /*1e30*/  FMUL.FTZ R126, R126, c[0x0][0x1ec] ;  /* 0x00007b007e7e7a20 */ /* 0x000fc80000410000 */
[----:B------:R-:W-:Y:S02]  /*1e40*/  @P1 FADD.FTZ R126, R94, R126 ;  /* 0x0000007e5e7e1221 */ /* 0x000fe40000010000 */
.L_x_14929:
[----:B------:R-:W-:Y:S05]  /*1e50*/  BSYNC B1 ;  /* 0x0000000000017941 */ /* 0x000fea0003800000 */
.L_x_14928:
[----:B------:R-:W-:Y:S01]  /*1e60*/  BSSY B1, `(.L_x_14930) ;  /* 0x0000005000017945 */ /* 0x000fe20003800000 */
[----:B------:R-:W-:Y:S05]  /*1e70*/  @!P2 BRA `(.L_x_14931) ;  /* 0x000000300000a947 */ /* 0x000fea0003800000 */
[----:B-----5:R-:W-:-:S05]  /*1e80*/  PRMT R127, RZ, 0x7610, R103 ;  /* 0x00007610ff7f7816 */ /* 0x020fca0000000067 */
[----:B------:R-:W-:-:S04]  /*1e90*/  FMUL.FTZ R127, R127, c[0x0][0x1ec] ;  /* 0x00007b007f7f7a20 */ /* 0x000fc80000410000 */
[----:B------:R-:W-:Y:S02]  /*1ea0*/  @P1 FADD.FTZ R127, R95, R127 ;  /* 0x0000007f5f7f1221 */ /* 0x000fe40000010000 */
.L_x_14931:
[----:B------:R-:W-:Y:S05]  /*1eb0*/  BSYNC B1 ;  /* 0x0000000000017941 */ /* 0x000fea0003800000 */
.L_x_14930:
[----:B------:R0:W-:Y:S01]  /*1ec0*/  STG.E.128 [R142.64], R120 ;  /* 0x000000788e007986 */ /* 0x0001e2000c101d04 */
[----:B------:R-:W-:Y:S02]  /*1ed0*/  IADD3 R140, R140, 0x20, RZ ;  /* 0x000000208c8c7810 */ /* 0x000fe40007ffe0ff */
[----:B------:R-:W-:Y:S01]  /*1ee0*/  IADD3 R139, R139, 0x20, RZ ;  /* 0x000000208b8b7810 */ /* 0x000fe20007ffe0ff */
[----:B------:R0:W-:Y:S04]  /*1ef0*/  STG.E.128 [R142.64+0x10], R124 ;  /* 0x0000107c8e007986 */ /* 0x0001e8000c101d04 */
.L_x_14915:
[----:B------:R-:W-:Y:S05]  /*1f00*/  BSYNC B0 ;  /* 0x0000000000007941 */ /* 0x000fea0003800000 */
.L_x_14914:
        /* <DEDUP_REMOVED lines=40> */
[----:B0----5:R-:W-:-:S05]  /*2190*/  PRMT R128, RZ, 0x5410, R100 ;  /* 0x00005410ff807816 */ /* 0x021fca0000000064 */
[----:B------:R-:W-:-:S04]  /*21a0*/  FMUL.FTZ R128, R128, c[0x0][0x1ec] ;  /* 0x00007b0080807a20 */ /* 0x000fc80000410000 */
[----:B------:R-:W-:Y:S02]  /*21b0*/  @P1 FADD.FTZ R128, R84, R128 ;  /* 0x0000008054801221 */ /* 0x000fe40000010000 */
.L_x_14935:
[----:B0-----:R-:W-:Y:S05]  /*21c0*/  BSYNC B1 ;  /* 0x0000000000017941 */ /* 0x001fea0003800000 */
.L_x_14934:
[----:B------:R-:W-:Y:S01]  /*21d0*/  BSSY B1, `(.L_x_14936) ;  /* 0x0000005000017945 */ /* 0x000fe20003800000 */
[----:B------:R-:W-:Y:S05]  /*21e0*/  @!P2 BRA `(.L_x_14937) ;  /* 0x000000300000a947 */ /* 0x000fea0003800000 */
[----:B-----5:R-:W-:-:S05]  /*21f0*/  PRMT R129, RZ, 0x7610, R100 ;  /* 0x00007610ff817816 */ /* 0x020fca0000000064 */
[----:B------:R-:W-:-:S04]  /*2200*/  FMUL.FTZ R129, R129, c[0x0][0x1ec] ;  /* 0x00007b0081817a20 */ /* 0x000fc80000410000 */
[----:B------:R-:W-:Y:S02]  /*2210*/  @P1 FADD.FTZ R129, R85, R129 ;  /* 0x0000008155811221 */ /* 0x000fe40000010000 */
.L_x_14937:
[----:B------:R-:W-:Y:S05]  /*2220*/  BSYNC B1 ;  /* 0x0000000000017941 */ /* 0x000fea0003800000 */
.L_x_14936:
[----:B------:R-:W-:Y:S01]  /*2230*/  BSSY B1, `(.L_x_14938) ;  /* 0x0000005000017945 */ /* 0x000fe20003800000 */
[----:B------:R-:W-:Y:S05]  /*2240*/  @!P2 BRA `(.L_x_14939) ;  /* 0x000000300000a947 */ /* 0x000fea0003800000 */
[----:B-----5:R-:W-:-:S05]  /*2250*/  PRMT R130, RZ, 0x5410, R101 ;  /* 0x00005410ff827816 */ /* 0x020fca0000000065 */
[----:B------:R-:W-:-:S04]  /*2260*/  FMUL.FTZ R130, R130, c[0x0][0x1ec] ;  /* 0x00007b0082827a20 */ /* 0x000fc80000410000 */
[----:B------:R-:W-:Y:S02]  /*2270*/  @P1 FADD.FTZ R130, R86, R130 ;  /* 0x0000008256821221 */ /* 0x000fe40000010000 */
.L_x_14939:
[----:B------:R-:W-:Y:S05]  /*2280*/  BSYNC B1 ;  /* 0x0000000000017941 */ /* 0x000fea0003800000 */
.L_x_14938:
[----:B------:R-:W-:Y:S01]  /*2290*/  BSSY B1, `(.L_x_14940) ;  /* 0x0000005000017945 */ /* 0x000fe20003800000 */
[----:B------:R-:W-:Y:S05]  /*22a0*/  @!P2 BRA `(.L_x_14941) ;  /* 0x000000300000a947 */ /* 0x000fea0003800000 */
[----:B-----5:R-:W-:-:S05]  /*22b0*/  PRMT R131, RZ, 0x7610, R101 ;  /* 0x00007610ff837816 */ /* 0x020fca0000000065 */
[----:B------:R-:W-:-:S04]  /*22c0*/  FMUL.FTZ R131, R131, c[0x0][0x1ec] ;  /* 0x00007b0083837a20 */ /* 0x000fc80000410000 */
[----:B------:R-:W-:Y:S02]  /*22d0*/  @P1 FADD.FTZ R131, R87, R131 ;  /* 0x0000008357831221 */ /* 0x000fe40000010000 */
.L_x_14941:
[----:B------:R-:W-:Y:S05]  /*22e0*/  BSYNC B1 ;  /* 0x0000000000017941 */ /* 0x000fea0003800000 */
.L_x_14940:
[----:B------:R-:W-:Y:S01]  /*22f0*/  BSSY B1, `(.L_x_14942) ;  /* 0x0000005000017945 */ /* 0x000fe20003800000 */
[----:B------:R-:W-:Y:S05]  /*2300*/  @!P2 BRA `(.L_x_14943) ;  /* 0x000000300000a947 */ /* 0x000fea0003800000 */
[----:B-----5:R-:W-:-:S05]  /*2310*/  PRMT R132, RZ, 0x5410, R102 ;  /* 0x00005410ff847816 */ /* 0x020fca0000000066 */
[----:B------:R-:W-:-:S04]  /*2320*/  FMUL.FTZ R132, R132, c[0x0][0x1ec] ;  /* 0x00007b0084847a20 */ /* 0x000fc80000410000 */
[----:B------:R-:W-:Y:S02]  /*2330*/  @P1 FADD.FTZ R132, R92, R132 ;  /* 0x000000845c841221 */ /* 0x000fe40000010000 */
.L_x_14943:
[----:B------:R-:W-:Y:S05]  /*2340*/  BSYNC B1 ;  /* 0x0000000000017941 */ /* 0x000fea0003800000 */
.L_x_14942:
[----:B------:R-:W-:Y:S01]  /*2350*/  BSSY B1, `(.L_x_14944) ;  /* 0x0000005000017945 */ /* 0x000fe20003800000 */
[----:B------:R-:W-:Y:S05]  /*2360*/  @!P2 BRA `(.L_x_14945) ;  /* 0x000000300000a947 */ /* 0x000fea0003800000 */
[----:B-----5:R-:W-:-:S05]  /*2370*/  PRMT R133, RZ, 0x7610, R102 ;  /* 0x00007610ff857816 */ /* 0x020fca0000000066 */
[----:B------:R-:W-:-:S04]  /*2380*/  FMUL.FTZ R133, R133, c[0x0][0x1ec] ;  /* 0x00007b0085857a20 */ /* 0x000fc80000410000 */
[----:B------:R-:W-:Y:S02]  /*2390*/  @P1 FADD.FTZ R133, R93, R133 ;  /* 0x000000855d851221 */ /* 0x000fe40000010000 */
.L_x_14945:
[----:B------:R-:W-:Y:S05]  /*23a0*/  BSYNC B1 ;  /* 0x0000000000017941 */ /* 0x000fea0003800000 */
.L_x_14944:
[----:B------:R-:W-:Y:S01]  /*23b0*/  BSSY B1, `(.L_x_14946) ;  /* 0x0000005000017945 */ /* 0x000fe20003800000 */
[----:B------:R-:W-:Y:S05]  /*23c0*/  @!P2 BRA `(.L_x_14947) ;  /* 0x000000300000a947 */ /* 0x000fea0003800000 */
[----:B-----5:R-:W-:-:S05]  /*23d0*/  PRMT R134, RZ, 0x5410, R103 ;  /* 0x00005410ff867816 */ /* 0x020fca0000000067 */
[----:B------:R-:W-:-:S04]  /*23e0*/  FMUL.FTZ R134, R134, c[0x0][0x1ec] ;  /* 0x00007b0086867a20 */ /* 0x000fc80000410000 */
[----:B------:R-:W-:Y:S02]  /*23f0*/  @P1 FADD.FTZ R134, R94, R134 ;  /* 0x000000865e861221 */ /* 0x000fe40000010000 */
.L_x_14947:
[----:B------:R-:W-:Y:S05]  /*2400*/  BSYNC B1 ;  /* 0x0000000000017941 */ /* 0x000fea0003800000 */
.L_x_14946:
[----:B------:R-:W-:Y:S01]  /*2410*/  BSSY B1, `(.L_x_14948) ;  /* 0x0000005000017945 */ /* 0x000fe20003800000 */
[----:B------:R-:W-:Y:S05]  /*2420*/  @!P2 BRA `(.L_x_14949) ;  /* 0x000000300000a947 */ /* 0x000fea0003800000 */
[----:B-----5:R-:W-:-:S05]  /*2430*/  PRMT R135, RZ, 0x7610, R103 ;  /* 0x00007610ff877816 */ /* 0x020fca0000000067 */
[----:B------:R-:W-:-:S04]  /*2440*/  FMUL.FTZ R135, R135, c[0x0][0x1ec] ;  /* 0x00007b0087877a20 */ /* 0x000fc80000410000 */
[----:B------:R-:W-:Y:S02]  /*2450*/  @P1 FADD.FTZ R135, R95, R135 ;  /* 0x000000875f871221 */ /* 0x000fe40000010000 */
.L_x_14949:
[----:B------:R-:W-:Y:S05]  /*2460*/  BSYNC B1 ;  /* 0x0000000000017941 */ /* 0x000fea0003800000 */
.L_x_14948:
[----:B------:R0:W-:Y:S04]  /*2470*/  STG.E.128 [R138.64], R128 ;  /* 0x000000808a007986 */ /* 0x0001e8000c101d04 */
[----:B------:R0:W-:Y:S02]  /*2480*/  STG.E.128 [R138.64+0x10], R132 ;  /* 0x000010848a007986 */ /* 0x0001e4000c101d04 */
.L_x_14933:
[----:B------:R-:W-:Y:S05]  /*2490*/  BSYNC B0 ;  /* 0x0000000000007941 */ /* 0x000fea0003800000 */
.L_x_14932:
        /* <DEDUP_REMOVED lines=51> */
.L_x_14964:
        /* <DEDUP_REMOVED lines=101> */
.L_x_14965:
[----:B------:R-:W-:Y:S01]  /*2e20*/  LOP3.LUT P1, RZ, R136, 0x1f, RZ, 0xc0, !PT ;  /* 0x0000001f88ff7812 */ /* 0x000fe2000782c0ff */
[----:B-1----:R-:W-:Y:S01]  /*2e30*/  FADD.FTZ R146, R145, R144 ;  /* 0x0000009091927221 */ /* 0x002fe20000010000 */
        /* <DEDUP_REMOVED lines=9> */
[----:B0-----:R-:W-:Y:S01]  /*2ed0*/  FSEL R144, R137, RZ, P0 ;  /* 0x000000ff89907208 */ /* 0x001fe20000000000 */
[----:B------:R-:W-:-:S04]  /*2ee0*/  FFMA.FTZ R137, R146, R139, c[0x0][0x228] ;  /* 0x00008a0092897623 */ /* 0x000fc8000001008b */
[----:B------:R-:W-:-:S06]  /*2ef0*/  FADD.FTZ R137, R137, R144 ;  /* 0x0000009089897221 */ /* 0x000fcc0000010000 */
        /* <DEDUP_REMOVED lines=45> */
.L_x_14955:
[----:B------:R-:W-:Y:S05]  /*31d0*/  BSYNC B1 ;  /* 0x0000000000017941 */ /* 0x000fea0003800000 */
.L_x_14954:
[----:B------:R-:W-:Y:S01]  /*31e0*/  ISETP.GE.U32.AND P0, PT, R0, 0x40, PT ;  /* 0x000000400000780c */ /* 0x000fe20003f06070 */
[----:B------:R-:W-:-:S12]  /*31f0*/  BSSY B1, `(.L_x_14956) ;  /* 0x0000022000017945 */ /* 0x000fd80003800000 */
[----:B------:R-:W-:Y:S05]  /*3200*/  @!P0 BRA `(.L_x_14957) ;  /* 0x0000020000008947 */ /* 0x000fea0003800000 */
[--C-:B------:R-:W-:Y:S02]  /*3210*/  FADD.FTZ R146, R108, -R138.reuse ;  /* 0x8000008a6c927221 */ /* 0x100fe40000010000 */
        /* <DEDUP_REMOVED lines=31> */
.L_x_14957:
[----:B------:R-:W-:Y:S05]  /*3410*/  BSYNC B1 ;  /* 0x0000000000017941 */ /* 0x000fea0003800000 */
.L_x_14956:
[----:B------:R-:W-:Y:S01]  /*3420*/  ISETP.GE.U32.AND P0, PT, R0, 0x60, PT ;  /* 0x000000600000780c */ /* 0x000fe20003f06070 */
[----:B------:R-:W-:-:S12]  /*3430*/  BSSY B1, `(.L_x_14958) ;  /* 0x0000022000017945 */ /* 0x000fd80003800000 */
[----:B------:R-:W-:Y:S05]  /*3440*/  @!P0 BRA `(.L_x_14959) ;  /* 0x0000020000008947 */ /* 0x000fea0003800000 */
[--C-:B------:R-:W-:Y:S02]  /*3450*/  FADD.FTZ R146, R116, -R138.reuse ;  /* 0x8000008a74927221 */ /* 0x100fe40000010000 */
        /* <DEDUP_REMOVED lines=31> */
.L_x_14959:
[----:B------:R-:W-:Y:S05]  /*3650*/  BSYNC B1 ;  /* 0x0000000000017941 */ /* 0x000fea0003800000 */
.L_x_14958:
[----:B------:R-:W-:Y:S01]  /*3660*/  BSSY B1, `(.L_x_14960) ;  /* 0x0000022000017945 */ /* 0x000fe20003800000 */
        /* <DEDUP_REMOVED lines=33> */
.L_x_14961:
[----:B------:R-:W-:Y:S05]  /*3880*/  BSYNC B1 ;  /* 0x0000000000017941 */ /* 0x000fea0003800000 */
.L_x_14960:
        /* <DEDUP_REMOVED lines=32> */
.L_x_14953:
[----:B-1----:R-:W-:Y:S05]  /*3a90*/  BSYNC B0 ;  /* 0x0000000000007941 */ /* 0x002fea0003800000 */
.L_x_14952:
[----:B------:R-:W-:-:S04]  /*3aa0*/  MOV R3, c[0x0][0x160] ;  /* 0x0000580000037a02 */ /* 0x000fc80000000f00 */
[----:B------:R-:W-:-:S04]  /*3ab0*/  LEA R2, R3, R2, 0x2 ;  /* 0x0000000203027211 */ /* 0x000fc800078e10ff */
[----:B------:R-:W-:-:S13]  /*3ac0*/  ISETP.GE.AND P0, PT, R2, c[0x0][0x164], PT ;  /* 0x0000590002007a0c */ /* 0x000fda0003f06270 */
[----:B0-----:R-:W-:Y:S01]  /*3ad0*/  @P0 CALL.REL.NOINC `(.L_x_14962) ;  /* 0x0000001000000944 */ /* 0x001fe20003c00000 */
[----:B------:R-:W-:Y:S05]  /*3ae0*/  BRA `(.L_x_14963) ;  /* 0xffffcc1000007947 */ /* 0x000fea000383ffff */
.L_x_14962:
[----:B------:R-:W-:Y:S05]  /*3af0*/  EXIT ;  /* 0x000000000000794d */ /* 0x000fea0003800000 */
.L_x_14950:
[----:B------:R-:W-:Y:S01]  /*3b00*/  HFMA2.MMA R142, -RZ, RZ, 0, 5.9604644775390625e-08 ;  /* 0x00000001ff8e7435 */ /* 0x000fe200000001ff */
[----:B------:R-:W-:Y:S02]  /*3b10*/  MOV R145, 0x1f ;  /* 0x0000001f00917802 */ /* 0x000fe40000000f00 */
[----:B------:R-:W-:Y:S02]  /*3b20*/  MOV R146, 0xffffffff ;  /* 0xffffffff00927802 */ /* 0x000fe40000000f00 */
[----:B------:R-:W-:Y:S02]  /*3b30*/  MOV R140, 0x3b50 ;  /* 0x00003b50008c7802 */ /* 0x000fe40000000f00 */
[----:B-----5:R-:W-:Y:S05]  /*3b40*/  CALL.REL.NOINC `($__internal_66_$__cuda_sm70_shflsync_bfly_p) ;  /* 0x000008b000007944 */ /* 0x020fea0003c00000 */
[----:B-1----:R-:W-:Y:S01]  /*3b50*/  MOV R138, R145 ;  /* 0x00000091008a7202 */ /* 0x002fe20000000f00 */
[----:B0-----:R-:W-:Y:S05]  /*3b60*/  BRA `(.L_x_14964) ;  /* 0xffffec6000007947 */ /* 0x001fea000383ffff */
.L_x_14951:
[----:B------:R-:W-:Y:S01]  /*3b70*/  HFMA2.MMA R142, -RZ, RZ, 0, 1.1920928955078125e-07 ;  /* 0x00000002ff8e7435 */ /* 0x000fe200000001ff */
[----:B------:R-:W-:Y:S02]  /*3b80*/  MOV R145, 0x1f ;  /* 0x0000001f00917802 */ /* 0x000fe40000000f00 */
[----:B------:R-:W-:Y:S02]  /*3b90*/  MOV R146, 0xffffffff ;  /* 0xffffffff00927802 */ /* 0x000fe40000000f00 */
[----:B------:R-:W-:-:S02]  /*3ba0*/  MOV R140, 0x3bc0 ;  /* 0x00003bc0008c7802 */ /* 0x000fc40000000f00 */
[----:B-----5:R-:W-:Y:S05]  /*3bb0*/  CALL.REL.NOINC `($__internal_66_$__cuda_sm70_shflsync_bfly_p) ;  /* 0x0000084000007944 */ /* 0x020fea0003c00000 */
[----:B0-----:R-:W-:Y:S01]  /*3bc0*/  HFMA2.MMA R142, -RZ, RZ, 0, 2.384185791015625e-07 ;  /* 0x00000004ff8e7435 */ /* 0x001fe200000001ff */
[----:B-1----:R-:W-:Y:S01]  /*3bd0*/  FADD.FTZ R139, R139, R145 ;  /* 0x000000918b8b7221 */ /* 0x002fe20000010000 */
[----:B------:R-:W-:-:S02]  /*3be0*/  MOV R145, 0x1f ;  /* 0x0000001f00917802 */ /* 0x000fc40000000f00 */
[----:B------:R-:W-:Y:S02]  /*3bf0*/  MOV R146, 0xffffffff ;  /* 0xffffffff00927802 */ /* 0x000fe40000000f00 */
[----:B------:R-:W-:Y:S02]  /*3c00*/  MOV R140, 0x3c20 ;  /* 0x00003c20008c7802 */ /* 0x000fe40000000f00 */
[----:B------:R-:W-:Y:S05]  /*3c10*/  CALL.REL.NOINC `($__internal_66_$__cuda_sm70_shflsync_bfly_p) ;  /* 0x000007e000007944 */ /* 0x000fea0003c00000 */
[----:B0-----:R-:W-:Y:S01]  /*3c20*/  HFMA2.MMA R142, -RZ, RZ, 0, 4.76837158203125e-07 ;  /* 0x00000008ff8e7435 */ /* 0x001fe200000001ff */
[----:B-1----:R-:W-:Y:S01]  /*3c30*/  FADD.FTZ R139, R139, R145 ;  /* 0x000000918b8b7221 */ /* 0x002fe20000010000 */
[----:B------:R-:W-:Y:S02]  /*3c40*/  MOV R145, 0x1f ;  /* 0x0000001f00917802 */ /* 0x000fe40000000f00 */
[----:B------:R-:W-:Y:S02]  /*3c50*/  MOV R146, 0xffffffff ;  /* 0xffffffff00927802 */ /* 0x000fe40000000f00 */
[----:B------:R-:W-:Y:S02]  /*3c60*/  MOV R140, 0x3c80 ;  /* 0x00003c80008c7802 */ /* 0x000fe40000000f00 */
[----:B------:R-:W-:Y:S05]  /*3c70*/  CALL.REL.NOINC `($__internal_66_$__cuda_sm70_shflsync_bfly_p) ;  /* 0x0000078000007944 */ /* 0x000fea0003c00000 */
[----:B0-----:R-:W-:Y:S01]  /*3c80*/  HFMA2.MMA R142, -RZ, RZ, 0, 9.5367431640625e-07 ;  /* 0x00000010ff8e7435 */ /* 0x001fe200000001ff */
[----:B-1----:R-:W-:Y:S01]  /*3c90*/  FADD.FTZ R139, R139, R145 ;  /* 0x000000918b8b7221 */ /* 0x002fe20000010000 */
[----:B------:R-:W-:-:S02]  /*3ca0*/  MOV R145, 0x1f ;  /* 0x0000001f00917802 */ /* 0x000fc40000000f00 */
[----:B------:R-:W-:Y:S02]  /*3cb0*/  MOV R146, 0xffffffff ;  /* 0xffffffff00927802 */ /* 0x000fe40000000f00 */
[----:B------:R-:W-:Y:S02]  /*3cc0*/  MOV R140, 0x3ce0 ;  /* 0x00003ce0008c7802 */ /* 0x000fe40000000f00 */
[----:B------:R-:W-:Y:S05]  /*3cd0*/  CALL.REL.NOINC `($__internal_66_$__cuda_sm70_shflsync_bfly_p) ;  /* 0x0000072000007944 */ /* 0x000fea0003c00000 */
[----:B-1----:R-:W-:Y:S01]  /*3ce0*/  FADD.FTZ R138, R139, R145 ;  /* 0x000000918b8a7221 */ /* 0x002fe20000010000 */
[----:B------:R-:W-:Y:S02]  /*3cf0*/  MOV R145, 0x1f ;  /* 0x0000001f00917802 */ /* 0x000fe40000000f00 */
        /* <DEDUP_REMOVED lines=17> */
[----:B------:R-:W-:Y:S01]  /*3e10*/  HFMA2.MMA R142, -RZ, RZ, 0, 5.9604644775390625e-08 ;  /* 0x00000001ff8e7435 */ /* 0x000fe200000001ff */
        /* <DEDUP_REMOVED lines=67> */
[----:B------:R-:W-:Y:S05]  /*4250*/  CALL.REL.NOINC `($__internal_66_$__cuda_sm70_shflsync_bfly_p) ;  /* 0x000001a000007944 */ /* 0x000fea0003c00000 */
[----:B0-----:R-:W-:Y:S01]  /*4260*/  HFMA2.MMA R142, -RZ, RZ, 0, 1.1920928955078125e-07 ;  /* 0x00000002ff8e7435 */ /* 0x001fe200000001ff */
[----:B-1----:R-:W-:Y:S01]  /*4270*/  FADD.FTZ R139, R139, R145 ;  /* 0x000000918b8b7221 */ /* 0x002fe20000010000 */
[----:B------:R-:W-:Y:S02]  /*4280*/  MOV R145, 0x1f ;  /* 0x0000001f00917802 */ /* 0x000fe40000000f00 */
[----:B------:R-:W-:Y:S02]  /*4290*/  MOV R146, 0xffffffff ;  /* 0xffffffff00927802 */ /* 0x000fe40000000f00 */
[----:B------:R-:W-:Y:S02]  /*42a0*/  MOV R140, 0x42c0 ;  /* 0x000042c0008c7802 */ /* 0x000fe40000000f00 */
[----:B------:R-:W-:Y:S05]  /*42b0*/  CALL.REL.NOINC `($__internal_66_$__cuda_sm70_shflsync_bfly_p) ;  /* 0x0000014000007944 */ /* 0x000fea0003c00000 */
[----:B0-----:R-:W-:Y:S01]  /*42c0*/  HFMA2.MMA R142, -RZ, RZ, 0, 2.384185791015625e-07 ;  /* 0x00000004ff8e7435 */ /* 0x001fe200000001ff */
[----:B-1----:R-:W-:Y:S01]  /*42d0*/  FADD.FTZ R139, R139, R145 ;  /* 0x000000918b8b7221 */ /* 0x002fe20000010000 */
[----:B------:R-:W-:Y:S02]  /*42e0*/  MOV R145, 0x1f ;  /* 0x0000001f00917802 */ /* 0x000fe40000000f00 */
[----:B------:R-:W-:-:S02]  /*42f0*/  MOV R146, 0xffffffff ;  /* 0xffffffff00927802 */ /* 0x000fc40000000f00 */
        /* <DEDUP_REMOVED lines=8> */
[----:B-1----:R-:W-:Y:S01]  /*4380*/  FADD.FTZ R144, R139, R145 ;  /* 0x000000918b907221 */ /* 0x002fe20000010000 */
[----:B0-----:R-:W-:Y:S01]  /*4390*/  HFMA2.MMA R142, -RZ, RZ, 0, 9.5367431640625e-07 ;  /* 0x00000010ff8e7435 */ /* 0x001fe200000001ff */
[----:B------:R-:W-:Y:S02]  /*43a0*/  MOV R145, 0x1f ;  /* 0x0000001f00917802 */ /* 0x000fe40000000f00 */
[----:B------:R-:W-:-:S02]  /*43b0*/  MOV R146, 0xffffffff ;  /* 0xffffffff00927802 */ /* 0x000fc40000000f00 */
[----:B------:R-:W-:Y:S02]  /*43c0*/  MOV R139, R144 ;  /* 0x00000090008b7202 */ /* 0x000fe40000000f00 */
[----:B------:R-:W-:Y:S02]  /*43d0*/  MOV R140, 0x43f0 ;  /* 0x000043f0008c7802 */ /* 0x000fe40000000f00 */
[----:B------:R-:W-:Y:S05]  /*43e0*/  CALL.REL.NOINC `($__internal_66_$__cuda_sm70_shflsync_bfly_p) ;  /* 0x0000001000007944 */ /* 0x000fea0003c00000 */
[----:B01----:R-:W-:Y:S05]  /*43f0*/  BRA `(.L_x_14965) ;  /* 0xffffea2000007947 */ /* 0x003fea000383ffff */
        .weak           $__internal_66_$__cuda_sm70_shflsync_bfly_p
        .type           $__internal_66_$__cuda_sm70_shflsync_bfly_p,@function
        .size           $__internal_66_$__cuda_sm70_shflsync_bfly_p,(.L_x_36154 - $__internal_66_$__cuda_sm70_shflsync_bfly_p)
$__internal_66_$__cuda_sm70_shflsync_bfly_p:
[----:B------:R-:W-:Y:S01]  /*4400*/  HFMA2.MMA R141, -RZ, RZ, 0, 0 ;  /* 0x00000000ff8d7435 */ /* 0x000fe200000001ff */
[----:B------:R-:W-:Y:S04]  /*4410*/  WARPSYNC R146 ;  /* 0x0000009200007348 */ /* 0x000fe80003800000 */
[----:B------:R0:W1:Y:S01]  /*4420*/  SHFL.BFLY PT, R145, R139, R142, R145 ;  /* 0x0c00008e8b917389 */ /* 0x00006200000e0091 */
[----:B------:R-:W-:Y:S05]  /*4430*/  RET.REL.NODEC R140 `(_ZN10layer_norm13ln_fwd_kernelINS_13Kernel_traitsIf13__nv_bfloat16fS2_fjLj1280ELj1ELj4ELj1ELj16ENS_18Kernel_traits_baseILj1280EfS2_fS2_fjLj128EEEEELb0ELb0ELb1ELb0EEEvNS_9FwdParamsE) ;  /* 0xffffbbc08c007950 */ /* 0x000fea0003c3ffff */
.L_x_14966:
        /* <DEDUP_REMOVED lines=12> */
.L_x_36154:


//--------------------- .text._ZN10layer_norm13ln_fwd_kernelINS_13Kernel_traitsIf13__nv_bfloat16fS2_fjLj1280ELj1ELj4ELj1ELj16ENS_18Kernel_traits_baseILj1280EfS2_fS2_fjLj128EEEEELb0ELb0ELb1ELb1EEEvNS_9FwdParamsE --------------------------
	.section	.text._ZN10layer_norm13ln_fwd_kernelINS_13Kernel_traitsIf13__nv_bfloat16fS2_fjLj1280ELj1ELj4ELj1ELj16ENS_18Kernel_traits_baseILj1280EfS2_fS2_fjLj128EEEEELb0ELb0ELb1ELb1EEEvNS_9FwdParamsE,"ax",@progbits
	.sectioninfo	@"SHI_REGISTERS=168"
	.align	128
        .global         _ZN10layer_norm13ln_fwd_kernelINS_13Kernel_traitsIf13__nv_bfloat16fS2_fjLj1280ELj1ELj4ELj1ELj16ENS_18Kernel_traits_baseILj1280EfS2_fS2_fjLj128EEEEELb0ELb0ELb1ELb1EEEvNS_9FwdParamsE
        .type           _ZN10layer_norm13ln_fwd_kernelINS_13Kernel_traitsIf13__nv_bfloat16fS2_fjLj1280ELj1ELj4ELj1ELj16ENS_18Kernel_traits_baseILj1280EfS2_fS2_fjLj128EEEEELb0ELb0ELb1ELb1EEEvNS_9FwdParamsE,@function
        .size           _ZN10layer_norm13ln_fwd_kernelINS_13Kernel_traitsIf13__nv_bfloat16fS2_fjLj1280ELj1ELj4ELj1ELj16ENS_18Kernel_traits_baseILj1280EfS2_fS2_fjLj128EEEEELb0ELb0ELb1ELb1EEEvNS_9FwdParamsE,(.L_x_36155 - _ZN10layer_norm13ln_fwd_kernelINS_13Kernel_traitsIf13__nv_bfloat16fS2_fjLj1280ELj1ELj4ELj1ELj16ENS_18Kernel_traits_baseILj1280EfS2_fS2_fjLj128EEEEELb0ELb0ELb1ELb1EEEvNS_9FwdParamsE)
        .other          _ZN10layer_norm13ln_fwd_kernelINS_13Kernel_traitsIf13__nv_bfloat16fS2_fjLj1280ELj1ELj4ELj1ELj16ENS_18Kernel_traits_baseILj1280EfS2_fS2_fjLj128EEEEELb0ELb0ELb1ELb1EEEvNS_9FwdParamsE,@"STO_CUDA_ENTRY STV_DEFAULT"
_ZN10layer_norm13ln_fwd_kernelINS_13Kernel_traitsIf13__nv_bfloat16fS2_fjLj1280ELj1ELj4ELj1ELj16ENS_18Kernel_traits_baseILj1280EfS2_fS2_fjLj128EEEEELb0ELb0ELb1ELb1EEEvNS_9FwdParamsE:
.text._ZN10layer_norm13ln_fwd_kernelINS_13Kernel_traitsIf13__nv_bfloat16fS2_fjLj1280ELj1ELj4ELj1ELj16ENS_18Kernel_traits_baseILj1280EfS2_fS2_fjLj128EEEEELb0ELb0ELb1ELb1EEEvNS_9FwdParamsE:
        /* <DEDUP_REMOVED lines=56> */
[----:B------:R-:W-:Y:S01]  /*0380*/  LOP3.LUT R0, R87, 0x1f, RZ, 0xc0, !PT ;  /* 0x0000001f57007812 */ /* 0x000fe200078ec0ff */
[----:B------:R-:W-:Y:S01]  /*0390*/  ULDC.U8 UR6, c[0x0][0x1f0] ;  /* 0x00007c0000067ab9 */ /* 0x000fe20000000000 */
[----:B0-----:R-:W-:-:S02]  /*03a0*/  MOV R2, R86 ;  /* 0x0000005600027202 */ /* 0x001fc40000000f00 */
.L_x_15052:
        /* <DEDUP_REMOVED lines=11> */
[----:B-1----:R0:W3:Y:S04]  /*0460*/  @P0 LDG.E.128 R84, [R100.64] ;  /* 0x0000000464540981 */ /* 0x0020e8000c1e1d00 */
[----:B------:R0:W4:Y:S01]  /*0470*/  @P0 LDG.E.128 R88, [R100.64+0x10] ;  /* 0x0000100464580981 */ /* 0x000122000c1e1d00 */
[----:B------:R-:W-:Y:S01]  /*0480*/  HFMA2.MMA R136, -RZ, RZ, 0, 1.9073486328125e-06 ;  /* 0x00000020ff887435 */ /* 0x000fe200000001ff */
[----:B------:R-:W-:Y:S01]  /*0490*/  IMAD.WIDE R98, R2, R99, c[0x0][0x1d8] ;  /* 0x0000760002627625 */ /* 0x000fe200078e0263 */
[----:B------:R-:W-:Y:S04]  /*04a0*/  BSSY B0, `(.L_x_14967) ;  /* 0x000002c000007945 */ /* 0x000fe80003800000 */
[----:B-----5:R1:W5:Y:S01]  /*04b0*/  LDG.E R3, [R98.64] ;  /* 0x0000000462037981 */ /* 0x020362000c1e1900 */
[----:B--2---:R-:W-:-:S02]  /*04c0*/  ISETP.GE.AND P5, PT, R102, 0x1, PT ;  /* 0x000000016600780c */ /* 0x004fc40003fa6270 */
[----:B------:R-:W-:-:S11]  /*04d0*/  ISETP.GT.AND P6, PT, R102, RZ, PT ;  /* 0x000000ff6600720c */ /* 0x000fd60003fc4270 */
[----:B------:R-:W-:Y:S02]  /*04e0*/  @P5 IADD3 R96, R102, -0x1, RZ ;  /* 0xffffffff66605810 */ /* 0x000fe40007ffe0ff */
[----:B0-----:R-:W-:-:S03]  /*04f0*/  @P5 MOV R101, 0x10 ;  /* 0x0000001000655802 */ /* 0x001fc60000000f00 */
[----:B------:R-:W-:-:S05]  /*0500*/  @P5 IMAD R96, R96, c[0x0][0x168], RZ ;  /* 0x00005a0060605a24 */ /* 0x000fca00078e02ff */
[----:B------:R-:W-:-:S04]  /*0510*/  @P5 SHF.R.S32.HI R97, RZ, 0x1f, R96 ;  /* 0x0000001fff615819 */ /* 0x000fc80000011460 */
[----:B------:R-:W-:Y:S01]  /*0520*/  @P5 LEA.HI R97, R97, R96, RZ, 0x3 ;  /* 0x0000006061615211 */ /* 0x000fe200078f18ff */
[----:B------:R-:W-:-:S06]  /*0530*/  HFMA2.MMA R96, -RZ, RZ, 0, 0 ;  /* 0x00000000ff607435 */ /* 0x000fcc00000001ff */
[----:B------:R-:W-:-:S05]  /*0540*/  @P5 LEA.HI.SX32 R96, R97, R0, 0x1d ;  /* 0x0000000061605211 */ /* 0x000fca00078feaff */
[----:B------:R-:W-:-:S05]  /*0550*/  @P5 IMAD.WIDE.U32 R100, R96, R101, c[0x0][0x170] ;  /* 0x00005c0060645625 */ /* 0x000fca00078e0065 */
[----:B------:R0:W5:Y:S01]  /*0560*/  @P5 LDG.E.128 R92, [R100.64] ;  /* 0x00000004645c5981 */ /* 0x000162000c1e1d00 */
[----:B------:R-:W-:Y:S01]  /*0570*/  @!P6 ISETP.NE.U32.AND P1, PT, RZ, c[0x0][0x180], PT ;  /* 0x00006000ff00ea0c */ /* 0x000fe20003f25070 */
[----:B-1----:R-:W-:Y:S01]  /*0580*/  IMAD.WIDE.U32 R98, R137, R136, c[0x0][0x188] ;  /* 0x0000620089627625 */ /* 0x002fe200078e0088 */
[----:B------:R-:W-:Y:S02]  /*0590*/  @!P6 ISETP.NE.U32.AND P2, PT, RZ, c[0x0][0x180], PT ;  /* 0x00006000ff00ea0c */ /* 0x000fe40003f45070 */
[----:B------:R-:W-:Y:S02]  /*05a0*/  @!P6 ISETP.NE.U32.AND P4, PT, RZ, c[0x0][0x180], PT ;  /* 0x00006000ff00ea0c */ /* 0x000fe40003f85070 */
[----:B------:R-:W-:Y:S02]  /*05b0*/  @!P6 ISETP.NE.U32.AND P3, PT, RZ, c[0x0][0x180], PT ;  /* 0x00006000ff00ea0c */ /* 0x000fe40003f65070 */
[----:B------:R-:W-:Y:S02]  /*05c0*/  @!P6 ISETP.NE.AND.EX P1, PT, RZ, c[0x0][0x184], PT, P1 ;  /* 0x00006100ff00ea0c */ /* 0x000fe40003f25310 */
        /* <DEDUP_REMOVED lines=11> */
[----:B------:R-:W-:Y:S02]  /*0680*/  IADD3 R97, R137, 0x20, RZ ;  /* 0x0000002089617810 */ /* 0x000fe40007ffe0ff */
[----:B------:R-:W-:-:S02]  /*0690*/  @!P6 ISETP.NE.AND.EX P2, PT, RZ, c[0x0][0x184], PT, P2 ;  /* 0x00006100ff00ea0c */ /* 0x000fc40003f45320 */
[----:B------:R-:W-:Y:S01]  /*06a0*/  @!P6 ISETP.NE.AND.EX P4, PT, RZ, c[0x0][0x184], PT, P4 ;  /* 0x00006100ff00ea0c */ /* 0x000fe20003f85340 */
[----:B------:R-:W-:Y:S01]  /*06b0*/  @P0 IMAD.WIDE.U32 R102, R97, R136, c[0x0][0x180] ;  /* 0x0000600061660625 */ /* 0x000fe200078e0088 */
[----:B------:R-:W-:Y:S02]  /*06c0*/  @!P6 ISETP.NE.AND.EX P3, PT, RZ, c[0x0][0x184], PT, P3 ;  /* 0x00006100ff00ea0c */ /* 0x000fe40003f65330 */
[----:B------:R-:W-:Y:S02]  /*06d0*/  @!P6 ISETP.NE.AND.EX P1, PT, RZ, c[0x0][0x184], PT, P1 ;  /* 0x00006100ff00ea0c */ /* 0x000fe40003f25310 */
[----:B------:R-:W-:Y:S02]  /*06e0*/  @!P6 FSEL R125, R89, RZ, P2 ;  /* 0x000000ff597de208 */ /* 0x000fe40001000000 */
[----:B------:R-:W-:Y:S02]  /*06f0*/  @!P6 FSEL R126, R90, RZ, P4 ;  /* 0x000000ff5a7ee208 */ /* 0x000fe40002000000 */
[----:B------:R-:W-:-:S02]  /*0700*/  @!P6 FSEL R127, R91, RZ, P3 ;  /* 0x000000ff5b7fe208 */ /* 0x000fc40001800000 */
[----:B------:R-:W-:Y:S01]  /*0710*/  @!P6 FSEL R132, R84, RZ, P1 ;  /* 0x000000ff5484e208 */ /* 0x000fe20000800000 */
[----:B------:R-:W-:Y:S05]  /*0720*/  @!P6 BRA `(.L_x_14968) ;  /* 0x000000300000e947 */ /* 0x000fea0003800000 */
[----:B0----5:R-:W-:-:S05]  /*0730*/  PRMT R132, RZ, 0x5410, R92 ;  /* 0x00005410ff847816 */ /* 0x021fca000000005c */
[----:B------:R-:W-:-:S04]  /*0740*/  FMUL.FTZ R132, R132, c[0x0][0x1ec] ;  /* 0x00007b0084847a20 */ /* 0x000fc80000410000 */
[----:B------:R-:W-:Y:S02]  /*0750*/  @P0 FADD.FTZ R132, R84, R132 ;  /* 0x0000008454840221 */ /* 0x000fe40000010000 */
.L_x_14968:
[----:B0-----:R-:W-:Y:S05]  /*0760*/  BSYNC B0 ;  /* 0x0000000000007941 */ /* 0x001fea0003800000 */
.L_x_14967:
[----:B------:R-:W-:Y:S01]  /*0770*/  BSSY B0, `(.L_x_14969) ;  /* 0x0000005000007945 */ /* 0x000fe20003800000 */
[----:B------:R-:W-:Y:S05]  /*0780*/  @!P6 BRA `(.L_x_14970) ;  /* 0x000000300000e947 */ /* 0x000fea0003800000 */
[----:B-----5:R-:W-:-:S05]  /*0790*/  PRMT R133, RZ, 0x7610, R92 ;  /* 0x00007610ff857816 */ /* 0x020fca000000005c */
[----:B------:R-:W-:-:S04]  /*07a0*/  FMUL.FTZ R133, R133, c[0x0][0x1ec] ;  /* 0x00007b0085857a20 */ /* 0x000fc80000410000 */
[----:B------:R-:W-:Y:S02]  /*07b0*/  @P0 FADD.FTZ R133, R85, R133 ;  /* 0x0000008555850221 */ /* 0x000fe40000010000 */
.L_x_14970:
[----:B------:R-:W-:Y:S05]  /*07c0*/  BSYNC B0 ;  /* 0x0000000000007941 */ /* 0x000fea0003800000 */
.L_x_14969:
[----:B------:R-:W-:Y:S01]  /*07d0*/  BSSY B0, `(.L_x_14971) ;  /* 0x0000005000007945 */ /* 0x000fe20003800000 */
[----:B------:R-:W-:Y:S05]  /*07e0*/  @!P6 BRA `(.L_x_14972) ;  /* 0x000000300000e947 */ /* 0x000fea0003800000 */
[----:B-----5:R-:W-:-:S05]  /*07f0*/  PRMT R134, RZ, 0x5410, R93 ;  /* 0x00005410ff867816 */ /* 0x020fca000000005d */
[----:B------:R-:W-:-:S04]  /*0800*/  FMUL.FTZ R134, R134, c[0x0][0x1ec] ;  /* 0x00007b0086867a20 */ /* 0x000fc80000410000 */
[----:B------:R-:W-:Y:S02]  /*0810*/  @P0 FADD.FTZ R134, R86, R134 ;  /* 0x0000008656860221 */ /* 0x000fe40000010000 */
.L_x_14972:
[----:B------:R-:W-:Y:S05]  /*0820*/  BSYNC B0 ;  /* 0x0000000000007941 */ /* 0x000fea0003800000 */
.L_x_14971:
[----:B------:R-:W-:Y:S01]  /*0830*/  BSSY B0, `(.L_x_14973) ;  /* 0x0000005000007945 */ /* 0x000fe20003800000 */
[----:B------:R-:W-:Y:S05]  /*0840*/  @!P6 BRA `(.L_x_14974) ;  /* 0x000000300000e947 */ /* 0x000fea0003800000 */
[----:B-----5:R-:W-:-:S05]  /*0850*/  PRMT R135, RZ, 0x7610, R93 ;  /* 0x00007610ff877816 */ /* 0x020fca000000005d */
[----:B------:R-:W-:-:S04]  /*0860*/  FMUL.FTZ R135, R135, c[0x0][0x1ec] ;  /* 0x00007b0087877a20 */ /* 0x000fc80000410000 */
[----:B------:R-:W-:Y:S02]  /*0870*/  @P0 FADD.FTZ R135, R87, R135 ;  /* 0x0000008757870221 */ /* 0x000fe40000010000 */
.L_x_14974:
[----:B------:R-:W-:Y:S05]  /*0880*/  BSYNC B0 ;  /* 0x0000000000007941 */ /* 0x000fea0003800000 */
.L_x_14973:
[----:B------:R-:W-:Y:S01]  /*0890*/  BSSY B0, `(.L_x_14975) ;  /* 0x0000005000007945 */ /* 0x000fe20003800000 */
[----:B------:R-:W-:Y:S05]  /*08a0*/  @!P6 BRA `(.L_x_14976) ;  /* 0x000000300000e947 */ /* 0x000fea0003800000 */
[----:B-----5:R-:W-:-:S05]  /*08b0*/  PRMT R124, RZ, 0x5410, R94 ;  /* 0x00005410ff7c7816 */ /* 0x020fca000000005e */
[----:B------:R-:W-:-:S04]  /*08c0*/  FMUL.FTZ R124, R124, c[0x0][0x1ec] ;  /* 0x00007b007c7c7a20 */ /* 0x000fc80000410000 */
[----:B------:R-:W-:Y:S02]  /*08d0*/  @P0 FADD.FTZ R124, R88, R124 ;  /* 0x0000007c587c0221 */ /* 0x000fe40000010000 */
.L_x_14976:
[----:B------:R-:W-:Y:S05]  /*08e0*/  BSYNC B0 ;  /* 0x0000000000007941 */ /* 0x000fea0003800000 */
.L_x_14975:
[----:B------:R-:W-:Y:S01]  /*08f0*/  BSSY B0, `(.L_x_14977) ;  /* 0x0000005000007945 */ /* 0x000fe20003800000 */
[----:B------:R-:W-:Y:S05]  /*0900*/  @!P6 BRA `(.L_x_14978) ;  /* 0x000000300000e947 */ /* 0x000fea0003800000 */
[----:B-----5:R-:W-:-:S05]  /*0910*/  PRMT R125, RZ, 0x7610, R94 ;  /* 0x00007610ff7d7816 */ /* 0x020fca000000005e */
[----:B------:R-:W-:-:S04]  /*0920*/  FMUL.FTZ R125, R125, c[0x0][0x1ec] ;  /* 0x00007b007d7d7a20 */ /* 0x000fc80000410000 */
[----:B------:R-:W-:Y:S02]  /*0930*/  @P0 FADD.FTZ R125, R89, R125 ;  /* 0x0000007d597d0221 */ /* 0x000fe40000010000 */
.L_x_14978:
[----:B------:R-:W-:Y:S05]  /*0940*/  BSYNC B0 ;  /* 0x0000000000007941 */ /* 0x000fea0003800000 */
.L_x_14977:
[----:B------:R-:W-:Y:S01]  /*0950*/  BSSY B0, `(.L_x_14979) ;  /* 0x0000005000007945 */ /* 0x000fe20003800000 */
[----:B------:R-:W-:Y:S05]  /*0960*/  @!P6 BRA `(.L_x_14980) ;  /* 0x000000300000e947 */ /* 0x000fea0003800000 */
[----:B-----5:R-:W-:-:S05]  /*0970*/  PRMT R126, RZ, 0x5410, R95 ;  /* 0x00005410ff7e7816 */ /* 0x020fca000000005f */
[----:B------:R-:W-:-:S04]  /*0980*/  FMUL.FTZ R126, R126, c[0x0][0x1ec] ;  /* 0x00007b007e7e7a20 */ /* 0x000fc80000410000 */
[----:B------:R-:W-:Y:S02]  /*0990*/  @P0 FADD.FTZ R126, R90, R126 ;  /* 0x0000007e5a7e0221 */ /* 0x000fe40000010000 */
.L_x_14980:
[----:B------:R-:W-:Y:S05]  /*09a0*/  BSYNC B0 ;  /* 0x0000000000007941 */ /* 0x000fea0003800000 */
.L_x_14979:
[----:B------:R-:W-:Y:S01]  /*09b0*/  BSSY B0, `(.L_x_14981) ;  /* 0x0000005000007945 */ /* 0x000fe20003800000 */
[----:B------:R-:W-:Y:S05]  /*09c0*/  @!P6 BRA `(.L_x_14982) ;  /* 0x000000300000e947 */ /* 0x000fea0003800000 */
[----:B-----5:R-:W-:-:S05]  /*09d0*/  PRMT R127, RZ, 0x7610, R95 ;  /* 0x00007610ff7f7816 */ /* 0x020fca000000005f */
[----:B------:R-:W-:-:S04]  /*09e0*/  FMUL.FTZ R127, R127, c[0x0][0x1ec] ;  /* 0x00007b007f7f7a20 */ /* 0x000fc80000410000 */
[----:B------:R-:W-:Y:S02]  /*09f0*/  @P0 FADD.FTZ R127, R91, R127 ;  /* 0x0000007f5b7f0221 */ /* 0x000fe40000010000 */
.L_x_14982:
[----:B------:R-:W-:Y:S05]  /*0a00*/  BSYNC B0 ;  /* 0x0000000000007941 */ /* 0x000fea0003800000 */
.L_x_14981:
        /* <DEDUP_REMOVED lines=39> */
[----:B------:R-:W-:Y:S02]  /*0c80*/  @P0 FADD.FTZ R128, R84, R128 ;  /* 0x0000008054800221 */ /* 0x000fe40000010000 */
.L_x_14984:
[----:B----4-:R-:W-:Y:S05]  /*0c90*/  BSYNC B0 ;  /* 0x0000000000007941 */ /* 0x010fea0003800000 */
.L_x_14983:
[----:B------:R-:W-:Y:S01]  /*0ca0*/  BSSY B0, `(.L_x_14985) ;  /* 0x0000005000007945 */ /* 0x000fe20003800000 */
[----:B------:R-:W-:Y:S05]  /*0cb0*/  @!P6 BRA `(.L_x_14986) ;  /* 0x000000300000e947 */ /* 0x000fea0003800000 */
[----:B-----5:R-:W-:-:S05]  /*0cc0*/  PRMT R129, RZ, 0x7610, R92 ;  /* 0x00007610ff817816 */ /* 0x020fca000000005c */
[----:B------:R-:W-:-:S04]  /*0cd0*/  FMUL.FTZ R129, R129, c[0x0][0x1ec] ;  /* 0x00007b0081817a20 */ /* 0x000fc80000410000 */
[----:B------:R-:W-:Y:S02]  /*0ce0*/  @P0 FADD.FTZ R129, R85, R129 ;  /* 0x0000008155810221 */ /* 0x000fe40000010000 */
.L_x_14986:
[----:B------:R-:W-:Y:S05]  /*0cf0*/  BSYNC B0 ;  /* 0x0000000000007941 */ /* 0x000fea0003800000 */
.L_x_14985:
[----:B------:R-:W-:Y:S01]  /*0d00*/  BSSY B0, `(.L_x_14987) ;  /* 0x0000005000007945 */ /* 0x000fe20003800000 */
[----:B------:R-:W-:Y:S05]  /*0d10*/  @!P6 BRA `(.L_x_14988) ;  /* 0x000000300000e947 */ /* 0x000fea0003800000 */
[----:B-----5:R-:W-:-:S05]  /*0d20*/  PRMT R130, RZ, 0x5410, R93 ;  /* 0x00005410ff827816 */ /* 0x020fca000000005d */
[----:B------:R-:W-:-:S04]  /*0d30*/  FMUL.FTZ R130, R130, c[0x0][0x1ec] ;  /* 0x00007b0082827a20 */ /* 0x000fc80000410000 */
[----:B------:R-:W-:Y:S02]  /*0d40*/  @P0 FADD.FTZ R130, R86, R130 ;  /* 0x0000008256820221 */ /* 0x000fe40000010000 */
.L_x_14988:
[----:B------:R-:W-:Y:S05]  /*0d50*/  BSYNC B0 ;  /* 0x0000000000007941 */ /* 0x000fea0003800000 */
.L_x_14987:
[----:B------:R-:W-:Y:S01]  /*0d60*/  BSSY B0, `(.L_x_14989) ;  /* 0x0000005000007945 */ /* 0x000fe20003800000 */
[----:B------:R-:W-:Y:S05]  /*0d70*/  @!P6 BRA `(.L_x_14990) ;  /* 0x000000300000e947 */ /* 0x000fea0003800000 */
[----:B-----5:R-:W-:-:S05]  /*0d80*/  PRMT R131, RZ, 0x7610, R93 ;  /* 0x00007610ff837816 */ /* 0x020fca000000005d */
[----:B------:R-:W-:-:S04]  /*0d90*/  FMUL.FTZ R131, R131, c[0x0][0x1ec] ;  /* 0x00007b0083837a20 */ /* 0x000fc80000410000 */
[----:B------:R-:W-:Y:S02]  /*0da0*/  @P0 FADD.FTZ R131, R87, R131 ;  /* 0x0000008357830221 */ /* 0x000fe40000010000 */
.L_x_14990:
[----:B------:R-:W-:Y:S05]  /*0db0*/  BSYNC B0 ;  /* 0x0000000000007941 */ /* 0x000fea0003800000 */
.L_x_14989:
[----:B------:R-:W-:Y:S01]  /*0dc0*/  BSSY B0, `(.L_x_14991) ;  /* 0x0000005000007945 */ /* 0x000fe20003800000 */
[----:B------:R-:W-:Y:S05]  /*0dd0*/  @!P6 BRA `(.L_x_14992) ;  /* 0x000000300000e947 */ /* 0x000fea0003800000 */
[----:B-----5:R-:W-:-:S05]  /*0de0*/  PRMT R116, RZ, 0x5410, R94 ;  /* 0x00005410ff747816 */ /* 0x020fca000000005e */
[----:B------:R-:W-:-:S04]  /*0df0*/  FMUL.FTZ R116, R116, c[0x0][0x1ec] ;  /* 0x00007b0074747a20 */ /* 0x000fc80000410000 */
[----:B------:R-:W-:Y:S02]  /*0e00*/  @P0 FADD.FTZ R116, R88, R116 ;  /* 0x0000007458740221 */ /* 0x000fe40000010000 */
.L_x_14992:
[----:B------:R-:W-:Y:S05]  /*0e10*/  BSYNC B0 ;  /* 0x0000000000007941 */ /* 0x000fea0003800000 */
.L_x_14991:
[----:B------:R-:W-:Y:S01]  /*0e20*/  BSSY B0, `(.L_x_14993) ;  /* 0x0000005000007945 */ /* 0x000fe20003800000 */
[----:B------:R-:W-:Y:S05]  /*0e30*/  @!P6 BRA `(.L_x_14994) ;  /* 0x000000300000e947 */ /* 0x000fea0003800000 */
[----:B-----5:R-:W-:-:S05]  /*0e40*/  PRMT R117, RZ, 0x7610, R94 ;  /* 0x00007610ff757816 */ /* 0x020fca000000005e */
[----:B------:R-:W-:-:S04]  /*0e50*/  FMUL.FTZ R117, R117, c[0x0][0x1ec] ;  /* 0x00007b0075757a20 */ /* 0x000fc80000410000 */
[----:B------:R-:W-:Y:S02]  /*0e60*/  @P0 FADD.FTZ R117, R89, R117 ;  /* 0x0000007559750221 */ /* 0x000fe40000010000 */
.L_x_14994:
[----:B------:R-:W-:Y:S05]  /*0e70*/  BSYNC B0 ;  /* 0x0000000000007941 */ /* 0x000fea0003800000 */
.L_x_14993:
[----:B------:R-:W-:Y:S01]  /*0e80*/  BSSY B0, `(.L_x_14995) ;  /* 0x0000005000007945 */ /* 0x000fe20003800000 */
[----:B------:R-:W-:Y:S05]  /*0e90*/  @!P6 BRA `(.L_x_14996) ;  /* 0x000000300000e947 */ /* 0x000fea0003800000 */
[----:B-----5:R-:W-:-:S05]  /*0ea0*/  PRMT R118, RZ, 0x5410, R95 ;  /* 0x00005410ff767816 */ /* 0x020fca000000005f */
[----:B------:R-:W-:-:S04]  /*0eb0*/  FMUL.FTZ R118, R118, c[0x0][0x1ec] ;  /* 0x00007b0076767a20 */ /* 0x000fc80000410000 */
[----:B------:R-:W-:Y:S02]  /*0ec0*/  @P0 FADD.FTZ R118, R90, R118 ;  /* 0x000000765a760221 */ /* 0x000fe40000010000 */
.L_x_14996:
[----:B------:R-:W-:Y:S05]  /*0ed0*/  BSYNC B0 ;  /* 0x0000000000007941 */ /* 0x000fea0003800000 */
.L_x_14995:
[----:B------:R-:W-:Y:S01]  /*0ee0*/  BSSY B0, `(.L_x_14997) ;  /* 0x0000005000007945 */ /* 0x000fe20003800000 */
[----:B------:R-:W-:Y:S05]  /*0ef0*/  @!P6 BRA `(.L_x_14998) ;  /* 0x000000300000e947 */ /* 0x000fea0003800000 */
[----:B-----5:R-:W-:-:S05]  /*0f00*/  PRMT R119, RZ, 0x7610, R95 ;  /* 0x00007610ff777816 */ /* 0x020fca000000005f */
[----:B------:R-:W-:-:S04]  /*0f10*/  FMUL.FTZ R119, R119, c[0x0][0x1ec] ;  /* 0x00007b0077777a20 */ /* 0x000fc80000410000 */
[----:B------:R-:W-:Y:S02]  /*0f20*/  @P0 FADD.FTZ R119, R91, R119 ;  /* 0x000000775b770221 */ /* 0x000fe40000010000 */
.L_x_14998:
[----:B------:R-:W-:Y:S05]  /*0f30*/  BSYNC B0 ;  /* 0x0000000000007941 */ /* 0x000fea0003800000 */
.L_x_14997:
        /* <DEDUP_REMOVED lines=40> */
.L_x_15000:
[----:B----4-:R-:W-:Y:S05]  /*11c0*/  BSYNC B0 ;  /* 0x0000000000007941 */ /* 0x010fea0003800000 */
.L_x_14999:
[----:B------:R-:W-:Y:S01]  /*11d0*/  BSSY B0, `(.L_x_15001) ;  /* 0x0000005000007945 */ /* 0x000fe20003800000 */
[----:B------:R-:W-:Y:S05]  /*11e0*/  @!P6 BRA `(.L_x_15002) ;  /* 0x000000300000e947 */ /* 0x000fea0003800000 */
[----:B-----5:R-:W-:-:S05]  /*11f0*/  PRMT R121, RZ, 0x7610, R92 ;  /* 0x00007610ff797816 */ /* 0x020fca000000005c */
[----:B------:R-:W-:-:S04]  /*1200*/  FMUL.FTZ R121, R121, c[0x0][0x1ec] ;  /* 0x00007b0079797a20 */ /* 0x000fc80000410000 */
[----:B------:R-:W-:Y:S02]  /*1210*/  @P0 FADD.FTZ R121, R85, R121 ;  /* 0x0000007955790221 */ /* 0x000fe40000010000 */
.L_x_15002:
[----:B------:R-:W-:Y:S05]  /*1220*/  BSYNC B0 ;  /* 0x0000000000007941 */ /* 0x000fea0003800000 */
.L_x_15001:
[----:B------:R-:W-:Y:S01]  /*1230*/  BSSY B0, `(.L_x_15003) ;  /* 0x0000005000007945 */ /* 0x000fe20003800000 */
[----:B------:R-:W-:Y:S05]  /*1240*/  @!P6 BRA `(.L_x_15004) ;  /* 0x000000300000e947 */ /* 0x000fea0003800000 */
[----:B-----5:R-:W-:-:S05]  /*1250*/  PRMT R122, RZ, 0x5410, R93 ;  /* 0x00005410ff7a7816 */ /* 0x020fca000000005d */
[----:B------:R-:W-:-:S04]  /*1260*/  FMUL.FTZ R122, R122, c[0x0][0x1ec] ;  /* 0x00007b007a7a7a20 */ /* 0x000fc80000410000 */
[----:B------:R-:W-:Y:S02]  /*1270*/  @P0 FADD.FTZ R122, R86, R122 ;  /* 0x0000007a567a0221 */ /* 0x000fe40000010000 */
.L_x_15004:
[----:B------:R-:W-:Y:S05]  /*1280*/  BSYNC B0 ;  /* 0x0000000000007941 */ /* 0x000fea0003800000 */
.L_x_15003:
[----:B------:R-:W-:Y:S01]  /*1290*/  BSSY B0, `(.L_x_15005) ;  /* 0x0000005000007945 */ /* 0x000fe20003800000 */
[----:B------:R-:W-:Y:S05]  /*12a0*/  @!P6 BRA `(.L_x_15006) ;  /* 0x000000300000e947 */ /* 0x000fea0003800000 */
[----:B-----5:R-:W-:-:S05]  /*12b0*/  PRMT R123, RZ, 0x7610, R93 ;  /* 0x00007610ff7b7816 */ /* 0x020fca000000005d */
[----:B------:R-:W-:-:S04]  /*12c0*/  FMUL.FTZ R123, R123, c[0x0][0x1ec] ;  /* 0x00007b007b7b7a20 */ /* 0x000fc80000410000 */
[----:B------:R-:W-:Y:S02]  /*12d0*/  @P0 FADD.FTZ R123, R87, R123 ;  /* 0x0000007b577b0221 */ /* 0x000fe40000010000 */
.L_x_15006:
[----:B------:R-:W-:Y:S05]  /*12e0*/  BSYNC B0 ;  /* 0x0000000000007941 */ /* 0x000fea0003800000 */
.L_x_15005:
[----:B------:R-:W-:Y:S01]  /*12f0*/  BSSY B0, `(.L_x_15007) ;  /* 0x0000005000007945 */ /* 0x000fe20003800000 */
[----:B------:R-:W-:Y:S05]  /*1300*/  @!P6 BRA `(.L_x_15008) ;  /* 0x000000300000e947 */ /* 0x000fea0003800000 */
[----:B-----5:R-:W-:-:S05]  /*1310*/  PRMT R108, RZ, 0x5410, R94 ;  /* 0x00005410ff6c7816 */ /* 0x020fca000000005e */
[----:B------:R-:W-:-:S04]  /*1320*/  FMUL.FTZ R108, R108, c[0x0][0x1ec] ;  /* 0x00007b006c6c7a20 */ /* 0x000fc80000410000 */
[----:B------:R-:W-:Y:S02]  /*1330*/  @P0 FADD.FTZ R108, R88, R108 ;  /* 0x0000006c586c0221 */ /* 0x000fe40000010000 */
.L_x_15008:
[----:B------:R-:W-:Y:S05]  /*1340*/  BSYNC B0 ;  /* 0x0000000000007941 */ /* 0x000fea0003800000 */
.L_x_15007:
[----:B------:R-:W-:Y:S01]  /*1350*/  BSSY B0, `(.L_x_15009) ;  /* 0x0000005000007945 */ /* 0x000fe20003800000 */
[----:B------:R-:W-:Y:S05]  /*1360*/  @!P6 BRA `(.L_x_15010) ;  /* 0x000000300000e947 */ /* 0x000fea0003800000 */
[----:B-----5:R-:W-:-:S05]  /*1370*/  PRMT R109, RZ, 0x7610, R94 ;  /* 0x00007610ff6d7816 */ /* 0x020fca000000005e */
[----:B------:R-:W-:-:S04]  /*1380*/  FMUL.FTZ R109, R109, c[0x0][0x1ec] ;  /* 0x00007b006d6d7a20 */ /* 0x000fc80000410000 */
[----:B------:R-:W-:Y:S02]  /*1390*/  @P0 FADD.FTZ R109, R89, R109 ;  /* 0x0000006d596d0221 */ /* 0x000fe40000010000 */
.L_x_15010:
[----:B------:R-:W-:Y:S05]  /*13a0*/  BSYNC B0 ;  /* 0x0000000000007941 */ /* 0x000fea0003800000 */
.L_x_15009:
[----:B------:R-:W-:Y:S01]  /*13b0*/  BSSY B0, `(.L_x_15011) ;  /* 0x0000005000007945 */ /* 0x000fe20003800000 */
[----:B------:R-:W-:Y:S05]  /*13c0*/  @!P6 BRA `(.L_x_15012) ;  /* 0x000000300000e947 */ /* 0x000fea0003800000 */
[----:B-----5:R-:W-:-:S05]  /*13d0*/  PRMT R110, RZ, 0x5410, R95 ;  /* 0x00005410ff6e7816 */ /* 0x020fca000000005f */
[----:B------:R-:W-:-:S04]  /*13e0*/  FMUL.FTZ R110, R110, c[0x0][0x1ec] ;  /* 0x00007b006e6e7a20 */ /* 0x000fc80000410000 */
[----:B------:R-:W-:Y:S02]  /*13f0*/  @P0 FADD.FTZ R110, R90, R110 ;  /* 0x0000006e5a6e0221 */ /* 0x000fe40000010000 */
.L_x_15012:
[----:B------:R-:W-:Y:S05]  /*1400*/  BSYNC B0 ;  /* 0x0000000000007941 */ /* 0x000fea0003800000 */
.L_x_15011:
[----:B------:R-:W-:Y:S01]  /*1410*/  BSSY B0, `(.L_x_15013) ;  /* 0x0000005000007945 */ /* 0x000fe20003800000 */
[----:B------:R-:W-:Y:S05]  /*1420*/  @!P6 BRA `(.L_x_15014) ;  /* 0x000000300000e947 */ /* 0x000fea0003800000 */
[----:B-----5:R-:W-:-:S05]  /*1430*/  PRMT R111, RZ, 0x7610, R95 ;  /* 0x00007610ff6f7816 */ /* 0x020fca000000005f */
[----:B------:R-:W-:-:S04]  /*1440*/  FMUL.FTZ R111, R111, c[0x0][0x1ec] ;  /* 0x00007b006f6f7a20 */ /* 0x000fc80000410000 */
[----:B------:R-:W-:Y:S02]  /*1450*/  @P0 FADD.FTZ R111, R91, R111 ;  /* 0x0000006f5b6f0221 */ /* 0x000fe40000010000 */
.L_x_15014:
[----:B------:R-:W-:Y:S05]  /*1460*/  BSYNC B0 ;  /* 0x0000000000007941 */ /* 0x000fea0003800000 */
.L_x_15013:
        /* <DEDUP_REMOVED lines=16> */
[----:B0-----:R-:W-:Y:S01]  /*1570*/  IMAD.WIDE.U32 R98, R97, R136, c[0x0][0x188] ;  /* 0x0000620061627625 */ /* 0x001fe200078e0088 */
[----:B------:R-:W-:-:S02]  /*1580*/  @!P6 ISETP.NE.AND.EX P3, PT, RZ, c[0x0][0x184], PT, P3 ;  /* 0x00006100ff00ea0c */ /* 0x000fc40003f65330 */
[----:B------:R-:W-:-:S05]  /*1590*/  IADD3 R137, R137, 0x80, RZ ;  /* 0x0000008089897810 */ /* 0x000fca0007ffe0ff */
[----:B------:R-:W-:Y:S01]  /*15a0*/  @P0 IMAD.WIDE.U32 R104, R137, R136, c[0x0][0x180] ;  /* 0x0000600089680625 */ /* 0x000fe200078e0088 */
        /* <DEDUP_REMOVED lines=17> */
[----:B-----5:R-:W-:-:S05]  /*16c0*/  PRMT R112, RZ, 0x5410, R92 ;  /* 0x00005410ff707816 */ /* 0x020fca000000005c */
[----:B------:R-:W-:-:S04]  /*16d0*/  FMUL.FTZ R112, R112, c[0x0][0x1ec] ;  /* 0x00007b0070707a20 */ /* 0x000fc80000410000 */
[----:B------:R-:W-:Y:S02]  /*16e0*/  @P0 FADD.FTZ R112, R84, R112 ;  /* 0x0000007054700221 */ /* 0x000fe40000010000 */
.L_x_15016:
[----:B------:R-:W-:Y:S05]  /*16f0*/  BSYNC B0 ;  /* 0x0000000000007941 */ /* 0x000fea0003800000 */
.L_x_15015:
[----:B------:R-:W-:Y:S01]  /*1700*/  BSSY B0, `(.L_x_15017) ;  /* 0x0000005000007945 */ /* 0x000fe20003800000 */
[----:B------:R-:W-:Y:S05]  /*1710*/  @!P6 BRA `(.L_x_15018) ;  /* 0x000000300000e947 */ /* 0x000fea0003800000 */
[----:B-----5:R-:W-:-:S05]  /*1720*/  PRMT R113, RZ, 0x7610, R92 ;  /* 0x00007610ff717816 */ /* 0x020fca000000005c */
[----:B------:R-:W-:-:S04]  /*1730*/  FMUL.FTZ R113, R113, c[0x0][0x1ec] ;  /* 0x00007b0071717a20 */ /* 0x000fc80000410000 */
[----:B------:R-:W-:Y:S02]  /*1740*/  @P0 FADD.FTZ R113, R85, R113 ;  /* 0x0000007155710221 */ /* 0x000fe40000010000 */
.L_x_15018:
[----:B------:R-:W-:Y:S05]  /*1750*/  BSYNC B0 ;  /* 0x0000000000007941 */ /* 0x000fea0003800000 */
.L_x_15017:
[----:B------:R-:W-:Y:S01]  /*1760*/  BSSY B0, `(.L_x_15019) ;  /* 0x0000005000007945 */ /* 0x000fe20003800000 */
[----:B------:R-:W-:Y:S05]  /*1770*/  @!P6 BRA `(.L_x_15020) ;  /* 0x000000300000e947 */ /* 0x000fea0003800000 */
[----:B-----5:R-:W-:-:S05]  /*1780*/  PRMT R114, RZ, 0x5410, R93 ;  /* 0x00005410ff727816 */ /* 0x020fca000000005d */
[----:B------:R-:W-:-:S04]  /*1790*/  FMUL.FTZ R114, R114, c[0x0][0x1ec] ;  /* 0x00007b0072727a20 */ /* 0x000fc80000410000 */
[----:B------:R-:W-:Y:S02]  /*17a0*/  @P0 FADD.FTZ R114, R86, R114 ;  /* 0x0000007256720221 */ /* 0x000fe40000010000 */
.L_x_15020:
[----:B------:R-:W-:Y:S05]  /*17b0*/  BSYNC B0 ;  /* 0x0000000000007941 */ /* 0x000fea0003800000 */
.L_x_15019:
[----:B------:R-:W-:Y:S01]  /*17c0*/  BSSY B0, `(.L_x_15021) ;  /* 0x0000005000007945 */ /* 0x000fe20003800000 */
[----:B------:R-:W-:Y:S05]  /*17d0*/  @!P6 BRA `(.L_x_15022) ;  /* 0x000000300000e947 */ /* 0x000fea0003800000 */
[----:B-----5:R-:W-:-:S05]  /*17e0*/  PRMT R115, RZ, 0x7610, R93 ;  /* 0x00007610ff737816 */ /* 0x020fca000000005d */
[----:B------:R-:W-:-:S04]  /*17f0*/  FMUL.FTZ R115, R115, c[0x0][0x1ec] ;  /* 0x00007b0073737a20 */ /* 0x000fc80000410000 */
[----:B------:R-:W-:Y:S02]  /*1800*/  @P0 FADD.FTZ R115, R87, R115 ;  /* 0x0000007357730221 */ /* 0x000fe40000010000 */
.L_x_15022:
[----:B------:R-:W-:Y:S05]  /*1810*/  BSYNC B0 ;  /* 0x0000000000007941 */ /* 0x000fea0003800000 */
.L_x_15021:
[----:B------:R-:W-:Y:S01]  /*1820*/  BSSY B0, `(.L_x_15023) ;  /* 0x0000005000007945 */ /* 0x000fe20003800000 */
[----:B------:R-:W-:Y:S05]  /*1830*/  @!P6 BRA `(.L_x_15024) ;  /* 0x000000300000e947 */ /* 0x000fea0003800000 */
[----:B-----5:R-:W-:-:S05]  /*1840*/  PRMT R100, RZ, 0x5410, R94 ;  /* 0x00005410ff647816 */ /* 0x020fca000000005e */
[----:B------:R-:W-:-:S04]  /*1850*/  FMUL.FTZ R100, R100, c[0x0][0x1ec] ;  /* 0x00007b0064647a20 */ /* 0x000fc80000410000 */
[----:B------:R-:W-:Y:S02]  /*1860*/  @P0 FADD.FTZ R100, R88, R100 ;  /* 0x0000006458640221 */ /* 0x000fe40000010000 */
.L_x_15024:
[----:B------:R-:W-:Y:S05]  /*1870*/  BSYNC B0 ;  /* 0x0000000000007941 */ /* 0x000fea0003800000 */
.L_x_15023:
[----:B------:R-:W-:Y:S01]  /*1880*/  BSSY B0, `(.L_x_15025) ;  /* 0x0000005000007945 */ /* 0x000fe20003800000 */
[----:B------:R-:W-:Y:S05]  /*1890*/  @!P6 BRA `(.L_x_15026) ;  /* 0x000000300000e947 */ /* 0x000fea0003800000 */
[----:B-----5:R-:W-:-:S05]  /*18a0*/  PRMT R101, RZ, 0x7610, R94 ;  /* 0x00007610ff657816 */ /* 0x020fca000000005e */
[----:B------:R-:W-:-:S04]  /*18b0*/  FMUL.FTZ R101, R101, c[0x0][0x1ec] ;  /* 0x00007b0065657a20 */ /* 0x000fc80000410000 */
[----:B------:R-:W-:Y:S02]  /*18c0*/  @P0 FADD.FTZ R101, R89, R101 ;  /* 0x0000006559650221 */ /* 0x000fe40000010000 */
.L_x_15026:
[----:B------:R-:W-:Y:S05]  /*18d0*/  BSYNC B0 ;  /* 0x0000000000007941 */ /* 0x000fea0003800000 */
.L_x_15025:
[----:B------:R-:W-:Y:S01]  /*18e0*/  BSSY B0, `(.L_x_15027) ;  /* 0x0000005000007945 */ /* 0x000fe20003800000 */
[----:B------:R-:W-:Y:S05]  /*18f0*/  @!P6 BRA `(.L_x_15028) ;  /* 0x000000300000e947 */ /* 0x000fea0003800000 */
[----:B-----5:R-:W-:-:S05]  /*1900*/  PRMT R102, RZ, 0x5410, R95 ;  /* 0x00005410ff667816 */ /* 0x020fca000000005f */
[----:B------:R-:W-:-:S04]  /*1910*/  FMUL.FTZ R102, R102, c[0x0][0x1ec] ;  /* 0x00007b0066667a20 */ /* 0x000fc80000410000 */
[----:B------:R-:W-:Y:S02]  /*1920*/  @P0 FADD.FTZ R102, R90, R102 ;  /* 0x000000665a660221 */ /* 0x000fe40000010000 */
.L_x_15028:
[----:B------:R-:W-:Y:S05]  /*1930*/  BSYNC B0 ;  /* 0x0000000000007941 */ /* 0x000fea0003800000 */
.L_x_15027:
[----:B------:R-:W-:Y:S01]  /*1940*/  BSSY B0, `(.L_x_15029) ;  /* 0x0000005000007945 */ /* 0x000fe20003800000 */
[----:B------:R-:W-:Y:S05]  /*1950*/  @!P6 BRA `(.L_x_15030) ;  /* 0x000000300000e947 */ /* 0x000fea0003800000 */
[----:B-----5:R-:W-:-:S05]  /*1960*/  PRMT R103, RZ, 0x7610, R95 ;  /* 0x00007610ff677816 */ /* 0x020fca000000005f */
[----:B------:R-:W-:-:S04]  /*1970*/  FMUL.FTZ R103, R103, c[0x0][0x1ec] ;  /* 0x00007b0067677a20 */ /* 0x000fc80000410000 */
[----:B------:R-:W-:Y:S02]  /*1980*/  @P0 FADD.FTZ R103, R91, R103 ;  /* 0x000000675b670221 */ /* 0x000fe40000010000 */
.L_x_15030:
[----:B------:R-:W-:Y:S05]  /*1990*/  BSYNC B0 ;  /* 0x0000000000007941 */ /* 0x000fea0003800000 */
.L_x_15029:
[----:B------:R-:W-:Y:S04]  /*19a0*/  STG.E.128 [R98.64], R112 ;  /* 0x0000007062007986 */ /* 0x000fe8000c101d04 */
[----:B------:R0:W-:Y:S04]  /*19b0*/  STG.E.128 [R98.64+0x10], R100 ;  /* 0x0000106462007986 */ /* 0x0001e8000c101d04 */
[----:B------:R-:W2:Y:S04]  /*19c0*/  @P0 LDG.E.128 R84, [R104.64] ;  /* 0x0000000468540981 */ /* 0x000ea8000c1e1d00 */
[----:B------:R2:W3:Y:S01]  /*19d0*/  @P0 LDG.E.128 R88, [R104.64+0x10] ;  /* 0x0000100468580981 */ /* 0x0004e2000c1e1d00 */
        /* <DEDUP_REMOVED lines=33> */
.L_x_15032:
[----:B------:R-:W-:Y:S05]  /*1bf0*/  BSYNC B0 ;  /* 0x0000000000007941 */ /* 0x000fea0003800000 */
.L_x_15031:
[----:B------:R-:W-:Y:S01]  /*1c00*/  BSSY B0, `(.L_x_15033) ;  /* 0x0000005000007945 */ /* 0x000fe20003800000 */
[----:B------:R-:W-:Y:S05]  /*1c10*/  @!P6 BRA `(.L_x_15034) ;  /* 0x000000300000e947 */ /* 0x000fea0003800000 */
[----:B-----5:R-:W-:-:S05]  /*1c20*/  PRMT R105, RZ, 0x7610, R92 ;  /* 0x00007610ff697816 */ /* 0x020fca000000005c */
[----:B------:R-:W-:-:S04]  /*1c30*/  FMUL.FTZ R105, R105, c[0x0][0x1ec] ;  /* 0x00007b0069697a20 */ /* 0x000fc80000410000 */
[----:B------:R-:W-:Y:S02]  /*1c40*/  @P0 FADD.FTZ R105, R85, R105 ;  /* 0x0000006955690221 */ /* 0x000fe40000010000 */
.L_x_15034:
[----:B------:R-:W-:Y:S05]  /*1c50*/  BSYNC B0 ;  /* 0x0000000000007941 */ /* 0x000fea0003800000 */
.L_x_15033:
[----:B------:R-:W-:Y:S01]  /*1c60*/  BSSY B0, `(.L_x_15035) ;  /* 0x0000005000007945 */ /* 0x000fe20003800000 */
[----:B------:R-:W-:Y:S05]  /*1c70*/  @!P6 BRA `(.L_x_15036) ;  /* 0x000000300000e947 */ /* 0x000fea0003800000 */
[----:B-----5:R-:W-:-:S05]  /*1c80*/  PRMT R106, RZ, 0x5410, R93 ;  /* 0x00005410ff6a7816 */ /* 0x020fca000000005d */
[----:B------:R-:W-:-:S04]  /*1c90*/  FMUL.FTZ R106, R106, c[0x0][0x1ec] ;  /* 0x00007b006a6a7a20 */ /* 0x000fc80000410000 */
[----:B------:R-:W-:Y:S02]  /*1ca0*/  @P0 FADD.FTZ R106, R86, R106 ;  /* 0x0000006a566a0221 */ /* 0x000fe40000010000 */
.L_x_15036:
[----:B------:R-:W-:Y:S05]  /*1cb0*/  BSYNC B0 ;  /* 0x0000000000007941 */ /* 0x000fea0003800000 */
.L_x_15035:
[----:B------:R-:W-:Y:S01]  /*1cc0*/  BSSY B0, `(.L_x_15037) ;  /* 0x0000005000007945 */ /* 0x000fe20003800000 */
[----:B------:R-:W-:Y:S05]  /*1cd0*/  @!P6 BRA `(.L_x_15038) ;  /* 0x000000300000e947 */ /* 0x000fea0003800000 */
[----:B-----5:R-:W-:-:S05]  /*1ce0*/  PRMT R107, RZ, 0x7610, R93 ;  /* 0x00007610ff6b7816 */ /* 0x020fca000000005d */
[----:B------:R-:W-:-:S04]  /*1cf0*/  FMUL.FTZ R107, R107, c[0x0][0x1ec] ;  /* 0x00007b006b6b7a20 */ /* 0x000fc80000410000 */
[----:B------:R-:W-:Y:S02]  /*1d00*/  @P0 FADD.FTZ R107, R87, R107 ;  /* 0x0000006b576b0221 */ /* 0x000fe40000010000 */
.L_x_15038:
[----:B------:R-:W-:Y:S05]  /*1d10*/  BSYNC B0 ;  /* 0x0000000000007941 */ /* 0x000fea0003800000 */
.L_x_15037:
[----:B------:R-:W-:Y:S01]  /*1d20*/  BSSY B0, `(.L_x_15039) ;  /* 0x0000005000007945 */ /* 0x000fe20003800000 */
[----:B------:R-:W-:Y:S05]  /*1d30*/  @!P6 BRA `(.L_x_15040) ;  /* 0x000000300000e947 */ /* 0x000fea0003800000 */
[----:B-----5:R-:W-:-:S05]  /*1d40*/  PRMT R96, RZ, 0x5410, R94 ;  /* 0x00005410ff607816 */ /* 0x020fca000000005e */
[----:B------:R-:W-:-:S04]  /*1d50*/  FMUL.FTZ R96, R96, c[0x0][0x1ec] ;  /* 0x00007b0060607a20 */ /* 0x000fc80000410000 */
[----:B------:R-:W-:Y:S02]  /*1d60*/  @P0 FADD.FTZ R96, R88, R96 ;  /* 0x0000006058600221 */ /* 0x000fe40000010000 */
.L_x_15040:
[----:B------:R-:W-:Y:S05]  /*1d70*/  BSYNC B0 ;  /* 0x0000000000007941 */ /* 0x000fea0003800000 */
.L_x_15039:
[----:B------:R-:W-:Y:S01]  /*1d80*/  BSSY B0, `(.L_x_15041) ;  /* 0x0000005000007945 */ /* 0x000fe20003800000 */
[----:B------:R-:W-:Y:S05]  /*1d90*/  @!P6 BRA `(.L_x_15042) ;  /* 0x000000300000e947 */ /* 0x000fea0003800000 */
[----:B-----5:R-:W-:-:S05]  /*1da0*/  PRMT R97, RZ, 0x7610, R94 ;  /* 0x00007610ff617816 */ /* 0x020fca000000005e */
[----:B------:R-:W-:-:S04]  /*1db0*/  FMUL.FTZ R97, R97, c[0x0][0x1ec] ;  /* 0x00007b0061617a20 */ /* 0x000fc80000410000 */
[----:B------:R-:W-:Y:S02]  /*1dc0*/  @P0 FADD.FTZ R97, R89, R97 ;  /* 0x0000006159610221 */ /* 0x000fe40000010000 */
.L_x_15042:
[----:B------:R-:W-:Y:S05]  /*1dd0*/  BSYNC B0 ;  /* 0x0000000000007941 */ /* 0x000fea0003800000 */
.L_x_15041:
[----:B------:R-:W-:Y:S01]  /*1de0*/  BSSY B0, `(.L_x_15043) ;  /* 0x0000005000007945 */ /* 0x000fe20003800000 */
[----:B------:R-:W-:Y:S05]  /*1df0*/  @!P6 BRA `(.L_x_15044) ;  /* 0x000000300000e947 */ /* 0x000fea0003800000 */
[----:B-----5:R-:W-:-:S05]  /*1e00*/  PRMT R98, RZ, 0x5410, R95 ;  /* 0x00005410ff627816 */ /* 0x020fca000000005f */
[----:B------:R-:W-:-:S04]  /*1e10*/  FMUL.FTZ R98, R98, c[0x0][0x1ec] ;  /* 0x00007b0062627a20 */ /* 0x000fc80000410000 */
[----:B------:R-:W-:Y:S02]  /*1e20*/  @P0 FADD.FTZ R98, R90, R98 ;  /* 0x000000625a620221 */ /* 0x000fe40000010000 */
.L_x_15044:
[----:B------:R-:W-:Y:S05]  /*1e30*/  BSYNC B0 ;  /* 0x0000000000007941 */ /* 0x000fea0003800000 */
.L_x_15043:
[----:B------:R-:W-:Y:S01]  /*1e40*/  BSSY B0, `(.L_x_15045) ;  /* 0x0000005000007945 */ /* 0x000fe20003800000 */
[----:B------:R-:W-:Y:S05]  /*1e50*/  @!P6 BRA `(.L_x_15046) ;  /* 0x000000300000e947 */ /* 0x000fea0003800000 */
[----:B-----5:R-:W-:-:S05]  /*1e60*/  PRMT R99, RZ, 0x7610, R95 ;  /* 0x00007610ff637816 */ /* 0x020fca000000005f */
[----:B------:R-:W-:-:S04]  /*1e70*/  FMUL.FTZ R99, R99, c[0x0][0x1ec] ;  /* 0x00007b0063637a20 */ /* 0x000fc80000410000 */
[----:B------:R-:W-:Y:S02]  /*1e80*/  @P0 FADD.FTZ R99, R91, R99 ;  /* 0x000000635b630221 */ /* 0x000fe40000010000 */
.L_x_15046:
[----:B------:R-:W-:Y:S05]  /*1e90*/  BSYNC B0 ;  /* 0x0000000000007941 */ /* 0x000fea0003800000 */
.L_x_15045:
        /* <DEDUP_REMOVED lines=46> */
[----:B------:R1:W2:Y:S02]  /*2180*/  SHFL.BFLY PT, R136, R143, 0x1, 0x1f ;  /* 0x0c201f008f887f89 */ /* 0x0002a400000e0000 */
.L_x_15053:
[----:B-12---:R-:W-:Y:S01]  /*2190*/  FADD.FTZ R143, R143, R136 ;  /* 0x000000888f8f7221 */ /* 0x006fe20000010000 */
[----:B------:R-:W-:Y:S05]  /*21a0*/  BRA.DIV ~URZ, `(.L_x_15048) ;  /* 0x000012127f007947 */ /* 0x000fea000b800000 */
[----:B------:R-:W1:Y:S02]  /*21b0*/  SHFL.BFLY PT, R136, R143, 0x2, 0x1f ;  /* 0x0c401f008f887f89 */ /* 0x000e6400000e0000 */
[----:B-1----:R-:W-:-:S05]  /*21c0*/  FADD.FTZ R136, R143, R136 ;  /* 0x000000888f887221 */ /* 0x002fca0000010000 */
[----:B0-----:R-:W0:Y:S02]  /*21d0*/  SHFL.BFLY PT, R139, R136, 0x4, 0x1f ;  /* 0x0c801f00888b7f89 */ /* 0x001e2400000e0000 */
        /* <DEDUP_REMOVED lines=95> */
.L_x_15054:
[----:B------:R-:W-:Y:S01]  /*27d0*/  FMUL.FTZ R136, R138, R138 ;  /* 0x0000008a8a887220 */ /* 0x000fe20000410000 */
[----:B------:R-:W-:Y:S01]  /*27e0*/  ISETP.NE.AND P0, PT, RZ, UR6, PT ;  /* 0x00000006ff007c0c */ /* 0x000fe2000bf05270 */
[----:B01----:R-:W-:Y:S01]  /*27f0*/  FADD.FTZ R143, R142, R143 ;  /* 0x0000008f8e8f7221 */ /* 0x003fe20000010000 */
[----:B------:R-:W-:Y:S01]  /*2800*/  MOV R140, c[0x0][0x1e0] ;  /* 0x00007800008c7a02 */ /* 0x000fe20000000f00 */
[----:B------:R-:W-:Y:S01]  /*2810*/  BSSY B0, `(.L_x_15049) ;  /* 0x00000ae000007945 */ /* 0x000fe20003800000 */
[----:B------:R-:W-:Y:S02]  /*2820*/  FSEL R139, R136, RZ, P0 ;  /* 0x000000ff888b7208 */ /* 0x000fe40000000000 */
[C---:B------:R-:W-:Y:S01]  /*2830*/  @!P1 LEA R142, P3, R2.reuse, c[0x0][0x1a8], 0x2 ;  /* 0x00006a00028e9a11 */ /* 0x040fe200078610ff */
[----:B------:R-:W-:Y:S01]  /*2840*/  FFMA.FTZ R136, R143, R140, c[0x0][0x228] ;  /* 0x00008a008f887623 */ /* 0x000fe2000001008c */
[C---:B------:R-:W-:Y:S02]  /*2850*/  @!P1 LEA R140, P2, R2.reuse, c[0x0][0x1a0], 0x2 ;  /* 0x00006800028c9a11 */ /* 0x040fe400078410ff */
[----:B------:R-:W-:Y:S01]  /*2860*/  @!P1 LEA.HI.X R143, R2, c[0x0][0x1ac], R137, 0x2, P3 ;  /* 0x00006b00028f9a11 */ /* 0x000fe200018f1489 */
[----:B------:R-:W-:Y:S01]  /*2870*/  FADD.FTZ R136, R136, R139 ;  /* 0x0000008b88887221 */ /* 0x000fe20000010000 */
[----:B------:R-:W-:-:S05]  /*2880*/  @!P1 LEA.HI.X R141, R2, c[0x0][0x1a4], R137, 0x2, P2 ;  /* 0x00006900028d9a11 */ /* 0x000fca00010f1489 */
[----:B------:R-:W0:Y:S01]  /*2890*/  MUFU.RSQ R136, R136 ;  /* 0x0000008800887308 */ /* 0x000e220000001400 */
        /* <DEDUP_REMOVED lines=14> */
[----:B------:R-:W-:Y:S01]  /*2980*/  FMUL.FTZ R128, R136, R119 ;  /* 0x0000007788807220 */ /* 0x000fe20000410000 */
[----:B------:R-:W-:Y:S01]  /*2990*/  SHF.R.S32.HI R119, RZ, 0x1f, R96 ;  /* 0x0000001fff777819 */ /* 0x000fe20000011460 */
[C---:B------:R-:W-:Y:S02]  /*29a0*/  FADD.FTZ R115, -R137.reuse, R115 ;  /* 0x0000007389737221 */ /* 0x040fe40000010100 */
[----:B------:R-:W-:Y:S01]  /*29b0*/  FADD.FTZ R101, -R137, R101 ;  /* 0x0000006589657221 */ /* 0x000fe20000010100 */
[----:B------:R-:W-:Y:S01]  /*29c0*/  LEA.HI R119, R119, R96, RZ, 0x3 ;  /* 0x0000006077777211 */ /* 0x000fe200078f18ff */
[----:B------:R-:W-:-:S02]  /*29d0*/  FADD.FTZ R149, -R137, R130 ;  /* 0x0000008289957221 */ /* 0x000fc40000010100 */
[----:B------:R-:W-:Y:S01]  /*29e0*/  FADD.FTZ R121, -R137, R121 ;  /* 0x0000007989797221 */ /* 0x000fe20000010100 */
[----:B------:R-:W-:Y:S01]  /*29f0*/  LEA.HI.SX32 R119, R119, R0, 0x1d ;  /* 0x0000000077777211 */ /* 0x000fe200078feaff */
[C---:B------:R-:W-:Y:S02]  /*2a00*/  FADD.FTZ R106, -R137.reuse, R106 ;  /* 0x0000006a896a7221 */ /* 0x040fe40000010100 */
[C---:B------:R-:W-:Y:S02]  /*2a10*/  FMUL.FTZ R139, R136.reuse, R139 ;  /* 0x0000008b888b7220 */ /* 0x040fe40000410000 */
[----:B------:R-:W-:Y:S02]  /*2a20*/  FMUL.FTZ R108, R136, R133 ;  /* 0x00000085886c7220 */ /* 0x000fe40000410000 */
[C---:B------:R-:W-:Y:S02]  /*2a30*/  FADD.FTZ R145, -R137.reuse, R126 ;  /* 0x0000007e89917221 */ /* 0x040fe40000010100 */
[----:B------:R-:W-:-:S02]  /*2a40*/  FADD.FTZ R127, -R137, R127 ;  /* 0x0000007f897f7221 */ /* 0x000fc40000010100 */
[C---:B------:R-:W-:Y:S02]  /*2a50*/  FADD.FTZ R151, -R137.reuse, R116 ;  /* 0x0000007489977221 */ /* 0x040fe40000010100 */
        /* <DEDUP_REMOVED lines=12> */
[----:B------:R-:W-:Y:S02]  /*2b20*/  FADD.FTZ R105, -R137, R105 ;  /* 0x0000006989697221 */ /* 0x000fe40000010100 */
[C---:B------:R-:W-:Y:S02]  /*2b30*/  FMUL.FTZ R118, R136.reuse, R121 ;  /* 0x0000007988767220 */ /* 0x040fe40000410000 */
[----:B------:R-:W-:Y:S02]  /*2b40*/  FMUL.FTZ R115, R136, R106 ;  /* 0x0000006a88737220 */ /* 0x000fe40000410000 */
[----:B------:R-:W-:Y:S02]  /*2b50*/  FFMA.FTZ R96, R44, R139, R4 ;  /* 0x0000008b2c607223 */ /* 0x000fe40000010004 */
[----:B------:R-:W-:-:S02]  /*2b60*/  FFMA.FTZ R101, R45, R108, R5 ;  /* 0x0000006c2d657223 */ /* 0x000fc40000010005 */
[----:B------:R-:W-:Y:S02]  /*2b70*/  FADD.FTZ R113, -R137, R113 ;  /* 0x0000007189717221 */ /* 0x000fe40000010100 */
[C---:B------:R-:W-:Y:S01]  /*2b80*/  FMUL.FTZ R145, R136.reuse, R145 ;  /* 0x0000009188917220 */ /* 0x040fe20000410000 */
[----:B------:R-:W-:Y:S01]  /*2b90*/  F2FP.BF16.PACK_AB R96, R101, R96 ;  /* 0x000000606560723e */ /* 0x000fe200000010ff */
[C---:B------:R-:W-:Y:S02]  /*2ba0*/  FMUL.FTZ R120, R136.reuse, R127 ;  /* 0x0000007f88787220 */ /* 0x040fe40000410000 */
[C---:B------:R-:W-:Y:S02]  /*2bb0*/  FMUL.FTZ R151, R136.reuse, R151 ;  /* 0x0000009788977220 */ /* 0x040fe40000410000 */
[----:B------:R-:W-:Y:S02]  /*2bc0*/  FMUL.FTZ R122, R136, R117 ;  /* 0x00000075887a7220 */ /* 0x000fe40000410000 */
[----:B------:R-:W-:-:S02]  /*2bd0*/  FFMA.FTZ R106, R64, R159, R24 ;  /* 0x0000009f406a7223 */ /* 0x000fc40000010018 */
[----:B------:R-:W-:Y:S02]  /*2be0*/  FFMA.FTZ R121, R65, R130, R25 ;  /* 0x0000008241797223 */ /* 0x000fe40000010019 */
[C---:B------:R-:W-:Y:S02]  /*2bf0*/  FADD.FTZ R141, -R137.reuse, R134 ;  /* 0x00000086898d7221 */ /* 0x040fe40000010100 */
[----:B------:R-:W-:Y:S01]  /*2c00*/  FADD.FTZ R135, -R137, R135 ;  /* 0x0000008789877221 */ /* 0x000fe20000010100 */
[----:B------:R-:W-:Y:S01]  /*2c10*/  F2FP.BF16.PACK_AB R106, R121, R106 ;  /* 0x0000006a796a723e */ /* 0x000fe200000010ff */
[----:B------:R-:W-:Y:S02]  /*2c20*/  FADD.FTZ R104, -R137, R104 ;  /* 0x0000006889687221 */ /* 0x000fe40000010100 */
[C---:B------:R-:W-:Y:S02]  /*2c30*/  FMUL.FTZ R149, R136.reuse, R149 ;  /* 0x0000009588957220 */ /* 0x040fe40000410000 */
[----:B------:R-:W-:-:S02]  /*2c40*/  FMUL.FTZ R116, R136, R131 ;  /* 0x0000008388747220 */ /* 0x000fc40000410000 */
[C---:B------:R-:W-:Y:S02]  /*2c50*/  FADD.FTZ R129, -R137.reuse, R129 ;  /* 0x0000008189817221 */ /* 0x040fe40000010100 */
        /* <DEDUP_REMOVED lines=12> */
[C---:B------:R-:W-:Y:S02]  /*2d20*/  FMUL.FTZ R109, R136.reuse, R100 ;  /* 0x00000064886d7220 */ /* 0x040fe40000410000 */
[C---:B------:R-:W-:Y:S02]  /*2d30*/  FMUL.FTZ R111, R136.reuse, R102 ;  /* 0x00000066886f7220 */ /* 0x040fe40000410000 */
[C---:B------:R-:W-:Y:S02]  /*2d40*/  FMUL.FTZ R134, R136.reuse, R105 ;  /* 0x0000006988867220 */ /* 0x040fe40000410000 */
[----:B------:R-:W-:Y:S02]  /*2d50*/  FADD.FTZ R99, -R137, R99 ;  /* 0x0000006389637221 */ /* 0x000fe40000010100 */
[----:B------:R-:W-:-:S02]  /*2d60*/  FMUL.FTZ R126, R136, R113 ;  /* 0x00000071887e7220 */ /* 0x000fc40000410000 */
[----:B------:R-:W-:Y:S02]  /*2d70*/  FFMA.FTZ R145, R50, R145, R10 ;  /* 0x0000009132917223 */ /* 0x000fe4000001000a */
[----:B------:R-:W-:Y:S02]  /*2d80*/  FFMA.FTZ R100, R51, R120, R11 ;  /* 0x0000007833647223 */ /* 0x000fe4000001000b */
[----:B------:R-:W-:Y:S02]  /*2d90*/  FFMA.FTZ R102, R56, R151, R16 ;  /* 0x0000009738667223 */ /* 0x000fe40000010010 */
[----:B------:R-:W-:Y:S01]  /*2da0*/  FFMA.FTZ R105, R57, R122, R17 ;  /* 0x0000007a39697223 */ /* 0x000fe20000010011 */
[----:B------:R-:W-:Y:S01]  /*2db0*/  IADD3 R122, R119, 0x60, RZ ;  /* 0x00000060777a7810 */ /* 0x000fe20007ffe0ff */
[C---:B------:R-:W-:Y:S02]  /*2dc0*/  FMUL.FTZ R141, R136.reuse, R141 ;  /* 0x0000008d888d7220 */ /* 0x040fe40000410000 */
[C---:B------:R-:W-:Y:S01]  /*2dd0*/  FMUL.FTZ R110, R136.reuse, R135 ;  /* 0x00000087886e7220 */ /* 0x040fe20000410000 */
[----:B------:R-:W-:Y:S01]  /*2de0*/  F2FP.BF16.PACK_AB R102, R105, R102 ;  /* 0x000000666966723e */ /* 0x000fe200000010ff */
[----:B------:R-:W-:-:S02]  /*2df0*/  FMUL.FTZ R113, R136, R104 ;  /* 0x0000006888717220 */ /* 0x000fc40000410000 */
[----:B------:R-:W-:Y:S02]  /*2e00*/  FFMA.FTZ R101, R54, R149, R14 ;  /* 0x0000009536657223 */ /* 0x000fe4000001000e */
[----:B------:R-:W-:Y:S02]  /*2e10*/  FFMA.FTZ R116, R55, R116, R15 ;  /* 0x0000007437747223 */ /* 0x000fe4000001000f */
[C---:B------:R-:W-:Y:S02]  /*2e20*/  FMUL.FTZ R147, R136.reuse, R147 ;  /* 0x0000009388937220 */ /* 0x040fe40000410000 */
[----:B------:R-:W-:Y:S01]  /*2e30*/  FMUL.FTZ R112, R136, R129 ;  /* 0x0000008188707220 */ /* 0x000fe20000410000 */
[----:B------:R-:W-:Y:S01]  /*2e40*/  F2FP.BF16.PACK_AB R101, R116, R101 ;  /* 0x000000657465723e */ /* 0x000fe200000010ff */
[----:B------:R-:W-:Y:S02]  /*2e50*/  FFMA.FTZ R104, R60, R155, R20 ;  /* 0x0000009b3c687223 */ /* 0x000fe40000010014 */
[----:B------:R-:W-:Y:S01]  /*2e60*/  FFMA.FTZ R121, R61, R118, R21 ;  /* 0x000000763d797223 */ /* 0x000fe20000010015 */
[----:B------:R-:W-:Y:S01]  /*2e70*/  IADD3 R118, R119, 0x20, RZ ;  /* 0x0000002077767810 */ /* 0x000fe20007ffe0ff */
[----:B------:R-:W-:-:S02]  /*2e80*/  FMUL.FTZ R143, R136, R143 ;  /* 0x0000008f888f7220 */ /* 0x000fc40000410000 */
[C---:B------:R-:W-:Y:S01]  /*2e90*/  FMUL.FTZ R114, R136.reuse, R125 ;  /* 0x0000007d88727220 */ /* 0x040fe20000410000 */
[----:B------:R-:W-:Y:S01]  /*2ea0*/  HFMA2.MMA R125, -RZ, RZ, 0, 9.5367431640625e-07 ;  /* 0x00000010ff7d7435 */ /* 0x000fe200000001ff */
[C---:B------:R-:W-:Y:S01]  /*2eb0*/  FMUL.FTZ R153, R136.reuse, R153 ;  /* 0x0000009988997220 */ /* 0x040fe20000410000 */
[----:B------:R-:W-:Y:S01]  /*2ec0*/  F2FP.BF16.PACK_AB R104, R121, R104 ;  /* 0x000000687968723e */ /* 0x000fe200000010ff */
        /* <DEDUP_REMOVED lines=25> */
[----:B------:R-:W-:Y:S01]  /*3060*/  IADD3 R124, R119, 0x80, RZ ;  /* 0x00000080777c7810 */ /* 0x000fe20007ffe0ff */
[----:B------:R-:W-:Y:S01]  /*3070*/  FFMA.FTZ R117, R81, R120, R41 ;  /* 0x0000007851757223 */ /* 0x000fe20000010029 */
[----:B------:R-:W-:Y:S01]  /*3080*/  IADD3 R120, R119, 0x40, RZ ;  /* 0x0000004077787810 */ /* 0x000fe20007ffe0ff */
        /* <DEDUP_REMOVED lines=18> */
[----:B------:R-:W-:Y:S02]  /*31b0*/  FFMA.FTZ R144, R75, R144, R35 ;  /* 0x000000904b907223 */ /* 0x000fe40000010023 */
[----:B------:R-:W-:-:S02]  /*31c0*/  FFMA.FTZ R132, R71, R132, R31 ;  /* 0x0000008447847223 */ /* 0x000fc4000001001f */
[----:B------:R-:W-:Y:S01]  /*31d0*/  FFMA.FTZ R113, R78, R115, R38 ;  /* 0x000000734e717223 */ /* 0x000fe20000010026 */
[----:B------:R-:W-:Y:S01]  /*31e0*/  F2FP.BF16.PACK_AB R115, R121, R116 ;  /* 0x000000747973723e */ /* 0x000fe200000010ff */
[----:B------:R-:W-:Y:S01]  /*31f0*/  FFMA.FTZ R142, R79, R142, R39 ;  /* 0x0000008e4f8e7223 */ /* 0x000fe20000010027 */
[----:B------:R-:W-:Y:S01]  /*3200*/  F2FP.BF16.PACK_AB R111, R144, R111 ;  /* 0x0000006f906f723e */ /* 0x000fe200000010ff */
        /* <DEDUP_REMOVED lines=14> */
.L_x_15050:
[----:B-1----:R-:W-:Y:S05]  /*32f0*/  BSYNC B0 ;  /* 0x0000000000007941 */ /* 0x002fea0003800000 */
.L_x_15049:
[----:B------:R-:W-:-:S04]  /*3300*/  MOV R3, c[0x0][0x160] ;  /* 0x0000580000037a02 */ /* 0x000fc80000000f00 */
[----:B------:R-:W-:-:S04]  /*3310*/  LEA R2, R3, R2, 0x2 ;  /* 0x0000000203027211 */ /* 0x000fc800078e10ff */
[----:B------:R-:W-:-:S13]  /*3320*/  ISETP.GE.AND P0, PT, R2, c[0x0][0x164], PT ;  /* 0x0000590002007a0c */ /* 0x000fda0003f06270 */
[----:B0----5:R-:W-:Y:S01]  /*3330*/  @P0 CALL.REL.NOINC `(.L_x_15051) ;  /* 0x0000001000000944 */ /* 0x021fe20003c00000 */
[----:B------:R-:W-:Y:S05]  /*3340*/  BRA `(.L_x_15052) ;  /* 0xffffd06000007947 */ /* 0x000fea000383ffff */
.L_x_15051:
[----:B------:R-:W-:Y:S05]  /*3350*/  EXIT ;  /* 0x000000000000794d */ /* 0x000fea0003800000 */
.L_x_15047:
[----:B------:R-:W-:Y:S01]  /*3360*/  HFMA2.MMA R136, -RZ, RZ, 0, 5.9604644775390625e-08 ;  /* 0x00000001ff887435 */ /* 0x000fe200000001ff */
[----:B0-----:R-:W-:Y:S02]  /*3370*/  MOV R139, 0x1f ;  /* 0x0000001f008b7802 */ /* 0x001fe40000000f00 */
[----:B------:R-:W-:Y:S02]  /*3380*/  MOV R142, 0xffffffff ;  /* 0xffffffff008e7802 */ /* 0x000fe40000000f00 */
[----:B------:R-:W-:Y:S02]  /*3390*/  MOV R140, 0x33b0 ;  /* 0x000033b0008c7802 */ /* 0x000fe40000000f00 */
[----:B-----5:R-:W-:Y:S05]  /*33a0*/  CALL.REL.NOINC `($__internal_67_$__cuda_sm70_shflsync_bfly_p) ;  /* 0x0000089000007944 */ /* 0x020fea0003c00000 */
[----:B01----:R-:W-:Y:S05]  /*33b0*/  BRA `(.L_x_15053) ;  /* 0xffffedd000007947 */ /* 0x003fea000383ffff */
.L_x_15048:
[----:B------:R-:W-:Y:S01]  /*33c0*/  HFMA2.MMA R136, -RZ, RZ, 0, 1.1920928955078125e-07 ;  /* 0x00000002ff887435 */ /* 0x000fe200000001ff */
[----:B0-----:R-:W-:Y:S02]  /*33d0*/  MOV R139, 0x1f ;  /* 0x0000001f008b7802 */ /* 0x001fe40000000f00 */
[----:B------:R-:W-:Y:S02]  /*33e0*/  MOV R142, 0xffffffff ;  /* 0xffffffff008e7802 */ /* 0x000fe40000000f00 */
[----:B------:R-:W-:-:S02]  /*33f0*/  MOV R140, 0x3410 ;  /* 0x00003410008c7802 */ /* 0x000fc40000000f00 */
[----:B-----5:R-:W-:Y:S05]  /*3400*/  CALL.REL.NOINC `($__internal_67_$__cuda_sm70_shflsync_bfly_p) ;  /* 0x0000083000007944 */ /* 0x020fea0003c00000 */
[----:B01----:R-:W-:Y:S01]  /*3410*/  FADD.FTZ R143, R143, R136 ;  /* 0x000000888f8f7221 */ /* 0x003fe20000010000 */
[----:B------:R-:W-:Y:S01]  /*3420*/  HFMA2.MMA R136, -RZ, RZ, 0, 2.384185791015625e-07 ;  /* 0x00000004ff887435 */ /* 0x000fe200000001ff */
[----:B------:R-:W-:-:S02]  /*3430*/  MOV R139, 0x1f ;  /* 0x0000001f008b7802 */ /* 0x000fc40000000f00 */
[----:B------:R-:W-:Y:S02]  /*3440*/  MOV R142, 0xffffffff ;  /* 0xffffffff008e7802 */ /* 0x000fe40000000f00 */
[----:B------:R-:W-:Y:S02]  /*3450*/  MOV R140, 0x3470 ;  /* 0x00003470008c7802 */ /* 0x000fe40000000f00 */
[----:B------:R-:W-:Y:S05]  /*3460*/  CALL.REL.NOINC `($__internal_67_$__cuda_sm70_shflsync_bfly_p) ;  /* 0x000007d000007944 */ /* 0x000fea0003c00000 */
[----:B01----:R-:W-:Y:S01]  /*3470*/  FADD.FTZ R143, R143, R136 ;  /* 0x000000888f8f7221 */ /* 0x003fe20000010000 */
[----:B------:R-:W-:Y:S01]  /*3480*/  HFMA2.MMA R136, -RZ, RZ, 0, 4.76837158203125e-07 ;  /* 0x00000008ff887435 */ /* 0x000fe200000001ff */
[----:B------:R-:W-:Y:S02]  /*3490*/  MOV R139, 0x1f ;  /* 0x0000001f008b7802 */ /* 0x000fe40000000f00 */
[----:B------:R-:W-:Y:S02]  /*34a0*/  MOV R142, 0xffffffff ;  /* 0xffffffff008e7802 */ /* 0x000fe40000000f00 */
[----:B------:R-:W-:Y:S02]  /*34b0*/  MOV R140, 0x34d0 ;  /* 0x000034d0008c7802 */ /* 0x000fe40000000f00 */
[----:B------:R-:W-:Y:S05]  /*34c0*/  CALL.REL.NOINC `($__internal_67_$__cuda_sm70_shflsync_bfly_p) ;  /* 0x0000077000007944 */ /* 0x000fea0003c00000 */
[----:B01----:R-:W-:Y:S01]  /*34d0*/  FADD.FTZ R143, R143, R136 ;  /* 0x000000888f8f7221 */ /* 0x003fe20000010000 */
[----:B------:R-:W-:Y:S01]  /*34e0*/  HFMA2.MMA R136, -RZ, RZ, 0, 9.5367431640625e-07 ;  /* 0x00000010ff887435 */ /* 0x000fe200000001ff */
[----:B------:R-:W-:-:S02]  /*34f0*/  MOV R139, 0x1f ;  /* 0x0000001f008b7802 */ /* 0x000fc40000000f00 */
[----:B------:R-:W-:Y:S02]  /*3500*/  MOV R142, 0xffffffff ;  /* 0xffffffff008e7802 */ /* 0x000fe40000000f00 */
[----:B------:R-:W-:Y:S02]  /*3510*/  MOV R140, 0x3530 ;  /* 0x00003530008c7802 */ /* 0x000fe40000000f00 */
[----:B------:R-:W-:Y:S05]  /*3520*/  CALL.REL.NOINC `($__internal_67_$__cuda_sm70_shflsync_bfly_p) ;  /* 0x0000071000007944 */ /* 0x000fea0003c00000 */
[----:B-1----:R-:W-:Y:S01]  /*3530*/  FADD.FTZ R136, R143, R136 ;  /* 0x000000888f887221 */ /* 0x002fe20000010000 */
[----:B0-----:R-:W-:Y:S02]  /*3540*/  MOV R142, 0xffffffff ;  /* 0xffffffff008e7802 */ /* 0x001fe40000000f00 */
[----:B------:R-:W-:Y:S01]  /*3550*/  MOV R140, 0x3aa0 ;  /* 0x00003aa0008c7802 */ /* 0x000fe20000000f00 */
        /* <DEDUP_REMOVED lines=80> */
[----:B------:R-:W-:Y:S01]  /*3a60*/  FFMA.FTZ R143, R139, R139, R136 ;  /* 0x0000008b8b8f7223 */ /* 0x000fe20000010088 */
[----:B------:R-:W-:Y:S01]  /*3a70*/  HFMA2.MMA R136, -RZ, RZ, 0, 5.9604644775390625e-08 ;  /* 0x00000001ff887435 */ /* 0x000fe200000001ff */
[----:B------:R-:W-:-:S05]  /*3a80*/  MOV R139, 0x1f ;  /* 0x0000001f008b7802 */ /* 0x000fca0000000f00 */
[----:B------:R-:W-:Y:S05]  /*3a90*/  CALL.REL.NOINC `($__internal_67_$__cuda_sm70_shflsync_bfly_p) ;  /* 0x000001a000007944 */ /* 0x000fea0003c00000 */
[----:B01----:R-:W-:Y:S01]  /*3aa0*/  FADD.FTZ R143, R143, R136 ;  /* 0x000000888f8f7221 */ /* 0x003fe20000010000 */
[----:B------:R-:W-:Y:S01]  /*3ab0*/  HFMA2.MMA R136, -RZ, RZ, 0, 1.1920928955078125e-07 ;  /* 0x00000002ff887435 */ /* 0x000fe200000001ff */
[----:B------:R-:W-:Y:S02]  /*3ac0*/  MOV R139, 0x1f ;  /* 0x0000001f008b7802 */ /* 0x000fe40000000f00 */
[----:B------:R-:W-:Y:S02]  /*3ad0*/  MOV R142, 0xffffffff ;  /* 0xffffffff008e7802 */ /* 0x000fe40000000f00 */
[----:B------:R-:W-:Y:S02]  /*3ae0*/  MOV R140, 0x3b00 ;  /* 0x00003b00008c7802 */ /* 0x000fe40000000f00 */
[----:B------:R-:W-:Y:S05]  /*3af0*/  CALL.REL.NOINC `($__internal_67_$__cuda_sm70_shflsync_bfly_p) ;  /* 0x0000014000007944 */ /* 0x000fea0003c00000 */
        /* <DEDUP_REMOVED lines=18> */
[----:B01----:R-:W-:Y:S01]  /*3c20*/  MOV R142, R136 ;  /* 0x00000088008e7202 */ /* 0x003fe20000000f00 */
[----:B------:R-:W-:Y:S05]  /*3c30*/  BRA `(.L_x_15054) ;  /* 0xffffeb9000007947 */ /* 0x000fea000383ffff */
        .weak           $__internal_67_$__cuda_sm70_shflsync_bfly_p
        .type           $__internal_67_$__cuda_sm70_shflsync_bfly_p,@function
        .size           $__internal_67_$__cuda_sm70_shflsync_bfly_p,(.L_x_36155 - $__internal_67_$__cuda_sm70_shflsync_bfly_p)
$__internal_67_$__cuda_sm70_shflsync_bfly_p:
[----:B------:R-:W-:Y:S01]  /*3c40*/  HFMA2.MMA R141, -RZ, RZ, 0, 0 ;  /* 0x00000000ff8d7435 */ /* 0x000fe200000001ff */
[----:B------:R-:W-:Y:S04]  /*3c50*/  WARPSYNC R142 ;  /* 0x0000008e00007348 */ /* 0x000fe80003800000 */
[----:B------:R0:W1:Y:S01]  /*3c60*/  SHFL.BFLY PT, R136, R143, R136, R139 ;  /* 0x0c0000888f887389 */ /* 0x00006200000e008b */
[----:B------:R-:W-:Y:S05]  /*3c70*/  RET.REL.NODEC R140 `(_ZN10layer_norm13ln_fwd_kernelINS_13Kernel_traitsIf13__nv_bfloat16fS2_fjLj1280ELj1ELj4ELj1ELj16ENS_18Kernel_traits_baseILj1280EfS2_fS2_fjLj128EEEEELb0ELb0ELb1ELb1EEEvNS_9FwdParamsE) ;  /* 0xffffc3808c007950 */ /* 0x000fea0003c3ffff */
.L_x_15055:
        /* <DEDUP_REMOVED lines=16> */
.L_x_36155:


//--------------------- .text._ZN10layer_norm13ln_fwd_kernelINS_13Kernel_traitsIf13__nv_bfloat16fS2_fjLj1280ELj1ELj4ELj1ELj16ENS_18Kernel_traits_baseILj1280EfS2_fS2_fjLj128EEEEELb0ELb1ELb0ELb0EEEvNS_9FwdParamsE --------------------------
	.section	.text._ZN10layer_norm13ln_fwd_kernelINS_13Kernel_traitsIf13__nv_bfloat16fS2_fjLj1280ELj1ELj4ELj1ELj16ENS_18Kernel_traits_baseILj1280EfS2_fS2_fjLj128EEEEELb0ELb1ELb0ELb0EEEvNS_9FwdParamsE,"ax",@progbits
	.sectioninfo	@"SHI_REGISTERS=198"
	.align	128
        .global         _ZN10layer_norm13ln_fwd_kernelINS_13Kernel_traitsIf13__nv_bfloat16fS2_fjLj1280ELj1ELj4ELj1ELj16ENS_18Kernel_traits_baseILj1280EfS2_fS2_fjLj128EEEEELb0ELb1ELb0ELb0EEEvNS_9FwdParamsE
        .type           _ZN10layer_norm13ln_fwd_kernelINS_13Kernel_traitsIf13__nv_bfloat16fS2_fjLj1280ELj1ELj4ELj1ELj16ENS_18Kernel_traits_baseILj1280EfS2_fS2_fjLj128EEEEELb0ELb1ELb0ELb0EEEvNS_9FwdParamsE,@function
        .size           _ZN10layer_norm13ln_fwd_kernelINS_13Kernel_traitsIf13__nv_bfloat16fS2_fjLj1280ELj1ELj4ELj1ELj16ENS_18Kernel_traits_baseILj1280EfS2_fS2_fjLj128EEEEELb0ELb1ELb0ELb0EEEvNS_9FwdParamsE,(.L_x_36156 - _ZN10layer_norm13ln_fwd_kernelINS_13Kernel_traitsIf13__nv_bfloat16fS2_fjLj1280ELj1ELj4ELj1ELj16ENS_18Kernel_traits_baseILj1280EfS2_fS2_fjLj128EEEEELb0ELb1ELb0ELb0EEEvNS_9FwdParamsE)
        .other          _ZN10layer_norm13ln_fwd_kernelINS_13Kernel_traitsIf13__nv_bfloat16fS2_fjLj1280ELj1ELj4ELj1ELj16ENS_18Kernel_traits_baseILj1280EfS2_fS2_fjLj128EEEEELb0ELb1ELb0ELb0EEEvNS_9FwdParamsE,@"STO_CUDA_ENTRY STV_DEFAULT"
_ZN10layer_norm13ln_fwd_kernelINS_13Kernel_traitsIf13__nv_bfloat16fS2_fjLj1280ELj1ELj4ELj1ELj16ENS_18Kernel_traits_baseILj1280EfS2_fS2_fjLj128EEEEELb0ELb1ELb0ELb0EEEvNS_9FwdParamsE:
.text._ZN10layer_norm13ln_fwd_kernelINS_13Kernel_traitsIf13__nv_bfloat16fS2_fjLj1280ELj1ELj4ELj1ELj16ENS_18Kernel_traits_baseILj1280EfS2_fS2_fjLj128EEEEELb0ELb1ELb0ELb0EEEvNS_9FwdParamsE:
        /* <DEDUP_REMOVED lines=41> */
.L_x_15057:
[----:B------:R-:W-:Y:S05]  /*0290*/  BSYNC B0 ;  /* 0x0000000000007941 */ /* 0x000fea0003800000 */
.L_x_15056:
[----:B------:R-:W-:Y:S01]  /*02a0*/  BSSY B0, `(.L_x_15058) ;  /* 0x0000015000007945 */ /* 0x000fe20003800000 */
[----:B------:R-:W-:Y:S05]  /*02b0*/  @!P6 BRA `(.L_x_15059) ;  /* 0x000001300000e947 */ /* 0x000fea0003800000 */
[----:B------:R-:W-:Y:S01]  /*02c0*/  ISETP.NE.U32.AND P2, PT, RZ, c[0x0][0x218], PT ;  /* 0x00008600ff007a0c */ /* 0x000fe20003f45070 */
[----:B0-----:R-:W-:Y:S01]  /*02d0*/  CS2R R30, SRZ ;  /* 0x00000000001e7805 */ /* 0x001fe2000001ff00 */
[----:B------:R-:W-:Y:S01]  /*02e0*/  MOV R55, 0x20 ;  /* 0x0000002000377802 */ /* 0x000fe20000000f00 */
        /* <DEDUP_REMOVED lines=16> */
.L_x_15059:
[----:B------:R-:W-:Y:S05]  /*03f0*/  BSYNC B0 ;  /* 0x0000000000007941 */ /* 0x000fea0003800000 */
.L_x_15058:
[----:B------:R-:W-:Y:S01]  /*0400*/  BSSY B0, `(.L_x_15060) ;  /* 0x0000015000007945 */ /* 0x000fe20003800000 */
[----:B------:R-:W-:Y:S05]  /*0410*/  @!P5 BRA `(.L_x_15061) ;  /* 0x000001300000d947 */ /* 0x000fea0003800000 */
[----:B------:R-:W-:Y:S01]  /*0420*/  ISETP.NE.U32.AND P2, PT, RZ, c[0x0][0x218], PT ;  /* 0x00008600ff007a0c */ /* 0x000fe20003f45070 */
[----:B------:R-:W-:Y:S01]  /*0430*/  HFMA2.MMA R79, -RZ, RZ, 0, 1.9073486328125e-06 ;  /* 0x00000020ff4f7435 */ /* 0x000fe200000001ff */
[----:B0-----:R-:W-:Y:S01]  /*0440*/  CS2R R54, SRZ ;  /* 0x0000000000367805 */ /* 0x001fe2000001ff00 */
        /* <DEDUP_REMOVED lines=16> */
.L_x_15061:
[----:B------:R-:W-:Y:S05]  /*0550*/  BSYNC B0 ;  /* 0x0000000000007941 */ /* 0x000fea0003800000 */
.L_x_15060:
        /* <DEDUP_REMOVED lines=21> */
.L_x_15063:
[----:B------:R-:W-:Y:S05]  /*06b0*/  BSYNC B0 ;  /* 0x0000000000007941 */ /* 0x000fea0003800000 */
.L_x_15062:
        /* <DEDUP_REMOVED lines=18> */
[----:B------:R0:W5:Y:S04]  /*07e0*/  LDG.E.128 R116, [R126.64] ;  /* 0x000000047e747981 */ /* 0x000168000c1e1d00 */
[----:B------:R0:W5:Y:S02]  /*07f0*/  LDG.E.128 R120, [R126.64+0x10] ;  /* 0x000010047e787981 */ /* 0x000164000c1e1d00 */
.L_x_15065:
[----:B------:R-:W-:Y:S05]  /*0800*/  BSYNC B0 ;  /* 0x0000000000007941 */ /* 0x000fea0003800000 */
.L_x_15064:
[----:B------:R-:W-:-:S13]  /*0810*/  ISETP.GE.AND P2, PT, R128, c[0x0][0x164], PT ;  /* 0x0000590080007a0c */ /* 0x000fda0003f46270 */
[----:B------:R-:W-:Y:S05]  /*0820*/  @P2 EXIT ;  /* 0x000000000000294d */ /* 0x000fea0003800000 */
[----:B0-----:R-:W-:Y:S01]  /*0830*/  MOV R2, R128 ;  /* 0x0000008000027202 */ /* 0x001fe20000000f00 */
[----:B------:R-:W-:Y:S02]  /*0840*/  ULDC.U8 UR6, c[0x0][0x1f0] ;  /* 0x00007c0000067ab9 */ /* 0x000fe40000000000 */
.L_x_15089:
        /* <DEDUP_REMOVED lines=19> */
[----:B------:R-:W-:-:S04]  /*0980*/  ISETP.NE.AND.EX P2, PT, RZ, c[0x0][0x184], PT, P2 ;  /* 0x00006100ff007a0c */ /* 0x000fc80003f45320 */
[----:B------:R-:W2:Y:S09]  /*0990*/  LDG.E.128 R180, [R156.64] ;  /* 0x000000049cb47981 */ /* 0x000eb2000c1e1d00 */
        /* <DEDUP_REMOVED lines=9> */
[----:B0-----:R-:W-:Y:S02]  /*0a30*/  PRMT R158, RZ, 0x7610, R180 ;  /* 0x00007610ff9e7816 */ /* 0x001fe400000000b4 */
[--C-:B------:R-:W-:Y:S01]  /*0a40*/  PRMT R160, RZ, 0x5410, R181.reuse ;  /* 0x00005410ffa07816 */ /* 0x100fe200000000b5 */
[-C--:B------:R-:W-:Y:S01]  /*0a50*/  FMUL.FTZ R157, R156, R173.reuse ;  /* 0x000000ad9c9d7220 */ /* 0x080fe20000410000 */
[----:B------:R-:W-:Y:S01]  /*0a60*/  PRMT R162, RZ, 0x7610, R181 ;  /* 0x00007610ffa27816 */ /* 0x000fe200000000b5 */
[-C--:B------:R-:W-:Y:S01]  /*0a70*/  FMUL.FTZ R158, R158, R173.reuse ;  /* 0x000000ad9e9e7220 */ /* 0x080fe20000410000 */
        /* <DEDUP_REMOVED lines=8> */
[----:B------:R-:W-:Y:S01]  /*0b00*/  IADD3 R174, R3, 0x20, RZ ;  /* 0x0000002003ae7810 */ /* 0x000fe20007ffe0ff */
        /* <DEDUP_REMOVED lines=20> */
.L_x_15067:
[----:B------:R-:W-:Y:S05]  /*0c50*/  BSYNC B0 ;  /* 0x0000000000007941 */ /* 0x000fea0003800000 */
.L_x_15066:
[----:B------:R-:W-:Y:S01]  /*0c60*/  ISETP.GE.U32.AND P2, PT, R0, 0x40, PT ;  /* 0x000000400000780c */ /* 0x000fe20003f46070 */
[----:B------:R-:W-:-:S12]  /*0c70*/  BSSY B0, `(.L_x_15068) ;  /* 0x0000032000007945 */ /* 0x000fd80003800000 */
[----:B------:R-:W-:Y:S05]  /*0c80*/  @!P2 BRA `(.L_x_15069) ;  /* 0x000003000000a947 */ /* 0x000fea0003800000 */
[----:B------:R-:W-:Y:S01]  /*0c90*/  HFMA2.MMA R165, -RZ, RZ, 0, 9.5367431640625e-07 ;  /* 0x00000010ffa57435 */ /* 0x000fe200000001ff */
[----:B------:R-:W-:-:S04]  /*0ca0*/  ISETP.NE.U32.AND P2, PT, RZ, c[0x0][0x180], PT ;  /* 0x00006000ff007a0c */ /* 0x000fc80003f45070 */
[----:B------:R-:W-:-:S05]  /*0cb0*/  ISETP.NE.AND.EX P2, PT, RZ, c[0x0][0x184], PT, P2 ;  /* 0x00006100ff007a0c */ /* 0x000fca0003f45320 */
[----:B------:R-:W-:-:S05]  /*0cc0*/  IMAD.WIDE.U32 R164, R174, R165, c[0x0][0x170] ;  /* 0x00005c00aea47625 */ /* 0x000fca00078e00a5 */
[----:B------:R-:W2:Y:S03]  /*0cd0*/  LDG.E.128 R180, [R164.64] ;  /* 0x00000004a4b47981 */ /* 0x000ea6000c1e1d00 */
        /* <DEDUP_REMOVED lines=10> */
[----:B-1----:R-:W-:Y:S02]  /*0d80*/  PRMT R166, RZ, 0x7610, R180 ;  /* 0x00007610ffa67816 */ /* 0x002fe400000000b4 */
        /* <DEDUP_REMOVED lines=11> */
[----:B-----5:R-:W-:-:S02]  /*0e40*/  FMUL.FTZ R164, R44, R165 ;  /* 0x000000a52ca47220 */ /* 0x020fc40000410000 */
        /* <DEDUP_REMOVED lines=20> */
.L_x_15069:
[----:B------:R-:W-:Y:S05]  /*0f90*/  BSYNC B0 ;  /* 0x0000000000007941 */ /* 0x000fea0003800000 */
.L_x_15068:
[----:B------:R-:W-:Y:S01]  /*0fa0*/  ISETP.GE.U32.AND P2, PT, R0, 0x60, PT ;  /* 0x000000600000780c */ /* 0x000fe20003f46070 */
[----:B------:R-:W-:-:S12]  /*0fb0*/  BSSY B0, `(.L_x_15070) ;  /* 0x0000032000007945 */ /* 0x000fd80003800000 */
        /* <DEDUP_REMOVED lines=49> */
.L_x_15071:
[----:B------:R-:W-:Y:S05]  /*12d0*/  BSYNC B0 ;  /* 0x0000000000007941 */ /* 0x000fea0003800000 */
.L_x_15070:
        /* <DEDUP_REMOVED lines=51> */
.L_x_15073:
[----:B------:R-:W-:Y:S05]  /*1610*/  BSYNC B0 ;  /* 0x0000000000007941 */ /* 0x000fea0003800000 */
.L_x_15072:
[----:B------:R-:W-:Y:S01]  /*1620*/  BSSY B0, `(.L_x_15074) ;  /* 0x0000031000007945 */ /* 0x000fe20003800000 */
[----:B------:R-:W-:Y:S05]  /*1630*/  @!P1 BRA `(.L_x_15075) ;  /* 0x000002f000009947 */ /* 0x000fea0003800000 */
[----:B------:R-:W-:Y:S02]  /*1640*/  ISETP.NE.U32.AND P2, PT, RZ, c[0x0][0x180], PT ;  /* 0x00006000ff007a0c */ /* 0x000fe40003f45070 */
[----:B------:R-:W-:Y:S02]  /*1650*/  MOV R149, 0x10 ;  /* 0x0000001000957802 */ /* 0x000fe40000000f00 */
[----:B------:R-:W-:-:S03]  /*1660*/  ISETP.NE.AND.EX P2, PT, RZ, c[0x0][0x184], PT, P2 ;  /* 0x00006100ff007a0c */ /* 0x000fc60003f45320 */
[----:B------:R-:W-:-:S05]  /*1670*/  IMAD.WIDE.U32 R148, R174, R149, c[0x0][0x170] ;  /* 0x00005c00ae947625 */ /* 0x000fca00078e0095 */
[----:B------:R-:W2:Y:S05]  /*1680*/  LDG.E.128 R180, [R148.64] ;  /* 0x0000000494b47981 */ /* 0x000eaa000c1e1d00 */
        /* <DEDUP_REMOVED lines=23> */
[----:B------:R-:W-:Y:S02]  /*1800*/  FMUL.FTZ R184, R184, R173 ;  /* 0x000000adb8b87220 */ /* 0x000fe40000410000 */
[----:B-----5:R-:W-:Y:S02]  /*1810*/  FMUL.FTZ R152, R116, R149 ;  /* 0x0000009574987220 */ /* 0x020fe40000410000 */
        /* <DEDUP_REMOVED lines=17> */
.L_x_15075:
[----:B------:R-:W-:Y:S05]  /*1930*/  BSYNC B0 ;  /* 0x0000000000007941 */ /* 0x000fea0003800000 */
.L_x_15074:
        /* <DEDUP_REMOVED lines=48> */
.L_x_15090:
        /* <DEDUP_REMOVED lines=101> */
.L_x_15091:
        /* <DEDUP_REMOVED lines=17> */
[--C-:B-1----:R-:W-:Y:S02]  /*23a0*/  FADD.FTZ R172, R156, -R174.reuse ;  /* 0x800000ae9cac7221 */ /* 0x102fe40000010000 */
[--C-:B------:R-:W-:Y:S02]  /*23b0*/  FADD.FTZ R176, R157, -R174.reuse ;  /* 0x800000ae9db07221 */ /* 0x100fe40000010000 */
[----:B------:R-:W-:-:S02]  /*23c0*/  FADD.FTZ R178, R158, -R174 ;  /* 0x800000ae9eb27221 */ /* 0x000fc40000010000 */
[--C-:B------:R-:W-:Y:S02]  /*23d0*/  FADD.FTZ R180, R159, -R174.reuse ;  /* 0x800000ae9fb47221 */ /* 0x100fe40000010000 */
[--C-:B------:R-:W-:Y:S02]  /*23e0*/  FADD.FTZ R182, R160, -R174.reuse ;  /* 0x800000aea0b67221 */ /* 0x100fe40000010000 */
[--C-:B------:R-:W-:Y:S02]  /*23f0*/  FADD.FTZ R184, R161, -R174.reuse ;  /* 0x800000aea1b87221 */ /* 0x100fe40000010000 */
[--C-:B------:R-:W-:Y:S02]  /*2400*/  FADD.FTZ R186, R162, -R174.reuse ;  /* 0x800000aea2ba7221 */ /* 0x100fe40000010000 */
[----:B------:R-:W-:Y:S02]  /*2410*/  FADD.FTZ R188, R163, -R174 ;  /* 0x800000aea3bc7221 */ /* 0x000fe40000010000 */
[C---:B------:R-:W-:Y:S01]  /*2420*/  FMUL.FTZ R175, R173.reuse, R172 ;  /* 0x000000acadaf7220 */ /* 0x040fe20000410000 */
[----:B------:R-:W-:Y:S01]  /*2430*/  HFMA2.MMA R172, -RZ, RZ, 0, 9.5367431640625e-07 ;  /* 0x00000010ffac7435 */ /* 0x000fe200000001ff */
[----:B------:R-:W-:-:S02]  /*2440*/  FMUL.FTZ R176, R173, R176 ;  /* 0x000000b0adb07220 */ /* 0x000fc40000410000 */
[C---:B------:R-:W-:Y:S02]  /*2450*/  FMUL.FTZ R177, R173.reuse, R178 ;  /* 0x000000b2adb17220 */ /* 0x040fe40000410000 */
[C---:B------:R-:W-:Y:S02]  /*2460*/  FMUL.FTZ R180, R173.reuse, R180 ;  /* 0x000000b4adb47220 */ /* 0x040fe40000410000 */
[C---:B------:R-:W-:Y:S02]  /*2470*/  FMUL.FTZ R179, R173.reuse, R182 ;  /* 0x000000b6adb37220 */ /* 0x040fe40000410000 */
[C---:B------:R-:W-:Y:S02]  /*2480*/  FMUL.FTZ R184, R173.reuse, R184 ;  /* 0x000000b8adb87220 */ /* 0x040fe40000410000 */
[C---:B------:R-:W-:Y:S02]  /*2490*/  FMUL.FTZ R181, R173.reuse, R186 ;  /* 0x000000baadb57220 */ /* 0x040fe40000410000 */
[----:B------:R-:W-:-:S02]  /*24a0*/  FMUL.FTZ R188, R173, R188 ;  /* 0x000000bcadbc7220 */ /* 0x000fc40000410000 */
[----:B-----5:R-:W-:Y:S02]  /*24b0*/  FFMA.FTZ R175, R12, R175, R4 ;  /* 0x000000af0caf7223 */ /* 0x020fe40000010004 */
        /* <DEDUP_REMOVED lines=14> */
.L_x_15079:
[----:B------:R-:W-:Y:S05]  /*25a0*/  BSYNC B0 ;  /* 0x0000000000007941 */ /* 0x000fea0003800000 */
.L_x_15078:
[----:B------:R-:W-:Y:S01]  /*25b0*/  ISETP.GE.U32.AND P2, PT, R0, 0x40, PT ;  /* 0x000000400000780c */ /* 0x000fe20003f46070 */
[----:B------:R-:W-:-:S12]  /*25c0*/  BSSY B0, `(.L_x_15080) ;  /* 0x0000022000007945 */ /* 0x000fd80003800000 */
[----:B------:R-:W-:Y:S05]  /*25d0*/  @!P2 BRA `(.L_x_15081) ;  /* 0x000002000000a947 */ /* 0x000fea0003800000 */
[--C-:B-1----:R-:W-:Y:S02]  /*25e0*/  FADD.FTZ R172, R164, -R174.reuse ;  /* 0x800000aea4ac7221 */ /* 0x102fe40000010000 */
[--C-:B0-----:R-:W-:Y:S02]  /*25f0*/  FADD.FTZ R176, R165, -R174.reuse ;  /* 0x800000aea5b07221 */ /* 0x101fe40000010000 */
[--C-:B------:R-:W-:Y:S02]  /*2600*/  FADD.FTZ R178, R166, -R174.reuse ;  /* 0x800000aea6b27221 */ /* 0x100fe40000010000 */
[--C-:B------:R-:W-:Y:S02]  /*2610*/  FADD.FTZ R180, R167, -R174.reuse ;  /* 0x800000aea7b47221 */ /* 0x100fe40000010000 */
[--C-:B------:R-:W-:Y:S02]  /*2620*/  FADD.FTZ R182, R168, -R174.reuse ;  /* 0x800000aea8b67221 */ /* 0x100fe40000010000 */
[----:B------:R-:W-:-:S02]  /*2630*/  FADD.FTZ R184, R169, -R174 ;  /* 0x800000aea9b87221 */ /* 0x000fc40000010000 */
[--C-:B------:R-:W-:Y:S02]  /*2640*/  FADD.FTZ R186, R170, -R174.reuse ;  /* 0x800000aeaaba7221 */ /* 0x100fe40000010000 */
[----:B------:R-:W-:Y:S02]  /*2650*/  FADD.FTZ R188, R171, -R174 ;  /* 0x800000aeabbc7221 */ /* 0x000fe40000010000 */
[C---:B------:R-:W-:Y:S01]  /*2660*/  FMUL.FTZ R175, R173.reuse, R172 ;  /* 0x000000acadaf7220 */ /* 0x040fe20000410000 */
[----:B------:R-:W-:Y:S01]  /*2670*/  MOV R172, 0x10 ;  /* 0x0000001000ac7802 */ /* 0x000fe20000000f00 */
        /* <DEDUP_REMOVED lines=22> */
.L_x_15081:
[----:B------:R-:W-:Y:S05]  /*27e0*/  BSYNC B0 ;  /* 0x0000000000007941 */ /* 0x000fea0003800000 */
.L_x_15080:
        /* <DEDUP_REMOVED lines=12> */
[----:B------:R-:W-:Y:S01]  /*28b0*/  HFMA2.MMA R172, -RZ, RZ, 0, 9.5367431640625e-07 ;  /* 0x00000010ffac7435 */ /* 0x000fe200000001ff */
        /* <DEDUP_REMOVED lines=22> */
.L_x_15083:
[----:B------:R-:W-:Y:S05]  /*2a20*/  BSYNC B0 ;  /* 0x0000000000007941 */ /* 0x000fea0003800000 */
.L_x_15082:
        /* <DEDUP_REMOVED lines=35> */
.L_x_15085:
[----:B------:R-:W-:Y:S05]  /*2c60*/  BSYNC B0 ;  /* 0x0000000000007941 */ /* 0x000fea0003800000 */
.L_x_15084:
[----:B------:R-:W-:Y:S01]  /*2c70*/  BSSY B0, `(.L_x_15086) ;  /* 0x0000021000007945 */ /* 0x000fe20003800000 */
        /* <DEDUP_REMOVED lines=32> */
.L_x_15087:
[----:B------:R-:W-:Y:S05]  /*2e80*/  BSYNC B0 ;  /* 0x0000000000007941 */ /* 0x000fea0003800000 */
.L_x_15086:
[----:B------:R-:W-:-:S05]  /*2e90*/  MOV R3, 0x4 ;  /* 0x0000000400037802 */ /* 0x000fca0000000f00 */
[----:B------:R-:W-:-:S05]  /*2ea0*/  IMAD R2, R3, c[0x0][0x160], R2 ;  /* 0x0000580003027a24 */ /* 0x000fca00078e0202 */
[----:B------:R-:W-:-:S13]  /*2eb0*/  ISETP.GE.AND P2, PT, R2, c[0x0][0x164], PT ;  /* 0x0000590002007a0c */ /* 0x000fda0003f46270 */
[----:B01---5:R-:W-:Y:S01]  /*2ec0*/  @P2 CALL.REL.NOINC `(.L_x_15088) ;  /* 0x0000001000002944 */ /* 0x023fe20003c00000 */
[----:B------:R-:W-:Y:S05]  /*2ed0*/  BRA `(.L_x_15089) ;  /* 0xffffd97000007947 */ /* 0x000fea000383ffff */
.L_x_15088:
[----:B------:R-:W-:Y:S05]  /*2ee0*/  EXIT ;  /* 0x000000000000794d */ /* 0x000fea0003800000 */
.L_x_15076:
[----:B------:R-:W-:Y:S01]  /*2ef0*/  HFMA2.MMA R180, -RZ, RZ, 0, 5.9604644775390625e-08 ;  /* 0x00000001ffb47435 */ /* 0x000fe200000001ff */
[----:B0-----:R-:W-:Y:S02]  /*2f00*/  MOV R177, 0x1f ;  /* 0x0000001f00b17802 */ /* 0x001fe40000000f00 */
[----:B------:R-:W-:Y:S02]  /*2f10*/  MOV R182, 0xffffffff ;  /* 0xffffffff00b67802 */ /* 0x000fe40000000f00 */
[----:B------:R-:W-:Y:S02]  /*2f20*/  MOV R174, 0x2f40 ;  /* 0x00002f4000ae7802 */ /* 0x000fe40000000f00 */
[----:B-----5:R-:W-:Y:S05]  /*2f30*/  CALL.REL.NOINC `($__internal_68_$__cuda_sm70_shflsync_bfly_p) ;  /* 0x000008c000007944 */ /* 0x020fea0003c00000 */
[----:B-1----:R-:W-:Y:S01]  /*2f40*/  MOV R172, R177 ;  /* 0x000000b100ac7202 */ /* 0x002fe20000000f00 */
[----:B0-----:R-:W-:Y:S05]  /*2f50*/  BRA `(.L_x_15090) ;  /* 0xffffece000007947 */ /* 0x001fea000383ffff */
.L_x_15077:
[----:B------:R-:W-:Y:S01]  /*2f60*/  HFMA2.MMA R180, -RZ, RZ, 0, 1.1920928955078125e-07 ;  /* 0x00000002ffb47435 */ /* 0x000fe200000001ff */
[----:B0-----:R-:W-:Y:S02]  /*2f70*/  MOV R177, 0x1f ;  /* 0x0000001f00b17802 */ /* 0x001fe40000000f00 */
[----:B------:R-:W-:Y:S02]  /*2f80*/  MOV R182, 0xffffffff ;  /* 0xffffffff00b67802 */ /* 0x000fe40000000f00 */
[----:B------:R-:W-:-:S02]  /*2f90*/  MOV R174, 0x2fb0 ;  /* 0x00002fb000ae7802 */ /* 0x000fc40000000f00 */
[----:B-----5:R-:W-:Y:S05]  /*2fa0*/  CALL.REL.NOINC `($__internal_68_$__cuda_sm70_shflsync_bfly_p) ;  /* 0x0000085000007944 */ /* 0x020fea0003c00000 */
[----:B0-----:R-:W-:Y:S01]  /*2fb0*/  HFMA2.MMA R180, -RZ, RZ, 0, 2.384185791015625e-07 ;  /* 0x00000004ffb47435 */ /* 0x001fe200000001ff */
[----:B-1----:R-:W-:Y:S01]  /*2fc0*/  FADD.FTZ R173, R173, R177 ;  /* 0x000000b1adad7221 */ /* 0x002fe20000010000 */
[----:B------:R-:W-:-:S02]  /*2fd0*/  MOV R177, 0x1f ;  /* 0x0000001f00b17802 */ /* 0x000fc40000000f00 */
[----:B------:R-:W-:Y:S02]  /*2fe0*/  MOV R182, 0xffffffff ;  /* 0xffffffff00b67802 */ /* 0x000fe40000000f00 */
[----:B------:R-:W-:Y:S02]  /*2ff0*/  MOV R174, 0x3010 ;  /* 0x0000301000ae7802 */ /* 0x000fe40000000f00 */
[----:B------:R-:W-:Y:S05]  /*3000*/  CALL.REL.NOINC `($__internal_68_$__cuda_sm70_shflsync_bfly_p) ;  /* 0x000007f000007944 */ /* 0x000fea0003c00000 */
[----:B0-----:R-:W-:Y:S01]  /*3010*/  HFMA2.MMA R180, -RZ, RZ, 0, 4.76837158203125e-07 ;  /* 0x00000008ffb47435 */ /* 0x001fe200000001ff */
[----:B-1----:R-:W-:Y:S01]  /*3020*/  FADD.FTZ R173, R173, R177 ;  /* 0x000000b1adad7221 */ /* 0x002fe20000010000 */
[----:B------:R-:W-:Y:S02]  /*3030*/  MOV R177, 0x1f ;  /* 0x0000001f00b17802 */ /* 0x000fe40000000f00 */
[----:B------:R-:W-:Y:S02]  /*3040*/  MOV R182, 0xffffffff ;  /* 0xffffffff00b67802 */ /* 0x000fe40000000f00 */
[----:B------:R-:W-:Y:S02]  /*3050*/  MOV R174, 0x3070 ;  /* 0x0000307000ae7802 */ /* 0x000fe40000000f00 */
[----:B------:R-:W-:Y:S05]  /*3060*/  CALL.REL.NOINC `($__internal_68_$__cuda_sm70_shflsync_bfly_p) ;  /* 0x0000079000007944 */ /* 0x000fea0003c00000 */
[----:B0-----:R-:W-:Y:S01]  /*3070*/  HFMA2.MMA R180, -RZ, RZ, 0, 9.5367431640625e-07 ;  /* 0x00000010ffb47435 */ /* 0x001fe200000001ff */
[----:B-1----:R-:W-:Y:S01]  /*3080*/  FADD.FTZ R173, R173, R177 ;  /* 0x000000b1adad7221 */ /* 0x002fe20000010000 */
[----:B------:R-:W-:-:S02]  /*3090*/  MOV R177, 0x1f ;  /* 0x0000001f00b17802 */ /* 0x000fc40000000f00 */
[----:B------:R-:W-:Y:S02]  /*30a0*/  MOV R182, 0xffffffff ;  /* 0xffffffff00b67802 */ /* 0x000fe40000000f00 */
[----:B------:R-:W-:Y:S02]  /*30b0*/  MOV R174, 0x30d0 ;  /* 0x000030d000ae7802 */ /* 0x000fe40000000f00 */
[----:B------:R-:W-:Y:S05]  /*30c0*/  CALL.REL.NOINC `($__internal_68_$__cuda_sm70_shflsync_bfly_p) ;  /* 0x0000073000007944 */ /* 0x000fea0003c00000 */
        /* <DEDUP_REMOVED lines=88> */
[----:B------:R-:W-:Y:S05]  /*3650*/  CALL.REL.NOINC `($__internal_68_$__cuda_sm70_shflsync_bfly_p) ;  /* 0x000001a000007944 */ /* 0x000fea0003c00000 */
[----:B0-----:R-:W-:Y:S01]  /*3660*/  HFMA2.MMA R180, -RZ, RZ, 0, 1.1920928955078125e-07 ;  /* 0x00000002ffb47435 */ /* 0x001fe200000001ff */
[----:B-1----:R-:W-:Y:S01]  /*3670*/  FADD.FTZ R173, R176, R177 ;  /* 0x000000b1b0ad7221 */ /* 0x002fe20000010000 */
[----:B------:R-:W-:Y:S02]  /*3680*/  MOV R177, 0x1f ;  /* 0x0000001f00b17802 */ /* 0x000fe40000000f00 */
[----:B------:R-:W-:Y:S02]  /*3690*/  MOV R182, 0xffffffff ;  /* 0xffffffff00b67802 */ /* 0x000fe40000000f00 */
[----:B------:R-:W-:Y:S02]  /*36a0*/  MOV R174, 0x36c0 ;  /* 0x000036c000ae7802 */ /* 0x000fe40000000f00 */
[----:B------:R-:W-:Y:S05]  /*36b0*/  CALL.REL.NOINC `($__internal_68_$__cuda_sm70_shflsync_bfly_p) ;  /* 0x0000014000007944 */ /* 0x000fea0003c00000 */
[----:B0-----:R-:W-:Y:S01]  /*36c0*/  HFMA2.MMA R180, -RZ, RZ, 0, 2.384185791015625e-07 ;  /* 0x00000004ffb47435 */ /* 0x001fe200000001ff */
[----:B-1----:R-:W-:Y:S01]  /*36d0*/  FADD.FTZ R173, R173, R177 ;  /* 0x000000b1adad7221 */ /* 0x002fe20000010000 */
[----:B------:R-:W-:Y:S02]  /*36e0*/  MOV R177, 0x1f ;  /* 0x0000001f00b17802 */ /* 0x000fe40000000f00 */
[----:B------:R-:W-:-:S02]  /*36f0*/  MOV R182, 0xffffffff ;  /* 0xffffffff00b67802 */ /* 0x000fc40000000f00 */
        /* <DEDUP_REMOVED lines=8> */
[----:B-1----:R-:W-:Y:S01]  /*3780*/  FADD.FTZ R178, R173, R177 ;  /* 0x000000b1adb27221 */ /* 0x002fe20000010000 */
[----:B0-----:R-:W-:Y:S01]  /*3790*/  HFMA2.MMA R180, -RZ, RZ, 0, 9.5367431640625e-07 ;  /* 0x00000010ffb47435 */ /* 0x001fe200000001ff */
[----:B------:R-:W-:Y:S02]  /*37a0*/  MOV R177, 0x1f ;  /* 0x0000001f00b17802 */ /* 0x000fe40000000f00 */
[----:B------:R-:W-:-:S02]  /*37b0*/  MOV R182, 0xffffffff ;  /* 0xffffffff00b67802 */ /* 0x000fc40000000f00 */
[----:B------:R-:W-:Y:S02]  /*37c0*/  MOV R173, R178 ;  /* 0x000000b200ad7202 */ /* 0x000fe40000000f00 */
[----:B------:R-:W-:Y:S02]  /*37d0*/  MOV R174, 0x37f0 ;  /* 0x000037f000ae7802 */ /* 0x000fe40000000f00 */
[----:B------:R-:W-:Y:S05]  /*37e0*/  CALL.REL.NOINC `($__internal_68_$__cuda_sm70_shflsync_bfly_p) ;  /* 0x0000001000007944 */ /* 0x000fea0003c00000 */
[----:B01----:R-:W-:Y:S05]  /*37f0*/  BRA `(.L_x_15091) ;  /* 0xffffea9000007947 */ /* 0x003fea000383ffff */
        .weak           $__internal_68_$__cuda_sm70_shflsync_bfly_p
        .type           $__internal_68_$__cuda_sm70_shflsync_bfly_p,@function
        .size           $__internal_68_$__cuda_sm70_shflsync_bfly_p,(.L_x_36156 - $__internal_68_$__cuda_sm70_shflsync_bfly_p)
$__internal_68_$__cuda_sm70_shflsync_bfly_p:
[----:B------:R-:W-:Y:S01]  /*3800*/  HFMA2.MMA R175, -RZ, RZ, 0, 0 ;  /* 0x00000000ffaf7435 */ /* 0x000fe200000001ff */
[----:B------:R-:W-:Y:S04]  /*3810*/  WARPSYNC R182 ;  /* 0x000000b600007348 */ /* 0x000fe80003800000 */
[----:B------:R0:W1:Y:S01]  /*3820*/  SHFL.BFLY PT, R177, R173, R180, R177 ;  /* 0x0c0000b4adb17389 */ /* 0x00006200000e00b1 */
[----:B------:R-:W-:Y:S05]  /*3830*/  RET.REL.NODEC R174 `(_ZN10layer_norm13ln_fwd_kernelINS_13Kernel_traitsIf13__nv_bfloat16fS2_fjLj1280ELj1ELj4ELj1ELj16ENS_18Kernel_traits_baseILj1280EfS2_fS2_fjLj128EEEEELb0ELb1ELb0ELb0EEEvNS_9FwdParamsE) ;  /* 0xffffc7c0ae007950 */ /* 0x000fea0003c3ffff */
.L_x_15092:
        /* <DEDUP_REMOVED lines=12> */
.L_x_36156:


//--------------------- .text._ZN10layer_norm13ln_fwd_kernelINS_13Kernel_traitsIf13__nv_bfloat16fS2_fjLj1280ELj1ELj4ELj1ELj16ENS_18Kernel_traits_baseILj1280EfS2_fS2_fjLj128EEEEELb0ELb1ELb0ELb1EEEvNS_9FwdParamsE --------------------------
	.section	.text._ZN10layer_norm13ln_fwd_kernelINS_13Kernel_traitsIf13__nv_bfloat16fS2_fjLj1280ELj1ELj4ELj1ELj16ENS_18Kernel_traits_baseILj1280EfS2_fS2_fjLj128EEEEELb0ELb1ELb0ELb1EEEvNS_9FwdParamsE,"ax",@progbits
	.sectioninfo	@"SHI_REGISTERS=195"
	.align	128
        .global         _ZN10layer_norm13ln_fwd_kernelINS_13Kernel_traitsIf13__nv_bfloat16fS2_fjLj1280ELj1ELj4ELj1ELj16ENS_18Kernel_traits_baseILj1280EfS2_fS2_fjLj128EEEEELb0ELb1ELb0ELb1EEEvNS_9FwdParamsE
        .type           _ZN10layer_norm13ln_fwd_kernelINS_13Kernel_traitsIf13__nv_bfloat16fS2_fjLj1280ELj1ELj4ELj1ELj16ENS_18Kernel_traits_baseILj1280EfS2_fS2_fjLj128EEEEELb0ELb1ELb0ELb1EEEvNS_9FwdParamsE,@function
        .size           _ZN10layer_norm13ln_fwd_kernelINS_13Kernel_traitsIf13__nv_bfloat16fS2_fjLj1280ELj1ELj4ELj1ELj16ENS_18Kernel_traits_baseILj1280EfS2_fS2_fjLj128EEEEELb0ELb1ELb0ELb1EEEvNS_9FwdParamsE,(.L_x_36157 - _ZN10layer_norm13ln_fwd_kernelINS_13Kernel_traitsIf13__nv_bfloat16fS2_fjLj1280ELj1ELj4ELj1ELj16ENS_18Kernel_traits_baseILj1280EfS2_fS2_fjLj128EEEEELb0ELb1ELb0ELb1EEEvNS_9FwdParamsE)
        .other          _ZN10layer_norm13ln_fwd_kernelINS_13Kernel_traitsIf13__nv_bfloat16fS2_fjLj1280ELj1ELj4ELj1ELj16ENS_18Kernel_traits_baseILj1280EfS2_fS2_fjLj128EEEEELb0ELb1ELb0ELb1EEEvNS_9FwdParamsE,@"STO_CUDA_ENTRY STV_DEFAULT"
_ZN10layer_norm13ln_fwd_kernelINS_13Kernel_traitsIf13__nv_bfloat16fS2_fjLj1280ELj1ELj4ELj1ELj16ENS_18Kernel_traits_baseILj1280EfS2_fS2_fjLj128EEEEELb0ELb1ELb0ELb1EEEvNS_9FwdParamsE:
.text._ZN10layer_norm13ln_fwd_kernelINS_13Kernel_traitsIf13__nv_bfloat16fS2_fjLj1280ELj1ELj4ELj1ELj16ENS_18Kernel_traits_baseILj1280EfS2_fS2_fjLj128EEEEELb0ELb1ELb0ELb1EEEvNS_9FwdParamsE:
        /* <DEDUP_REMOVED lines=59> */
[----:B0-----:R0:W5:Y:S04]  /*03b0*/  LDG.E.128 R44, [R2.64] ;  /* 0x00000004022c7981 */ /* 0x001168000c1e1d00 */
        /* <DEDUP_REMOVED lines=10> */
[----:B01----:R-:W-:-:S04]  /*0460*/  MOV R2, R126 ;  /* 0x0000007e00027202 */ /* 0x003fc80000000f00 */
.L_x_15096:
[----:B------:R-:W-:Y:S01]  /*0470*/  ISETP.NE.U32.AND P0, PT, RZ, c[0x0][0x1c0], PT ;  /* 0x00007000ff007a0c */ /* 0x000fe20003f05070 */
[----:B------:R-:W-:Y:S01]  /*0480*/  IMAD R3, R2, c[0x0][0x168], RZ ;  /* 0x00005a0002037a24 */ /* 0x000fe200078e02ff */
[----:B------:R-:W-:-:S02]  /*0490*/  HFMA2.MMA R176, -RZ, RZ, 0, 9.5367431640625e-07 ;  /* 0x00000010ffb07435 */ /* 0x000fc400000001ff */
[----:B------:R-:W-:Y:S02]  /*04a0*/  ISETP.NE.AND.EX P0, PT, RZ, c[0x0][0x1c4], PT, P0 ;  /* 0x00007100ff007a0c */ /* 0x000fe40003f05300 */
[----:B------:R-:W-:-:S04]  /*04b0*/  SHF.R.S32.HI R132, RZ, 0x1f, R3 ;  /* 0x0000001fff847819 */ /* 0x000fc80000011403 */
[----:B------:R-:W-:-:S04]  /*04c0*/  LEA.HI R3, R132, R3, RZ, 0x3 ;  /* 0x0000000384037211 */ /* 0x000fc800078f18ff */
[----:B------:R-:W-:-:S03]  /*04d0*/  LEA.HI.SX32 R3, R3, R0, 0x1d ;  /* 0x0000000003037211 */ /* 0x000fc600078feaff */
[----:B------:R-:W-:Y:S02]  /*04e0*/  @P0 MOV R133, 0x2 ;  /* 0x0000000200850802 */ /* 0x000fe40000000f00 */
[----:B------:R-:W-:Y:S01]  /*04f0*/  IMAD.WIDE.U32 R134, R3, R176, c[0x0][0x170] ;  /* 0x00005c0003867625 */ /* 0x000fe200078e00b0 */
[----:B------:R-:W-:-:S03]  /*0500*/  ISETP.NE.U32.AND P1, PT, RZ, c[0x0][0x180], PT ;  /* 0x00006000ff007a0c */ /* 0x000fc60003f25070 */
[----:B------:R-:W-:Y:S01]  /*0510*/  @P0 IMAD.WIDE R132, R2, R133, c[0x0][0x1c0] ;  /* 0x0000700002840625 */ /* 0x000fe200078e0285 */
[----:B------:R-:W2:Y:S01]  /*0520*/  LDG.E.128 R144, [R134.64] ;  /* 0x0000000486907981 */ /* 0x000ea2000c1e1d00 */
[----:B------:R-:W-:-:S04]  /*0530*/  ISETP.NE.AND.EX P1, PT, RZ, c[0x0][0x184], PT, P1 ;  /* 0x00006100ff007a0c */ /* 0x000fc80003f25310 */
[----:B------:R-:W3:Y:S01]  /*0540*/  @P0 LDG.E.U16 R132, [R132.64] ;  /* 0x0000000484840981 */ /* 0x000ee2000c1e1500 */
[----:B------:R-:W-:-:S08]  /*0550*/  MOV R174, 0x20 ;  /* 0x0000002000ae7802 */ /* 0x000fd00000000f00 */
[----:B------:R-:W-:-:S05]  /*0560*/  @P1 IMAD.WIDE.U32 R136, R3, R174, c[0x0][0x180] ;  /* 0x0000600003881625 */ /* 0x000fca00078e00ae */
[----:B------:R0:W4:Y:S04]  /*0570*/  @P1 LDG.E.128 R124, [R136.64] ;  /* 0x00000004887c1981 */ /* 0x000128000c1e1d00 */
[----:B------:R0:W4:Y:S01]  /*0580*/  @P1 LDG.E.128 R128, [R136.64+0x10] ;  /* 0x0000100488801981 */ /* 0x000122000c1e1d00 */
[----:B------:R-:W-:Y:S01]  /*0590*/  HFMA2.MMA R175, -RZ, RZ, 1.875, 0 ;  /* 0x3f800000ffaf7435 */ /* 0x000fe200000001ff */
[C---:B------:R-:W-:Y:S01]  /*05a0*/  IADD3 R172, R3.reuse, 0x20, RZ ;  /* 0x0000002003ac7810 */ /* 0x040fe20007ffe0ff */
[----:B------:R-:W-:Y:S01]  /*05b0*/  IMAD.WIDE.U32 R140, R3, R174, c[0x0][0x188] ;  /* 0x00006200038c7625 */ /* 0x000fe200078e00ae */
[----:B--2---:R-:W-:Y:S02]  /*05c0*/  PRMT R134, RZ, 0x7610, R144 ;  /* 0x00007610ff867816 */ /* 0x004fe40000000090 */
[----:B0-----:R-:W-:-:S02]  /*05d0*/  PRMT R136, RZ, 0x5410, R145 ;  /* 0x00005410ff887816 */ /* 0x001fc40000000091 */
[----:B---3--:R-:W-:Y:S02]  /*05e0*/  @P0 PRMT R175, RZ, 0x5410, R132 ;  /* 0x00005410ffaf0816 */ /* 0x008fe40000000084 */
[----:B------:R-:W-:Y:S02]  /*05f0*/  PRMT R132, RZ, 0x5410, R144 ;  /* 0x00005410ff847816 */ /* 0x000fe40000000090 */
[----:B------:R-:W-:Y:S02]  /*0600*/  ISETP.NE.U32.AND P0, PT, RZ, c[0x0][0x180], PT ;  /* 0x00006000ff007a0c */ /* 0x000fe40003f05070 */
[----:B------:R-:W-:Y:S02]  /*0610*/  PRMT R138, RZ, 0x7610, R145 ;  /* 0x00007610ff8a7816 */ /* 0x000fe40000000091 */
[--C-:B------:R-:W-:Y:S02]  /*0620*/  PRMT R142, RZ, 0x5410, R146.reuse ;  /* 0x00005410ff8e7816 */ /* 0x100fe40000000092 */
[----:B------:R-:W-:Y:S01]  /*0630*/  PRMT R144, RZ, 0x7610, R146 ;  /* 0x00007610ff907816 */ /* 0x000fe20000000092 */
[-C--:B------:R-:W-:Y:S01]  /*0640*/  FMUL.FTZ R133, R132, R175.reuse ;  /* 0x000000af84857220 */ /* 0x080fe20000410000 */
[--C-:B------:R-:W-:Y:S01]  /*0650*/  PRMT R146, RZ, 0x5410, R147.reuse ;  /* 0x00005410ff927816 */ /* 0x100fe20000000093 */
[----:B------:R-:W-:Y:S01]  /*0660*/  FMUL.FTZ R134, R134, R175 ;  /* 0x000000af86867220 */ /* 0x000fe20000410000 */
[----:B------:R-:W-:-:S02]  /*0670*/  PRMT R148, RZ, 0x7610, R147 ;  /* 0x00007610ff947816 */ /* 0x000fc40000000093 */
[----:B------:R-:W-:Y:S01]  /*0680*/  ISETP.NE.AND.EX P0, PT, RZ, c[0x0][0x184], PT, P0 ;  /* 0x00006100ff007a0c */ /* 0x000fe20003f05300 */
[-C--:B------:R-:W-:Y:S02]  /*0690*/  FMUL.FTZ R135, R136, R175.reuse ;  /* 0x000000af88877220 */ /* 0x080fe40000410000 */
[-C--:B------:R-:W-:Y:S02]  /*06a0*/  FMUL.FTZ R138, R138, R175.reuse ;  /* 0x000000af8a8a7220 */ /* 0x080fe40000410000 */
[-C--:B------:R-:W-:Y:S02]  /*06b0*/  FMUL.FTZ R137, R142, R175.reuse ;  /* 0x000000af8e897220 */ /* 0x080fe40000410000 */
[----:B------:R-:W-:Y:S02]  /*06c0*/  FMUL.FTZ R139, R146, R175 ;  /* 0x000000af928b7220 */ /* 0x000fe40000410000 */
[----:B-----5:R-:W-:Y:S02]  /*06d0*/  FMUL.FTZ R132, R84, R133 ;  /* 0x0000008554847220 */ /* 0x020fe40000410000 */
        /* <DEDUP_REMOVED lines=8> */
[----:B------:R-:W-:Y:S02]  /*0760*/  FMUL.FTZ R139, R91, R148 ;  /* 0x000000945b8b7220 */ /* 0x000fe40000410000 */
[----:B----4-:R-:W-:Y:S02]  /*0770*/  @P0 FADD.FTZ R132, R124, R132 ;  /* 0x000000847c840221 */ /* 0x010fe40000010000 */
[----:B------:R-:W-:Y:S02]  /*0780*/  @P0 FADD.FTZ R133, R125, R133 ;  /* 0x000000857d850221 */ /* 0x000fe40000010000 */
[----:B------:R-:W-:Y:S02]  /*0790*/  @P0 FADD.FTZ R134, R126, R134 ;  /* 0x000000867e860221 */ /* 0x000fe40000010000 */
[----:B------:R-:W-:-:S02]  /*07a0*/  @P0 FADD.FTZ R135, R127, R135 ;  /* 0x000000877f870221 */ /* 0x000fc40000010000 */
[----:B------:R-:W-:Y:S02]  /*07b0*/  @P0 FADD.FTZ R136, R128, R136 ;  /* 0x0000008880880221 */ /* 0x000fe40000010000 */
[----:B------:R-:W-:Y:S02]  /*07c0*/  @P0 FADD.FTZ R137, R129, R137 ;  /* 0x0000008981890221 */ /* 0x000fe40000010000 */
        /* <DEDUP_REMOVED lines=20> */
[----:B------:R-:W-:Y:S02]  /*0910*/  PRMT R142, RZ, 0x7610, R160 ;  /* 0x00007610ff8e7816 */ /* 0x000fe400000000a0 */
[--C-:B-1----:R-:W-:Y:S02]  /*0920*/  PRMT R144, RZ, 0x5410, R161.reuse ;  /* 0x00005410ff907816 */ /* 0x102fe400000000a1 */
[----:B------:R-:W-:Y:S02]  /*0930*/  PRMT R146, RZ, 0x7610, R161 ;  /* 0x00007610ff927816 */ /* 0x000fe400000000a1 */
        /* <DEDUP_REMOVED lines=10> */
[----:B------:R-:W-:Y:S02]  /*09e0*/  FMUL.FTZ R140, R92, R141 ;  /* 0x0000008d5c8c7220 */ /* 0x000fe40000410000 */
        /* <DEDUP_REMOVED lines=35> */
[----:B------:R-:W-:Y:S02]  /*0c20*/  PRMT R158, RZ, 0x7610, R168 ;  /* 0x00007610ff9e7816 */ /* 0x000fe400000000a8 */
[--C-:B-1----:R-:W-:Y:S02]  /*0c30*/  PRMT R160, RZ, 0x5410, R169.reuse ;  /* 0x00005410ffa07816 */ /* 0x102fe400000000a9 */
[----:B------:R-:W-:-:S02]  /*0c40*/  PRMT R162, RZ, 0x7610, R169 ;  /* 0x00007610ffa27816 */ /* 0x000fc400000000a9 */
[--C-:B------:R-:W-:Y:S02]  /*0c50*/  PRMT R166, RZ, 0x5410, R170.reuse ;  /* 0x00005410ffa67816 */ /* 0x100fe400000000aa */
[----:B------:R-:W-:Y:S01]  /*0c60*/  PRMT R168, RZ, 0x7610, R170 ;  /* 0x00007610ffa87816 */ /* 0x000fe200000000aa */
[-C--:B------:R-:W-:Y:S01]  /*0c70*/  FMUL.FTZ R157, R156, R175.reuse ;  /* 0x000000af9c9d7220 */ /* 0x080fe20000410000 */
[--C-:B------:R-:W-:Y:S01]  /*0c80*/  PRMT R170, RZ, 0x5410, R171.reuse ;  /* 0x00005410ffaa7816 */ /* 0x100fe200000000ab */
[-C--:B------:R-:W-:Y:S01]  /*0c90*/  FMUL.FTZ R158, R158, R175.reuse ;  /* 0x000000af9e9e7220 */ /* 0x080fe20000410000 */
[----:B------:R-:W-:Y:S01]  /*0ca0*/  PRMT R178, RZ, 0x7610, R171 ;  /* 0x00007610ffb27816 */ /* 0x000fe200000000ab */
[-C--:B------:R-:W-:Y:S02]  /*0cb0*/  FMUL.FTZ R159, R160, R175.reuse ;  /* 0x000000afa09f7220 */ /* 0x080fe40000410000 */
[-C--:B------:R-:W-:Y:S02]  /*0cc0*/  FMUL.FTZ R162, R162, R175.reuse ;  /* 0x000000afa2a27220 */ /* 0x080fe40000410000 */
[----:B------:R-:W-:-:S02]  /*0cd0*/  FMUL.FTZ R161, R166, R175 ;  /* 0x000000afa6a17220 */ /* 0x000fc40000410000 */
[----:B------:R-:W-:Y:S02]  /*0ce0*/  FMUL.FTZ R163, R170, R175 ;  /* 0x000000afaaa37220 */ /* 0x000fe40000410000 */
[----:B------:R-:W-:Y:S02]  /*0cf0*/  FMUL.FTZ R156, R100, R157 ;  /* 0x0000009d649c7220 */ /* 0x000fe40000410000 */
[-C--:B------:R-:W-:Y:S02]  /*0d00*/  FMUL.FTZ R168, R168, R175.reuse ;  /* 0x000000afa8a87220 */ /* 0x080fe40000410000 */
[----:B------:R-:W-:Y:S02]  /*0d10*/  FMUL.FTZ R178, R178, R175 ;  /* 0x000000afb2b27220 */ /* 0x000fe40000410000 */
[----:B------:R-:W-:Y:S02]  /*0d20*/  FMUL.FTZ R157, R101, R158 ;  /* 0x0000009e659d7220 */ /* 0x000fe40000410000 */
[----:B------:R-:W-:-:S02]  /*0d30*/  FMUL.FTZ R158, R102, R159 ;  /* 0x0000009f669e7220 */ /* 0x000fc40000410000 */
[----:B------:R-:W-:Y:S02]  /*0d40*/  FMUL.FTZ R159, R103, R162 ;  /* 0x000000a2679f7220 */ /* 0x000fe40000410000 */
[----:B------:R-:W-:Y:S02]  /*0d50*/  FMUL.FTZ R160, R104, R161 ;  /* 0x000000a168a07220 */ /* 0x000fe40000410000 */
[----:B------:R-:W-:Y:S02]  /*0d60*/  FMUL.FTZ R162, R106, R163 ;  /* 0x000000a36aa27220 */ /* 0x000fe40000410000 */
[----:B------:R-:W-:Y:S02]  /*0d70*/  FMUL.FTZ R161, R105, R168 ;  /* 0x000000a869a17220 */ /* 0x000fe40000410000 */
        /* <DEDUP_REMOVED lines=73> */
[----:B------:R-:W-:-:S04]  /*1210*/  FADD.FTZ R176, RZ, R132 ;  /* 0x00000084ffb07221 */ /* 0x000fc80000010000 */
        /* <DEDUP_REMOVED lines=25> */
[--C-:B------:R-:W-:Y:S02]  /*13b0*/  PRMT R178, RZ, 0x5410, R181.reuse ;  /* 0x00005410ffb27816 */ /* 0x100fe400000000b5 */
[----:B------:R-:W-:Y:S01]  /*13c0*/  PRMT R184, RZ, 0x7610, R181 ;  /* 0x00007610ffb87816 */ /* 0x000fe200000000b5 */
[-C--:B------:R-:W-:Y:S02]  /*13d0*/  FMUL.FTZ R181, R176, R175.reuse ;  /* 0x000000afb0b57220 */ /* 0x080fe40000410000 */
[----:B------:R-:W-:Y:S01]  /*13e0*/  FMUL.FTZ R176, R180, R175 ;  /* 0x000000afb4b07220 */ /* 0x000fe20000410000 */
[--C-:B-1----:R-:W-:Y:S01]  /*13f0*/  PRMT R186, RZ, 0x5410, R182.reuse ;  /* 0x00005410ffba7816 */ /* 0x102fe200000000b6 */
[----:B------:R-:W-:Y:S01]  /*1400*/  FADD.FTZ R180, R164, R185 ;  /* 0x000000b9a4b47221 */ /* 0x000fe20000010000 */
[----:B------:R-:W-:-:S02]  /*1410*/  PRMT R182, RZ, 0x7610, R182 ;  /* 0x00007610ffb67816 */ /* 0x000fc400000000b6 */
[--C-:B------:R-:W-:Y:S01]  /*1420*/  PRMT R188, RZ, 0x5410, R183.reuse ;  /* 0x00005410ffbc7816 */ /* 0x100fe200000000b7 */
[----:B------:R-:W-:Y:S01]  /*1430*/  FADD.FTZ R189, R165, R180 ;  /* 0x000000b4a5bd7221 */ /* 0x000fe20000010000 */
[----:B------:R-:W-:Y:S01]  /*1440*/  PRMT R190, RZ, 0x7610, R183 ;  /* 0x00007610ffbe7816 */ /* 0x000fe200000000b7 */
[-C--:B------:R-:W-:Y:S02]  /*1450*/  FMUL.FTZ R183, R178, R175.reuse ;  /* 0x000000afb2b77220 */ /* 0x080fe40000410000 */
[-C--:B------:R-:W-:Y:S02]  /*1460*/  FMUL.FTZ R178, R182, R175.reuse ;  /* 0x000000afb6b27220 */ /* 0x080fe40000410000 */
[----:B------:R-:W-:Y:S01]  /*1470*/  FADD.FTZ R182, R166, R189 ;  /* 0x000000bda6b67221 */ /* 0x000fe20000010000 */
[----:B---3--:R-:W-:Y:S01]  /*1480*/  @P1 MOV R152, R124 ;  /* 0x0000007c00981202 */ /* 0x008fe20000000f00 */
[-C--:B------:R-:W-:Y:S02]  /*1490*/  FMUL.FTZ R184, R184, R175.reuse ;  /* 0x000000afb8b87220 */ /* 0x080fe40000410000 */
[----:B------:R-:W-:-:S02]  /*14a0*/  FMUL.FTZ R185, R186, R175 ;  /* 0x000000afbab97220 */ /* 0x000fc40000410000 */
[-C--:B------:R-:W-:Y:S02]  /*14b0*/  FMUL.FTZ R187, R188, R175.reuse ;  /* 0x000000afbcbb7220 */ /* 0x080fe40000410000 */
[----:B------:R-:W-:Y:S02]  /*14c0*/  FMUL.FTZ R190, R190, R175 ;  /* 0x000000afbebe7220 */ /* 0x000fe40000410000 */
[----:B------:R-:W-:Y:S02]  /*14d0*/  FMUL.FTZ R180, R116, R181 ;  /* 0x000000b574b47220 */ /* 0x000fe40000410000 */
[----:B------:R-:W-:Y:S01]  /*14e0*/  FADD.FTZ R175, R167, R182 ;  /* 0x000000b6a7af7221 */ /* 0x000fe20000010000 */
[----:B------:R-:W-:Y:S01]  /*14f0*/  @P1 MOV R153, R125 ;  /* 0x0000007d00991202 */ /* 0x000fe20000000f00 */
[----:B------:R-:W-:Y:S02]  /*1500*/  FMUL.FTZ R181, R117, R176 ;  /* 0x000000b075b57220 */ /* 0x000fe40000410000 */
[----:B------:R-:W-:-:S02]  /*1510*/  @P0 FADD.FTZ R180, R180, R152 ;  /* 0x00000098b4b40221 */ /* 0x000fc40000010000 */
[----:B------:R-:W-:Y:S01]  /*1520*/  FADD.FTZ R152, R168, R175 ;  /* 0x000000afa8987221 */ /* 0x000fe20000010000 */
[----:B------:R-:W-:Y:S01]  /*1530*/  @P1 MOV R154, R126 ;  /* 0x0000007e009a1202 */ /* 0x000fe20000000f00 */
[----:B------:R-:W-:Y:S02]  /*1540*/  FMUL.FTZ R182, R118, R183 ;  /* 0x000000b776b67220 */ /* 0x000fe40000410000 */
[----:B------:R-:W-:Y:S02]  /*1550*/  @P0 FADD.FTZ R181, R181, R153 ;  /* 0x00000099b5b50221 */ /* 0x000fe40000010000 */
[----:B------:R-:W-:Y:S01]  /*1560*/  FADD.FTZ R153, R169, R152 ;  /* 0x00000098a9997221 */ /* 0x000fe20000010000 */
[----:B------:R-:W-:Y:S01]  /*1570*/  @P1 MOV R155, R127 ;  /* 0x0000007f009b1202 */ /* 0x000fe20000000f00 */
[----:B------:R-:W-:Y:S02]  /*1580*/  @P0 FADD.FTZ R182, R182, R154 ;  /* 0x0000009ab6b60221 */ /* 0x000fe40000010000 */
[----:B------:R-:W-:-:S02]  /*1590*/  FMUL.FTZ R183, R119, R184 ;  /* 0x000000b877b77220 */ /* 0x000fc40000410000 */
        /* <DEDUP_REMOVED lines=8> */
[----:B------:R-:W-:Y:S01]  /*1620*/  FADD.FTZ R148, R180, R155 ;  /* 0x0000009bb4947221 */ /* 0x000fe20000010000 */
[----:B------:R-:W-:Y:S01]  /*1630*/  @P1 MOV R151, R131 ;  /* 0x0000008300971202 */ /* 0x000fe20000000f00 */
[----:B------:R-:W-:-:S02]  /*1640*/  FMUL.FTZ R153, R121, R178 ;  /* 0x000000b279997220 */ /* 0x000fc40000410000 */
[----:B------:R-:W-:Y:S02]  /*1650*/  FMUL.FTZ R154, R122, R187 ;  /* 0x000000bb7a9a7220 */ /* 0x000fe40000410000 */
[----:B------:R-:W-:Y:S02]  /*1660*/  FMUL.FTZ R155, R123, R190 ;  /* 0x000000be7b9b7220 */ /* 0x000fe40000410000 */
[----:B------:R-:W-:Y:S02]  /*1670*/  @P0 FADD.FTZ R153, R153, R149 ;  /* 0x0000009599990221 */ /* 0x000fe40000010000 */
[----:B------:R-:W-:Y:S02]  /*1680*/  @P0 FADD.FTZ R154, R154, R150 ;  /* 0x000000969a9a0221 */ /* 0x000fe40000010000 */
[----:B------:R-:W-:-:S04]  /*1690*/  IMAD.WIDE.U32 R174, R174, R179, c[0x0][0x188] ;  /* 0x00006200aeae7625 */ /* 0x000fc800078e00b3 */
        /* <DEDUP_REMOVED lines=13> */
.L_x_15097:
        /* <DEDUP_REMOVED lines=100> */
.L_x_15098:
[----:B-1----:R-:W-:Y:S01]  /*1db0*/  FADD.FTZ R151, R175, R176 ;  /* 0x000000b0af977221 */ /* 0x002fe20000010000 */
[----:B------:R-:W-:Y:S01]  /*1dc0*/  MOV R174, c[0x0][0x1e0] ;  /* 0x0000780000ae7a02 */ /* 0x000fe20000000f00 */
[C---:B------:R-:W-:Y:S01]  /*1dd0*/  FMUL.FTZ R175, R148.reuse, R148 ;  /* 0x0000009494af7220 */ /* 0x040fe20000410000 */
[----:B------:R-:W-:Y:S01]  /*1de0*/  ISETP.NE.AND P0, PT, RZ, UR6, PT ;  /* 0x00000006ff007c0c */ /* 0x000fe2000bf05270 */
[----:B------:R-:W-:Y:S02]  /*1df0*/  HFMA2.MMA R149, -RZ, RZ, 0, 2.384185791015625e-07 ;  /* 0x00000004ff957435 */ /* 0x000fe400000001ff */
[----:B------:R-:W-:Y:S01]  /*1e00*/  FFMA.FTZ R174, R151, R174, c[0x0][0x228] ;  /* 0x00008a0097ae7623 */ /* 0x000fe200000100ae */
[----:B------:R-:W-:Y:S02]  /*1e10*/  FSEL R175, R175, RZ, P0 ;  /* 0x000000ffafaf7208 */ /* 0x000fe40000000000 */
[----:B0-----:R-:W-:-:S03]  /*1e20*/  FSEL R176, R148, RZ, !P0 ;  /* 0x000000ff94b07208 */ /* 0x001fc60004000000 */
[----:B------:R-:W-:Y:S02]  /*1e30*/  FADD.FTZ R174, R174, R175 ;  /* 0x000000afaeae7221 */ /* 0x000fe40000010000 */
[----:B------:R-:W-:Y:S02]  /*1e40*/  @!P1 IMAD.WIDE R150, R2, R149, c[0x0][0x1a0] ;  /* 0x0000680002969625 */ /* 0x000fe400078e0295 */
[----:B------:R-:W0:Y:S02]  /*1e50*/  MUFU.RSQ R189, R174 ;  /* 0x000000ae00bd7308 */ /* 0x000e240000001400 */
[--C-:B------:R-:W-:Y:S01]  /*1e60*/  FADD.FTZ R134, R134, -R176.reuse ;  /* 0x800000b086867221 */ /* 0x100fe20000010000 */
[----:B------:R1:W-:Y:S01]  /*1e70*/  @!P1 STG.E [R150.64], R148 ;  /* 0x0000009496009986 */ /* 0x0003e2000c101904 */
[--C-:B------:R-:W-:Y:S02]  /*1e80*/  FADD.FTZ R135, R135, -R176.reuse ;  /* 0x800000b087877221 */ /* 0x100fe40000010000 */
[----:B------:R-:W-:-:S02]  /*1e90*/  FADD.FTZ R136, R136, -R176 ;  /* 0x800000b088887221 */ /* 0x000fc40000010000 */
[--C-:B------:R-:W-:Y:S02]  /*1ea0*/  FADD.FTZ R184, R138, -R176.reuse ;  /* 0x800000b08ab87221 */ /* 0x100fe40000010000 */
[--C-:B------:R-:W-:Y:S02]  /*1eb0*/  FADD.FTZ R185, R139, -R176.reuse ;  /* 0x800000b08bb97221 */ /* 0x100fe40000010000 */
[--C-:B------:R-:W-:Y:S02]  /*1ec0*/  FADD.FTZ R175, R132, -R176.reuse ;  /* 0x800000b084af7221 */ /* 0x100fe40000010000 */
[--C-:B------:R-:W-:Y:S02]  /*1ed0*/  FADD.FTZ R178, R133, -R176.reuse ;  /* 0x800000b085b27221 */ /* 0x100fe40000010000 */
[----:B-1----:R-:W-:Y:S02]  /*1ee0*/  FADD.FTZ R148, R141, -R176 ;  /* 0x800000b08d947221 */ /* 0x002fe40000010000 */
[----:B0-----:R-:W-:-:S02]  /*1ef0*/  FMUL.FTZ R139, R189, R134 ;  /* 0x00000086bd8b7220 */ /* 0x001fc40000410000 */
[C---:B------:R-:W-:Y:S02]  /*1f00*/  FMUL.FTZ R134, R189.reuse, R135 ;  /* 0x00000087bd867220 */ /* 0x040fe40000410000 */
[C---:B------:R-:W-:Y:S02]  /*1f10*/  FMUL.FTZ R141, R189.reuse, R136 ;  /* 0x00000088bd8d7220 */ /* 0x040fe40000410000 */
[C---:B------:R-:W-:Y:S02]  /*1f20*/  FMUL.FTZ R135, R189.reuse, R184 ;  /* 0x000000b8bd877220 */ /* 0x040fe40000410000 */
[----:B------:R-:W-:Y:S02]  /*1f30*/  FMUL.FTZ R136, R189, R185 ;  /* 0x000000b9bd887220 */ /* 0x000fe40000410000 */
[--C-:B------:R-:W-:Y:S02]  /*1f40*/  FADD.FTZ R137, R137, -R176.reuse ;  /* 0x800000b089897221 */ /* 0x100fe40000010000 */
[----:B------:R-:W-:-:S02]  /*1f50*/  FADD.FTZ R140, R140, -R176 ;  /* 0x800000b08c8c7221 */ /* 0x000fc40000010000 */
[--C-:B------:R-:W-:Y:S02]  /*1f60*/  FADD.FTZ R144, R144, -R176.reuse ;  /* 0x800000b090907221 */ /* 0x100fe40000010000 */
[----:B------:R-:W-:Y:S02]  /*1f70*/  FADD.FTZ R151, R145, -R176 ;  /* 0x800000b091977221 */ /* 0x000fe40000010000 */
[----:B------:R-:W-:-:S04]  /*1f80*/  @!P1 IMAD.WIDE R132, R2, R149, c[0x0][0x1a8] ;  /* 0x00006a0002849625 */ /* 0x000fc800078e0295 */
[----:B------:R-:W-:Y:S01]  /*1f90*/  FFMA.FTZ R135, R50, R135, R34 ;  /* 0x0000008732877223 */ /* 0x000fe20000010022 */
[----:B------:R0:W-:Y:S01]  /*1fa0*/  @!P1 STG.E [R132.64], R189 ;  /* 0x000000bd84009986 */ /* 0x0001e2000c101904 */
[----:B------:R-:W-:Y:S02]  /*1fb0*/  FFMA.FTZ R136, R51, R136, R35 ;  /* 0x0000008833887223 */ /* 0x000fe40000010023 */
[--C-:B------:R-:W-:Y:S02]  /*1fc0*/  FADD.FTZ R150, R143, -R176.reuse ;  /* 0x800000b08f967221 */ /* 0x100fe40000010000 */
[----:B------:R-:W-:Y:S01]  /*1fd0*/  FADD.FTZ R186, R147, -R176 ;  /* 0x800000b093ba7221 */ /* 0x000fe20000010000 */
[----:B------:R-:W-:Y:S01]  /*1fe0*/  F2FP.BF16.PACK_AB R135, R136, R135 ;  /* 0x000000878887723e */ /* 0x000fe200000010ff */
[C---:B------:R-:W-:Y:S02]  /*1ff0*/  FMUL.FTZ R138, R189.reuse, R137 ;  /* 0x00000089bd8a7220 */ /* 0x040fe40000410000 */
[----:B------:R-:W-:-:S02]  /*2000*/  FMUL.FTZ R143, R189, R140 ;  /* 0x0000008cbd8f7220 */ /* 0x000fc40000410000 */
[C---:B------:R-:W-:Y:S02]  /*2010*/  FMUL.FTZ R147, R189.reuse, R144 ;  /* 0x00000090bd937220 */ /* 0x040fe40000410000 */
[----:B------:R-:W-:Y:S02]  /*2020*/  FMUL.FTZ R140, R189, R151 ;  /* 0x00000097bd8c7220 */ /* 0x000fe40000410000 */
[----:B------:R-:W-:Y:S02]  /*2030*/  FADD.FTZ R142, R142, -R176 ;  /* 0x800000b08e8e7221 */ /* 0x000fe40000010000 */
[----:B0-----:R-:W-:Y:S02]  /*2040*/  FFMA.FTZ R133, R46, R139, R38 ;  /* 0x0000008b2e857223 */ /* 0x001fe40000010026 */
[----:B------:R-:W-:Y:S02]  /*2050*/  FFMA.FTZ R136, R47, R134, R39 ;  /* 0x000000862f887223 */ /* 0x000fe40000010027 */
[----:B------:R-:W-:-:S02]  /*2060*/  FADD.FTZ R158, R158, -R176 ;  /* 0x800000b09e9e7221 */ /* 0x000fc40000010000 */
[----:B------:R-:W-:Y:S01]  /*2070*/  FADD.FTZ R159, R159, -R176 ;  /* 0x800000b09f9f7221 */ /* 0x000fe20000010000 */
[----:B------:R-:W-:Y:S01]  /*2080*/  F2FP.BF16.PACK_AB R133, R136, R133 ;  /* 0x000000858885723e */ /* 0x000fe200000010ff */
[----:B------:R-:W-:Y:S02]  /*2090*/  FFMA.FTZ R134, R48, R141, R32 ;  /* 0x0000008d30867223 */ /* 0x000fe40000010020 */
[----:B------:R-:W-:Y:S02]  /*20a0*/  FFMA.FTZ R139, R49, R138, R33 ;  /* 0x0000008a318b7223 */ /* 0x000fe40000010021 */
[--C-:B------:R-:W-:Y:S02]  /*20b0*/  FADD.FTZ R146, R146, -R176.reuse ;  /* 0x800000b092927221 */ /* 0x100fe40000010000 */
[----:B------:R-:W-:Y:S01]  /*20c0*/  FADD.FTZ R157, R157, -R176 ;  /* 0x800000b09d9d7221 */ /* 0x000fe20000010000 */
[----:B------:R-:W-:Y:S01]  /*20d0*/  F2FP.BF16.PACK_AB R134, R139, R134 ;  /* 0x000000868b86723e */ /* 0x000fe200000010ff */
[----:B------:R-:W-:-:S02]  /*20e0*/  FFMA.FTZ R138, R56, R147, R24 ;  /* 0x00000093388a7223 */ /* 0x000fc40000010018 */
[----:B------:R-:W-:Y:S02]  /*20f0*/  FFMA.FTZ R141, R57, R140, R25 ;  /* 0x0000008c398d7223 */ /* 0x000fe40000010019 */
[--C-:B------:R-:W-:Y:S02]  /*2100*/  FADD.FTZ R156, R156, -R176.reuse ;  /* 0x800000b09c9c7221 */ /* 0x100fe40000010000 */
[--C-:B------:R-:W-:Y:S01]  /*2110*/  FADD.FTZ R160, R160, -R176.reuse ;  /* 0x800000b0a0a07221 */ /* 0x100fe20000010000 */
[----:B------:R-:W-:Y:S01]  /*2120*/  F2FP.BF16.PACK_AB R138, R141, R138 ;  /* 0x0000008a8d8a723e */ /* 0x000fe200000010ff */
        /* <DEDUP_REMOVED lines=41> */
[----:B------:R-:W-:-:S02]  /*23c0*/  FMUL.FTZ R153, R189, R156 ;  /* 0x0000009cbd997220 */ /* 0x000fc40000410000 */
[----:B------:R-:W-:Y:S01]  /*23d0*/  FFMA.FTZ R157, R64, R157, R16 ;  /* 0x0000009d409d7223 */ /* 0x000fe20000010010 */
[----:B------:R-:W-:Y:S01]  /*23e0*/  F2FP.BF16.PACK_AB R139, R186, R151 ;  /* 0x00000097ba8b723e */ /* 0x000fe200000010ff */
[----:B------:R-:W-:Y:S02]  /*23f0*/  FFMA.FTZ R146, R65, R146, R17 ;  /* 0x0000009241927223 */ /* 0x000fe40000010011 */
[C---:B------:R-:W-:Y:S02]  /*2400*/  FMUL.FTZ R150, R189.reuse, R150 ;  /* 0x00000096bd967220 */ /* 0x040fe40000410000 */
[C---:B------:R-:W-:Y:S01]  /*2410*/  FMUL.FTZ R161, R189.reuse, R164 ;  /* 0x000000a4bda17220 */ /* 0x040fe20000410000 */
[----:B------:R-:W-:Y:S01]  /*2420*/  F2FP.BF16.PACK_AB R142, R146, R157 ;  /* 0x0000009d928e723e */ /* 0x000fe200000010ff */
[C---:B------:R-:W-:Y:S02]  /*2430*/  FMUL.FTZ R154, R189.reuse, R165 ;  /* 0x000000a5bd9a7220 */ /* 0x040fe40000410000 */
[----:B------:R-:W-:-:S02]  /*2440*/  FMUL.FTZ R158, R189, R169 ;  /* 0x000000a9bd9e7220 */ /* 0x000fc40000410000 */
[C---:B------:R-:W-:Y:S02]  /*2450*/  FMUL.FTZ R159, R189.reuse, R162 ;  /* 0x000000a2bd9f7220 */ /* 0x040fe40000410000 */
[C---:B------:R-:W-:Y:S02]  /*2460*/  FMUL.FTZ R152, R189.reuse, R163 ;  /* 0x000000a3bd987220 */ /* 0x040fe40000410000 */
[C---:B------:R-:W-:Y:S02]  /*2470*/  FMUL.FTZ R165, R189.reuse, R168 ;  /* 0x000000a8bda57220 */ /* 0x040fe40000410000 */
        /* <DEDUP_REMOVED lines=9> */
[----:B------:R-:W-:-:S02]  /*2510*/  FMUL.FTZ R171, R189, R182 ;  /* 0x000000b6bdab7220 */ /* 0x000fc40000410000 */
[----:B------:R-:W-:Y:S02]  /*2520*/  FMUL.FTZ R164, R189, R183 ;  /* 0x000000b7bda47220 */ /* 0x000fe40000410000 */
[----:B------:R-:W-:Y:S02]  /*2530*/  FFMA.FTZ R150, R55, R150, R31 ;  /* 0x0000009637967223 */ /* 0x000fe4000001001f */
[----:B------:R-:W-:Y:S02]  /*2540*/  FFMA.FTZ R144, R68, R161, R12 ;  /* 0x000000a144907223 */ /* 0x000fe4000001000c */
[----:B------:R-:W-:Y:S01]  /*2550*/  FFMA.FTZ R153, R73, R158, R9 ;  /* 0x0000009e49997223 */ /* 0x000fe20000010009 */
[----:B------:R-:W-:Y:S01]  /*2560*/  MOV R158, 0x10 ;  /* 0x00000010009e7802 */ /* 0x000fe20000000f00 */
[----:B------:R-:W-:Y:S01]  /*2570*/  FFMA.FTZ R151, R69, R154, R13 ;  /* 0x0000009a45977223 */ /* 0x000fe2000001000d */
[----:B------:R-:W-:Y:S01]  /*2580*/  F2FP.BF16.PACK_AB R137, R150, R137 ;  /* 0x000000899689723e */ /* 0x000fe200000010ff */
[----:B------:R-:W-:-:S02]  /*2590*/  FMUL.FTZ R169, R189, R180 ;  /* 0x000000b4bda97220 */ /* 0x000fc40000410000 */
[----:B------:R-:W-:Y:S01]  /*25a0*/  FMUL.FTZ R181, R189, R174 ;  /* 0x000000aebdb57220 */ /* 0x000fe20000410000 */
[----:B------:R-:W-:Y:S01]  /*25b0*/  F2FP.BF16.PACK_AB R144, R151, R144 ;  /* 0x000000909790723e */ /* 0x000fe200000010ff */
        /* <DEDUP_REMOVED lines=20> */
[----:B------:R-:W-:Y:S02]  /*2700*/  FFMA.FTZ R176, R83, R176, R43 ;  /* 0x000000b053b07223 */ /* 0x000fe4000001002b */
[----:B------:R-:W-:-:S02]  /*2710*/  FFMA.FTZ R166, R81, R166, R41 ;  /* 0x000000a651a67223 */ /* 0x000fc40000010029 */
[----:B------:R-:W-:Y:S01]  /*2720*/  FFMA.FTZ R162, R77, R162, R5 ;  /* 0x000000a24da27223 */ /* 0x000fe20000010005 */
[----:B------:R-:W-:Y:S01]  /*2730*/  F2FP.BF16.PACK_AB R167, R176, R183 ;  /* 0x000000b7b0a7723e */ /* 0x000fe200000010ff */
        /* <DEDUP_REMOVED lines=16> */
.L_x_15095:
[----:B------:R-:W-:Y:S05]  /*2840*/  EXIT ;  /* 0x000000000000794d */ /* 0x000fea0003800000 */
.L_x_15093:
[----:B0-----:R-:W-:Y:S02]  /*2850*/  MOV R175, 0x1 ;  /* 0x0000000100af7802 */ /* 0x001fe40000000f00 */
[----:B------:R-:W-:Y:S02]  /*2860*/  MOV R149, 0x1f ;  /* 0x0000001f00957802 */ /* 0x000fe40000000f00 */
[----:B------:R-:W-:Y:S02]  /*2870*/  MOV R174, 0xffffffff ;  /* 0xffffffff00ae7802 */ /* 0x000fe40000000f00 */
[----:B------:R-:W-:Y:S02]  /*2880*/  MOV R150, 0x28a0 ;  /* 0x000028a000967802 */ /* 0x000fe40000000f00 */
[----:B------:R-:W-:Y:S05]  /*2890*/  CALL.REL.NOINC `($__internal_69_$__cuda_sm70_shflsync_bfly_p) ;  /* 0x0000089000007944 */ /* 0x000fea0003c00000 */
[----:B-1----:R-:W-:Y:S01]  /*28a0*/  MOV R148, R175 ;  /* 0x000000af00947202 */ /* 0x002fe20000000f00 */
[----:B0-----:R-:W-:Y:S05]  /*28b0*/  BRA `(.L_x_15097) ;  /* 0xffffeeb000007947 */ /* 0x001fea000383ffff */
.L_x_15094:
[----:B------:R-:W-:Y:S01]  /*28c0*/  HFMA2.MMA R175, -RZ, RZ, 0, 1.1920928955078125e-07 ;  /* 0x00000002ffaf7435 */ /* 0x000fe200000001ff */
[----:B------:R-:W-:Y:S02]  /*28d0*/  MOV R149, 0x1f ;  /* 0x0000001f00957802 */ /* 0x000fe40000000f00 */
[----:B------:R-:W-:-:S02]  /*28e0*/  MOV R174, 0xffffffff ;  /* 0xffffffff00ae7802 */ /* 0x000fc40000000f00 */
[----:B------:R-:W-:Y:S02]  /*28f0*/  MOV R150, 0x2910 ;  /* 0x0000291000967802 */ /* 0x000fe40000000f00 */
[----:B------:R-:W-:Y:S05]  /*2900*/  CALL.REL.NOINC `($__internal_69_$__cuda_sm70_shflsync_bfly_p) ;  /* 0x0000082000007944 */ /* 0x000fea0003c00000 */
[----:B01----:R-:W-:Y:S01]  /*2910*/  FADD.FTZ R176, R176, R175 ;  /* 0x000000afb0b07221 */ /* 0x003fe20000010000 */
[----:B------:R-:W-:Y:S01]  /*2920*/  HFMA2.MMA R175, -RZ, RZ, 0, 2.384185791015625e-07 ;  /* 0x00000004ffaf7435 */ /* 0x000fe200000001ff */
[----:B------:R-:W-:Y:S02]  /*2930*/  MOV R149, 0x1f ;  /* 0x0000001f00957802 */ /* 0x000fe40000000f00 */
[----:B------:R-:W-:Y:S02]  /*2940*/  MOV R174, 0xffffffff ;  /* 0xffffffff00ae7802 */ /* 0x000fe40000000f00 */
[----:B------:R-:W-:Y:S02]  /*2950*/  MOV R150, 0x2970 ;  /* 0x0000297000967802 */ /* 0x000fe40000000f00 */
[----:B------:R-:W-:Y:S05]  /*2960*/  CALL.REL.NOINC `($__internal_69_$__cuda_sm70_shflsync_bfly_p) ;  /* 0x000007c000007944 */ /* 0x000fea0003c00000 */
[----:B01----:R-:W-:Y:S01]  /*2970*/  FADD.FTZ R176, R176, R175 ;  /* 0x000000afb0b07221 */ /* 0x003fe20000010000 */
[----:B------:R-:W-:Y:S01]  /*2980*/  HFMA2.MMA R175, -RZ, RZ, 0, 4.76837158203125e-07 ;  /* 0x00000008ffaf7435 */ /* 0x000fe200000001ff */
[----:B------:R-:W-:Y:S02]  /*2990*/  MOV R149, 0x1f ;  /* 0x0000001f00957802 */ /* 0x000fe40000000f00 */
[----:B------:R-:W-:-:S02]  /*29a0*/  MOV R174, 0xffffffff ;  /* 0xffffffff00ae7802 */ /* 0x000fc40000000f00 */
[----:B------:R-:W-:Y:S02]  /*29b0*/  MOV R150, 0x29d0 ;  /* 0x000029d000967802 */ /* 0x000fe40000000f00 */
[----:B------:R-:W-:Y:S05]  /*29c0*/  CALL.REL.NOINC `($__internal_69_$__cuda_sm70_shflsync_bfly_p) ;  /* 0x0000076000007944 */ /* 0x000fea0003c00000 */
[----:B01----:R-:W-:Y:S01]  /*29d0*/  FADD.FTZ R176, R176, R175 ;  /* 0x000000afb0b07221 */ /* 0x003fe20000010000 */
[----:B------:R-:W-:Y:S01]  /*29e0*/  HFMA2.MMA R175, -RZ, RZ, 0, 9.5367431640625e-07 ;  /* 0x00000010ffaf7435 */ /* 0x000fe200000001ff */
[----:B------:R-:W-:Y:S02]  /*29f0*/  MOV R149, 0x1f ;  /* 0x0000001f00957802 */ /* 0x000fe40000000f00 */
[----:B------:R-:W-:Y:S02]  /*2a00*/  MOV R174, 0xffffffff ;  /* 0xffffffff00ae7802 */ /* 0x000fe40000000f00 */
[----:B------:R-:W-:Y:S02]  /*2a10*/  MOV R150, 0x2a30 ;  /* 0x00002a3000967802 */ /* 0x000fe40000000f00 */
[----:B------:R-:W-:Y:S05]  /*2a20*/  CALL.REL.NOINC `($__internal_69_$__cuda_sm70_shflsync_bfly_p) ;  /* 0x0000070000007944 */ /* 0x000fea0003c00000 */
[----:B-1----:R-:W-:Y:S01]  /*2a30*/  FADD.FTZ R148, R176, R175 ;  /* 0x000000afb0947221 */ /* 0x002fe20000010000 */
[----:B------:R-:W-:-:S03]  /*2a40*/  HFMA2.MMA R175, -RZ, RZ, 0, 5.9604644775390625e-08 ;  /* 0x00000001ffaf7435 */ /* 0x000fc600000001ff */
[----:B------:R-:W-:-:S04]  /*2a50*/  FMUL.FTZ R148, R148, c[0x0][0x1e0] ;  /* 0x0000780094947a20 */ /* 0x000fc80000410000 */
[--C-:B0-----:R-:W-:Y:S02]  /*2a60*/  FADD.FTZ R149, R132, -R148.reuse ;  /* 0x8000009484957221 */ /* 0x101fe40000010000 */
        /* <DEDUP_REMOVED lines=81> */
[----:B------:R-:W-:Y:S02]  /*2f80*/  MOV R150, 0x2fa0 ;  /* 0x00002fa000967802 */ /* 0x000fe40000000f00 */
[----:B------:R-:W-:Y:S05]  /*2f90*/  CALL.REL.NOINC `($__internal_69_$__cuda_sm70_shflsync_bfly_p) ;  /* 0x0000019000007944 */ /* 0x000fea0003c00000 */
[----:B01----:R-:W-:Y:S01]  /*2fa0*/  FADD.FTZ R176, R176, R175 ;  /* 0x000000afb0b07221 */ /* 0x003fe20000010000 */
[----:B------:R-:W-:Y:S01]  /*2fb0*/  HFMA2.MMA R175, -RZ, RZ, 0, 1.1920928955078125e-07 ;  /* 0x00000002ffaf7435 */ /* 0x000fe200000001ff */
[----:B------:R-:W-:Y:S02]  /*2fc0*/  MOV R149, 0x1f ;  /* 0x0000001f00957802 */ /* 0x000fe40000000f00 */
[----:B------:R-:W-:Y:S02]  /*2fd0*/  MOV R174, 0xffffffff ;  /* 0xffffffff00ae7802 */ /* 0x000fe40000000f00 */
[----:B------:R-:W-:Y:S02]  /*2fe0*/  MOV R150, 0x3000 ;  /* 0x0000300000967802 */ /* 0x000fe40000000f00 */
[----:B------:R-:W-:Y:S05]  /*2ff0*/  CALL.REL.NOINC `($__internal_69_$__cuda_sm70_shflsync_bfly_p) ;  /* 0x0000013000007944 */ /* 0x000fea0003c00000 */
[----:B01----:R-:W-:Y:S01]  /*3000*/  FADD.FTZ R176, R176, R175 ;  /* 0x000000afb0b07221 */ /* 0x003fe20000010000 */
[----:B------:R-:W-:Y:S01]  /*3010*/  HFMA2.MMA R175, -RZ, RZ, 0, 2.384185791015625e-07 ;  /* 0x00000004ffaf7435 */ /* 0x000fe200000001ff */
[----:B------:R-:W-:-:S02]  /*3020*/  MOV R149, 0x1f ;  /* 0x0000001f00957802 */ /* 0x000fc40000000f00 */
[----:B------:R-:W-:Y:S02]  /*3030*/  MOV R174, 0xffffffff ;  /* 0xffffffff00ae7802 */ /* 0x000fe40000000f00 */
[----:B------:R-:W-:Y:S02]  /*3040*/  MOV R150, 0x3060 ;  /* 0x0000306000967802 */ /* 0x000fe40000000f00 */
[----:B------:R-:W-:Y:S05]  /*3050*/  CALL.REL.NOINC `($__internal_69_$__cuda_sm70_shflsync_bfly_p) ;  /* 0x000000d000007944 */ /* 0x000fea0003c00000 */
[----:B01----:R-:W-:Y:S01]  /*3060*/  FADD.FTZ R176, R176, R175 ;  /* 0x000000afb0b07221 */ /* 0x003fe20000010000 */
[----:B------:R-:W-:Y:S01]  /*3070*/  HFMA2.MMA R175, -RZ, RZ, 0, 4.76837158203125e-07 ;  /* 0x00000008ffaf7435 */ /* 0x000fe200000001ff */
[----:B------:R-:W-:Y:S02]  /*3080*/  MOV R149, 0x1f ;  /* 0x0000001f00957802 */ /* 0x000fe40000000f00 */
[----:B------:R-:W-:Y:S02]  /*3090*/  MOV R174, 0xffffffff ;  /* 0xffffffff00ae7802 */ /* 0x000fe40000000f00 */
[----:B------:R-:W-:Y:S02]  /*30a0*/  MOV R150, 0x30c0 ;  /* 0x000030c000967802 */ /* 0x000fe40000000f00 */
[----:B------:R-:W-:Y:S05]  /*30b0*/  CALL.REL.NOINC `($__internal_69_$__cuda_sm70_shflsync_bfly_p) ;  /* 0x0000007000007944 */ /* 0x000fea0003c00000 */
[----:B01----:R-:W-:Y:S01]  /*30c0*/  FADD.FTZ R176, R176, R175 ;  /* 0x000000afb0b07221 */ /* 0x003fe20000010000 */
[----:B------:R-:W-:Y:S01]  /*30d0*/  HFMA2.MMA R175, -RZ, RZ, 0, 9.5367431640625e-07 ;  /* 0x00000010ffaf7435 */ /* 0x000fe200000001ff */
[----:B------:R-:W-:-:S02]  /*30e0*/  MOV R149, 0x1f ;  /* 0x0000001f00957802 */ /* 0x000fc40000000f00 */
[----:B------:R-:W-:Y:S02]  /*30f0*/  MOV R174, 0xffffffff ;  /* 0xffffffff00ae7802 */ /* 0x000fe40000000f00 */
[----:B------:R-:W-:Y:S02]  /*3100*/  MOV R150, 0x3120 ;  /* 0x0000312000967802 */ /* 0x000fe40000000f00 */
[----:B------:R-:W-:Y:S05]  /*3110*/  CALL.REL.NOINC `($__internal_69_$__cuda_sm70_shflsync_bfly_p) ;  /* 0x0000001000007944 */ /* 0x000fea0003c00000 */
[----:B01----:R-:W-:Y:S05]  /*3120*/  BRA `(.L_x_15098) ;  /* 0xffffec8000007947 */ /* 0x003fea000383ffff */
        .weak           $__internal_69_$__cuda_sm70_shflsync_bfly_p
        .type           $__internal_69_$__cuda_sm70_shflsync_bfly_p,@function
        .size           $__internal_69_$__cuda_sm70_shflsync_bfly_p,(.L_x_36157 - $__internal_69_$__cuda_sm70_shflsync_bfly_p)
$__internal_69_$__cuda_sm70_shflsync_bfly_p:
[----:B------:R-:W-:Y:S01]  /*3130*/  HFMA2.MMA R151, -RZ, RZ, 0, 0 ;  /* 0x00000000ff977435 */ /* 0x000fe200000001ff */
[----:B------:R-:W-:Y:S04]  /*3140*/  WARPSYNC R174 ;  /* 0x000000ae00007348 */ /* 0x000fe80003800000 */
[----:B------:R0:W1:Y:S01]  /*3150*/  SHFL.BFLY PT, R175, R176, R175, R149 ;  /* 0x0c0000afb0af7389 */ /* 0x00006200000e0095 */
[----:B------:R-:W-:Y:S05]  /*3160*/  RET.REL.NODEC R150 `(_ZN10layer_norm13ln_fwd_kernelINS_13Kernel_traitsIf13__nv_bfloat16fS2_fjLj1280ELj1ELj4ELj1ELj16ENS_18Kernel_traits_baseILj1280EfS2_fS2_fjLj128EEEEELb0ELb1ELb0ELb1EEEvNS_9FwdParamsE) ;  /* 0xffffce9096007950 */ /* 0x000fea0003c3ffff */
.L_x_15099:
        /* <DEDUP_REMOVED lines=9> */
.L_x_36157:


//--------------------- .text._ZN10layer_norm13ln_fwd_kernelINS_13Kernel_traitsIf13__nv_bfloat16fS2_fjLj1280ELj1ELj4ELj1ELj16ENS_18Kernel_traits_baseILj1280EfS2_fS2_fjLj128EEEEELb0ELb1ELb1ELb0EEEvNS_9FwdParamsE --------------------------
	.section	.text._ZN10layer_norm13ln_fwd_kernelINS_13Kernel_traitsIf13__nv_bfloat16fS2_fjLj1280ELj1ELj4ELj1ELj16ENS_18Kernel_traits_baseILj1280EfS2_fS2_fjLj128EEEEELb0ELb1ELb1ELb0EEEvNS_9FwdParamsE,"ax",@progbits
	.sectioninfo	@"SHI_REGISTERS=202"
	.align	128
        .global         _ZN10layer_norm13ln_fwd_kernelINS_13Kernel_traitsIf13__nv_bfloat16fS2_fjLj1280ELj1ELj4ELj1ELj16ENS_18Kernel_traits_baseILj1280EfS2_fS2_fjLj128EEEEELb0ELb1ELb1ELb0EEEvNS_9FwdParamsE
        .type           _ZN10layer_norm13ln_fwd_kernelINS_13Kernel_traitsIf13__nv_bfloat16fS2_fjLj1280ELj1ELj4ELj1ELj16ENS_18Kernel_traits_baseILj1280EfS2_fS2_fjLj128EEEEELb0ELb1ELb1ELb0EEEvNS_9FwdParamsE,@function
        .size           _ZN10layer_norm13ln_fwd_kernelINS_13Kernel_traitsIf13__nv_bfloat16fS2_fjLj1280ELj1ELj4ELj1ELj16ENS_18Kernel_traits_baseILj1280EfS2_fS2_fjLj128EEEEELb0ELb1ELb1ELb0EEEvNS_9FwdParamsE,(.L_x_36158 - _ZN10layer_norm13ln_fwd_kernelINS_13Kernel_traitsIf13__nv_bfloat16fS2_fjLj1280ELj1ELj4ELj1ELj16ENS_18Kernel_traits_baseILj1280EfS2_fS2_fjLj128EEEEELb0ELb1ELb1ELb0EEEvNS_9FwdParamsE)
        .other          _ZN10layer_norm13ln_fwd_kernelINS_13Kernel_traitsIf13__nv_bfloat16fS2_fjLj1280ELj1ELj4ELj1ELj16ENS_18Kernel_traits_baseILj1280EfS2_fS2_fjLj128EEEEELb0ELb1ELb1ELb0EEEvNS_9FwdParamsE,@"STO_CUDA_ENTRY STV_DEFAULT"
_ZN10layer_norm13ln_fwd_kernelINS_13Kernel_traitsIf13__nv_bfloat16fS2_fjLj1280ELj1ELj4ELj1ELj16ENS_18Kernel_traits_baseILj1280EfS2_fS2_fjLj128EEEEELb0ELb1ELb1ELb0EEEvNS_9FwdParamsE:
.text._ZN10layer_norm13ln_fwd_kernelINS_13Kernel_traitsIf13__nv_bfloat16fS2_fjLj1280ELj1ELj4ELj1ELj16ENS_18Kernel_traits_baseILj1280EfS2_fS2_fjLj128EEEEELb0ELb1ELb1ELb0EEEvNS_9FwdParamsE:
        /* <DEDUP_REMOVED lines=40> */
.L_x_15101:
[----:B------:R-:W-:Y:S05]  /*0280*/  BSYNC B0 ;  /* 0x0000000000007941 */ /* 0x000fea0003800000 */
.L_x_15100:
        /* <DEDUP_REMOVED lines=21> */
.L_x_15103:
[----:B------:R-:W-:Y:S05]  /*03e0*/  BSYNC B0 ;  /* 0x0000000000007941 */ /* 0x000fea0003800000 */
.L_x_15102:
        /* <DEDUP_REMOVED lines=21> */
.L_x_15105:
[----:B------:R-:W-:Y:S05]  /*0540*/  BSYNC B0 ;  /* 0x0000000000007941 */ /* 0x000fea0003800000 */
.L_x_15104:
        /* <DEDUP_REMOVED lines=21> */
.L_x_15107:
[----:B------:R-:W-:Y:S05]  /*06a0*/  BSYNC B0 ;  /* 0x0000000000007941 */ /* 0x000fea0003800000 */
.L_x_15106:
        /* <DEDUP_REMOVED lines=18> */
[----:B------:R0:W5:Y:S04]  /*07d0*/  LDG.E.128 R116, [R122.64+0x10] ;  /* 0x000010047a747981 */ /* 0x000168000c1e1d00 */
[----:B------:R0:W5:Y:S02]  /*07e0*/  LDG.E.128 R160, [R122.64] ;  /* 0x000000047aa07981 */ /* 0x000164000c1e1d00 */
.L_x_15109:
[----:B------:R-:W-:Y:S05]  /*07f0*/  BSYNC B0 ;  /* 0x0000000000007941 */ /* 0x000fea0003800000 */
.L_x_15108:
[----:B------:R-:W-:-:S13]  /*0800*/  ISETP.GE.AND P0, PT, R124, c[0x0][0x164], PT ;  /* 0x000059007c007a0c */ /* 0x000fda0003f06270 */
[----:B------:R-:W-:Y:S05]  /*0810*/  @P0 EXIT ;  /* 0x000000000000094d */ /* 0x000fea0003800000 */
[----:B0-----:R-:W-:Y:S01]  /*0820*/  MOV R2, R124 ;  /* 0x0000007c00027202 */ /* 0x001fe20000000f00 */
[----:B------:R-:W-:Y:S02]  /*0830*/  ULDC.U8 UR6, c[0x0][0x1f0] ;  /* 0x00007c0000067ab9 */ /* 0x000fe40000000000 */
.L_x_15213:
        /* <DEDUP_REMOVED lines=27> */
[----:B------:R0:W3:Y:S02]  /*09f0*/  @P1 LDG.E.128 R148, [R182.64+0x10] ;  /* 0x00001004b6941981 */ /* 0x0000e4000c1e1d00 */
[----:B0-----:R-:W-:-:S08]  /*0a00*/  @P0 MOV R183, 0x10 ;  /* 0x0000001000b70802 */ /* 0x001fd00000000f00 */
[----:B------:R-:W-:Y:S01]  /*0a10*/  @!P2 ISETP.NE.U32.AND P3, PT, RZ, c[0x0][0x180], PT ;  /* 0x00006000ff00aa0c */ /* 0x000fe20003f65070 */
[----:B------:R-:W-:-:S03]  /*0a20*/  @P0 IMAD.WIDE.U32 R182, R180, R183, c[0x0][0x170] ;  /* 0x00005c00b4b60625 */ /* 0x000fc600078e00b7 */
[----:B------:R-:W-:Y:S02]  /*0a30*/  @!P2 ISETP.NE.AND.EX P3, PT, RZ, c[0x0][0x184], PT, P3 ;  /* 0x00006100ff00aa0c */ /* 0x000fe40003f65330 */
[----:B------:R0:W5:Y:S01]  /*0a40*/  @P0 LDG.E.128 R144, [R182.64] ;  /* 0x00000004b6900981 */ /* 0x000162000c1e1d00 */
[----:B------:R-:W-:Y:S01]  /*0a50*/  MOV R184, 0x20 ;  /* 0x0000002000b87802 */ /* 0x000fe20000000f00 */
[----:B------:R-:W-:Y:S04]  /*0a60*/  BSSY B1, `(.L_x_15112) ;  /* 0x000001d000017945 */ /* 0x000fe80003800000 */
[----:B------:R-:W-:Y:S01]  /*0a70*/  IMAD.WIDE.U32 R184, R179, R184, c[0x0][0x188] ;  /* 0x00006200b3b87625 */ /* 0x000fe200078e00b8 */
[----:B--2---:R-:W-:Y:S02]  /*0a80*/  @!P2 FSEL R152, R156, RZ, P3 ;  /* 0x000000ff9c98a208 */ /* 0x004fe40001800000 */
        /* <DEDUP_REMOVED lines=24> */
[----:B------:R-:W-:-:S04]  /*0c10*/  FMUL.FTZ R152, R24, R181 ;  /* 0x000000b518987220 */ /* 0x000fc80000410000 */
[----:B------:R-:W-:Y:S02]  /*0c20*/  @P1 FADD.FTZ R152, R156, R152 ;  /* 0x000000989c981221 */ /* 0x000fe40000010000 */
.L_x_15113:
[----:B0-----:R-:W-:Y:S05]  /*0c30*/  BSYNC B1 ;  /* 0x0000000000017941 */ /* 0x001fea0003800000 */
.L_x_15112:
[----:B------:R-:W-:Y:S01]  /*0c40*/  BSSY B1, `(.L_x_15114) ;  /* 0x0000006000017945 */ /* 0x000fe20003800000 */
[----:B------:R-:W-:Y:S05]  /*0c50*/  @!P2 BRA `(.L_x_15115) ;  /* 0x000000400000a947 */ /* 0x000fea0003800000 */
[----:B-----5:R-:W-:-:S05]  /*0c60*/  PRMT R153, RZ, 0x7610, R144 ;  /* 0x00007610ff997816 */ /* 0x020fca0000000090 */
[----:B------:R-:W-:-:S04]  /*0c70*/  FMUL.FTZ R182, R153, c[0x0][0x1ec] ;  /* 0x00007b0099b67a20 */ /* 0x000fc80000410000 */
[----:B------:R-:W-:-:S04]  /*0c80*/  FMUL.FTZ R153, R25, R182 ;  /* 0x000000b619997220 */ /* 0x000fc80000410000 */
[----:B------:R-:W-:Y:S02]  /*0c90*/  @P1 FADD.FTZ R153, R157, R153 ;  /* 0x000000999d991221 */ /* 0x000fe40000010000 */
.L_x_15115:
[----:B------:R-:W-:Y:S05]  /*0ca0*/  BSYNC B1 ;  /* 0x0000000000017941 */ /* 0x000fea0003800000 */
.L_x_15114:
[----:B------:R-:W-:Y:S01]  /*0cb0*/  BSSY B1, `(.L_x_15116) ;  /* 0x0000006000017945 */ /* 0x000fe20003800000 */
[----:B------:R-:W-:Y:S05]  /*0cc0*/  @!P2 BRA `(.L_x_15117) ;  /* 0x000000400000a947 */ /* 0x000fea0003800000 */
[----:B-----5:R-:W-:-:S05]  /*0cd0*/  PRMT R154, RZ, 0x5410, R145 ;  /* 0x00005410ff9a7816 */ /* 0x020fca0000000091 */
[----:B------:R-:W-:-:S04]  /*0ce0*/  FMUL.FTZ R181, R154, c[0x0][0x1ec] ;  /* 0x00007b009ab57a20 */ /* 0x000fc80000410000 */
[----:B------:R-:W-:-:S04]  /*0cf0*/  FMUL.FTZ R154, R26, R181 ;  /* 0x000000b51a9a7220 */ /* 0x000fc80000410000 */
[----:B------:R-:W-:Y:S02]  /*0d00*/  @P1 FADD.FTZ R154, R158, R154 ;  /* 0x0000009a9e9a1221 */ /* 0x000fe40000010000 */
.L_x_15117:
[----:B------:R-:W-:Y:S05]  /*0d10*/  BSYNC B1 ;  /* 0x0000000000017941 */ /* 0x000fea0003800000 */
.L_x_15116:
[----:B------:R-:W-:Y:S01]  /*0d20*/  BSSY B1, `(.L_x_15118) ;  /* 0x0000006000017945 */ /* 0x000fe20003800000 */
[----:B------:R-:W-:Y:S05]  /*0d30*/  @!P2 BRA `(.L_x_15119) ;  /* 0x000000400000a947 */ /* 0x000fea0003800000 */
[----:B-----5:R-:W-:-:S05]  /*0d40*/  PRMT R155, RZ, 0x7610, R145 ;  /* 0x00007610ff9b7816 */ /* 0x020fca0000000091 */
[----:B------:R-:W-:-:S04]  /*0d50*/  FMUL.FTZ R182, R155, c[0x0][0x1ec] ;  /* 0x00007b009bb67a20 */ /* 0x000fc80000410000 */
[----:B------:R-:W-:-:S04]  /*0d60*/  FMUL.FTZ R155, R27, R182 ;  /* 0x000000b61b9b7220 */ /* 0x000fc80000410000 */
[----:B------:R-:W-:Y:S02]  /*0d70*/  @P1 FADD.FTZ R155, R159, R155 ;  /* 0x0000009b9f9b1221 */ /* 0x000fe40000010000 */
.L_x_15119:
[----:B------:R-:W-:Y:S05]  /*0d80*/  BSYNC B1 ;  /* 0x0000000000017941 */ /* 0x000fea0003800000 */
.L_x_15118:
[----:B------:R-:W-:Y:S01]  /*0d90*/  BSSY B1, `(.L_x_15120) ;  /* 0x0000006000017945 */ /* 0x000fe20003800000 */
[----:B------:R-:W-:Y:S05]  /*0da0*/  @!P2 BRA `(.L_x_15121) ;  /* 0x000000400000a947 */ /* 0x000fea0003800000 */
[----:B-----5:R-:W-:-:S05]  /*0db0*/  PRMT R164, RZ, 0x5410, R146 ;  /* 0x00005410ffa47816 */ /* 0x020fca0000000092 */
[----:B------:R-:W-:-:S04]  /*0dc0*/  FMUL.FTZ R181, R164, c[0x0][0x1ec] ;  /* 0x00007b00a4b57a20 */ /* 0x000fc80000410000 */
[----:B------:R-:W-:-:S04]  /*0dd0*/  FMUL.FTZ R164, R20, R181 ;  /* 0x000000b514a47220 */ /* 0x000fc80000410000 */
[----:B------:R-:W-:Y:S02]  /*0de0*/  @P1 FADD.FTZ R164, R148, R164 ;  /* 0x000000a494a41221 */ /* 0x000fe40000010000 */
.L_x_15121:
[----:B------:R-:W-:Y:S05]  /*0df0*/  BSYNC B1 ;  /* 0x0000000000017941 */ /* 0x000fea0003800000 */
.L_x_15120:
[----:B------:R-:W-:Y:S01]  /*0e00*/  BSSY B1, `(.L_x_15122) ;  /* 0x0000006000017945 */ /* 0x000fe20003800000 */
[----:B------:R-:W-:Y:S05]  /*0e10*/  @!P2 BRA `(.L_x_15123) ;  /* 0x000000400000a947 */ /* 0x000fea0003800000 */
[----:B-----5:R-:W-:-:S05]  /*0e20*/  PRMT R165, RZ, 0x7610, R146 ;  /* 0x00007610ffa57816 */ /* 0x020fca0000000092 */
[----:B------:R-:W-:-:S04]  /*0e30*/  FMUL.FTZ R182, R165, c[0x0][0x1ec] ;  /* 0x00007b00a5b67a20 */ /* 0x000fc80000410000 */
[----:B------:R-:W-:-:S04]  /*0e40*/  FMUL.FTZ R165, R21, R182 ;  /* 0x000000b615a57220 */ /* 0x000fc80000410000 */
[----:B------:R-:W-:Y:S02]  /*0e50*/  @P1 FADD.FTZ R165, R149, R165 ;  /* 0x000000a595a51221 */ /* 0x000fe40000010000 */
.L_x_15123:
[----:B------:R-:W-:Y:S05]  /*0e60*/  BSYNC B1 ;  /* 0x0000000000017941 */ /* 0x000fea0003800000 */
.L_x_15122:
[----:B------:R-:W-:Y:S01]  /*0e70*/  BSSY B1, `(.L_x_15124) ;  /* 0x0000006000017945 */ /* 0x000fe20003800000 */
[----:B------:R-:W-:Y:S05]  /*0e80*/  @!P2 BRA `(.L_x_15125) ;  /* 0x000000400000a947 */ /* 0x000fea0003800000 */
[----:B-----5:R-:W-:-:S05]  /*0e90*/  PRMT R166, RZ, 0x5410, R147 ;  /* 0x00005410ffa67816 */ /* 0x020fca0000000093 */
[----:B------:R-:W-:-:S04]  /*0ea0*/  FMUL.FTZ R181, R166, c[0x0][0x1ec] ;  /* 0x00007b00a6b57a20 */ /* 0x000fc80000410000 */
[----:B------:R-:W-:-:S04]  /*0eb0*/  FMUL.FTZ R166, R22, R181 ;  /* 0x000000b516a67220 */ /* 0x000fc80000410000 */
[----:B------:R-:W-:Y:S02]  /*0ec0*/  @P1 FADD.FTZ R166, R150, R166 ;  /* 0x000000a696a61221 */ /* 0x000fe40000010000 */
.L_x_15125:
[----:B------:R-:W-:Y:S05]  /*0ed0*/  BSYNC B1 ;  /* 0x0000000000017941 */ /* 0x000fea0003800000 */
.L_x_15124:
[----:B------:R-:W-:Y:S01]  /*0ee0*/  BSSY B1, `(.L_x_15126) ;  /* 0x0000006000017945 */ /* 0x000fe20003800000 */
[----:B------:R-:W-:Y:S05]  /*0ef0*/  @!P2 BRA `(.L_x_15127) ;  /* 0x000000400000a947 */ /* 0x000fea0003800000 */
[----:B-----5:R-:W-:-:S05]  /*0f00*/  PRMT R167, RZ, 0x7610, R147 ;  /* 0x00007610ffa77816 */ /* 0x020fca0000000093 */
[----:B------:R-:W-:-:S04]  /*0f10*/  FMUL.FTZ R182, R167, c[0x0][0x1ec] ;  /* 0x00007b00a7b67a20 */ /* 0x000fc80000410000 */
[----:B------:R-:W-:-:S04]  /*0f20*/  FMUL.FTZ R167, R23, R182 ;  /* 0x000000b617a77220 */ /* 0x000fc80000410000 */
[----:B------:R-:W-:Y:S02]  /*0f30*/  @P1 FADD.FTZ R167, R151, R167 ;  /* 0x000000a797a71221 */ /* 0x000fe40000010000 */
.L_x_15127:
[----:B------:R-:W-:Y:S05]  /*0f40*/  BSYNC B1 ;  /* 0x0000000000017941 */ /* 0x000fea0003800000 */
.L_x_15126:
[----:B------:R0:W-:Y:S01]  /*0f50*/  STG.E.128 [R184.64], R152 ;  /* 0x00000098b8007986 */ /* 0x0001e2000c101d04 */
[----:B------:R-:W-:Y:S02]  /*0f60*/  IADD3 R180, R180, 0x20, RZ ;  /* 0x00000020b4b47810 */ /* 0x000fe40007ffe0ff */
[----:B------:R-:W-:Y:S01]  /*0f70*/  IADD3 R179, R179, 0x20, RZ ;  /* 0x00000020b3b37810 */ /* 0x000fe20007ffe0ff */
[----:B------:R0:W-:Y:S04]  /*0f80*/  STG.E.128 [R184.64+0x10], R164 ;  /* 0x000010a4b8007986 */ /* 0x0001e8000c101d04 */
.L_x_15111:
[----:B------:R-:W-:Y:S05]  /*0f90*/  BSYNC B0 ;  /* 0x0000000000007941 */ /* 0x000fea0003800000 */
.L_x_15110:
[----:B------:R-:W-:Y:S01]  /*0fa0*/  ISETP.GE.U32.AND P1, PT, R0, 0x40, PT ;  /* 0x000000400000780c */ /* 0x000fe20003f26070 */
[----:B------:R-:W-:-:S12]  /*0fb0*/  BSSY B0, `(.L_x_15128) ;  /* 0x0000062000007945 */ /* 0x000fd80003800000 */
        /* <DEDUP_REMOVED lines=8> */
[----:B-1----:R-:W-:-:S08]  /*1040*/  @P0 MOV R183, 0x10 ;  /* 0x0000001000b70802 */ /* 0x002fd00000000f00 */
[----:B------:R-:W-:Y:S01]  /*1050*/  @!P2 ISETP.NE.U32.AND P3, PT, RZ, c[0x0][0x180], PT ;  /* 0x00006000ff00aa0c */ /* 0x000fe20003f65070 */
[----:B------:R-:W-:-:S03]  /*1060*/  @P0 IMAD.WIDE.U32 R182, R180, R183, c[0x0][0x170] ;  /* 0x00005c00b4b60625 */ /* 0x000fc600078e00b7 */
[----:B------:R-:W-:Y:S02]  /*1070*/  @!P2 ISETP.NE.AND.EX P3, PT, RZ, c[0x0][0x184], PT, P3 ;  /* 0x00006100ff00aa0c */ /* 0x000fe40003f65330 */
[----:B-----5:R1:W5:Y:S01]  /*1080*/  @P0 LDG.E.128 R144, [R182.64] ;  /* 0x00000004b6900981 */ /* 0x020362000c1e1d00 */
        /* <DEDUP_REMOVED lines=30> */
.L_x_15131:
[----:B-1----:R-:W-:Y:S05]  /*1270*/  BSYNC B1 ;  /* 0x0000000000017941 */ /* 0x002fea0003800000 */
.L_x_15130:
[----:B------:R-:W-:Y:S01]  /*1280*/  BSSY B1, `(.L_x_15132) ;  /* 0x0000006000017945 */ /* 0x000fe20003800000 */
[----:B------:R-:W-:Y:S05]  /*1290*/  @!P2 BRA `(.L_x_15133) ;  /* 0x000000400000a947 */ /* 0x000fea0003800000 */
[----:B-----5:R-:W-:-:S05]  /*12a0*/  PRMT R141, RZ, 0x7610, R144 ;  /* 0x00007610ff8d7816 */ /* 0x020fca0000000090 */
[----:B------:R-:W-:-:S04]  /*12b0*/  FMUL.FTZ R182, R141, c[0x0][0x1ec] ;  /* 0x00007b008db67a20 */ /* 0x000fc80000410000 */
[----:B------:R-:W-:-:S04]  /*12c0*/  FMUL.FTZ R141, R49, R182 ;  /* 0x000000b6318d7220 */ /* 0x000fc80000410000 */
[----:B------:R-:W-:Y:S02]  /*12d0*/  @P1 FADD.FTZ R141, R157, R141 ;  /* 0x0000008d9d8d1221 */ /* 0x000fe40000010000 */
.L_x_15133:
[----:B------:R-:W-:Y:S05]  /*12e0*/  BSYNC B1 ;  /* 0x0000000000017941 */ /* 0x000fea0003800000 */
.L_x_15132:
[----:B------:R-:W-:Y:S01]  /*12f0*/  BSSY B1, `(.L_x_15134) ;  /* 0x0000006000017945 */ /* 0x000fe20003800000 */
[----:B------:R-:W-:Y:S05]  /*1300*/  @!P2 BRA `(.L_x_15135) ;  /* 0x000000400000a947 */ /* 0x000fea0003800000 */
[----:B-----5:R-:W-:-:S05]  /*1310*/  PRMT R142, RZ, 0x5410, R145 ;  /* 0x00005410ff8e7816 */ /* 0x020fca0000000091 */
[----:B------:R-:W-:-:S04]  /*1320*/  FMUL.FTZ R181, R142, c[0x0][0x1ec] ;  /* 0x00007b008eb57a20 */ /* 0x000fc80000410000 */
[----:B------:R-:W-:-:S04]  /*1330*/  FMUL.FTZ R142, R50, R181 ;  /* 0x000000b5328e7220 */ /* 0x000fc80000410000 */
[----:B------:R-:W-:Y:S02]  /*1340*/  @P1 FADD.FTZ R142, R158, R142 ;  /* 0x0000008e9e8e1221 */ /* 0x000fe40000010000 */
.L_x_15135:
[----:B------:R-:W-:Y:S05]  /*1350*/  BSYNC B1 ;  /* 0x0000000000017941 */ /* 0x000fea0003800000 */
.L_x_15134:
[----:B------:R-:W-:Y:S01]  /*1360*/  BSSY B1, `(.L_x_15136) ;  /* 0x0000006000017945 */ /* 0x000fe20003800000 */
[----:B------:R-:W-:Y:S05]  /*1370*/  @!P2 BRA `(.L_x_15137) ;  /* 0x000000400000a947 */ /* 0x000fea0003800000 */
[----:B-----5:R-:W-:-:S05]  /*1380*/  PRMT R143, RZ, 0x7610, R145 ;  /* 0x00007610ff8f7816 */ /* 0x020fca0000000091 */
[----:B------:R-:W-:-:S04]  /*1390*/  FMUL.FTZ R182, R143, c[0x0][0x1ec] ;  /* 0x00007b008fb67a20 */ /* 0x000fc80000410000 */
[----:B------:R-:W-:-:S04]  /*13a0*/  FMUL.FTZ R143, R51, R182 ;  /* 0x000000b6338f7220 */ /* 0x000fc80000410000 */
[----:B------:R-:W-:Y:S02]  /*13b0*/  @P1 FADD.FTZ R143, R159, R143 ;  /* 0x0000008f9f8f1221 */ /* 0x000fe40000010000 */
.L_x_15137:
[----:B------:R-:W-:Y:S05]  /*13c0*/  BSYNC B1 ;  /* 0x0000000000017941 */ /* 0x000fea0003800000 */
.L_x_15136:
[----:B------:R-:W-:Y:S01]  /*13d0*/  BSSY B1, `(.L_x_15138) ;  /* 0x0000006000017945 */ /* 0x000fe20003800000 */
[----:B------:R-:W-:Y:S05]  /*13e0*/  @!P2 BRA `(.L_x_15139) ;  /* 0x000000400000a947 */ /* 0x000fea0003800000 */
[----:B-----5:R-:W-:-:S05]  /*13f0*/  PRMT R136, RZ, 0x5410, R146 ;  /* 0x00005410ff887816 */ /* 0x020fca0000000092 */
[----:B------:R-:W-:-:S04]  /*1400*/  FMUL.FTZ R181, R136, c[0x0][0x1ec] ;  /* 0x00007b0088b57a20 */ /* 0x000fc80000410000 */
[----:B------:R-:W-:-:S04]  /*1410*/  FMUL.FTZ R136, R44, R181 ;  /* 0x000000b52c887220 */ /* 0x000fc80000410000 */
[----:B------:R-:W-:Y:S02]  /*1420*/  @P1 FADD.FTZ R136, R148, R136 ;  /* 0x0000008894881221 */ /* 0x000fe40000010000 */
.L_x_15139:
[----:B------:R-:W-:Y:S05]  /*1430*/  BSYNC B1 ;  /* 0x0000000000017941 */ /* 0x000fea0003800000 */
.L_x_15138:
[----:B------:R-:W-:Y:S01]  /*1440*/  BSSY B1, `(.L_x_15140) ;  /* 0x0000006000017945 */ /* 0x000fe20003800000 */
[----:B------:R-:W-:Y:S05]  /*1450*/  @!P2 BRA `(.L_x_15141) ;  /* 0x000000400000a947 */ /* 0x000fea0003800000 */
[----:B-----5:R-:W-:-:S05]  /*1460*/  PRMT R137, RZ, 0x7610, R146 ;  /* 0x00007610ff897816 */ /* 0x020fca0000000092 */
[----:B------:R-:W-:-:S04]  /*1470*/  FMUL.FTZ R182, R137, c[0x0][0x1ec] ;  /* 0x00007b0089b67a20 */ /* 0x000fc80000410000 */
[----:B------:R-:W-:-:S04]  /*1480*/  FMUL.FTZ R137, R45, R182 ;  /* 0x000000b62d897220 */ /* 0x000fc80000410000 */
[----:B------:R-:W-:Y:S02]  /*1490*/  @P1 FADD.FTZ R137, R149, R137 ;  /* 0x0000008995891221 */ /* 0x000fe40000010000 */
.L_x_15141:
[----:B------:R-:W-:Y:S05]  /*14a0*/  BSYNC B1 ;  /* 0x0000000000017941 */ /* 0x000fea0003800000 */
.L_x_15140:
[----:B------:R-:W-:Y:S01]  /*14b0*/  BSSY B1, `(.L_x_15142) ;  /* 0x0000006000017945 */ /* 0x000fe20003800000 */
[----:B------:R-:W-:Y:S05]  /*14c0*/  @!P2 BRA `(.L_x_15143) ;  /* 0x000000400000a947 */ /* 0x000fea0003800000 */
[----:B-----5:R-:W-:-:S05]  /*14d0*/  PRMT R138, RZ, 0x5410, R147 ;  /* 0x00005410ff8a7816 */ /* 0x020fca0000000093 */
[----:B------:R-:W-:-:S04]  /*14e0*/  FMUL.FTZ R181, R138, c[0x0][0x1ec] ;  /* 0x00007b008ab57a20 */ /* 0x000fc80000410000 */
[----:B------:R-:W-:-:S04]  /*14f0*/  FMUL.FTZ R138, R46, R181 ;  /* 0x000000b52e8a7220 */ /* 0x000fc80000410000 */
[----:B------:R-:W-:Y:S02]  /*1500*/  @P1 FADD.FTZ R138, R150, R138 ;  /* 0x0000008a968a1221 */ /* 0x000fe40000010000 */
.L_x_15143:
[----:B------:R-:W-:Y:S05]  /*1510*/  BSYNC B1 ;  /* 0x0000000000017941 */ /* 0x000fea0003800000 */
.L_x_15142:
[----:B------:R-:W-:Y:S01]  /*1520*/  BSSY B1, `(.L_x_15144) ;  /* 0x0000006000017945 */ /* 0x000fe20003800000 */
[----:B------:R-:W-:Y:S05]  /*1530*/  @!P2 BRA `(.L_x_15145) ;  /* 0x000000400000a947 */ /* 0x000fea0003800000 */
[----:B-----5:R-:W-:-:S05]  /*1540*/  PRMT R139, RZ, 0x7610, R147 ;  /* 0x00007610ff8b7816 */ /* 0x020fca0000000093 */
[----:B------:R-:W-:-:S04]  /*1550*/  FMUL.FTZ R182, R139, c[0x0][0x1ec] ;  /* 0x00007b008bb67a20 */ /* 0x000fc80000410000 */
[----:B------:R-:W-:-:S04]  /*1560*/  FMUL.FTZ R139, R47, R182 ;  /* 0x000000b62f8b7220 */ /* 0x000fc80000410000 */
[----:B------:R-:W-:Y:S02]  /*1570*/  @P1 FADD.FTZ R139, R151, R139 ;  /* 0x0000008b978b1221 */ /* 0x000fe40000010000 */
.L_x_15145:
[----:B------:R-:W-:Y:S05]  /*1580*/  BSYNC B1 ;  /* 0x0000000000017941 */ /* 0x000fea0003800000 */
.L_x_15144:
[----:B------:R0:W-:Y:S01]  /*1590*/  STG.E.128 [R184.64], R140 ;  /* 0x0000008cb8007986 */ /* 0x0001e2000c101d04 */
[----:B------:R-:W-:Y:S02]  /*15a0*/  IADD3 R180, R180, 0x20, RZ ;  /* 0x00000020b4b47810 */ /* 0x000fe40007ffe0ff */
[----:B------:R-:W-:Y:S01]  /*15b0*/  IADD3 R179, R179, 0x20, RZ ;  /* 0x00000020b3b37810 */ /* 0x000fe20007ffe0ff */
[----:B------:R0:W-:Y:S04]  /*15c0*/  STG.E.128 [R184.64+0x10], R136 ;  /* 0x00001088b8007986 */ /* 0x0001e8000c101d04 */
.L_x_15129:
[----:B------:R-:W-:Y:S05]  /*15d0*/  BSYNC B0 ;  /* 0x0000000000007941 */ /* 0x000fea0003800000 */
.L_x_15128:
        /* <DEDUP_REMOVED lines=45> */
.L_x_15149:
[----:B-1----:R-:W-:Y:S05]  /*18b0*/  BSYNC B1 ;  /* 0x0000000000017941 */ /* 0x002fea0003800000 */
.L_x_15148:
[----:B------:R-:W-:Y:S01]  /*18c0*/  BSSY B1, `(.L_x_15150) ;  /* 0x0000006000017945 */ /* 0x000fe20003800000 */
[----:B------:R-:W-:Y:S05]  /*18d0*/  @!P2 BRA `(.L_x_15151) ;  /* 0x000000400000a947 */ /* 0x000fea0003800000 */
[----:B-----5:R-:W-:-:S05]  /*18e0*/  PRMT R133, RZ, 0x7610, R144 ;  /* 0x00007610ff857816 */ /* 0x020fca0000000090 */
[----:B------:R-:W-:-:S04]  /*18f0*/  FMUL.FTZ R182, R133, c[0x0][0x1ec] ;  /* 0x00007b0085b67a20 */ /* 0x000fc80000410000 */
[----:B------:R-:W-:-:S04]  /*1900*/  FMUL.FTZ R133, R73, R182 ;  /* 0x000000b649857220 */ /* 0x000fc80000410000 */
[----:B------:R-:W-:Y:S02]  /*1910*/  @P1 FADD.FTZ R133, R157, R133 ;  /* 0x000000859d851221 */ /* 0x000fe40000010000 */
.L_x_15151:
[----:B------:R-:W-:Y:S05]  /*1920*/  BSYNC B1 ;  /* 0x0000000000017941 */ /* 0x000fea0003800000 */
.L_x_15150:
[----:B------:R-:W-:Y:S01]  /*1930*/  BSSY B1, `(.L_x_15152) ;  /* 0x0000006000017945 */ /* 0x000fe20003800000 */
[----:B------:R-:W-:Y:S05]  /*1940*/  @!P2 BRA `(.L_x_15153) ;  /* 0x000000400000a947 */ /* 0x000fea0003800000 */
[----:B-----5:R-:W-:-:S05]  /*1950*/  PRMT R134, RZ, 0x5410, R145 ;  /* 0x00005410ff867816 */ /* 0x020fca0000000091 */
[----:B------:R-:W-:-:S04]  /*1960*/  FMUL.FTZ R181, R134, c[0x0][0x1ec] ;  /* 0x00007b0086b57a20 */ /* 0x000fc80000410000 */
[----:B------:R-:W-:-:S04]  /*1970*/  FMUL.FTZ R134, R74, R181 ;  /* 0x000000b54a867220 */ /* 0x000fc80000410000 */
[----:B------:R-:W-:Y:S02]  /*1980*/  @P1 FADD.FTZ R134, R158, R134 ;  /* 0x000000869e861221 */ /* 0x000fe40000010000 */
.L_x_15153:
[----:B------:R-:W-:Y:S05]  /*1990*/  BSYNC B1 ;  /* 0x0000000000017941 */ /* 0x000fea0003800000 */
.L_x_15152:
[----:B------:R-:W-:Y:S01]  /*19a0*/  BSSY B1, `(.L_x_15154) ;  /* 0x0000006000017945 */ /* 0x000fe20003800000 */
[----:B------:R-:W-:Y:S05]  /*19b0*/  @!P2 BRA `(.L_x_15155) ;  /* 0x000000400000a947 */ /* 0x000fea0003800000 */
[----:B-----5:R-:W-:-:S05]  /*19c0*/  PRMT R135, RZ, 0x7610, R145 ;  /* 0x00007610ff877816 */ /* 0x020fca0000000091 */
[----:B------:R-:W-:-:S04]  /*19d0*/  FMUL.FTZ R182, R135, c[0x0][0x1ec] ;  /* 0x00007b0087b67a20 */ /* 0x000fc80000410000 */
[----:B------:R-:W-:-:S04]  /*19e0*/  FMUL.FTZ R135, R75, R182 ;  /* 0x000000b64b877220 */ /* 0x000fc80000410000 */
[----:B------:R-:W-:Y:S02]  /*19f0*/  @P1 FADD.FTZ R135, R159, R135 ;  /* 0x000000879f871221 */ /* 0x000fe40000010000 */
.L_x_15155:
[----:B------:R-:W-:Y:S05]  /*1a00*/  BSYNC B1 ;  /* 0x0000000000017941 */ /* 0x000fea0003800000 */
.L_x_15154:
[----:B------:R-:W-:Y:S01]  /*1a10*/  BSSY B1, `(.L_x_15156) ;  /* 0x0000006000017945 */ /* 0x000fe20003800000 */
[----:B------:R-:W-:Y:S05]  /*1a20*/  @!P2 BRA `(.L_x_15157) ;  /* 0x000000400000a947 */ /* 0x000fea0003800000 */
[----:B-----5:R-:W-:-:S05]  /*1a30*/  PRMT R128, RZ, 0x5410, R146 ;  /* 0x00005410ff807816 */ /* 0x020fca0000000092 */
[----:B------:R-:W-:-:S04]  /*1a40*/  FMUL.FTZ R181, R128, c[0x0][0x1ec] ;  /* 0x00007b0080b57a20 */ /* 0x000fc80000410000 */
[----:B------:R-:W-:-:S04]  /*1a50*/  FMUL.FTZ R128, R68, R181 ;  /* 0x000000b544807220 */ /* 0x000fc80000410000 */
[----:B------:R-:W-:Y:S02]  /*1a60*/  @P1 FADD.FTZ R128, R148, R128 ;  /* 0x0000008094801221 */ /* 0x000fe40000010000 */
.L_x_15157:
[----:B------:R-:W-:Y:S05]  /*1a70*/  BSYNC B1 ;  /* 0x0000000000017941 */ /* 0x000fea0003800000 */
.L_x_15156:
[----:B------:R-:W-:Y:S01]  /*1a80*/  BSSY B1, `(.L_x_15158) ;  /* 0x0000006000017945 */ /* 0x000fe20003800000 */
[----:B------:R-:W-:Y:S05]  /*1a90*/  @!P2 BRA `(.L_x_15159) ;  /* 0x000000400000a947 */ /* 0x000fea0003800000 */
[----:B-----5:R-:W-:-:S05]  /*1aa0*/  PRMT R129, RZ, 0x7610, R146 ;  /* 0x00007610ff817816 */ /* 0x020fca0000000092 */
[----:B------:R-:W-:-:S04]  /*1ab0*/  FMUL.FTZ R182, R129, c[0x0][0x1ec] ;  /* 0x00007b0081b67a20 */ /* 0x000fc80000410000 */
[----:B------:R-:W-:-:S04]  /*1ac0*/  FMUL.FTZ R129, R69, R182 ;  /* 0x000000b645817220 */ /* 0x000fc80000410000 */
[----:B------:R-:W-:Y:S02]  /*1ad0*/  @P1 FADD.FTZ R129, R149, R129 ;  /* 0x0000008195811221 */ /* 0x000fe40000010000 */
.L_x_15159:
[----:B------:R-:W-:Y:S05]  /*1ae0*/  BSYNC B1 ;  /* 0x0000000000017941 */ /* 0x000fea0003800000 */
.L_x_15158:
[----:B------:R-:W-:Y:S01]  /*1af0*/  BSSY B1, `(.L_x_15160) ;  /* 0x0000006000017945 */ /* 0x000fe20003800000 */
[----:B------:R-:W-:Y:S05]  /*1b00*/  @!P2 BRA `(.L_x_15161) ;  /* 0x000000400000a947 */ /* 0x000fea0003800000 */
[----:B-----5:R-:W-:-:S05]  /*1b10*/  PRMT R130, RZ, 0x5410, R147 ;  /* 0x00005410ff827816 */ /* 0x020fca0000000093 */
[----:B------:R-:W-:-:S04]  /*1b20*/  FMUL.FTZ R181, R130, c[0x0][0x1ec] ;  /* 0x00007b0082b57a20 */ /* 0x000fc80000410000 */
[----:B------:R-:W-:-:S04]  /*1b30*/  FMUL.FTZ R130, R70, R181 ;  /* 0x000000b546827220 */ /* 0x000fc80000410000 */
[----:B------:R-:W-:Y:S02]  /*1b40*/  @P1 FADD.FTZ R130, R150, R130 ;  /* 0x0000008296821221 */ /* 0x000fe40000010000 */
.L_x_15161:
[----:B------:R-:W-:Y:S05]  /*1b50*/  BSYNC B1 ;  /* 0x0000000000017941 */ /* 0x000fea0003800000 */
.L_x_15160:
[----:B------:R-:W-:Y:S01]  /*1b60*/  BSSY B1, `(.L_x_15162) ;  /* 0x0000006000017945 */ /* 0x000fe20003800000 */
[----:B------:R-:W-:Y:S05]  /*1b70*/  @!P2 BRA `(.L_x_15163) ;  /* 0x000000400000a947 */ /* 0x000fea0003800000 */
[----:B-----5:R-:W-:-:S05]  /*1b80*/  PRMT R131, RZ, 0x7610, R147 ;  /* 0x00007610ff837816 */ /* 0x020fca0000000093 */
[----:B------:R-:W-:-:S04]  /*1b90*/  FMUL.FTZ R182, R131, c[0x0][0x1ec] ;  /* 0x00007b0083b67a20 */ /* 0x000fc80000410000 */
[----:B------:R-:W-:-:S04]  /*1ba0*/  FMUL.FTZ R131, R71, R182 ;  /* 0x000000b647837220 */ /* 0x000fc80000410000 */
[----:B------:R-:W-:Y:S02]  /*1bb0*/  @P1 FADD.FTZ R131, R151, R131 ;  /* 0x0000008397831221 */ /* 0x000fe40000010000 */
.L_x_15163:
[----:B------:R-:W-:Y:S05]  /*1bc0*/  BSYNC B1 ;  /* 0x0000000000017941 */ /* 0x000fea0003800000 */
.L_x_15162:
[----:B------:R0:W-:Y:S01]  /*1bd0*/  STG.E.128 [R184.64], R132 ;  /* 0x00000084b8007986 */ /* 0x0001e2000c101d04 */
[----:B------:R-:W-:Y:S02]  /*1be0*/  IADD3 R180, R180, 0x20, RZ ;  /* 0x00000020b4b47810 */ /* 0x000fe40007ffe0ff */
[----:B------:R-:W-:Y:S01]  /*1bf0*/  IADD3 R179, R179, 0x20, RZ ;  /* 0x00000020b3b37810 */ /* 0x000fe20007ffe0ff */
[----:B------:R0:W-:Y:S04]  /*1c00*/  STG.E.128 [R184.64+0x10], R128 ;  /* 0x00001080b8007986 */ /* 0x0001e8000c101d04 */
.L_x_15147:
[----:B------:R-:W-:Y:S05]  /*1c10*/  BSYNC B0 ;  /* 0x0000000000007941 */ /* 0x000fea0003800000 */
.L_x_15146:
[----:B------:R-:W-:Y:S01]  /*1c20*/  BSSY B0, `(.L_x_15164) ;  /* 0x0000062000007945 */ /* 0x000fe20003800000 */
        /* <DEDUP_REMOVED lines=43> */
.L_x_15167:
[----:B-1----:R-:W-:Y:S05]  /*1ee0*/  BSYNC B1 ;  /* 0x0000000000017941 */ /* 0x002fea0003800000 */
.L_x_15166:
[----:B------:R-:W-:Y:S01]  /*1ef0*/  BSSY B1, `(.L_x_15168) ;  /* 0x0000006000017945 */ /* 0x000fe20003800000 */
[----:B------:R-:W-:Y:S05]  /*1f00*/  @!P2 BRA `(.L_x_15169) ;  /* 0x000000400000a947 */ /* 0x000fea0003800000 */
[----:B-----5:R-:W-:-:S05]  /*1f10*/  PRMT R125, RZ, 0x7610, R144 ;  /* 0x00007610ff7d7816 */ /* 0x020fca0000000090 */
[----:B------:R-:W-:-:S04]  /*1f20*/  FMUL.FTZ R182, R125, c[0x0][0x1ec] ;  /* 0x00007b007db67a20 */ /* 0x000fc80000410000 */
[----:B------:R-:W-:-:S04]  /*1f30*/  FMUL.FTZ R125, R105, R182 ;  /* 0x000000b6697d7220 */ /* 0x000fc80000410000 */
[----:B------:R-:W-:Y:S02]  /*1f40*/  @P1 FADD.FTZ R125, R157, R125 ;  /* 0x0000007d9d7d1221 */ /* 0x000fe40000010000 */
.L_x_15169:
[----:B------:R-:W-:Y:S05]  /*1f50*/  BSYNC B1 ;  /* 0x0000000000017941 */ /* 0x000fea0003800000 */
.L_x_15168:
[----:B------:R-:W-:Y:S01]  /*1f60*/  BSSY B1, `(.L_x_15170) ;  /* 0x0000006000017945 */ /* 0x000fe20003800000 */
[----:B------:R-:W-:Y:S05]  /*1f70*/  @!P2 BRA `(.L_x_15171) ;  /* 0x000000400000a947 */ /* 0x000fea0003800000 */
[----:B-----5:R-:W-:-:S05]  /*1f80*/  PRMT R126, RZ, 0x5410, R145 ;  /* 0x00005410ff7e7816 */ /* 0x020fca0000000091 */
[----:B------:R-:W-:-:S04]  /*1f90*/  FMUL.FTZ R181, R126, c[0x0][0x1ec] ;  /* 0x00007b007eb57a20 */ /* 0x000fc80000410000 */
[----:B------:R-:W-:-:S04]  /*1fa0*/  FMUL.FTZ R126, R106, R181 ;  /* 0x000000b56a7e7220 */ /* 0x000fc80000410000 */
[----:B------:R-:W-:Y:S02]  /*1fb0*/  @P1 FADD.FTZ R126, R158, R126 ;  /* 0x0000007e9e7e1221 */ /* 0x000fe40000010000 */
.L_x_15171:
[----:B------:R-:W-:Y:S05]  /*1fc0*/  BSYNC B1 ;  /* 0x0000000000017941 */ /* 0x000fea0003800000 */
.L_x_15170:
[----:B------:R-:W-:Y:S01]  /*1fd0*/  BSSY B1, `(.L_x_15172) ;  /* 0x0000006000017945 */ /* 0x000fe20003800000 */
[----:B------:R-:W-:Y:S05]  /*1fe0*/  @!P2 BRA `(.L_x_15173) ;  /* 0x000000400000a947 */ /* 0x000fea0003800000 */
[----:B-----5:R-:W-:-:S05]  /*1ff0*/  PRMT R127, RZ, 0x7610, R145 ;  /* 0x00007610ff7f7816 */ /* 0x020fca0000000091 */
[----:B------:R-:W-:-:S04]  /*2000*/  FMUL.FTZ R182, R127, c[0x0][0x1ec] ;  /* 0x00007b007fb67a20 */ /* 0x000fc80000410000 */
[----:B------:R-:W-:-:S04]  /*2010*/  FMUL.FTZ R127, R107, R182 ;  /* 0x000000b66b7f7220 */ /* 0x000fc80000410000 */
[----:B------:R-:W-:Y:S02]  /*2020*/  @P1 FADD.FTZ R127, R159, R127 ;  /* 0x0000007f9f7f1221 */ /* 0x000fe40000010000 */
.L_x_15173:
[----:B------:R-:W-:Y:S05]  /*2030*/  BSYNC B1 ;  /* 0x0000000000017941 */ /* 0x000fea0003800000 */
.L_x_15172:
[----:B------:R-:W-:Y:S01]  /*2040*/  BSSY B1, `(.L_x_15174) ;  /* 0x0000006000017945 */ /* 0x000fe20003800000 */
[----:B------:R-:W-:Y:S05]  /*2050*/  @!P2 BRA `(.L_x_15175) ;  /* 0x000000400000a947 */ /* 0x000fea0003800000 */
[----:B-----5:R-:W-:-:S05]  /*2060*/  PRMT R120, RZ, 0x5410, R146 ;  /* 0x00005410ff787816 */ /* 0x020fca0000000092 */
[----:B------:R-:W-:-:S04]  /*2070*/  FMUL.FTZ R181, R120, c[0x0][0x1ec] ;  /* 0x00007b0078b57a20 */ /* 0x000fc80000410000 */
[----:B------:R-:W-:-:S04]  /*2080*/  FMUL.FTZ R120, R92, R181 ;  /* 0x000000b55c787220 */ /* 0x000fc80000410000 */
[----:B------:R-:W-:Y:S02]  /*2090*/  @P1 FADD.FTZ R120, R148, R120 ;  /* 0x0000007894781221 */ /* 0x000fe40000010000 */
.L_x_15175:
[----:B------:R-:W-:Y:S05]  /*20a0*/  BSYNC B1 ;  /* 0x0000000000017941 */ /* 0x000fea0003800000 */
.L_x_15174:
[----:B------:R-:W-:Y:S01]  /*20b0*/  BSSY B1, `(.L_x_15176) ;  /* 0x0000006000017945 */ /* 0x000fe20003800000 */
[----:B------:R-:W-:Y:S05]  /*20c0*/  @!P2 BRA `(.L_x_15177) ;  /* 0x000000400000a947 */ /* 0x000fea0003800000 */
[----:B-----5:R-:W-:-:S05]  /*20d0*/  PRMT R121, RZ, 0x7610, R146 ;  /* 0x00007610ff797816 */ /* 0x020fca0000000092 */
[----:B------:R-:W-:-:S04]  /*20e0*/  FMUL.FTZ R182, R121, c[0x0][0x1ec] ;  /* 0x00007b0079b67a20 */ /* 0x000fc80000410000 */
[----:B------:R-:W-:-:S04]  /*20f0*/  FMUL.FTZ R121, R93, R182 ;  /* 0x000000b65d797220 */ /* 0x000fc80000410000 */
[----:B------:R-:W-:Y:S02]  /*2100*/  @P1 FADD.FTZ R121, R149, R121 ;  /* 0x0000007995791221 */ /* 0x000fe40000010000 */
.L_x_15177:
[----:B------:R-:W-:Y:S05]  /*2110*/  BSYNC B1 ;  /* 0x0000000000017941 */ /* 0x000fea0003800000 */
.L_x_15176:
[----:B------:R-:W-:Y:S01]  /*2120*/  BSSY B1, `(.L_x_15178) ;  /* 0x0000006000017945 */ /* 0x000fe20003800000 */
[----:B------:R-:W-:Y:S05]  /*2130*/  @!P2 BRA `(.L_x_15179) ;  /* 0x000000400000a947 */ /* 0x000fea0003800000 */
[----:B-----5:R-:W-:-:S05]  /*2140*/  PRMT R122, RZ, 0x5410, R147 ;  /* 0x00005410ff7a7816 */ /* 0x020fca0000000093 */
[----:B------:R-:W-:-:S04]  /*2150*/  FMUL.FTZ R181, R122, c[0x0][0x1ec] ;  /* 0x00007b007ab57a20 */ /* 0x000fc80000410000 */
[----:B------:R-:W-:-:S04]  /*2160*/  FMUL.FTZ R122, R94, R181 ;  /* 0x000000b55e7a7220 */ /* 0x000fc80000410000 */
[----:B------:R-:W-:Y:S02]  /*2170*/  @P1 FADD.FTZ R122, R150, R122 ;  /* 0x0000007a967a1221 */ /* 0x000fe40000010000 */
.L_x_15179:
[----:B------:R-:W-:Y:S05]  /*2180*/  BSYNC B1 ;  /* 0x0000000000017941 */ /* 0x000fea0003800000 */
.L_x_15178:
[----:B------:R-:W-:Y:S01]  /*2190*/  BSSY B1, `(.L_x_15180) ;  /* 0x0000006000017945 */ /* 0x000fe20003800000 */
[----:B------:R-:W-:Y:S05]  /*21a0*/  @!P2 BRA `(.L_x_15181) ;  /* 0x000000400000a947 */ /* 0x000fea0003800000 */
[----:B-----5:R-:W-:-:S05]  /*21b0*/  PRMT R123, RZ, 0x7610, R147 ;  /* 0x00007610ff7b7816 */ /* 0x020fca0000000093 */
[----:B------:R-:W-:-:S04]  /*21c0*/  FMUL.FTZ R182, R123, c[0x0][0x1ec] ;  /* 0x00007b007bb67a20 */ /* 0x000fc80000410000 */
[----:B------:R-:W-:-:S04]  /*21d0*/  FMUL.FTZ R123, R95, R182 ;  /* 0x000000b65f7b7220 */ /* 0x000fc80000410000 */
[----:B------:R-:W-:Y:S02]  /*21e0*/  @P1 FADD.FTZ R123, R151, R123 ;  /* 0x0000007b977b1221 */ /* 0x000fe40000010000 */
.L_x_15181:
[----:B------:R-:W-:Y:S05]  /*21f0*/  BSYNC B1 ;  /* 0x0000000000017941 */ /* 0x000fea0003800000 */
.L_x_15180:
[----:B------:R0:W-:Y:S01]  /*2200*/  STG.E.128 [R184.64], R124 ;  /* 0x0000007cb8007986 */ /* 0x0001e2000c101d04 */
[----:B------:R-:W-:Y:S02]  /*2210*/  IADD3 R180, R180, 0x20, RZ ;  /* 0x00000020b4b47810 */ /* 0x000fe40007ffe0ff */
[----:B------:R-:W-:Y:S01]  /*2220*/  IADD3 R179, R179, 0x20, RZ ;  /* 0x00000020b3b37810 */ /* 0x000fe20007ffe0ff */
[----:B------:R0:W-:Y:S04]  /*2230*/  STG.E.128 [R184.64+0x10], R120 ;  /* 0x00001078b8007986 */ /* 0x0001e8000c101d04 */
.L_x_15165:
[----:B------:R-:W-:Y:S05]  /*2240*/  BSYNC B0 ;  /* 0x0000000000007941 */ /* 0x000fea0003800000 */
.L_x_15164:
[----:B------:R-:W-:Y:S01]  /*2250*/  BSSY B0, `(.L_x_15182) ;  /* 0x0000060000007945 */ /* 0x000fe20003800000 */
[----:B------:R-:W-:Y:S05]  /*2260*/  @!P4 BRA `(.L_x_15183) ;  /* 0x000005e00000c947 */ /* 0x000fea0003800000 */
[----:B------:R-:W-:-:S04]  /*2270*/  ISETP.NE.U32.AND P1, PT, RZ, c[0x0][0x180], PT ;  /* 0x00006000ff007a0c */ /* 0x000fc80003f25070 */
[----:B------:R-:W-:-:S13]  /*2280*/  ISETP.NE.AND.EX P1, PT, RZ, c[0x0][0x184], PT, P1 ;  /* 0x00006100ff007a0c */ /* 0x000fda0003f25310 */
[----:B------:R-:W-:-:S05]  /*2290*/  @P1 MOV R182, 0x20 ;  /* 0x0000002000b61802 */ /* 0x000fca0000000f00 */
        /* <DEDUP_REMOVED lines=39> */
.L_x_15185:
[----:B-1----:R-:W-:Y:S05]  /*2510*/  BSYNC B1 ;  /* 0x0000000000017941 */ /* 0x002fea0003800000 */
.L_x_15184:
[----:B------:R-:W-:Y:S01]  /*2520*/  BSSY B1, `(.L_x_15186) ;  /* 0x0000006000017945 */ /* 0x000fe20003800000 */
[----:B------:R-:W-:Y:S05]  /*2530*/  @!P2 BRA `(.L_x_15187) ;  /* 0x000000400000a947 */ /* 0x000fea0003800000 */
[----:B-----5:R-:W-:-:S05]  /*2540*/  PRMT R169, RZ, 0x7610, R144 ;  /* 0x00007610ffa97816 */ /* 0x020fca0000000090 */
[----:B------:R-:W-:-:S04]  /*2550*/  FMUL.FTZ R180, R169, c[0x0][0x1ec] ;  /* 0x00007b00a9b47a20 */ /* 0x000fc80000410000 */
[----:B------:R-:W-:-:S04]  /*2560*/  FMUL.FTZ R169, R161, R180 ;  /* 0x000000b4a1a97220 */ /* 0x000fc80000410000 */
[----:B------:R-:W-:Y:S02]  /*2570*/  @P1 FADD.FTZ R169, R157, R169 ;  /* 0x000000a99da91221 */ /* 0x000fe40000010000 */
.L_x_15187:
[----:B------:R-:W-:Y:S05]  /*2580*/  BSYNC B1 ;  /* 0x0000000000017941 */ /* 0x000fea0003800000 */
.L_x_15186:
[----:B------:R-:W-:Y:S01]  /*2590*/  BSSY B1, `(.L_x_15188) ;  /* 0x0000006000017945 */ /* 0x000fe20003800000 */
[----:B------:R-:W-:Y:S05]  /*25a0*/  @!P2 BRA `(.L_x_15189) ;  /* 0x000000400000a947 */ /* 0x000fea0003800000 */
[----:B-----5:R-:W-:-:S05]  /*25b0*/  PRMT R170, RZ, 0x5410, R145 ;  /* 0x00005410ffaa7816 */ /* 0x020fca0000000091 */
[----:B------:R-:W-:-:S04]  /*25c0*/  FMUL.FTZ R181, R170, c[0x0][0x1ec] ;  /* 0x00007b00aab57a20 */ /* 0x000fc80000410000 */
[----:B------:R-:W-:-:S04]  /*25d0*/  FMUL.FTZ R170, R162, R181 ;  /* 0x000000b5a2aa7220 */ /* 0x000fc80000410000 */
[----:B------:R-:W-:Y:S02]  /*25e0*/  @P1 FADD.FTZ R170, R158, R170 ;  /* 0x000000aa9eaa1221 */ /* 0x000fe40000010000 */
.L_x_15189:
[----:B------:R-:W-:Y:S05]  /*25f0*/  BSYNC B1 ;  /* 0x0000000000017941 */ /* 0x000fea0003800000 */
.L_x_15188:
[----:B------:R-:W-:Y:S01]  /*2600*/  BSSY B1, `(.L_x_15190) ;  /* 0x0000006000017945 */ /* 0x000fe20003800000 */
[----:B------:R-:W-:Y:S05]  /*2610*/  @!P2 BRA `(.L_x_15191) ;  /* 0x000000400000a947 */ /* 0x000fea0003800000 */
[----:B-----5:R-:W-:-:S05]  /*2620*/  PRMT R171, RZ, 0x7610, R145 ;  /* 0x00007610ffab7816 */ /* 0x020fca0000000091 */
[----:B------:R-:W-:-:S04]  /*2630*/  FMUL.FTZ R180, R171, c[0x0][0x1ec] ;  /* 0x00007b00abb47a20 */ /* 0x000fc80000410000 */
[----:B------:R-:W-:-:S04]  /*2640*/  FMUL.FTZ R171, R163, R180 ;  /* 0x000000b4a3ab7220 */ /* 0x000fc80000410000 */
[----:B------:R-:W-:Y:S02]  /*2650*/  @P1 FADD.FTZ R171, R159, R171 ;  /* 0x000000ab9fab1221 */ /* 0x000fe40000010000 */
.L_x_15191:
[----:B------:R-:W-:Y:S05]  /*2660*/  BSYNC B1 ;  /* 0x0000000000017941 */ /* 0x000fea0003800000 */
.L_x_15190:
[----:B------:R-:W-:Y:S01]  /*2670*/  BSSY B1, `(.L_x_15192) ;  /* 0x0000006000017945 */ /* 0x000fe20003800000 */
[----:B------:R-:W-:Y:S05]  /*2680*/  @!P2 BRA `(.L_x_15193) ;  /* 0x000000400000a947 */ /* 0x000fea0003800000 */
[----:B-----5:R-:W-:-:S05]  /*2690*/  PRMT R172, RZ, 0x5410, R146 ;  /* 0x00005410ffac7816 */ /* 0x020fca0000000092 */
[----:B------:R-:W-:-:S04]  /*26a0*/  FMUL.FTZ R181, R172, c[0x0][0x1ec] ;  /* 0x00007b00acb57a20 */ /* 0x000fc80000410000 */
[----:B------:R-:W-:-:S04]  /*26b0*/  FMUL.FTZ R172, R116, R181 ;  /* 0x000000b574ac7220 */ /* 0x000fc80000410000 */
[----:B------:R-:W-:Y:S02]  /*26c0*/  @P1 FADD.FTZ R172, R148, R172 ;  /* 0x000000ac94ac1221 */ /* 0x000fe40000010000 */
.L_x_15193:
[----:B------:R-:W-:Y:S05]  /*26d0*/  BSYNC B1 ;  /* 0x0000000000017941 */ /* 0x000fea0003800000 */
.L_x_15192:
[----:B------:R-:W-:Y:S01]  /*26e0*/  BSSY B1, `(.L_x_15194) ;  /* 0x0000006000017945 */ /* 0x000fe20003800000 */
[----:B------:R-:W-:Y:S05]  /*26f0*/  @!P2 BRA `(.L_x_15195) ;  /* 0x000000400000a947 */ /* 0x000fea0003800000 */
[----:B-----5:R-:W-:-:S05]  /*2700*/  PRMT R173, RZ, 0x7610, R146 ;  /* 0x00007610ffad7816 */ /* 0x020fca0000000092 */
[----:B------:R-:W-:-:S04]  /*2710*/  FMUL.FTZ R180, R173, c[0x0][0x1ec] ;  /* 0x00007b00adb47a20 */ /* 0x000fc80000410000 */
[----:B------:R-:W-:-:S04]  /*2720*/  FMUL.FTZ R173, R117, R180 ;  /* 0x000000b475ad7220 */ /* 0x000fc80000410000 */
[----:B------:R-:W-:Y:S02]  /*2730*/  @P1 FADD.FTZ R173, R149, R173 ;  /* 0x000000ad95ad1221 */ /* 0x000fe40000010000 */
.L_x_15195:
[----:B------:R-:W-:Y:S05]  /*2740*/  BSYNC B1 ;  /* 0x0000000000017941 */ /* 0x000fea0003800000 */
.L_x_15194:
[----:B------:R-:W-:Y:S01]  /*2750*/  BSSY B1, `(.L_x_15196) ;  /* 0x0000006000017945 */ /* 0x000fe20003800000 */
[----:B------:R-:W-:Y:S05]  /*2760*/  @!P2 BRA `(.L_x_15197) ;  /* 0x000000400000a947 */ /* 0x000fea0003800000 */
[----:B-----5:R-:W-:-:S05]  /*2770*/  PRMT R174, RZ, 0x5410, R147 ;  /* 0x00005410ffae7816 */ /* 0x020fca0000000093 */
[----:B------:R-:W-:-:S04]  /*2780*/  FMUL.FTZ R181, R174, c[0x0][0x1ec] ;  /* 0x00007b00aeb57a20 */ /* 0x000fc80000410000 */
[----:B------:R-:W-:-:S04]  /*2790*/  FMUL.FTZ R174, R118, R181 ;  /* 0x000000b576ae7220 */ /* 0x000fc80000410000 */
[----:B------:R-:W-:Y:S02]  /*27a0*/  @P1 FADD.FTZ R174, R150, R174 ;  /* 0x000000ae96ae1221 */ /* 0x000fe40000010000 */
.L_x_15197:
[----:B------:R-:W-:Y:S05]  /*27b0*/  BSYNC B1 ;  /* 0x0000000000017941 */ /* 0x000fea0003800000 */
.L_x_15196:
[----:B------:R-:W-:Y:S01]  /*27c0*/  BSSY B1, `(.L_x_15198) ;  /* 0x0000006000017945 */ /* 0x000fe20003800000 */
[----:B------:R-:W-:Y:S05]  /*27d0*/  @!P2 BRA `(.L_x_15199) ;  /* 0x000000400000a947 */ /* 0x000fea0003800000 */
[----:B-----5:R-:W-:-:S05]  /*27e0*/  PRMT R175, RZ, 0x7610, R147 ;  /* 0x00007610ffaf7816 */ /* 0x020fca0000000093 */
[----:B------:R-:W-:-:S04]  /*27f0*/  FMUL.FTZ R180, R175, c[0x0][0x1ec] ;  /* 0x00007b00afb47a20 */ /* 0x000fc80000410000 */
[----:B------:R-:W-:-:S04]  /*2800*/  FMUL.FTZ R175, R119, R180 ;  /* 0x000000b477af7220 */ /* 0x000fc80000410000 */
[----:B------:R-:W-:Y:S02]  /*2810*/  @P1 FADD.FTZ R175, R151, R175 ;  /* 0x000000af97af1221 */ /* 0x000fe40000010000 */
.L_x_15199:
[----:B------:R-:W-:Y:S05]  /*2820*/  BSYNC B1 ;  /* 0x0000000000017941 */ /* 0x000fea0003800000 */
.L_x_15198:
[----:B------:R1:W-:Y:S04]  /*2830*/  STG.E.128 [R178.64], R168 ;  /* 0x000000a8b2007986 */ /* 0x0003e8000c101d04 */
[----:B------:R1:W-:Y:S02]  /*2840*/  STG.E.128 [R178.64+0x10], R172 ;  /* 0x000010acb2007986 */ /* 0x0003e4000c101d04 */
.L_x_15183:
[----:B------:R-:W-:Y:S05]  /*2850*/  BSYNC B0 ;  /* 0x0000000000007941 */ /* 0x000fea0003800000 */
.L_x_15182:
[----:B-1----:R-:W-:Y:S01]  /*2860*/  FADD.FTZ R178, RZ, R152 ;  /* 0x00000098ffb27221 */ /* 0x002fe20000010000 */
        /* <DEDUP_REMOVED lines=49> */
[----:B------:R1:W2:Y:S02]  /*2b80*/  SHFL.BFLY PT, R178, R179, 0x1, 0x1f ;  /* 0x0c201f00b3b27f89 */ /* 0x0002a400000e0000 */
.L_x_15214:
        /* <DEDUP_REMOVED lines=11> */
[--C-:B------:R-:W-:Y:S02]  /*2c40*/  FADD.FTZ R182, R152, -R178.reuse ;  /* 0x800000b298b67221 */ /* 0x100fe40000010000 */
[--C-:B------:R-:W-:Y:S02]  /*2c50*/  FADD.FTZ R183, R153, -R178.reuse ;  /* 0x800000b299b77221 */ /* 0x100fe40000010000 */
[----:B------:R-:W-:Y:S02]  /*2c60*/  FFMA.FTZ R182, R182, R182, RZ ;  /* 0x000000b6b6b67223 */ /* 0x000fe400000100ff */
[----:B0-----:R-:W-:Y:S02]  /*2c70*/  FADD.FTZ R185, R154, -R178 ;  /* 0x800000b29ab97221 */ /* 0x001fe40000010000 */
        /* <DEDUP_REMOVED lines=86> */
.L_x_15215:
        /* <DEDUP_REMOVED lines=59> */
.L_x_15205:
[----:B------:R-:W-:Y:S05]  /*3590*/  BSYNC B1 ;  /* 0x0000000000017941 */ /* 0x000fea0003800000 */
.L_x_15204:
[----:B------:R-:W-:Y:S01]  /*35a0*/  ISETP.GE.U32.AND P0, PT, R0, 0x40, PT ;  /* 0x000000400000780c */ /* 0x000fe20003f06070 */
[----:B------:R-:W-:-:S12]  /*35b0*/  BSSY B1, `(.L_x_15206) ;  /* 0x0000022000017945 */ /* 0x000fd80003800000 */
[----:B------:R-:W-:Y:S05]  /*35c0*/  @!P0 BRA `(.L_x_15207) ;  /* 0x0000020000008947 */ /* 0x000fea0003800000 */
[--C-:B------:R-:W-:Y:S02]  /*35d0*/  FADD.FTZ R176, R140, -R178.reuse ;  /* 0x800000b28cb07221 */ /* 0x100fe40000010000 */
        /* <DEDUP_REMOVED lines=31> */
.L_x_15207:
[----:B------:R-:W-:Y:S05]  /*37d0*/  BSYNC B1 ;  /* 0x0000000000017941 */ /* 0x000fea0003800000 */
.L_x_15206:
        /* <DEDUP_REMOVED lines=35> */
.L_x_15209:
[----:B------:R-:W-:Y:S05]  /*3a10*/  BSYNC B1 ;  /* 0x0000000000017941 */ /* 0x000fea0003800000 */
.L_x_15208:
[----:B------:R-:W-:Y:S01]  /*3a20*/  BSSY B1, `(.L_x_15210) ;  /* 0x0000022000017945 */ /* 0x000fe20003800000 */
        /* <DEDUP_REMOVED lines=33> */
.L_x_15211:
[----:B------:R-:W-:Y:S05]  /*3c40*/  BSYNC B1 ;  /* 0x0000000000017941 */ /* 0x000fea0003800000 */
.L_x_15210:
        /* <DEDUP_REMOVED lines=32> */
.L_x_15203:
[----:B-1----:R-:W-:Y:S05]  /*3e50*/  BSYNC B0 ;  /* 0x0000000000007941 */ /* 0x002fea0003800000 */
.L_x_15202:
[----:B------:R-:W-:-:S04]  /*3e60*/  MOV R3, c[0x0][0x160] ;  /* 0x0000580000037a02 */ /* 0x000fc80000000f00 */
[----:B------:R-:W-:-:S04]  /*3e70*/  LEA R2, R3, R2, 0x2 ;  /* 0x0000000203027211 */ /* 0x000fc800078e10ff */
[----:B------:R-:W-:-:S13]  /*3e80*/  ISETP.GE.AND P0, PT, R2, c[0x0][0x164], PT ;  /* 0x0000590002007a0c */ /* 0x000fda0003f06270 */
[----:B0-----:R-:W-:Y:S01]  /*3e90*/  @P0 CALL.REL.NOINC `(.L_x_15212) ;  /* 0x0000001000000944 */ /* 0x001fe20003c00000 */
[----:B------:R-:W-:Y:S05]  /*3ea0*/  BRA `(.L_x_15213) ;  /* 0xffffc99000007947 */ /* 0x000fea000383ffff */
.L_x_15212:
[----:B------:R-:W-:Y:S05]  /*3eb0*/  EXIT ;  /* 0x000000000000794d */ /* 0x000fea0003800000 */
.L_x_15200:
[----:B------:R-:W-:Y:S01]  /*3ec0*/  HFMA2.MMA R186, -RZ, RZ, 0, 5.9604644775390625e-08 ;  /* 0x00000001ffba7435 */ /* 0x000fe200000001ff */
[----:B0-----:R-:W-:Y:S02]  /*3ed0*/  MOV R185, 0x1f ;  /* 0x0000001f00b97802 */ /* 0x001fe40000000f00 */
[----:B------:R-:W-:Y:S02]  /*3ee0*/  MOV R188, 0xffffffff ;  /* 0xffffffff00bc7802 */ /* 0x000fe40000000f00 */
[----:B------:R-:W-:Y:S02]  /*3ef0*/  MOV R180, 0x3f10 ;  /* 0x00003f1000b47802 */ /* 0x000fe40000000f00 */
[----:B-----5:R-:W-:Y:S05]  /*3f00*/  CALL.REL.NOINC `($__internal_70_$__cuda_sm70_shflsync_bfly_p) ;  /* 0x000008c000007944 */ /* 0x020fea0003c00000 */
[----:B-1----:R-:W-:Y:S01]  /*3f10*/  MOV R178, R185 ;  /* 0x000000b900b27202 */ /* 0x002fe20000000f00 */
[----:B0-----:R-:W-:Y:S05]  /*3f20*/  BRA `(.L_x_15214) ;  /* 0xffffec6000007947 */ /* 0x001fea000383ffff */
.L_x_15201:
[----:B------:R-:W-:Y:S01]  /*3f30*/  HFMA2.MMA R186, -RZ, RZ, 0, 1.1920928955078125e-07 ;  /* 0x00000002ffba7435 */ /* 0x000fe200000001ff */
[----:B0-----:R-:W-:Y:S02]  /*3f40*/  MOV R185, 0x1f ;  /* 0x0000001f00b97802 */ /* 0x001fe40000000f00 */
[----:B------:R-:W-:Y:S02]  /*3f50*/  MOV R188, 0xffffffff ;  /* 0xffffffff00bc7802 */ /* 0x000fe40000000f00 */
[----:B------:R-:W-:-:S02]  /*3f60*/  MOV R180, 0x3f80 ;  /* 0x00003f8000b47802 */ /* 0x000fc40000000f00 */
[----:B-----5:R-:W-:Y:S05]  /*3f70*/  CALL.REL.NOINC `($__internal_70_$__cuda_sm70_shflsync_bfly_p) ;  /* 0x0000085000007944 */ /* 0x020fea0003c00000 */
[----:B0-----:R-:W-:Y:S01]  /*3f80*/  HFMA2.MMA R186, -RZ, RZ, 0, 2.384185791015625e-07 ;  /* 0x00000004ffba7435 */ /* 0x001fe200000001ff */
[----:B-1----:R-:W-:Y:S01]  /*3f90*/  FADD.FTZ R179, R179, R185 ;  /* 0x000000b9b3b37221 */ /* 0x002fe20000010000 */
[----:B------:R-:W-:-:S02]  /*3fa0*/  MOV R185, 0x1f ;  /* 0x0000001f00b97802 */ /* 0x000fc40000000f00 */
[----:B------:R-:W-:Y:S02]  /*3fb0*/  MOV R188, 0xffffffff ;  /* 0xffffffff00bc7802 */ /* 0x000fe40000000f00 */
[----:B------:R-:W-:Y:S02]  /*3fc0*/  MOV R180, 0x3fe0 ;  /* 0x00003fe000b47802 */ /* 0x000fe40000000f00 */
[----:B------:R-:W-:Y:S05]  /*3fd0*/  CALL.REL.NOINC `($__internal_70_$__cuda_sm70_shflsync_bfly_p) ;  /* 0x000007f000007944 */ /* 0x000fea0003c00000 */
[----:B0-----:R-:W-:Y:S01]  /*3fe0*/  HFMA2.MMA R186, -RZ, RZ, 0, 4.76837158203125e-07 ;  /* 0x00000008ffba7435 */ /* 0x001fe200000001ff */
[----:B-1----:R-:W-:Y:S01]  /*3ff0*/  FADD.FTZ R179, R179, R185 ;  /* 0x000000b9b3b37221 */ /* 0x002fe20000010000 */
[----:B------:R-:W-:Y:S02]  /*4000*/  MOV R185, 0x1f ;  /* 0x0000001f00b97802 */ /* 0x000fe40000000f00 */
[----:B------:R-:W-:Y:S02]  /*4010*/  MOV R188, 0xffffffff ;  /* 0xffffffff00bc7802 */ /* 0x000fe40000000f00 */
[----:B------:R-:W-:Y:S02]  /*4020*/  MOV R180, 0x4040 ;  /* 0x0000404000b47802 */ /* 0x000fe40000000f00 */
[----:B------:R-:W-:Y:S05]  /*4030*/  CALL.REL.NOINC `($__internal_70_$__cuda_sm70_shflsync_bfly_p) ;  /* 0x0000079000007944 */ /* 0x000fea0003c00000 */
[----:B0-----:R-:W-:Y:S01]  /*4040*/  HFMA2.MMA R186, -RZ, RZ, 0, 9.5367431640625e-07 ;  /* 0x00000010ffba7435 */ /* 0x001fe200000001ff */
[----:B-1----:R-:W-:Y:S01]  /*4050*/  FADD.FTZ R179, R179, R185 ;  /* 0x000000b9b3b37221 */ /* 0x002fe20000010000 */
[----:B------:R-:W-:-:S02]  /*4060*/  MOV R185, 0x1f ;  /* 0x0000001f00b97802 */ /* 0x000fc40000000f00 */
[----:B------:R-:W-:Y:S02]  /*4070*/  MOV R188, 0xffffffff ;  /* 0xffffffff00bc7802 */ /* 0x000fe40000000f00 */
[----:B------:R-:W-:Y:S02]  /*4080*/  MOV R180, 0x40a0 ;  /* 0x000040a000b47802 */ /* 0x000fe40000000f00 */
[----:B------:R-:W-:Y:S05]  /*4090*/  CALL.REL.NOINC `($__internal_70_$__cuda_sm70_shflsync_bfly_p) ;  /* 0x0000073000007944 */ /* 0x000fea0003c00000 */
        /* <DEDUP_REMOVED lines=88> */
[----:B------:R-:W-:Y:S05]  /*4620*/  CALL.REL.NOINC `($__internal_70_$__cuda_sm70_shflsync_bfly_p) ;  /* 0x000001a000007944 */ /* 0x000fea0003c00000 */
[----:B0-----:R-:W-:Y:S01]  /*4630*/  HFMA2.MMA R186, -RZ, RZ, 0, 1.1920928955078125e-07 ;  /* 0x00000002ffba7435 */ /* 0x001fe200000001ff */
[----:B-1----:R-:W-:Y:S01]  /*4640*/  FADD.FTZ R179, R182, R185 ;  /* 0x000000b9b6b37221 */ /* 0x002fe20000010000 */
[----:B------:R-:W-:Y:S02]  /*4650*/  MOV R185, 0x1f ;  /* 0x0000001f00b97802 */ /* 0x000fe40000000f00 */
[----:B------:R-:W-:Y:S02]  /*4660*/  MOV R188, 0xffffffff ;  /* 0xffffffff00bc7802 */ /* 0x000fe40000000f00 */
[----:B------:R-:W-:Y:S02]  /*4670*/  MOV R180, 0x4690 ;  /* 0x0000469000b47802 */ /* 0x000fe40000000f00 */
[----:B------:R-:W-:Y:S05]  /*4680*/  CALL.REL.NOINC `($__internal_70_$__cuda_sm70_shflsync_bfly_p) ;  /* 0x0000014000007944 */ /* 0x000fea0003c00000 */
[----:B0-----:R-:W-:Y:S01]  /*4690*/  HFMA2.MMA R186, -RZ, RZ, 0, 2.384185791015625e-07 ;  /* 0x00000004ffba7435 */ /* 0x001fe200000001ff */
[----:B-1----:R-:W-:Y:S01]  /*46a0*/  FADD.FTZ R179, R179, R185 ;  /* 0x000000b9b3b37221 */ /* 0x002fe20000010000 */
[----:B------:R-:W-:Y:S02]  /*46b0*/  MOV R185, 0x1f ;  /* 0x0000001f00b97802 */ /* 0x000fe40000000f00 */
[----:B------:R-:W-:-:S02]  /*46c0*/  MOV R188, 0xffffffff ;  /* 0xffffffff00bc7802 */ /* 0x000fc40000000f00 */
        /* <DEDUP_REMOVED lines=8> */
[----:B-1----:R-:W-:Y:S01]  /*4750*/  FADD.FTZ R184, R179, R185 ;  /* 0x000000b9b3b87221 */ /* 0x002fe20000010000 */
[----:B0-----:R-:W-:Y:S01]  /*4760*/  HFMA2.MMA R186, -RZ, RZ, 0, 9.5367431640625e-07 ;  /* 0x00000010ffba7435 */ /* 0x001fe200000001ff */
[----:B------:R-:W-:Y:S02]  /*4770*/  MOV R185, 0x1f ;  /* 0x0000001f00b97802 */ /* 0x000fe40000000f00 */
[----:B------:R-:W-:-:S02]  /*4780*/  MOV R188, 0xffffffff ;  /* 0xffffffff00bc7802 */ /* 0x000fc40000000f00 */
[----:B------:R-:W-:Y:S02]  /*4790*/  MOV R179, R184 ;  /* 0x000000b800b37202 */ /* 0x000fe40000000f00 */
[----:B------:R-:W-:Y:S02]  /*47a0*/  MOV R180, 0x47c0 ;  /* 0x000047c000b47802 */ /* 0x000fe40000000f00 */
[----:B------:R-:W-:Y:S05]  /*47b0*/  CALL.REL.NOINC `($__internal_70_$__cuda_sm70_shflsync_bfly_p) ;  /* 0x0000001000007944 */ /* 0x000fea0003c00000 */
[----:B01----:R-:W-:Y:S05]  /*47c0*/  BRA `(.L_x_15215) ;  /* 0xffffea1000007947 */ /* 0x003fea000383ffff */
        .weak           $__internal_70_$__cuda_sm70_shflsync_bfly_p
        .type           $__internal_70_$__cuda_sm70_shflsync_bfly_p,@function
        .size           $__internal_70_$__cuda_sm70_shflsync_bfly_p,(.L_x_36158 - $__internal_70_$__cuda_sm70_shflsync_bfly_p)
$__internal_70_$__cuda_sm70_shflsync_bfly_p:
[----:B------:R-:W-:Y:S01]  /*47d0*/  HFMA2.MMA R181, -RZ, RZ, 0, 0 ;  /* 0x00000000ffb57435 */ /* 0x000fe200000001ff */
[----:B------:R-:W-:Y:S04]  /*47e0*/  WARPSYNC R188 ;  /* 0x000000bc00007348 */ /* 0x000fe80003800000 */
[----:B------:R0:W1:Y:S01]  /*47f0*/  SHFL.BFLY PT, R185, R179, R186, R185 ;  /* 0x0c0000bab3b97389 */ /* 0x00006200000e00b9 */
[----:B------:R-:W-:Y:S05]  /*4800*/  RET.REL.NODEC R180 `(_ZN10layer_norm13ln_fwd_kernelINS_13Kernel_traitsIf13__nv_bfloat16fS2_fjLj1280ELj1ELj4ELj1ELj16ENS_18Kernel_traits_baseILj1280EfS2_fS2_fjLj128EEEEELb0ELb1ELb1ELb0EEEvNS_9FwdParamsE) ;  /* 0xffffb7f0b4007950 */ /* 0x000fea0003c3ffff */
.L_x_15216:
        /* <DEDUP_REMOVED lines=15> */
.L_x_36158:


//--------------------- .text._ZN10layer_norm13ln_fwd_kernelINS_13Kernel_traitsIf13__nv_bfloat16fS2_fjLj1280ELj1ELj4ELj1ELj16ENS_18Kernel_traits_baseILj1280EfS2_fS2_fjLj128EEEEELb0ELb1ELb1ELb1EEEvNS_9FwdParamsE --------------------------
	.section	.text._ZN10layer_norm13ln_fwd_kernelINS_13Kernel_traitsIf13__nv_bfloat16fS2_fjLj1280ELj1ELj4ELj1ELj16ENS_18Kernel_traits_baseILj1280EfS2_fS2_fjLj128EEEEELb0ELb1ELb1ELb1EEEvNS_9FwdParamsE,"ax",@progbits
	.sectioninfo	@"SHI_REGISTERS=218"
	.align	128
        .global         _ZN10layer_norm13ln_fwd_kernelINS_13Kernel_traitsIf13__nv_bfloat16fS2_fjLj1280ELj1ELj4ELj1ELj16ENS_18Kernel_traits_baseILj1280EfS2_fS2_fjLj128EEEEELb0ELb1ELb1ELb1EEEvNS_9FwdParamsE
        .type           _ZN10layer_norm13ln_fwd_kernelINS_13Kernel_traitsIf13__nv_bfloat16fS2_fjLj1280ELj1ELj4ELj1ELj16ENS_18Kernel_traits_baseILj1280EfS2_fS2_fjLj128EEEEELb0ELb1ELb1ELb1EEEvNS_9FwdParamsE,@function
        .size           _ZN10layer_norm13ln_fwd_kernelINS_13Kernel_traitsIf13__nv_bfloat16fS2_fjLj1280ELj1ELj4ELj1ELj16ENS_18Kernel_traits_baseILj1280EfS2_fS2_fjLj128EEEEELb0ELb1ELb1ELb1EEEvNS_9FwdParamsE,(.L_x_36159 - _ZN10layer_norm13ln_fwd_kernelINS_13Kernel_traitsIf13__nv_bfloat16fS2_fjLj1280ELj1ELj4ELj1ELj16ENS_18Kernel_traits_baseILj1280EfS2_fS2_fjLj128EEEEELb0ELb1ELb1ELb1EEEvNS_9FwdParamsE)
        .other          _ZN10layer_norm13ln_fwd_kernelINS_13Kernel_traitsIf13__nv_bfloat16fS2_fjLj1280ELj1ELj4ELj1ELj16ENS_18Kernel_traits_baseILj1280EfS2_fS2_fjLj128EEEEELb0ELb1ELb1ELb1EEEvNS_9FwdParamsE,@"STO_CUDA_ENTRY STV_DEFAULT"
_ZN10layer_norm13ln_fwd_kernelINS_13Kernel_traitsIf13__nv_bfloat16fS2_fjLj1280ELj1ELj4ELj1ELj16ENS_18Kernel_traits_baseILj1280EfS2_fS2_fjLj128EEEEELb0ELb1ELb1ELb1EEEvNS_9FwdParamsE:
.text._ZN10layer_norm13ln_fwd_kernelINS_13Kernel_traitsIf13__nv_bfloat16fS2_fjLj1280ELj1ELj4ELj1ELj16ENS_18Kernel_traits_baseILj1280EfS2_fS2_fjLj128EEEEELb0ELb1ELb1ELb1EEEvNS_9FwdParamsE:
        /* <DEDUP_REMOVED lines=67> */
[----:B0-----:R2:W5:Y:S04]  /*0430*/  LDG.E.128 R44, [R2.64+0x1000] ;  /* 0x00100004022c7981 */ /* 0x001568000c1e1d00 */
[----:B------:R2:W5:Y:S01]  /*0440*/  LDG.E.128 R80, [R2.64+0x1010] ;  /* 0x0010100402507981 */ /* 0x000562000c1e1d00 */
[----:B------:R-:W-:Y:S01]  /*0450*/  ULDC.U8 UR6, c[0x0][0x1f0] ;  /* 0x00007c0000067ab9 */ /* 0x000fe20000000000 */
[----:B-12---:R-:W-:-:S02]  /*0460*/  MOV R2, R122 ;  /* 0x0000007a00027202 */ /* 0x006fc40000000f00 */
.L_x_15302:
        /* <DEDUP_REMOVED lines=15> */
[----:B------:R-:W-:Y:S02]  /*0560*/  HFMA2.MMA R176, -RZ, RZ, 0, 1.9073486328125e-06 ;  /* 0x00000020ffb07435 */ /* 0x000fe400000001ff */
[----:B-----5:R4:W5:Y:S01]  /*0570*/  LDG.E R3, [R136.64] ;  /* 0x0000000488037981 */ /* 0x020962000c1e1900 */
[C---:B------:R-:W-:Y:S01]  /*0580*/  IADD3 R153, R177.reuse, 0x20, RZ ;  /* 0x00000020b1997810 */ /* 0x040fe20007ffe0ff */
[----:B------:R-:W-:Y:S06]  /*0590*/  BSSY B0, `(.L_x_15217) ;  /* 0x000002a000007945 */ /* 0x000fec0003800000 */
[----:B------:R-:W-:-:S04]  /*05a0*/  IMAD.WIDE.U32 R144, R177, R176, c[0x0][0x188] ;  /* 0x00006200b1907625 */ /* 0x000fc800078e00b0 */
[----:B------:R-:W-:Y:S01]  /*05b0*/  @P0 IMAD.WIDE.U32 R148, R153, R176, c[0x0][0x180] ;  /* 0x0000600099940625 */ /* 0x000fe200078e00b0 */
[C---:B--2---:R-:W-:Y:S02]  /*05c0*/  ISETP.GE.AND P5, PT, R142.reuse, 0x1, PT ;  /* 0x000000018e00780c */ /* 0x044fe40003fa6270 */
[----:B------:R-:W-:-:S11]  /*05d0*/  ISETP.GT.AND P6, PT, R142, RZ, PT ;  /* 0x000000ff8e00720c */ /* 0x000fd60003fc4270 */
[----:B------:R-:W-:Y:S02]  /*05e0*/  @P5 IADD3 R140, R142, -0x1, RZ ;  /* 0xffffffff8e8c5810 */ /* 0x000fe40007ffe0ff */
[----:B-1----:R-:W-:-:S03]  /*05f0*/  @P5 MOV R139, 0x10 ;  /* 0x00000010008b5802 */ /* 0x002fc60000000f00 */
        /* <DEDUP_REMOVED lines=19> */
[----:B------:R-:W-:Y:S02]  /*0730*/  @!P6 ISETP.NE.U32.AND P2, PT, RZ, c[0x0][0x180], PT ;  /* 0x00006000ff00ea0c */ /* 0x000fe40003f45070 */
[----:B------:R-:W-:-:S02]  /*0740*/  @!P6 ISETP.NE.U32.AND P4, PT, RZ, c[0x0][0x180], PT ;  /* 0x00006000ff00ea0c */ /* 0x000fc40003f85070 */
[----:B------:R-:W-:Y:S02]  /*0750*/  @!P6 ISETP.NE.U32.AND P3, PT, RZ, c[0x0][0x180], PT ;  /* 0x00006000ff00ea0c */ /* 0x000fe40003f65070 */
[----:B------:R-:W-:Y:S02]  /*0760*/  @!P6 ISETP.NE.AND.EX P2, PT, RZ, c[0x0][0x184], PT, P2 ;  /* 0x00006100ff00ea0c */ /* 0x000fe40003f45320 */
[----:B------:R-:W-:Y:S02]  /*0770*/  @!P6 ISETP.NE.AND.EX P4, PT, RZ, c[0x0][0x184], PT, P4 ;  /* 0x00006100ff00ea0c */ /* 0x000fe40003f85340 */
[----:B------:R-:W-:Y:S02]  /*0780*/  @!P6 ISETP.NE.AND.EX P3, PT, RZ, c[0x0][0x184], PT, P3 ;  /* 0x00006100ff00ea0c */ /* 0x000fe40003f65330 */
[----:B------:R-:W-:Y:S02]  /*0790*/  @!P6 ISETP.NE.AND.EX P1, PT, RZ, c[0x0][0x184], PT, P1 ;  /* 0x00006100ff00ea0c */ /* 0x000fe40003f25310 */
[----:B------:R-:W-:-:S02]  /*07a0*/  @!P6 FSEL R137, R125, RZ, P2 ;  /* 0x000000ff7d89e208 */ /* 0x000fc40001000000 */
[----:B0-----:R-:W-:Y:S02]  /*07b0*/  @!P6 FSEL R138, R126, RZ, P4 ;  /* 0x000000ff7e8ae208 */ /* 0x001fe40002000000 */
[----:B------:R-:W-:Y:S02]  /*07c0*/  @!P6 FSEL R139, R127, RZ, P3 ;  /* 0x000000ff7f8be208 */ /* 0x000fe40001800000 */
[----:B------:R-:W-:Y:S01]  /*07d0*/  @!P6 FSEL R140, R128, RZ, P1 ;  /* 0x000000ff808ce208 */ /* 0x000fe20000800000 */
[----:B------:R-:W-:Y:S05]  /*07e0*/  @!P6 BRA `(.L_x_15218) ;  /* 0x000000400000e947 */ /* 0x000fea0003800000 */
[----:B-----5:R-:W-:-:S05]  /*07f0*/  PRMT R140, RZ, 0x5410, R120 ;  /* 0x00005410ff8c7816 */ /* 0x020fca0000000078 */
[----:B------:R-:W-:-:S04]  /*0800*/  FMUL.FTZ R147, R140, c[0x0][0x1ec] ;  /* 0x00007b008c937a20 */ /* 0x000fc80000410000 */
[----:B------:R-:W-:-:S04]  /*0810*/  FMUL.FTZ R140, R84, R147 ;  /* 0x00000093548c7220 */ /* 0x000fc80000410000 */
[----:B------:R-:W-:Y:S02]  /*0820*/  @P0 FADD.FTZ R140, R128, R140 ;  /* 0x0000008c808c0221 */ /* 0x000fe40000010000 */
.L_x_15218:
[----:B------:R-:W-:Y:S05]  /*0830*/  BSYNC B0 ;  /* 0x0000000000007941 */ /* 0x000fea0003800000 */
.L_x_15217:
[----:B------:R-:W-:Y:S01]  /*0840*/  BSSY B0, `(.L_x_15219) ;  /* 0x0000006000007945 */ /* 0x000fe20003800000 */
[----:B------:R-:W-:Y:S05]  /*0850*/  @!P6 BRA `(.L_x_15220) ;  /* 0x000000400000e947 */ /* 0x000fea0003800000 */
[----:B-----5:R-:W-:-:S05]  /*0860*/  PRMT R141, RZ, 0x7610, R120 ;  /* 0x00007610ff8d7816 */ /* 0x020fca0000000078 */
[----:B------:R-:W-:-:S04]  /*0870*/  FMUL.FTZ R146, R141, c[0x0][0x1ec] ;  /* 0x00007b008d927a20 */ /* 0x000fc80000410000 */
[----:B------:R-:W-:-:S04]  /*0880*/  FMUL.FTZ R141, R85, R146 ;  /* 0x00000092558d7220 */ /* 0x000fc80000410000 */
[----:B------:R-:W-:Y:S02]  /*0890*/  @P0 FADD.FTZ R141, R129, R141 ;  /* 0x0000008d818d0221 */ /* 0x000fe40000010000 */
.L_x_15220:
[----:B------:R-:W-:Y:S05]  /*08a0*/  BSYNC B0 ;  /* 0x0000000000007941 */ /* 0x000fea0003800000 */
.L_x_15219:
[----:B------:R-:W-:Y:S01]  /*08b0*/  BSSY B0, `(.L_x_15221) ;  /* 0x0000006000007945 */ /* 0x000fe20003800000 */
[----:B------:R-:W-:Y:S05]  /*08c0*/  @!P6 BRA `(.L_x_15222) ;  /* 0x000000400000e947 */ /* 0x000fea0003800000 */
[----:B-----5:R-:W-:-:S05]  /*08d0*/  PRMT R142, RZ, 0x5410, R121 ;  /* 0x00005410ff8e7816 */ /* 0x020fca0000000079 */
[----:B------:R-:W-:-:S04]  /*08e0*/  FMUL.FTZ R147, R142, c[0x0][0x1ec] ;  /* 0x00007b008e937a20 */ /* 0x000fc80000410000 */
[----:B------:R-:W-:-:S04]  /*08f0*/  FMUL.FTZ R142, R86, R147 ;  /* 0x00000093568e7220 */ /* 0x000fc80000410000 */
[----:B------:R-:W-:Y:S02]  /*0900*/  @P0 FADD.FTZ R142, R130, R142 ;  /* 0x0000008e828e0221 */ /* 0x000fe40000010000 */
.L_x_15222:
[----:B------:R-:W-:Y:S05]  /*0910*/  BSYNC B0 ;  /* 0x0000000000007941 */ /* 0x000fea0003800000 */
.L_x_15221:
[----:B------:R-:W-:Y:S01]  /*0920*/  BSSY B0, `(.L_x_15223) ;  /* 0x0000006000007945 */ /* 0x000fe20003800000 */
[----:B------:R-:W-:Y:S05]  /*0930*/  @!P6 BRA `(.L_x_15224) ;  /* 0x000000400000e947 */ /* 0x000fea0003800000 */
[----:B-----5:R-:W-:-:S05]  /*0940*/  PRMT R143, RZ, 0x7610, R121 ;  /* 0x00007610ff8f7816 */ /* 0x020fca0000000079 */
[----:B------:R-:W-:-:S04]  /*0950*/  FMUL.FTZ R146, R143, c[0x0][0x1ec] ;  /* 0x00007b008f927a20 */ /* 0x000fc80000410000 */
[----:B------:R-:W-:-:S04]  /*0960*/  FMUL.FTZ R143, R87, R146 ;  /* 0x00000092578f7220 */ /* 0x000fc80000410000 */
[----:B------:R-:W-:Y:S02]  /*0970*/  @P0 FADD.FTZ R143, R131, R143 ;  /* 0x0000008f838f0221 */ /* 0x000fe40000010000 */
.L_x_15224:
[----:B------:R-:W-:Y:S05]  /*0980*/  BSYNC B0 ;  /* 0x0000000000007941 */ /* 0x000fea0003800000 */
.L_x_15223:
[----:B------:R-:W-:Y:S01]  /*0990*/  BSSY B0, `(.L_x_15225) ;  /* 0x0000006000007945 */ /* 0x000fe20003800000 */
[----:B------:R-:W-:Y:S05]  /*09a0*/  @!P6 BRA `(.L_x_15226) ;  /* 0x000000400000e947 */ /* 0x000fea0003800000 */
[----:B-----5:R-:W-:-:S05]  /*09b0*/  PRMT R136, RZ, 0x5410, R122 ;  /* 0x00005410ff887816 */ /* 0x020fca000000007a */
[----:B------:R-:W-:-:S04]  /*09c0*/  FMUL.FTZ R147, R136, c[0x0][0x1ec] ;  /* 0x00007b0088937a20 */ /* 0x000fc80000410000 */
[----:B------:R-:W-:-:S04]  /*09d0*/  FMUL.FTZ R136, R88, R147 ;  /* 0x0000009358887220 */ /* 0x000fc80000410000 */
[----:B------:R-:W-:Y:S02]  /*09e0*/  @P0 FADD.FTZ R136, R124, R136 ;  /* 0x000000887c880221 */ /* 0x000fe40000010000 */
.L_x_15226:
[----:B------:R-:W-:Y:S05]  /*09f0*/  BSYNC B0 ;  /* 0x0000000000007941 */ /* 0x000fea0003800000 */
.L_x_15225:
[----:B------:R-:W-:Y:S01]  /*0a00*/  BSSY B0, `(.L_x_15227) ;  /* 0x0000006000007945 */ /* 0x000fe20003800000 */
[----:B------:R-:W-:Y:S05]  /*0a10*/  @!P6 BRA `(.L_x_15228) ;  /* 0x000000400000e947 */ /* 0x000fea0003800000 */
[----:B-----5:R-:W-:-:S05]  /*0a20*/  PRMT R137, RZ, 0x7610, R122 ;  /* 0x00007610ff897816 */ /* 0x020fca000000007a */
[----:B------:R-:W-:-:S04]  /*0a30*/  FMUL.FTZ R146, R137, c[0x0][0x1ec] ;  /* 0x00007b0089927a20 */ /* 0x000fc80000410000 */
[----:B------:R-:W-:-:S04]  /*0a40*/  FMUL.FTZ R137, R89, R146 ;  /* 0x0000009259897220 */ /* 0x000fc80000410000 */
[----:B------:R-:W-:Y:S02]  /*0a50*/  @P0 FADD.FTZ R137, R125, R137 ;  /* 0x000000897d890221 */ /* 0x000fe40000010000 */
.L_x_15228:
[----:B------:R-:W-:Y:S05]  /*0a60*/  BSYNC B0 ;  /* 0x0000000000007941 */ /* 0x000fea0003800000 */
.L_x_15227:
[----:B------:R-:W-:Y:S01]  /*0a70*/  BSSY B0, `(.L_x_15229) ;  /* 0x0000006000007945 */ /* 0x000fe20003800000 */
[----:B------:R-:W-:Y:S05]  /*0a80*/  @!P6 BRA `(.L_x_15230) ;  /* 0x000000400000e947 */ /* 0x000fea0003800000 */
[----:B-----5:R-:W-:-:S05]  /*0a90*/  PRMT R138, RZ, 0x5410, R123 ;  /* 0x00005410ff8a7816 */ /* 0x020fca000000007b */
[----:B------:R-:W-:-:S04]  /*0aa0*/  FMUL.FTZ R147, R138, c[0x0][0x1ec] ;  /* 0x00007b008a937a20 */ /* 0x000fc80000410000 */
[----:B------:R-:W-:-:S04]  /*0ab0*/  FMUL.FTZ R138, R90, R147 ;  /* 0x000000935a8a7220 */ /* 0x000fc80000410000 */
[----:B------:R-:W-:Y:S02]  /*0ac0*/  @P0 FADD.FTZ R138, R126, R138 ;  /* 0x0000008a7e8a0221 */ /* 0x000fe40000010000 */
.L_x_15230:
[----:B------:R-:W-:Y:S05]  /*0ad0*/  BSYNC B0 ;  /* 0x0000000000007941 */ /* 0x000fea0003800000 */
.L_x_15229:
[----:B------:R-:W-:Y:S01]  /*0ae0*/  BSSY B0, `(.L_x_15231) ;  /* 0x0000006000007945 */ /* 0x000fe20003800000 */
[----:B------:R-:W-:Y:S05]  /*0af0*/  @!P6 BRA `(.L_x_15232) ;  /* 0x000000400000e947 */ /* 0x000fea0003800000 */
[----:B-----5:R-:W-:-:S05]  /*0b00*/  PRMT R139, RZ, 0x7610, R123 ;  /* 0x00007610ff8b7816 */ /* 0x020fca000000007b */
[----:B------:R-:W-:-:S04]  /*0b10*/  FMUL.FTZ R146, R139, c[0x0][0x1ec] ;  /* 0x00007b008b927a20 */ /* 0x000fc80000410000 */
[----:B------:R-:W-:-:S04]  /*0b20*/  FMUL.FTZ R139, R91, R146 ;  /* 0x000000925b8b7220 */ /* 0x000fc80000410000 */
[----:B------:R-:W-:Y:S02]  /*0b30*/  @P0 FADD.FTZ R139, R127, R139 ;  /* 0x0000008b7f8b0221 */ /* 0x000fe40000010000 */
.L_x_15232:
[----:B------:R-:W-:Y:S05]  /*0b40*/  BSYNC B0 ;  /* 0x0000000000007941 */ /* 0x000fea0003800000 */
.L_x_15231:
[----:B------:R-:W-:Y:S04]  /*0b50*/  STG.E.128 [R144.64], R140 ;  /* 0x0000008c90007986 */ /* 0x000fe8000c101d04 */
[----:B------:R0:W-:Y:S04]  /*0b60*/  STG.E.128 [R144.64+0x10], R136 ;  /* 0x0000108890007986 */ /* 0x0001e8000c101d04 */
[----:B------:R-:W2:Y:S04]  /*0b70*/  @P0 LDG.E.128 R128, [R148.64] ;  /* 0x0000000494800981 */ /* 0x000ea8000c1e1d00 */
[----:B------:R2:W0:Y:S01]  /*0b80*/  @P0 LDG.E.128 R124, [R148.64+0x10] ;  /* 0x00001004947c0981 */ /* 0x000422000c1e1d00 */
[----:B------:R-:W-:-:S02]  /*0b90*/  @!P6 ISETP.NE.U32.AND P1, PT, RZ, c[0x0][0x180], PT ;  /* 0x00006000ff00ea0c */ /* 0x000fc40003f25070 */
[----:B------:R-:W-:Y:S02]  /*0ba0*/  @!P6 ISETP.NE.U32.AND P2, PT, RZ, c[0x0][0x180], PT ;  /* 0x00006000ff00ea0c */ /* 0x000fe40003f45070 */
[----:B------:R-:W-:Y:S02]  /*0bb0*/  @!P6 ISETP.NE.U32.AND P4, PT, RZ, c[0x0][0x180], PT ;  /* 0x00006000ff00ea0c */ /* 0x000fe40003f85070 */
[----:B------:R-:W-:Y:S02]  /*0bc0*/  @!P6 ISETP.NE.U32.AND P3, PT, RZ, c[0x0][0x180], PT ;  /* 0x00006000ff00ea0c */ /* 0x000fe40003f65070 */
[----:B------:R-:W-:Y:S02]  /*0bd0*/  @!P6 ISETP.NE.AND.EX P1, PT, RZ, c[0x0][0x184], PT, P1 ;  /* 0x00006100ff00ea0c */ /* 0x000fe40003f25310 */
[----:B------:R-:W-:Y:S02]  /*0be0*/  @!P6 ISETP.NE.AND.EX P2, PT, RZ, c[0x0][0x184], PT, P2 ;  /* 0x00006100ff00ea0c */ /* 0x000fe40003f45320 */
[----:B------:R-:W-:-:S02]  /*0bf0*/  @!P6 ISETP.NE.AND.EX P4, PT, RZ, c[0x0][0x184], PT, P4 ;  /* 0x00006100ff00ea0c */ /* 0x000fc40003f85340 */
[----:B------:R-:W-:Y:S02]  /*0c00*/  @!P6 ISETP.NE.AND.EX P3, PT, RZ, c[0x0][0x184], PT, P3 ;  /* 0x00006100ff00ea0c */ /* 0x000fe40003f65330 */
[----:B------:R-:W-:Y:S02]  /*0c10*/  @P5 MOV R147, 0x10 ;  /* 0x0000001000935802 */ /* 0x000fe40000000f00 */
[----:B------:R-:W-:Y:S02]  /*0c20*/  @P5 IADD3 R146, R168, 0x20, RZ ;  /* 0x00000020a8925810 */ /* 0x000fe40007ffe0ff */
[----:B------:R-:W-:-:S03]  /*0c30*/  IADD3 R161, R177, 0x40, RZ ;  /* 0x00000040b1a17810 */ /* 0x000fc60007ffe0ff */
[----:B------:R-:W-:Y:S01]  /*0c40*/  @P5 IMAD.WIDE.U32 R146, R146, R147, c[0x0][0x170] ;  /* 0x00005c0092925625 */ /* 0x000fe200078e0093 */
[----:B------:R-:W-:Y:S03]  /*0c50*/  BSSY B0, `(.L_x_15233) ;  /* 0x0000019000007945 */ /* 0x000fe60003800000 */
[-C--:B------:R-:W-:Y:S01]  /*0c60*/  IMAD.WIDE.U32 R152, R153, R176.reuse, c[0x0][0x188] ;  /* 0x0000620099987625 */ /* 0x080fe200078e00b0 */
[----:B-----5:R1:W5:Y:S03]  /*0c70*/  @P5 LDG.E.128 R120, [R146.64] ;  /* 0x0000000492785981 */ /* 0x020366000c1e1d00 */
[----:B------:R-:W-:Y:S01]  /*0c80*/  @P0 IMAD.WIDE.U32 R156, R161, R176, c[0x0][0x180] ;  /* 0x00006000a19c0625 */ /* 0x000fe200078e00b0 */
[----:B--2---:R-:W-:Y:S02]  /*0c90*/  @!P6 FSEL R149, R129, RZ, P1 ;  /* 0x000000ff8195e208 */ /* 0x004fe40000800000 */
[----:B------:R-:W-:-:S02]  /*0ca0*/  @!P6 FSEL R150, R130, RZ, P2 ;  /* 0x000000ff8296e208 */ /* 0x000fc40001000000 */
[----:B------:R-:W-:Y:S02]  /*0cb0*/  @!P6 FSEL R151, R131, RZ, P4 ;  /* 0x000000ff8397e208 */ /* 0x000fe40002000000 */
[----:B0-----:R-:W-:Y:S02]  /*0cc0*/  @!P6 FSEL R144, R124, RZ, P3 ;  /* 0x000000ff7c90e208 */ /* 0x001fe40001800000 */
[----:B------:R-:W-:Y:S02]  /*0cd0*/  @!P6 ISETP.NE.U32.AND P1, PT, RZ, c[0x0][0x180], PT ;  /* 0x00006000ff00ea0c */ /* 0x000fe40003f25070 */
[----:B------:R-:W-:Y:S02]  /*0ce0*/  @!P6 ISETP.NE.U32.AND P2, PT, RZ, c[0x0][0x180], PT ;  /* 0x00006000ff00ea0c */ /* 0x000fe40003f45070 */
[----:B------:R-:W-:Y:S02]  /*0cf0*/  @!P6 ISETP.NE.U32.AND P4, PT, RZ, c[0x0][0x180], PT ;  /* 0x00006000ff00ea0c */ /* 0x000fe40003f85070 */
[----:B------:R-:W-:-:S02]  /*0d00*/  @!P6 ISETP.NE.U32.AND P3, PT, RZ, c[0x0][0x180], PT ;  /* 0x00006000ff00ea0c */ /* 0x000fc40003f65070 */
[----:B------:R-:W-:Y:S02]  /*0d10*/  @!P6 ISETP.NE.AND.EX P2, PT, RZ, c[0x0][0x184], PT, P2 ;  /* 0x00006100ff00ea0c */ /* 0x000fe40003f45320 */
[----:B------:R-:W-:Y:S02]  /*0d20*/  @!P6 ISETP.NE.AND.EX P4, PT, RZ, c[0x0][0x184], PT, P4 ;  /* 0x00006100ff00ea0c */ /* 0x000fe40003f85340 */
[----:B------:R-:W-:Y:S02]  /*0d30*/  @!P6 ISETP.NE.AND.EX P3, PT, RZ, c[0x0][0x184], PT, P3 ;  /* 0x00006100ff00ea0c */ /* 0x000fe40003f65330 */
[----:B------:R-:W-:Y:S02]  /*0d40*/  @!P6 ISETP.NE.AND.EX P1, PT, RZ, c[0x0][0x184], PT, P1 ;  /* 0x00006100ff00ea0c */ /* 0x000fe40003f25310 */
[----:B------:R-:W-:Y:S02]  /*0d50*/  @!P6 FSEL R145, R125, RZ, P2 ;  /* 0x000000ff7d91e208 */ /* 0x000fe40001000000 */
[----:B-1----:R-:W-:-:S02]  /*0d60*/  @!P6 FSEL R146, R126, RZ, P4 ;  /* 0x000000ff7e92e208 */ /* 0x002fc40002000000 */
[----:B------:R-:W-:Y:S02]  /*0d70*/  @!P6 FSEL R147, R127, RZ, P3 ;  /* 0x000000ff7f93e208 */ /* 0x000fe40001800000 */
[----:B------:R-:W-:Y:S01]  /*0d80*/  @!P6 FSEL R148, R128, RZ, P1 ;  /* 0x000000ff8094e208 */ /* 0x000fe20000800000 */
[----:B------:R-:W-:Y:S05]  /*0d90*/  @!P6 BRA `(.L_x_15234) ;  /* 0x000000400000e947 */ /* 0x000fea0003800000 */
[----:B-----5:R-:W-:-:S05]  /*0da0*/  PRMT R148, RZ, 0x5410, R120 ;  /* 0x00005410ff947816 */ /* 0x020fca0000000078 */
[----:B------:R-:W-:-:S04]  /*0db0*/  FMUL.FTZ R155, R148, c[0x0][0x1ec] ;  /* 0x00007b00949b7a20 */ /* 0x000fc80000410000 */
[----:B------:R-:W-:-:S04]  /*0dc0*/  FMUL.FTZ R148, R92, R155 ;  /* 0x0000009b5c947220 */ /* 0x000fc80000410000 */
[----:B------:R-:W-:Y:S02]  /*0dd0*/  @P0 FADD.FTZ R148, R128, R148 ;  /* 0x0000009480940221 */ /* 0x000fe40000010000 */
.L_x_15234:
[----:B------:R-:W-:Y:S05]  /*0de0*/  BSYNC B0 ;  /* 0x0000000000007941 */ /* 0x000fea0003800000 */
.L_x_15233:
[----:B------:R-:W-:Y:S01]  /*0df0*/  BSSY B0, `(.L_x_15235) ;  /* 0x0000006000007945 */ /* 0x000fe20003800000 */
[----:B------:R-:W-:Y:S05]  /*0e00*/  @!P6 BRA `(.L_x_15236) ;  /* 0x000000400000e947 */ /* 0x000fea0003800000 */
[----:B-----5:R-:W-:-:S05]  /*0e10*/  PRMT R149, RZ, 0x7610, R120 ;  /* 0x00007610ff957816 */ /* 0x020fca0000000078 */
[----:B------:R-:W-:-:S04]  /*0e20*/  FMUL.FTZ R154, R149, c[0x0][0x1ec] ;  /* 0x00007b00959a7a20 */ /* 0x000fc80000410000 */
[----:B------:R-:W-:-:S04]  /*0e30*/  FMUL.FTZ R149, R93, R154 ;  /* 0x0000009a5d957220 */ /* 0x000fc80000410000 */
[----:B------:R-:W-:Y:S02]  /*0e40*/  @P0 FADD.FTZ R149, R129, R149 ;  /* 0x0000009581950221 */ /* 0x000fe40000010000 */
.L_x_15236:
[----:B------:R-:W-:Y:S05]  /*0e50*/  BSYNC B0 ;  /* 0x0000000000007941 */ /* 0x000fea0003800000 */
.L_x_15235:
[----:B------:R-:W-:Y:S01]  /*0e60*/  BSSY B0, `(.L_x_15237) ;  /* 0x0000006000007945 */ /* 0x000fe20003800000 */
[----:B------:R-:W-:Y:S05]  /*0e70*/  @!P6 BRA `(.L_x_15238) ;  /* 0x000000400000e947 */ /* 0x000fea0003800000 */
[----:B-----5:R-:W-:-:S05]  /*0e80*/  PRMT R150, RZ, 0x5410, R121 ;  /* 0x00005410ff967816 */ /* 0x020fca0000000079 */
[----:B------:R-:W-:-:S04]  /*0e90*/  FMUL.FTZ R155, R150, c[0x0][0x1ec] ;  /* 0x00007b00969b7a20 */ /* 0x000fc80000410000 */
[----:B------:R-:W-:-:S04]  /*0ea0*/  FMUL.FTZ R150, R94, R155 ;  /* 0x0000009b5e967220 */ /* 0x000fc80000410000 */
[----:B------:R-:W-:Y:S02]  /*0eb0*/  @P0 FADD.FTZ R150, R130, R150 ;  /* 0x0000009682960221 */ /* 0x000fe40000010000 */
.L_x_15238:
[----:B------:R-:W-:Y:S05]  /*0ec0*/  BSYNC B0 ;  /* 0x0000000000007941 */ /* 0x000fea0003800000 */
.L_x_15237:
[----:B------:R-:W-:Y:S01]  /*0ed0*/  BSSY B0, `(.L_x_15239) ;  /* 0x0000006000007945 */ /* 0x000fe20003800000 */
[----:B------:R-:W-:Y:S05]  /*0ee0*/  @!P6 BRA `(.L_x_15240) ;  /* 0x000000400000e947 */ /* 0x000fea0003800000 */
[----:B-----5:R-:W-:-:S05]  /*0ef0*/  PRMT R151, RZ, 0x7610, R121 ;  /* 0x00007610ff977816 */ /* 0x020fca0000000079 */
[----:B------:R-:W-:-:S04]  /*0f00*/  FMUL.FTZ R154, R151, c[0x0][0x1ec] ;  /* 0x00007b00979a7a20 */ /* 0x000fc80000410000 */
[----:B------:R-:W-:-:S04]  /*0f10*/  FMUL.FTZ R151, R95, R154 ;  /* 0x0000009a5f977220 */ /* 0x000fc80000410000 */
[----:B------:R-:W-:Y:S02]  /*0f20*/  @P0 FADD.FTZ R151, R131, R151 ;  /* 0x0000009783970221 */ /* 0x000fe40000010000 */
.L_x_15240:
[----:B------:R-:W-:Y:S05]  /*0f30*/  BSYNC B0 ;  /* 0x0000000000007941 */ /* 0x000fea0003800000 */
.L_x_15239:
[----:B------:R-:W-:Y:S01]  /*0f40*/  BSSY B0, `(.L_x_15241) ;  /* 0x0000006000007945 */ /* 0x000fe20003800000 */
[----:B------:R-:W-:Y:S05]  /*0f50*/  @!P6 BRA `(.L_x_15242) ;  /* 0x000000400000e947 */ /* 0x000fea0003800000 */
[----:B-----5:R-:W-:-:S05]  /*0f60*/  PRMT R144, RZ, 0x5410, R122 ;  /* 0x00005410ff907816 */ /* 0x020fca000000007a */
[----:B------:R-:W-:-:S04]  /*0f70*/  FMUL.FTZ R155, R144, c[0x0][0x1ec] ;  /* 0x00007b00909b7a20 */ /* 0x000fc80000410000 */
[----:B------:R-:W-:-:S04]  /*0f80*/  FMUL.FTZ R144, R96, R155 ;  /* 0x0000009b60907220 */ /* 0x000fc80000410000 */
[----:B------:R-:W-:Y:S02]  /*0f90*/  @P0 FADD.FTZ R144, R124, R144 ;  /* 0x000000907c900221 */ /* 0x000fe40000010000 */
.L_x_15242:
[----:B------:R-:W-:Y:S05]  /*0fa0*/  BSYNC B0 ;  /* 0x0000000000007941 */ /* 0x000fea0003800000 */
.L_x_15241:
[----:B------:R-:W-:Y:S01]  /*0fb0*/  BSSY B0, `(.L_x_15243) ;  /* 0x0000006000007945 */ /* 0x000fe20003800000 */
[----:B------:R-:W-:Y:S05]  /*0fc0*/  @!P6 BRA `(.L_x_15244) ;  /* 0x000000400000e947 */ /* 0x000fea0003800000 */
[----:B-----5:R-:W-:-:S05]  /*0fd0*/  PRMT R145, RZ, 0x7610, R122 ;  /* 0x00007610ff917816 */ /* 0x020fca000000007a */
[----:B------:R-:W-:-:S04]  /*0fe0*/  FMUL.FTZ R154, R145, c[0x0][0x1ec] ;  /* 0x00007b00919a7a20 */ /* 0x000fc80000410000 */
[----:B------:R-:W-:-:S04]  /*0ff0*/  FMUL.FTZ R145, R97, R154 ;  /* 0x0000009a61917220 */ /* 0x000fc80000410000 */
[----:B------:R-:W-:Y:S02]  /*1000*/  @P0 FADD.FTZ R145, R125, R145 ;  /* 0x000000917d910221 */ /* 0x000fe40000010000 */
.L_x_15244:
[----:B------:R-:W-:Y:S05]  /*1010*/  BSYNC B0 ;  /* 0x0000000000007941 */ /* 0x000fea0003800000 */
.L_x_15243:
[----:B------:R-:W-:Y:S01]  /*1020*/  BSSY B0, `(.L_x_15245) ;  /* 0x0000006000007945 */ /* 0x000fe20003800000 */
[----:B------:R-:W-:Y:S05]  /*1030*/  @!P6 BRA `(.L_x_15246) ;  /* 0x000000400000e947 */ /* 0x000fea0003800000 */
[----:B-----5:R-:W-:-:S05]  /*1040*/  PRMT R146, RZ, 0x5410, R123 ;  /* 0x00005410ff927816 */ /* 0x020fca000000007b */
[----:B------:R-:W-:-:S04]  /*1050*/  FMUL.FTZ R155, R146, c[0x0][0x1ec] ;  /* 0x00007b00929b7a20 */ /* 0x000fc80000410000 */
[----:B------:R-:W-:-:S04]  /*1060*/  FMUL.FTZ R146, R98, R155 ;  /* 0x0000009b62927220 */ /* 0x000fc80000410000 */
[----:B------:R-:W-:Y:S02]  /*1070*/  @P0 FADD.FTZ R146, R126, R146 ;  /* 0x000000927e920221 */ /* 0x000fe40000010000 */
.L_x_15246:
[----:B------:R-:W-:Y:S05]  /*1080*/  BSYNC B0 ;  /* 0x0000000000007941 */ /* 0x000fea0003800000 */
.L_x_15245:
[----:B------:R-:W-:Y:S01]  /*1090*/  BSSY B0, `(.L_x_15247) ;  /* 0x0000006000007945 */ /* 0x000fe20003800000 */
[----:B------:R-:W-:Y:S05]  /*10a0*/  @!P6 BRA `(.L_x_15248) ;  /* 0x000000400000e947 */ /* 0x000fea0003800000 */
[----:B-----5:R-:W-:-:S05]  /*10b0*/  PRMT R147, RZ, 0x7610, R123 ;  /* 0x00007610ff937816 */ /* 0x020fca000000007b */
[----:B------:R-:W-:-:S04]  /*10c0*/  FMUL.FTZ R154, R147, c[0x0][0x1ec] ;  /* 0x00007b00939a7a20 */ /* 0x000fc80000410000 */
[----:B------:R-:W-:-:S04]  /*10d0*/  FMUL.FTZ R147, R99, R154 ;  /* 0x0000009a63937220 */ /* 0x000fc80000410000 */
[----:B------:R-:W-:Y:S02]  /*10e0*/  @P0 FADD.FTZ R147, R127, R147 ;  /* 0x000000937f930221 */ /* 0x000fe40000010000 */
.L_x_15248:
[----:B------:R-:W-:Y:S05]  /*10f0*/  BSYNC B0 ;  /* 0x0000000000007941 */ /* 0x000fea0003800000 */
.L_x_15247:
        /* <DEDUP_REMOVED lines=41> */
.L_x_15250:
[----:B------:R-:W-:Y:S05]  /*1390*/  BSYNC B0 ;  /* 0x0000000000007941 */ /* 0x000fea0003800000 */
.L_x_15249:
[----:B------:R-:W-:Y:S01]  /*13a0*/  BSSY B0, `(.L_x_15251) ;  /* 0x0000006000007945 */ /* 0x000fe20003800000 */
[----:B------:R-:W-:Y:S05]  /*13b0*/  @!P6 BRA `(.L_x_15252) ;  /* 0x000000400000e947 */ /* 0x000fea0003800000 */
[----:B-----5:R-:W-:-:S05]  /*13c0*/  PRMT R157, RZ, 0x7610, R120 ;  /* 0x00007610ff9d7816 */ /* 0x020fca0000000078 */
[----:B------:R-:W-:-:S04]  /*13d0*/  FMUL.FTZ R162, R157, c[0x0][0x1ec] ;  /* 0x00007b009da27a20 */ /* 0x000fc80000410000 */
[----:B------:R-:W-:-:S04]  /*13e0*/  FMUL.FTZ R157, R101, R162 ;  /* 0x000000a2659d7220 */ /* 0x000fc80000410000 */
[----:B------:R-:W-:Y:S02]  /*13f0*/  @P0 FADD.FTZ R157, R129, R157 ;  /* 0x0000009d819d0221 */ /* 0x000fe40000010000 */
.L_x_15252:
[----:B------:R-:W-:Y:S05]  /*1400*/  BSYNC B0 ;  /* 0x0000000000007941 */ /* 0x000fea0003800000 */
.L_x_15251:
[----:B------:R-:W-:Y:S01]  /*1410*/  BSSY B0, `(.L_x_15253) ;  /* 0x0000006000007945 */ /* 0x000fe20003800000 */
[----:B------:R-:W-:Y:S05]  /*1420*/  @!P6 BRA `(.L_x_15254) ;  /* 0x000000400000e947 */ /* 0x000fea0003800000 */
[----:B-----5:R-:W-:-:S05]  /*1430*/  PRMT R158, RZ, 0x5410, R121 ;  /* 0x00005410ff9e7816 */ /* 0x020fca0000000079 */
[----:B------:R-:W-:-:S04]  /*1440*/  FMUL.FTZ R163, R158, c[0x0][0x1ec] ;  /* 0x00007b009ea37a20 */ /* 0x000fc80000410000 */
[----:B------:R-:W-:-:S04]  /*1450*/  FMUL.FTZ R158, R102, R163 ;  /* 0x000000a3669e7220 */ /* 0x000fc80000410000 */
[----:B------:R-:W-:Y:S02]  /*1460*/  @P0 FADD.FTZ R158, R130, R158 ;  /* 0x0000009e829e0221 */ /* 0x000fe40000010000 */
.L_x_15254:
[----:B------:R-:W-:Y:S05]  /*1470*/  BSYNC B0 ;  /* 0x0000000000007941 */ /* 0x000fea0003800000 */
.L_x_15253:
[----:B------:R-:W-:Y:S01]  /*1480*/  BSSY B0, `(.L_x_15255) ;  /* 0x0000006000007945 */ /* 0x000fe20003800000 */
[----:B------:R-:W-:Y:S05]  /*1490*/  @!P6 BRA `(.L_x_15256) ;  /* 0x000000400000e947 */ /* 0x000fea0003800000 */
[----:B-----5:R-:W-:-:S05]  /*14a0*/  PRMT R159, RZ, 0x7610, R121 ;  /* 0x00007610ff9f7816 */ /* 0x020fca0000000079 */
[----:B------:R-:W-:-:S04]  /*14b0*/  FMUL.FTZ R162, R159, c[0x0][0x1ec] ;  /* 0x00007b009fa27a20 */ /* 0x000fc80000410000 */
[----:B------:R-:W-:-:S04]  /*14c0*/  FMUL.FTZ R159, R103, R162 ;  /* 0x000000a2679f7220 */ /* 0x000fc80000410000 */
[----:B------:R-:W-:Y:S02]  /*14d0*/  @P0 FADD.FTZ R159, R131, R159 ;  /* 0x0000009f839f0221 */ /* 0x000fe40000010000 */
.L_x_15256:
[----:B------:R-:W-:Y:S05]  /*14e0*/  BSYNC B0 ;  /* 0x0000000000007941 */ /* 0x000fea0003800000 */
.L_x_15255:
[----:B------:R-:W-:Y:S01]  /*14f0*/  BSSY B0, `(.L_x_15257) ;  /* 0x0000006000007945 */ /* 0x000fe20003800000 */
[----:B------:R-:W-:Y:S05]  /*1500*/  @!P6 BRA `(.L_x_15258) ;  /* 0x000000400000e947 */ /* 0x000fea0003800000 */
[----:B-----5:R-:W-:-:S05]  /*1510*/  PRMT R152, RZ, 0x5410, R122 ;  /* 0x00005410ff987816 */ /* 0x020fca000000007a */
[----:B------:R-:W-:-:S04]  /*1520*/  FMUL.FTZ R163, R152, c[0x0][0x1ec] ;  /* 0x00007b0098a37a20 */ /* 0x000fc80000410000 */
[----:B------:R-:W-:-:S04]  /*1530*/  FMUL.FTZ R152, R104, R163 ;  /* 0x000000a368987220 */ /* 0x000fc80000410000 */
[----:B------:R-:W-:Y:S02]  /*1540*/  @P0 FADD.FTZ R152, R124, R152 ;  /* 0x000000987c980221 */ /* 0x000fe40000010000 */
.L_x_15258:
[----:B------:R-:W-:Y:S05]  /*1550*/  BSYNC B0 ;  /* 0x0000000000007941 */ /* 0x000fea0003800000 */
.L_x_15257:
[----:B------:R-:W-:Y:S01]  /*1560*/  BSSY B0, `(.L_x_15259) ;  /* 0x0000006000007945 */ /* 0x000fe20003800000 */
[----:B------:R-:W-:Y:S05]  /*1570*/  @!P6 BRA `(.L_x_15260) ;  /* 0x000000400000e947 */ /* 0x000fea0003800000 */
[----:B-----5:R-:W-:-:S05]  /*1580*/  PRMT R153, RZ, 0x7610, R122 ;  /* 0x00007610ff997816 */ /* 0x020fca000000007a */
[----:B------:R-:W-:-:S04]  /*1590*/  FMUL.FTZ R162, R153, c[0x0][0x1ec] ;  /* 0x00007b0099a27a20 */ /* 0x000fc80000410000 */
[----:B------:R-:W-:-:S04]  /*15a0*/  FMUL.FTZ R153, R105, R162 ;  /* 0x000000a269997220 */ /* 0x000fc80000410000 */
[----:B------:R-:W-:Y:S02]  /*15b0*/  @P0 FADD.FTZ R153, R125, R153 ;  /* 0x000000997d990221 */ /* 0x000fe40000010000 */
.L_x_15260:
[----:B------:R-:W-:Y:S05]  /*15c0*/  BSYNC B0 ;  /* 0x0000000000007941 */ /* 0x000fea0003800000 */
.L_x_15259:
[----:B------:R-:W-:Y:S01]  /*15d0*/  BSSY B0, `(.L_x_15261) ;  /* 0x0000006000007945 */ /* 0x000fe20003800000 */
[----:B------:R-:W-:Y:S05]  /*15e0*/  @!P6 BRA `(.L_x_15262) ;  /* 0x000000400000e947 */ /* 0x000fea0003800000 */
[----:B-----5:R-:W-:-:S05]  /*15f0*/  PRMT R154, RZ, 0x5410, R123 ;  /* 0x00005410ff9a7816 */ /* 0x020fca000000007b */
[----:B------:R-:W-:-:S04]  /*1600*/  FMUL.FTZ R163, R154, c[0x0][0x1ec] ;  /* 0x00007b009aa37a20 */ /* 0x000fc80000410000 */
[----:B------:R-:W-:-:S04]  /*1610*/  FMUL.FTZ R154, R106, R163 ;  /* 0x000000a36a9a7220 */ /* 0x000fc80000410000 */
[----:B------:R-:W-:Y:S02]  /*1620*/  @P0 FADD.FTZ R154, R126, R154 ;  /* 0x0000009a7e9a0221 */ /* 0x000fe40000010000 */
.L_x_15262:
[----:B------:R-:W-:Y:S05]  /*1630*/  BSYNC B0 ;  /* 0x0000000000007941 */ /* 0x000fea0003800000 */
.L_x_15261:
[----:B------:R-:W-:Y:S01]  /*1640*/  BSSY B0, `(.L_x_15263) ;  /* 0x0000006000007945 */ /* 0x000fe20003800000 */
[----:B------:R-:W-:Y:S05]  /*1650*/  @!P6 BRA `(.L_x_15264) ;  /* 0x000000400000e947 */ /* 0x000fea0003800000 */
[----:B-----5:R-:W-:-:S05]  /*1660*/  PRMT R155, RZ, 0x7610, R123 ;  /* 0x00007610ff9b7816 */ /* 0x020fca000000007b */
[----:B------:R-:W-:-:S04]  /*1670*/  FMUL.FTZ R162, R155, c[0x0][0x1ec] ;  /* 0x00007b009ba27a20 */ /* 0x000fc80000410000 */
[----:B------:R-:W-:-:S04]  /*1680*/  FMUL.FTZ R155, R107, R162 ;  /* 0x000000a26b9b7220 */ /* 0x000fc80000410000 */
[----:B------:R-:W-:Y:S02]  /*1690*/  @P0 FADD.FTZ R155, R127, R155 ;  /* 0x0000009b7f9b0221 */ /* 0x000fe40000010000 */
.L_x_15264:
[----:B------:R-:W-:Y:S05]  /*16a0*/  BSYNC B0 ;  /* 0x0000000000007941 */ /* 0x000fea0003800000 */
.L_x_15263:
        /* <DEDUP_REMOVED lines=41> */
.L_x_15266:
[----:B------:R-:W-:Y:S05]  /*1940*/  BSYNC B0 ;  /* 0x0000000000007941 */ /* 0x000fea0003800000 */
.L_x_15265:
[----:B------:R-:W-:Y:S01]  /*1950*/  BSSY B0, `(.L_x_15267) ;  /* 0x0000006000007945 */ /* 0x000fe20003800000 */
[----:B------:R-:W-:Y:S05]  /*1960*/  @!P6 BRA `(.L_x_15268) ;  /* 0x000000400000e947 */ /* 0x000fea0003800000 */
[----:B-----5:R-:W-:-:S05]  /*1970*/  PRMT R165, RZ, 0x7610, R120 ;  /* 0x00007610ffa57816 */ /* 0x020fca0000000078 */
[----:B------:R-:W-:-:S04]  /*1980*/  FMUL.FTZ R174, R165, c[0x0][0x1ec] ;  /* 0x00007b00a5ae7a20 */ /* 0x000fc80000410000 */
[----:B------:R-:W-:-:S04]  /*1990*/  FMUL.FTZ R165, R109, R174 ;  /* 0x000000ae6da57220 */ /* 0x000fc80000410000 */
[----:B------:R-:W-:Y:S02]  /*19a0*/  @P0 FADD.FTZ R165, R129, R165 ;  /* 0x000000a581a50221 */ /* 0x000fe40000010000 */
.L_x_15268:
[----:B------:R-:W-:Y:S05]  /*19b0*/  BSYNC B0 ;  /* 0x0000000000007941 */ /* 0x000fea0003800000 */
.L_x_15267:
[----:B------:R-:W-:Y:S01]  /*19c0*/  BSSY B0, `(.L_x_15269) ;  /* 0x0000006000007945 */ /* 0x000fe20003800000 */
[----:B------:R-:W-:Y:S05]  /*19d0*/  @!P6 BRA `(.L_x_15270) ;  /* 0x000000400000e947 */ /* 0x000fea0003800000 */
[----:B-----5:R-:W-:-:S05]  /*19e0*/  PRMT R166, RZ, 0x5410, R121 ;  /* 0x00005410ffa67816 */ /* 0x020fca0000000079 */
[----:B------:R-:W-:-:S04]  /*19f0*/  FMUL.FTZ R169, R166, c[0x0][0x1ec] ;  /* 0x00007b00a6a97a20 */ /* 0x000fc80000410000 */
[----:B------:R-:W-:-:S04]  /*1a00*/  FMUL.FTZ R166, R110, R169 ;  /* 0x000000a96ea67220 */ /* 0x000fc80000410000 */
[----:B------:R-:W-:Y:S02]  /*1a10*/  @P0 FADD.FTZ R166, R130, R166 ;  /* 0x000000a682a60221 */ /* 0x000fe40000010000 */
.L_x_15270:
[----:B------:R-:W-:Y:S05]  /*1a20*/  BSYNC B0 ;  /* 0x0000000000007941 */ /* 0x000fea0003800000 */
.L_x_15269:
[----:B------:R-:W-:Y:S01]  /*1a30*/  BSSY B0, `(.L_x_15271) ;  /* 0x0000006000007945 */ /* 0x000fe20003800000 */
[----:B------:R-:W-:Y:S05]  /*1a40*/  @!P6 BRA `(.L_x_15272) ;  /* 0x000000400000e947 */ /* 0x000fea0003800000 */
[----:B-----5:R-:W-:-:S05]  /*1a50*/  PRMT R167, RZ, 0x7610, R121 ;  /* 0x00007610ffa77816 */ /* 0x020fca0000000079 */
[----:B------:R-:W-:-:S04]  /*1a60*/  FMUL.FTZ R174, R167, c[0x0][0x1ec] ;  /* 0x00007b00a7ae7a20 */ /* 0x000fc80000410000 */
[----:B------:R-:W-:-:S04]  /*1a70*/  FMUL.FTZ R167, R111, R174 ;  /* 0x000000ae6fa77220 */ /* 0x000fc80000410000 */
[----:B------:R-:W-:Y:S02]  /*1a80*/  @P0 FADD.FTZ R167, R131, R167 ;  /* 0x000000a783a70221 */ /* 0x000fe40000010000 */
.L_x_15272:
[----:B------:R-:W-:Y:S05]  /*1a90*/  BSYNC B0 ;  /* 0x0000000000007941 */ /* 0x000fea0003800000 */
.L_x_15271:
[----:B------:R-:W-:Y:S01]  /*1aa0*/  BSSY B0, `(.L_x_15273) ;  /* 0x0000006000007945 */ /* 0x000fe20003800000 */
[----:B------:R-:W-:Y:S05]  /*1ab0*/  @!P6 BRA `(.L_x_15274) ;  /* 0x000000400000e947 */ /* 0x000fea0003800000 */
[----:B-----5:R-:W-:-:S05]  /*1ac0*/  PRMT R160, RZ, 0x5410, R122 ;  /* 0x00005410ffa07816 */ /* 0x020fca000000007a */
[----:B------:R-:W-:-:S04]  /*1ad0*/  FMUL.FTZ R169, R160, c[0x0][0x1ec] ;  /* 0x00007b00a0a97a20 */ /* 0x000fc80000410000 */
[----:B------:R-:W-:-:S04]  /*1ae0*/  FMUL.FTZ R160, R112, R169 ;  /* 0x000000a970a07220 */ /* 0x000fc80000410000 */
[----:B------:R-:W-:Y:S02]  /*1af0*/  @P0 FADD.FTZ R160, R124, R160 ;  /* 0x000000a07ca00221 */ /* 0x000fe40000010000 */
.L_x_15274:
[----:B------:R-:W-:Y:S05]  /*1b00*/  BSYNC B0 ;  /* 0x0000000000007941 */ /* 0x000fea0003800000 */
.L_x_15273:
[----:B------:R-:W-:Y:S01]  /*1b10*/  BSSY B0, `(.L_x_15275) ;  /* 0x0000006000007945 */ /* 0x000fe20003800000 */
[----:B------:R-:W-:Y:S05]  /*1b20*/  @!P6 BRA `(.L_x_15276) ;  /* 0x000000400000e947 */ /* 0x000fea0003800000 */
[----:B-----5:R-:W-:-:S05]  /*1b30*/  PRMT R161, RZ, 0x7610, R122 ;  /* 0x00007610ffa17816 */ /* 0x020fca000000007a */
[----:B------:R-:W-:-:S04]  /*1b40*/  FMUL.FTZ R174, R161, c[0x0][0x1ec] ;  /* 0x00007b00a1ae7a20 */ /* 0x000fc80000410000 */
[----:B------:R-:W-:-:S04]  /*1b50*/  FMUL.FTZ R161, R113, R174 ;  /* 0x000000ae71a17220 */ /* 0x000fc80000410000 */
[----:B------:R-:W-:Y:S02]  /*1b60*/  @P0 FADD.FTZ R161, R125, R161 ;  /* 0x000000a17da10221 */ /* 0x000fe40000010000 */
.L_x_15276:
[----:B------:R-:W-:Y:S05]  /*1b70*/  BSYNC B0 ;  /* 0x0000000000007941 */ /* 0x000fea0003800000 */
.L_x_15275:
[----:B------:R-:W-:Y:S01]  /*1b80*/  BSSY B0, `(.L_x_15277) ;  /* 0x0000006000007945 */ /* 0x000fe20003800000 */
[----:B------:R-:W-:Y:S05]  /*1b90*/  @!P6 BRA `(.L_x_15278) ;  /* 0x000000400000e947 */ /* 0x000fea0003800000 */
[----:B-----5:R-:W-:-:S05]  /*1ba0*/  PRMT R162, RZ, 0x5410, R123 ;  /* 0x00005410ffa27816 */ /* 0x020fca000000007b */
[----:B------:R-:W-:-:S04]  /*1bb0*/  FMUL.FTZ R169, R162, c[0x0][0x1ec] ;  /* 0x00007b00a2a97a20 */ /* 0x000fc80000410000 */
[----:B------:R-:W-:-:S04]  /*1bc0*/  FMUL.FTZ R162, R114, R169 ;  /* 0x000000a972a27220 */ /* 0x000fc80000410000 */
[----:B------:R-:W-:Y:S02]  /*1bd0*/  @P0 FADD.FTZ R162, R126, R162 ;  /* 0x000000a27ea20221 */ /* 0x000fe40000010000 */
.L_x_15278:
[----:B------:R-:W-:Y:S05]  /*1be0*/  BSYNC B0 ;  /* 0x0000000000007941 */ /* 0x000fea0003800000 */
.L_x_15277:
[----:B------:R-:W-:Y:S01]  /*1bf0*/  BSSY B0, `(.L_x_15279) ;  /* 0x0000006000007945 */ /* 0x000fe20003800000 */
[----:B------:R-:W-:Y:S05]  /*1c00*/  @!P6 BRA `(.L_x_15280) ;  /* 0x000000400000e947 */ /* 0x000fea0003800000 */
[----:B-----5:R-:W-:-:S05]  /*1c10*/  PRMT R163, RZ, 0x7610, R123 ;  /* 0x00007610ffa37816 */ /* 0x020fca000000007b */
[----:B------:R-:W-:-:S04]  /*1c20*/  FMUL.FTZ R174, R163, c[0x0][0x1ec] ;  /* 0x00007b00a3ae7a20 */ /* 0x000fc80000410000 */
[----:B------:R-:W-:-:S04]  /*1c30*/  FMUL.FTZ R163, R115, R174 ;  /* 0x000000ae73a37220 */ /* 0x000fc80000410000 */
[----:B------:R-:W-:Y:S02]  /*1c40*/  @P0 FADD.FTZ R163, R127, R163 ;  /* 0x000000a37fa30221 */ /* 0x000fe40000010000 */
.L_x_15280:
[----:B------:R-:W-:Y:S05]  /*1c50*/  BSYNC B0 ;  /* 0x0000000000007941 */ /* 0x000fea0003800000 */
.L_x_15279:
        /* <DEDUP_REMOVED lines=36> */
[----:B------:R-:W-:-:S04]  /*1ea0*/  FMUL.FTZ R172, R116, R179 ;  /* 0x000000b374ac7220 */ /* 0x000fc80000410000 */
[----:B------:R-:W-:Y:S02]  /*1eb0*/  @P0 FADD.FTZ R172, R128, R172 ;  /* 0x000000ac80ac0221 */ /* 0x000fe40000010000 */
.L_x_15282:
[----:B------:R-:W-:Y:S05]  /*1ec0*/  BSYNC B0 ;  /* 0x0000000000007941 */ /* 0x000fea0003800000 */
.L_x_15281:
[----:B------:R-:W-:Y:S01]  /*1ed0*/  BSSY B0, `(.L_x_15283) ;  /* 0x0000006000007945 */ /* 0x000fe20003800000 */
[----:B------:R-:W-:Y:S05]  /*1ee0*/  @!P6 BRA `(.L_x_15284) ;  /* 0x000000400000e947 */ /* 0x000fea0003800000 */
[----:B-----5:R-:W-:-:S05]  /*1ef0*/  PRMT R173, RZ, 0x7610, R120 ;  /* 0x00007610ffad7816 */ /* 0x020fca0000000078 */
[----:B------:R-:W-:-:S04]  /*1f00*/  FMUL.FTZ R178, R173, c[0x0][0x1ec] ;  /* 0x00007b00adb27a20 */ /* 0x000fc80000410000 */
[----:B------:R-:W-:-:S04]  /*1f10*/  FMUL.FTZ R173, R117, R178 ;  /* 0x000000b275ad7220 */ /* 0x000fc80000410000 */
[----:B------:R-:W-:Y:S02]  /*1f20*/  @P0 FADD.FTZ R173, R129, R173 ;  /* 0x000000ad81ad0221 */ /* 0x000fe40000010000 */
.L_x_15284:
[----:B------:R-:W-:Y:S05]  /*1f30*/  BSYNC B0 ;  /* 0x0000000000007941 */ /* 0x000fea0003800000 */
.L_x_15283:
[----:B------:R-:W-:Y:S01]  /*1f40*/  BSSY B0, `(.L_x_15285) ;  /* 0x0000006000007945 */ /* 0x000fe20003800000 */
[----:B------:R-:W-:Y:S05]  /*1f50*/  @!P6 BRA `(.L_x_15286) ;  /* 0x000000400000e947 */ /* 0x000fea0003800000 */
[----:B-----5:R-:W-:-:S05]  /*1f60*/  PRMT R174, RZ, 0x5410, R121 ;  /* 0x00005410ffae7816 */ /* 0x020fca0000000079 */
[----:B------:R-:W-:-:S04]  /*1f70*/  FMUL.FTZ R179, R174, c[0x0][0x1ec] ;  /* 0x00007b00aeb37a20 */ /* 0x000fc80000410000 */
[----:B------:R-:W-:-:S04]  /*1f80*/  FMUL.FTZ R174, R118, R179 ;  /* 0x000000b376ae7220 */ /* 0x000fc80000410000 */
[----:B------:R-:W-:Y:S02]  /*1f90*/  @P0 FADD.FTZ R174, R130, R174 ;  /* 0x000000ae82ae0221 */ /* 0x000fe40000010000 */
.L_x_15286:
[----:B------:R-:W-:Y:S05]  /*1fa0*/  BSYNC B0 ;  /* 0x0000000000007941 */ /* 0x000fea0003800000 */
.L_x_15285:
[----:B------:R-:W-:Y:S01]  /*1fb0*/  BSSY B0, `(.L_x_15287) ;  /* 0x0000006000007945 */ /* 0x000fe20003800000 */
[----:B------:R-:W-:Y:S05]  /*1fc0*/  @!P6 BRA `(.L_x_15288) ;  /* 0x000000400000e947 */ /* 0x000fea0003800000 */
[----:B-----5:R-:W-:-:S05]  /*1fd0*/  PRMT R175, RZ, 0x7610, R121 ;  /* 0x00007610ffaf7816 */ /* 0x020fca0000000079 */
[----:B------:R-:W-:-:S04]  /*1fe0*/  FMUL.FTZ R178, R175, c[0x0][0x1ec] ;  /* 0x00007b00afb27a20 */ /* 0x000fc80000410000 */
[----:B------:R-:W-:-:S04]  /*1ff0*/  FMUL.FTZ R175, R119, R178 ;  /* 0x000000b277af7220 */ /* 0x000fc80000410000 */
[----:B------:R-:W-:Y:S02]  /*2000*/  @P0 FADD.FTZ R175, R131, R175 ;  /* 0x000000af83af0221 */ /* 0x000fe40000010000 */
.L_x_15288:
[----:B------:R-:W-:Y:S05]  /*2010*/  BSYNC B0 ;  /* 0x0000000000007941 */ /* 0x000fea0003800000 */
.L_x_15287:
[----:B------:R-:W-:Y:S01]  /*2020*/  BSSY B0, `(.L_x_15289) ;  /* 0x0000006000007945 */ /* 0x000fe20003800000 */
[----:B------:R-:W-:Y:S05]  /*2030*/  @!P6 BRA `(.L_x_15290) ;  /* 0x000000400000e947 */ /* 0x000fea0003800000 */
[----:B-----5:R-:W-:-:S05]  /*2040*/  PRMT R168, RZ, 0x5410, R122 ;  /* 0x00005410ffa87816 */ /* 0x020fca000000007a */
[----:B------:R-:W-:-:S04]  /*2050*/  FMUL.FTZ R179, R168, c[0x0][0x1ec] ;  /* 0x00007b00a8b37a20 */ /* 0x000fc80000410000 */
[----:B------:R-:W-:-:S04]  /*2060*/  FMUL.FTZ R168, R132, R179 ;  /* 0x000000b384a87220 */ /* 0x000fc80000410000 */
[----:B------:R-:W-:Y:S02]  /*2070*/  @P0 FADD.FTZ R168, R124, R168 ;  /* 0x000000a87ca80221 */ /* 0x000fe40000010000 */
.L_x_15290:
[----:B------:R-:W-:Y:S05]  /*2080*/  BSYNC B0 ;  /* 0x0000000000007941 */ /* 0x000fea0003800000 */
.L_x_15289:
[----:B------:R-:W-:Y:S01]  /*2090*/  BSSY B0, `(.L_x_15291) ;  /* 0x0000006000007945 */ /* 0x000fe20003800000 */
[----:B------:R-:W-:Y:S05]  /*20a0*/  @!P6 BRA `(.L_x_15292) ;  /* 0x000000400000e947 */ /* 0x000fea0003800000 */
[----:B-----5:R-:W-:-:S05]  /*20b0*/  PRMT R169, RZ, 0x7610, R122 ;  /* 0x00007610ffa97816 */ /* 0x020fca000000007a */
[----:B------:R-:W-:-:S04]  /*20c0*/  FMUL.FTZ R178, R169, c[0x0][0x1ec] ;  /* 0x00007b00a9b27a20 */ /* 0x000fc80000410000 */
[----:B------:R-:W-:-:S04]  /*20d0*/  FMUL.FTZ R169, R133, R178 ;  /* 0x000000b285a97220 */ /* 0x000fc80000410000 */
[----:B------:R-:W-:Y:S02]  /*20e0*/  @P0 FADD.FTZ R169, R125, R169 ;  /* 0x000000a97da90221 */ /* 0x000fe40000010000 */
.L_x_15292:
[----:B------:R-:W-:Y:S05]  /*20f0*/  BSYNC B0 ;  /* 0x0000000000007941 */ /* 0x000fea0003800000 */
.L_x_15291:
[----:B------:R-:W-:Y:S01]  /*2100*/  BSSY B0, `(.L_x_15293) ;  /* 0x0000006000007945 */ /* 0x000fe20003800000 */
[----:B------:R-:W-:Y:S05]  /*2110*/  @!P6 BRA `(.L_x_15294) ;  /* 0x000000400000e947 */ /* 0x000fea0003800000 */
[----:B-----5:R-:W-:-:S05]  /*2120*/  PRMT R170, RZ, 0x5410, R123 ;  /* 0x00005410ffaa7816 */ /* 0x020fca000000007b */
[----:B------:R-:W-:-:S04]  /*2130*/  FMUL.FTZ R179, R170, c[0x0][0x1ec] ;  /* 0x00007b00aab37a20 */ /* 0x000fc80000410000 */
[----:B------:R-:W-:-:S04]  /*2140*/  FMUL.FTZ R170, R134, R179 ;  /* 0x000000b386aa7220 */ /* 0x000fc80000410000 */
[----:B------:R-:W-:Y:S02]  /*2150*/  @P0 FADD.FTZ R170, R126, R170 ;  /* 0x000000aa7eaa0221 */ /* 0x000fe40000010000 */
.L_x_15294:
[----:B------:R-:W-:Y:S05]  /*2160*/  BSYNC B0 ;  /* 0x0000000000007941 */ /* 0x000fea0003800000 */
.L_x_15293:
[----:B------:R-:W-:Y:S01]  /*2170*/  BSSY B0, `(.L_x_15295) ;  /* 0x0000006000007945 */ /* 0x000fe20003800000 */
[----:B------:R-:W-:Y:S05]  /*2180*/  @!P6 BRA `(.L_x_15296) ;  /* 0x000000400000e947 */ /* 0x000fea0003800000 */
[----:B-----5:R-:W-:-:S05]  /*2190*/  PRMT R171, RZ, 0x7610, R123 ;  /* 0x00007610ffab7816 */ /* 0x020fca000000007b */
[----:B------:R-:W-:-:S04]  /*21a0*/  FMUL.FTZ R178, R171, c[0x0][0x1ec] ;  /* 0x00007b00abb27a20 */ /* 0x000fc80000410000 */
[----:B------:R-:W-:-:S04]  /*21b0*/  FMUL.FTZ R171, R135, R178 ;  /* 0x000000b287ab7220 */ /* 0x000fc80000410000 */
[----:B------:R-:W-:Y:S02]  /*21c0*/  @P0 FADD.FTZ R171, R127, R171 ;  /* 0x000000ab7fab0221 */ /* 0x000fe40000010000 */
.L_x_15296:
[----:B------:R-:W-:Y:S05]  /*21d0*/  BSYNC B0 ;  /* 0x0000000000007941 */ /* 0x000fea0003800000 */
.L_x_15295:
        /* <DEDUP_REMOVED lines=47> */
.L_x_15303:
[----:B-12---:R-:W-:Y:S01]  /*24d0*/  FADD.FTZ R183, R183, R176 ;  /* 0x000000b0b7b77221 */ /* 0x006fe20000010000 */
[----:B------:R-:W-:Y:S05]  /*24e0*/  BRA.DIV ~URZ, `(.L_x_15298) ;  /* 0x000012227f007947 */ /* 0x000fea000b800000 */
[----:B------:R-:W1:Y:S02]  /*24f0*/  SHFL.BFLY PT, R176, R183, 0x2, 0x1f ;  /* 0x0c401f00b7b07f89 */ /* 0x000e6400000e0000 */
[----:B01----:R-:W-:-:S05]  /*2500*/  FADD.FTZ R178, R183, R176 ;  /* 0x000000b0b7b27221 */ /* 0x003fca0000010000 */
        /* <DEDUP_REMOVED lines=96> */
.L_x_15304:
        /* <DEDUP_REMOVED lines=28> */
[----:B------:R-:W-:Y:S01]  /*2cd0*/  SHF.R.S32.HI R136, RZ, 0x1f, R3 ;  /* 0x0000001fff887819 */ /* 0x000fe20000011403 */
[C---:B------:R-:W-:Y:S02]  /*2ce0*/  FADD.FTZ R183, -R176.reuse, R138 ;  /* 0x0000008ab0b77221 */ /* 0x040fe40000010100 */
[----:B------:R-:W-:Y:S01]  /*2cf0*/  FADD.FTZ R187, -R176, R150 ;  /* 0x00000096b0bb7221 */ /* 0x000fe20000010100 */
[----:B------:R-:W-:Y:S01]  /*2d00*/  LEA.HI R3, R136, R3, RZ, 0x3 ;  /* 0x0000000388037211 */ /* 0x000fe200078f18ff */
[----:B------:R-:W-:-:S02]  /*2d10*/  FMUL.FTZ R142, R178, R137 ;  /* 0x00000089b28e7220 */ /* 0x000fc40000410000 */
[C---:B------:R-:W-:Y:S01]  /*2d20*/  FMUL.FTZ R177, R178.reuse, R177 ;  /* 0x000000b1b2b17220 */ /* 0x040fe20000410000 */
[----:B------:R-:W-:Y:S01]  /*2d30*/  LEA.HI.SX32 R3, R3, R0, 0x1d ;  /* 0x0000000003037211 */ /* 0x000fe200078feaff */
[C---:B------:R-:W-:Y:S02]  /*2d40*/  FMUL.FTZ R138, R178.reuse, R141 ;  /* 0x0000008db28a7220 */ /* 0x040fe40000410000 */
[C---:B------:R-:W-:Y:S02]  /*2d50*/  FMUL.FTZ R189, R178.reuse, R189 ;  /* 0x000000bdb2bd7220 */ /* 0x040fe40000410000 */
[----:B------:R-:W-:Y:S02]  /*2d60*/  FMUL.FTZ R150, R178, R145 ;  /* 0x00000091b2967220 */ /* 0x000fe40000410000 */
[C---:B------:R-:W-:Y:S02]  /*2d70*/  FADD.FTZ R149, -R176.reuse, R149 ;  /* 0x00000095b0957221 */ /* 0x040fe40000010100 */
[----:B------:R-:W-:-:S02]  /*2d80*/  FADD.FTZ R151, -R176, R151 ;  /* 0x00000097b0977221 */ /* 0x000fc40000010100 */
[C---:B------:R-:W-:Y:S02]  /*2d90*/  FMUL.FTZ R179, R178.reuse, R179 ;  /* 0x000000b3b2b37220 */ /* 0x040fe40000410000 */
[----:B------:R-:W-:Y:S02]  /*2da0*/  FMUL.FTZ R140, R178, R143 ;  /* 0x0000008fb28c7220 */ /* 0x000fe40000410000 */
[C---:B------:R-:W-:Y:S02]  /*2db0*/  FADD.FTZ R197, -R176.reuse, R152 ;  /* 0x00000098b0c57221 */ /* 0x040fe40000010100 */
[C---:B------:R-:W-:Y:S02]  /*2dc0*/  FADD.FTZ R153, -R176.reuse, R153 ;  /* 0x00000099b0997221 */ /* 0x040fe40000010100 */
[----:B------:R-:W-:Y:S02]  /*2dd0*/  FFMA.FTZ R143, R73, R142, R9 ;  /* 0x0000008e498f7223 */ /* 0x000fe40000010009 */
[----:B------:R-:W-:-:S02]  /*2de0*/  FADD.FTZ R185, -R176, R148 ;  /* 0x00000094b0b97221 */ /* 0x000fc40000010100 */
[----:B------:R-:W-:Y:S02]  /*2df0*/  FFMA.FTZ R136, R76, R177, R4 ;  /* 0x000000b14c887223 */ /* 0x000fe40000010004 */
[----:B------:R-:W-:Y:S02]  /*2e00*/  FFMA.FTZ R141, R77, R138, R5 ;  /* 0x0000008a4d8d7223 */ /* 0x000fe40000010005 */
[----:B------:R-:W-:Y:S02]  /*2e10*/  FFMA.FTZ R142, R64, R189, R16 ;  /* 0x000000bd408e7223 */ /* 0x000fe40000010010 */
[----:B------:R-:W-:Y:S01]  /*2e20*/  FFMA.FTZ R145, R65, R150, R17 ;  /* 0x0000009641917223 */ /* 0x000fe20000010011 */
[----:B------:R-:W-:Y:S01]  /*2e30*/  F2FP.BF16.PACK_AB R136, R141, R136 ;  /* 0x000000888d88723e */ /* 0x000fe200000010ff */
[C---:B------:R-:W-:Y:S02]  /*2e40*/  FADD.FTZ R139, -R176.reuse, R139 ;  /* 0x0000008bb08b7221 */ /* 0x040fe40000010100 */
[C---:B------:R-:W-:Y:S01]  /*2e50*/  FADD.FTZ R191, -R176.reuse, R146 ;  /* 0x00000092b0bf7221 */ /* 0x040fe20000010100 */
[----:B------:R-:W-:Y:S01]  /*2e60*/  F2FP.BF16.PACK_AB R142, R145, R142 ;  /* 0x0000008e918e723e */ /* 0x000fe200000010ff */
[----:B------:R-:W-:-:S02]  /*2e70*/  FADD.FTZ R195, -R176, R158 ;  /* 0x0000009eb0c37221 */ /* 0x000fc40000010100 */
[----:B------:R-:W-:Y:S02]  /*2e80*/  FADD.FTZ R159, -R176, R159 ;  /* 0x0000009fb09f7221 */ /* 0x000fe40000010100 */
[C---:B------:R-:W-:Y:S02]  /*2e90*/  FMUL.FTZ R146, R178.reuse, R149 ;  /* 0x00000095b2927220 */ /* 0x040fe40000410000 */
[C---:B------:R-:W-:Y:S02]  /*2ea0*/  FMUL.FTZ R187, R178.reuse, R187 ;  /* 0x000000bbb2bb7220 */ /* 0x040fe40000410000 */
[----:B------:R-:W-:Y:S02]  /*2eb0*/  FMUL.FTZ R148, R178, R151 ;  /* 0x00000097b2947220 */ /* 0x000fe40000410000 */
[----:B------:R-:W-:Y:S02]  /*2ec0*/  FFMA.FTZ R137, R78, R179, R6 ;  /* 0x000000b34e897223 */ /* 0x000fe40000010006 */
[----:B------:R-:W-:-:S02]  /*2ed0*/  FFMA.FTZ R140, R79, R140, R7 ;  /* 0x0000008c4f8c7223 */ /* 0x000fc40000010007 */
[C---:B------:R-:W-:Y:S02]  /*2ee0*/  FADD.FTZ R199, -R176.reuse, R154 ;  /* 0x0000009ab0c77221 */ /* 0x040fe40000010100 */
[----:B------:R-:W-:Y:S01]  /*2ef0*/  FADD.FTZ R155, -R176, R155 ;  /* 0x0000009bb09b7221 */ /* 0x000fe20000010100 */
[----:B------:R-:W-:Y:S01]  /*2f00*/  F2FP.BF16.PACK_AB R137, R140, R137 ;  /* 0x000000898c89723e */ /* 0x000fe200000010ff */
[----:B------:R-:W-:Y:S02]  /*2f10*/  FADD.FTZ R161, -R176, R161 ;  /* 0x000000a1b0a17221 */ /* 0x000fe40000010100 */
[C---:B------:R-:W-:Y:S02]  /*2f20*/  FMUL.FTZ R197, R178.reuse, R197 ;  /* 0x000000c5b2c57220 */ /* 0x040fe40000410000 */
[----:B------:R-:W-:Y:S02]  /*2f30*/  FMUL.FTZ R158, R178, R153 ;  /* 0x00000099b29e7220 */ /* 0x000fe40000410000 */
[----:B------:R-:W-:-:S02]  /*2f40*/  FADD.FTZ R147, -R176, R147 ;  /* 0x00000093b0937221 */ /* 0x000fc40000010100 */
[C---:B------:R-:W-:Y:S02]  /*2f50*/  FADD.FTZ R193, -R176.reuse, R156 ;  /* 0x0000009cb0c17221 */ /* 0x040fe40000010100 */
[C---:B------:R-:W-:Y:S02]  /*2f60*/  FADD.FTZ R201, -R176.reuse, R164 ;  /* 0x000000a4b0c97221 */ /* 0x040fe40000010100 */
[----:B------:R-:W-:Y:S02]  /*2f70*/  FADD.FTZ R165, -R176, R165 ;  /* 0x000000a5b0a57221 */ /* 0x000fe40000010100 */
[----:B------:R-:W-:Y:S02]  /*2f80*/  FMUL.FTZ R185, R178, R185 ;  /* 0x000000b9b2b97220 */ /* 0x000fe40000410000 */
[C---:B------:R-:W-:Y:S02]  /*2f90*/  FADD.FTZ R157, -R176.reuse, R157 ;  /* 0x0000009db09d7221 */ /* 0x040fe40000010100 */
[----:B------:R-:W-:-:S02]  /*2fa0*/  FADD.FTZ R205, -R176, R160 ;  /* 0x000000a0b0cd7221 */ /* 0x000fc40000010100 */
[C---:B------:R-:W-:Y:S02]  /*2fb0*/  FMUL.FTZ R183, R178.reuse, R183 ;  /* 0x000000b7b2b77220 */ /* 0x040fe40000410000 */
[C---:B------:R-:W-:Y:S02]  /*2fc0*/  FMUL.FTZ R144, R178.reuse, R139 ;  /* 0x0000008bb2907220 */ /* 0x040fe40000410000 */
[C---:B------:R-:W-:Y:S02]  /*2fd0*/  FMUL.FTZ R195, R178.reuse, R195 ;  /* 0x000000c3b2c37220 */ /* 0x040fe40000410000 */
[----:B------:R-:W-:Y:S02]  /*2fe0*/  FMUL.FTZ R156, R178, R159 ;  /* 0x0000009fb29c7220 */ /* 0x000fe40000410000 */
[----:B------:R-:W-:Y:S02]  /*2ff0*/  FADD.FTZ R203, -R176, R166 ;  /* 0x000000a6b0cb7221 */ /* 0x000fe40000010100 */
[----:B------:R-:W-:-:S02]  /*3000*/  FFMA.FTZ R145, R69, R146, R13 ;  /* 0x0000009245917223 */ /* 0x000fc4000001000d */
[----:B------:R-:W-:Y:S02]  /*3010*/  FFMA.FTZ R141, R70, R187, R14 ;  /* 0x000000bb468d7223 */ /* 0x000fe4000001000e */
[----:B------:R-:W-:Y:S02]  /*3020*/  FFMA.FTZ R148, R71, R148, R15 ;  /* 0x0000009447947223 */ /* 0x000fe4000001000f */
[----:B------:R-:W-:Y:S02]  /*3030*/  FADD.FTZ R207, -R176, R162 ;  /* 0x000000a2b0cf7221 */ /* 0x000fe40000010100 */
[----:B------:R-:W-:Y:S01]  /*3040*/  FMUL.FTZ R181, R178, R181 ;  /* 0x000000b5b2b57220 */ /* 0x000fe20000410000 */
[----:B------:R-:W-:Y:S01]  /*3050*/  F2FP.BF16.PACK_AB R141, R148, R141 ;  /* 0x0000008d948d723e */ /* 0x000fe200000010ff */
[C---:B------:R-:W-:Y:S02]  /*3060*/  FMUL.FTZ R199, R178.reuse, R199 ;  /* 0x000000c7b2c77220 */ /* 0x040fe40000410000 */
[----:B------:R-:W-:-:S02]  /*3070*/  FMUL.FTZ R160, R178, R155 ;  /* 0x0000009bb2a07220 */ /* 0x000fc40000410000 */
[----:B------:R-:W-:Y:S01]  /*3080*/  FMUL.FTZ R166, R178, R161 ;  /* 0x000000a1b2a67220 */ /* 0x000fe20000410000 */
[----:B------:R-:W-:Y:S01]  /*3090*/  HFMA2.MMA R161, -RZ, RZ, 0, 9.5367431640625e-07 ;  /* 0x00000010ffa17435 */ /* 0x000fe200000001ff */
[----:B------:R-:W-:Y:S02]  /*30a0*/  FFMA.FTZ R146, R56, R197, R24 ;  /* 0x000000c538927223 */ /* 0x000fe40000010018 */
[----:B------:R-:W-:Y:S01]  /*30b0*/  FFMA.FTZ R149, R57, R158, R25 ;  /* 0x0000009e39957223 */ /* 0x000fe20000010019 */
[----:B------:R-:W-:Y:S01]  /*30c0*/  IADD3 R158, R3, 0x60, RZ ;  /* 0x00000060039e7810 */ /* 0x000fe20007ffe0ff */
[C---:B------:R-:W-:Y:S02]  /*30d0*/  FADD.FTZ R167, -R176.reuse, R167 ;  /* 0x000000a7b0a77221 */ /* 0x040fe40000010100 */
[C---:B------:R-:W-:Y:S01]  /*30e0*/  FADD.FTZ R163, -R176.reuse, R163 ;  /* 0x000000a3b0a37221 */ /* 0x040fe20000010100 */
[----:B------:R-:W-:Y:S01]  /*30f0*/  F2FP.BF16.PACK_AB R146, R149, R146 ;  /* 0x000000929592723e */ /* 0x000fe200000010ff */
        /* <DEDUP_REMOVED lines=8> */
[C---:B------:R-:W-:Y:S02]  /*3180*/  FMUL.FTZ R152, R178.reuse, R147 ;  /* 0x00000093b2987220 */ /* 0x040fe40000410000 */
[C---:B------:R-:W-:Y:S02]  /*3190*/  FMUL.FTZ R201, R178.reuse, R201 ;  /* 0x000000c9b2c97220 */ /* 0x040fe40000410000 */
[----:B------:R-:W-:Y:S02]  /*31a0*/  FMUL.FTZ R162, R178, R165 ;  /* 0x000000a5b2a27220 */ /* 0x000fe40000410000 */
[----:B------:R-:W-:Y:S02]  /*31b0*/  FFMA.FTZ R140, R68, R185, R12 ;  /* 0x000000b9448c7223 */ /* 0x000fe4000001000c */
[----:B------:R-:W-:-:S02]  /*31c0*/  FADD.FTZ R171, -R176, R171 ;  /* 0x000000abb0ab7221 */ /* 0x000fc40000010100 */
[C---:B------:R-:W-:Y:S01]  /*31d0*/  FMUL.FTZ R154, R178.reuse, R157 ;  /* 0x0000009db29a7220 */ /* 0x040fe20000410000 */
[----:B------:R-:W-:Y:S01]  /*31e0*/  F2FP.BF16.PACK_AB R140, R145, R140 ;  /* 0x0000008c918c723e */ /* 0x000fe200000010ff */
[----:B------:R-:W-:Y:S02]  /*31f0*/  FMUL.FTZ R205, R178, R205 ;  /* 0x000000cdb2cd7220 */ /* 0x000fe40000410000 */
[----:B------:R-:W-:Y:S02]  /*3200*/  FFMA.FTZ R139, R74, R183, R10 ;  /* 0x000000b74a8b7223 */ /* 0x000fe4000001000a */
[----:B------:R-:W-:Y:S02]  /*3210*/  FFMA.FTZ R144, R75, R144, R11 ;  /* 0x000000904b907223 */ /* 0x000fe4000001000b */
[----:B------:R-:W-:Y:S02]  /*3220*/  FFMA.FTZ R195, R62, R195, R22 ;  /* 0x000000c33ec37223 */ /* 0x000fe40000010016 */
[----:B------:R-:W-:Y:S01]  /*3230*/  FFMA.FTZ R156, R63, R156, R23 ;  /* 0x0000009c3f9c7223 */ /* 0x000fe20000010017 */
[----:B------:R-:W-:Y:S01]  /*3240*/  F2FP.BF16.PACK_AB R139, R144, R139 ;  /* 0x0000008b908b723e */ /* 0x000fe200000010ff */
[----:B------:R-:W-:-:S02]  /*3250*/  FMUL.FTZ R193, R178, R193 ;  /* 0x000000c1b2c17220 */ /* 0x000fc40000410000 */
[----:B------:R-:W-:Y:S01]  /*3260*/  FFMA.FTZ R138, R72, R181, R8 ;  /* 0x000000b5488a7223 */ /* 0x000fe20000010008 */
[----:B------:R-:W-:Y:S01]  /*3270*/  F2FP.BF16.PACK_AB R145, R156, R195 ;  /* 0x000000c39c91723e */ /* 0x000fe200000010ff */
[----:B------:R-:W-:Y:S01]  /*3280*/  FFMA.FTZ R147, R58, R199, R26 ;  /* 0x000000c73a937223 */ /* 0x000fe2000001001a */
[----:B------:R-:W-:Y:S01]  /*3290*/  IADD3 R156, R3, 0x40, RZ ;  /* 0x00000040039c7810 */ /* 0x000fe20007ffe0ff */
[----:B------:R-:W-:Y:S01]  /*32a0*/  FFMA.FTZ R160, R59, R160, R27 ;  /* 0x000000a03ba07223 */ /* 0x000fe2000001001b */
[----:B------:R-:W-:Y:S01]  /*32b0*/  F2FP.BF16.PACK_AB R138, R143, R138 ;  /* 0x0000008a8f8a723e */ /* 0x000fe200000010ff */
[C---:B------:R-:W-:Y:S02]  /*32c0*/  FMUL.FTZ R203, R178.reuse, R203 ;  /* 0x000000cbb2cb7220 */ /* 0x040fe40000410000 */
[----:B------:R-:W-:Y:S01]  /*32d0*/  FMUL.FTZ R164, R178, R167 ;  /* 0x000000a7b2a47220 */ /* 0x000fe20000410000 */
        /* <DEDUP_REMOVED lines=53> */
.L_x_15300:
[----:B-1----:R-:W-:Y:S05]  /*3630*/  BSYNC B0 ;  /* 0x0000000000007941 */ /* 0x002fea0003800000 */
.L_x_15299:
[----:B------:R-:W-:-:S04]  /*3640*/  MOV R3, c[0x0][0x160] ;  /* 0x0000580000037a02 */ /* 0x000fc80000000f00 */
[----:B------:R-:W-:-:S04]  /*3650*/  LEA R2, R3, R2, 0x2 ;  /* 0x0000000203027211 */ /* 0x000fc800078e10ff */
[----:B------:R-:W-:-:S13]  /*3660*/  ISETP.GE.AND P0, PT, R2, c[0x0][0x164], PT ;  /* 0x0000590002007a0c */ /* 0x000fda0003f06270 */
[----:B0----5:R-:W-:Y:S01]  /*3670*/  @P0 CALL.REL.NOINC `(.L_x_15301) ;  /* 0x0000001000000944 */ /* 0x021fe20003c00000 */
[----:B------:R-:W-:Y:S05]  /*3680*/  BRA `(.L_x_15302) ;  /* 0xffffcde000007947 */ /* 0x000fea000383ffff */
.L_x_15301:
[----:B------:R-:W-:Y:S05]  /*3690*/  EXIT ;  /* 0x000000000000794d */ /* 0x000fea0003800000 */
.L_x_15297:
[----:B------:R-:W-:Y:S01]  /*36a0*/  HFMA2.MMA R182, -RZ, RZ, 0, 5.9604644775390625e-08 ;  /* 0x00000001ffb67435 */ /* 0x000fe200000001ff */
[----:B------:R-:W-:Y:S02]  /*36b0*/  MOV R180, 0x1f ;  /* 0x0000001f00b47802 */ /* 0x000fe40000000f00 */
[----:B------:R-:W-:Y:S02]  /*36c0*/  MOV R181, 0xffffffff ;  /* 0xffffffff00b57802 */ /* 0x000fe40000000f00 */
[----:B0-----:R-:W-:Y:S02]  /*36d0*/  MOV R178, 0x36f0 ;  /* 0x000036f000b27802 */ /* 0x001fe40000000f00 */
[----:B-----5:R-:W-:Y:S05]  /*36e0*/  CALL.REL.NOINC `($__internal_71_$__cuda_sm70_shflsync_bfly_p) ;  /* 0x0000089000007944 */ /* 0x020fea0003c00000 */
[----:B-1----:R-:W-:Y:S01]  /*36f0*/  MOV R176, R182 ;  /* 0x000000b600b07202 */ /* 0x002fe20000000f00 */
[----:B0-----:R-:W-:Y:S05]  /*3700*/  BRA `(.L_x_15303) ;  /* 0xffffedc000007947 */ /* 0x001fea000383ffff */
.L_x_15298:
[----:B------:R-:W-:Y:S01]  /*3710*/  HFMA2.MMA R182, -RZ, RZ, 0, 1.1920928955078125e-07 ;  /* 0x00000002ffb67435 */ /* 0x000fe200000001ff */
[----:B------:R-:W-:Y:S02]  /*3720*/  MOV R180, 0x1f ;  /* 0x0000001f00b47802 */ /* 0x000fe40000000f00 */
[----:B------:R-:W-:Y:S02]  /*3730*/  MOV R181, 0xffffffff ;  /* 0xffffffff00b57802 */ /* 0x000fe40000000f00 */
[----:B0-----:R-:W-:-:S02]  /*3740*/  MOV R178, 0x3760 ;  /* 0x0000376000b27802 */ /* 0x001fc40000000f00 */
[----:B-----5:R-:W-:Y:S05]  /*3750*/  CALL.REL.NOINC `($__internal_71_$__cuda_sm70_shflsync_bfly_p) ;  /* 0x0000082000007944 */ /* 0x020fea0003c00000 */
[----:B01----:R-:W-:Y:S01]  /*3760*/  FADD.FTZ R183, R183, R182 ;  /* 0x000000b6b7b77221 */ /* 0x003fe20000010000 */
[----:B------:R-:W-:Y:S01]  /*3770*/  HFMA2.MMA R182, -RZ, RZ, 0, 2.384185791015625e-07 ;  /* 0x00000004ffb67435 */ /* 0x000fe200000001ff */
[----:B------:R-:W-:-:S02]  /*3780*/  MOV R180, 0x1f ;  /* 0x0000001f00b47802 */ /* 0x000fc40000000f00 */
[----:B------:R-:W-:Y:S02]  /*3790*/  MOV R181, 0xffffffff ;  /* 0xffffffff00b57802 */ /* 0x000fe40000000f00 */
[----:B------:R-:W-:Y:S02]  /*37a0*/  MOV R178, 0x37c0 ;  /* 0x000037c000b27802 */ /* 0x000fe40000000f00 */
[----:B------:R-:W-:Y:S05]  /*37b0*/  CALL.REL.NOINC `($__internal_71_$__cuda_sm70_shflsync_bfly_p) ;  /* 0x000007c000007944 */ /* 0x000fea0003c00000 */
[----:B01----:R-:W-:Y:S01]  /*37c0*/  FADD.FTZ R183, R183, R182 ;  /* 0x000000b6b7b77221 */ /* 0x003fe20000010000 */
[----:B------:R-:W-:Y:S01]  /*37d0*/  HFMA2.MMA R182, -RZ, RZ, 0, 4.76837158203125e-07 ;  /* 0x00000008ffb67435 */ /* 0x000fe200000001ff */
[----:B------:R-:W-:Y:S02]  /*37e0*/  MOV R180, 0x1f ;  /* 0x0000001f00b47802 */ /* 0x000fe40000000f00 */
[----:B------:R-:W-:Y:S02]  /*37f0*/  MOV R181, 0xffffffff ;  /* 0xffffffff00b57802 */ /* 0x000fe40000000f00 */
[----:B------:R-:W-:Y:S02]  /*3800*/  MOV R178, 0x3820 ;  /* 0x0000382000b27802 */ /* 0x000fe40000000f00 */
[----:B------:R-:W-:Y:S05]  /*3810*/  CALL.REL.NOINC `($__internal_71_$__cuda_sm70_shflsync_bfly_p) ;  /* 0x0000076000007944 */ /* 0x000fea0003c00000 */
[----:B01----:R-:W-:Y:S01]  /*3820*/  FADD.FTZ R183, R183, R182 ;  /* 0x000000b6b7b77221 */ /* 0x003fe20000010000 */
[----:B------:R-:W-:Y:S01]  /*3830*/  HFMA2.MMA R182, -RZ, RZ, 0, 9.5367431640625e-07 ;  /* 0x00000010ffb67435 */ /* 0x000fe200000001ff */
[----:B------:R-:W-:-:S02]  /*3840*/  MOV R180, 0x1f ;  /* 0x0000001f00b47802 */ /* 0x000fc40000000f00 */
[----:B------:R-:W-:Y:S02]  /*3850*/  MOV R181, 0xffffffff ;  /* 0xffffffff00b57802 */ /* 0x000fe40000000f00 */
[----:B------:R-:W-:Y:S02]  /*3860*/  MOV R178, 0x3880 ;  /* 0x0000388000b27802 */ /* 0x000fe40000000f00 */
[----:B------:R-:W-:Y:S05]  /*3870*/  CALL.REL.NOINC `($__internal_71_$__cuda_sm70_shflsync_bfly_p) ;  /* 0x0000070000007944 */ /* 0x000fea0003c00000 */
[----:B-1----:R-:W-:Y:S01]  /*3880*/  FADD.FTZ R176, R183, R182 ;  /* 0x000000b6b7b07221 */ /* 0x002fe20000010000 */
[----:B------:R-:W-:Y:S01]  /*3890*/  HFMA2.MMA R182, -RZ, RZ, 0, 5.9604644775390625e-08 ;  /* 0x00000001ffb67435 */ /* 0x000fe200000001ff */
[----:B0-----:R-:W-:Y:S02]  /*38a0*/  MOV R180, 0x1f ;  /* 0x0000001f00b47802 */ /* 0x001fe40000000f00 */
        /* <DEDUP_REMOVED lines=79> */
[----:B------:R-:W-:Y:S01]  /*3da0*/  FFMA.FTZ R178, R181, R181, R178 ;  /* 0x000000b5b5b27223 */ /* 0x000fe200000100b2 */
[----:B------:R-:W-:-:S03]  /*3db0*/  MOV R181, 0xffffffff ;  /* 0xffffffff00b57802 */ /* 0x000fc60000000f00 */
[----:B------:R-:W-:Y:S01]  /*3dc0*/  FFMA.FTZ R183, R179, R179, R178 ;  /* 0x000000b3b3b77223 */ /* 0x000fe200000100b2 */
[----:B------:R-:W-:Y:S02]  /*3dd0*/  MOV R178, 0x3df0 ;  /* 0x00003df000b27802 */ /* 0x000fe40000000f00 */
[----:B------:R-:W-:Y:S05]  /*3de0*/  CALL.REL.NOINC `($__internal_71_$__cuda_sm70_shflsync_bfly_p) ;  /* 0x0000019000007944 */ /* 0x000fea0003c00000 */
[----:B01----:R-:W-:Y:S01]  /*3df0*/  FADD.FTZ R183, R183, R182 ;  /* 0x000000b6b7b77221 */ /* 0x003fe20000010000 */
[----:B------:R-:W-:Y:S01]  /*3e00*/  HFMA2.MMA R182, -RZ, RZ, 0, 1.1920928955078125e-07 ;  /* 0x00000002ffb67435 */ /* 0x000fe200000001ff */
[----:B------:R-:W-:Y:S02]  /*3e10*/  MOV R180, 0x1f ;  /* 0x0000001f00b47802 */ /* 0x000fe40000000f00 */
[----:B------:R-:W-:Y:S02]  /*3e20*/  MOV R181, 0xffffffff ;  /* 0xffffffff00b57802 */ /* 0x000fe40000000f00 */
[----:B------:R-:W-:Y:S02]  /*3e30*/  MOV R178, 0x3e50 ;  /* 0x00003e5000b27802 */ /* 0x000fe40000000f00 */
[----:B------:R-:W-:Y:S05]  /*3e40*/  CALL.REL.NOINC `($__internal_71_$__cuda_sm70_shflsync_bfly_p) ;  /* 0x0000013000007944 */ /* 0x000fea0003c00000 */
[----:B01----:R-:W-:Y:S01]  /*3e50*/  FADD.FTZ R183, R183, R182 ;  /* 0x000000b6b7b77221 */ /* 0x003fe20000010000 */
[----:B------:R-:W-:Y:S01]  /*3e60*/  HFMA2.MMA R182, -RZ, RZ, 0, 2.384185791015625e-07 ;  /* 0x00000004ffb67435 */ /* 0x000fe200000001ff */
[----:B------:R-:W-:Y:S02]  /*3e70*/  MOV R180, 0x1f ;  /* 0x0000001f00b47802 */ /* 0x000fe40000000f00 */
[----:B------:R-:W-:-:S02]  /*3e80*/  MOV R181, 0xffffffff ;  /* 0xffffffff00b57802 */ /* 0x000fc40000000f00 */
        /* <DEDUP_REMOVED lines=10> */
[----:B------:R-:W-:Y:S02]  /*3f30*/  MOV R180, 0x1f ;  /* 0x0000001f00b47802 */ /* 0x000fe40000000f00 */
[----:B------:R-:W-:-:S02]  /*3f40*/  MOV R181, 0xffffffff ;  /* 0xffffffff00b57802 */ /* 0x000fc40000000f00 */
[----:B------:R-:W-:Y:S02]  /*3f50*/  MOV R178, 0x3f70 ;  /* 0x00003f7000b27802 */ /* 0x000fe40000000f00 */
[----:B------:R-:W-:Y:S05]  /*3f60*/  CALL.REL.NOINC `($__internal_71_$__cuda_sm70_shflsync_bfly_p) ;  /* 0x0000001000007944 */ /* 0x000fea0003c00000 */
[----:B01----:R-:W-:Y:S05]  /*3f70*/  BRA `(.L_x_15304) ;  /* 0xffffeb9000007947 */ /* 0x003fea000383ffff */
        .weak           $__internal_71_$__cuda_sm70_shflsync_bfly_p
        .type           $__internal_71_$__cuda_sm70_shflsync_bfly_p,@function
        .size           $__internal_71_$__cuda_sm70_shflsync_bfly_p,(.L_x_36159 - $__internal_71_$__cuda_sm70_shflsync_bfly_p)
$__internal_71_$__cuda_sm70_shflsync_bfly_p:
[----:B------:R-:W-:Y:S01]  /*3f80*/  HFMA2.MMA R179, -RZ, RZ, 0, 0 ;  /* 0x00000000ffb37435 */ /* 0x000fe200000001ff */
[----:B------:R-:W-:Y:S04]  /*3f90*/  WARPSYNC R181 ;  /* 0x000000b500007348 */ /* 0x000fe80003800000 */
[----:B------:R0:W1:Y:S01]  /*3fa0*/  SHFL.BFLY PT, R182, R183, R182, R180 ;  /* 0x0c0000b6b7b67389 */ /* 0x00006200000e00b4 */
[----:B------:R-:W-:Y:S05]  /*3fb0*/  RET.REL.NODEC R178 `(_ZN10layer_norm13ln_fwd_kernelINS_13Kernel_traitsIf13__nv_bfloat16fS2_fjLj1280ELj1ELj4ELj1ELj16ENS_18Kernel_traits_baseILj1280EfS2_fS2_fjLj128EEEEELb0ELb1ELb1ELb1EEEvNS_9FwdParamsE) ;  /* 0xffffc040b2007950 */ /* 0x000fea0003c3ffff */
.L_x_15305:
        /* <DEDUP_REMOVED lines=12> */
.L_x_36159:


//--------------------- .text._ZN10layer_norm13ln_fwd_kernelINS_13Kernel_traitsIf13__nv_bfloat16fS2_fjLj1280ELj1ELj4ELj1ELj16ENS_18Kernel_traits_baseILj1280EfS2_fS2_fjLj128EEEEELb1ELb0ELb0ELb0EEEvNS_9FwdParamsE --------------------------
	.section	.text._ZN10layer_norm13ln_fwd_kernelINS_13Kernel_traitsIf13__nv_bfloat16fS2_fjLj1280ELj1ELj4ELj1ELj16ENS_18Kernel_traits_baseILj1280EfS2_fS2_fjLj128EEEEELb1ELb0ELb0ELb0EEEvNS_9FwdParamsE,"ax",@progbits
	.sectioninfo	@"SHI_REGISTERS=160"
	.align	128
        .global         _ZN10layer_norm13ln_fwd_kernelINS_13Kernel_traitsIf13__nv_bfloat16fS2_fjLj1280ELj1ELj4ELj1ELj16ENS_18Kernel_traits_baseILj1280EfS2_fS2_fjLj128EEEEELb1ELb0ELb0ELb0EEEvNS_9FwdParamsE
        .type           _ZN10layer_norm13ln_fwd_kernelINS_13Kernel_traitsIf13__nv_bfloat16fS2_fjLj1280ELj1ELj4ELj1ELj16ENS_18Kernel_traits_baseILj1280EfS2_fS2_fjLj128EEEEELb1ELb0ELb0ELb0EEEvNS_9FwdParamsE,@function
        .size           _ZN10layer_norm13ln_fwd_kernelINS_13Kernel_traitsIf13__nv_bfloat16fS2_fjLj1280ELj1ELj4ELj1ELj16ENS_18Kernel_traits_baseILj1280EfS2_fS2_fjLj128EEEEELb1ELb0ELb0ELb0EEEvNS_9FwdParamsE,(.L_x_36160 - _ZN10layer_norm13ln_fwd_kernelINS_13Kernel_traitsIf13__nv_bfloat16fS2_fjLj1280ELj1ELj4ELj1ELj16ENS_18Kernel_traits_baseILj1280EfS2_fS2_fjLj128EEEEELb1ELb0ELb0ELb0EEEvNS_9FwdParamsE)
        .other          _ZN10layer_norm13ln_fwd_kernelINS_13Kernel_traitsIf13__nv_bfloat16fS2_fjLj1280ELj1ELj4ELj1ELj16ENS_18Kernel_traits_baseILj1280EfS2_fS2_fjLj128EEEEELb1ELb0ELb0ELb0EEEvNS_9FwdParamsE,@"STO_CUDA_ENTRY STV_DEFAULT"
_ZN10layer_norm13ln_fwd_kernelINS_13Kernel_traitsIf13__nv_bfloat16fS2_fjLj1280ELj1ELj4ELj1ELj16ENS_18Kernel_traits_baseILj1280EfS2_fS2_fjLj128EEEEELb1ELb0ELb0ELb0EEEvNS_9FwdParamsE:
.text._ZN10layer_norm13ln_fwd_kernelINS_13Kernel_traitsIf13__nv_bfloat16fS2_fjLj1280ELj1ELj4ELj1ELj16ENS_18Kernel_traits_baseILj1280EfS2_fS2_fjLj128EEEEELb1ELb0ELb0ELb0EEEvNS_9FwdParamsE:
        /* <DEDUP_REMOVED lines=13> */
[----:B------:R-:W-:Y:S01]  /*00d0*/  LOP3.LUT R145, R145, 0xfffffff7, RZ, 0xc0, !PT ;  /* 0xfffffff791917812 */ /* 0x000fe200078ec0ff */
[----:B------:R-:W-:Y:S02]  /*00e0*/  BSSY B0, `(.L_x_15306) ;  /* 0x0000064000007945 */ /* 0x000fe40003800000 */
[----:B------:R-:W0:Y:S04]  /*00f0*/  S2R R144, SR_TID.X ;  /* 0x0000000000907919 */ /* 0x000e280000002100 */
[----:B------:R-:W0:Y:S02]  /*0100*/  S2R R11, SR_CTAID.X ;  /* 0x00000000000b7919 */ /* 0x000e240000002500 */
[----:B0-----:R-:W-:-:S04]  /*0110*/  IMAD R143, R11, c[0x0][0x0], R144 ;  /* 0x000000000b8f7a24 */ /* 0x001fc800078e0290 */
[----:B------:R-:W-:Y:S01]  /*0120*/  IMAD.WIDE.U32 R6, R143, -0x326172a9, RZ ;  /* 0xcd9e8d578f067825 */ /* 0x000fe200078e00ff */
        /* <DEDUP_REMOVED lines=60> */
[C---:B------:R-:W-:Y:S02]  /*04f0*/  LOP3.LUT P6, RZ, R140.reuse, 0xffffffe0, RZ, 0xc0, !PT ;  /* 0xffffffe08cff7812 */ /* 0x040fe400078cc0ff */
[----:B------:R-:W-:Y:S01]  /*0500*/  ISETP.GE.U32.AND P5, PT, R140, 0x40, PT ;  /* 0x000000408c00780c */ /* 0x000fe20003fa6070 */
[----:B------:R-:W-:Y:S01]  /*0510*/  IMAD.HI.U32 R95, R92, -0x326172a9, RZ ;  /* 0xcd9e8d575c5f7827 */ /* 0x000fe200078e00ff */
[C---:B------:R-:W-:Y:S02]  /*0520*/  ISETP.GE.U32.AND P4, PT, R140.reuse, 0x60, PT ;  /* 0x000000608c00780c */ /* 0x040fe40003f86070 */
[----:B------:R-:W-:-:S02]  /*0530*/  ISETP.GE.U32.AND P3, PT, R140, 0x80, PT ;  /* 0x000000808c00780c */ /* 0x000fc40003f66070 */
[----:B------:R-:W-:Y:S02]  /*0540*/  ISETP.GE.U32.AND P2, PT, R140, 0xa0, PT ;  /* 0x000000a08c00780c */ /* 0x000fe40003f46070 */
[----:B------:R-:W-:Y:S02]  /*0550*/  LOP3.LUT R6, R91, UR21, R6, 0x96, !PT ;  /* 0x000000155b067c12 */ /* 0x000fe4000f8e9606 */
[----:B------:R-:W-:Y:S02]  /*0560*/  SHF.R.U32.HI R144, RZ, 0x5, R144 ;  /* 0x00000005ff907819 */ /* 0x000fe40000011690 */
[----:B------:R-:W-:Y:S01]  /*0570*/  @P6 LOP3.LUT R145, R145, 0x8, RZ, 0xfc, !PT ;  /* 0x0000000891916812 */ /* 0x000fe200078efcff */
[----:B------:R-:W-:Y:S01]  /*0580*/  IMAD.HI.U32 R93, R6, -0x2daee0ad, RZ ;  /* 0xd2511f53065d7827 */ /* 0x000fe200078e00ff */
[----:B------:R-:W-:Y:S02]  /*0590*/  LEA R144, R11, R144, 0x2 ;  /* 0x000000900b907211 */ /* 0x000fe400078e10ff */
[----:B------:R-:W-:-:S04]  /*05a0*/  LOP3.LUT R145, R145, 0xffffff7f, RZ, 0xc0, !PT ;  /* 0xffffff7f91917812 */ /* 0x000fc800078ec0ff */
[----:B------:R-:W-:-:S04]  /*05b0*/  @P5 LOP3.LUT R145, R145, 0x80, RZ, 0xfc, !PT ;  /* 0x0000008091915812 */ /* 0x000fc800078efcff */
        /* <DEDUP_REMOVED lines=22> */
.L_x_15307:
[----:B------:R-:W-:Y:S05]  /*0720*/  BSYNC B0 ;  /* 0x0000000000007941 */ /* 0x000fea0003800000 */
.L_x_15306:
        /* <DEDUP_REMOVED lines=17> */
.L_x_15309:
[----:B------:R-:W-:Y:S05]  /*0840*/  BSYNC B0 ;  /* 0x0000000000007941 */ /* 0x000fea0003800000 */
.L_x_15308:
        /* <DEDUP_REMOVED lines=17> */
.L_x_15311:
[----:B------:R-:W-:Y:S05]  /*0960*/  BSYNC B0 ;  /* 0x0000000000007941 */ /* 0x000fea0003800000 */
.L_x_15310:
        /* <DEDUP_REMOVED lines=17> */
.L_x_15313:
[----:B------:R-:W-:Y:S05]  /*0a80*/  BSYNC B0 ;  /* 0x0000000000007941 */ /* 0x000fea0003800000 */
.L_x_15312:
        /* <DEDUP_REMOVED lines=16> */
.L_x_15315:
[----:B------:R-:W-:Y:S05]  /*0b90*/  BSYNC B0 ;  /* 0x0000000000007941 */ /* 0x000fea0003800000 */
.L_x_15314:
[----:B------:R-:W-:Y:S02]  /*0ba0*/  ISETP.GE.AND P0, PT, R144, c[0x0][0x164], PT ;  /* 0x0000590090007a0c */ /* 0x000fe40003f06270 */
[----:B0-----:R-:W-:Y:S02]  /*0bb0*/  LOP3.LUT R2, R95, UR23, R90, 0x96, !PT ;  /* 0x000000175f027c12 */ /* 0x001fe4000f8e965a */
[----:B------:R-:W-:-:S09]  /*0bc0*/  LOP3.LUT R93, R93, UR24, R88, 0x96, !PT ;  /* 0x000000185d5d7c12 */ /* 0x000fd2000f8e9658 */
[----:B------:R-:W-:Y:S05]  /*0bd0*/  @P0 EXIT ;  /* 0x000000000000094d */ /* 0x000fea0003800000 */
[----:B------:R-:W-:Y:S01]  /*0be0*/  IMAD R5, R6, -0x2daee0ad, RZ ;  /* 0xd2511f5306057824 */ /* 0x000fe200078e02ff */
[----:B------:R-:W-:Y:S01]  /*0bf0*/  BSSY B0, `(.L_x_15316) ;  /* 0x0000f62000007945 */ /* 0x000fe20003800000 */
[----:B------:R-:W-:Y:S01]  /*0c00*/  IMAD R4, R92, -0x326172a9, RZ ;  /* 0xcd9e8d575c047824 */ /* 0x000fe200078e02ff */
[----:B------:R-:W-:Y:S01]  /*0c10*/  ULDC.U8 UR8, c[0x0][0x1f0] ;  /* 0x00007c0000087ab9 */ /* 0x000fe20000000000 */
[----:B------:R-:W-:-:S04]  /*0c20*/  IMAD.HI.U32 R7, R93, -0x326172a9, RZ ;  /* 0xcd9e8d575d077827 */ /* 0x000fc800078e00ff */
[----:B------:R-:W-:Y:S01]  /*0c30*/  IMAD.WIDE.U32 R2, R2, -0x2daee0ad, RZ ;  /* 0xd2511f5302027825 */ /* 0x000fe200078e00ff */
[----:B------:R-:W-:-:S03]  /*0c40*/  LOP3.LUT R7, R7, UR25, R4, 0x96, !PT ;  /* 0x0000001907077c12 */ /* 0x000fc6000f8e9604 */
[----:B------:R-:W-:Y:S01]  /*0c50*/  IMAD.MOV.U32 R6, RZ, RZ, R2 ;  /* 0x000000ffff067224 */ /* 0x000fe200078e0002 */
[----:B------:R-:W-:Y:S01]  /*0c60*/  LOP3.LUT R5, R3, UR26, R5, 0x96, !PT ;  /* 0x0000001a03057c12 */ /* 0x000fe2000f8e9605 */
[----:B------:R-:W-:Y:S01]  /*0c70*/  IMAD R4, R93, -0x326172a9, RZ ;  /* 0xcd9e8d575d047824 */ /* 0x000fe200078e02ff */
[----:B------:R-:W-:Y:S01]  /*0c80*/  LOP3.LUT R3, R0, 0x3, RZ, 0xc0, !PT ;  /* 0x0000000300037812 */ /* 0x000fe200078ec0ff */
[----:B------:R-:W-:Y:S02]  /*0c90*/  IMAD.MOV.U32 R2, RZ, RZ, RZ ;  /* 0x000000ffff027224 */ /* 0x000fe400078e00ff */
.L_x_15620:
        /* <DEDUP_REMOVED lines=38> */
.L_x_15320:
[----:B0-----:R-:W-:Y:S02]  /*0f00*/  MOV R97, R4 ;  /* 0x0000000400617202 */ /* 0x001fe40000000f00 */
.L_x_15321:
[----:B------:R-:W-:Y:S05]  /*0f10*/  BSYNC B2 ;  /* 0x0000000000027941 */ /* 0x000fea0003800000 */
.L_x_15319:
        /* <DEDUP_REMOVED lines=16> */
.L_x_15325:
[----:B------:R-:W-:Y:S05]  /*1020*/  BSYNC B3 ;  /* 0x0000000000037941 */ /* 0x000fea0003800000 */
.L_x_15324:
        /* <DEDUP_REMOVED lines=43> */
.L_x_15323:
[----:B------:R-:W-:Y:S05]  /*12e0*/  BSYNC B2 ;  /* 0x0000000000027941 */ /* 0x000fea0003800000 */
.L_x_15322:
        /* <DEDUP_REMOVED lines=25> */
.L_x_15327:
[----:B------:R-:W-:Y:S02]  /*1480*/  MOV R3, R4 ;  /* 0x0000000400037202 */ /* 0x000fe40000000f00 */
.L_x_15328:
[----:B------:R-:W-:Y:S05]  /*1490*/  BSYNC B2 ;  /* 0x0000000000027941 */ /* 0x000fea0003800000 */
.L_x_15326:
        /* <DEDUP_REMOVED lines=16> */
.L_x_15332:
[----:B------:R-:W-:Y:S05]  /*15a0*/  BSYNC B3 ;  /* 0x0000000000037941 */ /* 0x000fea0003800000 */
.L_x_15331:
        /* <DEDUP_REMOVED lines=42> */
[----:B------:R-:W-:Y:S02]  /*1850*/  IMAD.MOV.U32 R6, RZ, RZ, R146 ;  /* 0x000000ffff067224 */ /* 0x000fe400078e0092 */
.L_x_15330:
[----:B------:R-:W-:Y:S05]  /*1860*/  BSYNC B2 ;  /* 0x0000000000027941 */ /* 0x000fea0003800000 */
.L_x_15329:
[----:B------:R0:W1:Y:S01]  /*1870*/  I2F.U32 R98, R3 ;  /* 0x0000000300627306 */ /* 0x0000620000201000 */
[----:B------:R-:W-:Y:S01]  /*1880*/  LOP3.LUT R145, R145, 0xfffffffd, RZ, 0xc0, !PT ;  /* 0xfffffffd91917812 */ /* 0x000fe200078ec0ff */
[----:B------:R-:W-:Y:S01]  /*1890*/  BSSY B2, `(.L_x_15333) ;  /* 0x0000015000027945 */ /* 0x000fe20003800000 */
[----:B0-----:R-:W-:Y:S02]  /*18a0*/  PRMT R3, RZ, 0x7610, R100 ;  /* 0x00007610ff037816 */ /* 0x001fe40000000064 */
[----:B------:R-:W-:-:S03]  /*18b0*/  IADD3 R100, R99, 0x1, RZ ;  /* 0x0000000163647810 */ /* 0x000fc60007ffe0ff */
[----:B------:R-:W-:Y:S02]  /*18c0*/  FMUL.FTZ R97, R3, R138 ;  /* 0x0000008a03617220 */ /* 0x000fe40000410000 */
[----:B-1----:R-:W-:Y:S02]  /*18d0*/  FFMA.FTZ R98, R98, R137, 1.1641532182693481445e-10 ;  /* 0x2f00000062627423 */ /* 0x002fe40000010089 */
[----:B------:R-:W-:-:S03]  /*18e0*/  FMUL.FTZ R97, R97, c[0x0][0x1e8] ;  /* 0x00007a0061617a20 */ /* 0x000fc60000410000 */
        /* <DEDUP_REMOVED lines=14> */
.L_x_15334:
[----:B------:R-:W-:Y:S02]  /*19d0*/  IMAD.MOV.U32 R3, RZ, RZ, R4 ;  /* 0x000000ffff037224 */ /* 0x000fe400078e0004 */
.L_x_15335:
[----:B------:R-:W-:Y:S05]  /*19e0*/  BSYNC B2 ;  /* 0x0000000000027941 */ /* 0x000fea0003800000 */
.L_x_15333:
        /* <DEDUP_REMOVED lines=16> */
.L_x_15339:
[----:B------:R-:W-:Y:S05]  /*1af0*/  BSYNC B3 ;  /* 0x0000000000037941 */ /* 0x000fea0003800000 */
.L_x_15338:
        /* <DEDUP_REMOVED lines=42> */
[----:B------:R-:W-:Y:S02]  /*1da0*/  IMAD.MOV.U32 R6, RZ, RZ, R146 ;  /* 0x000000ffff067224 */ /* 0x000fe400078e0092 */
.L_x_15337:
[----:B------:R-:W-:Y:S05]  /*1db0*/  BSYNC B2 ;  /* 0x0000000000027941 */ /* 0x000fea0003800000 */
.L_x_15336:
        /* <DEDUP_REMOVED lines=20> */
.L_x_15341:
[----:B------:R-:W-:Y:S02]  /*1f00*/  IMAD.MOV.U32 R3, RZ, RZ, R4 ;  /* 0x000000ffff037224 */ /* 0x000fe400078e0004 */
.L_x_15342:
[----:B------:R-:W-:Y:S05]  /*1f10*/  BSYNC B2 ;  /* 0x0000000000027941 */ /* 0x000fea0003800000 */
.L_x_15340:
        /* <DEDUP_REMOVED lines=16> */
.L_x_15346:
[----:B------:R-:W-:Y:S05]  /*2020*/  BSYNC B3 ;  /* 0x0000000000037941 */ /* 0x000fea0003800000 */
.L_x_15345:
        /* <DEDUP_REMOVED lines=43> */
.L_x_15344:
[----:B------:R-:W-:Y:S05]  /*22e0*/  BSYNC B2 ;  /* 0x0000000000027941 */ /* 0x000fea0003800000 */
.L_x_15343:
        /* <DEDUP_REMOVED lines=20> */
.L_x_15348:
[----:B------:R-:W-:Y:S02]  /*2430*/  IMAD.MOV.U32 R3, RZ, RZ, R4 ;  /* 0x000000ffff037224 */ /* 0x000fe400078e0004 */
.L_x_15349:
[----:B------:R-:W-:Y:S05]  /*2440*/  BSYNC B2 ;  /* 0x0000000000027941 */ /* 0x000fea0003800000 */
.L_x_15347:
        /* <DEDUP_REMOVED lines=16> */
.L_x_15353:
[----:B------:R-:W-:Y:S05]  /*2550*/  BSYNC B3 ;  /* 0x0000000000037941 */ /* 0x000fea0003800000 */
.L_x_15352:
        /* <DEDUP_REMOVED lines=43> */
.L_x_15351:
[----:B------:R-:W-:Y:S05]  /*2810*/  BSYNC B2 ;  /* 0x0000000000027941 */ /* 0x000fea0003800000 */
.L_x_15350:
        /* <DEDUP_REMOVED lines=20> */
.L_x_15355:
[----:B------:R-:W-:Y:S02]  /*2960*/  IMAD.MOV.U32 R3, RZ, RZ, R4 ;  /* 0x000000ffff037224 */ /* 0x000fe400078e0004 */
.L_x_15356:
[----:B------:R-:W-:Y:S05]  /*2970*/  BSYNC B2 ;  /* 0x0000000000027941 */ /* 0x000fea0003800000 */
.L_x_15354:
        /* <DEDUP_REMOVED lines=16> */
.L_x_15360:
[----:B------:R-:W-:Y:S05]  /*2a80*/  BSYNC B3 ;  /* 0x0000000000037941 */ /* 0x000fea0003800000 */
.L_x_15359:
        /* <DEDUP_REMOVED lines=42> */
[----:B------:R-:W-:Y:S02]  /*2d30*/  IMAD.MOV.U32 R146, RZ, RZ, RZ ;  /* 0x000000ffff927224 */ /* 0x000fe400078e00ff */
.L_x_15358:
[----:B------:R-:W-:Y:S05]  /*2d40*/  BSYNC B2 ;  /* 0x0000000000027941 */ /* 0x000fea0003800000 */
.L_x_15357:
        /* <DEDUP_REMOVED lines=20> */
.L_x_15362:
[----:B------:R-:W-:Y:S02]  /*2e90*/  MOV R139, R4 ;  /* 0x00000004008b7202 */ /* 0x000fe40000000f00 */
.L_x_15363:
[----:B------:R-:W-:Y:S05]  /*2ea0*/  BSYNC B2 ;  /* 0x0000000000027941 */ /* 0x000fea0003800000 */
.L_x_15361:
        /* <DEDUP_REMOVED lines=16> */
.L_x_15367:
[----:B------:R-:W-:Y:S05]  /*2fb0*/  BSYNC B3 ;  /* 0x0000000000037941 */ /* 0x000fea0003800000 */
.L_x_15366:
        /* <DEDUP_REMOVED lines=42> */
[----:B------:R-:W-:-:S05]  /*3260*/  IMAD.MOV.U32 R6, RZ, RZ, R146 ;  /* 0x000000ffff067224 */ /* 0x000fca00078e0092 */
.L_x_15365:
[----:B------:R-:W-:Y:S05]  /*3270*/  BSYNC B2 ;  /* 0x0000000000027941 */ /* 0x000fea0003800000 */
.L_x_15364:
        /* <DEDUP_REMOVED lines=20> */
.L_x_15369:
[----:B------:R-:W-:Y:S02]  /*33c0*/  IMAD.MOV.U32 R139, RZ, RZ, R4 ;  /* 0x000000ffff8b7224 */ /* 0x000fe400078e0004 */
.L_x_15370:
[----:B------:R-:W-:Y:S05]  /*33d0*/  BSYNC B2 ;  /* 0x0000000000027941 */ /* 0x000fea0003800000 */
.L_x_15368:
        /* <DEDUP_REMOVED lines=18> */
.L_x_15374:
[----:B------:R-:W-:Y:S05]  /*3500*/  BSYNC B3 ;  /* 0x0000000000037941 */ /* 0x000fea0003800000 */
.L_x_15373:
        /* <DEDUP_REMOVED lines=43> */
.L_x_15372:
[----:B------:R-:W-:Y:S05]  /*37c0*/  BSYNC B2 ;  /* 0x0000000000027941 */ /* 0x000fea0003800000 */
.L_x_15371:
        /* <DEDUP_REMOVED lines=34> */
.L_x_15318:
[----:B------:R-:W-:Y:S05]  /*39f0*/  BSYNC B1 ;  /* 0x0000000000017941 */ /* 0x000fea0003800000 */
.L_x_15317:
[----:B------:R-:W-:Y:S01]  /*3a00*/  LOP3.LUT P0, RZ, R145, 0x80, RZ, 0xc0, !PT ;  /* 0x0000008091ff7812 */ /* 0x000fe2000780c0ff */
[----:B------:R-:W-:-:S12]  /*3a10*/  BSSY B1, `(.L_x_15375) ;  /* 0x00002c7000017945 */ /* 0x000fd80003800000 */
[----:B------:R-:W-:Y:S05]  /*3a20*/  @!P0 BRA `(.L_x_15376) ;  /* 0x00002c5000008947 */ /* 0x000fea0003800000 */
[----:B------:R-:W-:Y:S02]  /*3a30*/  MOV R108, 0x10 ;  /* 0x00000010006c7802 */ /* 0x000fe40000000f00 */
        /* <DEDUP_REMOVED lines=20> */
.L_x_15378:
[----:B-1----:R-:W-:Y:S02]  /*3b80*/  IMAD.MOV.U32 R105, RZ, RZ, R4 ;  /* 0x000000ffff697224 */ /* 0x002fe400078e0004 */
.L_x_15379:
[----:B------:R-:W-:Y:S05]  /*3b90*/  BSYNC B2 ;  /* 0x0000000000027941 */ /* 0x000fea0003800000 */
.L_x_15377:
        /* <DEDUP_REMOVED lines=16> */
.L_x_15383:
[----:B------:R-:W-:Y:S05]  /*3ca0*/  BSYNC B3 ;  /* 0x0000000000037941 */ /* 0x000fea0003800000 */
.L_x_15382:
        /* <DEDUP_REMOVED lines=11> */
[----:B0-----:R-:W-:-:S05]  /*3d60*/  IMAD.WIDE.U32 R146, R3, -0x326172a9, RZ ;  /* 0xcd9e8d5703927825 */ /* 0x001fca00078e00ff */
        /* <DEDUP_REMOVED lines=30> */
[----:B------:R-:W-:Y:S02]  /*3f50*/  IMAD.MOV.U32 R106, RZ, RZ, RZ ;  /* 0x000000ffff6a7224 */ /* 0x000fe400078e00ff */
.L_x_15381:
[----:B------:R-:W-:Y:S05]  /*3f60*/  BSYNC B2 ;  /* 0x0000000000027941 */ /* 0x000fea0003800000 */
.L_x_15380:
[----:B------:R-:W1:Y:S01]  /*3f70*/  I2F.U32 R104, R105 ;  /* 0x0000006900687306 */ /* 0x000e620000201000 */
[----:B------:R-:W-:Y:S01]  /*3f80*/  HFMA2.MMA R139, -RZ, RZ, 0.1171875, 0 ;  /* 0x2f800000ff8b7435 */ /* 0x000fe200000001ff */
        /* <DEDUP_REMOVED lines=8> */
[----:B-1----:R-:W-:-:S05]  /*4010*/  FFMA.FTZ R104, R104, R139, 1.1641532182693481445e-10 ;  /* 0x2f00000068687423 */ /* 0x002fca000001008b */
        /* <DEDUP_REMOVED lines=14> */
.L_x_15385:
[----:B------:R-:W-:Y:S02]  /*4100*/  IMAD.MOV.U32 R3, RZ, RZ, R4 ;  /* 0x000000ffff037224 */ /* 0x000fe400078e0004 */
.L_x_15386:
[----:B------:R-:W-:Y:S05]  /*4110*/  BSYNC B2 ;  /* 0x0000000000027941 */ /* 0x000fea0003800000 */
.L_x_15384:
        /* <DEDUP_REMOVED lines=16> */
.L_x_15390:
[----:B------:R-:W-:Y:S05]  /*4220*/  BSYNC B3 ;  /* 0x0000000000037941 */ /* 0x000fea0003800000 */
.L_x_15389:
        /* <DEDUP_REMOVED lines=8> */
[----:B0-----:R-:W-:Y:S01]  /*42b0*/  LOP3.LUT R146, R7, UR10, R107, 0x96, !PT ;  /* 0x0000000a07927c12 */ /* 0x001fe2000f8e966b */
        /* <DEDUP_REMOVED lines=34> */
.L_x_15388:
[----:B------:R-:W-:Y:S05]  /*44e0*/  BSYNC B2 ;  /* 0x0000000000027941 */ /* 0x000fea0003800000 */
.L_x_15387:
[----:B------:R1:W2:Y:S01]  /*44f0*/  I2F.U32 R106, R3 ;  /* 0x00000003006a7306 */ /* 0x0002a20000201000 */
[----:B------:R-:W-:Y:S01]  /*4500*/  LOP3.LUT R145, R145, 0xfffffffd, RZ, 0xc0, !PT ;  /* 0xfffffffd91917812 */ /* 0x000fe200078ec0ff */
[----:B------:R-:W-:Y:S01]  /*4510*/  BSSY B2, `(.L_x_15391) ;  /* 0x0000015000027945 */ /* 0x000fe20003800000 */
[----:B-1----:R-:W-:Y:S02]  /*4520*/  PRMT R3, RZ, 0x7610, R108 ;  /* 0x00007610ff037816 */ /* 0x002fe4000000006c */
[----:B------:R-:W-:-:S03]  /*4530*/  IADD3 R108, R107, 0x1, RZ ;  /* 0x000000016b6c7810 */ /* 0x000fc60007ffe0ff */
[----:B------:R-:W-:Y:S02]  /*4540*/  FMUL.FTZ R105, R3, R138 ;  /* 0x0000008a03697220 */ /* 0x000fe40000410000 */
[----:B--2---:R-:W-:Y:S02]  /*4550*/  FFMA.FTZ R106, R106, R139, 1.1641532182693481445e-10 ;  /* 0x2f0000006a6a7423 */ /* 0x004fe4000001008b */
[----:B------:R-:W-:-:S03]  /*4560*/  FMUL.FTZ R105, R105, c[0x0][0x1e8] ;  /* 0x00007a0069697a20 */ /* 0x000fc60000410000 */
        /* <DEDUP_REMOVED lines=14> */
.L_x_15392:
[----:B------:R-:W-:Y:S02]  /*4650*/  IMAD.MOV.U32 R3, RZ, RZ, R4 ;  /* 0x000000ffff037224 */ /* 0x000fe400078e0004 */
.L_x_15393:
[----:B------:R-:W-:Y:S05]  /*4660*/  BSYNC B2 ;  /* 0x0000000000027941 */ /* 0x000fea0003800000 */
.L_x_15391:
        /* <DEDUP_REMOVED lines=16> */
.L_x_15397:
[----:B------:R-:W-:Y:S05]  /*4770*/  BSYNC B3 ;  /* 0x0000000000037941 */ /* 0x000fea0003800000 */
.L_x_15396:
        /* <DEDUP_REMOVED lines=43> */
.L_x_15395:
[----:B------:R-:W-:Y:S05]  /*4a30*/  BSYNC B2 ;  /* 0x0000000000027941 */ /* 0x000fea0003800000 */
.L_x_15394:
[----:B------:R1:W2:Y:S01]  /*4a40*/  I2F.U32 R106, R3 ;  /* 0x00000003006a7306 */ /* 0x0002a20000201000 */
[C---:B------:R-:W-:Y:S01]  /*4a50*/  ISETP.NE.AND P2, PT, R108.reuse, 0x1, PT ;  /* 0x000000016c00780c */ /* 0x040fe20003f45270 */
[----:B------:R-:W-:Y:S01]  /*4a60*/  BSSY B2, `(.L_x_15398) ;  /* 0x0000013000027945 */ /* 0x000fe20003800000 */
[----:B0-----:R-:W-:Y:S02]  /*4a70*/  IADD3 R146, R108, 0x1, RZ ;  /* 0x000000016c927810 */ /* 0x001fe40007ffe0ff */
[----:B-1----:R-:W-:-:S05]  /*4a80*/  PRMT R3, RZ, 0x5410, R109 ;  /* 0x00005410ff037816 */ /* 0x002fca000000006d */
[----:B------:R-:W-:Y:S02]  /*4a90*/  FMUL.FTZ R107, R3, R138 ;  /* 0x0000008a036b7220 */ /* 0x000fe40000410000 */
[----:B--2---:R-:W-:Y:S02]  /*4aa0*/  FFMA.FTZ R106, R106, R139, 1.1641532182693481445e-10 ;  /* 0x2f0000006a6a7423 */ /* 0x004fe4000001008b */
        /* <DEDUP_REMOVED lines=13> */
.L_x_15399:
[----:B------:R-:W-:Y:S02]  /*4b80*/  IMAD.MOV.U32 R3, RZ, RZ, R4 ;  /* 0x000000ffff037224 */ /* 0x000fe400078e0004 */
.L_x_15400:
[----:B------:R-:W-:Y:S05]  /*4b90*/  BSYNC B2 ;  /* 0x0000000000027941 */ /* 0x000fea0003800000 */
.L_x_15398:
        /* <DEDUP_REMOVED lines=16> */
.L_x_15404:
[----:B------:R-:W-:Y:S05]  /*4ca0*/  BSYNC B3 ;  /* 0x0000000000037941 */ /* 0x000fea0003800000 */
.L_x_15403:
        /* <DEDUP_REMOVED lines=43> */
.L_x_15402:
[----:B------:R-:W-:Y:S05]  /*4f60*/  BSYNC B2 ;  /* 0x0000000000027941 */ /* 0x000fea0003800000 */
.L_x_15401:
        /* <DEDUP_REMOVED lines=20> */
.L_x_15406:
[----:B------:R-:W-:Y:S02]  /*50b0*/  IMAD.MOV.U32 R3, RZ, RZ, R4 ;  /* 0x000000ffff037224 */ /* 0x000fe400078e0004 */
.L_x_15407:
[----:B------:R-:W-:Y:S05]  /*50c0*/  BSYNC B2 ;  /* 0x0000000000027941 */ /* 0x000fea0003800000 */
.L_x_15405:
        /* <DEDUP_REMOVED lines=16> */
.L_x_15411:
[----:B------:R-:W-:Y:S05]  /*51d0*/  BSYNC B3 ;  /* 0x0000000000037941 */ /* 0x000fea0003800000 */
.L_x_15410:
        /* <DEDUP_REMOVED lines=43> */
.L_x_15409:
[----:B------:R-:W-:Y:S05]  /*5490*/  BSYNC B2 ;  /* 0x0000000000027941 */ /* 0x000fea0003800000 */
.L_x_15408:
        /* <DEDUP_REMOVED lines=20> */
.L_x_15413:
[----:B------:R-:W-:Y:S02]  /*55e0*/  MOV R3, R4 ;  /* 0x0000000400037202 */ /* 0x000fe40000000f00 */
.L_x_15414:
[----:B------:R-:W-:Y:S05]  /*55f0*/  BSYNC B2 ;  /* 0x0000000000027941 */ /* 0x000fea0003800000 */
.L_x_15412:
        /* <DEDUP_REMOVED lines=16> */
.L_x_15418:
[----:B------:R-:W-:Y:S05]  /*5700*/  BSYNC B3 ;  /* 0x0000000000037941 */ /* 0x000fea0003800000 */
.L_x_15417:
        /* <DEDUP_REMOVED lines=43> */
.L_x_15416:
[----:B------:R-:W-:Y:S05]  /*59c0*/  BSYNC B2 ;  /* 0x0000000000027941 */ /* 0x000fea0003800000 */
.L_x_15415:
        /* <DEDUP_REMOVED lines=20> */
.L_x_15420:
[----:B------:R-:W-:Y:S02]  /*5b10*/  IMAD.MOV.U32 R150, RZ, RZ, R4 ;  /* 0x000000ffff967224 */ /* 0x000fe400078e0004 */
.L_x_15421:
[----:B------:R-:W-:Y:S05]  /*5b20*/  BSYNC B2 ;  /* 0x0000000000027941 */ /* 0x000fea0003800000 */
.L_x_15419:
        /* <DEDUP_REMOVED lines=16> */
.L_x_15425:
[----:B------:R-:W-:Y:S05]  /*5c30*/  BSYNC B3 ;  /* 0x0000000000037941 */ /* 0x000fea0003800000 */
.L_x_15424:
        /* <DEDUP_REMOVED lines=43> */
.L_x_15423:
[----:B------:R-:W-:Y:S05]  /*5ef0*/  BSYNC B2 ;  /* 0x0000000000027941 */ /* 0x000fea0003800000 */
.L_x_15422:
        /* <DEDUP_REMOVED lines=20> */
.L_x_15427:
[----:B------:R-:W-:Y:S02]  /*6040*/  IMAD.MOV.U32 R152, RZ, RZ, R4 ;  /* 0x000000ffff987224 */ /* 0x000fe400078e0004 */
.L_x_15428:
[----:B------:R-:W-:Y:S05]  /*6050*/  BSYNC B2 ;  /* 0x0000000000027941 */ /* 0x000fea0003800000 */
.L_x_15426:
        /* <DEDUP_REMOVED lines=18> */
.L_x_15432:
[----:B------:R-:W-:Y:S05]  /*6180*/  BSYNC B3 ;  /* 0x0000000000037941 */ /* 0x000fea0003800000 */
.L_x_15431:
        /* <DEDUP_REMOVED lines=44> */
.L_x_15430:
[----:B------:R-:W-:Y:S05]  /*6450*/  BSYNC B2 ;  /* 0x0000000000027941 */ /* 0x000fea0003800000 */
.L_x_15429:
        /* <DEDUP_REMOVED lines=11> */
[----:B------:R-:W-:-:S03]  /*6510*/  LOP3.LUT P6, RZ, R145, 0x4, RZ, 0xc0, !PT ;  /* 0x0000000491ff7812 */ /* 0x000fc600078cc0ff */
        /* <DEDUP_REMOVED lines=22> */
.L_x_15376:
[----:B------:R-:W-:Y:S05]  /*6680*/  BSYNC B1 ;  /* 0x0000000000017941 */ /* 0x000fea0003800000 */
.L_x_15375:
        /* <DEDUP_REMOVED lines=24> */
.L_x_15436:
[----:B-1----:R-:W-:Y:S02]  /*6810*/  IMAD.MOV.U32 R113, RZ, RZ, R4 ;  /* 0x000000ffff717224 */ /* 0x002fe400078e0004 */
.L_x_15437:
[----:B------:R-:W-:Y:S05]  /*6820*/  BSYNC B2 ;  /* 0x0000000000027941 */ /* 0x000fea0003800000 */
.L_x_15435:
        /* <DEDUP_REMOVED lines=16> */
.L_x_15441:
[----:B------:R-:W-:Y:S05]  /*6930*/  BSYNC B3 ;  /* 0x0000000000037941 */ /* 0x000fea0003800000 */
.L_x_15440:
        /* <DEDUP_REMOVED lines=43> */
.L_x_15439:
[----:B------:R-:W-:Y:S05]  /*6bf0*/  BSYNC B2 ;  /* 0x0000000000027941 */ /* 0x000fea0003800000 */
.L_x_15438:
[----:B------:R-:W1:Y:S01]  /*6c00*/  I2F.U32 R112, R113 ;  /* 0x0000007100707306 */ /* 0x000e620000201000 */
[----:B------:R-:W-:Y:S01]  /*6c10*/  MOV R139, 0x2f800000 ;  /* 0x2f800000008b7802 */ /* 0x000fe20000000f00 */
[----:B------:R-:W-:Y:S01]  /*6c20*/  BSSY B2, `(.L_x_15442) ;  /* 0x0000018000027945 */ /* 0x000fe20003800000 */
[----:B-----5:R-:W-:Y:S02]  /*6c30*/  PRMT R3, RZ, 0x5410, R116 ;  /* 0x00005410ff037816 */ /* 0x020fe40000000074 */
        /* <DEDUP_REMOVED lines=21> */
.L_x_15443:
[----:B------:R-:W-:Y:S02]  /*6d90*/  IMAD.MOV.U32 R3, RZ, RZ, R4 ;  /* 0x000000ffff037224 */ /* 0x000fe400078e0004 */
.L_x_15444:
[----:B------:R-:W-:Y:S05]  /*6da0*/  BSYNC B2 ;  /* 0x0000000000027941 */ /* 0x000fea0003800000 */
.L_x_15442:
        /* <DEDUP_REMOVED lines=16> */
.L_x_15448:
[----:B------:R-:W-:Y:S05]  /*6eb0*/  BSYNC B3 ;  /* 0x0000000000037941 */ /* 0x000fea0003800000 */
.L_x_15447:
        /* <DEDUP_REMOVED lines=43> */
.L_x_15446:
[----:B------:R-:W-:Y:S05]  /*7170*/  BSYNC B2 ;  /* 0x0000000000027941 */ /* 0x000fea0003800000 */
.L_x_15445:
        /* <DEDUP_REMOVED lines=22> */
.L_x_15450:
[----:B------:R-:W-:Y:S02]  /*72e0*/  IMAD.MOV.U32 R3, RZ, RZ, R4 ;  /* 0x000000ffff037224 */ /* 0x000fe400078e0004 */
.L_x_15451:
[----:B------:R-:W-:Y:S05]  /*72f0*/  BSYNC B2 ;  /* 0x0000000000027941 */ /* 0x000fea0003800000 */
.L_x_15449:
        /* <DEDUP_REMOVED lines=16> */
.L_x_15455:
[----:B------:R-:W-:Y:S05]  /*7400*/  BSYNC B3 ;  /* 0x0000000000037941 */ /* 0x000fea0003800000 */
.L_x_15454:
        /* <DEDUP_REMOVED lines=43> */
.L_x_15453:
[----:B------:R-:W-:Y:S05]  /*76c0*/  BSYNC B2 ;  /* 0x0000000000027941 */ /* 0x000fea0003800000 */
.L_x_15452:
        /* <DEDUP_REMOVED lines=20> */
.L_x_15457:
[----:B------:R-:W-:Y:S02]  /*7810*/  IMAD.MOV.U32 R3, RZ, RZ, R4 ;  /* 0x000000ffff037224 */ /* 0x000fe400078e0004 */
.L_x_15458:
[----:B------:R-:W-:Y:S05]  /*7820*/  BSYNC B2 ;  /* 0x0000000000027941 */ /* 0x000fea0003800000 */
.L_x_15456:
        /* <DEDUP_REMOVED lines=16> */
.L_x_15462:
[----:B------:R-:W-:Y:S05]  /*7930*/  BSYNC B3 ;  /* 0x0000000000037941 */ /* 0x000fea0003800000 */
.L_x_15461:
        /* <DEDUP_REMOVED lines=43> */
.L_x_15460:
[----:B------:R-:W-:Y:S05]  /*7bf0*/  BSYNC B2 ;  /* 0x0000000000027941 */ /* 0x000fea0003800000 */
.L_x_15459:
        /* <DEDUP_REMOVED lines=20> */
.L_x_15464:
[----:B------:R-:W-:Y:S02]  /*7d40*/  IMAD.MOV.U32 R3, RZ, RZ, R4 ;  /* 0x000000ffff037224 */ /* 0x000fe400078e0004 */
.L_x_15465:
[----:B------:R-:W-:Y:S05]  /*7d50*/  BSYNC B2 ;  /* 0x0000000000027941 */ /* 0x000fea0003800000 */
.L_x_15463:
        /* <DEDUP_REMOVED lines=16> */
.L_x_15469:
[----:B------:R-:W-:Y:S05]  /*7e60*/  BSYNC B3 ;  /* 0x0000000000037941 */ /* 0x000fea0003800000 */
.L_x_15468:
        /* <DEDUP_REMOVED lines=43> */
.L_x_15467:
[----:B------:R-:W-:Y:S05]  /*8120*/  BSYNC B2 ;  /* 0x0000000000027941 */ /* 0x000fea0003800000 */
.L_x_15466:
        /* <DEDUP_REMOVED lines=20> */
.L_x_15471:
[----:B------:R-:W-:Y:S02]  /*8270*/  MOV R3, R4 ;  /* 0x0000000400037202 */ /* 0x000fe40000000f00 */
.L_x_15472:
[----:B------:R-:W-:Y:S05]  /*8280*/  BSYNC B2 ;  /* 0x0000000000027941 */ /* 0x000fea0003800000 */
.L_x_15470:
        /* <DEDUP_REMOVED lines=16> */
.L_x_15476:
[----:B------:R-:W-:Y:S05]  /*8390*/  BSYNC B3 ;  /* 0x0000000000037941 */ /* 0x000fea0003800000 */
.L_x_15475:
        /* <DEDUP_REMOVED lines=43> */
.L_x_15474:
[----:B------:R-:W-:Y:S05]  /*8650*/  BSYNC B2 ;  /* 0x0000000000027941 */ /* 0x000fea0003800000 */
.L_x_15473:
        /* <DEDUP_REMOVED lines=20> */
.L_x_15478:
[----:B------:R-:W-:Y:S02]  /*87a0*/  IMAD.MOV.U32 R150, RZ, RZ, R4 ;  /* 0x000000ffff967224 */ /* 0x000fe400078e0004 */
.L_x_15479:
[----:B------:R-:W-:Y:S05]  /*87b0*/  BSYNC B2 ;  /* 0x0000000000027941 */ /* 0x000fea0003800000 */
.L_x_15477:
        /* <DEDUP_REMOVED lines=16> */
.L_x_15483:
[----:B------:R-:W-:Y:S05]  /*88c0*/  BSYNC B3 ;  /* 0x0000000000037941 */ /* 0x000fea0003800000 */
.L_x_15482:
        /* <DEDUP_REMOVED lines=43> */
.L_x_15481:
[----:B------:R-:W-:Y:S05]  /*8b80*/  BSYNC B2 ;  /* 0x0000000000027941 */ /* 0x000fea0003800000 */
.L_x_15480:
        /* <DEDUP_REMOVED lines=20> */
.L_x_15485:
[----:B------:R-:W-:Y:S02]  /*8cd0*/  IMAD.MOV.U32 R152, RZ, RZ, R4 ;  /* 0x000000ffff987224 */ /* 0x000fe400078e0004 */
.L_x_15486:
[----:B------:R-:W-:Y:S05]  /*8ce0*/  BSYNC B2 ;  /* 0x0000000000027941 */ /* 0x000fea0003800000 */
.L_x_15484:
        /* <DEDUP_REMOVED lines=18> */
.L_x_15490:
[----:B------:R-:W-:Y:S05]  /*8e10*/  BSYNC B3 ;  /* 0x0000000000037941 */ /* 0x000fea0003800000 */
.L_x_15489:
        /* <DEDUP_REMOVED lines=44> */
.L_x_15488:
[----:B------:R-:W-:Y:S05]  /*90e0*/  BSYNC B2 ;  /* 0x0000000000027941 */ /* 0x000fea0003800000 */
.L_x_15487:
        /* <DEDUP_REMOVED lines=34> */
.L_x_15434:
[----:B------:R-:W-:Y:S05]  /*9310*/  BSYNC B1 ;  /* 0x0000000000017941 */ /* 0x000fea0003800000 */
.L_x_15433:
        /* <DEDUP_REMOVED lines=24> */
.L_x_15494:
[----:B-1----:R-:W-:Y:S02]  /*94a0*/  IMAD.MOV.U32 R121, RZ, RZ, R4 ;  /* 0x000000ffff797224 */ /* 0x002fe400078e0004 */
.L_x_15495:
[----:B------:R-:W-:Y:S05]  /*94b0*/  BSYNC B2 ;  /* 0x0000000000027941 */ /* 0x000fea0003800000 */
.L_x_15493:
        /* <DEDUP_REMOVED lines=16> */
.L_x_15499:
[----:B------:R-:W-:Y:S05]  /*95c0*/  BSYNC B3 ;  /* 0x0000000000037941 */ /* 0x000fea0003800000 */
.L_x_15498:
        /* <DEDUP_REMOVED lines=43> */
.L_x_15497:
[----:B------:R-:W-:Y:S05]  /*9880*/  BSYNC B2 ;  /* 0x0000000000027941 */ /* 0x000fea0003800000 */
.L_x_15496:
        /* <DEDUP_REMOVED lines=25> */
.L_x_15501:
[----:B------:R-:W-:Y:S02]  /*9a20*/  IMAD.MOV.U32 R3, RZ, RZ, R4 ;  /* 0x000000ffff037224 */ /* 0x000fe400078e0004 */
.L_x_15502:
[----:B------:R-:W-:Y:S05]  /*9a30*/  BSYNC B2 ;  /* 0x0000000000027941 */ /* 0x000fea0003800000 */
.L_x_15500:
        /* <DEDUP_REMOVED lines=16> */
.L_x_15506:
[----:B------:R-:W-:Y:S05]  /*9b40*/  BSYNC B3 ;  /* 0x0000000000037941 */ /* 0x000fea0003800000 */
.L_x_15505:
        /* <DEDUP_REMOVED lines=43> */
.L_x_15504:
[----:B------:R-:W-:Y:S05]  /*9e00*/  BSYNC B2 ;  /* 0x0000000000027941 */ /* 0x000fea0003800000 */
.L_x_15503:
        /* <DEDUP_REMOVED lines=22> */
.L_x_15508:
[----:B------:R-:W-:Y:S02]  /*9f70*/  IMAD.MOV.U32 R3, RZ, RZ, R4 ;  /* 0x000000ffff037224 */ /* 0x000fe400078e0004 */
.L_x_15509:
[----:B------:R-:W-:Y:S05]  /*9f80*/  BSYNC B2 ;  /* 0x0000000000027941 */ /* 0x000fea0003800000 */
.L_x_15507:
        /* <DEDUP_REMOVED lines=16> */
.L_x_15513:
[----:B------:R-:W-:Y:S05]  /*a090*/  BSYNC B3 ;  /* 0x0000000000037941 */ /* 0x000fea0003800000 */
.L_x_15512:
        /* <DEDUP_REMOVED lines=43> */
.L_x_15511:
[----:B------:R-:W-:Y:S05]  /*a350*/  BSYNC B2 ;  /* 0x0000000000027941 */ /* 0x000fea0003800000 */
.L_x_15510:
        /* <DEDUP_REMOVED lines=20> */
.L_x_15515:
[----:B------:R-:W-:Y:S02]  /*a4a0*/  IMAD.MOV.U32 R3, RZ, RZ, R4 ;  /* 0x000000ffff037224 */ /* 0x000fe400078e0004 */
.L_x_15516:
[----:B------:R-:W-:Y:S05]  /*a4b0*/  BSYNC B2 ;  /* 0x0000000000027941 */ /* 0x000fea0003800000 */
.L_x_15514:
        /* <DEDUP_REMOVED lines=16> */
.L_x_15520:
[----:B------:R-:W-:Y:S05]  /*a5c0*/  BSYNC B3 ;  /* 0x0000000000037941 */ /* 0x000fea0003800000 */
.L_x_15519:
        /* <DEDUP_REMOVED lines=43> */
.L_x_15518:
[----:B------:R-:W-:Y:S05]  /*a880*/  BSYNC B2 ;  /* 0x0000000000027941 */ /* 0x000fea0003800000 */
.L_x_15517:
        /* <DEDUP_REMOVED lines=20> */
.L_x_15522:
[----:B------:R-:W-:Y:S02]  /*a9d0*/  IMAD.MOV.U32 R3, RZ, RZ, R4 ;  /* 0x000000ffff037224 */ /* 0x000fe400078e0004 */
.L_x_15523:
[----:B------:R-:W-:Y:S05]  /*a9e0*/  BSYNC B2 ;  /* 0x0000000000027941 */ /* 0x000fea0003800000 */
.L_x_15521:
        /* <DEDUP_REMOVED lines=16> */
.L_x_15527:
[----:B------:R-:W-:Y:S05]  /*aaf0*/  BSYNC B3 ;  /* 0x0000000000037941 */ /* 0x000fea0003800000 */
.L_x_15526:
        /* <DEDUP_REMOVED lines=43> */
.L_x_15525:
[----:B------:R-:W-:Y:S05]  /*adb0*/  BSYNC B2 ;  /* 0x0000000000027941 */ /* 0x000fea0003800000 */
.L_x_15524:
        /* <DEDUP_REMOVED lines=20> */
.L_x_15529:
[----:B------:R-:W-:Y:S02]  /*af00*/  MOV R3, R4 ;  /* 0x0000000400037202 */ /* 0x000fe40000000f00 */
.L_x_15530:
[----:B------:R-:W-:Y:S05]  /*af10*/  BSYNC B2 ;  /* 0x0000000000027941 */ /* 0x000fea0003800000 */
.L_x_15528:
        /* <DEDUP_REMOVED lines=16> */
.L_x_15534:
[----:B------:R-:W-:Y:S05]  /*b020*/  BSYNC B3 ;  /* 0x0000000000037941 */ /* 0x000fea0003800000 */
.L_x_15533:
        /* <DEDUP_REMOVED lines=43> */
.L_x_15532:
[----:B------:R-:W-:Y:S05]  /*b2e0*/  BSYNC B2 ;  /* 0x0000000000027941 */ /* 0x000fea0003800000 */
.L_x_15531:
        /* <DEDUP_REMOVED lines=20> */
.L_x_15536:
[----:B------:R-:W-:Y:S02]  /*b430*/  IMAD.MOV.U32 R150, RZ, RZ, R4 ;  /* 0x000000ffff967224 */ /* 0x000fe400078e0004 */
.L_x_15537:
[----:B------:R-:W-:Y:S05]  /*b440*/  BSYNC B2 ;  /* 0x0000000000027941 */ /* 0x000fea0003800000 */
.L_x_15535:
        /* <DEDUP_REMOVED lines=16> */
.L_x_15541:
[----:B------:R-:W-:Y:S05]  /*b550*/  BSYNC B3 ;  /* 0x0000000000037941 */ /* 0x000fea0003800000 */
.L_x_15540:
        /* <DEDUP_REMOVED lines=43> */
.L_x_15539:
[----:B------:R-:W-:Y:S05]  /*b810*/  BSYNC B2 ;  /* 0x0000000000027941 */ /* 0x000fea0003800000 */
.L_x_15538:
        /* <DEDUP_REMOVED lines=20> */
.L_x_15543:
[----:B------:R-:W-:Y:S02]  /*b960*/  IMAD.MOV.U32 R152, RZ, RZ, R4 ;  /* 0x000000ffff987224 */ /* 0x000fe400078e0004 */
.L_x_15544:
[----:B------:R-:W-:Y:S05]  /*b970*/  BSYNC B2 ;  /* 0x0000000000027941 */ /* 0x000fea0003800000 */
.L_x_15542:
        /* <DEDUP_REMOVED lines=18> */
.L_x_15548:
[----:B------:R-:W-:Y:S05]  /*baa0*/  BSYNC B3 ;  /* 0x0000000000037941 */ /* 0x000fea0003800000 */
.L_x_15547:
        /* <DEDUP_REMOVED lines=44> */
.L_x_15546:
[----:B------:R-:W-:Y:S05]  /*bd70*/  BSYNC B2 ;  /* 0x0000000000027941 */ /* 0x000fea0003800000 */
.L_x_15545:
        /* <DEDUP_REMOVED lines=34> */
.L_x_15492:
[----:B------:R-:W-:Y:S05]  /*bfa0*/  BSYNC B1 ;  /* 0x0000000000017941 */ /* 0x000fea0003800000 */
.L_x_15491:
        /* <DEDUP_REMOVED lines=24> */
.L_x_15552:
[----:B-1----:R-:W-:Y:S02]  /*c130*/  IMAD.MOV.U32 R129, RZ, RZ, R4 ;  /* 0x000000ffff817224 */ /* 0x002fe400078e0004 */
.L_x_15553:
[----:B------:R-:W-:Y:S05]  /*c140*/  BSYNC B2 ;  /* 0x0000000000027941 */ /* 0x000fea0003800000 */
.L_x_15551:
        /* <DEDUP_REMOVED lines=16> */
.L_x_15557:
[----:B------:R-:W-:Y:S05]  /*c250*/  BSYNC B3 ;  /* 0x0000000000037941 */ /* 0x000fea0003800000 */
.L_x_15556:
        /* <DEDUP_REMOVED lines=43> */
.L_x_15555:
[----:B------:R-:W-:Y:S05]  /*c510*/  BSYNC B2 ;  /* 0x0000000000027941 */ /* 0x000fea0003800000 */
.L_x_15554:
        /* <DEDUP_REMOVED lines=25> */
.L_x_15559:
[----:B------:R-:W-:Y:S02]  /*c6b0*/  MOV R3, R4 ;  /* 0x0000000400037202 */ /* 0x000fe40000000f00 */
.L_x_15560:
[----:B------:R-:W-:Y:S05]  /*c6c0*/  BSYNC B2 ;  /* 0x0000000000027941 */ /* 0x000fea0003800000 */
.L_x_15558:
        /* <DEDUP_REMOVED lines=16> */
.L_x_15564:
[----:B------:R-:W-:Y:S05]  /*c7d0*/  BSYNC B3 ;  /* 0x0000000000037941 */ /* 0x000fea0003800000 */
.L_x_15563:
        /* <DEDUP_REMOVED lines=43> */
.L_x_15562:
[----:B------:R-:W-:Y:S05]  /*ca90*/  BSYNC B2 ;  /* 0x0000000000027941 */ /* 0x000fea0003800000 */
.L_x_15561:
        /* <DEDUP_REMOVED lines=22> */
.L_x_15566:
[----:B------:R-:W-:Y:S02]  /*cc00*/  IMAD.MOV.U32 R3, RZ, RZ, R4 ;  /* 0x000000ffff037224 */ /* 0x000fe400078e0004 */
.L_x_15567:
[----:B------:R-:W-:Y:S05]  /*cc10*/  BSYNC B2 ;  /* 0x0000000000027941 */ /* 0x000fea0003800000 */
.L_x_15565:
        /* <DEDUP_REMOVED lines=16> */
.L_x_15571:
[----:B------:R-:W-:Y:S05]  /*cd20*/  BSYNC B3 ;  /* 0x0000000000037941 */ /* 0x000fea0003800000 */
.L_x_15570:
        /* <DEDUP_REMOVED lines=43> */
.L_x_15569:
[----:B------:R-:W-:Y:S05]  /*cfe0*/  BSYNC B2 ;  /* 0x0000000000027941 */ /* 0x000fea0003800000 */
.L_x_15568:
        /* <DEDUP_REMOVED lines=20> */
.L_x_15573:
[----:B------:R-:W-:Y:S02]  /*d130*/  IMAD.MOV.U32 R3, RZ, RZ, R4 ;  /* 0x000000ffff037224 */ /* 0x000fe400078e0004 */
.L_x_15574:
[----:B------:R-:W-:Y:S05]  /*d140*/  BSYNC B2 ;  /* 0x0000000000027941 */ /* 0x000fea0003800000 */
.L_x_15572:
        /* <DEDUP_REMOVED lines=16> */
.L_x_15578:
[----:B------:R-:W-:Y:S05]  /*d250*/  BSYNC B3 ;  /* 0x0000000000037941 */ /* 0x000fea0003800000 */
.L_x_15577:
        /* <DEDUP_REMOVED lines=43> */
.L_x_15576:
[----:B------:R-:W-:Y:S05]  /*d510*/  BSYNC B2 ;  /* 0x0000000000027941 */ /* 0x000fea0003800000 */
.L_x_15575:
        /* <DEDUP_REMOVED lines=20> */
.L_x_15580:
[----:B------:R-:W-:Y:S02]  /*d660*/  IMAD.MOV.U32 R3, RZ, RZ, R4 ;  /* 0x000000ffff037224 */ /* 0x000fe400078e0004 */
.L_x_15581:
[----:B------:R-:W-:Y:S05]  /*d670*/  BSYNC B2 ;  /* 0x0000000000027941 */ /* 0x000fea0003800000 */
.L_x_15579:
        /* <DEDUP_REMOVED lines=16> */
.L_x_15585:
[----:B------:R-:W-:Y:S05]  /*d780*/  BSYNC B3 ;  /* 0x0000000000037941 */ /* 0x000fea0003800000 */
.L_x_15584:
        /* <DEDUP_REMOVED lines=43> */
.L_x_15583:
[----:B------:R-:W-:Y:S05]  /*da40*/  BSYNC B2 ;  /* 0x0000000000027941 */ /* 0x000fea0003800000 */
.L_x_15582:
        /* <DEDUP_REMOVED lines=20> */
.L_x_15587:
[----:B------:R-:W-:Y:S02]  /*db90*/  MOV R3, R4 ;  /* 0x0000000400037202 */ /* 0x000fe40000000f00 */
.L_x_15588:
[----:B------:R-:W-:Y:S05]  /*dba0*/  BSYNC B2 ;  /* 0x0000000000027941 */ /* 0x000fea0003800000 */
.L_x_15586:
        /* <DEDUP_REMOVED lines=16> */
.L_x_15592:
[----:B------:R-:W-:Y:S05]  /*dcb0*/  BSYNC B3 ;  /* 0x0000000000037941 */ /* 0x000fea0003800000 */
.L_x_15591:
        /* <DEDUP_REMOVED lines=43> */
.L_x_15590:
[----:B------:R-:W-:Y:S05]  /*df70*/  BSYNC B2 ;  /* 0x0000000000027941 */ /* 0x000fea0003800000 */
.L_x_15589:
        /* <DEDUP_REMOVED lines=20> */
.L_x_15594:
[----:B------:R-:W-:Y:S02]  /*e0c0*/  IMAD.MOV.U32 R150, RZ, RZ, R4 ;  /* 0x000000ffff967224 */ /* 0x000fe400078e0004 */
.L_x_15595:
[----:B------:R-:W-:Y:S05]  /*e0d0*/  BSYNC B2 ;  /* 0x0000000000027941 */ /* 0x000fea0003800000 */
.L_x_15593:
        /* <DEDUP_REMOVED lines=16> */
.L_x_15599:
[----:B------:R-:W-:Y:S05]  /*e1e0*/  BSYNC B3 ;  /* 0x0000000000037941 */ /* 0x000fea0003800000 */
.L_x_15598:
        /* <DEDUP_REMOVED lines=43> */
.L_x_15597:
[----:B------:R-:W-:Y:S05]  /*e4a0*/  BSYNC B2 ;  /* 0x0000000000027941 */ /* 0x000fea0003800000 */
.L_x_15596:
        /* <DEDUP_REMOVED lines=20> */
.L_x_15601:
[----:B------:R-:W-:Y:S02]  /*e5f0*/  IMAD.MOV.U32 R150, RZ, RZ, R4 ;  /* 0x000000ffff967224 */ /* 0x000fe400078e0004 */
.L_x_15602:
[----:B------:R-:W-:Y:S05]  /*e600*/  BSYNC B2 ;  /* 0x0000000000027941 */ /* 0x000fea0003800000 */
.L_x_15600:
        /* <DEDUP_REMOVED lines=18> */
.L_x_15606:
[----:B------:R-:W-:Y:S05]  /*e730*/  BSYNC B3 ;  /* 0x0000000000037941 */ /* 0x000fea0003800000 */
.L_x_15605:
        /* <DEDUP_REMOVED lines=44> */
.L_x_15604:
[----:B------:R-:W-:Y:S05]  /*ea00*/  BSYNC B2 ;  /* 0x0000000000027941 */ /* 0x000fea0003800000 */
.L_x_15603:
        /* <DEDUP_REMOVED lines=14> */
[----:B------:R-:W-:-:S04]  /*eaf0*/  FSETP.GTU.FTZ.AND P1, PT, R146, c[0x0][0x1e4], PT ;  /* 0x0000790092007a0b */ /* 0x000fc80003f3c000 */
[----:B------:R-:W-:Y:S02]  /*eb00*/  SEL R138, RZ, 0x1000000, P1 ;  /* 0x01000000ff8a7807 */ /* 0x000fe40000800000 */
[----:B------:R-:W-:Y:S02]  /*eb10*/  FSEL R135, R135, RZ, !P1 ;  /* 0x000000ff87877208 */ /* 0x000fe40004800000 */
[----:B------:R-:W-:Y:S01]  /*eb20*/  LOP3.LUT R153, R153, R138, R154, 0xfe, !PT ;  /* 0x0000008a99997212 */ /* 0x000fe200078efe9a */
[----:B------:R-:W-:-:S03]  /*eb30*/  IMAD.WIDE.U32 R138, R147, 0x10000, RZ ;  /* 0x00010000938a7825 */ /* 0x000fc600078e00ff */
[----:B------:R-:W-:Y:S01]  /*eb40*/  LOP3.LUT R151, R149, R153, R151, 0xfe, !PT ;  /* 0x0000009995977212 */ /* 0x000fe200078efe97 */
[----:B------:R-:W-:Y:S01]  /*eb50*/  IMAD.WIDE.U32 R146, R152, 0x100, RZ ;  /* 0x0000010098927825 */ /* 0x000fe200078e00ff */
[----:B------:R-:W-:-:S03]  /*eb60*/  SEL R149, RZ, 0x1, P6 ;  /* 0x00000001ff957807 */ /* 0x000fc60003000000 */
[----:B------:R-:W-:Y:S01]  /*eb70*/  @P0 FADD.FTZ R135, R95, R135 ;  /* 0x000000875f870221 */ /* 0x000fe20000010000 */
[----:B------:R-:W-:Y:S02]  /*eb80*/  LEA R150, P0, R137, c[0x0][0x188], 0x5 ;  /* 0x0000620089967a11 */ /* 0x000fe400078028ff */
[----:B------:R-:W-:Y:S02]  /*eb90*/  LOP3.LUT R139, R147, R151, R139, 0xfe, !PT ;  /* 0x00000097938b7212 */ /* 0x000fe400078efe8b */
[----:B------:R-:W-:Y:S02]  /*eba0*/  LOP3.LUT R148, R146, R148, R138, 0xfe, !PT ;  /* 0x0000009492947212 */ /* 0x000fe400078efe8a */
[C---:B------:R-:W-:Y:S02]  /*ebb0*/  LEA.HI.X R151, R137.reuse, c[0x0][0x18c], RZ, 0x5, P0 ;  /* 0x0000630089977a11 */ /* 0x040fe400000f2cff */
[C---:B------:R-:W-:Y:S02]  /*ebc0*/  LEA R146, P0, R137.reuse, c[0x0][0x190], 0x3 ;  /* 0x0000640089927a11 */ /* 0x040fe400078018ff */
[----:B------:R-:W-:Y:S01]  /*ebd0*/  LOP3.LUT R138, R148, R149, RZ, 0xfc, !PT ;  /* 0x00000095948a7212 */ /* 0x000fe200078efcff */
[----:B------:R0:W-:Y:S01]  /*ebe0*/  STG.E.128 [R150.64], R128 ;  /* 0x0000008096007986 */ /* 0x0001e2000c101d06 */
[----:B------:R-:W-:-:S03]  /*ebf0*/  LEA.HI.X R147, R137, c[0x0][0x194], RZ, 0x3, P0 ;  /* 0x0000650089937a11 */ /* 0x000fc600000f1cff */
[----:B------:R0:W-:Y:S04]  /*ec00*/  STG.E.128 [R150.64+0x10], R132 ;  /* 0x0000108496007986 */ /* 0x0001e8000c101d06 */
[----:B------:R0:W-:Y:S02]  /*ec10*/  STG.E.64 [R146.64], R138 ;  /* 0x0000008a92007986 */ /* 0x0001e4000c101b06 */
.L_x_15550:
[----:B------:R-:W-:Y:S05]  /*ec20*/  BSYNC B1 ;  /* 0x0000000000017941 */ /* 0x000fea0003800000 */
.L_x_15549:
        /* <DEDUP_REMOVED lines=49> */
.L_x_15621:
[----:B01----:R-:W-:Y:S01]  /*ef40*/  FADD.FTZ R137, R137, R136 ;  /* 0x0000008889897221 */ /* 0x003fe20000010000 */
[----:B------:R-:W-:Y:S05]  /*ef50*/  BRA.DIV ~URZ, `(.L_x_15608) ;  /* 0x000013427f007947 */ /* 0x000fea000b800000 */
[----:B------:R-:W0:Y:S01]  /*ef60*/  SHFL.BFLY PT, R136, R137, 0x2, 0x1f ;  /* 0x0c401f0089887f89 */ /* 0x000e2200000e0000 */
[----:B------:R-:W-:Y:S01]  /*ef70*/  LOP3.LUT P5, RZ, R145, 0x8, RZ, 0xc0, !PT ;  /* 0x0000000891ff7812 */ /* 0x000fe200078ac0ff */
        /* <DEDUP_REMOVED lines=98> */
.L_x_15622:
        /* <DEDUP_REMOVED lines=9> */
[----:B0-----:R-:W-:Y:S01]  /*f630*/  FSEL R147, R136, RZ, !P0 ;  /* 0x000000ff88937208 */ /* 0x001fe20004000000 */
[----:B------:R-:W-:-:S02]  /*f640*/  @!P4 IMAD.MOV.U32 R139, RZ, RZ, 0x4 ;  /* 0x00000004ff8bc424 */ /* 0x000fc400078e00ff */
[----:B------:R-:W-:Y:S02]  /*f650*/  FADD.FTZ R137, R137, R138 ;  /* 0x0000008a89897221 */ /* 0x000fe40000010000 */
[C---:B------:R-:W-:Y:S02]  /*f660*/  @!P4 IMAD.WIDE R138, R144.reuse, R139, c[0x0][0x1a0] ;  /* 0x00006800908ac625 */ /* 0x040fe400078e028b */
[----:B------:R-:W0:Y:S02]  /*f670*/  MUFU.RSQ R146, R137 ;  /* 0x0000008900927308 */ /* 0x000e240000001400 */
[----:B------:R-:W-:Y:S01]  /*f680*/  @!P4 IMAD.WIDE R148, R144, R149, c[0x0][0x1a8] ;  /* 0x00006a009094c625 */ /* 0x000fe200078e0295 */
[----:B------:R1:W-:Y:S04]  /*f690*/  @!P4 STG.E [R138.64], R136 ;  /* 0x000000888a00c986 */ /* 0x0003e8000c101906 */
[----:B0-----:R1:W-:Y:S01]  /*f6a0*/  @!P4 STG.E [R148.64], R146 ;  /* 0x000000929400c986 */ /* 0x0013e2000c101906 */
[----:B------:R-:W-:Y:S05]  /*f6b0*/  @!P1 BRA `(.L_x_15610) ;  /* 0x0000020000009947 */ /* 0x000fea0003800000 */
[--C-:B------:R-:W-:Y:S02]  /*f6c0*/  FADD.FTZ R137, R96, -R147.reuse ;  /* 0x8000009360897221 */ /* 0x100fe40000010000 */
[----:B-1----:R-:W-:-:S02]  /*f6d0*/  FADD.FTZ R139, R97, -R147 ;  /* 0x80000093618b7221 */ /* 0x002fc40000010000 */
[C---:B------:R-:W-:Y:S02]  /*f6e0*/  FMUL.FTZ R137, R146.reuse, R137 ;  /* 0x0000008992897220 */ /* 0x040fe40000410000 */
[----:B------:R-:W-:Y:S02]  /*f6f0*/  FMUL.FTZ R138, R146, R139 ;  /* 0x0000008b928a7220 */ /* 0x000fe40000410000 */
[----:B-----5:R-:W-:Y:S02]  /*f700*/  FFMA.FTZ R136, R16, R137, R8 ;  /* 0x0000008910887223 */ /* 0x020fe40000010008 */
[----:B------:R-:W-:Y:S02]  /*f710*/  FFMA.FTZ R137, R17, R138, R9 ;  /* 0x0000008a11897223 */ /* 0x000fe40000010009 */
[--C-:B------:R-:W-:Y:S02]  /*f720*/  FADD.FTZ R139, R98, -R147.reuse ;  /* 0x80000093628b7221 */ /* 0x100fe40000010000 */
[--C-:B------:R-:W-:Y:S01]  /*f730*/  FADD.FTZ R149, R99, -R147.reuse ;  /* 0x8000009363957221 */ /* 0x100fe20000010000 */
[----:B------:R-:W-:Y:S01]  /*f740*/  F2FP.BF16.PACK_AB R136, R137, R136 ;  /* 0x000000888988723e */ /* 0x000fe200000010ff */
[----:B------:R-:W-:-:S02]  /*f750*/  FADD.FTZ R137, R100, -R147 ;  /* 0x8000009364897221 */ /* 0x000fc40000010000 */
[--C-:B------:R-:W-:Y:S02]  /*f760*/  FADD.FTZ R151, R101, -R147.reuse ;  /* 0x8000009365977221 */ /* 0x100fe40000010000 */
[--C-:B------:R-:W-:Y:S02]  /*f770*/  FADD.FTZ R153, R102, -R147.reuse ;  /* 0x8000009366997221 */ /* 0x100fe40000010000 */
[----:B------:R-:W-:Y:S02]  /*f780*/  FADD.FTZ R155, R103, -R147 ;  /* 0x80000093679b7221 */ /* 0x000fe40000010000 */
[C---:B------:R-:W-:Y:S02]  /*f790*/  FMUL.FTZ R139, R146.reuse, R139 ;  /* 0x0000008b928b7220 */ /* 0x040fe40000410000 */
[C---:B------:R-:W-:Y:S02]  /*f7a0*/  FMUL.FTZ R138, R146.reuse, R149 ;  /* 0x00000095928a7220 */ /* 0x040fe40000410000 */
[----:B------:R-:W-:-:S02]  /*f7b0*/  FMUL.FTZ R149, R146, R137 ;  /* 0x0000008992957220 */ /* 0x000fc40000410000 */
[C---:B------:R-:W-:Y:S01]  /*f7c0*/  FMUL.FTZ R148, R146.reuse, R151 ;  /* 0x0000009792947220 */ /* 0x040fe20000410000 */
[----:B------:R-:W-:Y:S01]  /*f7d0*/  MOV R151, 0x10 ;  /* 0x0000001000977802 */ /* 0x000fe20000000f00 */
        /* <DEDUP_REMOVED lines=14> */
.L_x_15610:
[----:B------:R-:W-:Y:S05]  /*f8c0*/  BSYNC B1 ;  /* 0x0000000000017941 */ /* 0x000fea0003800000 */
.L_x_15609:
[----:B------:R-:W-:Y:S01]  /*f8d0*/  LOP3.LUT P0, RZ, R145, 0x80, RZ, 0xc0, !PT ;  /* 0x0000008091ff7812 */ /* 0x000fe2000780c0ff */
[----:B------:R-:W-:-:S12]  /*f8e0*/  BSSY B1, `(.L_x_15611) ;  /* 0x0000022000017945 */ /* 0x000fd80003800000 */
[----:B------:R-:W-:Y:S05]  /*f8f0*/  @!P0 BRA `(.L_x_15612) ;  /* 0x0000020000008947 */ /* 0x000fea0003800000 */
[--C-:B0-----:R-:W-:Y:S02]  /*f900*/  FADD.FTZ R137, R104, -R147.reuse ;  /* 0x8000009368897221 */ /* 0x101fe40000010000 */
[----:B-1----:R-:W-:Y:S02]  /*f910*/  FADD.FTZ R139, R105, -R147 ;  /* 0x80000093698b7221 */ /* 0x002fe40000010000 */
[C---:B------:R-:W-:Y:S02]  /*f920*/  FMUL.FTZ R137, R146.reuse, R137 ;  /* 0x0000008992897220 */ /* 0x040fe40000410000 */
[----:B------:R-:W-:Y:S02]  /*f930*/  FMUL.FTZ R138, R146, R139 ;  /* 0x0000008b928a7220 */ /* 0x000fe40000410000 */
[----:B-----5:R-:W-:Y:S02]  /*f940*/  FFMA.FTZ R136, R32, R137, R24 ;  /* 0x0000008920887223 */ /* 0x020fe40000010018 */
[----:B------:R-:W-:-:S02]  /*f950*/  FFMA.FTZ R137, R33, R138, R25 ;  /* 0x0000008a21897223 */ /* 0x000fc40000010019 */
[--C-:B------:R-:W-:Y:S02]  /*f960*/  FADD.FTZ R139, R106, -R147.reuse ;  /* 0x800000936a8b7221 */ /* 0x100fe40000010000 */
[--C-:B------:R-:W-:Y:S01]  /*f970*/  FADD.FTZ R149, R107, -R147.reuse ;  /* 0x800000936b957221 */ /* 0x100fe20000010000 */
[----:B------:R-:W-:Y:S01]  /*f980*/  F2FP.BF16.PACK_AB R136, R137, R136 ;  /* 0x000000888988723e */ /* 0x000fe200000010ff */
        /* <DEDUP_REMOVED lines=23> */
.L_x_15612:
[----:B------:R-:W-:Y:S05]  /*fb00*/  BSYNC B1 ;  /* 0x0000000000017941 */ /* 0x000fea0003800000 */
.L_x_15611:
        /* <DEDUP_REMOVED lines=35> */
.L_x_15614:
[----:B------:R-:W-:Y:S05]  /*fd40*/  BSYNC B1 ;  /* 0x0000000000017941 */ /* 0x000fea0003800000 */
.L_x_15613:
        /* <DEDUP_REMOVED lines=35> */
.L_x_15616:
[----:B------:R-:W-:Y:S05]  /*ff80*/  BSYNC B1 ;  /* 0x0000000000017941 */ /* 0x000fea0003800000 */
.L_x_15615:
[----:B------:R-:W-:Y:S01]  /*ff90*/  LOP3.LUT P0, RZ, R145, 0x10, RZ, 0xc0, !PT ;  /* 0x0000001091ff7812 */ /* 0x000fe2000780c0ff */
        /* <DEDUP_REMOVED lines=10> */
[----:B------:R-:W-:Y:S02]  /*10040*/  FMUL.FTZ R149, R146, R149 ;  /* 0x0000009592957220 */ /* 0x000fe40000410000 */
[----:B------:R-:W-:Y:S02]  /*10050*/  FADD.FTZ R147, R135, -R147 ;  /* 0x8000009387937221 */ /* 0x000fe40000010000 */
[----:B-----5:R-:W-:Y:S02]  /*10060*/  FFMA.FTZ R136, R80, R137, R72 ;  /* 0x0000008950887223 */ /* 0x020fe40000010048 */
[----:B------:R-:W-:-:S02]  /*10070*/  FMUL.FTZ R138, R146, R139 ;  /* 0x0000008b928a7220 */ /* 0x000fc40000410000 */
[C---:B------:R-:W-:Y:S02]  /*10080*/  FMUL.FTZ R148, R146.reuse, R151 ;  /* 0x0000009792947220 */ /* 0x040fe40000410000 */
[C---:B------:R-:W-:Y:S02]  /*10090*/  FMUL.FTZ R153, R146.reuse, R153 ;  /* 0x0000009992997220 */ /* 0x040fe40000410000 */
[C---:B------:R-:W-:Y:S02]  /*100a0*/  FMUL.FTZ R150, R146.reuse, R155 ;  /* 0x0000009b92967220 */ /* 0x040fe40000410000 */
[----:B------:R-:W-:Y:S02]  /*100b0*/  FMUL.FTZ R157, R146, R157 ;  /* 0x0000009d929d7220 */ /* 0x000fe40000410000 */
[----:B------:R-:W-:Y:S01]  /*100c0*/  FFMA.FTZ R137, R82, R149, R74 ;  /* 0x0000009552897223 */ /* 0x000fe2000001004a */
[----:B------:R-:W-:Y:S01]  /*100d0*/  HFMA2.MMA R149, -RZ, RZ, 0, 9.5367431640625e-07 ;  /* 0x00000010ff957435 */ /* 0x000fe200000001ff */
[----:B------:R-:W-:-:S02]  /*100e0*/  FMUL.FTZ R146, R146, R147 ;  /* 0x0000009392927220 */ /* 0x000fc40000410000 */
        /* <DEDUP_REMOVED lines=12> */
.L_x_15618:
[----:B------:R-:W-:Y:S05]  /*101b0*/  BSYNC B1 ;  /* 0x0000000000017941 */ /* 0x000fea0003800000 */
.L_x_15617:
[----:B0-----:R-:W-:-:S04]  /*101c0*/  IMAD.MOV.U32 R137, RZ, RZ, 0x4 ;  /* 0x00000004ff897424 */ /* 0x001fc800078e00ff */
[----:B------:R-:W-:-:S05]  /*101d0*/  IMAD R144, R137, c[0x0][0x160], R144 ;  /* 0x0000580089907a24 */ /* 0x000fca00078e0290 */
[----:B------:R-:W-:-:S13]  /*101e0*/  ISETP.GE.AND P0, PT, R144, c[0x0][0x164], PT ;  /* 0x0000590090007a0c */ /* 0x000fda0003f06270 */
[----:B-1---5:R-:W-:Y:S01]  /*101f0*/  @P0 CALL.REL.NOINC `(.L_x_15619) ;  /* 0x0000001000000944 */ /* 0x022fe20003c00000 */
[----:B------:R-:W-:Y:S05]  /*10200*/  BRA `(.L_x_15620) ;  /* 0xffff0a9000007947 */ /* 0x000fea000383ffff */
.L_x_15619:
[----:B------:R-:W-:Y:S05]  /*10210*/  BSYNC B0 ;  /* 0x0000000000007941 */ /* 0x000fea0003800000 */
.L_x_15316:
[----:B------:R-:W-:Y:S05]  /*10220*/  EXIT ;  /* 0x000000000000794d */ /* 0x000fea0003800000 */
.L_x_15607:
[----:B------:R-:W-:Y:S01]  /*10230*/  IMAD.MOV.U32 R148, RZ, RZ, 0x1 ;  /* 0x00000001ff947424 */ /* 0x000fe200078e00ff */
[----:B------:R-:W-:Y:S01]  /*10240*/  MOV R149, 0xffffffff ;  /* 0xffffffff00957802 */ /* 0x000fe20000000f00 */
[----:B------:R-:W-:Y:S01]  /*10250*/  IMAD.MOV.U32 R146, RZ, RZ, 0x1f ;  /* 0x0000001fff927424 */ /* 0x000fe200078e00ff */
[----:B------:R-:W-:Y:S02]  /*10260*/  MOV R138, 0x10280 ;  /* 0x00010280008a7802 */ /* 0x000fe40000000f00 */
[----:B-----5:R-:W-:Y:S05]  /*10270*/  CALL.REL.NOINC `($__internal_72_$__cuda_sm70_shflsync_bfly_p) ;  /* 0x000008c000007944 */ /* 0x020fea0003c00000 */
[----:B-1----:R-:W-:Y:S01]  /*10280*/  IMAD.MOV.U32 R136, RZ, RZ, R148 ;  /* 0x000000ffff887224 */ /* 0x002fe200078e0094 */
[----:B0-----:R-:W-:Y:S05]  /*10290*/  BRA `(.L_x_15621) ;  /* 0xffffeca000007947 */ /* 0x001fea000383ffff */
.L_x_15608:
[----:B------:R-:W-:Y:S01]  /*102a0*/  IMAD.MOV.U32 R148, RZ, RZ, 0x2 ;  /* 0x00000002ff947424 */ /* 0x000fe200078e00ff */
[----:B------:R-:W-:Y:S01]  /*102b0*/  MOV R149, 0xffffffff ;  /* 0xffffffff00957802 */ /* 0x000fe20000000f00 */
[----:B------:R-:W-:Y:S01]  /*102c0*/  IMAD.MOV.U32 R146, RZ, RZ, 0x1f ;  /* 0x0000001fff927424 */ /* 0x000fe200078e00ff */
[----:B------:R-:W-:Y:S02]  /*102d0*/  MOV R138, 0x102f0 ;  /* 0x000102f0008a7802 */ /* 0x000fe40000000f00 */
[----:B-----5:R-:W-:Y:S05]  /*102e0*/  CALL.REL.NOINC `($__internal_72_$__cuda_sm70_shflsync_bfly_p) ;  /* 0x0000085000007944 */ /* 0x020fea0003c00000 */
[----:B01----:R-:W-:Y:S01]  /*102f0*/  FADD.FTZ R137, R137, R148 ;  /* 0x0000009489897221 */ /* 0x003fe20000010000 */
[----:B------:R-:W-:Y:S01]  /*10300*/  MOV R138, 0x10350 ;  /* 0x00010350008a7802 */ /* 0x000fe20000000f00 */
[----:B------:R-:W-:Y:S02]  /*10310*/  IMAD.MOV.U32 R148, RZ, RZ, 0x4 ;  /* 0x00000004ff947424 */ /* 0x000fe400078e00ff */
[----:B------:R-:W-:-:S02]  /*10320*/  IMAD.MOV.U32 R146, RZ, RZ, 0x1f ;  /* 0x0000001fff927424 */ /* 0x000fc400078e00ff */
[----:B------:R-:W-:Y:S02]  /*10330*/  IMAD.MOV.U32 R149, RZ, RZ, -0x1 ;  /* 0xffffffffff957424 */ /* 0x000fe400078e00ff */
[----:B------:R-:W-:Y:S05]  /*10340*/  CALL.REL.NOINC `($__internal_72_$__cuda_sm70_shflsync_bfly_p) ;  /* 0x000007f000007944 */ /* 0x000fea0003c00000 */
[----:B01----:R-:W-:Y:S01]  /*10350*/  FADD.FTZ R137, R137, R148 ;  /* 0x0000009489897221 */ /* 0x003fe20000010000 */
[----:B------:R-:W-:Y:S01]  /*10360*/  HFMA2.MMA R148, -RZ, RZ, 0, 4.76837158203125e-07 ;  /* 0x00000008ff947435 */ /* 0x000fe200000001ff */
[----:B------:R-:W-:Y:S01]  /*10370*/  IMAD.MOV.U32 R146, RZ, RZ, 0x1f ;  /* 0x0000001fff927424 */ /* 0x000fe200078e00ff */
[----:B------:R-:W-:Y:S01]  /*10380*/  MOV R138, 0x103b0 ;  /* 0x000103b0008a7802 */ /* 0x000fe20000000f00 */
[----:B------:R-:W-:-:S03]  /*10390*/  IMAD.MOV.U32 R149, RZ, RZ, -0x1 ;  /* 0xffffffffff957424 */ /* 0x000fc600078e00ff */
[----:B------:R-:W-:Y:S05]  /*103a0*/  CALL.REL.NOINC `($__internal_72_$__cuda_sm70_shflsync_bfly_p) ;  /* 0x0000079000007944 */ /* 0x000fea0003c00000 */
[----:B01----:R-:W-:Y:S01]  /*103b0*/  FADD.FTZ R137, R137, R148 ;  /* 0x0000009489897221 */ /* 0x003fe20000010000 */
[----:B------:R-:W-:Y:S01]  /*103c0*/  MOV R146, 0x1f ;  /* 0x0000001f00927802 */ /* 0x000fe20000000f00 */
[----:B------:R-:W-:Y:S01]  /*103d0*/  IMAD.MOV.U32 R148, RZ, RZ, 0x10 ;  /* 0x00000010ff947424 */ /* 0x000fe200078e00ff */
[----:B------:R-:W-:Y:S01]  /*103e0*/  MOV R138, 0x10410 ;  /* 0x00010410008a7802 */ /* 0x000fe20000000f00 */
[----:B------:R-:W-:Y:S02]  /*103f0*/  IMAD.MOV.U32 R149, RZ, RZ, -0x1 ;  /* 0xffffffffff957424 */ /* 0x000fe400078e00ff */
[----:B------:R-:W-:Y:S05]  /*10400*/  CALL.REL.NOINC `($__internal_72_$__cuda_sm70_shflsync_bfly_p) ;  /* 0x0000073000007944 */ /* 0x000fea0003c00000 */
[----:B-1----:R-:W-:Y:S01]  /*10410*/  FADD.FTZ R136, R137, R148 ;  /* 0x0000009489887221 */ /* 0x002fe20000010000 */
[----:B------:R-:W-:Y:S01]  /*10420*/  LOP3.LUT P5, RZ, R145, 0x8, RZ, 0xc0, !PT ;  /* 0x0000000891ff7812 */ /* 0x000fe200078ac0ff */
        /* <DEDUP_REMOVED lines=21> */
[----:B------:R-:W-:Y:S01]  /*10580*/  FADD.FTZ R147, R106, -R136 ;  /* 0x800000886a937221 */ /* 0x000fe20000010000 */
[----:B------:R-:W-:Y:S01]  /*10590*/  FSEL R137, R137, RZ, P5 ;  /* 0x000000ff89897208 */ /* 0x000fe20002800000 */
[----:B------:R-:W-:-:S04]  /*105a0*/  IMAD.MOV.U32 R146, RZ, RZ, 0x1f ;  /* 0x0000001fff927424 */ /* 0x000fc800078e00ff */
        /* <DEDUP_REMOVED lines=62> */
[----:B------:R-:W-:Y:S05]  /*10990*/  CALL.REL.NOINC `($__internal_72_$__cuda_sm70_shflsync_bfly_p) ;  /* 0x000001a000007944 */ /* 0x000fea0003c00000 */
[----:B01----:R-:W-:Y:S01]  /*109a0*/  FADD.FTZ R137, R137, R148 ;  /* 0x0000009489897221 */ /* 0x003fe20000010000 */
[----:B------:R-:W-:Y:S01]  /*109b0*/  MOV R138, 0x10a00 ;  /* 0x00010a00008a7802 */ /* 0x000fe20000000f00 */
[----:B------:R-:W-:Y:S02]  /*109c0*/  IMAD.MOV.U32 R148, RZ, RZ, 0x2 ;  /* 0x00000002ff947424 */ /* 0x000fe400078e00ff */
[----:B------:R-:W-:Y:S02]  /*109d0*/  IMAD.MOV.U32 R146, RZ, RZ, 0x1f ;  /* 0x0000001fff927424 */ /* 0x000fe400078e00ff */
[----:B------:R-:W-:Y:S02]  /*109e0*/  IMAD.MOV.U32 R149, RZ, RZ, -0x1 ;  /* 0xffffffffff957424 */ /* 0x000fe400078e00ff */
[----:B------:R-:W-:Y:S05]  /*109f0*/  CALL.REL.NOINC `($__internal_72_$__cuda_sm70_shflsync_bfly_p) ;  /* 0x0000014000007944 */ /* 0x000fea0003c00000 */
[----:B01----:R-:W-:Y:S01]  /*10a00*/  FADD.FTZ R137, R137, R148 ;  /* 0x0000009489897221 */ /* 0x003fe20000010000 */
[----:B------:R-:W-:Y:S01]  /*10a10*/  HFMA2.MMA R148, -RZ, RZ, 0, 2.384185791015625e-07 ;  /* 0x00000004ff947435 */ /* 0x000fe200000001ff */
        /* <DEDUP_REMOVED lines=8> */
[----:B------:R-:W-:-:S02]  /*10aa0*/  IMAD.MOV.U32 R149, RZ, RZ, -0x1 ;  /* 0xffffffffff957424 */ /* 0x000fc400078e00ff */
[----:B------:R-:W-:Y:S05]  /*10ab0*/  CALL.REL.NOINC `($__internal_72_$__cuda_sm70_shflsync_bfly_p) ;  /* 0x0000008000007944 */ /* 0x000fea0003c00000 */
[----:B-1----:R-:W-:Y:S01]  /*10ac0*/  FADD.FTZ R147, R137, R148 ;  /* 0x0000009489937221 */ /* 0x002fe20000010000 */
[----:B0-----:R-:W-:Y:S01]  /*10ad0*/  MOV R149, 0xffffffff ;  /* 0xffffffff00957802 */ /* 0x001fe20000000f00 */
[----:B------:R-:W-:Y:S01]  /*10ae0*/  IMAD.MOV.U32 R148, RZ, RZ, 0x10 ;  /* 0x00000010ff947424 */ /* 0x000fe200078e00ff */
[----:B------:R-:W-:Y:S01]  /*10af0*/  MOV R138, 0x10b30 ;  /* 0x00010b30008a7802 */ /* 0x000fe20000000f00 */
[----:B------:R-:W-:-:S02]  /*10b00*/  IMAD.MOV.U32 R146, RZ, RZ, 0x1f ;  /* 0x0000001fff927424 */ /* 0x000fc400078e00ff */
[----:B------:R-:W-:Y:S02]  /*10b10*/  IMAD.MOV.U32 R137, RZ, RZ, R147 ;  /* 0x000000ffff897224 */ /* 0x000fe400078e0093 */
[----:B------:R-:W-:Y:S05]  /*10b20*/  CALL.REL.NOINC `($__internal_72_$__cuda_sm70_shflsync_bfly_p) ;  /* 0x0000001000007944 */ /* 0x000fea0003c00000 */
[----:B01----:R-:W-:Y:S05]  /*10b30*/  BRA `(.L_x_15622) ;  /* 0xffffea6000007947 */ /* 0x003fea000383ffff */
        .weak           $__internal_72_$__cuda_sm70_shflsync_bfly_p
        .type           $__internal_72_$__cuda_sm70_shflsync_bfly_p,@function
        .size           $__internal_72_$__cuda_sm70_shflsync_bfly_p,(.L_x_36160 - $__internal_72_$__cuda_sm70_shflsync_bfly_p)
$__internal_72_$__cuda_sm70_shflsync_bfly_p:
[----:B------:R-:W-:Y:S01]  /*10b40*/  IMAD.MOV.U32 R139, RZ, RZ, 0x0 ;  /* 0x00000000ff8b7424 */ /* 0x000fe200078e00ff */
[----:B------:R-:W-:Y:S04]  /*10b50*/  WARPSYNC R149 ;  /* 0x0000009500007348 */ /* 0x000fe80003800000 */
[----:B------:R0:W1:Y:S01]  /*10b60*/  SHFL.BFLY PT, R148, R137, R148, R146 ;  /* 0x0c00009489947389 */ /* 0x00006200000e0092 */
[----:B------:R-:W-:Y:S05]  /*10b70*/  RET.REL.NODEC R138 `(_ZN10layer_norm13ln_fwd_kernelINS_13Kernel_traitsIf13__nv_bfloat16fS2_fjLj1280ELj1ELj4ELj1ELj16ENS_18Kernel_traits_baseILj1280EfS2_fS2_fjLj128EEEEELb1ELb0ELb0ELb0EEEvNS_9FwdParamsE) ;  /* 0xfffef4808a007950 */ /* 0x000fea0003c3ffff */
.L_x_15623:
        /* <DEDUP_REMOVED lines=16> */
.L_x_36160:


//--------------------- .text._ZN10layer_norm13ln_fwd_kernelINS_13Kernel_traitsIf13__nv_bfloat16fS2_fjLj1280ELj1ELj4ELj1ELj16ENS_18Kernel_traits_baseILj1280EfS2_fS2_fjLj128EEEEELb1ELb0ELb0ELb1EEEvNS_9FwdParamsE --------------------------
	.section	.text._ZN10layer_norm13ln_fwd_kernelINS_13Kernel_traitsIf13__nv_bfloat16fS2_fjLj1280ELj1ELj4ELj1ELj16ENS_18Kernel_traits_baseILj1280EfS2_fS2_fjLj128EEEEELb1ELb0ELb0ELb1EEEvNS_9FwdParamsE,"ax",@progbits
	.sectioninfo	@"SHI_REGISTERS=163"
	.align	128
        .global         _ZN10layer_norm13ln_fwd_kernelINS_13Kernel_traitsIf13__nv_bfloat16fS2_fjLj1280ELj1ELj4ELj1ELj16ENS_18Kernel_traits_baseILj1280EfS2_fS2_fjLj128EEEEELb1ELb0ELb0ELb1EEEvNS_9FwdParamsE
        .type           _ZN10layer_norm13ln_fwd_kernelINS_13Kernel_traitsIf13__nv_bfloat16fS2_fjLj1280ELj1ELj4ELj1ELj16ENS_18Kernel_traits_baseILj1280EfS2_fS2_fjLj128EEEEELb1ELb0ELb0ELb1EEEvNS_9FwdParamsE,@function
        .size           _ZN10layer_norm13ln_fwd_kernelINS_13Kernel_traitsIf13__nv_bfloat16fS2_fjLj1280ELj1ELj4ELj1ELj16ENS_18Kernel_traits_baseILj1280EfS2_fS2_fjLj128EEEEELb1ELb0ELb0ELb1EEEvNS_9FwdParamsE,(.L_x_36161 - _ZN10layer_norm13ln_fwd_kernelINS_13Kernel_traitsIf13__nv_bfloat16fS2_fjLj1280ELj1ELj4ELj1ELj16ENS_18Kernel_traits_baseILj1280EfS2_fS2_fjLj128EEEEELb1ELb0ELb0ELb1EEEvNS_9FwdParamsE)
        .other          _ZN10layer_norm13ln_fwd_kernelINS_13Kernel_traitsIf13__nv_bfloat16fS2_fjLj1280ELj1ELj4ELj1ELj16ENS_18Kernel_traits_baseILj1280EfS2_fS2_fjLj128EEEEELb1ELb0ELb0ELb1EEEvNS_9FwdParamsE,@"STO_CUDA_ENTRY STV_DEFAULT"
_ZN10layer_norm13ln_fwd_kernelINS_13Kernel_traitsIf13__nv_bfloat16fS2_fjLj1280ELj1ELj4ELj1ELj16ENS_18Kernel_traits_baseILj1280EfS2_fS2_fjLj128EEEEELb1ELb0ELb0ELb1EEEvNS_9FwdParamsE:
.text._ZN10layer_norm13ln_fwd_kernelINS_13Kernel_traitsIf13__nv_bfloat16fS2_fjLj1280ELj1ELj4ELj1ELj16ENS_18Kernel_traits_baseILj1280EfS2_fS2_fjLj128EEEEELb1ELb0ELb0ELb1EEEvNS_9FwdParamsE:
        /* <DEDUP_REMOVED lines=9> */
[----:B------:R-:W2:Y:S04]  /*0090*/  @P0 LDG.E.64 R2, [R2.64] ;  /* 0x0000000602020981 */ /* 0x000ea8000c1e1b00 */
        /* <DEDUP_REMOVED lines=39> */
[----:B------:R-:W-:Y:S01]  /*0310*/  SHF.R.U32.HI R0, RZ, 0x5, R13 ;  /* 0x00000005ff007819 */ /* 0x000fe2000001160d */
[----:B--2---:R-:W-:Y:S01]  /*0320*/  UIADD3 UR10, UR5, -0x4498517b, URZ ;  /* 0xbb67ae85050a7890 */ /* 0x004fe2000fffe03f */
[----:B------:R-:W-:Y:S01]  /*0330*/  LOP3.LUT R10, R5, UR5, RZ, 0x3c, !PT ;  /* 0x00000005050a7c12 */ /* 0x000fe2000f8e3cff */
[----:B------:R-:W-:-:S02]  /*0340*/  UIADD3 UR12, UR5, 0x76cf5d0a, URZ ;  /* 0x76cf5d0a050c7890 */ /* 0x000fc4000fffe03f */
[----:B------:R-:W-:Y:S01]  /*0350*/  UIADD3 UR14, UR5, 0x32370b8f, URZ ;  /* 0x32370b8f050e7890 */ /* 0x000fe2000fffe03f */
[----:B------:R-:W-:Y:S01]  /*0360*/  IMAD R0, R14, 0x4, R0 ;  /* 0x000000040e007824 */ /* 0x000fe200078e0200 */
[----:B------:R-:W-:Y:S01]  /*0370*/  LOP3.LUT R9, R3, UR10, R4, 0x96, !PT ;  /* 0x0000000a03097c12 */ /* 0x000fe2000f8e9604 */
[----:B------:R-:W-:Y:S01]  /*0380*/  IMAD.WIDE.U32 R10, R10, -0x326172a9, RZ ;  /* 0xcd9e8d570a0a7825 */ /* 0x000fe200078e00ff */
[----:B------:R-:W-:Y:S02]  /*0390*/  UIADD3 UR15, UR4, 0x78dde6e4, URZ ;  /* 0x78dde6e4040f7890 */ /* 0x000fe4000fffe03f */
[----:B------:R-:W-:Y:S02]  /*03a0*/  UIADD3 UR16, UR5, -0x126145ec, URZ ;  /* 0xed9eba1405107890 */ /* 0x000fe4000fffe03f */
[----:B------:R-:W-:Y:S01]  /*03b0*/  LOP3.LUT R4, R11, UR9, R8, 0x96, !PT ;  /* 0x000000090b047c12 */ /* 0x000fe2000f8e9608 */
[----:B------:R-:W-:Y:S01]  /*03c0*/  IMAD.WIDE.U32 R8, R9, -0x326172a9, RZ ;  /* 0xcd9e8d5709087825 */ /* 0x000fe200078e00ff */
[----:B------:R-:W-:-:S02]  /*03d0*/  UIADD3 UR18, UR5, -0x56f99767, URZ ;  /* 0xa906689905127890 */ /* 0x000fc4000fffe03f */
[----:B------:R-:W-:Y:S01]  /*03e0*/  UIADD3 UR17, UR4, 0x1715609d, URZ ;  /* 0x1715609d04117890 */ /* 0x000fe2000fffe03f */
[----:B------:R-:W-:Y:S01]  /*03f0*/  IMAD.WIDE.U32 R4, R4, -0x2daee0ad, RZ ;  /* 0xd2511f5304047825 */ /* 0x000fe200078e00ff */
[----:B------:R-:W-:Y:S01]  /*0400*/  LOP3.LUT R3, R9, UR11, R10, 0x96, !PT ;  /* 0x0000000b09037c12 */ /* 0x000fe2000f8e960a */
[----:B------:R-:W-:Y:S02]  /*0410*/  UIADD3 UR19, UR4, -0x4ab325aa, URZ ;  /* 0xb54cda5604137890 */ /* 0x000fe4000fffe03f */
[----:B------:R-:W-:Y:S01]  /*0420*/  UIADD3 UR20, UR5, 0x646e171e, URZ ;  /* 0x646e171e05147890 */ /* 0x000fe2000fffe03f */
[----:B------:R-:W-:Y:S01]  /*0430*/  LOP3.LUT R10, R5, UR12, R2, 0x96, !PT ;  /* 0x0000000c050a7c12 */ /* 0x000fe2000f8e9602 */
[----:B------:R-:W-:Y:S01]  /*0440*/  IMAD.WIDE.U32 R2, R3, -0x2daee0ad, RZ ;  /* 0xd2511f5303027825 */ /* 0x000fe200078e00ff */
[----:B------:R-:W-:Y:S02]  /*0450*/  UIADD3 UR21, UR4, 0x5384540f, URZ ;  /* 0x5384540f04157890 */ /* 0x000fe4000fffe03f */
[----:B------:R-:W-:Y:S01]  /*0460*/  UIADD3 UR22, UR5, 0x1fd5c5a3, URZ ;  /* 0x1fd5c5a305167890 */ /* 0x000fe2000fffe03f */
[----:B------:R-:W-:Y:S01]  /*0470*/  IMAD.WIDE.U32 R10, R10, -0x326172a9, RZ ;  /* 0xcd9e8d570a0a7825 */ /* 0x000fe200078e00ff */
[----:B------:R-:W-:Y:S01]  /*0480*/  LOP3.LUT R9, R3, UR14, R4, 0x96, !PT ;  /* 0x0000000e03097c12 */ /* 0x000fe2000f8e9604 */
[----:B------:R-:W-:-:S02]  /*0490*/  UIADD3 UR24, UR5, -0x24c28bd8, URZ ;  /* 0xdb3d742805187890 */ /* 0x000fc4000fffe03f */
        /* <DEDUP_REMOVED lines=21> */
[----:B------:R-:W-:Y:S02]  /*05f0*/  LOP3.LUT R142, R3, UR24, R2, 0x96, !PT ;  /* 0x00000018038e7c12 */ /* 0x000fe4000f8e9602 */
[----:B------:R-:W-:-:S04]  /*0600*/  SHF.L.U32 R2, R13, 0x5, RZ ;  /* 0x000000050d027819 */ /* 0x000fc800000006ff */
[----:B------:R-:W-:-:S04]  /*0610*/  LOP3.LUT R4, R2, 0x3e0, RZ, 0xc0, !PT ;  /* 0x000003e002047812 */ /* 0x000fc800078ec0ff */
[C---:B------:R-:W-:Y:S02]  /*0620*/  IADD3 R2, P1, R4.reuse, c[0x0][0x218], RZ ;  /* 0x0000860004027a10 */ /* 0x040fe40007f3e0ff */
[----:B------:R-:W-:-:S03]  /*0630*/  IADD3 R4, P2, R4, c[0x0][0x1b0], RZ ;  /* 0x00006c0004047a10 */ /* 0x000fc60007f5e0ff */
[----:B------:R-:W-:Y:S01]  /*0640*/  IMAD.X R3, RZ, RZ, c[0x0][0x21c], P1 ;  /* 0x00008700ff037624 */ /* 0x000fe200008e06ff */
[----:B------:R-:W-:Y:S01]  /*0650*/  ISETP.GE.AND P1, PT, R0, c[0x0][0x164], PT ;  /* 0x0000590000007a0c */ /* 0x000fe20003f26270 */
[----:B------:R-:W-:-:S03]  /*0660*/  IMAD.X R5, RZ, RZ, c[0x0][0x1b4], P2 ;  /* 0x00006d00ff057624 */ /* 0x000fc600010e06ff */
        /* <DEDUP_REMOVED lines=14> */
[----:B------:R-:W-:Y:S01]  /*0750*/  IMAD.WIDE.U32 R144, R144, -0x2daee0ad, RZ ;  /* 0xd2511f5390907825 */ /* 0x000fe200078e00ff */
[----:B------:R-:W-:Y:S01]  /*0760*/  BSSY B0, `(.L_x_15624) ;  /* 0x0000ee3000007945 */ /* 0x000fe20003800000 */
[----:B------:R0:W5:Y:S02]  /*0770*/  LDG.E.128 R92, [R4.64] ;  /* 0x00000006045c7981 */ /* 0x000164000c1e1d00 */
[----:B------:R-:W-:-:S02]  /*0780*/  IMAD R7, R7, -0x326172a9, RZ ;  /* 0xcd9e8d5707077824 */ /* 0x000fc400078e02ff */
[----:B------:R-:W-:Y:S01]  /*0790*/  IMAD.HI.U32 R146, R142, -0x326172a9, RZ ;  /* 0xcd9e8d578e927827 */ /* 0x000fe200078e00ff */
[----:B------:R0:W5:Y:S01]  /*07a0*/  LDG.E.128 R88, [R4.64+0x10] ;  /* 0x0000100604587981 */ /* 0x000162000c1e1d00 */
[----:B------:R-:W-:Y:S02]  /*07b0*/  LOP3.LUT R148, R145, UR26, R3, 0x96, !PT ;  /* 0x0000001a91947c12 */ /* 0x000fe4000f8e9603 */
[----:B------:R-:W-:Y:S01]  /*07c0*/  IMAD.MOV.U32 R2, RZ, RZ, R12 ;  /* 0x000000ffff027224 */ /* 0x000fe200078e000c */
[----:B------:R0:W5:Y:S01]  /*07d0*/  LDG.E.128 R84, [R4.64+0x400] ;  /* 0x0004000604547981 */ /* 0x000162000c1e1d00 */
[----:B------:R-:W-:Y:S01]  /*07e0*/  LOP3.LUT R146, R146, UR25, R7, 0x96, !PT ;  /* 0x0000001992927c12 */ /* 0x000fe2000f8e9607 */
[----:B------:R-:W-:Y:S01]  /*07f0*/  IMAD R142, R142, -0x326172a9, RZ ;  /* 0xcd9e8d578e8e7824 */ /* 0x000fe200078e02ff */
[----:B------:R-:W-:Y:S01]  /*0800*/  MOV R3, R16 ;  /* 0x0000001000037202 */ /* 0x000fe20000000f00 */
[----:B------:R0:W5:Y:S01]  /*0810*/  LDG.E.128 R80, [R4.64+0x410] ;  /* 0x0004100604507981 */ /* 0x000162000c1e1d00 */
[----:B------:R-:W-:-:S03]  /*0820*/  LOP3.LUT R143, R6, 0x3, RZ, 0xc0, !PT ;  /* 0x00000003068f7812 */ /* 0x000fc600078ec0ff */
        /* <DEDUP_REMOVED lines=8> */
[----:B------:R-:W-:Y:S02]  /*08b0*/  IMAD.MOV.U32 R5, RZ, RZ, RZ ;  /* 0x000000ffff057224 */ /* 0x000fe400078e00ff */
.L_x_15908:
[----:B------:R-:W0:Y:S01]  /*08c0*/  S2R R8, SR_TID.X ;  /* 0x0000000000087919 */ /* 0x000e220000002100 */
        /* <DEDUP_REMOVED lines=11> */
[----:B------:R-:W-:Y:S02]  /*0980*/  ISETP.NE.AND P1, PT, R143, 0x1, PT ;  /* 0x000000018f00780c */ /* 0x000fe40003f25270 */
[----:B0-----:R-:W-:Y:S01]  /*0990*/  LOP3.LUT R6, R8, 0x1f, RZ, 0xc0, !PT ;  /* 0x0000001f08067812 */ /* 0x001fe200078ec0ff */
[----:B------:R-:W-:Y:S01]  /*09a0*/  BSSY B1, `(.L_x_15625) ;  /* 0x0000016000017945 */ /* 0x000fe20003800000 */
[----:B------:R-:W-:Y:S01]  /*09b0*/  IMAD.MOV.U32 R9, RZ, RZ, 0x3f800000 ;  /* 0x3f800000ff097424 */ /* 0x000fe200078e00ff */
[----:B------:R-:W2:Y:S01]  /*09c0*/  @P0 LDG.E.U16 R10, [R10.64] ;  /* 0x000000060a0a0981 */ /* 0x000ea2000c1e1500 */
[----:B------:R-:W-:-:S02]  /*09d0*/  LEA.HI.SX32 R7, R7, R6, 0x1d ;  /* 0x0000000607077211 */ /* 0x000fc400078feaff */
[----:B------:R-:W-:-:S03]  /*09e0*/  P2R R19, PR, RZ, 0x4 ;  /* 0x00000004ff137803 */ /* 0x000fc60000000000 */
        /* <DEDUP_REMOVED lines=16> */
.L_x_15626:
[----:B0-----:R-:W-:Y:S02]  /*0af0*/  IMAD.MOV.U32 R8, RZ, RZ, R142 ;  /* 0x000000ffff087224 */ /* 0x001fe400078e008e */
.L_x_15627:
[----:B------:R-:W-:Y:S05]  /*0b00*/  BSYNC B1 ;  /* 0x0000000000017941 */ /* 0x000fea0003800000 */
.L_x_15625:
        /* <DEDUP_REMOVED lines=16> */
.L_x_15631:
[----:B------:R-:W-:Y:S05]  /*0c10*/  BSYNC B2 ;  /* 0x0000000000027941 */ /* 0x000fea0003800000 */
.L_x_15630:
        /* <DEDUP_REMOVED lines=42> */
.L_x_15629:
[----:B------:R-:W-:Y:S05]  /*0ec0*/  BSYNC B1 ;  /* 0x0000000000017941 */ /* 0x000fea0003800000 */
.L_x_15628:
        /* <DEDUP_REMOVED lines=8> */
[----:B------:R-:W-:Y:S02]  /*0f50*/  P2R R140, PR, RZ, 0x40 ;  /* 0x00000040ff8c7803 */ /* 0x000fe40000000000 */
[----:B------:R-:W-:Y:S01]  /*0f60*/  IADD3 R17, R18, 0x1, RZ ;  /* 0x0000000112117810 */ /* 0x000fe20007ffe0ff */
[----:B------:R-:W-:-:S02]  /*0f70*/  FMUL.FTZ R16, R16, c[0x0][0x1e8] ;  /* 0x00007a0010107a20 */ /* 0x000fc40000410000 */
        /* <DEDUP_REMOVED lines=14> */
.L_x_15633:
[----:B------:R-:W-:Y:S02]  /*1060*/  IMAD.MOV.U32 R8, RZ, RZ, R142 ;  /* 0x000000ffff087224 */ /* 0x000fe400078e008e */
.L_x_15634:
[----:B------:R-:W-:Y:S05]  /*1070*/  BSYNC B1 ;  /* 0x0000000000017941 */ /* 0x000fea0003800000 */
.L_x_15632:
        /* <DEDUP_REMOVED lines=16> */
.L_x_15638:
[----:B------:R-:W-:Y:S05]  /*1180*/  BSYNC B2 ;  /* 0x0000000000027941 */ /* 0x000fea0003800000 */
.L_x_15637:
        /* <DEDUP_REMOVED lines=42> */
.L_x_15636:
[----:B------:R-:W-:Y:S05]  /*1430*/  BSYNC B1 ;  /* 0x0000000000017941 */ /* 0x000fea0003800000 */
.L_x_15635:
        /* <DEDUP_REMOVED lines=20> */
.L_x_15640:
[----:B------:R-:W-:Y:S02]  /*1580*/  IMAD.MOV.U32 R8, RZ, RZ, R142 ;  /* 0x000000ffff087224 */ /* 0x000fe400078e008e */
.L_x_15641:
[----:B------:R-:W-:Y:S05]  /*1590*/  BSYNC B1 ;  /* 0x0000000000017941 */ /* 0x000fea0003800000 */
.L_x_15639:
        /* <DEDUP_REMOVED lines=16> */
.L_x_15645:
[----:B------:R-:W-:Y:S05]  /*16a0*/  BSYNC B2 ;  /* 0x0000000000027941 */ /* 0x000fea0003800000 */
.L_x_15644:
        /* <DEDUP_REMOVED lines=42> */
.L_x_15643:
[----:B------:R-:W-:Y:S05]  /*1950*/  BSYNC B1 ;  /* 0x0000000000017941 */ /* 0x000fea0003800000 */
.L_x_15642:
        /* <DEDUP_REMOVED lines=20> */
.L_x_15647:
[----:B------:R-:W-:Y:S02]  /*1aa0*/  IMAD.MOV.U32 R8, RZ, RZ, R142 ;  /* 0x000000ffff087224 */ /* 0x000fe400078e008e */
.L_x_15648:
[----:B------:R-:W-:Y:S05]  /*1ab0*/  BSYNC B1 ;  /* 0x0000000000017941 */ /* 0x000fea0003800000 */
.L_x_15646:
        /* <DEDUP_REMOVED lines=16> */
.L_x_15652:
[----:B------:R-:W-:Y:S05]  /*1bc0*/  BSYNC B2 ;  /* 0x0000000000027941 */ /* 0x000fea0003800000 */
.L_x_15651:
        /* <DEDUP_REMOVED lines=42> */
.L_x_15650:
[----:B------:R-:W-:Y:S05]  /*1e70*/  BSYNC B1 ;  /* 0x0000000000017941 */ /* 0x000fea0003800000 */
.L_x_15649:
        /* <DEDUP_REMOVED lines=20> */
.L_x_15654:
[----:B------:R-:W-:Y:S02]  /*1fc0*/  IMAD.MOV.U32 R8, RZ, RZ, R142 ;  /* 0x000000ffff087224 */ /* 0x000fe400078e008e */
.L_x_15655:
[----:B------:R-:W-:Y:S05]  /*1fd0*/  BSYNC B1 ;  /* 0x0000000000017941 */ /* 0x000fea0003800000 */
.L_x_15653:
        /* <DEDUP_REMOVED lines=16> */
.L_x_15659:
[----:B------:R-:W-:Y:S05]  /*20e0*/  BSYNC B2 ;  /* 0x0000000000027941 */ /* 0x000fea0003800000 */
.L_x_15658:
        /* <DEDUP_REMOVED lines=42> */
.L_x_15657:
[----:B------:R-:W-:Y:S05]  /*2390*/  BSYNC B1 ;  /* 0x0000000000017941 */ /* 0x000fea0003800000 */
.L_x_15656:
        /* <DEDUP_REMOVED lines=20> */
.L_x_15661:
[----:B------:R-:W-:Y:S02]  /*24e0*/  IMAD.MOV.U32 R8, RZ, RZ, R142 ;  /* 0x000000ffff087224 */ /* 0x000fe400078e008e */
.L_x_15662:
[----:B------:R-:W-:Y:S05]  /*24f0*/  BSYNC B1 ;  /* 0x0000000000017941 */ /* 0x000fea0003800000 */
.L_x_15660:
        /* <DEDUP_REMOVED lines=16> */
.L_x_15666:
[----:B------:R-:W-:Y:S05]  /*2600*/  BSYNC B2 ;  /* 0x0000000000027941 */ /* 0x000fea0003800000 */
.L_x_15665:
        /* <DEDUP_REMOVED lines=42> */
.L_x_15664:
[----:B------:R-:W-:Y:S05]  /*28b0*/  BSYNC B1 ;  /* 0x0000000000017941 */ /* 0x000fea0003800000 */
.L_x_15663:
        /* <DEDUP_REMOVED lines=20> */
.L_x_15668:
[----:B------:R-:W-:Y:S02]  /*2a00*/  IMAD.MOV.U32 R8, RZ, RZ, R142 ;  /* 0x000000ffff087224 */ /* 0x000fe400078e008e */
.L_x_15669:
[----:B------:R-:W-:Y:S05]  /*2a10*/  BSYNC B1 ;  /* 0x0000000000017941 */ /* 0x000fea0003800000 */
.L_x_15667:
        /* <DEDUP_REMOVED lines=16> */
.L_x_15673:
[----:B------:R-:W-:Y:S05]  /*2b20*/  BSYNC B2 ;  /* 0x0000000000027941 */ /* 0x000fea0003800000 */
.L_x_15672:
        /* <DEDUP_REMOVED lines=42> */
.L_x_15671:
[----:B------:R-:W-:Y:S05]  /*2dd0*/  BSYNC B1 ;  /* 0x0000000000017941 */ /* 0x000fea0003800000 */
.L_x_15670:
        /* <DEDUP_REMOVED lines=21> */
.L_x_15675:
[----:B------:R-:W-:Y:S02]  /*2f30*/  IMAD.MOV.U32 R8, RZ, RZ, R142 ;  /* 0x000000ffff087224 */ /* 0x000fe400078e008e */
.L_x_15676:
[----:B------:R-:W-:Y:S05]  /*2f40*/  BSYNC B1 ;  /* 0x0000000000017941 */ /* 0x000fea0003800000 */
.L_x_15674:
        /* <DEDUP_REMOVED lines=18> */
.L_x_15680:
[----:B------:R-:W-:Y:S05]  /*3070*/  BSYNC B2 ;  /* 0x0000000000027941 */ /* 0x000fea0003800000 */
.L_x_15679:
        /* <DEDUP_REMOVED lines=42> */
.L_x_15678:
[----:B------:R-:W-:Y:S05]  /*3320*/  BSYNC B1 ;  /* 0x0000000000017941 */ /* 0x000fea0003800000 */
.L_x_15677:
[----:B------:R-:W0:Y:S01]  /*3330*/  I2F.U32 R8, R8 ;  /* 0x0000000800087306 */ /* 0x000e220000201000 */
[----:B------:R-:W-:Y:S02]  /*3340*/  SEL R12, RZ, 0x1, P1 ;  /* 0x00000001ff0c7807 */ /* 0x000fe40000800000 */
[----:B------:R-:W-:Y:S02]  /*3350*/  ISETP.NE.AND P1, PT, R10, RZ, PT ;  /* 0x000000ff0a00720c */ /* 0x000fe40003f25270 */
[----:B------:R-:W-:Y:S01]  /*3360*/  SEL R16, RZ, 0x1, P2 ;  /* 0x00000001ff107807 */ /* 0x000fe20001000000 */
[----:B------:R-:W-:Y:S01]  /*3370*/  IMAD.WIDE.U32 R12, R12, 0x10000, RZ ;  /* 0x000100000c0c7825 */ /* 0x000fe200078e00ff */
[----:B------:R-:W-:Y:S02]  /*3380*/  SEL R14, RZ, 0x1, P0 ;  /* 0x00000001ff0e7807 */ /* 0x000fe40000000000 */
[----:B------:R-:W-:Y:S01]  /*3390*/  SEL R21, RZ, 0x10000, P5 ;  /* 0x00010000ff157807 */ /* 0x000fe20002800000 */
[----:B------:R-:W-:Y:S01]  /*33a0*/  IMAD.WIDE.U32 R16, R16, 0x1000000, RZ ;  /* 0x0100000010107825 */ /* 0x000fe200078e00ff */
[----:B------:R-:W-:-:S02]  /*33b0*/  SEL R20, RZ, 0x100, P4 ;  /* 0x00000100ff147807 */ /* 0x000fc40002000000 */
[----:B------:R-:W-:Y:S02]  /*33c0*/  ISETP.NE.AND P6, PT, R140, RZ, PT ;  /* 0x000000ff8c00720c */ /* 0x000fe40003fc5270 */
[----:B------:R-:W-:Y:S01]  /*33d0*/  ISETP.NE.AND P2, PT, R19, RZ, PT ;  /* 0x000000ff1300720c */ /* 0x000fe20003f45270 */
[----:B0-----:R-:W-:Y:S01]  /*33e0*/  FFMA.FTZ R10, R8, R11, 1.1641532182693481445e-10 ;  /* 0x2f000000080a7423 */ /* 0x001fe2000001000b */
[----:B------:R-:W-:Y:S01]  /*33f0*/  PRMT R8, RZ, 0x7610, R15 ;  /* 0x00007610ff087816 */ /* 0x000fe2000000000f */
[----:B------:R-:W-:Y:S01]  /*3400*/  IMAD.WIDE.U32 R14, R14, 0x100, RZ ;  /* 0x000001000e0e7825 */ /* 0x000fe200078e00ff */
[----:B------:R-:W-:Y:S02]  /*3410*/  SEL R23, RZ, 0x1, P3 ;  /* 0x00000001ff177807 */ /* 0x000fe40001800000 */
[----:B------:R-:W-:Y:S01]  /*3420*/  FSETP.GTU.FTZ.AND P0, PT, R10, c[0x0][0x1e4], PT ;  /* 0x000079000a007a0b */ /* 0x000fe20003f1c000 */
[----:B------:R-:W-:Y:S01]  /*3430*/  FMUL.FTZ R10, R8, R9 ;  /* 0x00000009080a7220 */ /* 0x000fe20000410000 */
[----:B------:R-:W-:-:S02]  /*3440*/  LOP3.LUT R26, R14, R16, R12, 0xfe, !PT ;  /* 0x000000100e1a7212 */ /* 0x000fc400078efe0c */
[----:B------:R-:W-:Y:S01]  /*3450*/  SEL R8, RZ, 0x1000000, P0 ;  /* 0x01000000ff087807 */ /* 0x000fe20000000000 */
[----:B------:R-:W-:Y:S01]  /*3460*/  FMUL.FTZ R10, R10, c[0x0][0x1e8] ;  /* 0x00007a000a0a7a20 */ /* 0x000fe20000410000 */
[----:B------:R-:W-:Y:S02]  /*3470*/  SEL R27, RZ, 0x1, P1 ;  /* 0x00000001ff1b7807 */ /* 0x000fe40000800000 */
[----:B------:R-:W-:Y:S01]  /*3480*/  LOP3.LUT R16, R20, R8, R21, 0xfe, !PT ;  /* 0x0000000814107212 */ /* 0x000fe200078efe15 */
[----:B------:R-:W-:Y:S01]  /*3490*/  HFMA2.MMA R8, -RZ, RZ, 0, 1.9073486328125e-06 ;  /* 0x00000020ff087435 */ /* 0x000fe200000001ff */
[----:B------:R-:W-:Y:S01]  /*34a0*/  FSEL R43, R10, RZ, !P0 ;  /* 0x000000ff0a2b7208 */ /* 0x000fe20004000000 */
[----:B------:R-:W-:Y:S01]  /*34b0*/  IMAD.MOV.U32 R10, RZ, RZ, 0x8 ;  /* 0x00000008ff0a7424 */ /* 0x000fe200078e00ff */
[----:B------:R-:W-:Y:S02]  /*34c0*/  LOP3.LUT R23, R17, R16, R23, 0xfe, !PT ;  /* 0x0000001011177212 */ /* 0x000fe400078efe17 */
[----:B------:R-:W-:Y:S01]  /*34d0*/  IADD3 R21, R7, 0x20, RZ ;  /* 0x0000002007157810 */ /* 0x000fe20007ffe0ff */
[----:B------:R-:W-:Y:S01]  /*34e0*/  @P6 FADD.FTZ R43, R51, R43 ;  /* 0x0000002b332b6221 */ /* 0x000fe20000010000 */
[----:B------:R-:W-:-:S02]  /*34f0*/  LOP3.LUT R26, R26, R27, RZ, 0xfc, !PT ;  /* 0x0000001b1a1a7212 */ /* 0x000fc400078efcff */
[----:B------:R-:W-:Y:S01]  /*3500*/  LOP3.LUT R27, R15, R23, R13, 0xfe, !PT ;  /* 0x000000170f1b7212 */ /* 0x000fe200078efe0d */
[----:B------:R-:W-:-:S04]  /*3510*/  IMAD.WIDE.U32 R16, R7, R8, c[0x0][0x188] ;  /* 0x0000620007107625 */ /* 0x000fc800078e0008 */
[----:B------:R-:W-:Y:S01]  /*3520*/  IMAD.WIDE.U32 R22, R7, R10, c[0x0][0x190] ;  /* 0x0000640007167625 */ /* 0x000fe200078e000a */
[----:B------:R0:W-:Y:S03]  /*3530*/  STG.E.128 [R16.64], R44 ;  /* 0x0000002c10007986 */ /* 0x0001e6000c101d06 */
[C---:B------:R-:W-:Y:S01]  /*3540*/  IMAD.WIDE.U32 R12, R21.reuse, R136, c[0x0][0x170] ;  /* 0x00005c00150c7625 */ /* 0x040fe200078e0088 */
[----:B------:R0:W-:Y:S03]  /*3550*/  STG.E.128 [R16.64+0x10], R40 ;  /* 0x0000102810007986 */ /* 0x0001e6000c101d06 */
        /* <DEDUP_REMOVED lines=17> */
.L_x_15682:
[----:B0-----:R-:W-:Y:S02]  /*3670*/  IMAD.MOV.U32 R16, RZ, RZ, R142 ;  /* 0x000000ffff107224 */ /* 0x001fe400078e008e */
.L_x_15683:
[----:B------:R-:W-:Y:S05]  /*3680*/  BSYNC B1 ;  /* 0x0000000000017941 */ /* 0x000fea0003800000 */
.L_x_15681:
        /* <DEDUP_REMOVED lines=16> */
.L_x_15687:
[----:B------:R-:W-:Y:S05]  /*3790*/  BSYNC B2 ;  /* 0x0000000000027941 */ /* 0x000fea0003800000 */
.L_x_15686:
        /* <DEDUP_REMOVED lines=42> */
.L_x_15685:
[----:B------:R-:W-:Y:S05]  /*3a40*/  BSYNC B1 ;  /* 0x0000000000017941 */ /* 0x000fea0003800000 */
.L_x_15684:
        /* <DEDUP_REMOVED lines=21> */
.L_x_15689:
[----:B------:R-:W-:Y:S02]  /*3ba0*/  IMAD.MOV.U32 R16, RZ, RZ, R142 ;  /* 0x000000ffff107224 */ /* 0x000fe400078e008e */
.L_x_15690:
[----:B------:R-:W-:Y:S05]  /*3bb0*/  BSYNC B1 ;  /* 0x0000000000017941 */ /* 0x000fea0003800000 */
.L_x_15688:
        /* <DEDUP_REMOVED lines=16> */
.L_x_15694:
[----:B------:R-:W-:Y:S05]  /*3cc0*/  BSYNC B2 ;  /* 0x0000000000027941 */ /* 0x000fea0003800000 */
.L_x_15693:
        /* <DEDUP_REMOVED lines=42> */
.L_x_15692:
[----:B------:R-:W-:Y:S05]  /*3f70*/  BSYNC B1 ;  /* 0x0000000000017941 */ /* 0x000fea0003800000 */
.L_x_15691:
        /* <DEDUP_REMOVED lines=20> */
.L_x_15696:
[----:B------:R-:W-:Y:S02]  /*40c0*/  MOV R12, R142 ;  /* 0x0000008e000c7202 */ /* 0x000fe40000000f00 */
.L_x_15697:
[----:B------:R-:W-:Y:S05]  /*40d0*/  BSYNC B1 ;  /* 0x0000000000017941 */ /* 0x000fea0003800000 */
.L_x_15695:
        /* <DEDUP_REMOVED lines=16> */
.L_x_15701:
[----:B------:R-:W-:Y:S05]  /*41e0*/  BSYNC B2 ;  /* 0x0000000000027941 */ /* 0x000fea0003800000 */
.L_x_15700:
        /* <DEDUP_REMOVED lines=42> */
.L_x_15699:
[----:B------:R-:W-:Y:S05]  /*4490*/  BSYNC B1 ;  /* 0x0000000000017941 */ /* 0x000fea0003800000 */
.L_x_15698:
        /* <DEDUP_REMOVED lines=20> */
.L_x_15703:
[----:B------:R-:W-:Y:S02]  /*45e0*/  IMAD.MOV.U32 R12, RZ, RZ, R142 ;  /* 0x000000ffff0c7224 */ /* 0x000fe400078e008e */
.L_x_15704:
[----:B------:R-:W-:Y:S05]  /*45f0*/  BSYNC B1 ;  /* 0x0000000000017941 */ /* 0x000fea0003800000 */
.L_x_15702:
        /* <DEDUP_REMOVED lines=16> */
.L_x_15708:
[----:B------:R-:W-:Y:S05]  /*4700*/  BSYNC B2 ;  /* 0x0000000000027941 */ /* 0x000fea0003800000 */
.L_x_15707:
[----:B------:R-:W-:Y:S01]  /*4710*/  IMAD.HI.U32 R23, R2, -0x326172a9, RZ ;  /* 0xcd9e8d5702177827 */ /* 0x000fe200078e00ff */
[----:B------:R-:W-:-:S03]  /*4720*/  LOP3.LUT R16, R16, UR5, R5, 0x96, !PT ;  /* 0x0000000510107c12 */ /* 0x000fc6000f8e9605 */
[----:B------:R-:W-:Y:S01]  /*4730*/  IMAD R27, R2, -0x326172a9, RZ ;  /* 0xcd9e8d57021b7824 */ /* 0x000fe200078e02ff */
[----:B------:R-:W-:Y:S01]  /*4740*/  LOP3.LUT R23, R23, UR4, R4, 0x96, !PT ;  /* 0x0000000417177c12 */ /* 0x000fe2000f8e9604 */
[----:B------:R-:W-:Y:S01]  /*4750*/  IMAD.WIDE.U32 R24, R16, -0x326172a9, RZ ;  /* 0xcd9e8d5710187825 */ /* 0x000fe200078e00ff */
[----:B------:R-:W-:-:S03]  /*4760*/  HFMA2.MMA R16, -RZ, RZ, 0, 0 ;  /* 0x00000000ff107435 */ /* 0x000fc600000001ff */
        /* <DEDUP_REMOVED lines=36> */
.L_x_15706:
[----:B------:R-:W-:Y:S05]  /*49b0*/  BSYNC B1 ;  /* 0x0000000000017941 */ /* 0x000fea0003800000 */
.L_x_15705:
        /* <DEDUP_REMOVED lines=20> */
.L_x_15710:
[----:B------:R-:W-:Y:S02]  /*4b00*/  IMAD.MOV.U32 R12, RZ, RZ, R142 ;  /* 0x000000ffff0c7224 */ /* 0x000fe400078e008e */
.L_x_15711:
[----:B------:R-:W-:Y:S05]  /*4b10*/  BSYNC B1 ;  /* 0x0000000000017941 */ /* 0x000fea0003800000 */
.L_x_15709:
        /* <DEDUP_REMOVED lines=16> */
.L_x_15715:
[----:B------:R-:W-:Y:S05]  /*4c20*/  BSYNC B2 ;  /* 0x0000000000027941 */ /* 0x000fea0003800000 */
.L_x_15714:
        /* <DEDUP_REMOVED lines=42> */
.L_x_15713:
[----:B------:R-:W-:Y:S05]  /*4ed0*/  BSYNC B1 ;  /* 0x0000000000017941 */ /* 0x000fea0003800000 */
.L_x_15712:
        /* <DEDUP_REMOVED lines=20> */
.L_x_15717:
[----:B------:R-:W-:Y:S02]  /*5020*/  MOV R12, R142 ;  /* 0x0000008e000c7202 */ /* 0x000fe40000000f00 */
.L_x_15718:
[----:B------:R-:W-:Y:S05]  /*5030*/  BSYNC B1 ;  /* 0x0000000000017941 */ /* 0x000fea0003800000 */
.L_x_15716:
        /* <DEDUP_REMOVED lines=16> */
.L_x_15722:
[----:B------:R-:W-:Y:S05]  /*5140*/  BSYNC B2 ;  /* 0x0000000000027941 */ /* 0x000fea0003800000 */
.L_x_15721:
        /* <DEDUP_REMOVED lines=42> */
.L_x_15720:
[----:B------:R-:W-:Y:S05]  /*53f0*/  BSYNC B1 ;  /* 0x0000000000017941 */ /* 0x000fea0003800000 */
.L_x_15719:
        /* <DEDUP_REMOVED lines=20> */
.L_x_15724:
[----:B------:R-:W-:Y:S02]  /*5540*/  IMAD.MOV.U32 R12, RZ, RZ, R142 ;  /* 0x000000ffff0c7224 */ /* 0x000fe400078e008e */
.L_x_15725:
[----:B------:R-:W-:Y:S05]  /*5550*/  BSYNC B1 ;  /* 0x0000000000017941 */ /* 0x000fea0003800000 */
.L_x_15723:
        /* <DEDUP_REMOVED lines=16> */
.L_x_15729:
[----:B------:R-:W-:Y:S05]  /*5660*/  BSYNC B2 ;  /* 0x0000000000027941 */ /* 0x000fea0003800000 */
.L_x_15728:
[----:B------:R-:W-:Y:S01]  /*5670*/  IMAD.HI.U32 R13, R2, -0x326172a9, RZ ;  /* 0xcd9e8d57020d7827 */ /* 0x000fe200078e00ff */
[----:B------:R-:W-:-:S03]  /*5680*/  LOP3.LUT R14, R14, UR5, R5, 0x96, !PT ;  /* 0x000000050e0e7c12 */ /* 0x000fc6000f8e9605 */
[----:B------:R-:W-:Y:S01]  /*5690*/  IMAD R27, R2, -0x326172a9, RZ ;  /* 0xcd9e8d57021b7824 */ /* 0x000fe200078e02ff */
[----:B------:R-:W-:Y:S01]  /*56a0*/  LOP3.LUT R13, R13, UR4, R4, 0x96, !PT ;  /* 0x000000040d0d7c12 */ /* 0x000fe2000f8e9604 */
[----:B------:R-:W-:-:S04]  /*56b0*/  IMAD.WIDE.U32 R24, R14, -0x326172a9, RZ ;  /* 0xcd9e8d570e187825 */ /* 0x000fc800078e00ff */
[----:B------:R-:W-:Y:S01]  /*56c0*/  IMAD R29, R3, -0x2daee0ad, RZ ;  /* 0xd2511f53031d7824 */ /* 0x000fe200078e02ff */
[----:B------:R-:W-:Y:S01]  /*56d0*/  LOP3.LUT R27, R25, UR9, R27, 0x96, !PT ;  /* 0x00000009191b7c12 */ /* 0x000fe2000f8e961b */
[----:B------:R-:W-:Y:S01]  /*56e0*/  IMAD.WIDE.U32 R22, R13, -0x2daee0ad, RZ ;  /* 0xd2511f530d167825 */ /* 0x000fe200078e00ff */
[----:B------:R-:W-:-:S03]  /*56f0*/  HFMA2.MMA R13, -RZ, RZ, 0, 0 ;  /* 0x00000000ff0d7435 */ /* 0x000fc600000001ff */
        /* <DEDUP_REMOVED lines=33> */
.L_x_15727:
[----:B------:R-:W-:Y:S05]  /*5910*/  BSYNC B1 ;  /* 0x0000000000017941 */ /* 0x000fea0003800000 */
.L_x_15726:
        /* <DEDUP_REMOVED lines=21> */
.L_x_15731:
[----:B------:R-:W-:Y:S02]  /*5a70*/  IMAD.MOV.U32 R14, RZ, RZ, R142 ;  /* 0x000000ffff0e7224 */ /* 0x000fe400078e008e */
.L_x_15732:
[----:B------:R-:W-:Y:S05]  /*5a80*/  BSYNC B1 ;  /* 0x0000000000017941 */ /* 0x000fea0003800000 */
.L_x_15730:
        /* <DEDUP_REMOVED lines=18> */
.L_x_15736:
[----:B------:R-:W-:Y:S05]  /*5bb0*/  BSYNC B2 ;  /* 0x0000000000027941 */ /* 0x000fea0003800000 */
.L_x_15735:
        /* <DEDUP_REMOVED lines=42> */
.L_x_15734:
[----:B------:R-:W-:Y:S05]  /*5e60*/  BSYNC B1 ;  /* 0x0000000000017941 */ /* 0x000fea0003800000 */
.L_x_15733:
[----:B------:R0:W1:Y:S01]  /*5e70*/  I2F.U32 R12, R14 ;  /* 0x0000000e000c7306 */ /* 0x0000620000201000 */
[----:B------:R-:W-:Y:S02]  /*5e80*/  SEL R16, RZ, 0x1, P2 ;  /* 0x00000001ff107807 */ /* 0x000fe40001000000 */
[----:B------:R-:W-:Y:S02]  /*5e90*/  ISETP.NE.AND P6, PT, R140, RZ, PT ;  /* 0x000000ff8c00720c */ /* 0x000fe40003fc5270 */
[----:B------:R-:W-:Y:S02]  /*5ea0*/  SEL R23, RZ, 0x10000, P5 ;  /* 0x00010000ff177807 */ /* 0x000fe40002800000 */
[----:B------:R-:W-:Y:S02]  /*5eb0*/  SEL R22, RZ, 0x100, P4 ;  /* 0x00000100ff167807 */ /* 0x000fe40002000000 */
[----:B0-----:R-:W-:Y:S02]  /*5ec0*/  PRMT R14, RZ, 0x7610, R15 ;  /* 0x00007610ff0e7816 */ /* 0x001fe4000000000f */
[----:B------:R-:W-:-:S02]  /*5ed0*/  SEL R15, RZ, 0x1, P0 ;  /* 0x00000001ff0f7807 */ /* 0x000fc40000000000 */
[----:B------:R-:W-:Y:S01]  /*5ee0*/  ISETP.NE.AND P5, PT, R19, RZ, PT ;  /* 0x000000ff1300720c */ /* 0x000fe20003fa5270 */
[----:B------:R-:W-:Y:S01]  /*5ef0*/  FMUL.FTZ R20, R14, R9 ;  /* 0x000000090e147220 */ /* 0x000fe20000410000 */
[----:B------:R-:W-:Y:S01]  /*5f00*/  ISETP.NE.AND P4, PT, R17, RZ, PT ;  /* 0x000000ff1100720c */ /* 0x000fe20003f85270 */
[----:B-1----:R-:W-:Y:S01]  /*5f10*/  FFMA.FTZ R12, R12, R11, 1.1641532182693481445e-10 ;  /* 0x2f0000000c0c7423 */ /* 0x002fe2000001000b */
[----:B------:R-:W-:Y:S01]  /*5f20*/  SEL R25, RZ, 0x1, P3 ;  /* 0x00000001ff197807 */ /* 0x000fe20001800000 */
[----:B------:R-:W-:Y:S01]  /*5f30*/  IMAD.WIDE.U32 R16, R16, 0x1000000, RZ ;  /* 0x0100000010107825 */ /* 0x000fe200078e00ff */
[----:B------:R-:W-:Y:S02]  /*5f40*/  SEL R27, RZ, 0x1, P4 ;  /* 0x00000001ff1b7807 */ /* 0x000fe40002000000 */
[----:B------:R-:W-:Y:S01]  /*5f50*/  FSETP.GTU.FTZ.AND P2, PT, R12, c[0x0][0x1e4], PT ;  /* 0x000079000c007a0b */ /* 0x000fe20003f5c000 */
[----:B------:R-:W-:Y:S01]  /*5f60*/  IMAD.WIDE.U32 R14, R15, 0x100, RZ ;  /* 0x000001000f0e7825 */ /* 0x000fe200078e00ff */
[----:B------:R-:W-:-:S02]  /*5f70*/  SEL R12, RZ, 0x1, P1 ;  /* 0x00000001ff0c7807 */ /* 0x000fc40000800000 */
[----:B------:R-:W-:Y:S01]  /*5f80*/  SEL R24, RZ, 0x1000000, P2 ;  /* 0x01000000ff187807 */ /* 0x000fe20001000000 */
[----:B------:R-:W-:Y:S02]  /*5f90*/  FMUL.FTZ R20, R20, c[0x0][0x1e8] ;  /* 0x00007a0014147a20 */ /* 0x000fe40000410000 */
[----:B------:R-:W-:Y:S01]  /*5fa0*/  IMAD.WIDE.U32 R12, R12, 0x10000, RZ ;  /* 0x000100000c0c7825 */ /* 0x000fe200078e00ff */
[----:B------:R-:W-:Y:S02]  /*5fb0*/  LOP3.LUT R22, R22, R24, R23, 0xfe, !PT ;  /* 0x0000001816167212 */ /* 0x000fe400078efe17 */
[----:B------:R-:W-:Y:S02]  /*5fc0*/  FSEL R35, R20, RZ, !P2 ;  /* 0x000000ff14237208 */ /* 0x000fe40005000000 */
[----:B------:R-:W-:Y:S02]  /*5fd0*/  LOP3.LUT R26, R14, R16, R12, 0xfe, !PT ;  /* 0x000000100e1a7212 */ /* 0x000fe400078efe0c */
[----:B------:R-:W-:Y:S01]  /*5fe0*/  LOP3.LUT R25, R17, R22, R25, 0xfe, !PT ;  /* 0x0000001611197212 */ /* 0x000fe200078efe19 */
[----:B------:R-:W-:Y:S01]  /*5ff0*/  IMAD.WIDE.U32 R22, R21, R8, c[0x0][0x188] ;  /* 0x0000620015167625 */ /* 0x000fe200078e0008 */
[----:B------:R-:W-:-:S02]  /*6000*/  IADD3 R17, R7, 0x40, RZ ;  /* 0x0000004007117810 */ /* 0x000fc40007ffe0ff */
[----:B------:R-:W-:Y:S01]  /*6010*/  LOP3.LUT R26, R26, R27, RZ, 0xfc, !PT ;  /* 0x0000001b1a1a7212 */ /* 0x000fe200078efcff */
[----:B------:R-:W-:Y:S01]  /*6020*/  @P6 FADD.FTZ R35, R51, R35 ;  /* 0x0000002333236221 */ /* 0x000fe20000010000 */
[----:B------:R-:W-:Y:S01]  /*6030*/  LOP3.LUT R27, R15, R25, R13, 0xfe, !PT ;  /* 0x000000190f1b7212 */ /* 0x000fe200078efe0d */
        /* <DEDUP_REMOVED lines=21> */
.L_x_15738:
[----:B0-----:R-:W-:Y:S02]  /*6190*/  MOV R16, R142 ;  /* 0x0000008e00107202 */ /* 0x001fe40000000f00 */
.L_x_15739:
[----:B------:R-:W-:Y:S05]  /*61a0*/  BSYNC B1 ;  /* 0x0000000000017941 */ /* 0x000fea0003800000 */
.L_x_15737:
        /* <DEDUP_REMOVED lines=16> */
.L_x_15743:
[----:B------:R-:W-:Y:S05]  /*62b0*/  BSYNC B2 ;  /* 0x0000000000027941 */ /* 0x000fea0003800000 */
.L_x_15742:
        /* <DEDUP_REMOVED lines=42> */
.L_x_15741:
[----:B------:R-:W-:Y:S05]  /*6560*/  BSYNC B1 ;  /* 0x0000000000017941 */ /* 0x000fea0003800000 */
.L_x_15740:
        /* <DEDUP_REMOVED lines=21> */
.L_x_15745:
[----:B------:R-:W-:Y:S02]  /*66c0*/  IMAD.MOV.U32 R16, RZ, RZ, R142 ;  /* 0x000000ffff107224 */ /* 0x000fe400078e008e */
.L_x_15746:
[----:B------:R-:W-:Y:S05]  /*66d0*/  BSYNC B1 ;  /* 0x0000000000017941 */ /* 0x000fea0003800000 */
.L_x_15744:
        /* <DEDUP_REMOVED lines=16> */
.L_x_15750:
[----:B------:R-:W-:Y:S05]  /*67e0*/  BSYNC B2 ;  /* 0x0000000000027941 */ /* 0x000fea0003800000 */
.L_x_15749:
        /* <DEDUP_REMOVED lines=42> */
.L_x_15748:
[----:B------:R-:W-:Y:S05]  /*6a90*/  BSYNC B1 ;  /* 0x0000000000017941 */ /* 0x000fea0003800000 */
.L_x_15747:
        /* <DEDUP_REMOVED lines=20> */
.L_x_15752:
[----:B------:R-:W-:Y:S02]  /*6be0*/  IMAD.MOV.U32 R12, RZ, RZ, R142 ;  /* 0x000000ffff0c7224 */ /* 0x000fe400078e008e */
.L_x_15753:
[----:B------:R-:W-:Y:S05]  /*6bf0*/  BSYNC B1 ;  /* 0x0000000000017941 */ /* 0x000fea0003800000 */
.L_x_15751:
        /* <DEDUP_REMOVED lines=16> */
.L_x_15757:
[----:B------:R-:W-:Y:S05]  /*6d00*/  BSYNC B2 ;  /* 0x0000000000027941 */ /* 0x000fea0003800000 */
.L_x_15756:
        /* <DEDUP_REMOVED lines=42> */
.L_x_15755:
[----:B------:R-:W-:Y:S05]  /*6fb0*/  BSYNC B1 ;  /* 0x0000000000017941 */ /* 0x000fea0003800000 */
.L_x_15754:
        /* <DEDUP_REMOVED lines=20> */
.L_x_15759:
[----:B------:R-:W-:Y:S02]  /*7100*/  MOV R12, R142 ;  /* 0x0000008e000c7202 */ /* 0x000fe40000000f00 */
.L_x_15760:
[----:B------:R-:W-:Y:S05]  /*7110*/  BSYNC B1 ;  /* 0x0000000000017941 */ /* 0x000fea0003800000 */
.L_x_15758:
        /* <DEDUP_REMOVED lines=16> */
.L_x_15764:
[----:B------:R-:W-:Y:S05]  /*7220*/  BSYNC B2 ;  /* 0x0000000000027941 */ /* 0x000fea0003800000 */
.L_x_15763:
        /* <DEDUP_REMOVED lines=42> */
.L_x_15762:
[----:B------:R-:W-:Y:S05]  /*74d0*/  BSYNC B1 ;  /* 0x0000000000017941 */ /* 0x000fea0003800000 */
.L_x_15761:
        /* <DEDUP_REMOVED lines=20> */
.L_x_15766:
[----:B------:R-:W-:Y:S02]  /*7620*/  IMAD.MOV.U32 R12, RZ, RZ, R142 ;  /* 0x000000ffff0c7224 */ /* 0x000fe400078e008e */
.L_x_15767:
[----:B------:R-:W-:Y:S05]  /*7630*/  BSYNC B1 ;  /* 0x0000000000017941 */ /* 0x000fea0003800000 */
.L_x_15765:
        /* <DEDUP_REMOVED lines=16> */
.L_x_15771:
[----:B------:R-:W-:Y:S05]  /*7740*/  BSYNC B2 ;  /* 0x0000000000027941 */ /* 0x000fea0003800000 */
.L_x_15770:
        /* <DEDUP_REMOVED lines=42> */
.L_x_15769:
[----:B------:R-:W-:Y:S05]  /*79f0*/  BSYNC B1 ;  /* 0x0000000000017941 */ /* 0x000fea0003800000 */
.L_x_15768:
        /* <DEDUP_REMOVED lines=20> */
.L_x_15773:
[----:B------:R-:W-:Y:S02]  /*7b40*/  IMAD.MOV.U32 R12, RZ, RZ, R142 ;  /* 0x000000ffff0c7224 */ /* 0x000fe400078e008e */
.L_x_15774:
[----:B------:R-:W-:Y:S05]  /*7b50*/  BSYNC B1 ;  /* 0x0000000000017941 */ /* 0x000fea0003800000 */
.L_x_15772:
        /* <DEDUP_REMOVED lines=16> */
.L_x_15778:
[----:B------:R-:W-:Y:S05]  /*7c60*/  BSYNC B2 ;  /* 0x0000000000027941 */ /* 0x000fea0003800000 */
.L_x_15777:
        /* <DEDUP_REMOVED lines=42> */
.L_x_15776:
[----:B------:R-:W-:Y:S05]  /*7f10*/  BSYNC B1 ;  /* 0x0000000000017941 */ /* 0x000fea0003800000 */
.L_x_15775:
        /* <DEDUP_REMOVED lines=20> */
.L_x_15780:
[----:B------:R-:W-:Y:S02]  /*8060*/  MOV R12, R142 ;  /* 0x0000008e000c7202 */ /* 0x000fe40000000f00 */
.L_x_15781:
[----:B------:R-:W-:Y:S05]  /*8070*/  BSYNC B1 ;  /* 0x0000000000017941 */ /* 0x000fea0003800000 */
.L_x_15779:
        /* <DEDUP_REMOVED lines=16> */
.L_x_15785:
[----:B------:R-:W-:Y:S05]  /*8180*/  BSYNC B2 ;  /* 0x0000000000027941 */ /* 0x000fea0003800000 */
.L_x_15784:
        /* <DEDUP_REMOVED lines=42> */
.L_x_15783:
[----:B------:R-:W-:Y:S05]  /*8430*/  BSYNC B1 ;  /* 0x0000000000017941 */ /* 0x000fea0003800000 */
.L_x_15782:
        /* <DEDUP_REMOVED lines=21> */
.L_x_15787:
[----:B------:R-:W-:Y:S02]  /*8590*/  IMAD.MOV.U32 R12, RZ, RZ, R142 ;  /* 0x000000ffff0c7224 */ /* 0x000fe400078e008e */
.L_x_15788:
[----:B------:R-:W-:Y:S05]  /*85a0*/  BSYNC B1 ;  /* 0x0000000000017941 */ /* 0x000fea0003800000 */
.L_x_15786:
        /* <DEDUP_REMOVED lines=18> */
.L_x_15792:
[----:B------:R-:W-:Y:S05]  /*86d0*/  BSYNC B2 ;  /* 0x0000000000027941 */ /* 0x000fea0003800000 */
.L_x_15791:
        /* <DEDUP_REMOVED lines=42> */
.L_x_15790:
[----:B------:R-:W-:Y:S05]  /*8980*/  BSYNC B1 ;  /* 0x0000000000017941 */ /* 0x000fea0003800000 */
.L_x_15789:
[----:B------:R-:W0:Y:S01]  /*8990*/  I2F.U32 R12, R12 ;  /* 0x0000000c000c7306 */ /* 0x000e220000201000 */
[----:B------:R-:W-:Y:S02]  /*89a0*/  SEL R20, RZ, 0x1, P2 ;  /* 0x00000001ff147807 */ /* 0x000fe40001000000 */
[----:B------:R-:W-:Y:S02]  /*89b0*/  SEL R14, RZ, 0x1, P1 ;  /* 0x00000001ff0e7807 */ /* 0x000fe40000800000 */
[----:B------:R-:W-:Y:S01]  /*89c0*/  SEL R22, RZ, 0x10000, P5 ;  /* 0x00010000ff167807 */ /* 0x000fe20002800000 */
[----:B------:R-:W-:Y:S01]  /*89d0*/  IMAD.WIDE.U32 R20, R20, 0x1000000, RZ ;  /* 0x0100000014147825 */ /* 0x000fe200078e00ff */
[----:B------:R-:W-:Y:S02]  /*89e0*/  SEL R137, RZ, 0x100, P4 ;  /* 0x00000100ff897807 */ /* 0x000fe40002000000 */
[----:B------:R-:W-:Y:S02]  /*89f0*/  ISETP.NE.AND P4, PT, R27, RZ, PT ;  /* 0x000000ff1b00720c */ /* 0x000fe40003f85270 */
[----:B------:R-:W-:-:S02]  /*8a00*/  ISETP.NE.AND P6, PT, R140, RZ, PT ;  /* 0x000000ff8c00720c */ /* 0x000fc40003fc5270 */
[----:B------:R-:W-:Y:S01]  /*8a10*/  ISETP.NE.AND P5, PT, R19, RZ, PT ;  /* 0x000000ff1300720c */ /* 0x000fe20003fa5270 */
[----:B0-----:R-:W-:Y:S01]  /*8a20*/  FFMA.FTZ R13, R12, R11, 1.1641532182693481445e-10 ;  /* 0x2f0000000c0d7423 */ /* 0x001fe2000001000b */
[----:B------:R-:W-:Y:S01]  /*8a30*/  PRMT R12, RZ, 0x7610, R15 ;  /* 0x00007610ff0c7816 */ /* 0x000fe2000000000f */
[----:B------:R-:W-:-:S03]  /*8a40*/  IMAD.WIDE.U32 R14, R14, 0x10000, RZ ;  /* 0x000100000e0e7825 */ /* 0x000fc600078e00ff */
[----:B------:R-:W-:Y:S01]  /*8a50*/  FSETP.GTU.FTZ.AND P2, PT, R13, c[0x0][0x1e4], PT ;  /* 0x000079000d007a0b */ /* 0x000fe20003f5c000 */
[----:B------:R-:W-:Y:S01]  /*8a60*/  FMUL.FTZ R16, R12, R9 ;  /* 0x000000090c107220 */ /* 0x000fe20000410000 */
[----:B------:R-:W-:Y:S02]  /*8a70*/  SEL R13, RZ, 0x1, P0 ;  /* 0x00000001ff0d7807 */ /* 0x000fe40000000000 */
[----:B------:R-:W-:Y:S01]  /*8a80*/  SEL R23, RZ, 0x1000000, P2 ;  /* 0x01000000ff177807 */ /* 0x000fe20001000000 */
[----:B------:R-:W-:Y:S02]  /*8a90*/  FMUL.FTZ R16, R16, c[0x0][0x1e8] ;  /* 0x00007a0010107a20 */ /* 0x000fe40000410000 */
[----:B------:R-:W-:Y:S01]  /*8aa0*/  IMAD.WIDE.U32 R12, R13, 0x100, RZ ;  /* 0x000001000d0c7825 */ /* 0x000fe200078e00ff */
[----:B------:R-:W-:Y:S02]  /*8ab0*/  LOP3.LUT R137, R137, R23, R22, 0xfe, !PT ;  /* 0x0000001789897212 */ /* 0x000fe400078efe16 */
[----:B------:R-:W-:-:S02]  /*8ac0*/  SEL R23, RZ, 0x1, P4 ;  /* 0x00000001ff177807 */ /* 0x000fc40002000000 */
[----:B------:R-:W-:Y:S02]  /*8ad0*/  LOP3.LUT R22, R12, R20, R14, 0xfe, !PT ;  /* 0x000000140c167212 */ /* 0x000fe400078efe0e */
[----:B------:R-:W-:Y:S02]  /*8ae0*/  SEL R20, RZ, 0x1, P3 ;  /* 0x00000001ff147807 */ /* 0x000fe40001800000 */
[----:B------:R-:W-:Y:S02]  /*8af0*/  LOP3.LUT R22, R22, R23, RZ, 0xfc, !PT ;  /* 0x0000001716167212 */ /* 0x000fe400078efcff */
[----:B------:R-:W-:Y:S02]  /*8b00*/  FSEL R27, R16, RZ, !P2 ;  /* 0x000000ff101b7208 */ /* 0x000fe40005000000 */
[----:B------:R-:W-:Y:S01]  /*8b10*/  LOP3.LUT R23, R21, R137, R20, 0xfe, !PT ;  /* 0x0000008915177212 */ /* 0x000fe200078efe14 */
[----:B------:R-:W-:Y:S01]  /*8b20*/  IMAD.WIDE.U32 R20, R17, R8, c[0x0][0x188] ;  /* 0x0000620011147625 */ /* 0x000fe200078e0008 */
[----:B------:R-:W-:-:S02]  /*8b30*/  IADD3 R137, R7, 0x60, RZ ;  /* 0x0000006007897810 */ /* 0x000fc40007ffe0ff */
[----:B------:R-:W-:Y:S01]  /*8b40*/  LOP3.LUT R23, R13, R23, R15, 0xfe, !PT ;  /* 0x000000170d177212 */ /* 0x000fe200078efe0f */
[----:B------:R-:W-:Y:S01]  /*8b50*/  @P6 FADD.FTZ R27, R51, R27 ;  /* 0x0000001b331b6221 */ /* 0x000fe20000010000 */
[----:B------:R0:W-:Y:S01]  /*8b60*/  STG.E.128 [R20.64], R28 ;  /* 0x0000001c14007986 */ /* 0x0001e2000c101d06 */
[----:B------:R-:W-:-:S03]  /*8b70*/  IMAD.WIDE.U32 R16, R17, R10, c[0x0][0x190] ;  /* 0x0000640011107625 */ /* 0x000fc600078e000a */
[----:B------:R0:W-:Y:S01]  /*8b80*/  STG.E.128 [R20.64+0x10], R24 ;  /* 0x0000101814007986 */ /* 0x0001e2000c101d06 */
[----:B------:R-:W-:-:S03]  /*8b90*/  IMAD.WIDE.U32 R12, R137, R136, c[0x0][0x170] ;  /* 0x00005c00890c7625 */ /* 0x000fc600078e0088 */
[----:B------:R0:W-:Y:S01]  /*8ba0*/  STG.E.64 [R16.64], R22 ;  /* 0x0000001610007986 */ /* 0x0001e2000c101b06 */
[----:B------:R-:W-:-:S03]  /*8bb0*/  @P5 IMAD.WIDE.U32 R138, R137, R8, c[0x0][0x180] ;  /* 0x00006000898a5625 */ /* 0x000fc600078e0008 */
[----:B------:R-:W5:Y:S04]  /*8bc0*/  LDG.E.128 R12, [R12.64] ;  /* 0x000000060c0c7981 */ /* 0x000f68000c1e1d00 */
        /* <DEDUP_REMOVED lines=14> */
.L_x_15794:
[----:B0-----:R-:W-:Y:S02]  /*8cb0*/  IMAD.MOV.U32 R16, RZ, RZ, R142 ;  /* 0x000000ffff107224 */ /* 0x001fe400078e008e */
.L_x_15795:
[----:B------:R-:W-:Y:S05]  /*8cc0*/  BSYNC B1 ;  /* 0x0000000000017941 */ /* 0x000fea0003800000 */
.L_x_15793:
        /* <DEDUP_REMOVED lines=16> */
.L_x_15799:
[----:B------:R-:W-:Y:S05]  /*8dd0*/  BSYNC B2 ;  /* 0x0000000000027941 */ /* 0x000fea0003800000 */
.L_x_15798:
        /* <DEDUP_REMOVED lines=42> */
.L_x_15797:
[----:B------:R-:W-:Y:S05]  /*9080*/  BSYNC B1 ;  /* 0x0000000000017941 */ /* 0x000fea0003800000 */
.L_x_15796:
        /* <DEDUP_REMOVED lines=21> */
.L_x_15801:
[----:B------:R-:W-:Y:S02]  /*91e0*/  MOV R16, R142 ;  /* 0x0000008e00107202 */ /* 0x000fe40000000f00 */
.L_x_15802:
[----:B------:R-:W-:Y:S05]  /*91f0*/  BSYNC B1 ;  /* 0x0000000000017941 */ /* 0x000fea0003800000 */
.L_x_15800:
        /* <DEDUP_REMOVED lines=16> */
.L_x_15806:
[----:B------:R-:W-:Y:S05]  /*9300*/  BSYNC B2 ;  /* 0x0000000000027941 */ /* 0x000fea0003800000 */
.L_x_15805:
        /* <DEDUP_REMOVED lines=42> */
.L_x_15804:
[----:B------:R-:W-:Y:S05]  /*95b0*/  BSYNC B1 ;  /* 0x0000000000017941 */ /* 0x000fea0003800000 */
.L_x_15803:
        /* <DEDUP_REMOVED lines=20> */
.L_x_15808:
[----:B------:R-:W-:Y:S02]  /*9700*/  IMAD.MOV.U32 R12, RZ, RZ, R142 ;  /* 0x000000ffff0c7224 */ /* 0x000fe400078e008e */
.L_x_15809:
[----:B------:R-:W-:Y:S05]  /*9710*/  BSYNC B1 ;  /* 0x0000000000017941 */ /* 0x000fea0003800000 */
.L_x_15807:
        /* <DEDUP_REMOVED lines=16> */
.L_x_15813:
[----:B------:R-:W-:Y:S05]  /*9820*/  BSYNC B2 ;  /* 0x0000000000027941 */ /* 0x000fea0003800000 */
.L_x_15812:
        /* <DEDUP_REMOVED lines=42> */
.L_x_15811:
[----:B------:R-:W-:Y:S05]  /*9ad0*/  BSYNC B1 ;  /* 0x0000000000017941 */ /* 0x000fea0003800000 */
.L_x_15810:
        /* <DEDUP_REMOVED lines=20> */
.L_x_15815:
[----:B------:R-:W-:Y:S02]  /*9c20*/  IMAD.MOV.U32 R12, RZ, RZ, R142 ;  /* 0x000000ffff0c7224 */ /* 0x000fe400078e008e */
.L_x_15816:
[----:B------:R-:W-:Y:S05]  /*9c30*/  BSYNC B1 ;  /* 0x0000000000017941 */ /* 0x000fea0003800000 */
.L_x_15814:
        /* <DEDUP_REMOVED lines=16> */
.L_x_15820:
[----:B------:R-:W-:Y:S05]  /*9d40*/  BSYNC B2 ;  /* 0x0000000000027941 */ /* 0x000fea0003800000 */
.L_x_15819:
        /* <DEDUP_REMOVED lines=42> */
.L_x_15818:
[----:B------:R-:W-:Y:S05]  /*9ff0*/  BSYNC B1 ;  /* 0x0000000000017941 */ /* 0x000fea0003800000 */
.L_x_15817:
        /* <DEDUP_REMOVED lines=20> */
.L_x_15822:
[----:B------:R-:W-:Y:S02]  /*a140*/  MOV R12, R142 ;  /* 0x0000008e000c7202 */ /* 0x000fe40000000f00 */
.L_x_15823:
[----:B------:R-:W-:Y:S05]  /*a150*/  BSYNC B1 ;  /* 0x0000000000017941 */ /* 0x000fea0003800000 */
.L_x_15821:
        /* <DEDUP_REMOVED lines=16> */
.L_x_15827:
[----:B------:R-:W-:Y:S05]  /*a260*/  BSYNC B2 ;  /* 0x0000000000027941 */ /* 0x000fea0003800000 */
.L_x_15826:
        /* <DEDUP_REMOVED lines=42> */
.L_x_15825:
[----:B------:R-:W-:Y:S05]  /*a510*/  BSYNC B1 ;  /* 0x0000000000017941 */ /* 0x000fea0003800000 */
.L_x_15824:
        /* <DEDUP_REMOVED lines=20> */
.L_x_15829:
[----:B------:R-:W-:Y:S02]  /*a660*/  IMAD.MOV.U32 R18, RZ, RZ, R142 ;  /* 0x000000ffff127224 */ /* 0x000fe400078e008e */
.L_x_15830:
[----:B------:R-:W-:Y:S05]  /*a670*/  BSYNC B1 ;  /* 0x0000000000017941 */ /* 0x000fea0003800000 */
.L_x_15828:
        /* <DEDUP_REMOVED lines=16> */
.L_x_15834:
[----:B------:R-:W-:Y:S05]  /*a780*/  BSYNC B2 ;  /* 0x0000000000027941 */ /* 0x000fea0003800000 */
.L_x_15833:
        /* <DEDUP_REMOVED lines=42> */
.L_x_15832:
[----:B------:R-:W-:Y:S05]  /*aa30*/  BSYNC B1 ;  /* 0x0000000000017941 */ /* 0x000fea0003800000 */
.L_x_15831:
        /* <DEDUP_REMOVED lines=20> */
.L_x_15836:
[----:B------:R-:W-:Y:S02]  /*ab80*/  IMAD.MOV.U32 R14, RZ, RZ, R142 ;  /* 0x000000ffff0e7224 */ /* 0x000fe400078e008e */
.L_x_15837:
[----:B------:R-:W-:Y:S05]  /*ab90*/  BSYNC B1 ;  /* 0x0000000000017941 */ /* 0x000fea0003800000 */
.L_x_15835:
        /* <DEDUP_REMOVED lines=16> */
.L_x_15841:
[----:B------:R-:W-:Y:S05]  /*aca0*/  BSYNC B2 ;  /* 0x0000000000027941 */ /* 0x000fea0003800000 */
.L_x_15840:
        /* <DEDUP_REMOVED lines=42> */
.L_x_15839:
[----:B------:R-:W-:Y:S05]  /*af50*/  BSYNC B1 ;  /* 0x0000000000017941 */ /* 0x000fea0003800000 */
.L_x_15838:
        /* <DEDUP_REMOVED lines=21> */
.L_x_15843:
[----:B------:R-:W-:Y:S02]  /*b0b0*/  MOV R14, R142 ;  /* 0x0000008e000e7202 */ /* 0x000fe40000000f00 */
.L_x_15844:
[----:B------:R-:W-:Y:S05]  /*b0c0*/  BSYNC B1 ;  /* 0x0000000000017941 */ /* 0x000fea0003800000 */
.L_x_15842:
        /* <DEDUP_REMOVED lines=18> */
.L_x_15848:
[----:B------:R-:W-:Y:S05]  /*b1f0*/  BSYNC B2 ;  /* 0x0000000000027941 */ /* 0x000fea0003800000 */
.L_x_15847:
        /* <DEDUP_REMOVED lines=42> */
.L_x_15846:
[----:B------:R-:W-:Y:S05]  /*b4a0*/  BSYNC B1 ;  /* 0x0000000000017941 */ /* 0x000fea0003800000 */
.L_x_15845:
[----:B------:R0:W1:Y:S01]  /*b4b0*/  I2F.U32 R12, R14 ;  /* 0x0000000e000c7306 */ /* 0x0000620000201000 */
[----:B------:R-:W-:Y:S02]  /*b4c0*/  SEL R13, RZ, 0x1, P2 ;  /* 0x00000001ff0d7807 */ /* 0x000fe40001000000 */
[----:B------:R-:W-:Y:S02]  /*b4d0*/  SEL R138, RZ, 0x1, P1 ;  /* 0x00000001ff8a7807 */ /* 0x000fe40000800000 */
[----:B------:R-:W-:Y:S02]  /*b4e0*/  SEL R150, RZ, 0x10000, P5 ;  /* 0x00010000ff967807 */ /* 0x000fe40002800000 */
[----:B------:R-:W-:Y:S01]  /*b4f0*/  ISETP.NE.AND P5, PT, R19, RZ, PT ;  /* 0x000000ff1300720c */ /* 0x000fe20003fa5270 */
[----:B------:R-:W-:Y:S01]  /*b500*/  IMAD.WIDE.U32 R138, R138, 0x10000, RZ ;  /* 0x000100008a8a7825 */ /* 0x000fe200078e00ff */
[----:B0-----:R-:W-:-:S02]  /*b510*/  PRMT R14, RZ, 0x7610, R15 ;  /* 0x00007610ff0e7816 */ /* 0x001fc4000000000f */
[----:B------:R-:W-:Y:S02]  /*b520*/  SEL R15, RZ, 0x1, P0 ;  /* 0x00000001ff0f7807 */ /* 0x000fe40000000000 */
[----:B------:R-:W-:Y:S01]  /*b530*/  SEL R147, RZ, 0x100, P4 ;  /* 0x00000100ff937807 */ /* 0x000fe20002000000 */
[----:B------:R-:W-:Y:S01]  /*b540*/  FMUL.FTZ R19, R14, R9 ;  /* 0x000000090e137220 */ /* 0x000fe20000410000 */
[----:B------:R-:W-:Y:S01]  /*b550*/  ISETP.NE.AND P4, PT, R141, RZ, PT ;  /* 0x000000ff8d00720c */ /* 0x000fe20003f85270 */
[----:B-1----:R-:W-:Y:S01]  /*b560*/  FFMA.FTZ R12, R12, R11, 1.1641532182693481445e-10 ;  /* 0x2f0000000c0c7423 */ /* 0x002fe2000001000b */
[----:B------:R-:W-:Y:S01]  /*b570*/  ISETP.NE.AND P6, PT, R140, RZ, PT ;  /* 0x000000ff8c00720c */ /* 0x000fe20003fc5270 */
[----:B------:R-:W-:Y:S01]  /*b580*/  IMAD.WIDE.U32 R14, R15, 0x100, RZ ;  /* 0x000001000f0e7825 */ /* 0x000fe200078e00ff */
[----:B------:R-:W-:Y:S02]  /*b590*/  SEL R145, RZ, 0x1, P3 ;  /* 0x00000001ff917807 */ /* 0x000fe40001800000 */
[----:B------:R-:W-:Y:S01]  /*b5a0*/  FSETP.GTU.FTZ.AND P2, PT, R12, c[0x0][0x1e4], PT ;  /* 0x000079000c007a0b */ /* 0x000fe20003f5c000 */
[----:B------:R-:W-:-:S03]  /*b5b0*/  IMAD.WIDE.U32 R12, R13, 0x1000000, RZ ;  /* 0x010000000d0c7825 */ /* 0x000fc600078e00ff */
[----:B------:R-:W-:Y:S01]  /*b5c0*/  SEL R141, RZ, 0x1000000, P2 ;  /* 0x01000000ff8d7807 */ /* 0x000fe20001000000 */
[----:B------:R-:W-:Y:S01]  /*b5d0*/  FMUL.FTZ R19, R19, c[0x0][0x1e8] ;  /* 0x00007a0013137a20 */ /* 0x000fe20000410000 */
[----:B------:R-:W-:Y:S02]  /*b5e0*/  LOP3.LUT R14, R14, R12, R138, 0xfe, !PT ;  /* 0x0000000c0e0e7212 */ /* 0x000fe400078efe8a */
[----:B------:R-:W-:Y:S01]  /*b5f0*/  LOP3.LUT R147, R147, R141, R150, 0xfe, !PT ;  /* 0x0000008d93937212 */ /* 0x000fe200078efe96 */
[----:B------:R-:W-:Y:S01]  /*b600*/  IMAD.WIDE.U32 R150, R137, R10, c[0x0][0x190] ;  /* 0x0000640089967625 */ /* 0x000fe200078e000a */
[----:B------:R-:W-:Y:S02]  /*b610*/  SEL R141, RZ, 0x1, P4 ;  /* 0x00000001ff8d7807 */ /* 0x000fe40002000000 */
[----:B------:R-:W-:Y:S02]  /*b620*/  FSEL R19, R19, RZ, !P2 ;  /* 0x000000ff13137208 */ /* 0x000fe40005000000 */
[----:B------:R-:W-:-:S02]  /*b630*/  LOP3.LUT R14, R14, R141, RZ, 0xfc, !PT ;  /* 0x0000008d0e0e7212 */ /* 0x000fc400078efcff */
[----:B------:R-:W-:Y:S01]  /*b640*/  IADD3 R141, R7, 0x80, RZ ;  /* 0x00000080078d7810 */ /* 0x000fe20007ffe0ff */
[----:B------:R-:W-:Y:S01]  /*b650*/  @P6 FADD.FTZ R19, R51, R19 ;  /* 0x0000001333136221 */ /* 0x000fe20000010000 */
[----:B------:R-:W-:Y:S01]  /*b660*/  LOP3.LUT R145, R13, R147, R145, 0xfe, !PT ;  /* 0x000000930d917212 */ /* 0x000fe200078efe91 */
[----:B------:R-:W-:-:S03]  /*b670*/  IMAD.WIDE.U32 R12, R137, R8, c[0x0][0x188] ;  /* 0x00006200890c7625 */ /* 0x000fc600078e0008 */
[----:B------:R-:W-:Y:S01]  /*b680*/  LOP3.LUT R15, R15, R145, R139, 0xfe, !PT ;  /* 0x000000910f0f7212 */ /* 0x000fe200078efe8b */
[----:B------:R-:W-:Y:S01]  /*b690*/  IMAD.WIDE.U32 R136, R141, R136, c[0x0][0x170] ;  /* 0x00005c008d887625 */ /* 0x000fe200078e0088 */
[----:B------:R0:W-:Y:S03]  /*b6a0*/  STG.E.128 [R12.64], R20 ;  /* 0x000000140c007986 */ /* 0x0001e6000c101d06 */
[----:B------:R-:W-:Y:S01]  /*b6b0*/  @P5 IMAD.WIDE.U32 R152, R8, R141, c[0x0][0x180] ;  /* 0x0000600008985625 */ /* 0x000fe200078e008d */
[----:B------:R0:W-:Y:S04]  /*b6c0*/  STG.E.128 [R12.64+0x10], R16 ;  /* 0x000010100c007986 */ /* 0x0001e8000c101d06 */
        /* <DEDUP_REMOVED lines=16> */
.L_x_15850:
[----:B0-----:R-:W-:Y:S02]  /*b7d0*/  IMAD.MOV.U32 R13, RZ, RZ, R142 ;  /* 0x000000ffff0d7224 */ /* 0x001fe400078e008e */
.L_x_15851:
[----:B------:R-:W-:Y:S05]  /*b7e0*/  BSYNC B1 ;  /* 0x0000000000017941 */ /* 0x000fea0003800000 */
.L_x_15849:
        /* <DEDUP_REMOVED lines=16> */
.L_x_15855:
[----:B------:R-:W-:Y:S05]  /*b8f0*/  BSYNC B2 ;  /* 0x0000000000027941 */ /* 0x000fea0003800000 */
.L_x_15854:
        /* <DEDUP_REMOVED lines=42> */
.L_x_15853:
[----:B------:R-:W-:Y:S05]  /*bba0*/  BSYNC B1 ;  /* 0x0000000000017941 */ /* 0x000fea0003800000 */
.L_x_15852:
        /* <DEDUP_REMOVED lines=21> */
.L_x_15857:
[----:B------:R-:W-:Y:S02]  /*bd00*/  IMAD.MOV.U32 R151, RZ, RZ, R142 ;  /* 0x000000ffff977224 */ /* 0x000fe400078e008e */
.L_x_15858:
[----:B------:R-:W-:Y:S05]  /*bd10*/  BSYNC B1 ;  /* 0x0000000000017941 */ /* 0x000fea0003800000 */
.L_x_15856:
        /* <DEDUP_REMOVED lines=16> */
.L_x_15862:
[----:B------:R-:W-:Y:S05]  /*be20*/  BSYNC B2 ;  /* 0x0000000000027941 */ /* 0x000fea0003800000 */
.L_x_15861:
        /* <DEDUP_REMOVED lines=42> */
.L_x_15860:
[----:B------:R-:W-:Y:S05]  /*c0d0*/  BSYNC B1 ;  /* 0x0000000000017941 */ /* 0x000fea0003800000 */
.L_x_15859:
        /* <DEDUP_REMOVED lines=20> */
.L_x_15864:
[----:B------:R-:W-:Y:S02]  /*c220*/  MOV R136, R142 ;  /* 0x0000008e00887202 */ /* 0x000fe40000000f00 */
.L_x_15865:
[----:B------:R-:W-:Y:S05]  /*c230*/  BSYNC B1 ;  /* 0x0000000000017941 */ /* 0x000fea0003800000 */
.L_x_15863:
        /* <DEDUP_REMOVED lines=16> */
.L_x_15869:
[----:B------:R-:W-:Y:S05]  /*c340*/  BSYNC B2 ;  /* 0x0000000000027941 */ /* 0x000fea0003800000 */
.L_x_15868:
        /* <DEDUP_REMOVED lines=42> */
.L_x_15867:
[----:B------:R-:W-:Y:S05]  /*c5f0*/  BSYNC B1 ;  /* 0x0000000000017941 */ /* 0x000fea0003800000 */
.L_x_15866:
        /* <DEDUP_REMOVED lines=20> */
.L_x_15871:
[----:B------:R-:W-:Y:S02]  /*c740*/  IMAD.MOV.U32 R136, RZ, RZ, R142 ;  /* 0x000000ffff887224 */ /* 0x000fe400078e008e */
.L_x_15872:
[----:B------:R-:W-:Y:S05]  /*c750*/  BSYNC B1 ;  /* 0x0000000000017941 */ /* 0x000fea0003800000 */
.L_x_15870:
        /* <DEDUP_REMOVED lines=16> */
.L_x_15876:
[----:B------:R-:W-:Y:S05]  /*c860*/  BSYNC B2 ;  /* 0x0000000000027941 */ /* 0x000fea0003800000 */
.L_x_15875:
        /* <DEDUP_REMOVED lines=42> */
.L_x_15874:
[----:B------:R-:W-:Y:S05]  /*cb10*/  BSYNC B1 ;  /* 0x0000000000017941 */ /* 0x000fea0003800000 */
.L_x_15873:
        /* <DEDUP_REMOVED lines=20> */
.L_x_15878:
[----:B------:R-:W-:Y:S02]  /*cc60*/  IMAD.MOV.U32 R151, RZ, RZ, R142 ;  /* 0x000000ffff977224 */ /* 0x000fe400078e008e */
.L_x_15879:
[----:B------:R-:W-:Y:S05]  /*cc70*/  BSYNC B1 ;  /* 0x0000000000017941 */ /* 0x000fea0003800000 */
.L_x_15877:
        /* <DEDUP_REMOVED lines=16> */
.L_x_15883:
[----:B------:R-:W-:Y:S05]  /*cd80*/  BSYNC B2 ;  /* 0x0000000000027941 */ /* 0x000fea0003800000 */
.L_x_15882:
        /* <DEDUP_REMOVED lines=42> */
.L_x_15881:
[----:B------:R-:W-:Y:S05]  /*d030*/  BSYNC B1 ;  /* 0x0000000000017941 */ /* 0x000fea0003800000 */
.L_x_15880:
        /* <DEDUP_REMOVED lines=20> */
.L_x_15885:
[----:B------:R-:W-:Y:S02]  /*d180*/  MOV R151, R142 ;  /* 0x0000008e00977202 */ /* 0x000fe40000000f00 */
.L_x_15886:
[----:B------:R-:W-:Y:S05]  /*d190*/  BSYNC B1 ;  /* 0x0000000000017941 */ /* 0x000fea0003800000 */
.L_x_15884:
        /* <DEDUP_REMOVED lines=16> */
.L_x_15890:
[----:B------:R-:W-:Y:S05]  /*d2a0*/  BSYNC B2 ;  /* 0x0000000000027941 */ /* 0x000fea0003800000 */
.L_x_15889:
        /* <DEDUP_REMOVED lines=42> */
.L_x_15888:
[----:B------:R-:W-:Y:S05]  /*d550*/  BSYNC B1 ;  /* 0x0000000000017941 */ /* 0x000fea0003800000 */
.L_x_15887:
        /* <DEDUP_REMOVED lines=20> */
.L_x_15892:
[----:B------:R-:W-:Y:S02]  /*d6a0*/  IMAD.MOV.U32 R151, RZ, RZ, R142 ;  /* 0x000000ffff977224 */ /* 0x000fe400078e008e */
.L_x_15893:
[----:B------:R-:W-:Y:S05]  /*d6b0*/  BSYNC B1 ;  /* 0x0000000000017941 */ /* 0x000fea0003800000 */
.L_x_15891:
        /* <DEDUP_REMOVED lines=16> */
.L_x_15897:
[----:B------:R-:W-:Y:S05]  /*d7c0*/  BSYNC B2 ;  /* 0x0000000000027941 */ /* 0x000fea0003800000 */
.L_x_15896:
        /* <DEDUP_REMOVED lines=42> */
.L_x_15895:
[----:B------:R-:W-:Y:S05]  /*da70*/  BSYNC B1 ;  /* 0x0000000000017941 */ /* 0x000fea0003800000 */
.L_x_15894:
        /* <DEDUP_REMOVED lines=21> */
.L_x_15899:
[----:B------:R-:W-:Y:S02]  /*dbd0*/  IMAD.MOV.U32 R151, RZ, RZ, R142 ;  /* 0x000000ffff977224 */ /* 0x000fe400078e008e */
.L_x_15900:
[----:B------:R-:W-:Y:S05]  /*dbe0*/  BSYNC B1 ;  /* 0x0000000000017941 */ /* 0x000fea0003800000 */
.L_x_15898:
        /* <DEDUP_REMOVED lines=18> */
.L_x_15904:
[----:B------:R-:W-:Y:S05]  /*dd10*/  BSYNC B2 ;  /* 0x0000000000027941 */ /* 0x000fea0003800000 */
.L_x_15903:
        /* <DEDUP_REMOVED lines=42> */
.L_x_15902:
[----:B------:R-:W-:Y:S05]  /*dfc0*/  BSYNC B1 ;  /* 0x0000000000017941 */ /* 0x000fea0003800000 */
.L_x_15901:
[----:B------:R-:W-:Y:S02]  /*dfd0*/  ISETP.NE.AND P6, PT, R140, RZ, PT ;  /* 0x000000ff8c00720c */ /* 0x000fe40003fc5270 */
[----:B------:R-:W-:Y:S02]  /*dfe0*/  SEL R140, RZ, 0x10000, P5 ;  /* 0x00010000ff8c7807 */ /* 0x000fe40002800000 */
[----:B------:R-:W-:Y:S01]  /*dff0*/  ISETP.NE.AND P5, PT, R150, RZ, PT ;  /* 0x000000ff9600720c */ /* 0x000fe20003fa5270 */
[----:B------:R-:W-:Y:S01]  /*e000*/  FADD.FTZ R150, RZ, R44 ;  /* 0x0000002cff967221 */ /* 0x000fe20000010000 */
[----:B------:R-:W-:-:S03]  /*e010*/  SEL R154, RZ, 0x1, P0 ;  /* 0x00000001ff9a7807 */ /* 0x000fc60000000000 */
[----:B------:R-:W-:Y:S02]  /*e020*/  FADD.FTZ R145, R45, R150 ;  /* 0x000000962d917221 */ /* 0x000fe40000010000 */
[----:B------:R-:W-:-:S04]  /*e030*/  IMAD.WIDE.U32 R154, R154, 0x100, RZ ;  /* 0x000001009a9a7825 */ /* 0x000fc800078e00ff */
        /* <DEDUP_REMOVED lines=27> */
[----:B------:R-:W-:Y:S01]  /*e1f0*/  FADD.FTZ R11, R21, R152 ;  /* 0x00000098150b7221 */ /* 0x000fe20000010000 */
[----:B------:R-:W-:Y:S02]  /*e200*/  PRMT R150, RZ, 0x7610, R139 ;  /* 0x00007610ff967816 */ /* 0x000fe4000000008b */
[----:B------:R-:W-:Y:S01]  /*e210*/  SEL R147, RZ, 0x1000000, P4 ;  /* 0x01000000ff937807 */ /* 0x000fe20002000000 */
[----:B------:R-:W-:Y:S01]  /*e220*/  FADD.FTZ R152, R22, R11 ;  /* 0x0000000b16987221 */ /* 0x000fe20000010000 */
[----:B------:R-:W-:Y:S01]  /*e230*/  SEL R139, RZ, 0x1, P3 ;  /* 0x00000001ff8b7807 */ /* 0x000fe20001800000 */
[----:B------:R-:W-:Y:S01]  /*e240*/  FMUL.FTZ R9, R150, R9 ;  /* 0x0000000996097220 */ /* 0x000fe20000410000 */
[----:B------:R-:W-:Y:S01]  /*e250*/  LOP3.LUT R145, R145, R147, R140, 0xfe, !PT ;  /* 0x0000009391917212 */ /* 0x000fe200078efe8c */
[----:B------:R-:W-:Y:S01]  /*e260*/  FADD.FTZ R11, R23, R152 ;  /* 0x00000098170b7221 */ /* 0x000fe20000010000 */
[----:B------:R-:W-:Y:S01]  /*e270*/  SEL R150, RZ, 0x1, P2 ;  /* 0x00000001ff967807 */ /* 0x000fe20001000000 */
[----:B------:R-:W-:Y:S01]  /*e280*/  FMUL.FTZ R9, R9, c[0x0][0x1e8] ;  /* 0x00007a0009097a20 */ /* 0x000fe20000410000 */
[----:B------:R-:W-:Y:S01]  /*e290*/  SEL R152, RZ, 0x1, P1 ;  /* 0x00000001ff987807 */ /* 0x000fe20000800000 */
[----:B------:R-:W-:Y:S01]  /*e2a0*/  FADD.FTZ R140, R16, R11 ;  /* 0x0000000b108c7221 */ /* 0x000fe20000010000 */
[----:B------:R-:W-:Y:S01]  /*e2b0*/  ISETP.NE.AND P1, PT, R6, RZ, PT ;  /* 0x000000ff0600720c */ /* 0x000fe20003f25270 */
[----:B------:R-:W-:-:S04]  /*e2c0*/  IMAD.WIDE.U32 R150, R150, 0x1000000, RZ ;  /* 0x0100000096967825 */ /* 0x000fc800078e00ff */
[----:B------:R-:W-:Y:S01]  /*e2d0*/  FADD.FTZ R11, R17, R140 ;  /* 0x0000008c110b7221 */ /* 0x000fe20000010000 */
[----:B------:R-:W-:Y:S01]  /*e2e0*/  LOP3.LUT R139, R151, R145, R139, 0xfe, !PT ;  /* 0x00000091978b7212 */ /* 0x000fe200078efe8b */
[----:B------:R-:W-:-:S04]  /*e2f0*/  IMAD.WIDE.U32 R152, R152, 0x10000, RZ ;  /* 0x0001000098987825 */ /* 0x000fc800078e00ff */
[----:B------:R-:W-:Y:S01]  /*e300*/  FADD.FTZ R140, R18, R11 ;  /* 0x0000000b128c7221 */ /* 0x000fe20000010000 */
[----:B------:R-:W-:Y:S02]  /*e310*/  LOP3.LUT R153, R155, R139, R153, 0xfe, !PT ;  /* 0x0000008b9b997212 */ /* 0x000fe400078efe99 */
[----:B------:R-:W-:Y:S01]  /*e320*/  FSEL R139, R9, RZ, !P4 ;  /* 0x000000ff098b7208 */ /* 0x000fe20006000000 */
[----:B------:R-:W-:Y:S01]  /*e330*/  FADD.FTZ R11, R19, R140 ;  /* 0x0000008c130b7221 */ /* 0x000fe20000010000 */
[----:B------:R-:W-:Y:S01]  /*e340*/  LOP3.LUT R150, R154, R150, R152, 0xfe, !PT ;  /* 0x000000969a967212 */ /* 0x000fe200078efe98 */
[----:B------:R-:W-:-:S04]  /*e350*/  IMAD.WIDE.U32 R8, R141, R8, c[0x0][0x188] ;  /* 0x000062008d087625 */ /* 0x000fc800078e0008 */
[----:B------:R-:W-:Y:S01]  /*e360*/  FADD.FTZ R140, R12, R11 ;  /* 0x0000000b0c8c7221 */ /* 0x000fe20000010000 */
[----:B------:R-:W-:Y:S01]  /*e370*/  SEL R11, RZ, 0x1, P5 ;  /* 0x00000001ff0b7807 */ /* 0x000fe20002800000 */
[----:B------:R-:W-:Y:S01]  /*e380*/  @P6 FADD.FTZ R139, R51, R139 ;  /* 0x0000008b338b6221 */ /* 0x000fe20000010000 */
[----:B------:R0:W-:Y:S01]  /*e390*/  STG.E.128 [R8.64], R12 ;  /* 0x0000000c08007986 */ /* 0x0001e2000c101d06 */
[----:B------:R-:W-:Y:S01]  /*e3a0*/  FADD.FTZ R145, R13, R140 ;  /* 0x0000008c0d917221 */ /* 0x000fe20000010000 */
[----:B------:R-:W-:Y:S01]  /*e3b0*/  LOP3.LUT R152, R150, R11, RZ, 0xfc, !PT ;  /* 0x0000000b96987212 */ /* 0x000fe200078efcff */
[----:B------:R-:W-:Y:S01]  /*e3c0*/  IMAD.WIDE.U32 R10, R141, R10, c[0x0][0x190] ;  /* 0x000064008d0a7625 */ /* 0x000fe200078e000a */
[----:B------:R0:W-:Y:S03]  /*e3d0*/  STG.E.128 [R8.64+0x10], R136 ;  /* 0x0000108808007986 */ /* 0x0001e6000c101d06 */
        /* <DEDUP_REMOVED lines=9> */
.L_x_15909:
        /* <DEDUP_REMOVED lines=100> */
.L_x_15910:
[----:B------:R-:W-:Y:S01]  /*eab0*/  MOV R8, c[0x0][0x1e0] ;  /* 0x0000780000087a02 */ /* 0x000fe20000000f00 */
[----:B01----:R-:W-:Y:S01]  /*eac0*/  FADD.FTZ R147, R10, R147 ;  /* 0x000000930a937221 */ /* 0x003fe20000010000 */
[----:B------:R-:W-:Y:S01]  /*ead0*/  ISETP.NE.AND P0, PT, RZ, UR8, PT ;  /* 0x00000008ff007c0c */ /* 0x000fe2000bf05270 */
[----:B------:R-:W-:Y:S02]  /*eae0*/  FMUL.FTZ R6, R9, R9 ;  /* 0x0000000909067220 */ /* 0x000fe40000410000 */
[----:B------:R-:W-:Y:S02]  /*eaf0*/  FFMA.FTZ R8, R147, R8, c[0x0][0x228] ;  /* 0x00008a0093087623 */ /* 0x000fe40000010008 */
[----:B------:R-:W-:Y:S01]  /*eb00*/  IMAD.MOV.U32 R145, RZ, RZ, 0x4 ;  /* 0x00000004ff917424 */ /* 0x000fe200078e00ff */
[----:B------:R-:W-:Y:S02]  /*eb10*/  FSEL R147, R6, RZ, P0 ;  /* 0x000000ff06937208 */ /* 0x000fe40000000000 */
[----:B------:R-:W-:Y:S01]  /*eb20*/  FSEL R6, R9, RZ, !P0 ;  /* 0x000000ff09067208 */ /* 0x000fe20004000000 */
[----:B------:R-:W-:-:S04]  /*eb30*/  @!P1 IMAD.WIDE R10, R0, R145, c[0x0][0x1a0] ;  /* 0x00006800000a9625 */ /* 0x000fc800078e0291 */
[----:B------:R-:W-:Y:S01]  /*eb40*/  FADD.FTZ R8, R8, R147 ;  /* 0x0000009308087221 */ /* 0x000fe20000010000 */
[----:B------:R0:W-:Y:S01]  /*eb50*/  @!P1 STG.E [R10.64], R9 ;  /* 0x000000090a009986 */ /* 0x0001e2000c101906 */
[--C-:B------:R-:W-:Y:S02]  /*eb60*/  FADD.FTZ R42, R42, -R6.reuse ;  /* 0x800000062a2a7221 */ /* 0x100fe40000010000 */
[----:B------:R0:W1:Y:S01]  /*eb70*/  MUFU.RSQ R147, R8 ;  /* 0x0000000800937308 */ /* 0x0000620000001400 */
        /* <DEDUP_REMOVED lines=9> */
[----:B0-----:R-:W-:-:S04]  /*ec10*/  @!P1 IMAD.WIDE R8, R0, R145, c[0x0][0x1a8] ;  /* 0x00006a0000089625 */ /* 0x001fc800078e0291 */
[C---:B-1----:R-:W-:Y:S01]  /*ec20*/  FMUL.FTZ R19, R147.reuse, R42 ;  /* 0x0000002a93137220 */ /* 0x042fe20000410000 */
[----:B------:R0:W-:Y:S01]  /*ec30*/  @!P1 STG.E [R8.64], R147 ;  /* 0x0000009308009986 */ /* 0x0001e2000c101906 */
[C---:B------:R-:W-:Y:S02]  /*ec40*/  FMUL.FTZ R17, R147.reuse, R40 ;  /* 0x0000002893117220 */ /* 0x040fe40000410000 */
[----:B------:R-:W-:Y:S02]  /*ec50*/  FMUL.FTZ R42, R147, R43 ;  /* 0x0000002b932a7220 */ /* 0x000fe40000410000 */
[--C-:B------:R-:W-:Y:S02]  /*ec60*/  FADD.FTZ R154, R12, -R6.reuse ;  /* 0x800000060c9a7221 */ /* 0x100fe40000010000 */
[----:B------:R-:W-:Y:S02]  /*ec70*/  FADD.FTZ R158, R15, -R6 ;  /* 0x800000060f9e7221 */ /* 0x000fe40000010000 */
[----:B------:R-:W-:-:S02]  /*ec80*/  FMUL.FTZ R11, R147, R44 ;  /* 0x0000002c930b7220 */ /* 0x000fc40000410000 */
[C---:B------:R-:W-:Y:S02]  /*ec90*/  FMUL.FTZ R10, R147.reuse, R45 ;  /* 0x0000002d930a7220 */ /* 0x040fe40000410000 */
[C---:B------:R-:W-:Y:S02]  /*eca0*/  FMUL.FTZ R40, R147.reuse, R41 ;  /* 0x0000002993287220 */ /* 0x040fe40000410000 */
[C---:B------:R-:W-:Y:S02]  /*ecb0*/  FMUL.FTZ R15, R147.reuse, R46 ;  /* 0x0000002e930f7220 */ /* 0x040fe40000410000 */
[----:B------:R-:W-:Y:S02]  /*ecc0*/  FMUL.FTZ R12, R147, R47 ;  /* 0x0000002f930c7220 */ /* 0x000fe40000410000 */
[--C-:B------:R-:W-:Y:S02]  /*ecd0*/  FADD.FTZ R32, R32, -R6.reuse ;  /* 0x8000000620207221 */ /* 0x100fe40000010000 */
[----:B------:R-:W-:-:S02]  /*ece0*/  FADD.FTZ R33, R33, -R6 ;  /* 0x8000000621217221 */ /* 0x000fc40000010000 */
[----:B------:R-:W-:Y:S02]  /*ecf0*/  FADD.FTZ R156, R13, -R6 ;  /* 0x800000060d9c7221 */ /* 0x000fe40000010000 */
[----:B------:R-:W-:Y:S02]  /*ed00*/  FFMA.FTZ R44, R91, R42, R131 ;  /* 0x0000002a5b2c7223 */ /* 0x000fe40000010083 */
[----:B------:R-:W-:Y:S02]  /*ed10*/  FFMA.FTZ R13, R92, R11, R132 ;  /* 0x0000000b5c0d7223 */ /* 0x000fe40000010084 */
[----:B------:R-:W-:Y:S02]  /*ed20*/  FFMA.FTZ R42, R89, R40, R129 ;  /* 0x00000028592a7223 */ /* 0x000fe40000010081 */
[----:B0-----:R-:W-:Y:S02]  /*ed30*/  FFMA.FTZ R8, R93, R10, R133 ;  /* 0x0000000a5d087223 */ /* 0x001fe40000010085 */
[----:B------:R-:W-:-:S02]  /*ed40*/  FADD.FTZ R140, R23, -R6 ;  /* 0x80000006178c7221 */ /* 0x000fc40000010000 */
[----:B------:R-:W-:Y:S01]  /*ed50*/  FFMA.FTZ R15, R94, R15, R134 ;  /* 0x0000000f5e0f7223 */ /* 0x000fe20000010086 */
[----:B------:R-:W-:Y:S01]  /*ed60*/  F2FP.BF16.PACK_AB R8, R8, R13 ;  /* 0x0000000d0808723e */ /* 0x000fe200000010ff */
[----:B------:R-:W-:Y:S02]  /*ed70*/  FFMA.FTZ R11, R90, R19, R130 ;  /* 0x000000135a0b7223 */ /* 0x000fe40000010082 */
[----:B------:R-:W-:Y:S02]  /*ed80*/  FFMA.FTZ R17, R88, R17, R128 ;  /* 0x0000001158117223 */ /* 0x000fe40000010080 */
[----:B------:R-:W-:Y:S01]  /*ed90*/  FFMA.FTZ R40, R95, R12, R135 ;  /* 0x0000000c5f287223 */ /* 0x000fe20000010087 */
[----:B------:R-:W-:Y:S01]  /*eda0*/  LEA R12, P0, R7, c[0x0][0x208], 0x4 ;  /* 0x00008200070c7a11 */ /* 0x000fe200078020ff */
[C---:B------:R-:W-:Y:S01]  /*edb0*/  FMUL.FTZ R23, R147.reuse, R32 ;  /* 0x0000002093177220 */ /* 0x040fe20000410000 */
[----:B------:R-:W-:Y:S01]  /*edc0*/  F2FP.BF16.PACK_AB R11, R44, R11 ;  /* 0x0000000b2c0b723e */ /* 0x000fe200000010ff */
[--C-:B------:R-:W-:Y:S01]  /*edd0*/  FADD.FTZ R34, R34, -R6.reuse ;  /* 0x8000000622227221 */ /* 0x100fe20000010000 */
[----:B------:R-:W-:Y:S01]  /*ede0*/  F2FP.BF16.PACK_AB R10, R42, R17 ;  /* 0x000000112a0a723e */ /* 0x000fe200000010ff */
[----:B------:R-:W-:Y:S01]  /*edf0*/  FMUL.FTZ R32, R147, R33 ;  /* 0x0000002193207220 */ /* 0x000fe20000410000 */
[----:B------:R-:W-:Y:S01]  /*ee00*/  F2FP.BF16.PACK_AB R9, R40, R15 ;  /* 0x0000000f2809723e */ /* 0x000fe200000010ff */
[--C-:B------:R-:W-:Y:S01]  /*ee10*/  FADD.FTZ R35, R35, -R6.reuse ;  /* 0x8000000623237221 */ /* 0x100fe20000010000 */
[----:B------:R-:W-:Y:S01]  /*ee20*/  LEA.HI.X R13, R7, c[0x0][0x20c], RZ, 0x4, P0 ;  /* 0x00008300070d7a11 */ /* 0x000fe200000f24ff */
[----:B------:R-:W-:-:S02]  /*ee30*/  FADD.FTZ R28, R28, -R6 ;  /* 0x800000061c1c7221 */ /* 0x000fc40000010000 */
[--C-:B------:R-:W-:Y:S02]  /*ee40*/  FADD.FTZ R29, R29, -R6.reuse ;  /* 0x800000061d1d7221 */ /* 0x100fe40000010000 */
[--C-:B------:R-:W-:Y:S01]  /*ee50*/  FADD.FTZ R16, R16, -R6.reuse ;  /* 0x8000000610107221 */ /* 0x100fe20000010000 */
[----:B------:R0:W-:Y:S01]  /*ee60*/  STG.E.128 [R12.64], R8 ;  /* 0x000000080c007986 */ /* 0x0001e2000c101d06 */
[--C-:B------:R-:W-:Y:S02]  /*ee70*/  FADD.FTZ R38, R38, -R6.reuse ;  /* 0x8000000626267221 */ /* 0x100fe40000010000 */
[--C-:B------:R-:W-:Y:S02]  /*ee80*/  FADD.FTZ R30, R30, -R6.reuse ;  /* 0x800000061e1e7221 */ /* 0x100fe40000010000 */
[--C-:B------:R-:W-:Y:S02]  /*ee90*/  FADD.FTZ R39, R39, -R6.reuse ;  /* 0x8000000627277221 */ /* 0x100fe40000010000 */
[----:B------:R-:W-:-:S02]  /*eea0*/  FADD.FTZ R31, R31, -R6 ;  /* 0x800000061f1f7221 */ /* 0x000fc40000010000 */
[----:B------:R-:W-:Y:S02]  /*eeb0*/  FMUL.FTZ R33, R147, R34 ;  /* 0x0000002293217220 */ /* 0x000fe40000410000 */
[----:B------:R-:W-:Y:S02]  /*eec0*/  FFMA.FTZ R23, R80, R23, R120 ;  /* 0x0000001750177223 */ /* 0x000fe40000010078 */
[----:B------:R-:W-:Y:S02]  /*eed0*/  FFMA.FTZ R32, R81, R32, R121 ;  /* 0x0000002051207223 */ /* 0x000fe40000010079 */
[--C-:B------:R-:W-:Y:S02]  /*eee0*/  FADD.FTZ R24, R24, -R6.reuse ;  /* 0x8000000618187221 */ /* 0x100fe40000010000 */
[----:B------:R-:W-:Y:S01]  /*eef0*/  FADD.FTZ R18, R18, -R6 ;  /* 0x8000000612127221 */ /* 0x000fe20000010000 */
[----:B0-----:R-:W-:Y:S01]  /*ef00*/  F2FP.BF16.PACK_AB R10, R32, R23 ;  /* 0x00000017200a723e */ /* 0x001fe200000010ff */
[----:B------:R-:W-:-:S02]  /*ef10*/  FMUL.FTZ R34, R147, R35 ;  /* 0x0000002393227220 */ /* 0x000fc40000410000 */
[----:B------:R-:W-:Y:S02]  /*ef20*/  FMUL.FTZ R19, R147, R28 ;  /* 0x0000001c93137220 */ /* 0x000fe40000410000 */
[--C-:B------:R-:W-:Y:S02]  /*ef30*/  FADD.FTZ R25, R25, -R6.reuse ;  /* 0x8000000619197221 */ /* 0x100fe40000010000 */
[C---:B------:R-:W-:Y:S02]  /*ef40*/  FMUL.FTZ R28, R147.reuse, R29 ;  /* 0x0000001d931c7220 */ /* 0x040fe40000410000 */
[C---:B------:R-:W-:Y:S02]  /*ef50*/  FMUL.FTZ R35, R147.reuse, R16 ;  /* 0x0000001093237220 */ /* 0x040fe40000410000 */
[----:B------:R-:W-:Y:S02]  /*ef60*/  FMUL.FTZ R150, R147, R150 ;  /* 0x0000009693967220 */ /* 0x000fe40000410000 */
[----:B------:R-:W-:-:S02]  /*ef70*/  FADD.FTZ R20, R20, -R6 ;  /* 0x8000000614147221 */ /* 0x000fc40000010000 */
[C---:B------:R-:W-:Y:S02]  /*ef80*/  FMUL.FTZ R17, R147.reuse, R38 ;  /* 0x0000002693117220 */ /* 0x040fe40000410000 */
        /* <DEDUP_REMOVED lines=11> */
[C---:B------:R-:W-:Y:S02]  /*f040*/  FMUL.FTZ R38, R147.reuse, R39 ;  /* 0x0000002793267220 */ /* 0x040fe40000410000 */
[----:B------:R-:W-:Y:S02]  /*f050*/  FMUL.FTZ R30, R147, R31 ;  /* 0x0000001f931e7220 */ /* 0x000fe40000410000 */
[----:B------:R-:W-:Y:S02]  /*f060*/  FADD.FTZ R6, R139, -R6 ;  /* 0x800000068b067221 */ /* 0x000fe40000010000 */
[C---:B------:R-:W-:Y:S02]  /*f070*/  FMUL.FTZ R31, R147.reuse, R24 ;  /* 0x00000018931f7220 */ /* 0x040fe40000410000 */
[C---:B------:R-:W-:Y:S02]  /*f080*/  FMUL.FTZ R39, R147.reuse, R18 ;  /* 0x0000001293277220 */ /* 0x040fe40000410000 */
[----:B------:R-:W-:-:S02]  /*f090*/  FMUL.FTZ R24, R147, R25 ;  /* 0x0000001993187220 */ /* 0x000fc40000410000 */
[----:B------:R-:W-:Y:S02]  /*f0a0*/  FFMA.FTZ R18, R64, R35, R104 ;  /* 0x0000002340127223 */ /* 0x000fe40000010068 */
[----:B------:R-:W-:Y:S02]  /*f0b0*/  FFMA.FTZ R23, R65, R150, R105 ;  /* 0x0000009641177223 */ /* 0x000fe40000010069 */
[C---:B------:R-:W-:Y:S02]  /*f0c0*/  FMUL.FTZ R25, R147.reuse, R20 ;  /* 0x0000001493197220 */ /* 0x040fe40000410000 */
[----:B------:R-:W-:Y:S01]  /*f0d0*/  FMUL.FTZ R20, R147, R21 ;  /* 0x0000001593147220 */ /* 0x000fe20000410000 */
[----:B------:R-:W-:Y:S01]  /*f0e0*/  F2FP.BF16.PACK_AB R18, R23, R18 ;  /* 0x000000121712723e */ /* 0x000fe200000010ff */
        /* <DEDUP_REMOVED lines=17> */
[----:B------:R-:W-:Y:S01]  /*f200*/  FMUL.FTZ R41, R147, R136 ;  /* 0x0000008893297220 */ /* 0x000fe20000410000 */
[----:B------:R-:W-:Y:S01]  /*f210*/  IADD3 R6, R7, 0x20, RZ ;  /* 0x0000002007067810 */ /* 0x000fe20007ffe0ff */
[----:B------:R-:W-:Y:S01]  /*f220*/  FMUL.FTZ R160, R147, R160 ;  /* 0x000000a093a07220 */ /* 0x000fe20000410000 */
[----:B------:R-:W-:Y:S01]  /*f230*/  F2FP.BF16.PACK_AB R8, R36, R15 ;  /* 0x0000000f2408723e */ /* 0x000fe200000010ff */
[----:B------:R-:W-:-:S02]  /*f240*/  FFMA.FTZ R45, R74, R45, R114 ;  /* 0x0000002d4a2d7223 */ /* 0x000fc40000010072 */
[----:B------:R-:W-:Y:S02]  /*f250*/  FFMA.FTZ R26, R75, R26, R115 ;  /* 0x0000001a4b1a7223 */ /* 0x000fe40000010073 */
[----:B------:R-:W-:Y:S02]  /*f260*/  FFMA.FTZ R12, R76, R19, R116 ;  /* 0x000000134c0c7223 */ /* 0x000fe40000010074 */
[----:B------:R-:W-:Y:S01]  /*f270*/  FFMA.FTZ R17, R77, R28, R117 ;  /* 0x0000001c4d117223 */ /* 0x000fe20000010075 */
[----:B------:R-:W-:Y:S01]  /*f280*/  F2FP.BF16.PACK_AB R15, R26, R45 ;  /* 0x0000002d1a0f723e */ /* 0x000fe200000010ff */
[----:B------:R-:W-:Y:S01]  /*f290*/  FMUL.FTZ R21, R147, R22 ;  /* 0x0000001693157220 */ /* 0x000fe20000410000 */
[----:B------:R-:W-:Y:S01]  /*f2a0*/  IADD3 R26, R7, 0x60, RZ ;  /* 0x00000060071a7810 */ /* 0x000fe20007ffe0ff */
[----:B------:R-:W-:Y:S01]  /*f2b0*/  FMUL.FTZ R140, R147, R140 ;  /* 0x0000008c938c7220 */ /* 0x000fe20000410000 */
[----:B------:R-:W-:Y:S01]  /*f2c0*/  F2FP.BF16.PACK_AB R12, R17, R12 ;  /* 0x0000000c110c723e */ /* 0x000fe200000010ff */
[----:B------:R-:W-:Y:S01]  /*f2d0*/  FMUL.FTZ R152, R147, R152 ;  /* 0x0000009893987220 */ /* 0x000fe20000410000 */
[----:B------:R-:W-:Y:S01]  /*f2e0*/  LEA R28, P0, R141, c[0x0][0x208], 0x4 ;  /* 0x000082008d1c7a11 */ /* 0x000fe200078020ff */
        /* <DEDUP_REMOVED lines=15> */
[----:B------:R-:W-:Y:S01]  /*f3e0*/  IMAD.MOV.U32 R29, RZ, RZ, 0x10 ;  /* 0x00000010ff1d7424 */ /* 0x000fe200078e00ff */
[----:B------:R-:W-:Y:S01]  /*f3f0*/  F2FP.BF16.PACK_AB R13, R30, R13 ;  /* 0x0000000d1e0d723e */ /* 0x000fe200000010ff */
        /* <DEDUP_REMOVED lines=17> */
[----:B------:R-:W-:Y:S01]  /*f510*/  LEA.HI.X R29, R141, c[0x0][0x20c], RZ, 0x4, P0 ;  /* 0x000083008d1d7a11 */ /* 0x000fe200000f24ff */
[----:B------:R0:W-:Y:S02]  /*f520*/  STG.E.128 [R24.64], R12 ;  /* 0x0000000c18007986 */ /* 0x0001e4000c101d06 */
[----:B------:R-:W-:Y:S02]  /*f530*/  IMAD R0, R145, c[0x0][0x160], R0 ;  /* 0x0000580091007a24 */ /* 0x000fe400078e0200 */
[----:B------:R0:W-:Y:S03]  /*f540*/  STG.E.128 [R26.64], R16 ;  /* 0x000000101a007986 */ /* 0x0001e6000c101d06 */
[----:B------:R-:W-:Y:S01]  /*f550*/  ISETP.GE.AND P0, PT, R0, c[0x0][0x164], PT ;  /* 0x0000590000007a0c */ /* 0x000fe20003f06270 */
[----:B------:R0:W-:-:S12]  /*f560*/  STG.E.128 [R28.64], R20 ;  /* 0x000000141c007986 */ /* 0x0001d8000c101d06 */
[----:B0-----:R-:W-:Y:S01]  /*f570*/  @P0 CALL.REL.NOINC `(.L_x_15907) ;  /* 0x0000001000000944 */ /* 0x001fe20003c00000 */
[----:B------:R-:W-:Y:S05]  /*f580*/  BRA `(.L_x_15908) ;  /* 0xffff133000007947 */ /* 0x000fea000383ffff */
.L_x_15907:
[----:B------:R-:W-:Y:S05]  /*f590*/  BSYNC B0 ;  /* 0x0000000000007941 */ /* 0x000fea0003800000 */
.L_x_15624:
[----:B------:R-:W-:Y:S05]  /*f5a0*/  EXIT ;  /* 0x000000000000794d */ /* 0x000fea0003800000 */
.L_x_15905:
[----:B0-----:R-:W-:Y:S01]  /*f5b0*/  HFMA2.MMA R6, -RZ, RZ, 0, 5.9604644775390625e-08 ;  /* 0x00000001ff067435 */ /* 0x001fe200000001ff */
[----:B------:R-:W-:Y:S01]  /*f5c0*/  IMAD.MOV.U32 R8, RZ, RZ, 0x1f ;  /* 0x0000001fff087424 */ /* 0x000fe200078e00ff */
[----:B------:R-:W-:Y:S01]  /*f5d0*/  MOV R10, 0xf600 ;  /* 0x0000f600000a7802 */ /* 0x000fe20000000f00 */
[----:B------:R-:W-:-:S03]  /*f5e0*/  IMAD.MOV.U32 R145, RZ, RZ, -0x1 ;  /* 0xffffffffff917424 */ /* 0x000fc600078e00ff */
[----:B------:R-:W-:Y:S05]  /*f5f0*/  CALL.REL.NOINC `($__internal_73_$__cuda_sm70_shflsync_bfly_p) ;  /* 0x0000089000007944 */ /* 0x000fea0003c00000 */
[----:B01----:R-:W-:Y:S05]  /*f600*/  BRA `(.L_x_15909) ;  /* 0xffffee6000007947 */ /* 0x003fea000383ffff */
.L_x_15906:
[----:B------:R-:W-:Y:S01]  /*f610*/  MOV R6, 0x2 ;  /* 0x0000000200067802 */ /* 0x000fe20000000f00 */
[----:B------:R-:W-:Y:S01]  /*f620*/  IMAD.MOV.U32 R8, RZ, RZ, 0x1f ;  /* 0x0000001fff087424 */ /* 0x000fe200078e00ff */
[----:B------:R-:W-:Y:S01]  /*f630*/  MOV R10, 0xf660 ;  /* 0x0000f660000a7802 */ /* 0x000fe20000000f00 */
[----:B------:R-:W-:Y:S02]  /*f640*/  IMAD.MOV.U32 R145, RZ, RZ, -0x1 ;  /* 0xffffffffff917424 */ /* 0x000fe400078e00ff */
[----:B------:R-:W-:Y:S05]  /*f650*/  CALL.REL.NOINC `($__internal_73_$__cuda_sm70_shflsync_bfly_p) ;  /* 0x0000083000007944 */ /* 0x000fea0003c00000 */
[----:B01----:R-:W-:Y:S01]  /*f660*/  FADD.FTZ R147, R147, R6 ;  /* 0x0000000693937221 */ /* 0x003fe20000010000 */
[----:B------:R-:W-:Y:S01]  /*f670*/  HFMA2.MMA R6, -RZ, RZ, 0, 2.384185791015625e-07 ;  /* 0x00000004ff067435 */ /* 0x000fe200000001ff */
[----:B------:R-:W-:Y:S01]  /*f680*/  IMAD.MOV.U32 R8, RZ, RZ, 0x1f ;  /* 0x0000001fff087424 */ /* 0x000fe200078e00ff */
[----:B------:R-:W-:Y:S01]  /*f690*/  MOV R10, 0xf6c0 ;  /* 0x0000f6c0000a7802 */ /* 0x000fe20000000f00 */
[----:B------:R-:W-:-:S03]  /*f6a0*/  IMAD.MOV.U32 R145, RZ, RZ, -0x1 ;  /* 0xffffffffff917424 */ /* 0x000fc600078e00ff */
[----:B------:R-:W-:Y:S05]  /*f6b0*/  CALL.REL.NOINC `($__internal_73_$__cuda_sm70_shflsync_bfly_p) ;  /* 0x000007d000007944 */ /* 0x000fea0003c00000 */
[----:B01----:R-:W-:Y:S01]  /*f6c0*/  FADD.FTZ R147, R147, R6 ;  /* 0x0000000693937221 */ /* 0x003fe20000010000 */
[----:B------:R-:W-:Y:S01]  /*f6d0*/  MOV R6, 0x8 ;  /* 0x0000000800067802 */ /* 0x000fe20000000f00 */
[----:B------:R-:W-:Y:S01]  /*f6e0*/  IMAD.MOV.U32 R8, RZ, RZ, 0x1f ;  /* 0x0000001fff087424 */ /* 0x000fe200078e00ff */
[----:B------:R-:W-:Y:S01]  /*f6f0*/  MOV R10, 0xf720 ;  /* 0x0000f720000a7802 */ /* 0x000fe20000000f00 */
[----:B------:R-:W-:-:S02]  /*f700*/  IMAD.MOV.U32 R145, RZ, RZ, -0x1 ;  /* 0xffffffffff917424 */ /* 0x000fc400078e00ff */
[----:B------:R-:W-:Y:S05]  /*f710*/  CALL.REL.NOINC `($__internal_73_$__cuda_sm70_shflsync_bfly_p) ;  /* 0x0000077000007944 */ /* 0x000fea0003c00000 */
[----:B01----:R-:W-:Y:S01]  /*f720*/  FADD.FTZ R147, R147, R6 ;  /* 0x0000000693937221 */ /* 0x003fe20000010000 */
[----:B------:R-:W-:Y:S01]  /*f730*/  HFMA2.MMA R6, -RZ, RZ, 0, 9.5367431640625e-07 ;  /* 0x00000010ff067435 */ /* 0x000fe200000001ff */
[----:B------:R-:W-:Y:S01]  /*f740*/  IMAD.MOV.U32 R8, RZ, RZ, 0x1f ;  /* 0x0000001fff087424 */ /* 0x000fe200078e00ff */
[----:B------:R-:W-:Y:S01]  /*f750*/  MOV R10, 0xf780 ;  /* 0x0000f780000a7802 */ /* 0x000fe20000000f00 */
[----:B------:R-:W-:-:S03]  /*f760*/  IMAD.MOV.U32 R145, RZ, RZ, -0x1 ;  /* 0xffffffffff917424 */ /* 0x000fc600078e00ff */
[----:B------:R-:W-:Y:S05]  /*f770*/  CALL.REL.NOINC `($__internal_73_$__cuda_sm70_shflsync_bfly_p) ;  /* 0x0000071000007944 */ /* 0x000fea0003c00000 */
[----:B-1----:R-:W-:Y:S01]  /*f780*/  FADD.FTZ R6, R147, R6 ;  /* 0x0000000693067221 */ /* 0x002fe20000010000 */
[----:B------:R-:W-:Y:S01]  /*f790*/  MOV R10, 0xfcf0 ;  /* 0x0000fcf0000a7802 */ /* 0x000fe20000000f00 */
[----:B0-----:R-:W-:-:S02]  /*f7a0*/  IMAD.MOV.U32 R8, RZ, RZ, 0x1f ;  /* 0x0000001fff087424 */ /* 0x001fc400078e00ff */
        /* <DEDUP_REMOVED lines=80> */
[----:B------:R-:W-:Y:S02]  /*fcb0*/  IMAD.MOV.U32 R145, RZ, RZ, -0x1 ;  /* 0xffffffffff917424 */ /* 0x000fe400078e00ff */
[----:B------:R-:W-:Y:S01]  /*fcc0*/  FFMA.FTZ R147, R11, R11, R6 ;  /* 0x0000000b0b937223 */ /* 0x000fe20000010006 */
[----:B------:R-:W-:Y:S02]  /*fcd0*/  MOV R6, 0x1 ;  /* 0x0000000100067802 */ /* 0x000fe40000000f00 */
[----:B------:R-:W-:Y:S05]  /*fce0*/  CALL.REL.NOINC `($__internal_73_$__cuda_sm70_shflsync_bfly_p) ;  /* 0x000001a000007944 */ /* 0x000fea0003c00000 */
[----:B01----:R-:W-:Y:S01]  /*fcf0*/  FADD.FTZ R147, R147, R6 ;  /* 0x0000000693937221 */ /* 0x003fe20000010000 */
[----:B------:R-:W-:Y:S01]  /*fd00*/  HFMA2.MMA R6, -RZ, RZ, 0, 1.1920928955078125e-07 ;  /* 0x00000002ff067435 */ /* 0x000fe200000001ff */
        /* <DEDUP_REMOVED lines=11> */
[----:B------:R-:W-:Y:S01]  /*fdc0*/  HFMA2.MMA R6, -RZ, RZ, 0, 4.76837158203125e-07 ;  /* 0x00000008ff067435 */ /* 0x000fe200000001ff */
        /* <DEDUP_REMOVED lines=10> */
[----:B-1----:R-:W-:Y:S01]  /*fe70*/  MOV R10, R6 ;  /* 0x00000006000a7202 */ /* 0x002fe20000000f00 */
[----:B0-----:R-:W-:Y:S05]  /*fe80*/  BRA `(.L_x_15910) ;  /* 0xffffec2000007947 */ /* 0x001fea000383ffff */
        .weak           $__internal_73_$__cuda_sm70_shflsync_bfly_p
        .type           $__internal_73_$__cuda_sm70_shflsync_bfly_p,@function
        .size           $__internal_73_$__cuda_sm70_shflsync_bfly_p,(.L_x_36161 - $__internal_73_$__cuda_sm70_shflsync_bfly_p)
$__internal_73_$__cuda_sm70_shflsync_bfly_p:
[----:B------:R-:W-:Y:S01]  /*fe90*/  IMAD.MOV.U32 R11, RZ, RZ, 0x0 ;  /* 0x00000000ff0b7424 */ /* 0x000fe200078e00ff */
[----:B------:R-:W-:Y:S04]  /*fea0*/  WARPSYNC R145 ;  /* 0x0000009100007348 */ /* 0x000fe80003800000 */
[----:B------:R0:W1:Y:S01]  /*feb0*/  SHFL.BFLY PT, R6, R147, R6, R8 ;  /* 0x0c00000693067389 */ /* 0x00006200000e0008 */
[----:B------:R-:W-:Y:S05]  /*fec0*/  RET.REL.NODEC R10 `(_ZN10layer_norm13ln_fwd_kernelINS_13Kernel_traitsIf13__nv_bfloat16fS2_fjLj1280ELj1ELj4ELj1ELj16ENS_18Kernel_traits_baseILj1280EfS2_fS2_fjLj128EEEEELb1ELb0ELb0ELb1EEEvNS_9FwdParamsE) ;  /* 0xffff01300a007950 */ /* 0x000fea0003c3ffff */
.L_x_15911:
        /* <DEDUP_REMOVED lines=11> */
.L_x_36161:


//--------------------- .text._ZN10layer_norm13ln_fwd_kernelINS_13Kernel_traitsIf13__nv_bfloat16fS2_fjLj1280ELj1ELj4ELj1ELj16ENS_18Kernel_traits_baseILj1280EfS2_fS2_fjLj128EEEEELb1ELb0ELb1ELb0EEEvNS_9FwdParamsE --------------------------
	.section	.text._ZN10layer_norm13ln_fwd_kernelINS_13Kernel_traitsIf13__nv_bfloat16fS2_fjLj1280ELj1ELj4ELj1ELj16ENS_18Kernel_traits_baseILj1280EfS2_fS2_fjLj128EEEEELb1ELb0ELb1ELb0EEEvNS_9FwdParamsE,"ax",@progbits
	.sectioninfo	@"SHI_REGISTERS=168"
	.align	128
        .global         _ZN10layer_norm13ln_fwd_kernelINS_13Kernel_traitsIf13__nv_bfloat16fS2_fjLj1280ELj1ELj4ELj1ELj16ENS_18Kernel_traits_baseILj1280EfS2_fS2_fjLj128EEEEELb1ELb0ELb1ELb0EEEvNS_9FwdParamsE
        .type           _ZN10layer_norm13ln_fwd_kernelINS_13Kernel_traitsIf13__nv_bfloat16fS2_fjLj1280ELj1ELj4ELj1ELj16ENS_18Kernel_traits_baseILj1280EfS2_fS2_fjLj128EEEEELb1ELb0ELb1ELb0EEEvNS_9FwdParamsE,@function
        .size           _ZN10layer_norm13ln_fwd_kernelINS_13Kernel_traitsIf13__nv_bfloat16fS2_fjLj1280ELj1ELj4ELj1ELj16ENS_18Kernel_traits_baseILj1280EfS2_fS2_fjLj128EEEEELb1ELb0ELb1ELb0EEEvNS_9FwdParamsE,(.L_x_36162 - _ZN10layer_norm13ln_fwd_kernelINS_13Kernel_traitsIf13__nv_bfloat16fS2_fjLj1280ELj1ELj4ELj1ELj16ENS_18Kernel_traits_baseILj1280EfS2_fS2_fjLj128EEEEELb1ELb0ELb1ELb0EEEvNS_9FwdParamsE)
        .other          _ZN10layer_norm13ln_fwd_kernelINS_13Kernel_traitsIf13__nv_bfloat16fS2_fjLj1280ELj1ELj4ELj1ELj16ENS_18Kernel_traits_baseILj1280EfS2_fS2_fjLj128EEEEELb1ELb0ELb1ELb0EEEvNS_9FwdParamsE,@"STO_CUDA_ENTRY STV_DEFAULT"
_ZN10layer_norm13ln_fwd_kernelINS_13Kernel_traitsIf13__nv_bfloat16fS2_fjLj1280ELj1ELj4ELj1ELj16ENS_18Kernel_traits_baseILj1280EfS2_fS2_fjLj128EEEEELb1ELb0ELb1ELb0EEEvNS_9FwdParamsE:
.text._ZN10layer_norm13ln_fwd_kernelINS_13Kernel_traitsIf13__nv_bfloat16fS2_fjLj1280ELj1ELj4ELj1ELj16ENS_18Kernel_traits_baseILj1280EfS2_fS2_fjLj128EEEEELb1ELb0ELb1ELb0EEEvNS_9FwdParamsE:
        /* <DEDUP_REMOVED lines=9> */
[----:B------:R-:W2:Y:S04]  /*0090*/  @P0 LDG.E.64 R4, [R4.64] ;  /* 0x0000000604040981 */ /* 0x000ea8000c1e1b00 */
[----:B------:R-:W3:Y:S01]  /*00a0*/  @P0 LDG.E.64 R2, [R8.64] ;  /* 0x0000000608020981 */ /* 0x000ee2000c1e1b00 */
[----:B------:R-:W-:Y:S03]  /*00b0*/  BSSY B0, `(.L_x_15912) ;  /* 0x000005e000007945 */ /* 0x000fe60003800000 */
[----:B------:R-:W0:Y:S04]  /*00c0*/  S2R R14, SR_TID.X ;  /* 0x00000000000e7919 */ /* 0x000e280000002100 */
[----:B------:R-:W0:Y:S02]  /*00d0*/  S2R R15, SR_CTAID.X ;  /* 0x00000000000f7919 */ /* 0x000e240000002500 */
[----:B0-----:R-:W-:-:S04]  /*00e0*/  IMAD R0, R15, c[0x0][0x0], R14 ;  /* 0x000000000f007a24 */ /* 0x001fc800078e020e */
[----:B------:R-:W-:Y:S01]  /*00f0*/  IMAD.WIDE.U32 R10, R0, -0x326172a9, RZ ;  /* 0xcd9e8d57000a7825 */ /* 0x000fe200078e00ff */
        /* <DEDUP_REMOVED lines=52> */
[----:B------:R-:W-:-:S03]  /*0440*/  LOP3.LUT R152, R5, 0x1f, RZ, 0x3c, !PT ;  /* 0x0000001f05987812 */ /* 0x000fc600078e3cff */
[----:B------:R-:W-:Y:S01]  /*0450*/  IMAD.WIDE.U32 R6, R6, -0x2daee0ad, RZ ;  /* 0xd2511f5306067825 */ /* 0x000fe200078e00ff */
[----:B------:R-:W-:Y:S02]  /*0460*/  LEA.HI.SX32 R152, R9, R152, 0x1d ;  /* 0x0000009809987211 */ /* 0x000fe400078feaff */
[----:B------:R-:W-:Y:S02]  /*0470*/  LOP3.LUT R80, R11, UR19, R12, 0x96, !PT ;  /* 0x000000130b507c12 */ /* 0x000fe4000f8e960c */
[----:B------:R-:W-:Y:S02]  /*0480*/  LOP3.LUT R82, R7, UR20, R4, 0x96, !PT ;  /* 0x0000001407527c12 */ /* 0x000fe4000f8e9604 */
[----:B------:R-:W-:Y:S01]  /*0490*/  LOP3.LUT P1, RZ, R152, 0xffffffe0, RZ, 0xc0, !PT ;  /* 0xffffffe098ff7812 */ /* 0x000fe2000782c0ff */
[----:B------:R-:W-:Y:S01]  /*04a0*/  IMAD.WIDE.U32 R80, R80, -0x2daee0ad, RZ ;  /* 0xd2511f5350507825 */ /* 0x000fe200078e00ff */
[----:B------:R-:W-:Y:S02]  /*04b0*/  SHF.R.U32.HI R4, RZ, 0x5, R14 ;  /* 0x00000005ff047819 */ /* 0x000fe4000001160e */
[----:B------:R-:W-:Y:S01]  /*04c0*/  ISETP.GE.U32.AND P6, PT, R152, 0x40, PT ;  /* 0x000000409800780c */ /* 0x000fe20003fc6070 */
[----:B------:R-:W-:Y:S01]  /*04d0*/  IMAD.WIDE.U32 R82, R82, -0x326172a9, RZ ;  /* 0xcd9e8d5752527825 */ /* 0x000fe200078e00ff */
[----:B------:R-:W-:-:S02]  /*04e0*/  LOP3.LUT R86, R81, UR22, R6, 0x96, !PT ;  /* 0x0000001651567c12 */ /* 0x000fc4000f8e9606 */
[----:B------:R-:W-:Y:S01]  /*04f0*/  ISETP.GE.U32.AND P5, PT, R152, 0x60, PT ;  /* 0x000000609800780c */ /* 0x000fe20003fa6070 */
[----:B------:R-:W-:Y:S01]  /*0500*/  IMAD R4, R15, 0x4, R4 ;  /* 0x000000040f047824 */ /* 0x000fe200078e0204 */
[----:B------:R-:W-:Y:S01]  /*0510*/  LOP3.LUT R84, R83, UR21, R10, 0x96, !PT ;  /* 0x0000001553547c12 */ /* 0x000fe2000f8e960a */
[----:B------:R-:W-:Y:S01]  /*0520*/  IMAD.HI.U32 R85, R86, -0x326172a9, RZ ;  /* 0xcd9e8d5756557827 */ /* 0x000fe200078e00ff */
[----:B------:R-:W-:Y:S02]  /*0530*/  ISETP.GE.U32.AND P4, PT, R152, 0x80, PT ;  /* 0x000000809800780c */ /* 0x000fe40003f86070 */
[----:B------:R-:W-:Y:S01]  /*0540*/  P2R R165, PR, RZ, 0x40 ;  /* 0x00000040ffa57803 */ /* 0x000fe20000000000 */
[----:B------:R-:W-:Y:S01]  /*0550*/  IMAD.HI.U32 R9, R84, -0x2daee0ad, RZ ;  /* 0xd2511f5354097827 */ /* 0x000fe200078e00ff */
[----:B------:R-:W-:Y:S02]  /*0560*/  P2R R164, PR, RZ, 0x20 ;  /* 0x00000020ffa47803 */ /* 0x000fe40000000000 */
[----:B------:R-:W-:-:S02]  /*0570*/  ISETP.GE.U32.AND P0, PT, R152, 0xa0, PT ;  /* 0x000000a09800780c */ /* 0x000fc40003f06070 */
        /* <DEDUP_REMOVED lines=17> */
.L_x_15913:
[----:B------:R-:W-:Y:S05]  /*0690*/  BSYNC B0 ;  /* 0x0000000000007941 */ /* 0x000fea0003800000 */
.L_x_15912:
        /* <DEDUP_REMOVED lines=17> */
.L_x_15915:
[----:B------:R-:W-:Y:S05]  /*07b0*/  BSYNC B0 ;  /* 0x0000000000007941 */ /* 0x000fea0003800000 */
.L_x_15914:
        /* <DEDUP_REMOVED lines=17> */
.L_x_15917:
[----:B------:R-:W-:Y:S05]  /*08d0*/  BSYNC B0 ;  /* 0x0000000000007941 */ /* 0x000fea0003800000 */
.L_x_15916:
        /* <DEDUP_REMOVED lines=17> */
.L_x_15919:
[----:B------:R-:W-:Y:S05]  /*09f0*/  BSYNC B0 ;  /* 0x0000000000007941 */ /* 0x000fea0003800000 */
.L_x_15918:
        /* <DEDUP_REMOVED lines=16> */
.L_x_15921:
[----:B------:R-:W-:Y:S05]  /*0b00*/  BSYNC B0 ;  /* 0x0000000000007941 */ /* 0x000fea0003800000 */
.L_x_15920:
[----:B------:R-:W-:Y:S02]  /*0b10*/  ISETP.GE.AND P2, PT, R4, c[0x0][0x164], PT ;  /* 0x0000590004007a0c */ /* 0x000fe40003f46270 */
[----:B0-----:R-:W-:Y:S02]  /*0b20*/  LOP3.LUT R10, R85, UR23, R82, 0x96, !PT ;  /* 0x00000017550a7c12 */ /* 0x001fe4000f8e9652 */
[----:B------:R-:W-:-:S09]  /*0b30*/  LOP3.LUT R9, R9, UR24, R80, 0x96, !PT ;  /* 0x0000001809097c12 */ /* 0x000fd2000f8e9650 */
[----:B------:R-:W-:Y:S05]  /*0b40*/  @P2 EXIT ;  /* 0x000000000000294d */ /* 0x000fea0003800000 */
[----:B------:R-:W-:Y:S01]  /*0b50*/  IMAD R6, R86, -0x326172a9, RZ ;  /* 0xcd9e8d5756067824 */ /* 0x000fe200078e02ff */
[----:B------:R-:W-:Y:S01]  /*0b60*/  BSSY B0, `(.L_x_15922) ;  /* 0x00010e0000007945 */ /* 0x000fe20003800000 */
[----:B------:R-:W-:Y:S01]  /*0b70*/  IMAD.HI.U32 R5, R9, -0x326172a9, RZ ;  /* 0xcd9e8d5709057827 */ /* 0x000fe200078e00ff */
[----:B------:R-:W-:Y:S01]  /*0b80*/  LOP3.LUT R8, R8, 0x3, RZ, 0xc0, !PT ;  /* 0x0000000308087812 */ /* 0x000fe200078ec0ff */
[----:B------:R-:W-:Y:S02]  /*0b90*/  ULDC.U8 UR8, c[0x0][0x1f0] ;  /* 0x00007c0000087ab9 */ /* 0x000fe40000000000 */
[----:B------:R-:W-:Y:S01]  /*0ba0*/  IMAD R7, R84, -0x2daee0ad, RZ ;  /* 0xd2511f5354077824 */ /* 0x000fe200078e02ff */
[----:B------:R-:W-:Y:S01]  /*0bb0*/  LOP3.LUT R5, R5, UR25, R6, 0x96, !PT ;  /* 0x0000001905057c12 */ /* 0x000fe2000f8e9606 */
[----:B------:R-:W-:-:S04]  /*0bc0*/  IMAD.WIDE.U32 R10, R10, -0x2daee0ad, RZ ;  /* 0xd2511f530a0a7825 */ /* 0x000fc800078e00ff */
[----:B------:R-:W-:Y:S01]  /*0bd0*/  IMAD R9, R9, -0x326172a9, RZ ;  /* 0xcd9e8d5709097824 */ /* 0x000fe200078e02ff */
[----:B------:R-:W-:Y:S01]  /*0be0*/  LOP3.LUT R6, R11, UR26, R7, 0x96, !PT ;  /* 0x0000001a0b067c12 */ /* 0x000fe2000f8e9607 */
[----:B------:R-:W-:Y:S01]  /*0bf0*/  IMAD.MOV.U32 R7, RZ, RZ, R10 ;  /* 0x000000ffff077224 */ /* 0x000fe200078e000a */
[----:B------:R-:W-:Y:S02]  /*0c00*/  MOV R10, RZ ;  /* 0x000000ff000a7202 */ /* 0x000fe40000000f00 */
.L_x_16314:
[----:B------:R-:W-:-:S04]  /*0c10*/  IMAD.MOV.U32 R135, RZ, RZ, 0x4 ;  /* 0x00000004ff877424 */ /* 0x000fc800078e00ff */
[----:B------:R-:W-:-:S06]  /*0c20*/  IMAD.WIDE R132, R4, R135, c[0x0][0x1d0] ;  /* 0x0000740004847625 */ /* 0x000fcc00078e0287 */
[----:B------:R0:W2:Y:S04]  /*0c30*/  LDG.E R132, [R132.64] ;  /* 0x0000000684847981 */ /* 0x0000a8000c1e1900 */
[----:B------:R-:W1:Y:S01]  /*0c40*/  S2R R146, SR_TID.X ;  /* 0x0000000000927919 */ /* 0x000e620000002100 */
[C---:B------:R-:W-:Y:S02]  /*0c50*/  IMAD R143, R4.reuse, c[0x0][0x168], RZ ;  /* 0x00005a00048f7a24 */ /* 0x040fe400078e02ff */
[----:B------:R-:W-:Y:S01]  /*0c60*/  IMAD.WIDE R134, R4, R135, c[0x0][0x1d8] ;  /* 0x0000760004867625 */ /* 0x000fe200078e0287 */
[----:B------:R-:W-:Y:S04]  /*0c70*/  BSSY B1, `(.L_x_15923) ;  /* 0x000031f000017945 */ /* 0x000fe80003800000 */
[----:B-----5:R1:W5:Y:S01]  /*0c80*/  LDG.E R153, [R134.64] ;  /* 0x0000000686997981 */ /* 0x020362000c1e1900 */
[----:B0-----:R-:W-:Y:S01]  /*0c90*/  IMAD.MOV.U32 R133, RZ, RZ, RZ ;  /* 0x000000ffff857224 */ /* 0x001fe200078e00ff */
[----:B------:R-:W-:-:S02]  /*0ca0*/  SHF.R.S32.HI R154, RZ, 0x1f, R4 ;  /* 0x0000001fff9a7819 */ /* 0x000fc40000011404 */
[----:B-1----:R-:W-:Y:S02]  /*0cb0*/  LOP3.LUT R134, R146, 0x1f, RZ, 0xc0, !PT ;  /* 0x0000001f92867812 */ /* 0x002fe400078ec0ff */
[----:B--2---:R-:W-:-:S13]  /*0cc0*/  ISETP.GE.AND P2, PT, R132, 0x1, PT ;  /* 0x000000018400780c */ /* 0x004fda0003f46270 */
[----:B------:R-:W-:-:S05]  /*0cd0*/  @P2 IADD3 R144, R132, -0x1, RZ ;  /* 0xffffffff84902810 */ /* 0x000fca0007ffe0ff */
[----:B------:R-:W-:Y:S01]  /*0ce0*/  @P2 IMAD R145, R144, c[0x0][0x168], RZ ;  /* 0x00005a0090912a24 */ /* 0x000fe200078e02ff */
[----:B------:R-:W-:-:S04]  /*0cf0*/  SHF.R.S32.HI R144, RZ, 0x1f, R143 ;  /* 0x0000001fff907819 */ /* 0x000fc8000001148f */
[----:B------:R-:W-:Y:S02]  /*0d00*/  LEA.HI R143, R144, R143, RZ, 0x3 ;  /* 0x0000008f908f7211 */ /* 0x000fe400078f18ff */
[----:B------:R-:W-:Y:S02]  /*0d10*/  @P2 SHF.R.S32.HI R144, RZ, 0x1f, R145 ;  /* 0x0000001fff902819 */ /* 0x000fe40000011491 */
[----:B------:R-:W-:Y:S02]  /*0d20*/  LEA.HI.SX32 R143, R143, R134, 0x1d ;  /* 0x000000868f8f7211 */ /* 0x000fe400078feaff */
[----:B------:R-:W-:-:S04]  /*0d30*/  @P2 LEA.HI R144, R144, R145, RZ, 0x3 ;  /* 0x0000009190902211 */ /* 0x000fc800078f18ff */
[----:B------:R-:W-:Y:S01]  /*0d40*/  @P2 LEA.HI.SX32 R133, R144, R134, 0x1d ;  /* 0x0000008690852211 */ /* 0x000fe200078feaff */
        /* <DEDUP_REMOVED lines=13> */
[----:B------:R-:W-:Y:S02]  /*0e20*/  @!P4 ISETP.NE.AND.EX P5, PT, RZ, c[0x0][0x184], PT, P5 ;  /* 0x00006100ff00ca0c */ /* 0x000fe40003fa5350 */
        /* <DEDUP_REMOVED lines=15> */
.L_x_15928:
[----:B------:R-:W-:Y:S02]  /*0f20*/  IMAD.MOV.U32 R11, RZ, RZ, R9 ;  /* 0x000000ffff0b7224 */ /* 0x000fe400078e0009 */
.L_x_15929:
[----:B------:R-:W-:Y:S05]  /*0f30*/  BSYNC B3 ;  /* 0x0000000000037941 */ /* 0x000fea0003800000 */
.L_x_15927:
        /* <DEDUP_REMOVED lines=16> */
.L_x_15933:
[----:B------:R-:W-:Y:S05]  /*1040*/  BSYNC B4 ;  /* 0x0000000000047941 */ /* 0x000fea0003800000 */
.L_x_15932:
        /* <DEDUP_REMOVED lines=43> */
[----:B------:R-:W-:Y:S02]  /*1300*/  IMAD.MOV.U32 R7, RZ, RZ, R84 ;  /* 0x000000ffff077224 */ /* 0x000fe400078e0054 */
.L_x_15931:
[----:B------:R-:W-:Y:S05]  /*1310*/  BSYNC B3 ;  /* 0x0000000000037941 */ /* 0x000fea0003800000 */
.L_x_15930:
[----:B------:R0:W1:Y:S01]  /*1320*/  I2F.U32 R8, R11 ;  /* 0x0000000b00087306 */ /* 0x0000620000201000 */
[----:B------:R-:W-:Y:S01]  /*1330*/  IMAD.MOV.U32 R85, RZ, RZ, 0x2f800000 ;  /* 0x2f800000ff557424 */ /* 0x000fe200078e00ff */
[----:B0----5:R-:W-:-:S05]  /*1340*/  PRMT R11, RZ, 0x5410, R88 ;  /* 0x00005410ff0b7816 */ /* 0x021fca0000000058 */
[----:B------:R-:W-:Y:S02]  /*1350*/  FMUL.FTZ R84, R11, c[0x0][0x1ec] ;  /* 0x00007b000b547a20 */ /* 0x000fe40000410000 */
[----:B-1----:R-:W-:Y:S02]  /*1360*/  FFMA.FTZ R8, R8, R85, 1.1641532182693481445e-10 ;  /* 0x2f00000008087423 */ /* 0x002fe40000010055 */
[----:B------:R-:W-:-:S03]  /*1370*/  FMUL.FTZ R84, R84, c[0x0][0x1e8] ;  /* 0x00007a0054547a20 */ /* 0x000fc60000410000 */
[----:B------:R-:W-:-:S04]  /*1380*/  FSETP.GTU.FTZ.AND P5, PT, R8, c[0x0][0x1e4], PT ;  /* 0x0000790008007a0b */ /* 0x000fc80003fbc000 */
[----:B------:R-:W-:Y:S02]  /*1390*/  FSEL R84, R84, RZ, !P5 ;  /* 0x000000ff54547208 */ /* 0x000fe40006800000 */
[----:B------:R-:W-:-:S03]  /*13a0*/  SEL R8, RZ, 0x1, P5 ;  /* 0x00000001ff087807 */ /* 0x000fc60002800000 */
[----:B------:R-:W-:Y:S01]  /*13b0*/  @P3 FADD.FTZ R84, R80, R84 ;  /* 0x0000005450543221 */ /* 0x000fe20000010000 */
[----:B------:R-:W-:Y:S02]  /*13c0*/  PRMT R11, R8, 0x7610, R11 ;  /* 0x00007610080b7816 */ /* 0x000fe4000000000b */
.L_x_15926:
[----:B0-----:R-:W-:Y:S05]  /*13d0*/  BSYNC B2 ;  /* 0x0000000000027941 */ /* 0x001fea0003800000 */
.L_x_15925:
        /* <DEDUP_REMOVED lines=18> */
.L_x_15937:
[----:B------:R-:W-:Y:S02]  /*1500*/  IMAD.MOV.U32 R8, RZ, RZ, R9 ;  /* 0x000000ffff087224 */ /* 0x000fe400078e0009 */
.L_x_15938:
[----:B------:R-:W-:Y:S05]  /*1510*/  BSYNC B3 ;  /* 0x0000000000037941 */ /* 0x000fea0003800000 */
.L_x_15936:
        /* <DEDUP_REMOVED lines=16> */
.L_x_15942:
[----:B------:R-:W-:Y:S05]  /*1620*/  BSYNC B4 ;  /* 0x0000000000047941 */ /* 0x000fea0003800000 */
.L_x_15941:
        /* <DEDUP_REMOVED lines=44> */
.L_x_15940:
[----:B------:R-:W-:Y:S05]  /*18f0*/  BSYNC B3 ;  /* 0x0000000000037941 */ /* 0x000fea0003800000 */
.L_x_15939:
        /* <DEDUP_REMOVED lines=10> */
.L_x_15935:
[----:B------:R-:W-:Y:S05]  /*19a0*/  BSYNC B2 ;  /* 0x0000000000027941 */ /* 0x000fea0003800000 */
.L_x_15934:
        /* <DEDUP_REMOVED lines=18> */
.L_x_15946:
[----:B------:R-:W-:Y:S02]  /*1ad0*/  IMAD.MOV.U32 R8, RZ, RZ, R9 ;  /* 0x000000ffff087224 */ /* 0x000fe400078e0009 */
.L_x_15947:
[----:B------:R-:W-:Y:S05]  /*1ae0*/  BSYNC B3 ;  /* 0x0000000000037941 */ /* 0x000fea0003800000 */
.L_x_15945:
        /* <DEDUP_REMOVED lines=16> */
.L_x_15951:
[----:B------:R-:W-:Y:S05]  /*1bf0*/  BSYNC B4 ;  /* 0x0000000000047941 */ /* 0x000fea0003800000 */
.L_x_15950:
        /* <DEDUP_REMOVED lines=44> */
.L_x_15949:
[----:B------:R-:W-:Y:S05]  /*1ec0*/  BSYNC B3 ;  /* 0x0000000000037941 */ /* 0x000fea0003800000 */
.L_x_15948:
        /* <DEDUP_REMOVED lines=10> */
.L_x_15944:
[----:B------:R-:W-:Y:S05]  /*1f70*/  BSYNC B2 ;  /* 0x0000000000027941 */ /* 0x000fea0003800000 */
.L_x_15943:
        /* <DEDUP_REMOVED lines=18> */
.L_x_15955:
[----:B------:R-:W-:Y:S02]  /*20a0*/  MOV R8, R9 ;  /* 0x0000000900087202 */ /* 0x000fe40000000f00 */
.L_x_15956:
[----:B------:R-:W-:Y:S05]  /*20b0*/  BSYNC B3 ;  /* 0x0000000000037941 */ /* 0x000fea0003800000 */
.L_x_15954:
        /* <DEDUP_REMOVED lines=16> */
.L_x_15960:
[----:B------:R-:W-:Y:S05]  /*21c0*/  BSYNC B4 ;  /* 0x0000000000047941 */ /* 0x000fea0003800000 */
.L_x_15959:
        /* <DEDUP_REMOVED lines=44> */
.L_x_15958:
[----:B------:R-:W-:Y:S05]  /*2490*/  BSYNC B3 ;  /* 0x0000000000037941 */ /* 0x000fea0003800000 */
.L_x_15957:
        /* <DEDUP_REMOVED lines=10> */
.L_x_15953:
[----:B------:R-:W-:Y:S05]  /*2540*/  BSYNC B2 ;  /* 0x0000000000027941 */ /* 0x000fea0003800000 */
.L_x_15952:
        /* <DEDUP_REMOVED lines=18> */
.L_x_15964:
[----:B------:R-:W-:Y:S02]  /*2670*/  IMAD.MOV.U32 R8, RZ, RZ, R9 ;  /* 0x000000ffff087224 */ /* 0x000fe400078e0009 */
.L_x_15965:
[----:B------:R-:W-:Y:S05]  /*2680*/  BSYNC B3 ;  /* 0x0000000000037941 */ /* 0x000fea0003800000 */
.L_x_15963:
        /* <DEDUP_REMOVED lines=16> */
.L_x_15969:
[----:B------:R-:W-:Y:S05]  /*2790*/  BSYNC B4 ;  /* 0x0000000000047941 */ /* 0x000fea0003800000 */
.L_x_15968:
        /* <DEDUP_REMOVED lines=44> */
.L_x_15967:
[----:B------:R-:W-:Y:S05]  /*2a60*/  BSYNC B3 ;  /* 0x0000000000037941 */ /* 0x000fea0003800000 */
.L_x_15966:
        /* <DEDUP_REMOVED lines=10> */
.L_x_15962:
[----:B------:R-:W-:Y:S05]  /*2b10*/  BSYNC B2 ;  /* 0x0000000000027941 */ /* 0x000fea0003800000 */
.L_x_15961:
        /* <DEDUP_REMOVED lines=18> */
.L_x_15973:
[----:B------:R-:W-:Y:S02]  /*2c40*/  IMAD.MOV.U32 R8, RZ, RZ, R9 ;  /* 0x000000ffff087224 */ /* 0x000fe400078e0009 */
.L_x_15974:
[----:B------:R-:W-:Y:S05]  /*2c50*/  BSYNC B3 ;  /* 0x0000000000037941 */ /* 0x000fea0003800000 */
.L_x_15972:
        /* <DEDUP_REMOVED lines=16> */
.L_x_15978:
[----:B------:R-:W-:Y:S05]  /*2d60*/  BSYNC B4 ;  /* 0x0000000000047941 */ /* 0x000fea0003800000 */
.L_x_15977:
        /* <DEDUP_REMOVED lines=44> */
.L_x_15976:
[----:B------:R-:W-:Y:S05]  /*3030*/  BSYNC B3 ;  /* 0x0000000000037941 */ /* 0x000fea0003800000 */
.L_x_15975:
        /* <DEDUP_REMOVED lines=10> */
.L_x_15971:
[----:B------:R-:W-:Y:S05]  /*30e0*/  BSYNC B2 ;  /* 0x0000000000027941 */ /* 0x000fea0003800000 */
.L_x_15970:
        /* <DEDUP_REMOVED lines=18> */
.L_x_15982:
[----:B------:R-:W-:Y:S02]  /*3210*/  IMAD.MOV.U32 R8, RZ, RZ, R9 ;  /* 0x000000ffff087224 */ /* 0x000fe400078e0009 */
.L_x_15983:
[----:B------:R-:W-:Y:S05]  /*3220*/  BSYNC B3 ;  /* 0x0000000000037941 */ /* 0x000fea0003800000 */
.L_x_15981:
        /* <DEDUP_REMOVED lines=16> */
.L_x_15987:
[----:B------:R-:W-:Y:S05]  /*3330*/  BSYNC B4 ;  /* 0x0000000000047941 */ /* 0x000fea0003800000 */
.L_x_15986:
        /* <DEDUP_REMOVED lines=44> */
.L_x_15985:
[----:B------:R-:W-:Y:S05]  /*3600*/  BSYNC B3 ;  /* 0x0000000000037941 */ /* 0x000fea0003800000 */
.L_x_15984:
        /* <DEDUP_REMOVED lines=10> */
.L_x_15980:
[----:B------:R-:W-:Y:S05]  /*36b0*/  BSYNC B2 ;  /* 0x0000000000027941 */ /* 0x000fea0003800000 */
.L_x_15979:
        /* <DEDUP_REMOVED lines=18> */
.L_x_15991:
[----:B------:R-:W-:Y:S02]  /*37e0*/  IMAD.MOV.U32 R99, RZ, RZ, R9 ;  /* 0x000000ffff637224 */ /* 0x000fe400078e0009 */
.L_x_15992:
[----:B------:R-:W-:Y:S05]  /*37f0*/  BSYNC B3 ;  /* 0x0000000000037941 */ /* 0x000fea0003800000 */
.L_x_15990:
        /* <DEDUP_REMOVED lines=16> */
.L_x_15996:
[----:B------:R-:W-:Y:S05]  /*3900*/  BSYNC B4 ;  /* 0x0000000000047941 */ /* 0x000fea0003800000 */
.L_x_15995:
        /* <DEDUP_REMOVED lines=43> */
[----:B------:R-:W-:Y:S02]  /*3bc0*/  IMAD.MOV.U32 R8, RZ, RZ, RZ ;  /* 0x000000ffff087224 */ /* 0x000fe400078e00ff */
.L_x_15994:
[----:B------:R-:W-:Y:S05]  /*3bd0*/  BSYNC B3 ;  /* 0x0000000000037941 */ /* 0x000fea0003800000 */
.L_x_15993:
        /* <DEDUP_REMOVED lines=10> */
.L_x_15989:
[----:B------:R-:W-:Y:S05]  /*3c80*/  BSYNC B2 ;  /* 0x0000000000027941 */ /* 0x000fea0003800000 */
.L_x_15988:
        /* <DEDUP_REMOVED lines=26> */
.L_x_15998:
[----:B------:R-:W-:Y:S05]  /*3e30*/  BSYNC B2 ;  /* 0x0000000000027941 */ /* 0x000fea0003800000 */
.L_x_15997:
[----:B------:R-:W-:Y:S02]  /*3e40*/  IADD3 R143, R143, 0x20, RZ ;  /* 0x000000208f8f7810 */ /* 0x000fe40007ffe0ff */
[----:B------:R-:W-:Y:S02]  /*3e50*/  IADD3 R133, R133, 0x20, RZ ;  /* 0x0000002085857810 */ /* 0x000fe40007ffe0ff */
.L_x_15924:
[----:B------:R-:W-:Y:S05]  /*3e60*/  BSYNC B1 ;  /* 0x0000000000017941 */ /* 0x000fea0003800000 */
.L_x_15923:
[----:B------:R-:W-:Y:S01]  /*3e70*/  ISETP.NE.AND P3, PT, R165, RZ, PT ;  /* 0x000000ffa500720c */ /* 0x000fe20003f65270 */
[----:B------:R-:W-:-:S12]  /*3e80*/  BSSY B1, `(.L_x_15999) ;  /* 0x0000312000017945 */ /* 0x000fd80003800000 */
        /* <DEDUP_REMOVED lines=29> */
.L_x_16004:
[----:B------:R-:W-:Y:S02]  /*4060*/  MOV R11, R9 ;  /* 0x00000009000b7202 */ /* 0x000fe40000000f00 */
.L_x_16005:
[----:B------:R-:W-:Y:S05]  /*4070*/  BSYNC B3 ;  /* 0x0000000000037941 */ /* 0x000fea0003800000 */
.L_x_16003:
        /* <DEDUP_REMOVED lines=16> */
.L_x_16009:
[----:B------:R-:W-:Y:S05]  /*4180*/  BSYNC B4 ;  /* 0x0000000000047941 */ /* 0x000fea0003800000 */
.L_x_16008:
        /* <DEDUP_REMOVED lines=43> */
[----:B------:R-:W-:Y:S02]  /*4440*/  MOV R7, R100 ;  /* 0x0000006400077202 */ /* 0x000fe40000000f00 */
.L_x_16007:
[----:B------:R-:W-:Y:S05]  /*4450*/  BSYNC B3 ;  /* 0x0000000000037941 */ /* 0x000fea0003800000 */
.L_x_16006:
[----:B------:R1:W2:Y:S01]  /*4460*/  I2F.U32 R8, R11 ;  /* 0x0000000b00087306 */ /* 0x0002a20000201000 */
[----:B------:R-:W-:Y:S01]  /*4470*/  IMAD.MOV.U32 R101, RZ, RZ, 0x2f800000 ;  /* 0x2f800000ff657424 */ /* 0x000fe200078e00ff */
[----:B-1---5:R-:W-:-:S05]  /*4480*/  PRMT R11, RZ, 0x5410, R88 ;  /* 0x00005410ff0b7816 */ /* 0x022fca0000000058 */
[----:B------:R-:W-:Y:S02]  /*4490*/  FMUL.FTZ R100, R11, c[0x0][0x1ec] ;  /* 0x00007b000b647a20 */ /* 0x000fe40000410000 */
[----:B--2---:R-:W-:Y:S02]  /*44a0*/  FFMA.FTZ R8, R8, R101, 1.1641532182693481445e-10 ;  /* 0x2f00000008087423 */ /* 0x004fe40000010065 */
[----:B------:R-:W-:-:S03]  /*44b0*/  FMUL.FTZ R100, R100, c[0x0][0x1e8] ;  /* 0x00007a0064647a20 */ /* 0x000fc60000410000 */
[----:B------:R-:W-:-:S04]  /*44c0*/  FSETP.GTU.FTZ.AND P5, PT, R8, c[0x0][0x1e4], PT ;  /* 0x0000790008007a0b */ /* 0x000fc80003fbc000 */
[----:B------:R-:W-:Y:S02]  /*44d0*/  FSEL R100, R100, RZ, !P5 ;  /* 0x000000ff64647208 */ /* 0x000fe40006800000 */
[----:B------:R-:W-:-:S03]  /*44e0*/  SEL R8, RZ, 0x1, P5 ;  /* 0x00000001ff087807 */ /* 0x000fc60002800000 */
[----:B------:R-:W-:Y:S01]  /*44f0*/  @P3 FADD.FTZ R100, R80, R100 ;  /* 0x0000006450643221 */ /* 0x000fe20000010000 */
[----:B------:R-:W-:Y:S02]  /*4500*/  PRMT R11, R8, 0x7610, R11 ;  /* 0x00007610080b7816 */ /* 0x000fe4000000000b */
.L_x_16002:
[----:B-1----:R-:W-:Y:S05]  /*4510*/  BSYNC B2 ;  /* 0x0000000000027941 */ /* 0x002fea0003800000 */
.L_x_16001:
        /* <DEDUP_REMOVED lines=18> */
.L_x_16013:
[----:B------:R-:W-:Y:S02]  /*4640*/  IMAD.MOV.U32 R8, RZ, RZ, R9 ;  /* 0x000000ffff087224 */ /* 0x000fe400078e0009 */
.L_x_16014:
[----:B------:R-:W-:Y:S05]  /*4650*/  BSYNC B3 ;  /* 0x0000000000037941 */ /* 0x000fea0003800000 */
.L_x_16012:
        /* <DEDUP_REMOVED lines=16> */
.L_x_16018:
[----:B------:R-:W-:Y:S05]  /*4760*/  BSYNC B4 ;  /* 0x0000000000047941 */ /* 0x000fea0003800000 */
.L_x_16017:
        /* <DEDUP_REMOVED lines=44> */
.L_x_16016:
[----:B------:R-:W-:Y:S05]  /*4a30*/  BSYNC B3 ;  /* 0x0000000000037941 */ /* 0x000fea0003800000 */
.L_x_16015:
        /* <DEDUP_REMOVED lines=10> */
.L_x_16011:
[----:B------:R-:W-:Y:S05]  /*4ae0*/  BSYNC B2 ;  /* 0x0000000000027941 */ /* 0x000fea0003800000 */
.L_x_16010:
        /* <DEDUP_REMOVED lines=18> */
.L_x_16022:
[----:B------:R-:W-:Y:S02]  /*4c10*/  IMAD.MOV.U32 R8, RZ, RZ, R9 ;  /* 0x000000ffff087224 */ /* 0x000fe400078e0009 */
.L_x_16023:
[----:B------:R-:W-:Y:S05]  /*4c20*/  BSYNC B3 ;  /* 0x0000000000037941 */ /* 0x000fea0003800000 */
.L_x_16021:
        /* <DEDUP_REMOVED lines=16> */
.L_x_16027:
[----:B------:R-:W-:Y:S05]  /*4d30*/  BSYNC B4 ;  /* 0x0000000000047941 */ /* 0x000fea0003800000 */
.L_x_16026:
        /* <DEDUP_REMOVED lines=40> */
[----:B------:R-:W-:Y:S01]  /*4fc0*/  IMAD.WIDE.U32 R102, R7, -0x2daee0ad, RZ ;  /* 0xd2511f5307667825 */ /* 0x000fe200078e00ff */
[----:B------:R-:W-:-:S03]  /*4fd0*/  HFMA2.MMA R104, -RZ, RZ, 0, 0 ;  /* 0x00000000ff687435 */ /* 0x000fc600000001ff */
[----:B------:R-:W-:Y:S01]  /*4fe0*/  IMAD.MOV.U32 R7, RZ, RZ, R102 ;  /* 0x000000ffff077224 */ /* 0x000fe200078e0066 */
[----:B------:R-:W-:Y:S02]  /*4ff0*/  LOP3.LUT R6, R103, UR26, R6, 0x96, !PT ;  /* 0x0000001a67067c12 */ /* 0x000fe4000f8e9606 */
.L_x_16025:
[----:B------:R-:W-:Y:S05]  /*5000*/  BSYNC B3 ;  /* 0x0000000000037941 */ /* 0x000fea0003800000 */
.L_x_16024:
        /* <DEDUP_REMOVED lines=10> */
.L_x_16020:
[----:B------:R-:W-:Y:S05]  /*50b0*/  BSYNC B2 ;  /* 0x0000000000027941 */ /* 0x000fea0003800000 */
.L_x_16019:
        /* <DEDUP_REMOVED lines=18> */
.L_x_16031:
[----:B------:R-:W-:Y:S02]  /*51e0*/  IMAD.MOV.U32 R8, RZ, RZ, R9 ;  /* 0x000000ffff087224 */ /* 0x000fe400078e0009 */
.L_x_16032:
[----:B------:R-:W-:Y:S05]  /*51f0*/  BSYNC B3 ;  /* 0x0000000000037941 */ /* 0x000fea0003800000 */
.L_x_16030:
        /* <DEDUP_REMOVED lines=16> */
.L_x_16036:
[----:B------:R-:W-:Y:S05]  /*5300*/  BSYNC B4 ;  /* 0x0000000000047941 */ /* 0x000fea0003800000 */
.L_x_16035:
        /* <DEDUP_REMOVED lines=44> */
.L_x_16034:
[----:B------:R-:W-:Y:S05]  /*55d0*/  BSYNC B3 ;  /* 0x0000000000037941 */ /* 0x000fea0003800000 */
.L_x_16033:
        /* <DEDUP_REMOVED lines=10> */
.L_x_16029:
[----:B------:R-:W-:Y:S05]  /*5680*/  BSYNC B2 ;  /* 0x0000000000027941 */ /* 0x000fea0003800000 */
.L_x_16028:
        /* <DEDUP_REMOVED lines=18> */
.L_x_16040:
[----:B------:R-:W-:Y:S02]  /*57b0*/  IMAD.MOV.U32 R8, RZ, RZ, R9 ;  /* 0x000000ffff087224 */ /* 0x000fe400078e0009 */
.L_x_16041:
[----:B------:R-:W-:Y:S05]  /*57c0*/  BSYNC B3 ;  /* 0x0000000000037941 */ /* 0x000fea0003800000 */
.L_x_16039:
        /* <DEDUP_REMOVED lines=16> */
.L_x_16045:
[----:B------:R-:W-:Y:S05]  /*58d0*/  BSYNC B4 ;  /* 0x0000000000047941 */ /* 0x000fea0003800000 */
.L_x_16044:
        /* <DEDUP_REMOVED lines=44> */
.L_x_16043:
[----:B------:R-:W-:Y:S05]  /*5ba0*/  BSYNC B3 ;  /* 0x0000000000037941 */ /* 0x000fea0003800000 */
.L_x_16042:
[----:B------:R-:W1:Y:S01]  /*5bb0*/  I2F.U32 R8, R8 ;  /* 0x0000000800087306 */ /* 0x000e620000201000 */
[----:B------:R-:W-:-:S10]  /*5bc0*/  HFMA2.MMA R105, -RZ, RZ, 0.1171875, 0 ;  /* 0x2f800000ff697435 */ /* 0x000fd400000001ff */
        /* <DEDUP_REMOVED lines=8> */
.L_x_16038:
[----:B------:R-:W-:Y:S05]  /*5c50*/  BSYNC B2 ;  /* 0x0000000000027941 */ /* 0x000fea0003800000 */
.L_x_16037:
        /* <DEDUP_REMOVED lines=18> */
.L_x_16049:
[----:B------:R-:W-:Y:S02]  /*5d80*/  MOV R8, R9 ;  /* 0x0000000900087202 */ /* 0x000fe40000000f00 */
.L_x_16050:
[----:B------:R-:W-:Y:S05]  /*5d90*/  BSYNC B3 ;  /* 0x0000000000037941 */ /* 0x000fea0003800000 */
.L_x_16048:
        /* <DEDUP_REMOVED lines=16> */
.L_x_16054:
[----:B------:R-:W-:Y:S05]  /*5ea0*/  BSYNC B4 ;  /* 0x0000000000047941 */ /* 0x000fea0003800000 */
.L_x_16053:
[----:B------:R-:W-:Y:S01]  /*5eb0*/  LOP3.LUT R5, R5, UR5, R10, 0x96, !PT ;  /* 0x0000000505057c12 */ /* 0x000fe2000f8e960a */
[----:B------:R-:W-:-:S04]  /*5ec0*/  IMAD.HI.U32 R6, R0, -0x326172a9, RZ ;  /* 0xcd9e8d5700067827 */ /* 0x000fc800078e00ff */
[----:B------:R-:W-:Y:S01]  /*5ed0*/  IMAD R7, R0, -0x326172a9, RZ ;  /* 0xcd9e8d5700077824 */ /* 0x000fe200078e02ff */
[----:B------:R-:W-:Y:S01]  /*5ee0*/  LOP3.LUT R6, R6, UR4, R3, 0x96, !PT ;  /* 0x0000000406067c12 */ /* 0x000fe2000f8e9603 */
[----:B------:R-:W-:-:S04]  /*5ef0*/  IMAD.WIDE.U32 R106, R5, -0x326172a9, RZ ;  /* 0xcd9e8d57056a7825 */ /* 0x000fc800078e00ff */
[----:B------:R-:W-:Y:S01]  /*5f00*/  IMAD R5, R2, -0x2daee0ad, RZ ;  /* 0xd2511f5302057824 */ /* 0x000fe200078e02ff */
[----:B------:R-:W-:Y:S01]  /*5f10*/  LOP3.LUT R7, R107, UR9, R7, 0x96, !PT ;  /* 0x000000096b077c12 */ /* 0x000fe2000f8e9607 */
[----:B0-----:R-:W-:-:S04]  /*5f20*/  IMAD.WIDE.U32 R134, R6, -0x2daee0ad, RZ ;  /* 0xd2511f5306867825 */ /* 0x001fc800078e00ff */
        /* <DEDUP_REMOVED lines=36> */
.L_x_16052:
[----:B------:R-:W-:Y:S05]  /*6170*/  BSYNC B3 ;  /* 0x0000000000037941 */ /* 0x000fea0003800000 */
.L_x_16051:
        /* <DEDUP_REMOVED lines=10> */
.L_x_16047:
[----:B------:R-:W-:Y:S05]  /*6220*/  BSYNC B2 ;  /* 0x0000000000027941 */ /* 0x000fea0003800000 */
.L_x_16046:
        /* <DEDUP_REMOVED lines=18> */
.L_x_16058:
[----:B------:R-:W-:Y:S02]  /*6350*/  IMAD.MOV.U32 R8, RZ, RZ, R9 ;  /* 0x000000ffff087224 */ /* 0x000fe400078e0009 */
.L_x_16059:
[----:B------:R-:W-:Y:S05]  /*6360*/  BSYNC B3 ;  /* 0x0000000000037941 */ /* 0x000fea0003800000 */
.L_x_16057:
        /* <DEDUP_REMOVED lines=16> */
.L_x_16063:
[----:B------:R-:W-:Y:S05]  /*6470*/  BSYNC B4 ;  /* 0x0000000000047941 */ /* 0x000fea0003800000 */
.L_x_16062:
        /* <DEDUP_REMOVED lines=44> */
.L_x_16061:
[----:B------:R-:W-:Y:S05]  /*6740*/  BSYNC B3 ;  /* 0x0000000000037941 */ /* 0x000fea0003800000 */
.L_x_16060:
        /* <DEDUP_REMOVED lines=10> */
.L_x_16056:
[----:B------:R-:W-:Y:S05]  /*67f0*/  BSYNC B2 ;  /* 0x0000000000027941 */ /* 0x000fea0003800000 */
.L_x_16055:
        /* <DEDUP_REMOVED lines=18> */
.L_x_16067:
[----:B------:R-:W-:Y:S02]  /*6920*/  IMAD.MOV.U32 R107, RZ, RZ, R9 ;  /* 0x000000ffff6b7224 */ /* 0x000fe400078e0009 */
.L_x_16068:
[----:B------:R-:W-:Y:S05]  /*6930*/  BSYNC B3 ;  /* 0x0000000000037941 */ /* 0x000fea0003800000 */
.L_x_16066:
        /* <DEDUP_REMOVED lines=16> */
.L_x_16072:
[----:B------:R-:W-:Y:S05]  /*6a40*/  BSYNC B4 ;  /* 0x0000000000047941 */ /* 0x000fea0003800000 */
.L_x_16071:
        /* <DEDUP_REMOVED lines=41> */
[----:B------:R-:W-:Y:S01]  /*6ce0*/  HFMA2.MMA R8, -RZ, RZ, 0, 0 ;  /* 0x00000000ff087435 */ /* 0x000fe200000001ff */
[----:B------:R-:W-:Y:S01]  /*6cf0*/  LOP3.LUT R6, R135, UR26, R6, 0x96, !PT ;  /* 0x0000001a87067c12 */ /* 0x000fe2000f8e9606 */
[----:B------:R-:W-:-:S04]  /*6d00*/  IMAD.MOV.U32 R7, RZ, RZ, R134 ;  /* 0x000000ffff077224 */ /* 0x000fc800078e0086 */
.L_x_16070:
[----:B------:R-:W-:Y:S05]  /*6d10*/  BSYNC B3 ;  /* 0x0000000000037941 */ /* 0x000fea0003800000 */
.L_x_16069:
        /* <DEDUP_REMOVED lines=10> */
.L_x_16065:
[----:B------:R-:W-:Y:S05]  /*6dc0*/  BSYNC B2 ;  /* 0x0000000000027941 */ /* 0x000fea0003800000 */
.L_x_16064:
        /* <DEDUP_REMOVED lines=26> */
.L_x_16074:
[----:B------:R-:W-:Y:S05]  /*6f70*/  BSYNC B2 ;  /* 0x0000000000027941 */ /* 0x000fea0003800000 */
.L_x_16073:
[----:B------:R-:W-:Y:S02]  /*6f80*/  IADD3 R143, R143, 0x20, RZ ;  /* 0x000000208f8f7810 */ /* 0x000fe40007ffe0ff */
[----:B------:R-:W-:Y:S02]  /*6f90*/  IADD3 R133, R133, 0x20, RZ ;  /* 0x0000002085857810 */ /* 0x000fe40007ffe0ff */
.L_x_16000:
[----:B------:R-:W-:Y:S05]  /*6fa0*/  BSYNC B1 ;  /* 0x0000000000017941 */ /* 0x000fea0003800000 */
.L_x_15999:
        /* <DEDUP_REMOVED lines=31> */
.L_x_16080:
[----:B------:R-:W-:Y:S02]  /*71a0*/  IMAD.MOV.U32 R11, RZ, RZ, R9 ;  /* 0x000000ffff0b7224 */ /* 0x000fe400078e0009 */
.L_x_16081:
[----:B------:R-:W-:Y:S05]  /*71b0*/  BSYNC B3 ;  /* 0x0000000000037941 */ /* 0x000fea0003800000 */
.L_x_16079:
        /* <DEDUP_REMOVED lines=16> */
.L_x_16085:
[----:B------:R-:W-:Y:S05]  /*72c0*/  BSYNC B4 ;  /* 0x0000000000047941 */ /* 0x000fea0003800000 */
.L_x_16084:
        /* <DEDUP_REMOVED lines=43> */
[----:B------:R-:W-:Y:S02]  /*7580*/  LOP3.LUT R6, R109, UR26, R6, 0x96, !PT ;  /* 0x0000001a6d067c12 */ /* 0x000fe4000f8e9606 */
.L_x_16083:
[----:B------:R-:W-:Y:S05]  /*7590*/  BSYNC B3 ;  /* 0x0000000000037941 */ /* 0x000fea0003800000 */
.L_x_16082:
        /* <DEDUP_REMOVED lines=11> */
.L_x_16078:
[----:B-1----:R-:W-:Y:S05]  /*7650*/  BSYNC B2 ;  /* 0x0000000000027941 */ /* 0x002fea0003800000 */
.L_x_16077:
        /* <DEDUP_REMOVED lines=18> */
.L_x_16089:
[----:B------:R-:W-:Y:S02]  /*7780*/  IMAD.MOV.U32 R8, RZ, RZ, R9 ;  /* 0x000000ffff087224 */ /* 0x000fe400078e0009 */
.L_x_16090:
[----:B------:R-:W-:Y:S05]  /*7790*/  BSYNC B3 ;  /* 0x0000000000037941 */ /* 0x000fea0003800000 */
.L_x_16088:
        /* <DEDUP_REMOVED lines=16> */
.L_x_16094:
[----:B------:R-:W-:Y:S05]  /*78a0*/  BSYNC B4 ;  /* 0x0000000000047941 */ /* 0x000fea0003800000 */
.L_x_16093:
        /* <DEDUP_REMOVED lines=44> */
.L_x_16092:
[----:B------:R-:W-:Y:S05]  /*7b70*/  BSYNC B3 ;  /* 0x0000000000037941 */ /* 0x000fea0003800000 */
.L_x_16091:
        /* <DEDUP_REMOVED lines=10> */
.L_x_16087:
[----:B------:R-:W-:Y:S05]  /*7c20*/  BSYNC B2 ;  /* 0x0000000000027941 */ /* 0x000fea0003800000 */
.L_x_16086:
        /* <DEDUP_REMOVED lines=18> */
.L_x_16098:
[----:B------:R-:W-:Y:S02]  /*7d50*/  MOV R8, R9 ;  /* 0x0000000900087202 */ /* 0x000fe40000000f00 */
.L_x_16099:
[----:B------:R-:W-:Y:S05]  /*7d60*/  BSYNC B3 ;  /* 0x0000000000037941 */ /* 0x000fea0003800000 */
.L_x_16097:
        /* <DEDUP_REMOVED lines=16> */
.L_x_16103:
[----:B------:R-:W-:Y:S05]  /*7e70*/  BSYNC B4 ;  /* 0x0000000000047941 */ /* 0x000fea0003800000 */
.L_x_16102:
        /* <DEDUP_REMOVED lines=41> */
[----:B------:R-:W-:Y:S01]  /*8110*/  IMAD.MOV.U32 R112, RZ, RZ, RZ ;  /* 0x000000ffff707224 */ /* 0x000fe200078e00ff */
[----:B------:R-:W-:Y:S02]  /*8120*/  LOP3.LUT R6, R111, UR26, R6, 0x96, !PT ;  /* 0x0000001a6f067c12 */ /* 0x000fe4000f8e9606 */
[----:B------:R-:W-:Y:S02]  /*8130*/  MOV R7, R110 ;  /* 0x0000006e00077202 */ /* 0x000fe40000000f00 */
.L_x_16101:
[----:B------:R-:W-:Y:S05]  /*8140*/  BSYNC B3 ;  /* 0x0000000000037941 */ /* 0x000fea0003800000 */
.L_x_16100:
        /* <DEDUP_REMOVED lines=10> */
.L_x_16096:
[----:B------:R-:W-:Y:S05]  /*81f0*/  BSYNC B2 ;  /* 0x0000000000027941 */ /* 0x000fea0003800000 */
.L_x_16095:
        /* <DEDUP_REMOVED lines=18> */
.L_x_16107:
[----:B------:R-:W-:Y:S02]  /*8320*/  IMAD.MOV.U32 R8, RZ, RZ, R9 ;  /* 0x000000ffff087224 */ /* 0x000fe400078e0009 */
.L_x_16108:
[----:B------:R-:W-:Y:S05]  /*8330*/  BSYNC B3 ;  /* 0x0000000000037941 */ /* 0x000fea0003800000 */
.L_x_16106:
        /* <DEDUP_REMOVED lines=16> */
.L_x_16112:
[----:B------:R-:W-:Y:S05]  /*8440*/  BSYNC B4 ;  /* 0x0000000000047941 */ /* 0x000fea0003800000 */
.L_x_16111:
        /* <DEDUP_REMOVED lines=44> */
.L_x_16110:
[----:B------:R-:W-:Y:S05]  /*8710*/  BSYNC B3 ;  /* 0x0000000000037941 */ /* 0x000fea0003800000 */
.L_x_16109:
        /* <DEDUP_REMOVED lines=10> */
.L_x_16105:
[----:B------:R-:W-:Y:S05]  /*87c0*/  BSYNC B2 ;  /* 0x0000000000027941 */ /* 0x000fea0003800000 */
.L_x_16104:
        /* <DEDUP_REMOVED lines=18> */
.L_x_16116:
[----:B------:R-:W-:Y:S02]  /*88f0*/  IMAD.MOV.U32 R8, RZ, RZ, R9 ;  /* 0x000000ffff087224 */ /* 0x000fe400078e0009 */
.L_x_16117:
[----:B------:R-:W-:Y:S05]  /*8900*/  BSYNC B3 ;  /* 0x0000000000037941 */ /* 0x000fea0003800000 */
.L_x_16115:
        /* <DEDUP_REMOVED lines=16> */
.L_x_16121:
[----:B------:R-:W-:Y:S05]  /*8a10*/  BSYNC B4 ;  /* 0x0000000000047941 */ /* 0x000fea0003800000 */
.L_x_16120:
        /* <DEDUP_REMOVED lines=44> */
.L_x_16119:
[----:B------:R-:W-:Y:S05]  /*8ce0*/  BSYNC B3 ;  /* 0x0000000000037941 */ /* 0x000fea0003800000 */
.L_x_16118:
        /* <DEDUP_REMOVED lines=10> */
.L_x_16114:
[----:B------:R-:W-:Y:S05]  /*8d90*/  BSYNC B2 ;  /* 0x0000000000027941 */ /* 0x000fea0003800000 */
.L_x_16113:
        /* <DEDUP_REMOVED lines=18> */
.L_x_16125:
[----:B------:R-:W-:Y:S02]  /*8ec0*/  IMAD.MOV.U32 R8, RZ, RZ, R9 ;  /* 0x000000ffff087224 */ /* 0x000fe400078e0009 */
.L_x_16126:
[----:B------:R-:W-:Y:S05]  /*8ed0*/  BSYNC B3 ;  /* 0x0000000000037941 */ /* 0x000fea0003800000 */
.L_x_16124:
        /* <DEDUP_REMOVED lines=16> */
.L_x_16130:
[----:B------:R-:W-:Y:S05]  /*8fe0*/  BSYNC B4 ;  /* 0x0000000000047941 */ /* 0x000fea0003800000 */
.L_x_16129:
        /* <DEDUP_REMOVED lines=44> */
.L_x_16128:
[----:B------:R-:W-:Y:S05]  /*92b0*/  BSYNC B3 ;  /* 0x0000000000037941 */ /* 0x000fea0003800000 */
.L_x_16127:
        /* <DEDUP_REMOVED lines=10> */
.L_x_16123:
[----:B------:R-:W-:Y:S05]  /*9360*/  BSYNC B2 ;  /* 0x0000000000027941 */ /* 0x000fea0003800000 */
.L_x_16122:
        /* <DEDUP_REMOVED lines=18> */
.L_x_16134:
[----:B------:R-:W-:Y:S02]  /*9490*/  IMAD.MOV.U32 R8, RZ, RZ, R9 ;  /* 0x000000ffff087224 */ /* 0x000fe400078e0009 */
.L_x_16135:
[----:B------:R-:W-:Y:S05]  /*94a0*/  BSYNC B3 ;  /* 0x0000000000037941 */ /* 0x000fea0003800000 */
.L_x_16133:
        /* <DEDUP_REMOVED lines=16> */
.L_x_16139:
[----:B------:R-:W-:Y:S05]  /*95b0*/  BSYNC B4 ;  /* 0x0000000000047941 */ /* 0x000fea0003800000 */
.L_x_16138:
        /* <DEDUP_REMOVED lines=44> */
.L_x_16137:
[----:B------:R-:W-:Y:S05]  /*9880*/  BSYNC B3 ;  /* 0x0000000000037941 */ /* 0x000fea0003800000 */
.L_x_16136:
        /* <DEDUP_REMOVED lines=10> */
.L_x_16132:
[----:B------:R-:W-:Y:S05]  /*9930*/  BSYNC B2 ;  /* 0x0000000000027941 */ /* 0x000fea0003800000 */
.L_x_16131:
        /* <DEDUP_REMOVED lines=18> */
.L_x_16143:
[----:B------:R-:W-:Y:S02]  /*9a60*/  MOV R115, R9 ;  /* 0x0000000900737202 */ /* 0x000fe40000000f00 */
.L_x_16144:
[----:B------:R-:W-:Y:S05]  /*9a70*/  BSYNC B3 ;  /* 0x0000000000037941 */ /* 0x000fea0003800000 */
.L_x_16142:
        /* <DEDUP_REMOVED lines=16> */
.L_x_16148:
[----:B------:R-:W-:Y:S05]  /*9b80*/  BSYNC B4 ;  /* 0x0000000000047941 */ /* 0x000fea0003800000 */
.L_x_16147:
        /* <DEDUP_REMOVED lines=42> */
[----:B------:R-:W-:Y:S01]  /*9e30*/  IMAD.MOV.U32 R8, RZ, RZ, RZ ;  /* 0x000000ffff087224 */ /* 0x000fe200078e00ff */
[----:B------:R-:W-:Y:S02]  /*9e40*/  MOV R7, R134 ;  /* 0x0000008600077202 */ /* 0x000fe40000000f00 */
.L_x_16146:
[----:B------:R-:W-:Y:S05]  /*9e50*/  BSYNC B3 ;  /* 0x0000000000037941 */ /* 0x000fea0003800000 */
.L_x_16145:
        /* <DEDUP_REMOVED lines=10> */
.L_x_16141:
[----:B------:R-:W-:Y:S05]  /*9f00*/  BSYNC B2 ;  /* 0x0000000000027941 */ /* 0x000fea0003800000 */
.L_x_16140:
        /* <DEDUP_REMOVED lines=21> */
[----:B------:R-:W-:Y:S01]  /*a060*/  HFMA2.MMA R144, -RZ, RZ, 0, 4.76837158203125e-07 ;  /* 0x00000008ff907435 */ /* 0x000fe200000001ff */
[----:B------:R-:W-:Y:S02]  /*a070*/  LOP3.LUT R135, R135, R147, RZ, 0xfc, !PT ;  /* 0x0000009387877212 */ /* 0x000fe400078efcff */
[----:B------:R-:W-:-:S07]  /*a080*/  LOP3.LUT R134, R134, 0xff, R11, 0xf8, !PT ;  /* 0x000000ff86867812 */ /* 0x000fce00078ef80b */
[----:B------:R-:W-:-:S05]  /*a090*/  IMAD.WIDE.U32 R144, R133, R144, c[0x0][0x190] ;  /* 0x0000640085907625 */ /* 0x000fca00078e0090 */
[----:B------:R0:W-:Y:S02]  /*a0a0*/  STG.E.64 [R144.64], R134 ;  /* 0x0000008690007986 */ /* 0x0001e4000c101b06 */
.L_x_16150:
[----:B------:R-:W-:Y:S05]  /*a0b0*/  BSYNC B2 ;  /* 0x0000000000027941 */ /* 0x000fea0003800000 */
.L_x_16149:
[----:B------:R-:W-:Y:S02]  /*a0c0*/  IADD3 R143, R143, 0x20, RZ ;  /* 0x000000208f8f7810 */ /* 0x000fe40007ffe0ff */
[----:B------:R-:W-:Y:S02]  /*a0d0*/  IADD3 R133, R133, 0x20, RZ ;  /* 0x0000002085857810 */ /* 0x000fe40007ffe0ff */
.L_x_16076:
[----:B------:R-:W-:Y:S05]  /*a0e0*/  BSYNC B1 ;  /* 0x0000000000017941 */ /* 0x000fea0003800000 */
.L_x_16075:
        /* <DEDUP_REMOVED lines=31> */
.L_x_16156:
[----:B------:R-:W-:Y:S02]  /*a2e0*/  IMAD.MOV.U32 R11, RZ, RZ, R9 ;  /* 0x000000ffff0b7224 */ /* 0x000fe400078e0009 */
.L_x_16157:
[----:B------:R-:W-:Y:S05]  /*a2f0*/  BSYNC B3 ;  /* 0x0000000000037941 */ /* 0x000fea0003800000 */
.L_x_16155:
        /* <DEDUP_REMOVED lines=16> */
.L_x_16161:
[----:B------:R-:W-:Y:S05]  /*a400*/  BSYNC B4 ;  /* 0x0000000000047941 */ /* 0x000fea0003800000 */
.L_x_16160:
        /* <DEDUP_REMOVED lines=44> */
.L_x_16159:
[----:B------:R-:W-:Y:S05]  /*a6d0*/  BSYNC B3 ;  /* 0x0000000000037941 */ /* 0x000fea0003800000 */
.L_x_16158:
        /* <DEDUP_REMOVED lines=11> */
.L_x_16154:
[----:B-1----:R-:W-:Y:S05]  /*a790*/  BSYNC B2 ;  /* 0x0000000000027941 */ /* 0x002fea0003800000 */
.L_x_16153:
        /* <DEDUP_REMOVED lines=18> */
.L_x_16165:
[----:B------:R-:W-:Y:S02]  /*a8c0*/  IMAD.MOV.U32 R8, RZ, RZ, R9 ;  /* 0x000000ffff087224 */ /* 0x000fe400078e0009 */
.L_x_16166:
[----:B------:R-:W-:Y:S05]  /*a8d0*/  BSYNC B3 ;  /* 0x0000000000037941 */ /* 0x000fea0003800000 */
.L_x_16164:
        /* <DEDUP_REMOVED lines=16> */
.L_x_16170:
[----:B------:R-:W-:Y:S05]  /*a9e0*/  BSYNC B4 ;  /* 0x0000000000047941 */ /* 0x000fea0003800000 */
.L_x_16169:
        /* <DEDUP_REMOVED lines=44> */
.L_x_16168:
[----:B------:R-:W-:Y:S05]  /*acb0*/  BSYNC B3 ;  /* 0x0000000000037941 */ /* 0x000fea0003800000 */
.L_x_16167:
        /* <DEDUP_REMOVED lines=10> */
.L_x_16163:
[----:B------:R-:W-:Y:S05]  /*ad60*/  BSYNC B2 ;  /* 0x0000000000027941 */ /* 0x000fea0003800000 */
.L_x_16162:
        /* <DEDUP_REMOVED lines=18> */
.L_x_16174:
[----:B------:R-:W-:Y:S02]  /*ae90*/  IMAD.MOV.U32 R8, RZ, RZ, R9 ;  /* 0x000000ffff087224 */ /* 0x000fe400078e0009 */
.L_x_16175:
[----:B------:R-:W-:Y:S05]  /*aea0*/  BSYNC B3 ;  /* 0x0000000000037941 */ /* 0x000fea0003800000 */
.L_x_16173:
        /* <DEDUP_REMOVED lines=16> */
.L_x_16179:
[----:B------:R-:W-:Y:S05]  /*afb0*/  BSYNC B4 ;  /* 0x0000000000047941 */ /* 0x000fea0003800000 */
.L_x_16178:
        /* <DEDUP_REMOVED lines=44> */
.L_x_16177:
[----:B------:R-:W-:Y:S05]  /*b280*/  BSYNC B3 ;  /* 0x0000000000037941 */ /* 0x000fea0003800000 */
.L_x_16176:
        /* <DEDUP_REMOVED lines=10> */
.L_x_16172:
[----:B------:R-:W-:Y:S05]  /*b330*/  BSYNC B2 ;  /* 0x0000000000027941 */ /* 0x000fea0003800000 */
.L_x_16171:
        /* <DEDUP_REMOVED lines=18> */
.L_x_16183:
[----:B------:R-:W-:Y:S02]  /*b460*/  IMAD.MOV.U32 R8, RZ, RZ, R9 ;  /* 0x000000ffff087224 */ /* 0x000fe400078e0009 */
.L_x_16184:
[----:B------:R-:W-:Y:S05]  /*b470*/  BSYNC B3 ;  /* 0x0000000000037941 */ /* 0x000fea0003800000 */
.L_x_16182:
        /* <DEDUP_REMOVED lines=16> */
.L_x_16188:
[----:B------:R-:W-:Y:S05]  /*b580*/  BSYNC B4 ;  /* 0x0000000000047941 */ /* 0x000fea0003800000 */
.L_x_16187:
        /* <DEDUP_REMOVED lines=44> */
.L_x_16186:
[----:B------:R-:W-:Y:S05]  /*b850*/  BSYNC B3 ;  /* 0x0000000000037941 */ /* 0x000fea0003800000 */
.L_x_16185:
        /* <DEDUP_REMOVED lines=10> */
.L_x_16181:
[----:B------:R-:W-:Y:S05]  /*b900*/  BSYNC B2 ;  /* 0x0000000000027941 */ /* 0x000fea0003800000 */
.L_x_16180:
        /* <DEDUP_REMOVED lines=18> */
.L_x_16192:
[----:B------:R-:W-:Y:S02]  /*ba30*/  MOV R8, R9 ;  /* 0x0000000900087202 */ /* 0x000fe40000000f00 */
.L_x_16193:
[----:B------:R-:W-:Y:S05]  /*ba40*/  BSYNC B3 ;  /* 0x0000000000037941 */ /* 0x000fea0003800000 */
.L_x_16191:
        /* <DEDUP_REMOVED lines=16> */
.L_x_16197:
[----:B------:R-:W-:Y:S05]  /*bb50*/  BSYNC B4 ;  /* 0x0000000000047941 */ /* 0x000fea0003800000 */
.L_x_16196:
        /* <DEDUP_REMOVED lines=44> */
.L_x_16195:
[----:B------:R-:W-:Y:S05]  /*be20*/  BSYNC B3 ;  /* 0x0000000000037941 */ /* 0x000fea0003800000 */
.L_x_16194:
        /* <DEDUP_REMOVED lines=10> */
.L_x_16190:
[----:B------:R-:W-:Y:S05]  /*bed0*/  BSYNC B2 ;  /* 0x0000000000027941 */ /* 0x000fea0003800000 */
.L_x_16189:
        /* <DEDUP_REMOVED lines=18> */
.L_x_16201:
[----:B------:R-:W-:Y:S02]  /*c000*/  IMAD.MOV.U32 R8, RZ, RZ, R9 ;  /* 0x000000ffff087224 */ /* 0x000fe400078e0009 */
.L_x_16202:
[----:B------:R-:W-:Y:S05]  /*c010*/  BSYNC B3 ;  /* 0x0000000000037941 */ /* 0x000fea0003800000 */
.L_x_16200:
        /* <DEDUP_REMOVED lines=16> */
.L_x_16206:
[----:B------:R-:W-:Y:S05]  /*c120*/  BSYNC B4 ;  /* 0x0000000000047941 */ /* 0x000fea0003800000 */
.L_x_16205:
        /* <DEDUP_REMOVED lines=44> */
.L_x_16204:
[----:B------:R-:W-:Y:S05]  /*c3f0*/  BSYNC B3 ;  /* 0x0000000000037941 */ /* 0x000fea0003800000 */
.L_x_16203:
        /* <DEDUP_REMOVED lines=10> */
.L_x_16199:
[----:B------:R-:W-:Y:S05]  /*c4a0*/  BSYNC B2 ;  /* 0x0000000000027941 */ /* 0x000fea0003800000 */
.L_x_16198:
        /* <DEDUP_REMOVED lines=18> */
.L_x_16210:
[----:B------:R-:W-:Y:S02]  /*c5d0*/  IMAD.MOV.U32 R8, RZ, RZ, R9 ;  /* 0x000000ffff087224 */ /* 0x000fe400078e0009 */
.L_x_16211:
[----:B------:R-:W-:Y:S05]  /*c5e0*/  BSYNC B3 ;  /* 0x0000000000037941 */ /* 0x000fea0003800000 */
.L_x_16209:
        /* <DEDUP_REMOVED lines=16> */
.L_x_16215:
[----:B------:R-:W-:Y:S05]  /*c6f0*/  BSYNC B4 ;  /* 0x0000000000047941 */ /* 0x000fea0003800000 */
.L_x_16214:
        /* <DEDUP_REMOVED lines=44> */
.L_x_16213:
[----:B------:R-:W-:Y:S05]  /*c9c0*/  BSYNC B3 ;  /* 0x0000000000037941 */ /* 0x000fea0003800000 */
.L_x_16212:
        /* <DEDUP_REMOVED lines=10> */
.L_x_16208:
[----:B------:R-:W-:Y:S05]  /*ca70*/  BSYNC B2 ;  /* 0x0000000000027941 */ /* 0x000fea0003800000 */
.L_x_16207:
        /* <DEDUP_REMOVED lines=18> */
.L_x_16219:
[----:B------:R-:W-:Y:S02]  /*cba0*/  IMAD.MOV.U32 R123, RZ, RZ, R9 ;  /* 0x000000ffff7b7224 */ /* 0x000fe400078e0009 */
.L_x_16220:
[----:B------:R-:W-:Y:S05]  /*cbb0*/  BSYNC B3 ;  /* 0x0000000000037941 */ /* 0x000fea0003800000 */
.L_x_16218:
        /* <DEDUP_REMOVED lines=16> */
.L_x_16224:
[----:B------:R-:W-:Y:S05]  /*ccc0*/  BSYNC B4 ;  /* 0x0000000000047941 */ /* 0x000fea0003800000 */
.L_x_16223:
        /* <DEDUP_REMOVED lines=44> */
.L_x_16222:
[----:B------:R-:W-:Y:S05]  /*cf90*/  BSYNC B3 ;  /* 0x0000000000037941 */ /* 0x000fea0003800000 */
.L_x_16221:
        /* <DEDUP_REMOVED lines=10> */
.L_x_16217:
[----:B------:R-:W-:Y:S05]  /*d040*/  BSYNC B2 ;  /* 0x0000000000027941 */ /* 0x000fea0003800000 */
.L_x_16216:
[----:B------:R-:W-:Y:S01]  /*d050*/  IMAD.MOV.U32 R134, RZ, RZ, 0x20 ;  /* 0x00000020ff867424 */ /* 0x000fe200078e00ff */
[----:B------:R-:W-:Y:S03]  /*d060*/  BSSY B2, `(.L_x_16225) ;  /* 0x0000019000027945 */ /* 0x000fe60003800000 */
        /* <DEDUP_REMOVED lines=24> */
.L_x_16226:
[----:B------:R-:W-:Y:S05]  /*d1f0*/  BSYNC B2 ;  /* 0x0000000000027941 */ /* 0x000fea0003800000 */
.L_x_16225:
[----:B------:R-:W-:Y:S02]  /*d200*/  IADD3 R143, R143, 0x20, RZ ;  /* 0x000000208f8f7810 */ /* 0x000fe40007ffe0ff */
[----:B------:R-:W-:Y:S02]  /*d210*/  IADD3 R133, R133, 0x20, RZ ;  /* 0x0000002085857810 */ /* 0x000fe40007ffe0ff */
.L_x_16152:
[----:B------:R-:W-:Y:S05]  /*d220*/  BSYNC B1 ;  /* 0x0000000000017941 */ /* 0x000fea0003800000 */
.L_x_16151:
        /* <DEDUP_REMOVED lines=30> */
.L_x_16232:
[----:B------:R-:W-:Y:S02]  /*d410*/  IMAD.MOV.U32 R11, RZ, RZ, R9 ;  /* 0x000000ffff0b7224 */ /* 0x000fe400078e0009 */
.L_x_16233:
[----:B------:R-:W-:Y:S05]  /*d420*/  BSYNC B3 ;  /* 0x0000000000037941 */ /* 0x000fea0003800000 */
.L_x_16231:
        /* <DEDUP_REMOVED lines=16> */
.L_x_16237:
[----:B------:R-:W-:Y:S05]  /*d530*/  BSYNC B4 ;  /* 0x0000000000047941 */ /* 0x000fea0003800000 */
.L_x_16236:
        /* <DEDUP_REMOVED lines=44> */
.L_x_16235:
[----:B------:R-:W-:Y:S05]  /*d800*/  BSYNC B3 ;  /* 0x0000000000037941 */ /* 0x000fea0003800000 */
.L_x_16234:
[----:B------:R1:W2:Y:S01]  /*d810*/  I2F.U32 R8, R11 ;  /* 0x0000000b00087306 */ /* 0x0002a20000201000 */
[----:B------:R-:W-:Y:S01]  /*d820*/  HFMA2.MMA R125, -RZ, RZ, 0.1171875, 0 ;  /* 0x2f800000ff7d7435 */ /* 0x000fe200000001ff */
[----:B-1---5:R-:W-:-:S05]  /*d830*/  PRMT R11, RZ, 0x5410, R88 ;  /* 0x00005410ff0b7816 */ /* 0x022fca0000000058 */
[----:B------:R-:W-:-:S04]  /*d840*/  FMUL.FTZ R124, R11, c[0x0][0x1ec] ;  /* 0x00007b000b7c7a20 */ /* 0x000fc80000410000 */
[----:B--2---:R-:W-:Y:S02]  /*d850*/  FFMA.FTZ R8, R8, R125, 1.1641532182693481445e-10 ;  /* 0x2f00000008087423 */ /* 0x004fe4000001007d */
[----:B------:R-:W-:-:S03]  /*d860*/  FMUL.FTZ R124, R124, c[0x0][0x1e8] ;  /* 0x00007a007c7c7a20 */ /* 0x000fc60000410000 */
[----:B------:R-:W-:-:S04]  /*d870*/  FSETP.GTU.FTZ.AND P5, PT, R8, c[0x0][0x1e4], PT ;  /* 0x0000790008007a0b */ /* 0x000fc80003fbc000 */
[----:B------:R-:W-:Y:S02]  /*d880*/  FSEL R124, R124, RZ, !P5 ;  /* 0x000000ff7c7c7208 */ /* 0x000fe40006800000 */
[----:B------:R-:W-:-:S03]  /*d890*/  SEL R8, RZ, 0x1, P5 ;  /* 0x00000001ff087807 */ /* 0x000fc60002800000 */
[----:B------:R-:W-:Y:S01]  /*d8a0*/  @P3 FADD.FTZ R124, R80, R124 ;  /* 0x0000007c507c3221 */ /* 0x000fe20000010000 */
[----:B------:R-:W-:Y:S02]  /*d8b0*/  PRMT R11, R8, 0x7610, R11 ;  /* 0x00007610080b7816 */ /* 0x000fe4000000000b */
.L_x_16230:
[----:B-1----:R-:W-:Y:S05]  /*d8c0*/  BSYNC B2 ;  /* 0x0000000000027941 */ /* 0x002fea0003800000 */
.L_x_16229:
        /* <DEDUP_REMOVED lines=18> */
.L_x_16241:
[----:B------:R-:W-:Y:S02]  /*d9f0*/  MOV R125, R9 ;  /* 0x00000009007d7202 */ /* 0x000fe40000000f00 */
.L_x_16242:
[----:B------:R-:W-:Y:S05]  /*da00*/  BSYNC B3 ;  /* 0x0000000000037941 */ /* 0x000fea0003800000 */
.L_x_16240:
        /* <DEDUP_REMOVED lines=16> */
.L_x_16246:
[----:B------:R-:W-:Y:S05]  /*db10*/  BSYNC B4 ;  /* 0x0000000000047941 */ /* 0x000fea0003800000 */
.L_x_16245:
        /* <DEDUP_REMOVED lines=44> */
.L_x_16244:
[----:B------:R-:W-:Y:S05]  /*dde0*/  BSYNC B3 ;  /* 0x0000000000037941 */ /* 0x000fea0003800000 */
.L_x_16243:
        /* <DEDUP_REMOVED lines=9> */
[----:B------:R-:W-:Y:S02]  /*de80*/  @P3 FADD.FTZ R125, R81, R125 ;  /* 0x0000007d517d3221 */ /* 0x000fe40000010000 */
.L_x_16239:
[----:B------:R-:W-:Y:S05]  /*de90*/  BSYNC B2 ;  /* 0x0000000000027941 */ /* 0x000fea0003800000 */
.L_x_16238:
        /* <DEDUP_REMOVED lines=18> */
.L_x_16250:
[----:B------:R-:W-:Y:S02]  /*dfc0*/  IMAD.MOV.U32 R8, RZ, RZ, R9 ;  /* 0x000000ffff087224 */ /* 0x000fe400078e0009 */
.L_x_16251:
[----:B------:R-:W-:Y:S05]  /*dfd0*/  BSYNC B3 ;  /* 0x0000000000037941 */ /* 0x000fea0003800000 */
.L_x_16249:
        /* <DEDUP_REMOVED lines=16> */
.L_x_16255:
[----:B------:R-:W-:Y:S05]  /*e0e0*/  BSYNC B4 ;  /* 0x0000000000047941 */ /* 0x000fea0003800000 */
.L_x_16254:
        /* <DEDUP_REMOVED lines=44> */
.L_x_16253:
[----:B------:R-:W-:Y:S05]  /*e3b0*/  BSYNC B3 ;  /* 0x0000000000037941 */ /* 0x000fea0003800000 */
.L_x_16252:
        /* <DEDUP_REMOVED lines=10> */
.L_x_16248:
[----:B------:R-:W-:Y:S05]  /*e460*/  BSYNC B2 ;  /* 0x0000000000027941 */ /* 0x000fea0003800000 */
.L_x_16247:
        /* <DEDUP_REMOVED lines=18> */
.L_x_16259:
[----:B------:R-:W-:Y:S02]  /*e590*/  IMAD.MOV.U32 R8, RZ, RZ, R9 ;  /* 0x000000ffff087224 */ /* 0x000fe400078e0009 */
.L_x_16260:
[----:B------:R-:W-:Y:S05]  /*e5a0*/  BSYNC B3 ;  /* 0x0000000000037941 */ /* 0x000fea0003800000 */
.L_x_16258:
        /* <DEDUP_REMOVED lines=16> */
.L_x_16264:
[----:B------:R-:W-:Y:S05]  /*e6b0*/  BSYNC B4 ;  /* 0x0000000000047941 */ /* 0x000fea0003800000 */
.L_x_16263:
        /* <DEDUP_REMOVED lines=44> */
.L_x_16262:
[----:B------:R-:W-:Y:S05]  /*e980*/  BSYNC B3 ;  /* 0x0000000000037941 */ /* 0x000fea0003800000 */
.L_x_16261:
        /* <DEDUP_REMOVED lines=10> */
.L_x_16257:
[----:B------:R-:W-:Y:S05]  /*ea30*/  BSYNC B2 ;  /* 0x0000000000027941 */ /* 0x000fea0003800000 */
.L_x_16256:
        /* <DEDUP_REMOVED lines=18> */
.L_x_16268:
[----:B------:R-:W-:Y:S02]  /*eb60*/  IMAD.MOV.U32 R8, RZ, RZ, R9 ;  /* 0x000000ffff087224 */ /* 0x000fe400078e0009 */
.L_x_16269:
[----:B------:R-:W-:Y:S05]  /*eb70*/  BSYNC B3 ;  /* 0x0000000000037941 */ /* 0x000fea0003800000 */
.L_x_16267:
        /* <DEDUP_REMOVED lines=16> */
.L_x_16273:
[----:B------:R-:W-:Y:S05]  /*ec80*/  BSYNC B4 ;  /* 0x0000000000047941 */ /* 0x000fea0003800000 */
.L_x_16272:
        /* <DEDUP_REMOVED lines=44> */
.L_x_16271:
[----:B------:R-:W-:Y:S05]  /*ef50*/  BSYNC B3 ;  /* 0x0000000000037941 */ /* 0x000fea0003800000 */
.L_x_16270:
        /* <DEDUP_REMOVED lines=10> */
.L_x_16266:
[----:B------:R-:W-:Y:S05]  /*f000*/  BSYNC B2 ;  /* 0x0000000000027941 */ /* 0x000fea0003800000 */
.L_x_16265:
        /* <DEDUP_REMOVED lines=18> */
.L_x_16277:
[----:B------:R-:W-:Y:S02]  /*f130*/  IMAD.MOV.U32 R8, RZ, RZ, R9 ;  /* 0x000000ffff087224 */ /* 0x000fe400078e0009 */
.L_x_16278:
[----:B------:R-:W-:Y:S05]  /*f140*/  BSYNC B3 ;  /* 0x0000000000037941 */ /* 0x000fea0003800000 */
.L_x_16276:
        /* <DEDUP_REMOVED lines=16> */
.L_x_16282:
[----:B------:R-:W-:Y:S05]  /*f250*/  BSYNC B4 ;  /* 0x0000000000047941 */ /* 0x000fea0003800000 */
.L_x_16281:
        /* <DEDUP_REMOVED lines=44> */
.L_x_16280:
[----:B------:R-:W-:Y:S05]  /*f520*/  BSYNC B3 ;  /* 0x0000000000037941 */ /* 0x000fea0003800000 */
.L_x_16279:
        /* <DEDUP_REMOVED lines=10> */
.L_x_16275:
[----:B------:R-:W-:Y:S05]  /*f5d0*/  BSYNC B2 ;  /* 0x0000000000027941 */ /* 0x000fea0003800000 */
.L_x_16274:
        /* <DEDUP_REMOVED lines=18> */
.L_x_16286:
[----:B------:R-:W-:Y:S02]  /*f700*/  IMAD.MOV.U32 R8, RZ, RZ, R9 ;  /* 0x000000ffff087224 */ /* 0x000fe400078e0009 */
.L_x_16287:
[----:B------:R-:W-:Y:S05]  /*f710*/  BSYNC B3 ;  /* 0x0000000000037941 */ /* 0x000fea0003800000 */
.L_x_16285:
        /* <DEDUP_REMOVED lines=16> */
.L_x_16291:
[----:B------:R-:W-:Y:S05]  /*f820*/  BSYNC B4 ;  /* 0x0000000000047941 */ /* 0x000fea0003800000 */
.L_x_16290:
        /* <DEDUP_REMOVED lines=44> */
.L_x_16289:
[----:B------:R-:W-:Y:S05]  /*faf0*/  BSYNC B3 ;  /* 0x0000000000037941 */ /* 0x000fea0003800000 */
.L_x_16288:
        /* <DEDUP_REMOVED lines=10> */
.L_x_16284:
[----:B------:R-:W-:Y:S05]  /*fba0*/  BSYNC B2 ;  /* 0x0000000000027941 */ /* 0x000fea0003800000 */
.L_x_16283:
        /* <DEDUP_REMOVED lines=18> */
.L_x_16295:
[----:B------:R-:W-:Y:S02]  /*fcd0*/  IMAD.MOV.U32 R131, RZ, RZ, R9 ;  /* 0x000000ffff837224 */ /* 0x000fe400078e0009 */
.L_x_16296:
[----:B------:R-:W-:Y:S05]  /*fce0*/  BSYNC B3 ;  /* 0x0000000000037941 */ /* 0x000fea0003800000 */
.L_x_16294:
        /* <DEDUP_REMOVED lines=16> */
.L_x_16300:
[----:B------:R-:W-:Y:S05]  /*fdf0*/  BSYNC B4 ;  /* 0x0000000000047941 */ /* 0x000fea0003800000 */
.L_x_16299:
        /* <DEDUP_REMOVED lines=44> */
.L_x_16298:
[----:B------:R-:W-:Y:S05]  /*100c0*/  BSYNC B3 ;  /* 0x0000000000037941 */ /* 0x000fea0003800000 */
.L_x_16297:
        /* <DEDUP_REMOVED lines=10> */
.L_x_16293:
[----:B------:R-:W-:Y:S05]  /*10170*/  BSYNC B2 ;  /* 0x0000000000027941 */ /* 0x000fea0003800000 */
.L_x_16292:
[----:B0-----:R-:W-:-:S04]  /*10180*/  IMAD.MOV.U32 R134, RZ, RZ, 0x20 ;  /* 0x00000020ff867424 */ /* 0x001fc800078e00ff */
[----:B------:R-:W-:-:S05]  /*10190*/  IMAD.WIDE.U32 R134, R143, R134, c[0x0][0x188] ;  /* 0x000062008f867625 */ /* 0x000fca00078e0086 */
[----:B------:R0:W-:Y:S04]  /*101a0*/  STG.E.128 [R134.64], R124 ;  /* 0x0000007c86007986 */ /* 0x0001e8000c101d06 */
[----:B------:R0:W-:Y:S01]  /*101b0*/  STG.E.128 [R134.64+0x10], R128 ;  /* 0x0000108086007986 */ /* 0x0001e2000c101d06 */
[----:B------:R-:W-:Y:S05]  /*101c0*/  @!P2 BRA `(.L_x_16228) ;  /* 0x000001400000a947 */ /* 0x000fea0003800000 */
[----:B------:R-:W-:Y:S01]  /*101d0*/  IMAD.U32 R132, R141, 0x10000, RZ ;  /* 0x000100008d847824 */ /* 0x000fe200078e00ff */
[----:B0-----:R-:W-:Y:S02]  /*101e0*/  LOP3.LUT R134, R138, 0xff, RZ, 0xc0, !PT ;  /* 0x000000ff8a867812 */ /* 0x001fe400078ec0ff */
[----:B------:R-:W-:Y:S02]  /*101f0*/  LOP3.LUT R144, R137, 0xff, RZ, 0xc0, !PT ;  /* 0x000000ff89907812 */ /* 0x000fe400078ec0ff */
[----:B------:R-:W-:-:S02]  /*10200*/  LOP3.LUT R135, R132, 0xff0000, RZ, 0xc0, !PT ;  /* 0x00ff000084877812 */ /* 0x000fc400078ec0ff */
[----:B------:R-:W-:Y:S01]  /*10210*/  LOP3.LUT R132, R142, 0xffff, RZ, 0xc0, !PT ;  /* 0x0000ffff8e847812 */ /* 0x000fe200078ec0ff */
[----:B------:R-:W-:Y:S01]  /*10220*/  IMAD.WIDE.U32 R144, R144, 0x10000, RZ ;  /* 0x0001000090907825 */ /* 0x000fe200078e00ff */
[----:B------:R-:W-:Y:S02]  /*10230*/  LOP3.LUT R146, R136, 0xff, RZ, 0xc0, !PT ;  /* 0x000000ff88927812 */ /* 0x000fe400078ec0ff */
[----:B------:R-:W-:Y:S02]  /*10240*/  PRMT R132, R135, 0x4210, R132 ;  /* 0x0000421087847816 */ /* 0x000fe40000000084 */
[----:B------:R-:W-:Y:S01]  /*10250*/  PRMT R135, R140, 0x7104, RZ ;  /* 0x000071048c877816 */ /* 0x000fe200000000ff */
[----:B------:R-:W-:-:S03]  /*10260*/  IMAD.WIDE.U32 R146, R146, 0x100, RZ ;  /* 0x0000010092927825 */ /* 0x000fc600078e00ff */
[----:B------:R-:W-:Y:S01]  /*10270*/  LOP3.LUT R132, R132, 0xff00, R135, 0xf8, !PT ;  /* 0x0000ff0084847812 */ /* 0x000fe200078ef887 */
[----:B------:R-:W-:-:S03]  /*10280*/  IMAD.WIDE.U32 R134, R134, 0x1000000, RZ ;  /* 0x0100000086867825 */ /* 0x000fc600078e00ff */
[----:B------:R-:W-:Y:S01]  /*10290*/  LOP3.LUT R143, R132, 0xff, R139, 0xf8, !PT ;  /* 0x000000ff848f7812 */ /* 0x000fe200078ef88b */
[----:B------:R-:W-:Y:S01]  /*102a0*/  IMAD.MOV.U32 R132, RZ, RZ, 0x8 ;  /* 0x00000008ff847424 */ /* 0x000fe200078e00ff */
[----:B------:R-:W-:Y:S02]  /*102b0*/  LOP3.LUT R134, R146, R134, R144, 0xfe, !PT ;  /* 0x0000008692867212 */ /* 0x000fe400078efe90 */
[----:B------:R-:W-:Y:S01]  /*102c0*/  LOP3.LUT R143, R145, R143, R135, 0xfe, !PT ;  /* 0x0000008f918f7212 */ /* 0x000fe200078efe87 */
[----:B------:R-:W-:Y:S01]  /*102d0*/  IMAD.WIDE.U32 R132, R133, R132, c[0x0][0x190] ;  /* 0x0000640085847625 */ /* 0x000fe200078e0084 */
[----:B------:R-:W-:Y:S02]  /*102e0*/  LOP3.LUT R134, R134, 0xff, R11, 0xf8, !PT ;  /* 0x000000ff86867812 */ /* 0x000fe400078ef80b */
[----:B------:R-:W-:-:S05]  /*102f0*/  LOP3.LUT R135, R143, R147, RZ, 0xfc, !PT ;  /* 0x000000938f877212 */ /* 0x000fca00078efcff */
[----:B------:R0:W-:Y:S02]  /*10300*/  STG.E.64 [R132.64], R134 ;  /* 0x0000008684007986 */ /* 0x0001e4000c101b06 */
.L_x_16228:
[----:B------:R-:W-:Y:S05]  /*10310*/  BSYNC B1 ;  /* 0x0000000000017941 */ /* 0x000fea0003800000 */
.L_x_16227:
        /* <DEDUP_REMOVED lines=49> */
.L_x_16315:
        /* <DEDUP_REMOVED lines=101> */
.L_x_16316:
[----:B------:R-:W-:Y:S01]  /*10c80*/  MOV R143, c[0x0][0x1e0] ;  /* 0x00007800008f7a02 */ /* 0x000fe20000000f00 */
[----:B-1----:R-:W-:Y:S01]  /*10c90*/  FADD.FTZ R134, R134, R135 ;  /* 0x0000008786867221 */ /* 0x002fe20000010000 */
[----:B------:R-:W-:Y:S01]  /*10ca0*/  @!P6 LEA R132, P2, R4, c[0x0][0x1a0], 0x2 ;  /* 0x000068000484ea11 */ /* 0x000fe200078410ff */
[----:B------:R-:W-:Y:S01]  /*10cb0*/  FMUL.FTZ R144, R145, R145 ;  /* 0x0000009191907220 */ /* 0x000fe20000410000 */
[----:B-----5:R-:W-:Y:S01]  /*10cc0*/  ISETP.GE.AND P3, PT, R153, 0x1, PT ;  /* 0x000000019900780c */ /* 0x020fe20003f66270 */
[----:B------:R-:W-:Y:S01]  /*10cd0*/  FFMA.FTZ R143, R134, R143, c[0x0][0x228] ;  /* 0x00008a00868f7623 */ /* 0x000fe2000001008f */
[C---:B------:R-:W-:Y:S01]  /*10ce0*/  @!P6 LEA.HI.X R133, R4.reuse, c[0x0][0x1a4], R154, 0x2, P2 ;  /* 0x000069000485ea11 */ /* 0x040fe200010f149a */
[----:B------:R-:W-:Y:S01]  /*10cf0*/  BSSY B1, `(.L_x_16303) ;  /* 0x00000c1000017945 */ /* 0x000fe20003800000 */
[----:B------:R-:W-:-:S03]  /*10d00*/  @!P6 LEA R134, P2, R4, c[0x0][0x1a8], 0x2 ;  /* 0x00006a000486ea11 */ /* 0x000fc600078410ff */
[----:B------:R1:W-:Y:S01]  /*10d10*/  @!P6 STG.E [R132.64], R145 ;  /* 0x000000918400e986 */ /* 0x0003e2000c101906 */
[----:B0-----:R-:W-:Y:S02]  /*10d20*/  @!P6 LEA.HI.X R135, R4, c[0x0][0x1ac], R154, 0x2, P2 ;  /* 0x00006b000487ea11 */ /* 0x001fe400010f149a */
[----:B------:R-:W-:-:S04]  /*10d30*/  ISETP.NE.AND P2, PT, RZ, UR8, PT ;  /* 0x00000008ff007c0c */ /* 0x000fc8000bf45270 */
[----:B------:R-:W-:-:S05]  /*10d40*/  FSEL R144, R144, RZ, P2 ;  /* 0x000000ff90907208 */ /* 0x000fca0001000000 */
[----:B------:R-:W-:-:S06]  /*10d50*/  FADD.FTZ R143, R143, R144 ;  /* 0x000000908f8f7221 */ /* 0x000fcc0000010000 */
[----:B------:R-:W0:Y:S02]  /*10d60*/  MUFU.RSQ R143, R143 ;  /* 0x0000008f008f7308 */ /* 0x000e240000001400 */
[----:B0-----:R1:W-:Y:S01]  /*10d70*/  @!P6 STG.E [R134.64], R143 ;  /* 0x0000008f8600e986 */ /* 0x0013e2000c101906 */
[----:B------:R-:W-:Y:S05]  /*10d80*/  @!P3 BRA `(.L_x_16304) ;  /* 0x00000b700000b947 */ /* 0x000fea0003800000 */
[----:B------:R-:W0:Y:S01]  /*10d90*/  S2R R146, SR_TID.X ;  /* 0x0000000000927919 */ /* 0x000e220000002100 */
[----:B------:R-:W-:Y:S01]  /*10da0*/  IADD3 R153, R153, -0x1, RZ ;  /* 0xffffffff99997810 */ /* 0x000fe20007ffe0ff */
[----:B------:R-:W-:Y:S01]  /*10db0*/  BSSY B2, `(.L_x_16305) ;  /* 0x0000028000027945 */ /* 0x000fe20003800000 */
[----:B-1----:R-:W-:-:S03]  /*10dc0*/  FSEL R145, R145, RZ, !P2 ;  /* 0x000000ff91917208 */ /* 0x002fc60005000000 */
[----:B------:R-:W-:-:S05]  /*10dd0*/  IMAD R153, R153, c[0x0][0x168], RZ ;  /* 0x00005a0099997a24 */ /* 0x000fca00078e02ff */
[----:B------:R-:W-:-:S04]  /*10de0*/  SHF.R.S32.HI R132, RZ, 0x1f, R153 ;  /* 0x0000001fff847819 */ /* 0x000fc80000011499 */
[----:B------:R-:W-:Y:S02]  /*10df0*/  LEA.HI R132, R132, R153, RZ, 0x3 ;  /* 0x0000009984847211 */ /* 0x000fe400078f18ff */
[----:B0-----:R-:W-:-:S04]  /*10e00*/  LOP3.LUT R133, R146, 0x1f, RZ, 0xc0, !PT ;  /* 0x0000001f92857812 */ /* 0x001fc800078ec0ff */
[----:B------:R-:W-:Y:S01]  /*10e10*/  LEA.HI.SX32 R144, R132, R133, 0x1d ;  /* 0x0000008584907211 */ /* 0x000fe200078feaff */
[----:B------:R-:W-:Y:S05]  /*10e20*/  @!P1 BRA `(.L_x_16306) ;  /* 0x0000020000009947 */ /* 0x000fea0003800000 */
[--C-:B------:R-:W-:Y:S02]  /*10e30*/  FADD.FTZ R132, R84, -R145.reuse ;  /* 0x8000009154847221 */ /* 0x100fe40000010000 */
[--C-:B------:R-:W-:Y:S02]  /*10e40*/  FADD.FTZ R146, R86, -R145.reuse ;  /* 0x8000009156927221 */ /* 0x100fe40000010000 */
[----:B------:R-:W-:Y:S02]  /*10e50*/  FMUL.FTZ R133, R143, R132 ;  /* 0x000000848f857220 */ /* 0x000fe40000410000 */
[--C-:B------:R-:W-:Y:S02]  /*10e60*/  FADD.FTZ R132, R85, -R145.reuse ;  /* 0x8000009155847221 */ /* 0x100fe40000010000 */
[----:B------:R-:W-:Y:S02]  /*10e70*/  FADD.FTZ R154, R87, -R145 ;  /* 0x80000091579a7221 */ /* 0x000fe40000010000 */
        /* <DEDUP_REMOVED lines=27> */
.L_x_16306:
[----:B------:R-:W-:Y:S05]  /*11030*/  BSYNC B2 ;  /* 0x0000000000027941 */ /* 0x000fea0003800000 */
.L_x_16305:
[----:B------:R-:W-:Y:S01]  /*11040*/  ISETP.NE.AND P2, PT, R165, RZ, PT ;  /* 0x000000ffa500720c */ /* 0x000fe20003f45270 */
[----:B------:R-:W-:-:S12]  /*11050*/  BSSY B2, `(.L_x_16307) ;  /* 0x0000022000027945 */ /* 0x000fd80003800000 */
[----:B------:R-:W-:Y:S05]  /*11060*/  @!P2 BRA `(.L_x_16308) ;  /* 0x000002000000a947 */ /* 0x000fea0003800000 */
[--C-:B0-----:R-:W-:Y:S02]  /*11070*/  FADD.FTZ R132, R100, -R145.reuse ;  /* 0x8000009164847221 */ /* 0x101fe40000010000 */
        /* <DEDUP_REMOVED lines=31> */
.L_x_16308:
[----:B------:R-:W-:Y:S05]  /*11270*/  BSYNC B2 ;  /* 0x0000000000027941 */ /* 0x000fea0003800000 */
.L_x_16307:
        /* <DEDUP_REMOVED lines=35> */
.L_x_16310:
[----:B------:R-:W-:Y:S05]  /*114b0*/  BSYNC B2 ;  /* 0x0000000000027941 */ /* 0x000fea0003800000 */
.L_x_16309:
        /* <DEDUP_REMOVED lines=31> */
[----:B------:R-:W-:-:S10]  /*116b0*/  HFMA2.MMA R147, -RZ, RZ, 0, 9.5367431640625e-07 ;  /* 0x00000010ff937435 */ /* 0x000fd400000001ff */
[C---:B------:R-:W-:Y:S01]  /*116c0*/  IMAD.WIDE.U32 R146, R144.reuse, R147, c[0x0][0x208] ;  /* 0x0000820090927625 */ /* 0x040fe200078e0093 */
[----:B------:R-:W-:-:S04]  /*116d0*/  IADD3 R144, R144, 0x20, RZ ;  /* 0x0000002090907810 */ /* 0x000fc80007ffe0ff */
[----:B------:R0:W-:Y:S03]  /*116e0*/  STG.E.128 [R146.64], R132 ;  /* 0x0000008492007986 */ /* 0x0001e6000c101d06 */
.L_x_16312:
[----:B------:R-:W-:Y:S05]  /*116f0*/  BSYNC B2 ;  /* 0x0000000000027941 */ /* 0x000fea0003800000 */
.L_x_16311:
        /* <DEDUP_REMOVED lines=15> */
[C---:B------:R-:W-:Y:S02]  /*117f0*/  FMUL.FTZ R133, R143.reuse, R133 ;  /* 0x000000858f857220 */ /* 0x040fe40000410000 */
[C---:B------:R-:W-:Y:S01]  /*11800*/  FMUL.FTZ R154, R143.reuse, R154 ;  /* 0x0000009a8f9a7220 */ /* 0x040fe20000410000 */
[----:B------:R-:W-:Y:S01]  /*11810*/  F2FP.BF16.PACK_AB R135, R132, R135 ;  /* 0x000000878487723e */ /* 0x000fe200000010ff */
[C---:B------:R-:W-:Y:S02]  /*11820*/  FMUL.FTZ R147, R143.reuse, R147 ;  /* 0x000000938f937220 */ /* 0x040fe40000410000 */
[----:B------:R-:W-:-:S02]  /*11830*/  FMUL.FTZ R134, R143, R134 ;  /* 0x000000868f867220 */ /* 0x000fc40000410000 */
[----:B------:R-:W-:Y:S02]  /*11840*/  FFMA.FTZ R132, R148, R133, R68 ;  /* 0x0000008594847223 */ /* 0x000fe40000010044 */
[----:B------:R-:W-:Y:S02]  /*11850*/  FFMA.FTZ R133, R150, R145, R70 ;  /* 0x0000009196857223 */ /* 0x000fe40000010046 */
        /* <DEDUP_REMOVED lines=10> */
.L_x_16304:
[----:B------:R-:W-:Y:S05]  /*11900*/  BSYNC B1 ;  /* 0x0000000000017941 */ /* 0x000fea0003800000 */
.L_x_16303:
[----:B01----:R-:W-:-:S04]  /*11910*/  IMAD.MOV.U32 R133, RZ, RZ, c[0x0][0x160] ;  /* 0x00005800ff857624 */ /* 0x003fc800078e00ff */
[----:B------:R-:W-:-:S05]  /*11920*/  IMAD R4, R133, 0x4, R4 ;  /* 0x0000000485047824 */ /* 0x000fca00078e0204 */
[----:B------:R-:W-:-:S13]  /*11930*/  ISETP.GE.AND P2, PT, R4, c[0x0][0x164], PT ;  /* 0x0000590004007a0c */ /* 0x000fda0003f46270 */
[----:B------:R-:W-:Y:S01]  /*11940*/  @P2 CALL.REL.NOINC `(.L_x_16313) ;  /* 0x0000001000002944 */ /* 0x000fe20003c00000 */
[----:B------:R-:W-:Y:S05]  /*11950*/  BRA `(.L_x_16314) ;  /* 0xfffef2b000007947 */ /* 0x000fea000383ffff */
.L_x_16313:
[----:B------:R-:W-:Y:S05]  /*11960*/  BSYNC B0 ;  /* 0x0000000000007941 */ /* 0x000fea0003800000 */
.L_x_15922:
[----:B------:R-:W-:Y:S05]  /*11970*/  EXIT ;  /* 0x000000000000794d */ /* 0x000fea0003800000 */
.L_x_16301:
[----:B------:R-:W-:Y:S01]  /*11980*/  MOV R134, 0x1 ;  /* 0x0000000100867802 */ /* 0x000fe20000000f00 */
[----:B------:R-:W-:Y:S01]  /*11990*/  IMAD.MOV.U32 R143, RZ, RZ, 0x1f ;  /* 0x0000001fff8f7424 */ /* 0x000fe200078e00ff */
[----:B------:R-:W-:Y:S01]  /*119a0*/  MOV R132, 0x119d0 ;  /* 0x000119d000847802 */ /* 0x000fe20000000f00 */
[----:B------:R-:W-:Y:S02]  /*119b0*/  IMAD.MOV.U32 R133, RZ, RZ, -0x1 ;  /* 0xffffffffff857424 */ /* 0x000fe400078e00ff */
[----:B-----5:R-:W-:Y:S05]  /*119c0*/  CALL.REL.NOINC `($__internal_74_$__cuda_sm70_shflsync_bfly_p) ;  /* 0x0000089000007944 */ /* 0x020fea0003c00000 */
[----:B-1----:R-:W-:Y:S05]  /*119d0*/  BRA `(.L_x_16315) ;  /* 0xffffec5000007947 */ /* 0x002fea000383ffff */
.L_x_16302:
[----:B------:R-:W-:Y:S01]  /*119e0*/  HFMA2.MMA R143, -RZ, RZ, 0, 1.847743988037109375e-06 ;  /* 0x0000001fff8f7435 */ /* 0x000fe200000001ff */
[----:B------:R-:W-:Y:S01]  /*119f0*/  IMAD.MOV.U32 R134, RZ, RZ, 0x2 ;  /* 0x00000002ff867424 */ /* 0x000fe200078e00ff */
[----:B------:R-:W-:Y:S01]  /*11a00*/  MOV R132, 0x11a30 ;  /* 0x00011a3000847802 */ /* 0x000fe20000000f00 */
[----:B------:R-:W-:-:S03]  /*11a10*/  IMAD.MOV.U32 R133, RZ, RZ, -0x1 ;  /* 0xffffffffff857424 */ /* 0x000fc600078e00ff */
[----:B-----5:R-:W-:Y:S05]  /*11a20*/  CALL.REL.NOINC `($__internal_74_$__cuda_sm70_shflsync_bfly_p) ;  /* 0x0000083000007944 */ /* 0x020fea0003c00000 */
[----:B-1----:R-:W-:Y:S01]  /*11a30*/  FADD.FTZ R135, R135, R134 ;  /* 0x0000008687877221 */ /* 0x002fe20000010000 */
[----:B------:R-:W-:Y:S01]  /*11a40*/  MOV R133, 0xffffffff ;  /* 0xffffffff00857802 */ /* 0x000fe20000000f00 */
[----:B------:R-:W-:Y:S01]  /*11a50*/  IMAD.MOV.U32 R134, RZ, RZ, 0x4 ;  /* 0x00000004ff867424 */ /* 0x000fe200078e00ff */
[----:B------:R-:W-:Y:S01]  /*11a60*/  MOV R132, 0x11a90 ;  /* 0x00011a9000847802 */ /* 0x000fe20000000f00 */
[----:B------:R-:W-:-:S02]  /*11a70*/  IMAD.MOV.U32 R143, RZ, RZ, 0x1f ;  /* 0x0000001fff8f7424 */ /* 0x000fc400078e00ff */
[----:B------:R-:W-:Y:S05]  /*11a80*/  CALL.REL.NOINC `($__internal_74_$__cuda_sm70_shflsync_bfly_p) ;  /* 0x000007d000007944 */ /* 0x000fea0003c00000 */
[----:B-1----:R-:W-:Y:S01]  /*11a90*/  FADD.FTZ R135, R135, R134 ;  /* 0x0000008687877221 */ /* 0x002fe20000010000 */
[----:B------:R-:W-:Y:S01]  /*11aa0*/  MOV R132, 0x11af0 ;  /* 0x00011af000847802 */ /* 0x000fe20000000f00 */
[----:B------:R-:W-:-:S02]  /*11ab0*/  IMAD.MOV.U32 R134, RZ, RZ, 0x8 ;  /* 0x00000008ff867424 */ /* 0x000fc400078e00ff */
[----:B------:R-:W-:Y:S02]  /*11ac0*/  IMAD.MOV.U32 R143, RZ, RZ, 0x1f ;  /* 0x0000001fff8f7424 */ /* 0x000fe400078e00ff */
[----:B------:R-:W-:Y:S02]  /*11ad0*/  IMAD.MOV.U32 R133, RZ, RZ, -0x1 ;  /* 0xffffffffff857424 */ /* 0x000fe400078e00ff */
[----:B------:R-:W-:Y:S05]  /*11ae0*/  CALL.REL.NOINC `($__internal_74_$__cuda_sm70_shflsync_bfly_p) ;  /* 0x0000077000007944 */ /* 0x000fea0003c00000 */
[----:B-1----:R-:W-:Y:S01]  /*11af0*/  FADD.FTZ R135, R135, R134 ;  /* 0x0000008687877221 */ /* 0x002fe20000010000 */
[----:B------:R-:W-:Y:S01]  /*11b00*/  HFMA2.MMA R134, -RZ, RZ, 0, 9.5367431640625e-07 ;  /* 0x00000010ff867435 */ /* 0x000fe200000001ff */
[----:B------:R-:W-:Y:S01]  /*11b10*/  IMAD.MOV.U32 R143, RZ, RZ, 0x1f ;  /* 0x0000001fff8f7424 */ /* 0x000fe200078e00ff */
[----:B------:R-:W-:Y:S01]  /*11b20*/  MOV R132, 0x11b50 ;  /* 0x00011b5000847802 */ /* 0x000fe20000000f00 */
[----:B------:R-:W-:-:S03]  /*11b30*/  IMAD.MOV.U32 R133, RZ, RZ, -0x1 ;  /* 0xffffffffff857424 */ /* 0x000fc600078e00ff */
[----:B------:R-:W-:Y:S05]  /*11b40*/  CALL.REL.NOINC `($__internal_74_$__cuda_sm70_shflsync_bfly_p) ;  /* 0x0000071000007944 */ /* 0x000fea0003c00000 */
[----:B-1----:R-:W-:Y:S01]  /*11b50*/  FADD.FTZ R134, R135, R134 ;  /* 0x0000008687867221 */ /* 0x002fe20000010000 */
[----:B------:R-:W-:-:S03]  /*11b60*/  MOV R143, 0x1f ;  /* 0x0000001f008f7802 */ /* 0x000fc60000000f00 */
[----:B------:R-:W-:Y:S02]  /*11b70*/  FMUL.FTZ R145, R134, c[0x0][0x1e0] ;  /* 0x0000780086917a20 */ /* 0x000fe40000410000 */
[----:B------:R-:W-:Y:S02]  /*11b80*/  IMAD.MOV.U32 R134, RZ, RZ, 0x1 ;  /* 0x00000001ff867424 */ /* 0x000fe400078e00ff */
        /* <DEDUP_REMOVED lines=82> */
[----:B------:R-:W-:Y:S02]  /*120b0*/  IMAD.MOV.U32 R133, RZ, RZ, -0x1 ;  /* 0xffffffffff857424 */ /* 0x000fe400078e00ff */
[----:B------:R-:W-:Y:S05]  /*120c0*/  CALL.REL.NOINC `($__internal_74_$__cuda_sm70_shflsync_bfly_p) ;  /* 0x0000019000007944 */ /* 0x000fea0003c00000 */
[----:B-1----:R-:W-:Y:S01]  /*120d0*/  FADD.FTZ R135, R135, R134 ;  /* 0x0000008687877221 */ /* 0x002fe20000010000 */
[----:B------:R-:W-:Y:S01]  /*120e0*/  MOV R133, 0xffffffff ;  /* 0xffffffff00857802 */ /* 0x000fe20000000f00 */
[----:B------:R-:W-:Y:S01]  /*120f0*/  IMAD.MOV.U32 R134, RZ, RZ, 0x2 ;  /* 0x00000002ff867424 */ /* 0x000fe200078e00ff */
[----:B------:R-:W-:Y:S01]  /*12100*/  MOV R132, 0x12130 ;  /* 0x0001213000847802 */ /* 0x000fe20000000f00 */
[----:B------:R-:W-:Y:S02]  /*12110*/  IMAD.MOV.U32 R143, RZ, RZ, 0x1f ;  /* 0x0000001fff8f7424 */ /* 0x000fe400078e00ff */
[----:B------:R-:W-:Y:S05]  /*12120*/  CALL.REL.NOINC `($__internal_74_$__cuda_sm70_shflsync_bfly_p) ;  /* 0x0000013000007944 */ /* 0x000fea0003c00000 */
[----:B-1----:R-:W-:Y:S01]  /*12130*/  FADD.FTZ R135, R135, R134 ;  /* 0x0000008687877221 */ /* 0x002fe20000010000 */
[----:B------:R-:W-:Y:S01]  /*12140*/  MOV R132, 0x12190 ;  /* 0x0001219000847802 */ /* 0x000fe20000000f00 */
[----:B------:R-:W-:Y:S02]  /*12150*/  IMAD.MOV.U32 R134, RZ, RZ, 0x4 ;  /* 0x00000004ff867424 */ /* 0x000fe400078e00ff */
[----:B------:R-:W-:-:S02]  /*12160*/  IMAD.MOV.U32 R143, RZ, RZ, 0x1f ;  /* 0x0000001fff8f7424 */ /* 0x000fc400078e00ff */
[----:B------:R-:W-:Y:S02]  /*12170*/  IMAD.MOV.U32 R133, RZ, RZ, -0x1 ;  /* 0xffffffffff857424 */ /* 0x000fe400078e00ff */
[----:B------:R-:W-:Y:S05]  /*12180*/  CALL.REL.NOINC `($__internal_74_$__cuda_sm70_shflsync_bfly_p) ;  /* 0x000000d000007944 */ /* 0x000fea0003c00000 */
[----:B-1----:R-:W-:Y:S01]  /*12190*/  FADD.FTZ R135, R135, R134 ;  /* 0x0000008687877221 */ /* 0x002fe20000010000 */
[----:B------:R-:W-:Y:S01]  /*121a0*/  HFMA2.MMA R134, -RZ, RZ, 0, 4.76837158203125e-07 ;  /* 0x00000008ff867435 */ /* 0x000fe200000001ff */
[----:B------:R-:W-:Y:S01]  /*121b0*/  IMAD.MOV.U32 R143, RZ, RZ, 0x1f ;  /* 0x0000001fff8f7424 */ /* 0x000fe200078e00ff */
[----:B------:R-:W-:Y:S01]  /*121c0*/  MOV R132, 0x121f0 ;  /* 0x000121f000847802 */ /* 0x000fe20000000f00 */
[----:B------:R-:W-:-:S03]  /*121d0*/  IMAD.MOV.U32 R133, RZ, RZ, -0x1 ;  /* 0xffffffffff857424 */ /* 0x000fc600078e00ff */
[----:B------:R-:W-:Y:S05]  /*121e0*/  CALL.REL.NOINC `($__internal_74_$__cuda_sm70_shflsync_bfly_p) ;  /* 0x0000007000007944 */ /* 0x000fea0003c00000 */
[----:B-1----:R-:W-:Y:S01]  /*121f0*/  FADD.FTZ R135, R135, R134 ;  /* 0x0000008687877221 */ /* 0x002fe20000010000 */
[----:B------:R-:W-:Y:S01]  /*12200*/  MOV R143, 0x1f ;  /* 0x0000001f008f7802 */ /* 0x000fe20000000f00 */
[----:B------:R-:W-:Y:S01]  /*12210*/  IMAD.MOV.U32 R134, RZ, RZ, 0x10 ;  /* 0x00000010ff867424 */ /* 0x000fe200078e00ff */
[----:B------:R-:W-:Y:S01]  /*12220*/  MOV R132, 0x12250 ;  /* 0x0001225000847802 */ /* 0x000fe20000000f00 */
[----:B------:R-:W-:Y:S02]  /*12230*/  IMAD.MOV.U32 R133, RZ, RZ, -0x1 ;  /* 0xffffffffff857424 */ /* 0x000fe400078e00ff */
[----:B------:R-:W-:Y:S05]  /*12240*/  CALL.REL.NOINC `($__internal_74_$__cuda_sm70_shflsync_bfly_p) ;  /* 0x0000001000007944 */ /* 0x000fea0003c00000 */
[----:B-1----:R-:W-:Y:S05]  /*12250*/  BRA `(.L_x_16316) ;  /* 0xffffea2000007947 */ /* 0x002fea000383ffff */
        .weak           $__internal_74_$__cuda_sm70_shflsync_bfly_p
        .type           $__internal_74_$__cuda_sm70_shflsync_bfly_p,@function
        .size           $__internal_74_$__cuda_sm70_shflsync_bfly_p,(.L_x_36162 - $__internal_74_$__cuda_sm70_shflsync_bfly_p)
$__internal_74_$__cuda_sm70_shflsync_bfly_p:
[----:B------:R-:W-:Y:S04]  /*12260*/  WARPSYNC R133 ;  /* 0x0000008500007348 */ /* 0x000fe80003800000 */
[----:B------:R0:W1:Y:S02]  /*12270*/  SHFL.BFLY PT, R134, R135, R134, R143 ;  /* 0x0c00008687867389 */ /* 0x00006400000e008f */
[----:B0-----:R-:W-:-:S04]  /*12280*/  IMAD.MOV.U32 R133, RZ, RZ, 0x0 ;  /* 0x00000000ff857424 */ /* 0x001fc800078e00ff */
[----:B------:R-:W-:Y:S05]  /*12290*/  RET.REL.NODEC R132 `(_ZN10layer_norm13ln_fwd_kernelINS_13Kernel_traitsIf13__nv_bfloat16fS2_fjLj1280ELj1ELj4ELj1ELj16ENS_18Kernel_traits_baseILj1280EfS2_fS2_fjLj128EEEEELb1ELb0ELb1ELb0EEEvNS_9FwdParamsE) ;  /* 0xfffedd6084007950 */ /* 0x000fea0003c3ffff */
.L_x_16317:
        /* <DEDUP_REMOVED lines=14> */
.L_x_36162:


//--------------------- .text._ZN10layer_norm13ln_fwd_kernelINS_13Kernel_traitsIf13__nv_bfloat16fS2_fjLj1280ELj1ELj4ELj1ELj16ENS_18Kernel_traits_baseILj1280EfS2_fS2_fjLj128EEEEELb1ELb0ELb1ELb1EEEvNS_9FwdParamsE --------------------------
	.section	.text._ZN10layer_norm13ln_fwd_kernelINS_13Kernel_traitsIf13__nv_bfloat16fS2_fjLj1280ELj1ELj4ELj1ELj16ENS_18Kernel_traits_baseILj1280EfS2_fS2_fjLj128EEEEELb1ELb0ELb1ELb1EEEvNS_9FwdParamsE,"ax",@progbits
	.sectioninfo	@"SHI_REGISTERS=167"
	.align	128
        .global         _ZN10layer_norm13ln_fwd_kernelINS_13Kernel_traitsIf13__nv_bfloat16fS2_fjLj1280ELj1ELj4ELj1ELj16ENS_18Kernel_traits_baseILj1280EfS2_fS2_fjLj128EEEEELb1ELb0ELb1ELb1EEEvNS_9FwdParamsE
        .type           _ZN10layer_norm13ln_fwd_kernelINS_13Kernel_traitsIf13__nv_bfloat16fS2_fjLj1280ELj1ELj4ELj1ELj16ENS_18Kernel_traits_baseILj1280EfS2_fS2_fjLj128EEEEELb1ELb0ELb1ELb1EEEvNS_9FwdParamsE,@function
        .size           _ZN10layer_norm13ln_fwd_kernelINS_13Kernel_traitsIf13__nv_bfloat16fS2_fjLj1280ELj1ELj4ELj1ELj16ENS_18Kernel_traits_baseILj1280EfS2_fS2_fjLj128EEEEELb1ELb0ELb1ELb1EEEvNS_9FwdParamsE,(.L_x_36163 - _ZN10layer_norm13ln_fwd_kernelINS_13Kernel_traitsIf13__nv_bfloat16fS2_fjLj1280ELj1ELj4ELj1ELj16ENS_18Kernel_traits_baseILj1280EfS2_fS2_fjLj128EEEEELb1ELb0ELb1ELb1EEEvNS_9FwdParamsE)
        .other          _ZN10layer_norm13ln_fwd_kernelINS_13Kernel_traitsIf13__nv_bfloat16fS2_fjLj1280ELj1ELj4ELj1ELj16ENS_18Kernel_traits_baseILj1280EfS2_fS2_fjLj128EEEEELb1ELb0ELb1ELb1EEEvNS_9FwdParamsE,@"STO_CUDA_ENTRY STV_DEFAULT"
_ZN10layer_norm13ln_fwd_kernelINS_13Kernel_traitsIf13__nv_bfloat16fS2_fjLj1280ELj1ELj4ELj1ELj16ENS_18Kernel_traits_baseILj1280EfS2_fS2_fjLj128EEEEELb1ELb0ELb1ELb1EEEvNS_9FwdParamsE:
.text._ZN10layer_norm13ln_fwd_kernelINS_13Kernel_traitsIf13__nv_bfloat16fS2_fjLj1280ELj1ELj4ELj1ELj16ENS_18Kernel_traits_baseILj1280EfS2_fS2_fjLj128EEEEELb1ELb0ELb1ELb1EEEvNS_9FwdParamsE:
[----:B------:R-:W-:Y:S02]  /*0000*/  IMAD.MOV.U32 R1, RZ, RZ, c[0x0][0x28] ;  /* 0x00000a00ff017624 */ /* 0x000fe400078e00ff */
[----:B------:R-:W-:Y:S01]  /*0010*/  ULDC.U8 UR4, c[0x0][0x244] ;  /* 0x0000910000047ab9 */ /* 0x000fe20000000000 */
[----:B------:R-:W-:Y:S01]  /*0020*/  IMAD.MOV.U32 R0, RZ, RZ, c[0x0][0x238] ;  /* 0x00008e00ff007624 */ /* 0x000fe200078e00ff */
[----:B------:R-:W-:Y:S01]  /*0030*/  ISETP.NE.AND P0, PT, RZ, UR4, PT ;  /* 0x00000004ff007c0c */ /* 0x000fe2000bf05270 */
[----:B------:R-:W-:Y:S01]  /*0040*/  ULDC.64 UR4, c[0x0][0x230] ;  /* 0x00008c0000047ab9 */ /* 0x000fe20000000a00 */
[----:B------:R-:W-:Y:S01]  /*0050*/  MOV R147, c[0x0][0x23c] ;  /* 0x00008f0000937a02 */ /* 0x000fe20000000f00 */
[----:B------:R-:W-:Y:S01]  /*0060*/  IMAD.U32 R2, RZ, RZ, UR4 ;  /* 0x00000004ff027e24 */ /* 0x000fe2000f8e00ff */
[----:B------:R-:W-:Y:S01]  /*0070*/  ULDC.64 UR6, c[0x0][0x118] ;  /* 0x0000460000067ab9 */ /* 0x000fe20000000a00 */
[----:B------:R-:W-:-:S08]  /*0080*/  IMAD.U32 R3, RZ, RZ, UR5 ;  /* 0x00000005ff037e24 */ /* 0x000fd0000f8e00ff */
        /* <DEDUP_REMOVED lines=11> */
[----:B------:R-:W1:Y:S01]  /*0140*/  S2R R10, SR_CTAID.X ;  /* 0x00000000000a7919 */ /* 0x000e620000002500 */
        /* <DEDUP_REMOVED lines=11> */
[--C-:B0-----:R-:W-:Y:S01]  /*0200*/  SHF.R.U32.HI R150, RZ, 0x5, R39.reuse ;  /* 0x00000005ff967819 */ /* 0x101fe20000011627 */
[----:B-1----:R-:W-:-:S04]  /*0210*/  IMAD R149, R10, c[0x0][0x0], R39 ;  /* 0x000000000a957a24 */ /* 0x002fc800078e0227 */
[----:B------:R-:W-:Y:S02]  /*0220*/  IMAD R150, R10, 0x4, R150 ;  /* 0x000000040a967824 */ /* 0x000fe400078e0296 */
[----:B------:R-:W-:Y:S01]  /*0230*/  IMAD.WIDE.U32 R6, R149, -0x326172a9, RZ ;  /* 0xcd9e8d5795067825 */ /* 0x000fe200078e00ff */
[----:B------:R-:W-:Y:S01]  /*0240*/  CS2R R10, SRZ ;  /* 0x00000000000a7805 */ /* 0x000fe2000001ff00 */
        /* <DEDUP_REMOVED lines=15> */
[----:B------:R-:W-:-:S02]  /*0340*/  UIADD3 UR10, UR5, -0x4498517b, URZ ;  /* 0xbb67ae85050a7890 */ /* 0x000fc4000fffe03f */
[----:B------:R-:W-:Y:S02]  /*0350*/  UIADD3 UR12, UR5, 0x76cf5d0a, URZ ;  /* 0x76cf5d0a050c7890 */ /* 0x000fe4000fffe03f */
[----:B------:R-:W-:Y:S01]  /*0360*/  IMAD.WIDE.U32 R8, R8, -0x326172a9, RZ ;  /* 0xcd9e8d5708087825 */ /* 0x000fe200078e00ff */
[----:B------:R-:W-:Y:S01]  /*0370*/  UIADD3 UR14, UR5, 0x32370b8f, URZ ;  /* 0x32370b8f050e7890 */ /* 0x000fe2000fffe03f */
[----:B------:R-:W-:Y:S01]  /*0380*/  LOP3.LUT R7, R3, UR10, R4, 0x96, !PT ;  /* 0x0000000a03077c12 */ /* 0x000fe2000f8e9604 */
[----:B------:R-:W-:Y:S02]  /*0390*/  UIADD3 UR15, UR4, 0x78dde6e4, URZ ;  /* 0x78dde6e4040f7890 */ /* 0x000fe4000fffe03f */
[----:B------:R-:W-:Y:S01]  /*03a0*/  LOP3.LUT R4, R9, UR9, R6, 0x96, !PT ;  /* 0x0000000909047c12 */ /* 0x000fe2000f8e9606 */
[----:B------:R-:W-:Y:S01]  /*03b0*/  UIADD3 UR16, UR5, -0x126145ec, URZ ;  /* 0xed9eba1405107890 */ /* 0x000fe2000fffe03f */
        /* <DEDUP_REMOVED lines=34> */
[----:B------:R-:W-:Y:S02]  /*05e0*/  LOP3.LUT R88, R5, UR23, R8, 0x96, !PT ;  /* 0x0000001705587c12 */ /* 0x000fe4000f8e9608 */
[----:B------:R-:W-:Y:S02]  /*05f0*/  CS2R R8, SRZ ;  /* 0x0000000000087805 */ /* 0x000fe4000001ff00 */
[----:B------:R-:W-:Y:S02]  /*0600*/  LOP3.LUT R146, R3, UR24, R2, 0x96, !PT ;  /* 0x0000001803927c12 */ /* 0x000fe4000f8e9602 */
[----:B------:R-:W-:Y:S02]  /*0610*/  SHF.L.U32 R2, R39, 0x5, RZ ;  /* 0x0000000527027819 */ /* 0x000fe400000006ff */
[----:B------:R-:W-:Y:S02]  /*0620*/  CS2R R38, SRZ ;  /* 0x0000000000267805 */ /* 0x000fe4000001ff00 */
        /* <DEDUP_REMOVED lines=27> */
[----:B------:R-:W-:Y:S01]  /*07e0*/  UIADD3 UR26, UR5, -0x695add53, URZ ;  /* 0x96a522ad051a7890 */ /* 0x000fe2000fffe03f */
[----:B------:R-:W-:Y:S01]  /*07f0*/  IMAD R5, R4, -0x2daee0ad, RZ ;  /* 0xd2511f5304057824 */ /* 0x000fe200078e02ff */
[----:B------:R-:W-:Y:S01]  /*0800*/  UIADD3 UR25, UR4, -0x700cb87f, URZ ;  /* 0x8ff3478104197890 */ /* 0x000fe2000fffe03f */
[----:B0-----:R-:W-:Y:S01]  /*0810*/  IMAD.WIDE.U32 R2, R88, -0x2daee0ad, RZ ;  /* 0xd2511f5358027825 */ /* 0x001fe200078e00ff */
[----:B------:R-:W-:Y:S01]  /*0820*/  BSSY B0, `(.L_x_16318) ;  /* 0x000107d000007945 */ /* 0x000fe20003800000 */
[----:B------:R-:W-:Y:S01]  /*0830*/  LOP3.LUT R0, R0, 0x3, RZ, 0xc0, !PT ;  /* 0x0000000300007812 */ /* 0x000fe200078ec0ff */
[----:B------:R-:W-:Y:S01]  /*0840*/  ULDC.U8 UR8, c[0x0][0x1f0] ;  /* 0x00007c0000087ab9 */ /* 0x000fe20000000000 */
[----:B------:R-:W-:Y:S01]  /*0850*/  IMAD R89, R89, -0x326172a9, RZ ;  /* 0xcd9e8d5759597824 */ /* 0x000fe200078e02ff */
[----:B------:R-:W-:Y:S01]  /*0860*/  LOP3.LUT R3, R3, UR26, R5, 0x96, !PT ;  /* 0x0000001a03037c12 */ /* 0x000fe2000f8e9605 */
[----:B------:R-:W-:-:S04]  /*0870*/  IMAD.HI.U32 R4, R146, -0x326172a9, RZ ;  /* 0xcd9e8d5792047827 */ /* 0x000fc800078e00ff */
[----:B------:R-:W-:Y:S01]  /*0880*/  IMAD R146, R146, -0x326172a9, RZ ;  /* 0xcd9e8d5792927824 */ /* 0x000fe200078e02ff */
[----:B------:R-:W-:Y:S01]  /*0890*/  LOP3.LUT R4, R4, UR25, R89, 0x96, !PT ;  /* 0x0000001904047c12 */ /* 0x000fe2000f8e9659 */
[----:B-1----:R-:W-:Y:S02]  /*08a0*/  IMAD.MOV.U32 R5, RZ, RZ, RZ ;  /* 0x000000ffff057224 */ /* 0x002fe400078e00ff */
.L_x_16694:
[----:B------:R-:W-:-:S04]  /*08b0*/  IMAD.MOV.U32 R105, RZ, RZ, 0x4 ;  /* 0x00000004ff697424 */ /* 0x000fc800078e00ff */
[----:B------:R-:W-:-:S06]  /*08c0*/  IMAD.WIDE R100, R150, R105, c[0x0][0x1d0] ;  /* 0x0000740096647625 */ /* 0x000fcc00078e0269 */
[----:B------:R-:W2:Y:S01]  /*08d0*/  LDG.E R100, [R100.64] ;  /* 0x0000000664647981 */ /* 0x000ea2000c1e1900 */
[----:B------:R-:W-:Y:S01]  /*08e0*/  ISETP.NE.U32.AND P0, PT, RZ, c[0x0][0x180], PT ;  /* 0x00006000ff007a0c */ /* 0x000fe20003f05070 */
[----:B------:R-:W-:Y:S02]  /*08f0*/  IMAD R102, R150, c[0x0][0x168], RZ ;  /* 0x00005a0096667a24 */ /* 0x000fe400078e02ff */
[----:B------:R-:W0:Y:S01]  /*0900*/  S2R R152, SR_TID.X ;  /* 0x0000000000987919 */ /* 0x000e220000002100 */
[----:B------:R-:W-:Y:S01]  /*0910*/  ISETP.NE.AND.EX P0, PT, RZ, c[0x0][0x184], PT, P0 ;  /* 0x00006100ff007a0c */ /* 0x000fe20003f05300 */
[----:B------:R-:W-:Y:S01]  /*0920*/  IMAD.MOV.U32 R153, RZ, RZ, RZ ;  /* 0x000000ffff997224 */ /* 0x000fe200078e00ff */
[----:B------:R-:W-:-:S04]  /*0930*/  SHF.R.S32.HI R103, RZ, 0x1f, R102 ;  /* 0x0000001fff677819 */ /* 0x000fc80000011466 */
[----:B------:R-:W-:-:S07]  /*0940*/  LEA.HI R103, R103, R102, RZ, 0x3 ;  /* 0x0000006667677211 */ /* 0x000fce00078f18ff */
[----:B------:R-:W-:Y:S02]  /*0950*/  @P0 MOV R106, 0x20 ;  /* 0x00000020006a0802 */ /* 0x000fe40000000f00 */
[----:B0-----:R-:W-:-:S04]  /*0960*/  LOP3.LUT R102, R152, 0x1f, RZ, 0xc0, !PT ;  /* 0x0000001f98667812 */ /* 0x001fc800078ec0ff */
[----:B------:R-:W-:-:S05]  /*0970*/  LEA.HI.SX32 R159, R103, R102, 0x1d ;  /* 0x00000066679f7211 */ /* 0x000fca00078feaff */
[----:B------:R-:W-:-:S05]  /*0980*/  @P0 IMAD.WIDE.U32 R106, R159, R106, c[0x0][0x180] ;  /* 0x000060009f6a0625 */ /* 0x000fca00078e006a */
[----:B------:R-:W3:Y:S04]  /*0990*/  @P0 LDG.E.128 R96, [R106.64] ;  /* 0x000000066a600981 */ /* 0x000ee8000c1e1d00 */
[----:B-----5:R0:W5:Y:S01]  /*09a0*/  @P0 LDG.E.128 R92, [R106.64+0x10] ;  /* 0x000010066a5c0981 */ /* 0x020162000c1e1d00 */
[----:B--2---:R-:W-:-:S13]  /*09b0*/  ISETP.GE.AND P2, PT, R100, 0x1, PT ;  /* 0x000000016400780c */ /* 0x004fda0003f46270 */
[----:B------:R-:W-:-:S05]  /*09c0*/  @P2 IADD3 R104, R100, -0x1, RZ ;  /* 0xffffffff64682810 */ /* 0x000fca0007ffe0ff */
[----:B------:R-:W-:-:S05]  /*09d0*/  @P2 IMAD R104, R104, c[0x0][0x168], RZ ;  /* 0x00005a0068682a24 */ /* 0x000fca00078e02ff */
[----:B------:R-:W-:-:S04]  /*09e0*/  @P2 SHF.R.S32.HI R101, RZ, 0x1f, R104 ;  /* 0x0000001fff652819 */ /* 0x000fc80000011468 */
[----:B------:R-:W-:Y:S01]  /*09f0*/  @P2 LEA.HI R101, R101, R104, RZ, 0x3 ;  /* 0x0000006865652211 */ /* 0x000fe200078f18ff */
[----:B------:R-:W-:-:S03]  /*0a00*/  @P2 IMAD.MOV.U32 R104, RZ, RZ, 0x10 ;  /* 0x00000010ff682424 */ /* 0x000fc600078e00ff */
[----:B------:R-:W-:Y:S01]  /*0a10*/  @P2 LEA.HI.SX32 R153, R101, R102, 0x1d ;  /* 0x0000006665992211 */ /* 0x000fe200078feaff */
[----:B------:R-:W-:-:S04]  /*0a20*/  IMAD.WIDE R102, R150, R105, c[0x0][0x1d8] ;  /* 0x0000760096667625 */ /* 0x000fc800078e0269 */
[----:B------:R-:W-:Y:S01]  /*0a30*/  @P2 IMAD.WIDE.U32 R104, R153, R104, c[0x0][0x170] ;  /* 0x00005c0099682625 */ /* 0x000fe200078e0068 */
[----:B------:R0:W5:Y:S04]  /*0a40*/  LDG.E R151, [R102.64] ;  /* 0x0000000666977981 */ /* 0x000168000c1e1900 */
[----:B------:R0:W5:Y:S01]  /*0a50*/  @P2 LDG.E.128 R88, [R104.64] ;  /* 0x0000000668582981 */ /* 0x000162000c1e1d00 */
[----:B------:R-:W-:Y:S01]  /*0a60*/  ISETP.GT.AND P3, PT, R100, RZ, PT ;  /* 0x000000ff6400720c */ /* 0x000fe20003f64270 */
[----:B------:R-:W-:Y:S01]  /*0a70*/  BSSY B1, `(.L_x_16319) ;  /* 0x000005c000017945 */ /* 0x000fe20003800000 */
[----:B------:R-:W-:-:S11]  /*0a80*/  SHF.R.S32.HI R161, RZ, 0x1f, R150 ;  /* 0x0000001fffa17819 */ /* 0x000fd60000011496 */
[----:B------:R-:W-:-:S04]  /*0a90*/  @!P3 ISETP.NE.U32.AND P1, PT, RZ, c[0x0][0x180], PT ;  /* 0x00006000ff00ba0c */ /* 0x000fc80003f25070 */
[----:B------:R-:W-:Y:S01]  /*0aa0*/  @!P3 ISETP.NE.AND.EX P1, PT, RZ, c[0x0][0x184], PT, P1 ;  /* 0x00006100ff00ba0c */ /* 0x000fe20003f25310 */
[----:B------:R-:W-:-:S03]  /*0ab0*/  @!P3 IMAD.MOV.U32 R108, RZ, RZ, R0 ;  /* 0x000000ffff6cb224 */ /* 0x000fc600078e0000 */
[----:B---3--:R-:W-:Y:S01]  /*0ac0*/  @!P3 FSEL R100, R96, RZ, P1 ;  /* 0x000000ff6064b208 */ /* 0x008fe20000800000 */
        /* <DEDUP_REMOVED lines=13> */
.L_x_16322:
[----:B------:R-:W-:Y:S02]  /*0ba0*/  IMAD.MOV.U32 R101, RZ, RZ, R146 ;  /* 0x000000ffff657224 */ /* 0x000fe400078e0092 */
.L_x_16323:
[----:B------:R-:W-:Y:S05]  /*0bb0*/  BSYNC B2 ;  /* 0x0000000000027941 */ /* 0x000fea0003800000 */
.L_x_16321:
        /* <DEDUP_REMOVED lines=16> */
.L_x_16327:
[----:B------:R-:W-:Y:S05]  /*0cc0*/  BSYNC B3 ;  /* 0x0000000000037941 */ /* 0x000fea0003800000 */
.L_x_16326:
        /* <DEDUP_REMOVED lines=43> */
.L_x_16325:
[----:B------:R-:W-:Y:S05]  /*0f80*/  BSYNC B2 ;  /* 0x0000000000027941 */ /* 0x000fea0003800000 */
.L_x_16324:
        /* <DEDUP_REMOVED lines=9> */
[----:B------:R-:W-:Y:S02]  /*1020*/  @P0 FADD.FTZ R100, R96, R100 ;  /* 0x0000006460640221 */ /* 0x000fe40000010000 */
.L_x_16320:
[----:B0-----:R-:W-:Y:S05]  /*1030*/  BSYNC B1 ;  /* 0x0000000000017941 */ /* 0x001fea0003800000 */
.L_x_16319:
        /* <DEDUP_REMOVED lines=18> */
.L_x_16331:
[----:B------:R-:W-:Y:S02]  /*1160*/  IMAD.MOV.U32 R0, RZ, RZ, R146 ;  /* 0x000000ffff007224 */ /* 0x000fe400078e0092 */
.L_x_16332:
[----:B------:R-:W-:Y:S05]  /*1170*/  BSYNC B2 ;  /* 0x0000000000027941 */ /* 0x000fea0003800000 */
.L_x_16330:
        /* <DEDUP_REMOVED lines=16> */
.L_x_16336:
[----:B------:R-:W-:Y:S05]  /*1280*/  BSYNC B3 ;  /* 0x0000000000037941 */ /* 0x000fea0003800000 */
.L_x_16335:
        /* <DEDUP_REMOVED lines=43> */
.L_x_16334:
[----:B------:R-:W-:Y:S05]  /*1540*/  BSYNC B2 ;  /* 0x0000000000027941 */ /* 0x000fea0003800000 */
.L_x_16333:
        /* <DEDUP_REMOVED lines=10> */
.L_x_16329:
[----:B------:R-:W-:Y:S05]  /*15f0*/  BSYNC B1 ;  /* 0x0000000000017941 */ /* 0x000fea0003800000 */
.L_x_16328:
        /* <DEDUP_REMOVED lines=18> */
.L_x_16340:
[----:B------:R-:W-:Y:S02]  /*1720*/  IMAD.MOV.U32 R0, RZ, RZ, R146 ;  /* 0x000000ffff007224 */ /* 0x000fe400078e0092 */
.L_x_16341:
[----:B------:R-:W-:Y:S05]  /*1730*/  BSYNC B2 ;  /* 0x0000000000027941 */ /* 0x000fea0003800000 */
.L_x_16339:
        /* <DEDUP_REMOVED lines=16> */
.L_x_16345:
[----:B------:R-:W-:Y:S05]  /*1840*/  BSYNC B3 ;  /* 0x0000000000037941 */ /* 0x000fea0003800000 */
.L_x_16344:
        /* <DEDUP_REMOVED lines=43> */
.L_x_16343:
[----:B------:R-:W-:Y:S05]  /*1b00*/  BSYNC B2 ;  /* 0x0000000000027941 */ /* 0x000fea0003800000 */
.L_x_16342:
        /* <DEDUP_REMOVED lines=10> */
.L_x_16338:
[----:B------:R-:W-:Y:S05]  /*1bb0*/  BSYNC B1 ;  /* 0x0000000000017941 */ /* 0x000fea0003800000 */
.L_x_16337:
        /* <DEDUP_REMOVED lines=18> */
.L_x_16349:
[----:B------:R-:W-:Y:S02]  /*1ce0*/  MOV R0, R146 ;  /* 0x0000009200007202 */ /* 0x000fe40000000f00 */
.L_x_16350:
[----:B------:R-:W-:Y:S05]  /*1cf0*/  BSYNC B2 ;  /* 0x0000000000027941 */ /* 0x000fea0003800000 */
.L_x_16348:
        /* <DEDUP_REMOVED lines=16> */
.L_x_16354:
[----:B------:R-:W-:Y:S05]  /*1e00*/  BSYNC B3 ;  /* 0x0000000000037941 */ /* 0x000fea0003800000 */
.L_x_16353:
        /* <DEDUP_REMOVED lines=42> */
[----:B------:R-:W-:-:S03]  /*20b0*/  LOP3.LUT R3, R3, UR26, R106, 0x96, !PT ;  /* 0x0000001a03037c12 */ /* 0x000fc6000f8e966a */
.L_x_16352:
[----:B------:R-:W-:Y:S05]  /*20c0*/  BSYNC B2 ;  /* 0x0000000000027941 */ /* 0x000fea0003800000 */
.L_x_16351:
        /* <DEDUP_REMOVED lines=10> */
.L_x_16347:
[----:B------:R-:W-:Y:S05]  /*2170*/  BSYNC B1 ;  /* 0x0000000000017941 */ /* 0x000fea0003800000 */
.L_x_16346:
        /* <DEDUP_REMOVED lines=18> */
.L_x_16358:
[----:B------:R-:W-:Y:S02]  /*22a0*/  IMAD.MOV.U32 R0, RZ, RZ, R146 ;  /* 0x000000ffff007224 */ /* 0x000fe400078e0092 */
.L_x_16359:
[----:B------:R-:W-:Y:S05]  /*22b0*/  BSYNC B2 ;  /* 0x0000000000027941 */ /* 0x000fea0003800000 */
.L_x_16357:
        /* <DEDUP_REMOVED lines=16> */
.L_x_16363:
[----:B------:R-:W-:Y:S05]  /*23c0*/  BSYNC B3 ;  /* 0x0000000000037941 */ /* 0x000fea0003800000 */
.L_x_16362:
        /* <DEDUP_REMOVED lines=43> */
.L_x_16361:
[----:B------:R-:W-:Y:S05]  /*2680*/  BSYNC B2 ;  /* 0x0000000000027941 */ /* 0x000fea0003800000 */
.L_x_16360:
        /* <DEDUP_REMOVED lines=10> */
.L_x_16356:
[----:B------:R-:W-:Y:S05]  /*2730*/  BSYNC B1 ;  /* 0x0000000000017941 */ /* 0x000fea0003800000 */
.L_x_16355:
        /* <DEDUP_REMOVED lines=18> */
.L_x_16367:
[----:B------:R-:W-:Y:S02]  /*2860*/  IMAD.MOV.U32 R0, RZ, RZ, R146 ;  /* 0x000000ffff007224 */ /* 0x000fe400078e0092 */
.L_x_16368:
[----:B------:R-:W-:Y:S05]  /*2870*/  BSYNC B2 ;  /* 0x0000000000027941 */ /* 0x000fea0003800000 */
.L_x_16366:
        /* <DEDUP_REMOVED lines=16> */
.L_x_16372:
[----:B------:R-:W-:Y:S05]  /*2980*/  BSYNC B3 ;  /* 0x0000000000037941 */ /* 0x000fea0003800000 */
.L_x_16371:
        /* <DEDUP_REMOVED lines=43> */
.L_x_16370:
[----:B------:R-:W-:Y:S05]  /*2c40*/  BSYNC B2 ;  /* 0x0000000000027941 */ /* 0x000fea0003800000 */
.L_x_16369:
        /* <DEDUP_REMOVED lines=10> */
.L_x_16365:
[----:B------:R-:W-:Y:S05]  /*2cf0*/  BSYNC B1 ;  /* 0x0000000000017941 */ /* 0x000fea0003800000 */
.L_x_16364:
        /* <DEDUP_REMOVED lines=18> */
.L_x_16376:
[----:B------:R-:W-:Y:S02]  /*2e20*/  IMAD.MOV.U32 R0, RZ, RZ, R146 ;  /* 0x000000ffff007224 */ /* 0x000fe400078e0092 */
.L_x_16377:
[----:B------:R-:W-:Y:S05]  /*2e30*/  BSYNC B2 ;  /* 0x0000000000027941 */ /* 0x000fea0003800000 */
.L_x_16375:
        /* <DEDUP_REMOVED lines=16> */
.L_x_16381:
[----:B------:R-:W-:Y:S05]  /*2f40*/  BSYNC B3 ;  /* 0x0000000000037941 */ /* 0x000fea0003800000 */
.L_x_16380:
        /* <DEDUP_REMOVED lines=43> */
.L_x_16379:
[----:B------:R-:W-:Y:S05]  /*3200*/  BSYNC B2 ;  /* 0x0000000000027941 */ /* 0x000fea0003800000 */
.L_x_16378:
        /* <DEDUP_REMOVED lines=10> */
.L_x_16374:
[----:B------:R-:W-:Y:S05]  /*32b0*/  BSYNC B1 ;  /* 0x0000000000017941 */ /* 0x000fea0003800000 */
.L_x_16373:
        /* <DEDUP_REMOVED lines=18> */
.L_x_16385:
[----:B------:R-:W-:Y:S02]  /*33e0*/  IMAD.MOV.U32 R108, RZ, RZ, R146 ;  /* 0x000000ffff6c7224 */ /* 0x000fe400078e0092 */
.L_x_16386:
[----:B------:R-:W-:Y:S05]  /*33f0*/  BSYNC B2 ;  /* 0x0000000000027941 */ /* 0x000fea0003800000 */
.L_x_16384:
        /* <DEDUP_REMOVED lines=16> */
.L_x_16390:
[----:B------:R-:W-:Y:S05]  /*3500*/  BSYNC B3 ;  /* 0x0000000000037941 */ /* 0x000fea0003800000 */
.L_x_16389:
        /* <DEDUP_REMOVED lines=43> */
.L_x_16388:
[----:B------:R-:W-:Y:S05]  /*37c0*/  BSYNC B2 ;  /* 0x0000000000027941 */ /* 0x000fea0003800000 */
.L_x_16387:
[----:B------:R0:W1:Y:S01]  /*37d0*/  I2F.U32 R107, R108 ;  /* 0x0000006c006b7306 */ /* 0x0000620000201000 */
[----:B------:R-:W-:Y:S01]  /*37e0*/  HFMA2.MMA R110, -RZ, RZ, 0.1171875, 0 ;  /* 0x2f800000ff6e7435 */ /* 0x000fe200000001ff */
[----:B0-----:R-:W-:-:S05]  /*37f0*/  PRMT R108, RZ, 0x7610, R91 ;  /* 0x00007610ff6c7816 */ /* 0x001fca000000005b */
[----:B------:R-:W-:-:S04]  /*3800*/  FMUL.FTZ R109, R108, c[0x0][0x1ec] ;  /* 0x00007b006c6d7a20 */ /* 0x000fc80000410000 */
[----:B-1----:R-:W-:Y:S02]  /*3810*/  FFMA.FTZ R107, R107, R110, 1.1641532182693481445e-10 ;  /* 0x2f0000006b6b7423 */ /* 0x002fe4000001006e */
[----:B------:R-:W-:-:S03]  /*3820*/  FMUL.FTZ R109, R109, c[0x0][0x1e8] ;  /* 0x00007a006d6d7a20 */ /* 0x000fc60000410000 */
[----:B------:R-:W-:-:S04]  /*3830*/  FSETP.GTU.FTZ.AND P1, PT, R107, c[0x0][0x1e4], PT ;  /* 0x000079006b007a0b */ /* 0x000fc80003f3c000 */
[----:B------:R-:W-:Y:S02]  /*3840*/  FSEL R107, R109, RZ, !P1 ;  /* 0x000000ff6d6b7208 */ /* 0x000fe40004800000 */
[----:B------:R-:W-:-:S03]  /*3850*/  SEL R145, RZ, 0x1, P1 ;  /* 0x00000001ff917807 */ /* 0x000fc60000800000 */
[----:B------:R-:W-:Y:S02]  /*3860*/  @P0 FADD.FTZ R107, R95, R107 ;  /* 0x0000006b5f6b0221 */ /* 0x000fe40000010000 */
.L_x_16383:
[----:B------:R-:W-:Y:S05]  /*3870*/  BSYNC B1 ;  /* 0x0000000000017941 */ /* 0x000fea0003800000 */
.L_x_16382:
[----:B------:R-:W-:Y:S01]  /*3880*/  IMAD.MOV.U32 R158, RZ, RZ, 0x20 ;  /* 0x00000020ff9e7424 */ /* 0x000fe200078e00ff */
[----:B------:R-:W-:Y:S01]  /*3890*/  IADD3 R117, R159, 0x20, RZ ;  /* 0x000000209f757810 */ /* 0x000fe20007ffe0ff */
        /* <DEDUP_REMOVED lines=28> */
.L_x_16392:
[----:B------:R-:W-:Y:S05]  /*3a60*/  BSYNC B1 ;  /* 0x0000000000017941 */ /* 0x000fea0003800000 */
.L_x_16391:
        /* <DEDUP_REMOVED lines=22> */
.L_x_16396:
[----:B------:R-:W-:Y:S02]  /*3bd0*/  IMAD.MOV.U32 R109, RZ, RZ, R146 ;  /* 0x000000ffff6d7224 */ /* 0x000fe400078e0092 */
.L_x_16397:
[----:B------:R-:W-:Y:S05]  /*3be0*/  BSYNC B2 ;  /* 0x0000000000027941 */ /* 0x000fea0003800000 */
.L_x_16395:
        /* <DEDUP_REMOVED lines=16> */
.L_x_16401:
[----:B------:R-:W-:Y:S05]  /*3cf0*/  BSYNC B3 ;  /* 0x0000000000037941 */ /* 0x000fea0003800000 */
.L_x_16400:
        /* <DEDUP_REMOVED lines=43> */
.L_x_16399:
[----:B------:R-:W-:Y:S05]  /*3fb0*/  BSYNC B2 ;  /* 0x0000000000027941 */ /* 0x000fea0003800000 */
.L_x_16398:
        /* <DEDUP_REMOVED lines=9> */
[----:B------:R-:W-:Y:S02]  /*4050*/  @P0 FADD.FTZ R108, R96, R108 ;  /* 0x0000006c606c0221 */ /* 0x000fe40000010000 */
.L_x_16394:
[----:B0-----:R-:W-:Y:S05]  /*4060*/  BSYNC B1 ;  /* 0x0000000000017941 */ /* 0x001fea0003800000 */
.L_x_16393:
        /* <DEDUP_REMOVED lines=18> */
.L_x_16405:
[----:B------:R-:W-:Y:S02]  /*4190*/  MOV R0, R146 ;  /* 0x0000009200007202 */ /* 0x000fe40000000f00 */
.L_x_16406:
[----:B------:R-:W-:Y:S05]  /*41a0*/  BSYNC B2 ;  /* 0x0000000000027941 */ /* 0x000fea0003800000 */
.L_x_16404:
        /* <DEDUP_REMOVED lines=16> */
.L_x_16410:
[----:B------:R-:W-:Y:S05]  /*42b0*/  BSYNC B3 ;  /* 0x0000000000037941 */ /* 0x000fea0003800000 */
.L_x_16409:
        /* <DEDUP_REMOVED lines=44> */
.L_x_16408:
[----:B------:R-:W-:Y:S05]  /*4580*/  BSYNC B2 ;  /* 0x0000000000027941 */ /* 0x000fea0003800000 */
.L_x_16407:
        /* <DEDUP_REMOVED lines=10> */
.L_x_16403:
[----:B------:R-:W-:Y:S05]  /*4630*/  BSYNC B1 ;  /* 0x0000000000017941 */ /* 0x000fea0003800000 */
.L_x_16402:
        /* <DEDUP_REMOVED lines=18> */
.L_x_16414:
[----:B------:R-:W-:Y:S02]  /*4760*/  MOV R0, R146 ;  /* 0x0000009200007202 */ /* 0x000fe40000000f00 */
.L_x_16415:
[----:B------:R-:W-:Y:S05]  /*4770*/  BSYNC B2 ;  /* 0x0000000000027941 */ /* 0x000fea0003800000 */
.L_x_16413:
        /* <DEDUP_REMOVED lines=16> */
.L_x_16419:
[----:B------:R-:W-:Y:S05]  /*4880*/  BSYNC B3 ;  /* 0x0000000000037941 */ /* 0x000fea0003800000 */
.L_x_16418:
        /* <DEDUP_REMOVED lines=41> */
[----:B------:R-:W-:Y:S01]  /*4b20*/  IMAD.MOV.U32 R112, RZ, RZ, RZ ;  /* 0x000000ffff707224 */ /* 0x000fe200078e00ff */
[----:B------:R-:W-:Y:S01]  /*4b30*/  LOP3.LUT R3, R111, UR26, R2, 0x96, !PT ;  /* 0x0000001a6f037c12 */ /* 0x000fe2000f8e9602 */
[----:B------:R-:W-:Y:S02]  /*4b40*/  IMAD.MOV.U32 R2, RZ, RZ, R110 ;  /* 0x000000ffff027224 */ /* 0x000fe400078e006e */
.L_x_16417:
[----:B------:R-:W-:Y:S05]  /*4b50*/  BSYNC B2 ;  /* 0x0000000000027941 */ /* 0x000fea0003800000 */
.L_x_16416:
        /* <DEDUP_REMOVED lines=10> */
.L_x_16412:
[----:B------:R-:W-:Y:S05]  /*4c00*/  BSYNC B1 ;  /* 0x0000000000017941 */ /* 0x000fea0003800000 */
.L_x_16411:
        /* <DEDUP_REMOVED lines=18> */
.L_x_16423:
[----:B------:R-:W-:Y:S02]  /*4d30*/  MOV R0, R146 ;  /* 0x0000009200007202 */ /* 0x000fe40000000f00 */
.L_x_16424:
[----:B------:R-:W-:Y:S05]  /*4d40*/  BSYNC B2 ;  /* 0x0000000000027941 */ /* 0x000fea0003800000 */
.L_x_16422:
        /* <DEDUP_REMOVED lines=16> */
.L_x_16428:
[----:B------:R-:W-:Y:S05]  /*4e50*/  BSYNC B3 ;  /* 0x0000000000037941 */ /* 0x000fea0003800000 */
.L_x_16427:
        /* <DEDUP_REMOVED lines=44> */
.L_x_16426:
[----:B------:R-:W-:Y:S05]  /*5120*/  BSYNC B2 ;  /* 0x0000000000027941 */ /* 0x000fea0003800000 */
.L_x_16425:
        /* <DEDUP_REMOVED lines=10> */
.L_x_16421:
[----:B------:R-:W-:Y:S05]  /*51d0*/  BSYNC B1 ;  /* 0x0000000000017941 */ /* 0x000fea0003800000 */
.L_x_16420:
        /* <DEDUP_REMOVED lines=18> */
.L_x_16432:
[----:B------:R-:W-:Y:S02]  /*5300*/  MOV R0, R146 ;  /* 0x0000009200007202 */ /* 0x000fe40000000f00 */
.L_x_16433:
[----:B------:R-:W-:Y:S05]  /*5310*/  BSYNC B2 ;  /* 0x0000000000027941 */ /* 0x000fea0003800000 */
.L_x_16431:
        /* <DEDUP_REMOVED lines=16> */
.L_x_16437:
[----:B------:R-:W-:Y:S05]  /*5420*/  BSYNC B3 ;  /* 0x0000000000037941 */ /* 0x000fea0003800000 */
.L_x_16436:
        /* <DEDUP_REMOVED lines=44> */
.L_x_16435:
[----:B------:R-:W-:Y:S05]  /*56f0*/  BSYNC B2 ;  /* 0x0000000000027941 */ /* 0x000fea0003800000 */
.L_x_16434:
        /* <DEDUP_REMOVED lines=10> */
.L_x_16430:
[----:B------:R-:W-:Y:S05]  /*57a0*/  BSYNC B1 ;  /* 0x0000000000017941 */ /* 0x000fea0003800000 */
.L_x_16429:
        /* <DEDUP_REMOVED lines=18> */
.L_x_16441:
[----:B------:R-:W-:Y:S02]  /*58d0*/  MOV R0, R146 ;  /* 0x0000009200007202 */ /* 0x000fe40000000f00 */
.L_x_16442:
[----:B------:R-:W-:Y:S05]  /*58e0*/  BSYNC B2 ;  /* 0x0000000000027941 */ /* 0x000fea0003800000 */
.L_x_16440:
        /* <DEDUP_REMOVED lines=16> */
.L_x_16446:
[----:B------:R-:W-:Y:S05]  /*59f0*/  BSYNC B3 ;  /* 0x0000000000037941 */ /* 0x000fea0003800000 */
.L_x_16445:
        /* <DEDUP_REMOVED lines=43> */
.L_x_16444:
[----:B------:R-:W-:Y:S05]  /*5cb0*/  BSYNC B2 ;  /* 0x0000000000027941 */ /* 0x000fea0003800000 */
.L_x_16443:
        /* <DEDUP_REMOVED lines=10> */
.L_x_16439:
[----:B------:R-:W-:Y:S05]  /*5d60*/  BSYNC B1 ;  /* 0x0000000000017941 */ /* 0x000fea0003800000 */
.L_x_16438:
        /* <DEDUP_REMOVED lines=18> */
.L_x_16450:
[----:B------:R-:W-:Y:S02]  /*5e90*/  IMAD.MOV.U32 R0, RZ, RZ, R146 ;  /* 0x000000ffff007224 */ /* 0x000fe400078e0092 */
.L_x_16451:
[----:B------:R-:W-:Y:S05]  /*5ea0*/  BSYNC B2 ;  /* 0x0000000000027941 */ /* 0x000fea0003800000 */
.L_x_16449:
        /* <DEDUP_REMOVED lines=16> */
.L_x_16455:
[----:B------:R-:W-:Y:S05]  /*5fb0*/  BSYNC B3 ;  /* 0x0000000000037941 */ /* 0x000fea0003800000 */
.L_x_16454:
        /* <DEDUP_REMOVED lines=43> */
.L_x_16453:
[----:B------:R-:W-:Y:S05]  /*6270*/  BSYNC B2 ;  /* 0x0000000000027941 */ /* 0x000fea0003800000 */
.L_x_16452:
        /* <DEDUP_REMOVED lines=10> */
.L_x_16448:
[----:B------:R-:W-:Y:S05]  /*6320*/  BSYNC B1 ;  /* 0x0000000000017941 */ /* 0x000fea0003800000 */
.L_x_16447:
        /* <DEDUP_REMOVED lines=18> */
.L_x_16459:
[----:B------:R-:W-:Y:S02]  /*6450*/  IMAD.MOV.U32 R0, RZ, RZ, R146 ;  /* 0x000000ffff007224 */ /* 0x000fe400078e0092 */
.L_x_16460:
[----:B------:R-:W-:Y:S05]  /*6460*/  BSYNC B2 ;  /* 0x0000000000027941 */ /* 0x000fea0003800000 */
.L_x_16458:
        /* <DEDUP_REMOVED lines=16> */
.L_x_16464:
[----:B------:R-:W-:Y:S05]  /*6570*/  BSYNC B3 ;  /* 0x0000000000037941 */ /* 0x000fea0003800000 */
.L_x_16463:
        /* <DEDUP_REMOVED lines=44> */
.L_x_16462:
[----:B------:R-:W-:Y:S05]  /*6840*/  BSYNC B2 ;  /* 0x0000000000027941 */ /* 0x000fea0003800000 */
.L_x_16461:
        /* <DEDUP_REMOVED lines=10> */
.L_x_16457:
[----:B------:R-:W-:Y:S05]  /*68f0*/  BSYNC B1 ;  /* 0x0000000000017941 */ /* 0x000fea0003800000 */
.L_x_16456:
        /* <DEDUP_REMOVED lines=29> */
.L_x_16466:
[----:B------:R-:W-:Y:S05]  /*6ad0*/  BSYNC B1 ;  /* 0x0000000000017941 */ /* 0x000fea0003800000 */
.L_x_16465:
        /* <DEDUP_REMOVED lines=22> */
.L_x_16470:
[----:B------:R-:W-:Y:S02]  /*6c40*/  IMAD.MOV.U32 R117, RZ, RZ, R146 ;  /* 0x000000ffff757224 */ /* 0x000fe400078e0092 */
.L_x_16471:
[----:B------:R-:W-:Y:S05]  /*6c50*/  BSYNC B2 ;  /* 0x0000000000027941 */ /* 0x000fea0003800000 */
.L_x_16469:
        /* <DEDUP_REMOVED lines=16> */
.L_x_16475:
[----:B------:R-:W-:Y:S05]  /*6d60*/  BSYNC B3 ;  /* 0x0000000000037941 */ /* 0x000fea0003800000 */
.L_x_16474:
        /* <DEDUP_REMOVED lines=44> */
.L_x_16473:
[----:B------:R-:W-:Y:S05]  /*7030*/  BSYNC B2 ;  /* 0x0000000000027941 */ /* 0x000fea0003800000 */
.L_x_16472:
        /* <DEDUP_REMOVED lines=10> */
.L_x_16468:
[----:B0-----:R-:W-:Y:S05]  /*70e0*/  BSYNC B1 ;  /* 0x0000000000017941 */ /* 0x001fea0003800000 */
.L_x_16467:
        /* <DEDUP_REMOVED lines=18> */
.L_x_16479:
[----:B------:R-:W-:Y:S02]  /*7210*/  IMAD.MOV.U32 R118, RZ, RZ, R146 ;  /* 0x000000ffff767224 */ /* 0x000fe400078e0092 */
.L_x_16480:
[----:B------:R-:W-:Y:S05]  /*7220*/  BSYNC B2 ;  /* 0x0000000000027941 */ /* 0x000fea0003800000 */
.L_x_16478:
        /* <DEDUP_REMOVED lines=16> */
.L_x_16484:
[----:B------:R-:W-:Y:S05]  /*7330*/  BSYNC B3 ;  /* 0x0000000000037941 */ /* 0x000fea0003800000 */
.L_x_16483:
        /* <DEDUP_REMOVED lines=44> */
.L_x_16482:
[----:B------:R-:W-:Y:S05]  /*7600*/  BSYNC B2 ;  /* 0x0000000000027941 */ /* 0x000fea0003800000 */
.L_x_16481:
        /* <DEDUP_REMOVED lines=10> */
.L_x_16477:
[----:B------:R-:W-:Y:S05]  /*76b0*/  BSYNC B1 ;  /* 0x0000000000017941 */ /* 0x000fea0003800000 */
.L_x_16476:
        /* <DEDUP_REMOVED lines=18> */
.L_x_16488:
[----:B------:R-:W-:Y:S02]  /*77e0*/  IMAD.MOV.U32 R119, RZ, RZ, R146 ;  /* 0x000000ffff777224 */ /* 0x000fe400078e0092 */
.L_x_16489:
[----:B------:R-:W-:Y:S05]  /*77f0*/  BSYNC B2 ;  /* 0x0000000000027941 */ /* 0x000fea0003800000 */
.L_x_16487:
        /* <DEDUP_REMOVED lines=16> */
.L_x_16493:
[----:B------:R-:W-:Y:S05]  /*7900*/  BSYNC B3 ;  /* 0x0000000000037941 */ /* 0x000fea0003800000 */
.L_x_16492:
        /* <DEDUP_REMOVED lines=44> */
.L_x_16491:
[----:B------:R-:W-:Y:S05]  /*7bd0*/  BSYNC B2 ;  /* 0x0000000000027941 */ /* 0x000fea0003800000 */
.L_x_16490:
[----:B------:R0:W1:Y:S01]  /*7be0*/  I2F.U32 R118, R119 ;  /* 0x0000007700767306 */ /* 0x0000620000201000 */
[----:B------:R-:W-:Y:S01]  /*7bf0*/  HFMA2.MMA R121, -RZ, RZ, 0.1171875, 0 ;  /* 0x2f800000ff797435 */ /* 0x000fe200000001ff */
[----:B0----5:R-:W-:-:S09]  /*7c00*/  PRMT R119, RZ, 0x5410, R89 ;  /* 0x00005410ff777816 */ /* 0x021fd20000000059 */
[----:B-1----:R-:W-:Y:S02]  /*7c10*/  FFMA.FTZ R118, R118, R121, 1.1641532182693481445e-10 ;  /* 0x2f00000076767423 */ /* 0x002fe40000010079 */
[----:B------:R-:W-:-:S03]  /*7c20*/  FMUL.FTZ R121, R119, c[0x0][0x1ec] ;  /* 0x00007b0077797a20 */ /* 0x000fc60000410000 */
[----:B------:R-:W-:Y:S01]  /*7c30*/  FSETP.GTU.FTZ.AND P1, PT, R118, c[0x0][0x1e4], PT ;  /* 0x0000790076007a0b */ /* 0x000fe20003f3c000 */
[----:B------:R-:W-:-:S03]  /*7c40*/  FMUL.FTZ R121, R121, c[0x0][0x1e8] ;  /* 0x00007a0079797a20 */ /* 0x000fc60000410000 */
[----:B------:R-:W-:Y:S02]  /*7c50*/  SEL R140, RZ, 0x1, P1 ;  /* 0x00000001ff8c7807 */ /* 0x000fe40000800000 */
[----:B------:R-:W-:-:S05]  /*7c60*/  FSEL R118, R121, RZ, !P1 ;  /* 0x000000ff79767208 */ /* 0x000fca0004800000 */
[----:B------:R-:W-:Y:S02]  /*7c70*/  @P0 FADD.FTZ R118, R98, R118 ;  /* 0x0000007662760221 */ /* 0x000fe40000010000 */
.L_x_16486:
[----:B------:R-:W-:Y:S05]  /*7c80*/  BSYNC B1 ;  /* 0x0000000000017941 */ /* 0x000fea0003800000 */
.L_x_16485:
        /* <DEDUP_REMOVED lines=18> */
.L_x_16497:
[----:B------:R-:W-:Y:S02]  /*7db0*/  IMAD.MOV.U32 R124, RZ, RZ, R146 ;  /* 0x000000ffff7c7224 */ /* 0x000fe400078e0092 */
.L_x_16498:
[----:B------:R-:W-:Y:S05]  /*7dc0*/  BSYNC B2 ;  /* 0x0000000000027941 */ /* 0x000fea0003800000 */
.L_x_16496:
        /* <DEDUP_REMOVED lines=16> */
.L_x_16502:
[----:B------:R-:W-:Y:S05]  /*7ed0*/  BSYNC B3 ;  /* 0x0000000000037941 */ /* 0x000fea0003800000 */
.L_x_16501:
        /* <DEDUP_REMOVED lines=44> */
.L_x_16500:
[----:B------:R-:W-:Y:S05]  /*81a0*/  BSYNC B2 ;  /* 0x0000000000027941 */ /* 0x000fea0003800000 */
.L_x_16499:
        /* <DEDUP_REMOVED lines=10> */
.L_x_16495:
[----:B------:R-:W-:Y:S05]  /*8250*/  BSYNC B1 ;  /* 0x0000000000017941 */ /* 0x000fea0003800000 */
.L_x_16494:
        /* <DEDUP_REMOVED lines=18> */
.L_x_16506:
[----:B------:R-:W-:Y:S02]  /*8380*/  IMAD.MOV.U32 R124, RZ, RZ, R146 ;  /* 0x000000ffff7c7224 */ /* 0x000fe400078e0092 */
.L_x_16507:
[----:B------:R-:W-:Y:S05]  /*8390*/  BSYNC B2 ;  /* 0x0000000000027941 */ /* 0x000fea0003800000 */
.L_x_16505:
        /* <DEDUP_REMOVED lines=16> */
.L_x_16511:
[----:B------:R-:W-:Y:S05]  /*84a0*/  BSYNC B3 ;  /* 0x0000000000037941 */ /* 0x000fea0003800000 */
.L_x_16510:
        /* <DEDUP_REMOVED lines=44> */
.L_x_16509:
[----:B------:R-:W-:Y:S05]  /*8770*/  BSYNC B2 ;  /* 0x0000000000027941 */ /* 0x000fea0003800000 */
.L_x_16508:
        /* <DEDUP_REMOVED lines=10> */
.L_x_16504:
[----:B------:R-:W-:Y:S05]  /*8820*/  BSYNC B1 ;  /* 0x0000000000017941 */ /* 0x000fea0003800000 */
.L_x_16503:
        /* <DEDUP_REMOVED lines=18> */
.L_x_16515:
[----:B------:R-:W-:Y:S02]  /*8950*/  IMAD.MOV.U32 R124, RZ, RZ, R146 ;  /* 0x000000ffff7c7224 */ /* 0x000fe400078e0092 */
.L_x_16516:
[----:B------:R-:W-:Y:S05]  /*8960*/  BSYNC B2 ;  /* 0x0000000000027941 */ /* 0x000fea0003800000 */
.L_x_16514:
        /* <DEDUP_REMOVED lines=16> */
.L_x_16520:
[----:B------:R-:W-:Y:S05]  /*8a70*/  BSYNC B3 ;  /* 0x0000000000037941 */ /* 0x000fea0003800000 */
.L_x_16519:
        /* <DEDUP_REMOVED lines=44> */
.L_x_16518:
[----:B------:R-:W-:Y:S05]  /*8d40*/  BSYNC B2 ;  /* 0x0000000000027941 */ /* 0x000fea0003800000 */
.L_x_16517:
        /* <DEDUP_REMOVED lines=10> */
.L_x_16513:
[----:B------:R-:W-:Y:S05]  /*8df0*/  BSYNC B1 ;  /* 0x0000000000017941 */ /* 0x000fea0003800000 */
.L_x_16512:
        /* <DEDUP_REMOVED lines=18> */
.L_x_16524:
[----:B------:R-:W-:Y:S02]  /*8f20*/  IMAD.MOV.U32 R124, RZ, RZ, R146 ;  /* 0x000000ffff7c7224 */ /* 0x000fe400078e0092 */
.L_x_16525:
[----:B------:R-:W-:Y:S05]  /*8f30*/  BSYNC B2 ;  /* 0x0000000000027941 */ /* 0x000fea0003800000 */
.L_x_16523:
        /* <DEDUP_REMOVED lines=16> */
.L_x_16529:
[----:B------:R-:W-:Y:S05]  /*9040*/  BSYNC B3 ;  /* 0x0000000000037941 */ /* 0x000fea0003800000 */
.L_x_16528:
        /* <DEDUP_REMOVED lines=44> */
.L_x_16527:
[----:B------:R-:W-:Y:S05]  /*9310*/  BSYNC B2 ;  /* 0x0000000000027941 */ /* 0x000fea0003800000 */
.L_x_16526:
        /* <DEDUP_REMOVED lines=10> */
.L_x_16522:
[----:B------:R-:W-:Y:S05]  /*93c0*/  BSYNC B1 ;  /* 0x0000000000017941 */ /* 0x000fea0003800000 */
.L_x_16521:
        /* <DEDUP_REMOVED lines=18> */
.L_x_16533:
[----:B------:R-:W-:Y:S02]  /*94f0*/  IMAD.MOV.U32 R124, RZ, RZ, R146 ;  /* 0x000000ffff7c7224 */ /* 0x000fe400078e0092 */
.L_x_16534:
[----:B------:R-:W-:Y:S05]  /*9500*/  BSYNC B2 ;  /* 0x0000000000027941 */ /* 0x000fea0003800000 */
.L_x_16532:
        /* <DEDUP_REMOVED lines=16> */
.L_x_16538:
[----:B------:R-:W-:Y:S05]  /*9610*/  BSYNC B3 ;  /* 0x0000000000037941 */ /* 0x000fea0003800000 */
.L_x_16537:
        /* <DEDUP_REMOVED lines=43> */
.L_x_16536:
[----:B------:R-:W-:Y:S05]  /*98d0*/  BSYNC B2 ;  /* 0x0000000000027941 */ /* 0x000fea0003800000 */
.L_x_16535:
[----:B------:R0:W1:Y:S01]  /*98e0*/  I2F.U32 R123, R124 ;  /* 0x0000007c007b7306 */ /* 0x0000620000201000 */
[----:B------:R-:W-:Y:S01]  /*98f0*/  IMAD.MOV.U32 R126, RZ, RZ, 0x2f800000 ;  /* 0x2f800000ff7e7424 */ /* 0x000fe200078e00ff */
[----:B0-----:R-:W-:-:S03]  /*9900*/  PRMT R124, RZ, 0x7610, R91 ;  /* 0x00007610ff7c7816 */ /* 0x001fc6000000005b */
[----:B-1----:R-:W-:Y:S02]  /*9910*/  FFMA.FTZ R123, R123, R126, 1.1641532182693481445e-10 ;  /* 0x2f0000007b7b7423 */ /* 0x002fe4000001007e */
[----:B------:R-:W-:-:S03]  /*9920*/  FMUL.FTZ R126, R124, c[0x0][0x1ec] ;  /* 0x00007b007c7e7a20 */ /* 0x000fc60000410000 */
[----:B------:R-:W-:Y:S01]  /*9930*/  FSETP.GTU.FTZ.AND P1, PT, R123, c[0x0][0x1e4], PT ;  /* 0x000079007b007a0b */ /* 0x000fe20003f3c000 */
[----:B------:R-:W-:-:S03]  /*9940*/  FMUL.FTZ R126, R126, c[0x0][0x1e8] ;  /* 0x00007a007e7e7a20 */ /* 0x000fc60000410000 */
[----:B------:R-:W-:Y:S02]  /*9950*/  SEL R145, RZ, 0x1, P1 ;  /* 0x00000001ff917807 */ /* 0x000fe40000800000 */
[----:B------:R-:W-:-:S05]  /*9960*/  FSEL R123, R126, RZ, !P1 ;  /* 0x000000ff7e7b7208 */ /* 0x000fca0004800000 */
[----:B------:R-:W-:Y:S02]  /*9970*/  @P0 FADD.FTZ R123, R95, R123 ;  /* 0x0000007b5f7b0221 */ /* 0x000fe40000010000 */
.L_x_16531:
[----:B------:R-:W-:Y:S05]  /*9980*/  BSYNC B1 ;  /* 0x0000000000017941 */ /* 0x000fea0003800000 */
.L_x_16530:
[-C--:B------:R-:W-:Y:S01]  /*9990*/  IMAD.WIDE.U32 R124, R125, R158.reuse, c[0x0][0x188] ;  /* 0x000062007d7c7625 */ /* 0x080fe200078e009e */
[----:B------:R-:W-:Y:S01]  /*99a0*/  IADD3 R137, R159, 0x60, RZ ;  /* 0x000000609f897810 */ /* 0x000fe20007ffe0ff */
[----:B------:R-:W-:Y:S01]  /*99b0*/  BSSY B1, `(.L_x_16539) ;  /* 0x000001b000017945 */ /* 0x000fe20003800000 */
[----:B------:R-:W-:Y:S02]  /*99c0*/  IADD3 R138, R153, 0x60, RZ ;  /* 0x00000060998a7810 */ /* 0x000fe40007ffe0ff */
[----:B------:R0:W-:Y:S01]  /*99d0*/  STG.E.128 [R124.64], R116 ;  /* 0x000000747c007986 */ /* 0x0001e2000c101d06 */
[----:B------:R-:W-:Y:S01]  /*99e0*/  @P2 MOV R133, 0x10 ;  /* 0x0000001000852802 */ /* 0x000fe20000000f00 */
[----:B------:R-:W-:Y:S02]  /*99f0*/  @P0 IMAD.WIDE.U32 R130, R137, R158, c[0x0][0x180] ;  /* 0x0000600089820625 */ /* 0x000fe400078e009e */
[----:B------:R0:W-:Y:S01]  /*9a00*/  STG.E.128 [R124.64+0x10], R120 ;  /* 0x000010787c007986 */ /* 0x0001e2000c101d06 */
[----:B------:R-:W-:Y:S05]  /*9a10*/  @!P2 BRA `(.L_x_16540) ;  /* 0x000001400000a947 */ /* 0x000fea0003800000 */
[----:B0-----:R-:W-:Y:S01]  /*9a20*/  IMAD.U32 R125, R144, 0x10000, RZ ;  /* 0x00010000907d7824 */ /* 0x001fe200078e00ff */
[----:B------:R-:W-:-:S02]  /*9a30*/  LOP3.LUT R124, R145, 0xffff, RZ, 0xc0, !PT ;  /* 0x0000ffff917c7812 */ /* 0x000fc400078ec0ff */
[----:B------:R-:W-:Y:S02]  /*9a40*/  PRMT R127, R143, 0x7104, RZ ;  /* 0x000071048f7f7816 */ /* 0x000fe400000000ff */
[----:B------:R-:W-:Y:S02]  /*9a50*/  LOP3.LUT R125, R125, 0xff0000, RZ, 0xc0, !PT ;  /* 0x00ff00007d7d7812 */ /* 0x000fe400078ec0ff */
[----:B------:R-:W-:Y:S02]  /*9a60*/  LOP3.LUT R126, R140, 0xff, RZ, 0xc0, !PT ;  /* 0x000000ff8c7e7812 */ /* 0x000fe400078ec0ff */
[----:B------:R-:W-:Y:S02]  /*9a70*/  PRMT R124, R125, 0x4210, R124 ;  /* 0x000042107d7c7816 */ /* 0x000fe4000000007c */
[----:B------:R-:W-:Y:S02]  /*9a80*/  LOP3.LUT R128, R7, 0xff, RZ, 0xc0, !PT ;  /* 0x000000ff07807812 */ /* 0x000fe400078ec0ff */
[----:B------:R-:W-:-:S02]  /*9a90*/  LOP3.LUT R127, R124, 0xff00, R127, 0xf8, !PT ;  /* 0x0000ff007c7f7812 */ /* 0x000fc400078ef87f */
[----:B------:R-:W-:Y:S01]  /*9aa0*/  LOP3.LUT R124, R141, 0xff, RZ, 0xc0, !PT ;  /* 0x000000ff8d7c7812 */ /* 0x000fe200078ec0ff */
[----:B------:R-:W-:Y:S01]  /*9ab0*/  IMAD.WIDE.U32 R128, R128, 0x100, RZ ;  /* 0x0000010080807825 */ /* 0x000fe200078e00ff */
[----:B------:R-:W-:-:S03]  /*9ac0*/  LOP3.LUT R135, R127, 0xff, R142, 0xf8, !PT ;  /* 0x000000ff7f877812 */ /* 0x000fc600078ef88e */
[----:B------:R-:W-:-:S04]  /*9ad0*/  IMAD.WIDE.U32 R124, R124, 0x1000000, RZ ;  /* 0x010000007c7c7825 */ /* 0x000fc800078e00ff */
[----:B------:R-:W-:-:S05]  /*9ae0*/  IMAD.WIDE.U32 R126, R126, 0x10000, RZ ;  /* 0x000100007e7e7825 */ /* 0x000fca00078e00ff */
[----:B------:R-:W-:Y:S01]  /*9af0*/  LOP3.LUT R135, R127, R135, R125, 0xfe, !PT ;  /* 0x000000877f877212 */ /* 0x000fe200078efe7d */
[----:B------:R-:W-:Y:S01]  /*9b00*/  IMAD.MOV.U32 R127, RZ, RZ, 0x8 ;  /* 0x00000008ff7f7424 */ /* 0x000fe200078e00ff */
[----:B------:R-:W-:Y:S02]  /*9b10*/  LOP3.LUT R125, R128, R124, R126, 0xfe, !PT ;  /* 0x0000007c807d7212 */ /* 0x000fe400078efe7e */
[----:B------:R-:W-:Y:S02]  /*9b20*/  LOP3.LUT R129, R135, R129, RZ, 0xfc, !PT ;  /* 0x0000008187817212 */ /* 0x000fe400078efcff */
[----:B------:R-:W-:Y:S01]  /*9b30*/  LOP3.LUT R128, R125, 0xff, R6, 0xf8, !PT ;  /* 0x000000ff7d807812 */ /* 0x000fe200078ef806 */
[----:B------:R-:W-:-:S05]  /*9b40*/  IMAD.WIDE.U32 R124, R0, R127, c[0x0][0x190] ;  /* 0x00006400007c7625 */ /* 0x000fca00078e007f */
[----:B------:R0:W-:Y:S02]  /*9b50*/  STG.E.64 [R124.64], R128 ;  /* 0x000000807c007986 */ /* 0x0001e4000c101b06 */
.L_x_16540:
[----:B------:R-:W-:Y:S05]  /*9b60*/  BSYNC B1 ;  /* 0x0000000000017941 */ /* 0x000fea0003800000 */
.L_x_16539:
[----:B------:R-:W-:Y:S01]  /*9b70*/  @P2 IMAD.WIDE.U32 R126, R138, R133, c[0x0][0x170] ;  /* 0x00005c008a7e2625 */ /* 0x000fe200078e0085 */
[----:B------:R-:W2:Y:S04]  /*9b80*/  @P0 LDG.E.128 R96, [R130.64] ;  /* 0x0000000682600981 */ /* 0x000ea8000c1e1d00 */
[----:B------:R1:W5:Y:S04]  /*9b90*/  @P2 LDG.E.128 R88, [R126.64] ;  /* 0x000000067e582981 */ /* 0x000368000c1e1d00 */
[----:B------:R1:W5:Y:S01]  /*9ba0*/  @P0 LDG.E.128 R92, [R130.64+0x10] ;  /* 0x00001006825c0981 */ /* 0x000362000c1e1d00 */
[----:B------:R-:W-:Y:S01]  /*9bb0*/  @!P3 ISETP.NE.U32.AND P1, PT, RZ, c[0x0][0x180], PT ;  /* 0x00006000ff00ba0c */ /* 0x000fe20003f25070 */
[----:B------:R-:W-:Y:S01]  /*9bc0*/  BSSY B1, `(.L_x_16541) ;  /* 0x000005a000017945 */ /* 0x000fe20003800000 */
[----:B0-----:R-:W-:-:S02]  /*9bd0*/  @!P3 IMAD.MOV.U32 R128, RZ, RZ, R132 ;  /* 0x000000ffff80b224 */ /* 0x001fc400078e0084 */
[----:B------:R-:W-:-:S04]  /*9be0*/  @!P3 ISETP.NE.AND.EX P1, PT, RZ, c[0x0][0x184], PT, P1 ;  /* 0x00006100ff00ba0c */ /* 0x000fc80003f25310 */
        /* <DEDUP_REMOVED lines=14> */
.L_x_16544:
[----:B------:R-:W-:Y:S02]  /*9cd0*/  IMAD.MOV.U32 R0, RZ, RZ, R146 ;  /* 0x000000ffff007224 */ /* 0x000fe400078e0092 */
.L_x_16545:
[----:B------:R-:W-:Y:S05]  /*9ce0*/  BSYNC B2 ;  /* 0x0000000000027941 */ /* 0x000fea0003800000 */
.L_x_16543:
        /* <DEDUP_REMOVED lines=16> */
.L_x_16549:
[----:B------:R-:W-:Y:S05]  /*9df0*/  BSYNC B3 ;  /* 0x0000000000037941 */ /* 0x000fea0003800000 */
.L_x_16548:
        /* <DEDUP_REMOVED lines=43> */
.L_x_16547:
[----:B------:R-:W-:Y:S05]  /*a0b0*/  BSYNC B2 ;  /* 0x0000000000027941 */ /* 0x000fea0003800000 */
.L_x_16546:
        /* <DEDUP_REMOVED lines=10> */
.L_x_16542:
[----:B-1----:R-:W-:Y:S05]  /*a160*/  BSYNC B1 ;  /* 0x0000000000017941 */ /* 0x002fea0003800000 */
.L_x_16541:
        /* <DEDUP_REMOVED lines=18> */
.L_x_16553:
[----:B------:R-:W-:Y:S02]  /*a290*/  IMAD.MOV.U32 R0, RZ, RZ, R146 ;  /* 0x000000ffff007224 */ /* 0x000fe400078e0092 */
.L_x_16554:
[----:B------:R-:W-:Y:S05]  /*a2a0*/  BSYNC B2 ;  /* 0x0000000000027941 */ /* 0x000fea0003800000 */
.L_x_16552:
        /* <DEDUP_REMOVED lines=16> */
.L_x_16558:
[----:B------:R-:W-:Y:S05]  /*a3b0*/  BSYNC B3 ;  /* 0x0000000000037941 */ /* 0x000fea0003800000 */
.L_x_16557:
        /* <DEDUP_REMOVED lines=43> */
.L_x_16556:
[----:B------:R-:W-:Y:S05]  /*a670*/  BSYNC B2 ;  /* 0x0000000000027941 */ /* 0x000fea0003800000 */
.L_x_16555:
        /* <DEDUP_REMOVED lines=10> */
.L_x_16551:
[----:B------:R-:W-:Y:S05]  /*a720*/  BSYNC B1 ;  /* 0x0000000000017941 */ /* 0x000fea0003800000 */
.L_x_16550:
        /* <DEDUP_REMOVED lines=18> */
.L_x_16562:
[----:B------:R-:W-:Y:S02]  /*a850*/  IMAD.MOV.U32 R0, RZ, RZ, R146 ;  /* 0x000000ffff007224 */ /* 0x000fe400078e0092 */
.L_x_16563:
[----:B------:R-:W-:Y:S05]  /*a860*/  BSYNC B2 ;  /* 0x0000000000027941 */ /* 0x000fea0003800000 */
.L_x_16561:
        /* <DEDUP_REMOVED lines=16> */
.L_x_16567:
[----:B------:R-:W-:Y:S05]  /*a970*/  BSYNC B3 ;  /* 0x0000000000037941 */ /* 0x000fea0003800000 */
.L_x_16566:
        /* <DEDUP_REMOVED lines=43> */
.L_x_16565:
[----:B------:R-:W-:Y:S05]  /*ac30*/  BSYNC B2 ;  /* 0x0000000000027941 */ /* 0x000fea0003800000 */
.L_x_16564:
        /* <DEDUP_REMOVED lines=10> */
.L_x_16560:
[----:B------:R-:W-:Y:S05]  /*ace0*/  BSYNC B1 ;  /* 0x0000000000017941 */ /* 0x000fea0003800000 */
.L_x_16559:
        /* <DEDUP_REMOVED lines=18> */
.L_x_16571:
[----:B------:R-:W-:Y:S02]  /*ae10*/  MOV R0, R146 ;  /* 0x0000009200007202 */ /* 0x000fe40000000f00 */
.L_x_16572:
[----:B------:R-:W-:Y:S05]  /*ae20*/  BSYNC B2 ;  /* 0x0000000000027941 */ /* 0x000fea0003800000 */
.L_x_16570:
        /* <DEDUP_REMOVED lines=16> */
.L_x_16576:
[----:B------:R-:W-:Y:S05]  /*af30*/  BSYNC B3 ;  /* 0x0000000000037941 */ /* 0x000fea0003800000 */
.L_x_16575:
        /* <DEDUP_REMOVED lines=43> */
.L_x_16574:
[----:B------:R-:W-:Y:S05]  /*b1f0*/  BSYNC B2 ;  /* 0x0000000000027941 */ /* 0x000fea0003800000 */
.L_x_16573:
        /* <DEDUP_REMOVED lines=10> */
.L_x_16569:
[----:B------:R-:W-:Y:S05]  /*b2a0*/  BSYNC B1 ;  /* 0x0000000000017941 */ /* 0x000fea0003800000 */
.L_x_16568:
        /* <DEDUP_REMOVED lines=18> */
.L_x_16580:
[----:B------:R-:W-:Y:S02]  /*b3d0*/  IMAD.MOV.U32 R0, RZ, RZ, R146 ;  /* 0x000000ffff007224 */ /* 0x000fe400078e0092 */
.L_x_16581:
[----:B------:R-:W-:Y:S05]  /*b3e0*/  BSYNC B2 ;  /* 0x0000000000027941 */ /* 0x000fea0003800000 */
.L_x_16579:
        /* <DEDUP_REMOVED lines=16> */
.L_x_16585:
[----:B------:R-:W-:Y:S05]  /*b4f0*/  BSYNC B3 ;  /* 0x0000000000037941 */ /* 0x000fea0003800000 */
.L_x_16584:
        /* <DEDUP_REMOVED lines=42> */
[----:B------:R-:W-:-:S05]  /*b7a0*/  LOP3.LUT R3, R3, UR26, R128, 0x96, !PT ;  /* 0x0000001a03037c12 */ /* 0x000fca000f8e9680 */
.L_x_16583:
[----:B------:R-:W-:Y:S05]  /*b7b0*/  BSYNC B2 ;  /* 0x0000000000027941 */ /* 0x000fea0003800000 */
.L_x_16582:
        /* <DEDUP_REMOVED lines=10> */
.L_x_16578:
[----:B------:R-:W-:Y:S05]  /*b860*/  BSYNC B1 ;  /* 0x0000000000017941 */ /* 0x000fea0003800000 */
.L_x_16577:
        /* <DEDUP_REMOVED lines=18> */
.L_x_16589:
[----:B------:R-:W-:Y:S02]  /*b990*/  IMAD.MOV.U32 R0, RZ, RZ, R146 ;  /* 0x000000ffff007224 */ /* 0x000fe400078e0092 */
.L_x_16590:
[----:B------:R-:W-:Y:S05]  /*b9a0*/  BSYNC B2 ;  /* 0x0000000000027941 */ /* 0x000fea0003800000 */
.L_x_16588:
        /* <DEDUP_REMOVED lines=16> */
.L_x_16594:
[----:B------:R-:W-:Y:S05]  /*bab0*/  BSYNC B3 ;  /* 0x0000000000037941 */ /* 0x000fea0003800000 */
.L_x_16593:
        /* <DEDUP_REMOVED lines=43> */
.L_x_16592:
[----:B------:R-:W-:Y:S05]  /*bd70*/  BSYNC B2 ;  /* 0x0000000000027941 */ /* 0x000fea0003800000 */
.L_x_16591:
        /* <DEDUP_REMOVED lines=10> */
.L_x_16587:
[----:B------:R-:W-:Y:S05]  /*be20*/  BSYNC B1 ;  /* 0x0000000000017941 */ /* 0x000fea0003800000 */
.L_x_16586:
        /* <DEDUP_REMOVED lines=18> */
.L_x_16598:
[----:B------:R-:W-:Y:S02]  /*bf50*/  IMAD.MOV.U32 R0, RZ, RZ, R146 ;  /* 0x000000ffff007224 */ /* 0x000fe400078e0092 */
.L_x_16599:
[----:B------:R-:W-:Y:S05]  /*bf60*/  BSYNC B2 ;  /* 0x0000000000027941 */ /* 0x000fea0003800000 */
.L_x_16597:
        /* <DEDUP_REMOVED lines=16> */
.L_x_16603:
[----:B------:R-:W-:Y:S05]  /*c070*/  BSYNC B3 ;  /* 0x0000000000037941 */ /* 0x000fea0003800000 */
.L_x_16602:
        /* <DEDUP_REMOVED lines=43> */
.L_x_16601:
[----:B------:R-:W-:Y:S05]  /*c330*/  BSYNC B2 ;  /* 0x0000000000027941 */ /* 0x000fea0003800000 */
.L_x_16600:
        /* <DEDUP_REMOVED lines=10> */
.L_x_16596:
[----:B------:R-:W-:Y:S05]  /*c3e0*/  BSYNC B1 ;  /* 0x0000000000017941 */ /* 0x000fea0003800000 */
.L_x_16595:
        /* <DEDUP_REMOVED lines=18> */
.L_x_16607:
[----:B------:R-:W-:Y:S02]  /*c510*/  MOV R136, R146 ;  /* 0x0000009200887202 */ /* 0x000fe40000000f00 */
.L_x_16608:
[----:B------:R-:W-:Y:S05]  /*c520*/  BSYNC B2 ;  /* 0x0000000000027941 */ /* 0x000fea0003800000 */
.L_x_16606:
        /* <DEDUP_REMOVED lines=16> */
.L_x_16612:
[----:B------:R-:W-:Y:S05]  /*c630*/  BSYNC B3 ;  /* 0x0000000000037941 */ /* 0x000fea0003800000 */
.L_x_16611:
        /* <DEDUP_REMOVED lines=41> */
[----:B------:R-:W-:-:S04]  /*c8d0*/  MOV R146, R134 ;  /* 0x0000008600927202 */ /* 0x000fc80000000f00 */
[----:B------:R-:W-:Y:S02]  /*c8e0*/  LOP3.LUT R3, R3, UR26, R132, 0x96, !PT ;  /* 0x0000001a03037c12 */ /* 0x000fe4000f8e9684 */
.L_x_16610:
[----:B------:R-:W-:Y:S05]  /*c8f0*/  BSYNC B2 ;  /* 0x0000000000027941 */ /* 0x000fea0003800000 */
.L_x_16609:
        /* <DEDUP_REMOVED lines=10> */
.L_x_16605:
[----:B------:R-:W-:Y:S05]  /*c9a0*/  BSYNC B1 ;  /* 0x0000000000017941 */ /* 0x000fea0003800000 */
.L_x_16604:
        /* <DEDUP_REMOVED lines=20> */
[----:B------:R-:W-:Y:S01]  /*caf0*/  LOP3.LUT R139, R135, R139, R137, 0xfe, !PT ;  /* 0x0000008b878b7212 */ /* 0x000fe200078efe89 */
[----:B------:R-:W-:-:S03]  /*cb00*/  HFMA2.MMA R137, -RZ, RZ, 0, 4.76837158203125e-07 ;  /* 0x00000008ff897435 */ /* 0x000fc600000001ff */
[----:B------:R-:W-:Y:S02]  /*cb10*/  LOP3.LUT R135, R132, R136, R134, 0xfe, !PT ;  /* 0x0000008884877212 */ /* 0x000fe400078efe86 */
[----:B------:R-:W-:Y:S02]  /*cb20*/  LOP3.LUT R133, R139, R133, RZ, 0xfc, !PT ;  /* 0x000000858b857212 */ /* 0x000fe400078efcff */
[----:B------:R-:W-:-:S03]  /*cb30*/  LOP3.LUT R132, R135, 0xff, R6, 0xf8, !PT ;  /* 0x000000ff87847812 */ /* 0x000fc600078ef806 */
[----:B------:R-:W-:-:S05]  /*cb40*/  IMAD.WIDE.U32 R134, R138, R137, c[0x0][0x190] ;  /* 0x000064008a867625 */ /* 0x000fca00078e0089 */
[----:B------:R0:W-:Y:S02]  /*cb50*/  STG.E.64 [R134.64], R132 ;  /* 0x0000008486007986 */ /* 0x0001e4000c101b06 */
.L_x_16614:
[----:B------:R-:W-:Y:S05]  /*cb60*/  BSYNC B1 ;  /* 0x0000000000017941 */ /* 0x000fea0003800000 */
.L_x_16613:
        /* <DEDUP_REMOVED lines=24> */
.L_x_16618:
[----:B------:R-:W-:Y:S02]  /*ccf0*/  IMAD.MOV.U32 R138, RZ, RZ, R146 ;  /* 0x000000ffff8a7224 */ /* 0x000fe400078e0092 */
.L_x_16619:
[----:B------:R-:W-:Y:S05]  /*cd00*/  BSYNC B2 ;  /* 0x0000000000027941 */ /* 0x000fea0003800000 */
.L_x_16617:
        /* <DEDUP_REMOVED lines=16> */
.L_x_16623:
[----:B------:R-:W-:Y:S05]  /*ce10*/  BSYNC B3 ;  /* 0x0000000000037941 */ /* 0x000fea0003800000 */
.L_x_16622:
        /* <DEDUP_REMOVED lines=43> */
.L_x_16621:
[----:B------:R-:W-:Y:S05]  /*d0d0*/  BSYNC B2 ;  /* 0x0000000000027941 */ /* 0x000fea0003800000 */
.L_x_16620:
        /* <DEDUP_REMOVED lines=10> */
.L_x_16616:
[----:B0-----:R-:W-:Y:S05]  /*d180*/  BSYNC B1 ;  /* 0x0000000000017941 */ /* 0x001fea0003800000 */
.L_x_16615:
        /* <DEDUP_REMOVED lines=18> */
.L_x_16627:
[----:B------:R-:W-:Y:S02]  /*d2b0*/  IMAD.MOV.U32 R0, RZ, RZ, R146 ;  /* 0x000000ffff007224 */ /* 0x000fe400078e0092 */
.L_x_16628:
[----:B------:R-:W-:Y:S05]  /*d2c0*/  BSYNC B2 ;  /* 0x0000000000027941 */ /* 0x000fea0003800000 */
.L_x_16626:
        /* <DEDUP_REMOVED lines=16> */
.L_x_16632:
[----:B------:R-:W-:Y:S05]  /*d3d0*/  BSYNC B3 ;  /* 0x0000000000037941 */ /* 0x000fea0003800000 */
.L_x_16631:
        /* <DEDUP_REMOVED lines=43> */
.L_x_16630:
[----:B------:R-:W-:Y:S05]  /*d690*/  BSYNC B2 ;  /* 0x0000000000027941 */ /* 0x000fea0003800000 */
.L_x_16629:
        /* <DEDUP_REMOVED lines=10> */
.L_x_16625:
[----:B------:R-:W-:Y:S05]  /*d740*/  BSYNC B1 ;  /* 0x0000000000017941 */ /* 0x000fea0003800000 */
.L_x_16624:
        /* <DEDUP_REMOVED lines=18> */
.L_x_16636:
[----:B------:R-:W-:Y:S02]  /*d870*/  MOV R0, R146 ;  /* 0x0000009200007202 */ /* 0x000fe40000000f00 */
.L_x_16637:
[----:B------:R-:W-:Y:S05]  /*d880*/  BSYNC B2 ;  /* 0x0000000000027941 */ /* 0x000fea0003800000 */
.L_x_16635:
        /* <DEDUP_REMOVED lines=16> */
.L_x_16641:
[----:B------:R-:W-:Y:S05]  /*d990*/  BSYNC B3 ;  /* 0x0000000000037941 */ /* 0x000fea0003800000 */
.L_x_16640:
        /* <DEDUP_REMOVED lines=41> */
[----:B------:R-:W-:-:S05]  /*dc30*/  IMAD.WIDE.U32 R2, R135, -0x2daee0ad, RZ ;  /* 0xd2511f5387027825 */ /* 0x000fca00078e00ff */
[----:B------:R-:W-:Y:S02]  /*dc40*/  LOP3.LUT R3, R3, UR26, R134, 0x96, !PT ;  /* 0x0000001a03037c12 */ /* 0x000fe4000f8e9686 */
.L_x_16639:
[----:B------:R-:W-:Y:S05]  /*dc50*/  BSYNC B2 ;  /* 0x0000000000027941 */ /* 0x000fea0003800000 */
.L_x_16638:
        /* <DEDUP_REMOVED lines=10> */
.L_x_16634:
[----:B------:R-:W-:Y:S05]  /*dd00*/  BSYNC B1 ;  /* 0x0000000000017941 */ /* 0x000fea0003800000 */
.L_x_16633:
        /* <DEDUP_REMOVED lines=18> */
.L_x_16645:
[----:B------:R-:W-:Y:S02]  /*de30*/  IMAD.MOV.U32 R0, RZ, RZ, R146 ;  /* 0x000000ffff007224 */ /* 0x000fe400078e0092 */
.L_x_16646:
[----:B------:R-:W-:Y:S05]  /*de40*/  BSYNC B2 ;  /* 0x0000000000027941 */ /* 0x000fea0003800000 */
.L_x_16644:
        /* <DEDUP_REMOVED lines=16> */
.L_x_16650:
[----:B------:R-:W-:Y:S05]  /*df50*/  BSYNC B3 ;  /* 0x0000000000037941 */ /* 0x000fea0003800000 */
.L_x_16649:
        /* <DEDUP_REMOVED lines=41> */
[----:B------:R-:W-:-:S05]  /*e1f0*/  IMAD.WIDE.U32 R2, R135, -0x2daee0ad, RZ ;  /* 0xd2511f5387027825 */ /* 0x000fca00078e00ff */
[----:B------:R-:W-:Y:S02]  /*e200*/  LOP3.LUT R3, R3, UR26, R136, 0x96, !PT ;  /* 0x0000001a03037c12 */ /* 0x000fe4000f8e9688 */
.L_x_16648:
[----:B------:R-:W-:Y:S05]  /*e210*/  BSYNC B2 ;  /* 0x0000000000027941 */ /* 0x000fea0003800000 */
.L_x_16647:
        /* <DEDUP_REMOVED lines=10> */
.L_x_16643:
[----:B------:R-:W-:Y:S05]  /*e2c0*/  BSYNC B1 ;  /* 0x0000000000017941 */ /* 0x000fea0003800000 */
.L_x_16642:
        /* <DEDUP_REMOVED lines=18> */
.L_x_16654:
[----:B------:R-:W-:Y:S02]  /*e3f0*/  IMAD.MOV.U32 R0, RZ, RZ, R146 ;  /* 0x000000ffff007224 */ /* 0x000fe400078e0092 */
.L_x_16655:
[----:B------:R-:W-:Y:S05]  /*e400*/  BSYNC B2 ;  /* 0x0000000000027941 */ /* 0x000fea0003800000 */
.L_x_16653:
        /* <DEDUP_REMOVED lines=16> */
.L_x_16659:
[----:B------:R-:W-:Y:S05]  /*e510*/  BSYNC B3 ;  /* 0x0000000000037941 */ /* 0x000fea0003800000 */
.L_x_16658:
        /* <DEDUP_REMOVED lines=43> */
.L_x_16657:
[----:B------:R-:W-:Y:S05]  /*e7d0*/  BSYNC B2 ;  /* 0x0000000000027941 */ /* 0x000fea0003800000 */
.L_x_16656:
        /* <DEDUP_REMOVED lines=10> */
.L_x_16652:
[----:B------:R-:W-:Y:S05]  /*e880*/  BSYNC B1 ;  /* 0x0000000000017941 */ /* 0x000fea0003800000 */
.L_x_16651:
        /* <DEDUP_REMOVED lines=18> */
.L_x_16663:
[----:B------:R-:W-:Y:S02]  /*e9b0*/  IMAD.MOV.U32 R0, RZ, RZ, R146 ;  /* 0x000000ffff007224 */ /* 0x000fe400078e0092 */
.L_x_16664:
[----:B------:R-:W-:Y:S05]  /*e9c0*/  BSYNC B2 ;  /* 0x0000000000027941 */ /* 0x000fea0003800000 */
.L_x_16662:
        /* <DEDUP_REMOVED lines=16> */
.L_x_16668:
[----:B------:R-:W-:Y:S05]  /*ead0*/  BSYNC B3 ;  /* 0x0000000000037941 */ /* 0x000fea0003800000 */
.L_x_16667:
        /* <DEDUP_REMOVED lines=43> */
.L_x_16666:
[----:B------:R-:W-:Y:S05]  /*ed90*/  BSYNC B2 ;  /* 0x0000000000027941 */ /* 0x000fea0003800000 */
.L_x_16665:
        /* <DEDUP_REMOVED lines=10> */
.L_x_16661:
[----:B------:R-:W-:Y:S05]  /*ee40*/  BSYNC B1 ;  /* 0x0000000000017941 */ /* 0x000fea0003800000 */
.L_x_16660:
        /* <DEDUP_REMOVED lines=18> */
.L_x_16672:
[----:B------:R-:W-:Y:S02]  /*ef70*/  MOV R0, R146 ;  /* 0x0000009200007202 */ /* 0x000fe40000000f00 */
.L_x_16673:
[----:B------:R-:W-:Y:S05]  /*ef80*/  BSYNC B2 ;  /* 0x0000000000027941 */ /* 0x000fea0003800000 */
.L_x_16671:
        /* <DEDUP_REMOVED lines=16> */
.L_x_16677:
[----:B------:R-:W-:Y:S05]  /*f090*/  BSYNC B3 ;  /* 0x0000000000037941 */ /* 0x000fea0003800000 */
.L_x_16676:
        /* <DEDUP_REMOVED lines=43> */
.L_x_16675:
[----:B------:R-:W-:Y:S05]  /*f350*/  BSYNC B2 ;  /* 0x0000000000027941 */ /* 0x000fea0003800000 */
.L_x_16674:
        /* <DEDUP_REMOVED lines=10> */
.L_x_16670:
[----:B------:R-:W-:Y:S05]  /*f400*/  BSYNC B1 ;  /* 0x0000000000017941 */ /* 0x000fea0003800000 */
.L_x_16669:
        /* <DEDUP_REMOVED lines=18> */
.L_x_16681:
[----:B------:R-:W-:Y:S02]  /*f530*/  IMAD.MOV.U32 R160, RZ, RZ, R146 ;  /* 0x000000ffffa07224 */ /* 0x000fe400078e0092 */
.L_x_16682:
[----:B------:R-:W-:Y:S05]  /*f540*/  BSYNC B2 ;  /* 0x0000000000027941 */ /* 0x000fea0003800000 */
.L_x_16680:
        /* <DEDUP_REMOVED lines=16> */
.L_x_16686:
[----:B------:R-:W-:Y:S05]  /*f650*/  BSYNC B3 ;  /* 0x0000000000037941 */ /* 0x000fea0003800000 */
.L_x_16685:
        /* <DEDUP_REMOVED lines=41> */
[----:B------:R-:W-:-:S04]  /*f8f0*/  HFMA2.MMA R0, -RZ, RZ, 0, 0 ;  /* 0x00000000ff007435 */ /* 0x000fc800000001ff */
[----:B------:R-:W-:Y:S02]  /*f900*/  LOP3.LUT R3, R3, UR26, R154, 0x96, !PT ;  /* 0x0000001a03037c12 */ /* 0x000fe4000f8e969a */
.L_x_16684:
[----:B------:R-:W-:Y:S05]  /*f910*/  BSYNC B2 ;  /* 0x0000000000027941 */ /* 0x000fea0003800000 */
.L_x_16683:
        /* <DEDUP_REMOVED lines=10> */
.L_x_16679:
[----:B------:R-:W-:Y:S05]  /*f9c0*/  BSYNC B1 ;  /* 0x0000000000017941 */ /* 0x000fea0003800000 */
.L_x_16678:
        /* <DEDUP_REMOVED lines=25> */
.L_x_16688:
[----:B------:R-:W-:Y:S05]  /*fb60*/  BSYNC B1 ;  /* 0x0000000000017941 */ /* 0x000fea0003800000 */
.L_x_16687:
[----:B0-----:R-:W-:Y:S01]  /*fb70*/  FADD.FTZ R154, RZ, R100 ;  /* 0x00000064ff9a7221 */ /* 0x001fe20000010000 */
[----:B------:R-:W-:-:S03]  /*fb80*/  LOP3.LUT P0, RZ, R152, 0x1f, RZ, 0xc0, !PT ;  /* 0x0000001f98ff7812 */ /* 0x000fc6000780c0ff */
        /* <DEDUP_REMOVED lines=41> */
.L_x_16695:
        /* <DEDUP_REMOVED lines=100> */
.L_x_16696:
[----:B01----:R-:W-:Y:S01]  /*10460*/  FADD.FTZ R158, R153, R158 ;  /* 0x0000009e999e7221 */ /* 0x003fe20000010000 */
[----:B------:R-:W-:Y:S01]  /*10470*/  ISETP.NE.AND P1, PT, RZ, UR8, PT ;  /* 0x00000008ff007c0c */ /* 0x000fe2000bf25270 */
[----:B------:R-:W-:Y:S01]  /*10480*/  FMUL.FTZ R154, R159, R159 ;  /* 0x0000009f9f9a7220 */ /* 0x000fe20000410000 */
[----:B------:R-:W-:Y:S01]  /*10490*/  MOV R153, c[0x0][0x1e0] ;  /* 0x0000780000997a02 */ /* 0x000fe20000000f00 */
[----:B------:R-:W-:Y:S01]  /*104a0*/  BSSY B1, `(.L_x_16691) ;  /* 0x00000af000017945 */ /* 0x000fe20003800000 */
[----:B------:R-:W-:Y:S02]  /*104b0*/  @!P0 LEA R156, P2, R150, c[0x0][0x1a0], 0x2 ;  /* 0x00006800969c8a11 */ /* 0x000fe400078410ff */
[----:B------:R-:W-:Y:S01]  /*104c0*/  FSEL R154, R154, RZ, P1 ;  /* 0x000000ff9a9a7208 */ /* 0x000fe20000800000 */
[----:B------:R-:W-:Y:S01]  /*104d0*/  FFMA.FTZ R153, R158, R153, c[0x0][0x228] ;  /* 0x00008a009e997623 */ /* 0x000fe20000010099 */
[----:B------:R-:W-:-:S03]  /*104e0*/  @!P0 LEA.HI.X R157, R150, c[0x0][0x1a4], R161, 0x2, P2 ;  /* 0x00006900969d8a11 */ /* 0x000fc600010f14a1 */
[----:B------:R-:W-:Y:S01]  /*104f0*/  FADD.FTZ R153, R153, R154 ;  /* 0x0000009a99997221 */ /* 0x000fe20000010000 */
[C---:B------:R-:W-:Y:S01]  /*10500*/  @!P0 LEA R154, P2, R150.reuse, c[0x0][0x1a8], 0x2 ;  /* 0x00006a00969a8a11 */ /* 0x040fe200078410ff */
[----:B------:R0:W-:Y:S03]  /*10510*/  @!P0 STG.E [R156.64], R159 ;  /* 0x0000009f9c008986 */ /* 0x0001e6000c101906 */
[----:B------:R-:W-:Y:S01]  /*10520*/  @!P0 LEA.HI.X R155, R150, c[0x0][0x1ac], R161, 0x2, P2 ;  /* 0x00006b00969b8a11 */ /* 0x000fe200010f14a1 */
[----:B------:R-:W1:Y:S04]  /*10530*/  MUFU.RSQ R153, R153 ;  /* 0x0000009900997308 */ /* 0x000e680000001400 */
[----:B-1----:R0:W-:Y:S01]  /*10540*/  @!P0 STG.E [R154.64], R153 ;  /* 0x000000999a008986 */ /* 0x0021e2000c101906 */
[----:B------:R-:W-:-:S13]  /*10550*/  ISETP.GE.AND P0, PT, R151, 0x1, PT ;  /* 0x000000019700780c */ /* 0x000fda0003f06270 */
[----:B------:R-:W-:Y:S05]  /*10560*/  @!P0 BRA `(.L_x_16692) ;  /* 0x00000a2000008947 */ /* 0x000fea0003800000 */
[----:B0-----:R-:W-:Y:S02]  /*10570*/  FSEL R154, R159, RZ, !P1 ;  /* 0x000000ff9f9a7208 */ /* 0x001fe40004800000 */
[----:B------:R-:W-:Y:S02]  /*10580*/  IADD3 R151, R151, -0x1, RZ ;  /* 0xffffffff97977810 */ /* 0x000fe40007ffe0ff */
[----:B------:R-:W-:Y:S01]  /*10590*/  LOP3.LUT R152, R152, 0x1f, RZ, 0xc0, !PT ;  /* 0x0000001f98987812 */ /* 0x000fe200078ec0ff */
[C---:B------:R-:W-:Y:S02]  /*105a0*/  FADD.FTZ R100, -R154.reuse, R100 ;  /* 0x000000649a647221 */ /* 0x040fe40000010100 */
[C---:B------:R-:W-:Y:S02]  /*105b0*/  FADD.FTZ R156, -R154.reuse, R101 ;  /* 0x000000659a9c7221 */ /* 0x040fe40000010100 */
[----:B------:R-:W-:Y:S02]  /*105c0*/  IMAD R151, R151, c[0x0][0x168], RZ ;  /* 0x00005a0097977a24 */ /* 0x000fe400078e02ff */
[----:B------:R-:W-:-:S02]  /*105d0*/  FADD.FTZ R160, -R154, R105 ;  /* 0x000000699aa07221 */ /* 0x000fc40000010100 */
[C---:B------:R-:W-:Y:S01]  /*105e0*/  FADD.FTZ R115, -R154.reuse, R115 ;  /* 0x000000739a737221 */ /* 0x040fe20000010100 */
[----:B------:R-:W-:Y:S01]  /*105f0*/  SHF.R.S32.HI R101, RZ, 0x1f, R151 ;  /* 0x0000001fff657819 */ /* 0x000fe20000011497 */
[C---:B------:R-:W-:Y:S02]  /*10600*/  FMUL.FTZ R105, R153.reuse, R100 ;  /* 0x0000006499697220 */ /* 0x040fe40000410000 */
[----:B------:R-:W-:Y:S01]  /*10610*/  FMUL.FTZ R156, R153, R156 ;  /* 0x0000009c999c7220 */ /* 0x000fe20000410000 */
[----:B------:R-:W-:Y:S01]  /*10620*/  LEA.HI R101, R101, R151, RZ, 0x3 ;  /* 0x0000009765657211 */ /* 0x000fe200078f18ff */
[C---:B------:R-:W-:Y:S02]  /*10630*/  FADD.FTZ R104, -R154.reuse, R104 ;  /* 0x000000689a687221 */ /* 0x040fe40000010100 */
[C---:B------:R-:W-:Y:S01]  /*10640*/  FADD.FTZ R122, -R154.reuse, R122 ;  /* 0x0000007a9a7a7221 */ /* 0x040fe20000010100 */
        /* <DEDUP_REMOVED lines=37> */
[----:B------:R-:W-:-:S02]  /*108a0*/  FFMA.FTZ R156, R49, R156, R9 ;  /* 0x0000009c319c7223 */ /* 0x000fc40000010009 */
        /* <DEDUP_REMOVED lines=8> */
[----:B------:R-:W-:Y:S01]  /*10930*/  FFMA.FTZ R130, R63, R100, R23 ;  /* 0x000000643f827223 */ /* 0x000fe20000010017 */
[----:B------:R-:W-:Y:S01]  /*10940*/  F2FP.BF16.PACK_AB R100, R156, R105 ;  /* 0x000000699c64723e */ /* 0x000fe200000010ff */
[----:B------:R-:W-:Y:S02]  /*10950*/  FFMA.FTZ R105, R58, R151, R18 ;  /* 0x000000973a697223 */ /* 0x000fe40000010012 */
[----:B------:R-:W-:Y:S02]  /*10960*/  FFMA.FTZ R104, R59, R104, R19 ;  /* 0x000000683b687223 */ /* 0x000fe40000010013 */
        /* <DEDUP_REMOVED lines=34> */
[----:B------:R-:W-:Y:S01]  /*10b90*/  FMUL.FTZ R126, R153, R131 ;  /* 0x00000083997e7220 */ /* 0x000fe20000410000 */
[----:B------:R-:W-:Y:S01]  /*10ba0*/  F2FP.BF16.PACK_AB R108, R108, R113 ;  /* 0x000000716c6c723e */ /* 0x000fe200000010ff */
[----:B------:R-:W-:Y:S02]  /*10bb0*/  FFMA.FTZ R121, R74, R121, R34 ;  /* 0x000000794a797223 */ /* 0x000fe40000010022 */
[----:B------:R-:W-:-:S02]  /*10bc0*/  FFMA.FTZ R120, R75, R114, R35 ;  /* 0x000000724b787223 */ /* 0x000fc40000010023 */
[----:B------:R-:W-:Y:S02]  /*10bd0*/  FFMA.FTZ R117, R73, R116, R33 ;  /* 0x0000007449757223 */ /* 0x000fe40000010021 */
[----:B------:R-:W-:Y:S01]  /*10be0*/  FMUL.FTZ R107, R153, R102 ;  /* 0x00000066996b7220 */ /* 0x000fe20000410000 */
[----:B------:R-:W-:Y:S01]  /*10bf0*/  F2FP.BF16.PACK_AB R113, R120, R121 ;  /* 0x000000797871723e */ /* 0x000fe200000010ff */
[----:B------:R-:W-:Y:S01]  /*10c00*/  FFMA.FTZ R127, R82, R127, R42 ;  /* 0x0000007f527f7223 */ /* 0x000fe2000001002a */
[----:B------:R-:W-:Y:S01]  /*10c10*/  F2FP.BF16.PACK_AB R112, R117, R112 ;  /* 0x000000707570723e */ /* 0x000fe200000010ff */
[----:B------:R-:W-:Y:S01]  /*10c20*/  FFMA.FTZ R124, R83, R124, R43 ;  /* 0x0000007c537c7223 */ /* 0x000fe2000001002b */
[----:B------:R-:W-:Y:S01]  /*10c30*/  IADD3 R120, R152, 0x20, RZ ;  /* 0x0000002098787810 */ /* 0x000fe20007ffe0ff */
[C---:B------:R-:W-:Y:S02]  /*10c40*/  FMUL.FTZ R158, R153.reuse, R158 ;  /* 0x0000009e999e7220 */ /* 0x040fe40000410000 */
[C---:B------:R-:W-:Y:S01]  /*10c50*/  FMUL.FTZ R160, R153.reuse, R160 ;  /* 0x000000a099a07220 */ /* 0x040fe20000410000 */
[----:B------:R-:W-:Y:S01]  /*10c60*/  F2FP.BF16.PACK_AB R117, R124, R127 ;  /* 0x0000007f7c75723e */ /* 0x000fe200000010ff */
[C---:B------:R-:W-:Y:S01]  /*10c70*/  FMUL.FTZ R162, R153.reuse, R162 ;  /* 0x000000a299a27220 */ /* 0x040fe20000410000 */
[----:B------:R-:W-:Y:S01]  /*10c80*/  IADD3 R124, R152, 0x60, RZ ;  /* 0x00000060987c7810 */ /* 0x000fe20007ffe0ff */
        /* <DEDUP_REMOVED lines=8> */
[----:B------:R-:W-:Y:S01]  /*10d10*/  IADD3 R122, R152, 0x40, RZ ;  /* 0x00000040987a7810 */ /* 0x000fe20007ffe0ff */
[----:B------:R-:W-:Y:S01]  /*10d20*/  FFMA.FTZ R126, R79, R126, R39 ;  /* 0x0000007e4f7e7223 */ /* 0x000fe20000010027 */
[----:B------:R-:W-:Y:S01]  /*10d30*/  F2FP.BF16.PACK_AB R110, R110, R119 ;  /* 0x000000776e6e723e */ /* 0x000fe200000010ff */
[----:B------:R-:W-:-:S02]  /*10d40*/  FFMA.FTZ R101, R50, R107, R10 ;  /* 0x0000006b32657223 */ /* 0x000fc4000001000a */
[----:B------:R-:W-:Y:S01]  /*10d50*/  FMUL.FTZ R131, R153, R136 ;  /* 0x0000008899837220 */ /* 0x000fe20000410000 */
[----:B------:R-:W-:Y:S01]  /*10d60*/  F2FP.BF16.PACK_AB R115, R126, R115 ;  /* 0x000000737e73723e */ /* 0x000fe200000010ff */
[----:B------:R-:W-:Y:S01]  /*10d70*/  FFMA.FTZ R103, R54, R103, R14 ;  /* 0x0000006736677223 */ /* 0x000fe2000001000e */
[----:B------:R-:W-:Y:S01]  /*10d80*/  IADD3 R126, R152, 0x80, RZ ;  /* 0x00000080987e7810 */ /* 0x000fe20007ffe0ff */
        /* <DEDUP_REMOVED lines=14> */
[----:B------:R-:W-:Y:S01]  /*10e70*/  F2FP.BF16.PACK_AB R116, R121, R116 ;  /* 0x000000747974723e */ /* 0x000fe200000010ff */
[----:B------:R-:W-:Y:S01]  /*10e80*/  FFMA.FTZ R131, R84, R131, R44 ;  /* 0x0000008354837223 */ /* 0x000fe2000001002c */
[----:B------:R-:W-:Y:S01]  /*10e90*/  F2FP.BF16.PACK_AB R107, R130, R155 ;  /* 0x0000009b826b723e */ /* 0x000fe200000010ff */
[----:B------:R-:W-:Y:S02]  /*10ea0*/  FFMA.FTZ R119, R86, R133, R46 ;  /* 0x0000008556777223 */ /* 0x000fe4000001002e */
[----:B------:R-:W-:Y:S02]  /*10eb0*/  FFMA.FTZ R154, R87, R154, R47 ;  /* 0x0000009a579a7223 */ /* 0x000fe4000001002f */
[----:B------:R-:W-:Y:S02]  /*10ec0*/  FFMA.FTZ R128, R85, R128, R45 ;  /* 0x0000008055807223 */ /* 0x000fe4000001002d */
        /* <DEDUP_REMOVED lines=12> */
.L_x_16692:
[----:B0-----:R-:W-:Y:S05]  /*10f90*/  BSYNC B1 ;  /* 0x0000000000017941 */ /* 0x001fea0003800000 */
.L_x_16691:
[----:B------:R-:W-:-:S04]  /*10fa0*/  IMAD.MOV.U32 R101, RZ, RZ, c[0x0][0x160] ;  /* 0x00005800ff657624 */ /* 0x000fc800078e00ff */
[----:B------:R-:W-:-:S05]  /*10fb0*/  IMAD R150, R101, 0x4, R150 ;  /* 0x0000000465967824 */ /* 0x000fca00078e0296 */
[----:B------:R-:W-:-:S13]  /*10fc0*/  ISETP.GE.AND P0, PT, R150, c[0x0][0x164], PT ;  /* 0x0000590096007a0c */ /* 0x000fda0003f06270 */
[----:B------:R-:W-:Y:S01]  /*10fd0*/  @P0 CALL.REL.NOINC `(.L_x_16693) ;  /* 0x0000001000000944 */ /* 0x000fe20003c00000 */
[----:B------:R-:W-:Y:S05]  /*10fe0*/  BRA `(.L_x_16694) ;  /* 0xfffef8c000007947 */ /* 0x000fea000383ffff */
.L_x_16693:
[----:B------:R-:W-:Y:S05]  /*10ff0*/  BSYNC B0 ;  /* 0x0000000000007941 */ /* 0x000fea0003800000 */
.L_x_16318:
[----:B------:R-:W-:Y:S05]  /*11000*/  EXIT ;  /* 0x000000000000794d */ /* 0x000fea0003800000 */
.L_x_16689:
[----:B------:R-:W-:Y:S01]  /*11010*/  HFMA2.MMA R157, -RZ, RZ, 0, 5.9604644775390625e-08 ;  /* 0x00000001ff9d7435 */ /* 0x000fe200000001ff */
[----:B------:R-:W-:Y:S01]  /*11020*/  IMAD.MOV.U32 R156, RZ, RZ, 0x1f ;  /* 0x0000001fff9c7424 */ /* 0x000fe200078e00ff */
[----:B------:R-:W-:Y:S01]  /*11030*/  MOV R154, 0x11060 ;  /* 0x00011060009a7802 */ /* 0x000fe20000000f00 */
[----:B------:R-:W-:-:S03]  /*11040*/  IMAD.MOV.U32 R153, RZ, RZ, -0x1 ;  /* 0xffffffffff997424 */ /* 0x000fc600078e00ff */
[----:B------:R-:W-:Y:S05]  /*11050*/  CALL.REL.NOINC `($__internal_75_$__cuda_sm70_shflsync_bfly_p) ;  /* 0x0000088000007944 */ /* 0x000fea0003c00000 */
[----:B01----:R-:W-:Y:S05]  /*11060*/  BRA `(.L_x_16695) ;  /* 0xffffedb000007947 */ /* 0x003fea000383ffff */
.L_x_16690:
[----:B------:R-:W-:Y:S01]  /*11070*/  IMAD.MOV.U32 R157, RZ, RZ, 0x2 ;  /* 0x00000002ff9d7424 */ /* 0x000fe200078e00ff */
[----:B------:R-:W-:Y:S01]  /*11080*/  MOV R156, 0x1f ;  /* 0x0000001f009c7802 */ /* 0x000fe20000000f00 */
[----:B------:R-:W-:Y:S01]  /*11090*/  IMAD.MOV.U32 R153, RZ, RZ, -0x1 ;  /* 0xffffffffff997424 */ /* 0x000fe200078e00ff */
[----:B------:R-:W-:Y:S02]  /*110a0*/  MOV R154, 0x110c0 ;  /* 0x000110c0009a7802 */ /* 0x000fe40000000f00 */
[----:B------:R-:W-:Y:S05]  /*110b0*/  CALL.REL.NOINC `($__internal_75_$__cuda_sm70_shflsync_bfly_p) ;  /* 0x0000082000007944 */ /* 0x000fea0003c00000 */
[----:B01----:R-:W-:Y:S01]  /*110c0*/  FADD.FTZ R158, R158, R153 ;  /* 0x000000999e9e7221 */ /* 0x003fe20000010000 */
[----:B------:R-:W-:Y:S01]  /*110d0*/  MOV R153, 0xffffffff ;  /* 0xffffffff00997802 */ /* 0x000fe20000000f00 */
[----:B------:R-:W-:Y:S01]  /*110e0*/  IMAD.MOV.U32 R157, RZ, RZ, 0x4 ;  /* 0x00000004ff9d7424 */ /* 0x000fe200078e00ff */
[----:B------:R-:W-:Y:S01]  /*110f0*/  MOV R154, 0x11120 ;  /* 0x00011120009a7802 */ /* 0x000fe20000000f00 */
[----:B------:R-:W-:-:S02]  /*11100*/  IMAD.MOV.U32 R156, RZ, RZ, 0x1f ;  /* 0x0000001fff9c7424 */ /* 0x000fc400078e00ff */
[----:B------:R-:W-:Y:S05]  /*11110*/  CALL.REL.NOINC `($__internal_75_$__cuda_sm70_shflsync_bfly_p) ;  /* 0x000007c000007944 */ /* 0x000fea0003c00000 */
[----:B01----:R-:W-:Y:S01]  /*11120*/  FADD.FTZ R158, R158, R153 ;  /* 0x000000999e9e7221 */ /* 0x003fe20000010000 */
[----:B------:R-:W-:Y:S01]  /*11130*/  MOV R154, 0x11180 ;  /* 0x00011180009a7802 */ /* 0x000fe20000000f00 */
[----:B------:R-:W-:-:S02]  /*11140*/  IMAD.MOV.U32 R157, RZ, RZ, 0x8 ;  /* 0x00000008ff9d7424 */ /* 0x000fc400078e00ff */
[----:B------:R-:W-:Y:S02]  /*11150*/  IMAD.MOV.U32 R156, RZ, RZ, 0x1f ;  /* 0x0000001fff9c7424 */ /* 0x000fe400078e00ff */
[----:B------:R-:W-:Y:S02]  /*11160*/  IMAD.MOV.U32 R153, RZ, RZ, -0x1 ;  /* 0xffffffffff997424 */ /* 0x000fe400078e00ff */
[----:B------:R-:W-:Y:S05]  /*11170*/  CALL.REL.NOINC `($__internal_75_$__cuda_sm70_shflsync_bfly_p) ;  /* 0x0000076000007944 */ /* 0x000fea0003c00000 */
[----:B0-----:R-:W-:Y:S01]  /*11180*/  HFMA2.MMA R157, -RZ, RZ, 0, 9.5367431640625e-07 ;  /* 0x00000010ff9d7435 */ /* 0x001fe200000001ff */
[----:B-1----:R-:W-:Y:S01]  /*11190*/  FADD.FTZ R158, R158, R153 ;  /* 0x000000999e9e7221 */ /* 0x002fe20000010000 */
[----:B------:R-:W-:Y:S01]  /*111a0*/  MOV R154, 0x111e0 ;  /* 0x000111e0009a7802 */ /* 0x000fe20000000f00 */
[----:B------:R-:W-:Y:S02]  /*111b0*/  IMAD.MOV.U32 R156, RZ, RZ, 0x1f ;  /* 0x0000001fff9c7424 */ /* 0x000fe400078e00ff */
[----:B------:R-:W-:Y:S02]  /*111c0*/  IMAD.MOV.U32 R153, RZ, RZ, -0x1 ;  /* 0xffffffffff997424 */ /* 0x000fe400078e00ff */
[----:B------:R-:W-:Y:S05]  /*111d0*/  CALL.REL.NOINC `($__internal_75_$__cuda_sm70_shflsync_bfly_p) ;  /* 0x0000070000007944 */ /* 0x000fea0003c00000 */
[----:B-1----:R-:W-:Y:S01]  /*111e0*/  FADD.FTZ R153, R158, R153 ;  /* 0x000000999e997221 */ /* 0x002fe20000010000 */
[----:B0-----:R-:W-:Y:S01]  /*111f0*/  MOV R156, 0x1f ;  /* 0x0000001f009c7802 */ /* 0x001fe20000000f00 */
[----:B------:R-:W-:Y:S02]  /*11200*/  IMAD.MOV.U32 R157, RZ, RZ, 0x1 ;  /* 0x00000001ff9d7424 */ /* 0x000fe400078e00ff */
        /* <DEDUP_REMOVED lines=81> */
[----:B------:R-:W-:Y:S01]  /*11720*/  MOV R154, 0x11750 ;  /* 0x00011750009a7802 */ /* 0x000fe20000000f00 */
[----:B------:R-:W-:Y:S02]  /*11730*/  IMAD.MOV.U32 R153, RZ, RZ, -0x1 ;  /* 0xffffffffff997424 */ /* 0x000fe400078e00ff */
[----:B------:R-:W-:Y:S05]  /*11740*/  CALL.REL.NOINC `($__internal_75_$__cuda_sm70_shflsync_bfly_p) ;  /* 0x0000019000007944 */ /* 0x000fea0003c00000 */
[----:B01----:R-:W-:Y:S01]  /*11750*/  FADD.FTZ R158, R158, R153 ;  /* 0x000000999e9e7221 */ /* 0x003fe20000010000 */
[----:B------:R-:W-:Y:S01]  /*11760*/  MOV R153, 0xffffffff ;  /* 0xffffffff00997802 */ /* 0x000fe20000000f00 */
[----:B------:R-:W-:Y:S01]  /*11770*/  IMAD.MOV.U32 R157, RZ, RZ, 0x2 ;  /* 0x00000002ff9d7424 */ /* 0x000fe200078e00ff */
[----:B------:R-:W-:Y:S01]  /*11780*/  MOV R154, 0x117b0 ;  /* 0x000117b0009a7802 */ /* 0x000fe20000000f00 */
[----:B------:R-:W-:Y:S02]  /*11790*/  IMAD.MOV.U32 R156, RZ, RZ, 0x1f ;  /* 0x0000001fff9c7424 */ /* 0x000fe400078e00ff */
[----:B------:R-:W-:Y:S05]  /*117a0*/  CALL.REL.NOINC `($__internal_75_$__cuda_sm70_shflsync_bfly_p) ;  /* 0x0000013000007944 */ /* 0x000fea0003c00000 */
[----:B01----:R-:W-:Y:S01]  /*117b0*/  FADD.FTZ R158, R158, R153 ;  /* 0x000000999e9e7221 */ /* 0x003fe20000010000 */
[----:B------:R-:W-:Y:S01]  /*117c0*/  MOV R154, 0x11810 ;  /* 0x00011810009a7802 */ /* 0x000fe20000000f00 */
[----:B------:R-:W-:Y:S02]  /*117d0*/  IMAD.MOV.U32 R157, RZ, RZ, 0x4 ;  /* 0x00000004ff9d7424 */ /* 0x000fe400078e00ff */
[----:B------:R-:W-:-:S02]  /*117e0*/  IMAD.MOV.U32 R156, RZ, RZ, 0x1f ;  /* 0x0000001fff9c7424 */ /* 0x000fc400078e00ff */
[----:B------:R-:W-:Y:S02]  /*117f0*/  IMAD.MOV.U32 R153, RZ, RZ, -0x1 ;  /* 0xffffffffff997424 */ /* 0x000fe400078e00ff */
[----:B------:R-:W-:Y:S05]  /*11800*/  CALL.REL.NOINC `($__internal_75_$__cuda_sm70_shflsync_bfly_p) ;  /* 0x000000d000007944 */ /* 0x000fea0003c00000 */
[----:B0-----:R-:W-:Y:S01]  /*11810*/  HFMA2.MMA R157, -RZ, RZ, 0, 4.76837158203125e-07 ;  /* 0x00000008ff9d7435 */ /* 0x001fe200000001ff */
[----:B-1----:R-:W-:Y:S01]  /*11820*/  FADD.FTZ R158, R158, R153 ;  /* 0x000000999e9e7221 */ /* 0x002fe20000010000 */
[----:B------:R-:W-:Y:S01]  /*11830*/  MOV R154, 0x11870 ;  /* 0x00011870009a7802 */ /* 0x000fe20000000f00 */
[----:B------:R-:W-:Y:S02]  /*11840*/  IMAD.MOV.U32 R156, RZ, RZ, 0x1f ;  /* 0x0000001fff9c7424 */ /* 0x000fe400078e00ff */
[----:B------:R-:W-:Y:S02]  /*11850*/  IMAD.MOV.U32 R153, RZ, RZ, -0x1 ;  /* 0xffffffffff997424 */ /* 0x000fe400078e00ff */
[----:B------:R-:W-:Y:S05]  /*11860*/  CALL.REL.NOINC `($__internal_75_$__cuda_sm70_shflsync_bfly_p) ;  /* 0x0000007000007944 */ /* 0x000fea0003c00000 */
[----:B01----:R-:W-:Y:S01]  /*11870*/  FADD.FTZ R158, R158, R153 ;  /* 0x000000999e9e7221 */ /* 0x003fe20000010000 */
[----:B------:R-:W-:Y:S01]  /*11880*/  MOV R156, 0x1f ;  /* 0x0000001f009c7802 */ /* 0x000fe20000000f00 */
[----:B------:R-:W-:Y:S01]  /*11890*/  IMAD.MOV.U32 R157, RZ, RZ, 0x10 ;  /* 0x00000010ff9d7424 */ /* 0x000fe200078e00ff */
[----:B------:R-:W-:Y:S01]  /*118a0*/  MOV R154, 0x118d0 ;  /* 0x000118d0009a7802 */ /* 0x000fe20000000f00 */
[----:B------:R-:W-:Y:S02]  /*118b0*/  IMAD.MOV.U32 R153, RZ, RZ, -0x1 ;  /* 0xffffffffff997424 */ /* 0x000fe400078e00ff */
[----:B------:R-:W-:Y:S05]  /*118c0*/  CALL.REL.NOINC `($__internal_75_$__cuda_sm70_shflsync_bfly_p) ;  /* 0x0000001000007944 */ /* 0x000fea0003c00000 */
[----:B01----:R-:W-:Y:S05]  /*118d0*/  BRA `(.L_x_16696) ;  /* 0xffffeb8000007947 */ /* 0x003fea000383ffff */
        .weak           $__internal_75_$__cuda_sm70_shflsync_bfly_p
        .type           $__internal_75_$__cuda_sm70_shflsync_bfly_p,@function
        .size           $__internal_75_$__cuda_sm70_shflsync_bfly_p,(.L_x_36163 - $__internal_75_$__cuda_sm70_shflsync_bfly_p)
$__internal_75_$__cuda_sm70_shflsync_bfly_p:
[----:B------:R-:W-:Y:S01]  /*118e0*/  IMAD.MOV.U32 R155, RZ, RZ, 0x0 ;  /* 0x00000000ff9b7424 */ /* 0x000fe200078e00ff */
[----:B------:R-:W-:Y:S04]  /*118f0*/  WARPSYNC R153 ;  /* 0x0000009900007348 */ /* 0x000fe80003800000 */
[----:B------:R0:W1:Y:S01]  /*11900*/  SHFL.BFLY PT, R153, R158, R157, R156 ;  /* 0x0c00009d9e997389 */ /* 0x00006200000e009c */
[----:B------:R-:W-:Y:S05]  /*11910*/  RET.REL.NODEC R154 `(_ZN10layer_norm13ln_fwd_kernelINS_13Kernel_traitsIf13__nv_bfloat16fS2_fjLj1280ELj1ELj4ELj1ELj16ENS_18Kernel_traits_baseILj1280EfS2_fS2_fjLj128EEEEELb1ELb0ELb1ELb1EEEvNS_9FwdParamsE) ;  /* 0xfffee6e09a007950 */ /* 0x000fea0003c3ffff */
.L_x_16697:
        /* <DEDUP_REMOVED lines=14> */
.L_x_36163:


//--------------------- .text._ZN10layer_norm13ln_fwd_kernelINS_13Kernel_traitsIf13__nv_bfloat16fS2_fjLj1280ELj1ELj4ELj1ELj16ENS_18Kernel_traits_baseILj1280EfS2_fS2_fjLj128EEEEELb1ELb1ELb0ELb0EEEvNS_9FwdParamsE --------------------------
	.section	.text._ZN10layer_norm13ln_fwd_kernelINS_13Kernel_traitsIf13__nv_bfloat16fS2_fjLj1280ELj1ELj4ELj1ELj16ENS_18Kernel_traits_baseILj1280EfS2_fS2_fjLj128EEEEELb1ELb1ELb0ELb0EEEvNS_9FwdParamsE,"ax",@progbits
	.sectioninfo	@"SHI_REGISTERS=221"
	.align	128
        .global         _ZN10layer_norm13ln_fwd_kernelINS_13Kernel_traitsIf13__nv_bfloat16fS2_fjLj1280ELj1ELj4ELj1ELj16ENS_18Kernel_traits_baseILj1280EfS2_fS2_fjLj128EEEEELb1ELb1ELb0ELb0EEEvNS_9FwdParamsE
        .type           _ZN10layer_norm13ln_fwd_kernelINS_13Kernel_traitsIf13__nv_bfloat16fS2_fjLj1280ELj1ELj4ELj1ELj16ENS_18Kernel_traits_baseILj1280EfS2_fS2_fjLj128EEEEELb1ELb1ELb0ELb0EEEvNS_9FwdParamsE,@function
        .size           _ZN10layer_norm13ln_fwd_kernelINS_13Kernel_traitsIf13__nv_bfloat16fS2_fjLj1280ELj1ELj4ELj1ELj16ENS_18Kernel_traits_baseILj1280EfS2_fS2_fjLj128EEEEELb1ELb1ELb0ELb0EEEvNS_9FwdParamsE,(.L_x_36164 - _ZN10layer_norm13ln_fwd_kernelINS_13Kernel_traitsIf13__nv_bfloat16fS2_fjLj1280ELj1ELj4ELj1ELj16ENS_18Kernel_traits_baseILj1280EfS2_fS2_fjLj128EEEEELb1ELb1ELb0ELb0EEEvNS_9FwdParamsE)
        .other          _ZN10layer_norm13ln_fwd_kernelINS_13Kernel_traitsIf13__nv_bfloat16fS2_fjLj1280ELj1ELj4ELj1ELj16ENS_18Kernel_traits_baseILj1280EfS2_fS2_fjLj128EEEEELb1ELb1ELb0ELb0EEEvNS_9FwdParamsE,@"STO_CUDA_ENTRY STV_DEFAULT"
_ZN10layer_norm13ln_fwd_kernelINS_13Kernel_traitsIf13__nv_bfloat16fS2_fjLj1280ELj1ELj4ELj1ELj16ENS_18Kernel_traits_baseILj1280EfS2_fS2_fjLj128EEEEELb1ELb1ELb0ELb0EEEvNS_9FwdParamsE:
.text._ZN10layer_norm13ln_fwd_kernelINS_13Kernel_traitsIf13__nv_bfloat16fS2_fjLj1280ELj1ELj4ELj1ELj16ENS_18Kernel_traits_baseILj1280EfS2_fS2_fjLj128EEEEELb1ELb1ELb0ELb0EEEvNS_9FwdParamsE:
[----:B------:R-:W-:Y:S02]  /*0000*/  IMAD.MOV.U32 R1, RZ, RZ, c[0x0][0x28] ;  /* 0x00000a00ff017624 */ /* 0x000fe400078e00ff */
[----:B------:R-:W-:Y:S01]  /*0010*/  ULDC.U8 UR4, c[0x0][0x244] ;  /* 0x0000910000047ab9 */ /* 0x000fe20000000000 */
[----:B------:R-:W-:Y:S01]  /*0020*/  IMAD.MOV.U32 R125, RZ, RZ, c[0x0][0x23c] ;  /* 0x00008f00ff7d7624 */ /* 0x000fe200078e00ff */
[----:B------:R-:W-:Y:S01]  /*0030*/  ISETP.NE.AND P0, PT, RZ, UR4, PT ;  /* 0x00000004ff007c0c */ /* 0x000fe2000bf05270 */
[----:B------:R-:W-:Y:S01]  /*0040*/  IMAD.MOV.U32 R124, RZ, RZ, c[0x0][0x238] ;  /* 0x00008e00ff7c7624 */ /* 0x000fe200078e00ff */
[----:B------:R-:W-:-:S11]  /*0050*/  ULDC.64 UR4, c[0x0][0x118] ;  /* 0x0000460000047ab9 */ /* 0x000fd60000000a00 */
[----:B------:R-:W-:Y:S01]  /*0060*/  @P0 IMAD.MOV.U32 R4, RZ, RZ, R124 ;  /* 0x000000ffff040224 */ /* 0x000fe200078e007c */
[----:B------:R-:W-:-:S06]  /*0070*/  @P0 MOV R5, R125 ;  /* 0x0000007d00050202 */ /* 0x000fcc0000000f00 */
        /* <DEDUP_REMOVED lines=9> */
[--C-:B-1----:R-:W-:Y:S01]  /*0110*/  IMAD R0, R12, c[0x0][0x0], R193.reuse ;  /* 0x000000000c007a24 */ /* 0x102fe200078e02c1 */
[----:B------:R-:W-:-:S03]  /*0120*/  SHF.R.U32.HI R193, RZ, 0x5, R193 ;  /* 0x00000005ffc17819 */ /* 0x000fc600000116c1 */
[----:B------:R-:W-:Y:S01]  /*0130*/  IMAD.WIDE.U32 R6, R0, -0x326172a9, RZ ;  /* 0xcd9e8d5700067825 */ /* 0x000fe200078e00ff */
[----:B------:R-:W-:Y:S02]  /*0140*/  LEA R193, R12, R193, 0x2 ;  /* 0x000000c10cc17211 */ /* 0x000fe400078e10ff */
        /* <DEDUP_REMOVED lines=8> */
[----:B------:R-:W-:Y:S02]  /*01d0*/  IADD3 R180, R2, 0x3c6ef372, RZ ;  /* 0x3c6ef37202b47810 */ /* 0x000fe40007ffe0ff */
[----:B------:R-:W-:Y:S01]  /*01e0*/  LOP3.LUT R10, R5, R3, RZ, 0x3c, !PT ;  /* 0x00000003050a7212 */ /* 0x000fe200078e3cff */
[----:B------:R-:W-:Y:S01]  /*01f0*/  IMAD.WIDE.U32 R8, R8, -0x2daee0ad, RZ ;  /* 0xd2511f5308087825 */ /* 0x000fe200078e00ff */
[----:B------:R-:W-:-:S02]  /*0200*/  IADD3 R181, R3, 0x76cf5d0a, RZ ;  /* 0x76cf5d0a03b57810 */ /* 0x000fc40007ffe0ff */
[----:B------:R-:W-:Y:S01]  /*0210*/  IADD3 R182, R3, 0x32370b8f, RZ ;  /* 0x32370b8f03b67810 */ /* 0x000fe20007ffe0ff */
[----:B------:R-:W-:Y:S01]  /*0220*/  IMAD.WIDE.U32 R10, R10, -0x326172a9, RZ ;  /* 0xcd9e8d570a0a7825 */ /* 0x000fe200078e00ff */
[----:B------:R-:W-:Y:S02]  /*0230*/  LOP3.LUT R7, R9, R4, R178, 0x96, !PT ;  /* 0x0000000409077212 */ /* 0x000fe400078e96b2 */
[C---:B------:R-:W-:Y:S02]  /*0240*/  IADD3 R183, R2.reuse, -0x255992d5, RZ ;  /* 0xdaa66d2b02b77810 */ /* 0x040fe40007ffe0ff */
[----:B------:R-:W-:Y:S01]  /*0250*/  LOP3.LUT R4, R11, R179, R6, 0x96, !PT ;  /* 0x000000b30b047212 */ /* 0x000fe200078e9606 */
[----:B------:R-:W-:Y:S01]  /*0260*/  IMAD.WIDE.U32 R6, R7, -0x326172a9, RZ ;  /* 0xcd9e8d5707067825 */ /* 0x000fe200078e00ff */
[----:B------:R-:W-:Y:S02]  /*0270*/  IADD3 R184, R2, 0x78dde6e4, RZ ;  /* 0x78dde6e402b87810 */ /* 0x000fe40007ffe0ff */
[----:B------:R-:W-:Y:S01]  /*0280*/  IADD3 R185, R3, -0x126145ec, RZ ;  /* 0xed9eba1403b97810 */ /* 0x000fe20007ffe0ff */
[----:B------:R-:W-:Y:S01]  /*0290*/  IMAD.WIDE.U32 R4, R4, -0x2daee0ad, RZ ;  /* 0xd2511f5304047825 */ /* 0x000fe200078e00ff */
[----:B------:R-:W-:-:S02]  /*02a0*/  LOP3.LUT R9, R7, R10, R180, 0x96, !PT ;  /* 0x0000000a07097212 */ /* 0x000fc400078e96b4 */
[----:B------:R-:W-:Y:S02]  /*02b0*/  IADD3 R186, R3, -0x56f99767, RZ ;  /* 0xa906689903ba7810 */ /* 0x000fe40007ffe0ff */
[----:B------:R-:W-:Y:S01]  /*02c0*/  LOP3.LUT R10, R5, R8, R181, 0x96, !PT ;  /* 0x00000008050a7212 */ /* 0x000fe200078e96b5 */
[----:B------:R-:W-:Y:S01]  /*02d0*/  IMAD.WIDE.U32 R8, R9, -0x2daee0ad, RZ ;  /* 0xd2511f5309087825 */ /* 0x000fe200078e00ff */
[C---:B------:R-:W-:Y:S02]  /*02e0*/  IADD3 R187, R2.reuse, 0x1715609d, RZ ;  /* 0x1715609d02bb7810 */ /* 0x040fe40007ffe0ff */
[----:B------:R-:W-:Y:S01]  /*02f0*/  IADD3 R188, R2, -0x4ab325aa, RZ ;  /* 0xb54cda5602bc7810 */ /* 0x000fe20007ffe0ff */
[----:B------:R-:W-:Y:S01]  /*0300*/  IMAD.WIDE.U32 R10, R10, -0x326172a9, RZ ;  /* 0xcd9e8d570a0a7825 */ /* 0x000fe200078e00ff */
[----:B------:R-:W-:Y:S02]  /*0310*/  LOP3.LUT R7, R9, R4, R182, 0x96, !PT ;  /* 0x0000000409077212 */ /* 0x000fe400078e96b6 */
[----:B------:R-:W-:-:S02]  /*0320*/  IADD3 R189, R3, 0x646e171e, RZ ;  /* 0x646e171e03bd7810 */ /* 0x000fc40007ffe0ff */
[----:B------:R-:W-:Y:S01]  /*0330*/  LOP3.LUT R4, R11, R6, R183, 0x96, !PT ;  /* 0x000000060b047212 */ /* 0x000fe200078e96b7 */
[----:B------:R-:W-:Y:S01]  /*0340*/  IMAD.WIDE.U32 R6, R7, -0x326172a9, RZ ;  /* 0xcd9e8d5707067825 */ /* 0x000fe200078e00ff */
[----:B------:R-:W-:Y:S02]  /*0350*/  IADD3 R191, R3, 0x1fd5c5a3, RZ ;  /* 0x1fd5c5a303bf7810 */ /* 0x000fe40007ffe0ff */
[----:B------:R-:W-:Y:S01]  /*0360*/  IADD3 R192, R2, 0x5384540f, RZ ;  /* 0x5384540f02c07810 */ /* 0x000fe20007ffe0ff */
[----:B------:R-:W-:Y:S01]  /*0370*/  IMAD.WIDE.U32 R4, R4, -0x2daee0ad, RZ ;  /* 0xd2511f5304047825 */ /* 0x000fe200078e00ff */
[----:B------:R-:W-:-:S04]  /*0380*/  LOP3.LUT R9, R7, R10, R184, 0x96, !PT ;  /* 0x0000000a07097212 */ /* 0x000fc800078e96b8 */
[----:B------:R-:W-:Y:S01]  /*0390*/  LOP3.LUT R10, R5, R8, R185, 0x96, !PT ;  /* 0x00000008050a7212 */ /* 0x000fe200078e96b9 */
[----:B------:R-:W-:Y:S02]  /*03a0*/  IMAD.MOV.U32 R5, RZ, RZ, c[0x0][0x168] ;  /* 0x00005a00ff057624 */ /* 0x000fe400078e00ff */
[----:B------:R-:W-:-:S03]  /*03b0*/  IMAD.WIDE.U32 R8, R9, -0x2daee0ad, RZ ;  /* 0xd2511f5309087825 */ /* 0x000fc600078e00ff */
[----:B------:R-:W-:Y:S01]  /*03c0*/  SHF.R.S32.HI R5, RZ, 0x1f, R5 ;  /* 0x0000001fff057819 */ /* 0x000fe20000011405 */
[----:B------:R-:W-:Y:S01]  /*03d0*/  IMAD.WIDE.U32 R10, R10, -0x326172a9, RZ ;  /* 0xcd9e8d570a0a7825 */ /* 0x000fe200078e00ff */
[----:B------:R-:W-:Y:S02]  /*03e0*/  LOP3.LUT R7, R9, R4, R186, 0x96, !PT ;  /* 0x0000000409077212 */ /* 0x000fe400078e96ba */
[----:B------:R-:W-:Y:S02]  /*03f0*/  LEA.HI R190, R5, c[0x0][0x168], RZ, 0x3 ;  /* 0x00005a0005be7a11 */ /* 0x000fe400078f18ff */
[----:B------:R-:W-:Y:S02]  /*0400*/  LOP3.LUT R9, R126, 0x1f, RZ, 0x3c, !PT ;  /* 0x0000001f7e097812 */ /* 0x000fe400078e3cff */
        /* <DEDUP_REMOVED lines=44> */
.L_x_16699:
[----:B------:R-:W-:Y:S05]  /*06d0*/  BSYNC B0 ;  /* 0x0000000000007941 */ /* 0x000fea0003800000 */
.L_x_16698:
[----:B------:R-:W-:Y:S01]  /*06e0*/  BSSY B0, `(.L_x_16700) ;  /* 0x0000015000007945 */ /* 0x000fe20003800000 */
[----:B------:R-:W-:Y:S05]  /*06f0*/  @!P5 BRA `(.L_x_16701) ;  /* 0x000001300000d947 */ /* 0x000fea0003800000 */
[----:B------:R-:W-:Y:S01]  /*0700*/  ISETP.NE.U32.AND P0, PT, RZ, c[0x0][0x218], PT ;  /* 0x00008600ff007a0c */ /* 0x000fe20003f05070 */
[----:B------:R-:W-:Y:S01]  /*0710*/  IMAD.MOV.U32 R57, RZ, RZ, 0x20 ;  /* 0x00000020ff397424 */ /* 0x000fe200078e00ff */
[----:B0-----:R-:W-:Y:S01]  /*0720*/  CS2R R30, SRZ ;  /* 0x00000000001e7805 */ /* 0x001fe2000001ff00 */
        /* <DEDUP_REMOVED lines=16> */
.L_x_16701:
[----:B------:R-:W-:Y:S05]  /*0830*/  BSYNC B0 ;  /* 0x0000000000007941 */ /* 0x000fea0003800000 */
.L_x_16700:
        /* <DEDUP_REMOVED lines=21> */
.L_x_16703:
[----:B------:R-:W-:Y:S05]  /*0990*/  BSYNC B0 ;  /* 0x0000000000007941 */ /* 0x000fea0003800000 */
.L_x_16702:
        /* <DEDUP_REMOVED lines=21> */
.L_x_16705:
[----:B------:R-:W-:Y:S05]  /*0af0*/  BSYNC B0 ;  /* 0x0000000000007941 */ /* 0x000fea0003800000 */
.L_x_16704:
        /* <DEDUP_REMOVED lines=8> */
[----:B------:R-:W-:-:S11]  /*0b80*/  CS2R R104, SRZ ;  /* 0x0000000000687805 */ /* 0x000fd6000001ff00 */
[----:B------:R-:W-:-:S04]  /*0b90*/  @P0 LEA R128, P1, R126, c[0x0][0x218], 0x5 ;  /* 0x000086007e800a11 */ /* 0x000fc800078228ff */
[C---:B------:R-:W-:Y:S02]  /*0ba0*/  @P0 LEA.HI.X R129, R126.reuse, c[0x0][0x21c], RZ, 0x5, P1 ;  /* 0x000087007e810a11 */ /* 0x040fe400008f2cff */
[----:B------:R-:W-:-:S03]  /*0bb0*/  LEA R130, P1, R126, c[0x0][0x1c8], 0x5 ;  /* 0x000072007e827a11 */ /* 0x000fc600078228ff */
[----:B------:R0:W5:Y:S01]  /*0bc0*/  @P0 LDG.E.128 R100, [R128.64] ;  /* 0x0000000480640981 */ /* 0x000162000c1e1d00 */
[C---:B------:R-:W-:Y:S01]  /*0bd0*/  LEA.HI.X R131, R126.reuse, c[0x0][0x1cc], RZ, 0x5, P1 ;  /* 0x000073007e837a11 */ /* 0x040fe200008f2cff */
[----:B------:R-:W-:Y:S02]  /*0be0*/  IMAD.WIDE.U32 R126, R126, R127, c[0x0][0x1b0] ;  /* 0x00006c007e7e7625 */ /* 0x000fe400078e007f */
[----:B------:R0:W5:Y:S04]  /*0bf0*/  @P0 LDG.E.128 R104, [R128.64+0x10] ;  /* 0x0000100480680981 */ /* 0x000168000c1e1d00 */
[----:B------:R0:W5:Y:S04]  /*0c00*/  LDG.E.128 R108, [R126.64] ;  /* 0x000000047e6c7981 */ /* 0x000168000c1e1d00 */
[----:B------:R0:W5:Y:S04]  /*0c10*/  LDG.E.128 R112, [R126.64+0x10] ;  /* 0x000010047e707981 */ /* 0x000168000c1e1d00 */
[----:B------:R0:W5:Y:S04]  /*0c20*/  LDG.E.128 R116, [R130.64] ;  /* 0x0000000482747981 */ /* 0x000168000c1e1d00 */
[----:B------:R0:W5:Y:S02]  /*0c30*/  LDG.E.128 R120, [R130.64+0x10] ;  /* 0x0000100482787981 */ /* 0x000164000c1e1d00 */
.L_x_16707:
[----:B------:R-:W-:Y:S05]  /*0c40*/  BSYNC B0 ;  /* 0x0000000000007941 */ /* 0x000fea0003800000 */
.L_x_16706:
        /* <DEDUP_REMOVED lines=10> */
[----:B------:R-:W-:Y:S01]  /*0cf0*/  IADD3 R197, R2, -0x700cb87f, RZ ;  /* 0x8ff3478102c57810 */ /* 0x000fe20007ffe0ff */
[----:B------:R-:W-:Y:S01]  /*0d00*/  IMAD.WIDE.U32 R200, R127, -0x2daee0ad, RZ ;  /* 0xd2511f537fc87825 */ /* 0x000fe200078e00ff */
[----:B------:R-:W-:-:S03]  /*0d10*/  ULDC.U8 UR6, c[0x0][0x1f0] ;  /* 0x00007c0000067ab9 */ /* 0x000fc60000000000 */
[----:B------:R-:W-:Y:S01]  /*0d20*/  IMAD R199, R199, -0x326172a9, RZ ;  /* 0xcd9e8d57c7c77824 */ /* 0x000fe200078e02ff */
[----:B------:R-:W-:Y:S01]  /*0d30*/  LOP3.LUT R198, R201, R125, R196, 0x96, !PT ;  /* 0x0000007dc9c67212 */ /* 0x000fe200078e96c4 */
[----:B------:R-:W-:Y:S01]  /*0d40*/  IMAD.HI.U32 R126, R132, -0x326172a9, RZ ;  /* 0xcd9e8d57847e7827 */ /* 0x000fe200078e00ff */
[----:B------:R-:W-:-:S03]  /*0d50*/  LOP3.LUT R201, R124, 0x3, RZ, 0xc0, !PT ;  /* 0x000000037cc97812 */ /* 0x000fc600078ec0ff */
[----:B------:R-:W-:Y:S01]  /*0d60*/  IMAD.MOV.U32 R203, RZ, RZ, RZ ;  /* 0x000000ffffcb7224 */ /* 0x000fe200078e00ff */
[----:B------:R-:W-:Y:S01]  /*0d70*/  LOP3.LUT R199, R126, R199, R197, 0x96, !PT ;  /* 0x000000c77ec77212 */ /* 0x000fe200078e96c5 */
[----:B------:R-:W-:Y:S02]  /*0d80*/  IMAD R202, R132, -0x326172a9, RZ ;  /* 0xcd9e8d5784ca7824 */ /* 0x000fe400078e02ff */
.L_x_17011:
        /* <DEDUP_REMOVED lines=10> */
[----:B------:R-:W-:Y:S02]  /*0e30*/  LEA.HI R173, R204, R173, RZ, 0x3 ;  /* 0x000000adccad7211 */ /* 0x000fe400078f18ff */
[----:B0-----:R-:W-:-:S04]  /*0e40*/  LOP3.LUT R172, R172, 0x1f, RZ, 0xc0, !PT ;  /* 0x0000001facac7812 */ /* 0x001fc800078ec0ff */
[----:B------:R-:W-:Y:S01]  /*0e50*/  LEA.HI.SX32 R204, R173, R172, 0x1d ;  /* 0x000000acadcc7211 */ /* 0x000fe200078feaff */
[----:B------:R-:W-:-:S04]  /*0e60*/  IMAD.MOV.U32 R173, RZ, RZ, 0x3f800000 ;  /* 0x3f800000ffad7424 */ /* 0x000fc800078e00ff */
[----:B------:R-:W-:Y:S01]  /*0e70*/  IMAD.MOV.U32 R205, RZ, RZ, R204 ;  /* 0x000000ffffcd7224 */ /* 0x000fe200078e00cc */
[----:B--2---:R-:W-:Y:S01]  /*0e80*/  @P0 PRMT R173, RZ, 0x5410, R174 ;  /* 0x00005410ffad0816 */ /* 0x004fe200000000ae */
        /* <DEDUP_REMOVED lines=22> */
.L_x_16711:
[----:B0-----:R-:W-:Y:S02]  /*0ff0*/  IMAD.MOV.U32 R133, RZ, RZ, R202 ;  /* 0x000000ffff857224 */ /* 0x001fe400078e00ca */
.L_x_16712:
[----:B------:R-:W-:Y:S05]  /*1000*/  BSYNC B1 ;  /* 0x0000000000017941 */ /* 0x000fea0003800000 */
.L_x_16710:
        /* <DEDUP_REMOVED lines=16> */
.L_x_16716:
[----:B------:R-:W-:Y:S05]  /*1110*/  BSYNC B2 ;  /* 0x0000000000027941 */ /* 0x000fea0003800000 */
.L_x_16715:
        /* <DEDUP_REMOVED lines=43> */
[----:B------:R-:W-:Y:S02]  /*13d0*/  MOV R135, RZ ;  /* 0x000000ff00877202 */ /* 0x000fe40000000f00 */
.L_x_16714:
[----:B------:R-:W-:Y:S05]  /*13e0*/  BSYNC B1 ;  /* 0x0000000000017941 */ /* 0x000fea0003800000 */
.L_x_16713:
        /* <DEDUP_REMOVED lines=26> */
.L_x_16718:
[----:B------:R-:W-:Y:S02]  /*1590*/  MOV R134, R202 ;  /* 0x000000ca00867202 */ /* 0x000fe40000000f00 */
.L_x_16719:
[----:B------:R-:W-:Y:S05]  /*15a0*/  BSYNC B1 ;  /* 0x0000000000017941 */ /* 0x000fea0003800000 */
.L_x_16717:
        /* <DEDUP_REMOVED lines=16> */
.L_x_16723:
[----:B------:R-:W-:Y:S05]  /*16b0*/  BSYNC B2 ;  /* 0x0000000000027941 */ /* 0x000fea0003800000 */
.L_x_16722:
        /* <DEDUP_REMOVED lines=44> */
.L_x_16721:
[----:B------:R-:W-:Y:S05]  /*1980*/  BSYNC B1 ;  /* 0x0000000000017941 */ /* 0x000fea0003800000 */
.L_x_16720:
        /* <DEDUP_REMOVED lines=23> */
.L_x_16725:
[----:B------:R-:W-:Y:S02]  /*1b00*/  MOV R135, R202 ;  /* 0x000000ca00877202 */ /* 0x000fe40000000f00 */
.L_x_16726:
[----:B------:R-:W-:Y:S05]  /*1b10*/  BSYNC B1 ;  /* 0x0000000000017941 */ /* 0x000fea0003800000 */
.L_x_16724:
        /* <DEDUP_REMOVED lines=16> */
.L_x_16730:
[----:B------:R-:W-:Y:S05]  /*1c20*/  BSYNC B2 ;  /* 0x0000000000027941 */ /* 0x000fea0003800000 */
.L_x_16729:
        /* <DEDUP_REMOVED lines=44> */
.L_x_16728:
[----:B------:R-:W-:Y:S05]  /*1ef0*/  BSYNC B1 ;  /* 0x0000000000017941 */ /* 0x000fea0003800000 */
.L_x_16727:
        /* <DEDUP_REMOVED lines=21> */
.L_x_16732:
[----:B------:R-:W-:Y:S02]  /*2050*/  MOV R152, R202 ;  /* 0x000000ca00987202 */ /* 0x000fe40000000f00 */
.L_x_16733:
[----:B------:R-:W-:Y:S05]  /*2060*/  BSYNC B1 ;  /* 0x0000000000017941 */ /* 0x000fea0003800000 */
.L_x_16731:
        /* <DEDUP_REMOVED lines=16> */
.L_x_16737:
[----:B------:R-:W-:Y:S05]  /*2170*/  BSYNC B2 ;  /* 0x0000000000027941 */ /* 0x000fea0003800000 */
.L_x_16736:
        /* <DEDUP_REMOVED lines=44> */
.L_x_16735:
[----:B------:R-:W-:Y:S05]  /*2440*/  BSYNC B1 ;  /* 0x0000000000017941 */ /* 0x000fea0003800000 */
.L_x_16734:
        /* <DEDUP_REMOVED lines=21> */
.L_x_16739:
[----:B------:R-:W-:Y:S02]  /*25a0*/  MOV R153, R202 ;  /* 0x000000ca00997202 */ /* 0x000fe40000000f00 */
.L_x_16740:
[----:B------:R-:W-:Y:S05]  /*25b0*/  BSYNC B1 ;  /* 0x0000000000017941 */ /* 0x000fea0003800000 */
.L_x_16738:
        /* <DEDUP_REMOVED lines=16> */
.L_x_16744:
[----:B------:R-:W-:Y:S05]  /*26c0*/  BSYNC B2 ;  /* 0x0000000000027941 */ /* 0x000fea0003800000 */
.L_x_16743:
        /* <DEDUP_REMOVED lines=44> */
.L_x_16742:
[----:B------:R-:W-:Y:S05]  /*2990*/  BSYNC B1 ;  /* 0x0000000000017941 */ /* 0x000fea0003800000 */
.L_x_16741:
        /* <DEDUP_REMOVED lines=21> */
.L_x_16746:
[----:B------:R-:W-:Y:S02]  /*2af0*/  MOV R174, R202 ;  /* 0x000000ca00ae7202 */ /* 0x000fe40000000f00 */
.L_x_16747:
[----:B------:R-:W-:Y:S05]  /*2b00*/  BSYNC B1 ;  /* 0x0000000000017941 */ /* 0x000fea0003800000 */
.L_x_16745:
        /* <DEDUP_REMOVED lines=16> */
.L_x_16751:
[----:B------:R-:W-:Y:S05]  /*2c10*/  BSYNC B2 ;  /* 0x0000000000027941 */ /* 0x000fea0003800000 */
.L_x_16750:
        /* <DEDUP_REMOVED lines=11> */
[----:B------:R-:W-:Y:S01]  /*2cd0*/  IMAD.WIDE.U32 R210, R175, -0x326172a9, RZ ;  /* 0xcd9e8d57afd27825 */ /* 0x000fe200078e00ff */
[----:B------:R-:W-:-:S04]  /*2ce0*/  HFMA2.MMA R175, -RZ, RZ, 0, 0 ;  /* 0x00000000ffaf7435 */ /* 0x000fc800000001ff */
        /* <DEDUP_REMOVED lines=30> */
.L_x_16749:
[----:B------:R-:W-:Y:S05]  /*2ed0*/  BSYNC B1 ;  /* 0x0000000000017941 */ /* 0x000fea0003800000 */
.L_x_16748:
        /* <DEDUP_REMOVED lines=21> */
.L_x_16753:
[----:B------:R-:W-:Y:S02]  /*3030*/  IMAD.MOV.U32 R174, RZ, RZ, R202 ;  /* 0x000000ffffae7224 */ /* 0x000fe400078e00ca */
.L_x_16754:
[----:B------:R-:W-:Y:S05]  /*3040*/  BSYNC B1 ;  /* 0x0000000000017941 */ /* 0x000fea0003800000 */
.L_x_16752:
        /* <DEDUP_REMOVED lines=16> */
.L_x_16758:
[----:B------:R-:W-:Y:S05]  /*3150*/  BSYNC B2 ;  /* 0x0000000000027941 */ /* 0x000fea0003800000 */
.L_x_16757:
        /* <DEDUP_REMOVED lines=43> */
.L_x_16756:
[----:B------:R-:W-:Y:S05]  /*3410*/  BSYNC B1 ;  /* 0x0000000000017941 */ /* 0x000fea0003800000 */
.L_x_16755:
        /* <DEDUP_REMOVED lines=21> */
.L_x_16760:
[----:B------:R-:W-:Y:S02]  /*3570*/  IMAD.MOV.U32 R207, RZ, RZ, R202 ;  /* 0x000000ffffcf7224 */ /* 0x000fe400078e00ca */
.L_x_16761:
[----:B------:R-:W-:Y:S05]  /*3580*/  BSYNC B1 ;  /* 0x0000000000017941 */ /* 0x000fea0003800000 */
.L_x_16759:
        /* <DEDUP_REMOVED lines=18> */
.L_x_16765:
[----:B------:R-:W-:Y:S05]  /*36b0*/  BSYNC B2 ;  /* 0x0000000000027941 */ /* 0x000fea0003800000 */
.L_x_16764:
        /* <DEDUP_REMOVED lines=43> */
.L_x_16763:
[----:B------:R-:W-:Y:S05]  /*3970*/  BSYNC B1 ;  /* 0x0000000000017941 */ /* 0x000fea0003800000 */
.L_x_16762:
[----:B------:R-:W0:Y:S01]  /*3980*/  I2F.U32 R208, R207 ;  /* 0x000000cf00d07306 */ /* 0x000e220000201000 */
[----:B------:R-:W-:Y:S02]  /*3990*/  PRMT R210, RZ, 0x7610, R155 ;  /* 0x00007610ffd27816 */ /* 0x000fe4000000009b */
[----:B------:R-:W-:Y:S02]  /*39a0*/  SEL R209, RZ, 0x1, P1 ;  /* 0x00000001ffd17807 */ /* 0x000fe40000800000 */
[----:B------:R-:W-:Y:S01]  /*39b0*/  LEA R174, P1, R204, c[0x0][0x188], 0x5 ;  /* 0x00006200ccae7a11 */ /* 0x000fe200078228ff */
[----:B------:R-:W-:Y:S01]  /*39c0*/  FMUL.FTZ R210, R210, R173 ;  /* 0x000000add2d27220 */ /* 0x000fe20000410000 */
[----:B------:R-:W-:Y:S02]  /*39d0*/  SEL R217, RZ, 0x10000, P5 ;  /* 0x00010000ffd97807 */ /* 0x000fe40002800000 */
[----:B------:R-:W-:Y:S01]  /*39e0*/  LOP3.LUT P5, RZ, R206, 0x2, RZ, 0xc0, !PT ;  /* 0x00000002ceff7812 */ /* 0x000fe200078ac0ff */
[----:B------:R-:W-:Y:S01]  /*39f0*/  FMUL.FTZ R210, R210, c[0x0][0x1e8] ;  /* 0x00007a00d2d27a20 */ /* 0x000fe20000410000 */
[----:B------:R-:W-:-:S02]  /*3a00*/  LEA.HI.X R175, R204, c[0x0][0x18c], RZ, 0x5, P1 ;  /* 0x00006300ccaf7a11 */ /* 0x000fc400008f2cff */
[----:B------:R-:W-:Y:S02]  /*3a10*/  SEL R211, RZ, 0x1, P2 ;  /* 0x00000001ffd37807 */ /* 0x000fe40001000000 */
[----:B------:R-:W-:Y:S01]  /*3a20*/  SEL R212, RZ, 0x1, P5 ;  /* 0x00000001ffd47807 */ /* 0x000fe20002800000 */
[----:B0-----:R-:W-:Y:S01]  /*3a30*/  FFMA.FTZ R208, R208, R205, 1.1641532182693481445e-10 ;  /* 0x2f000000d0d07423 */ /* 0x001fe200000100cd */
[----:B------:R-:W-:Y:S01]  /*3a40*/  SEL R216, RZ, 0x100, P4 ;  /* 0x00000100ffd87807 */ /* 0x000fe20002000000 */
[----:B------:R0:W-:Y:S01]  /*3a50*/  STG.E.128 [R174.64], R132 ;  /* 0x00000084ae007986 */ /* 0x0001e2000c101d04 */
[----:B------:R-:W-:Y:S01]  /*3a60*/  LOP3.LUT P6, RZ, R206, 0x4, RZ, 0xc0, !PT ;  /* 0x00000004ceff7812 */ /* 0x000fe200078cc0ff */
[----:B------:R-:W-:Y:S01]  /*3a70*/  IMAD.WIDE.U32 R212, R212, 0x100, RZ ;  /* 0x00000100d4d47825 */ /* 0x000fe200078e00ff */
[----:B------:R-:W-:Y:S02]  /*3a80*/  FSETP.GTU.FTZ.AND P1, PT, R208, c[0x0][0x1e4], PT ;  /* 0x00007900d0007a0b */ /* 0x000fe40003f3c000 */
[----:B------:R-:W-:Y:S01]  /*3a90*/  SEL R215, RZ, 0x1, P3 ;  /* 0x00000001ffd77807 */ /* 0x000fe20001800000 */
[----:B------:R-:W-:Y:S01]  /*3aa0*/  IMAD.WIDE.U32 R208, R209, 0x10000, RZ ;  /* 0x00010000d1d07825 */ /* 0x000fe200078e00ff */
[----:B------:R-:W-:-:S02]  /*3ab0*/  FSEL R214, R210, RZ, !P1 ;  /* 0x000000ffd2d67208 */ /* 0x000fc40004800000 */
[----:B------:R-:W-:Y:S01]  /*3ac0*/  SEL R205, RZ, 0x1000000, P1 ;  /* 0x01000000ffcd7807 */ /* 0x000fe20000800000 */
[----:B------:R-:W-:-:S03]  /*3ad0*/  IMAD.WIDE.U32 R210, R211, 0x1000000, RZ ;  /* 0x01000000d3d27825 */ /* 0x000fc600078e00ff */
[----:B------:R-:W-:Y:S01]  /*3ae0*/  LOP3.LUT R207, R216, R205, R217, 0xfe, !PT ;  /* 0x000000cdd8cf7212 */ /* 0x000fe200078efed9 */
[----:B------:R-:W-:Y:S01]  /*3af0*/  FMUL.FTZ R155, R27, R214 ;  /* 0x000000d61b9b7220 */ /* 0x000fe20000410000 */
[----:B------:R-:W-:Y:S02]  /*3b00*/  LOP3.LUT R208, R212, R210, R208, 0xfe, !PT ;  /* 0x000000d2d4d07212 */ /* 0x000fe400078efed0 */
[----:B------:R-:W-:Y:S01]  /*3b10*/  SEL R205, RZ, 0x1, P6 ;  /* 0x00000001ffcd7807 */ /* 0x000fe20003000000 */
[----:B------:R-:W-:Y:S01]  /*3b20*/  @P0 FADD.FTZ R155, R131, R155 ;  /* 0x0000009b839b0221 */ /* 0x000fe20000010000 */
[----:B------:R-:W-:Y:S02]  /*3b30*/  LEA R210, P0, R204, c[0x0][0x190], 0x3 ;  /* 0x00006400ccd27a11 */ /* 0x000fe400078018ff */
[----:B------:R-:W-:Y:S02]  /*3b40*/  LOP3.LUT R207, R211, R207, R215, 0xfe, !PT ;  /* 0x000000cfd3cf7212 */ /* 0x000fe400078efed7 */
[----:B------:R-:W-:Y:S01]  /*3b50*/  LOP3.LUT R208, R208, R205, RZ, 0xfc, !PT ;  /* 0x000000cdd0d07212 */ /* 0x000fe200078efcff */
[----:B------:R0:W-:Y:S01]  /*3b60*/  STG.E.128 [R174.64+0x10], R152 ;  /* 0x00001098ae007986 */ /* 0x0001e2000c101d04 */
[----:B------:R-:W-:-:S02]  /*3b70*/  LEA.HI.X R211, R204, c[0x0][0x194], RZ, 0x3, P0 ;  /* 0x00006500ccd37a11 */ /* 0x000fc400000f1cff */
[----:B------:R-:W-:Y:S02]  /*3b80*/  LOP3.LUT R209, R213, R207, R209, 0xfe, !PT ;  /* 0x000000cfd5d17212 */ /* 0x000fe400078efed1 */
[----:B------:R-:W-:-:S03]  /*3b90*/  IADD3 R205, R204, 0x20, RZ ;  /* 0x00000020cccd7810 */ /* 0x000fc60007ffe0ff */
[----:B------:R0:W-:Y:S04]  /*3ba0*/  STG.E.64 [R210.64], R208 ;  /* 0x000000d0d2007986 */ /* 0x0001e8000c101b04 */
.L_x_16709:
[----:B------:R-:W-:Y:S05]  /*3bb0*/  BSYNC B0 ;  /* 0x0000000000007941 */ /* 0x000fea0003800000 */
.L_x_16708:
        /* <DEDUP_REMOVED lines=24> */
.L_x_16769:
[----:B-1----:R-:W-:Y:S02]  /*3d40*/  IMAD.MOV.U32 R137, RZ, RZ, R202 ;  /* 0x000000ffff897224 */ /* 0x002fe400078e00ca */
.L_x_16770:
[----:B------:R-:W-:Y:S05]  /*3d50*/  BSYNC B1 ;  /* 0x0000000000017941 */ /* 0x000fea0003800000 */
.L_x_16768:
        /* <DEDUP_REMOVED lines=16> */
.L_x_16774:
[----:B------:R-:W-:Y:S05]  /*3e60*/  BSYNC B2 ;  /* 0x0000000000027941 */ /* 0x000fea0003800000 */
.L_x_16773:
[----:B------:R-:W-:Y:S01]  /*3e70*/  IMAD.HI.U32 R136, R0, -0x326172a9, RZ ;  /* 0xcd9e8d5700887827 */ /* 0x000fe200078e00ff */
[----:B------:R-:W-:-:S03]  /*3e80*/  LOP3.LUT R138, R138, R203, R3, 0x96, !PT ;  /* 0x000000cb8a8a7212 */ /* 0x000fc600078e9603 */
[----:B------:R-:W-:Y:S01]  /*3e90*/  IMAD R198, R0, -0x326172a9, RZ ;  /* 0xcd9e8d5700c67824 */ /* 0x000fe200078e02ff */
[----:B------:R-:W-:Y:S01]  /*3ea0*/  LOP3.LUT R136, R136, R177, R2, 0x96, !PT ;  /* 0x000000b188887212 */ /* 0x000fe200078e9602 */
[----:B0-----:R-:W-:-:S04]  /*3eb0*/  IMAD.WIDE.U32 R174, R138, -0x326172a9, RZ ;  /* 0xcd9e8d578aae7825 */ /* 0x001fc800078e00ff */
        /* <DEDUP_REMOVED lines=39> */
.L_x_16772:
[----:B------:R-:W-:Y:S05]  /*4130*/  BSYNC B1 ;  /* 0x0000000000017941 */ /* 0x000fea0003800000 */
.L_x_16771:
[----:B------:R-:W1:Y:S01]  /*4140*/  I2F.U32 R136, R137 ;  /* 0x0000008900887306 */ /* 0x000e620000201000 */
[----:B------:R-:W-:Y:S01]  /*4150*/  HFMA2.MMA R207, -RZ, RZ, 0.1171875, 0 ;  /* 0x2f800000ffcf7435 */ /* 0x000fe200000001ff */
[----:B-----5:R-:W-:Y:S01]  /*4160*/  PRMT R138, RZ, 0x5410, R156 ;  /* 0x00005410ff8a7816 */ /* 0x020fe2000000009c */
[----:B------:R-:W-:Y:S01]  /*4170*/  BSSY B1, `(.L_x_16775) ;  /* 0x0000018000017945 */ /* 0x000fe20003800000 */
[----:B------:R-:W-:Y:S02]  /*4180*/  LOP3.LUT R206, R206, 0xfffffffb, RZ, 0xc0, !PT ;  /* 0xfffffffbcece7812 */ /* 0x000fe400078ec0ff */
[----:B------:R-:W-:Y:S01]  /*4190*/  ISETP.NE.U32.AND P0, PT, RZ, c[0x0][0x180], PT ;  /* 0x00006000ff007a0c */ /* 0x000fe20003f05070 */
[----:B------:R-:W-:-:S03]  /*41a0*/  FMUL.FTZ R138, R138, R173 ;  /* 0x000000ad8a8a7220 */ /* 0x000fc60000410000 */
[----:B------:R-:W-:Y:S01]  /*41b0*/  ISETP.NE.AND.EX P0, PT, RZ, c[0x0][0x184], PT, P0 ;  /* 0x00006100ff007a0c */ /* 0x000fe20003f05300 */
[----:B------:R-:W-:Y:S02]  /*41c0*/  FMUL.FTZ R138, R138, c[0x0][0x1e8] ;  /* 0x00007a008a8a7a20 */ /* 0x000fe40000410000 */
[----:B-1----:R-:W-:-:S05]  /*41d0*/  FFMA.FTZ R136, R136, R207, 1.1641532182693481445e-10 ;  /* 0x2f00000088887423 */ /* 0x002fca00000100cf */
[----:B------:R-:W-:-:S04]  /*41e0*/  FSETP.GTU.FTZ.AND P1, PT, R136, c[0x0][0x1e4], PT ;  /* 0x0000790088007a0b */ /* 0x000fc80003f3c000 */
[----:B0-----:R-:W-:-:S05]  /*41f0*/  FSEL R175, R138, RZ, !P1 ;  /* 0x000000ff8aaf7208 */ /* 0x001fca0004800000 */
        /* <DEDUP_REMOVED lines=14> */
.L_x_16776:
[----:B------:R-:W-:Y:S02]  /*42e0*/  MOV R138, R202 ;  /* 0x000000ca008a7202 */ /* 0x000fe40000000f00 */
.L_x_16777:
[----:B------:R-:W-:Y:S05]  /*42f0*/  BSYNC B1 ;  /* 0x0000000000017941 */ /* 0x000fea0003800000 */
.L_x_16775:
        /* <DEDUP_REMOVED lines=16> */
.L_x_16781:
[----:B------:R-:W-:Y:S05]  /*4400*/  BSYNC B2 ;  /* 0x0000000000027941 */ /* 0x000fea0003800000 */
.L_x_16780:
        /* <DEDUP_REMOVED lines=44> */
.L_x_16779:
[----:B------:R-:W-:Y:S05]  /*46d0*/  BSYNC B1 ;  /* 0x0000000000017941 */ /* 0x000fea0003800000 */
.L_x_16778:
        /* <DEDUP_REMOVED lines=23> */
.L_x_16783:
[----:B------:R-:W-:Y:S02]  /*4850*/  IMAD.MOV.U32 R139, RZ, RZ, R202 ;  /* 0x000000ffff8b7224 */ /* 0x000fe400078e00ca */
.L_x_16784:
[----:B------:R-:W-:Y:S05]  /*4860*/  BSYNC B1 ;  /* 0x0000000000017941 */ /* 0x000fea0003800000 */
.L_x_16782:
        /* <DEDUP_REMOVED lines=16> */
.L_x_16788:
[----:B------:R-:W-:Y:S05]  /*4970*/  BSYNC B2 ;  /* 0x0000000000027941 */ /* 0x000fea0003800000 */
.L_x_16787:
        /* <DEDUP_REMOVED lines=44> */
.L_x_16786:
[----:B------:R-:W-:Y:S05]  /*4c40*/  BSYNC B1 ;  /* 0x0000000000017941 */ /* 0x000fea0003800000 */
.L_x_16785:
        /* <DEDUP_REMOVED lines=21> */
.L_x_16790:
[----:B------:R-:W-:Y:S02]  /*4da0*/  MOV R156, R202 ;  /* 0x000000ca009c7202 */ /* 0x000fe40000000f00 */
.L_x_16791:
[----:B------:R-:W-:Y:S05]  /*4db0*/  BSYNC B1 ;  /* 0x0000000000017941 */ /* 0x000fea0003800000 */
.L_x_16789:
        /* <DEDUP_REMOVED lines=16> */
.L_x_16795:
[----:B------:R-:W-:Y:S05]  /*4ec0*/  BSYNC B2 ;  /* 0x0000000000027941 */ /* 0x000fea0003800000 */
.L_x_16794:
        /* <DEDUP_REMOVED lines=43> */
.L_x_16793:
[----:B------:R-:W-:Y:S05]  /*5180*/  BSYNC B1 ;  /* 0x0000000000017941 */ /* 0x000fea0003800000 */
.L_x_16792:
        /* <DEDUP_REMOVED lines=21> */
.L_x_16797:
[----:B------:R-:W-:Y:S02]  /*52e0*/  IMAD.MOV.U32 R157, RZ, RZ, R202 ;  /* 0x000000ffff9d7224 */ /* 0x000fe400078e00ca */
.L_x_16798:
[----:B------:R-:W-:Y:S05]  /*52f0*/  BSYNC B1 ;  /* 0x0000000000017941 */ /* 0x000fea0003800000 */
.L_x_16796:
        /* <DEDUP_REMOVED lines=16> */
.L_x_16802:
[----:B------:R-:W-:Y:S05]  /*5400*/  BSYNC B2 ;  /* 0x0000000000027941 */ /* 0x000fea0003800000 */
.L_x_16801:
        /* <DEDUP_REMOVED lines=44> */
.L_x_16800:
[----:B------:R-:W-:Y:S05]  /*56d0*/  BSYNC B1 ;  /* 0x0000000000017941 */ /* 0x000fea0003800000 */
.L_x_16799:
        /* <DEDUP_REMOVED lines=21> */
.L_x_16804:
[----:B------:R-:W-:Y:S02]  /*5830*/  IMAD.MOV.U32 R201, RZ, RZ, R202 ;  /* 0x000000ffffc97224 */ /* 0x000fe400078e00ca */
.L_x_16805:
[----:B------:R-:W-:Y:S05]  /*5840*/  BSYNC B1 ;  /* 0x0000000000017941 */ /* 0x000fea0003800000 */
.L_x_16803:
        /* <DEDUP_REMOVED lines=16> */
.L_x_16809:
[----:B------:R-:W-:Y:S05]  /*5950*/  BSYNC B2 ;  /* 0x0000000000027941 */ /* 0x000fea0003800000 */
.L_x_16808:
        /* <DEDUP_REMOVED lines=44> */
.L_x_16807:
[----:B------:R-:W-:Y:S05]  /*5c20*/  BSYNC B1 ;  /* 0x0000000000017941 */ /* 0x000fea0003800000 */
.L_x_16806:
        /* <DEDUP_REMOVED lines=21> */
.L_x_16811:
[----:B------:R-:W-:Y:S02]  /*5d80*/  IMAD.MOV.U32 R208, RZ, RZ, R202 ;  /* 0x000000ffffd07224 */ /* 0x000fe400078e00ca */
.L_x_16812:
[----:B------:R-:W-:Y:S05]  /*5d90*/  BSYNC B1 ;  /* 0x0000000000017941 */ /* 0x000fea0003800000 */
.L_x_16810:
        /* <DEDUP_REMOVED lines=16> */
.L_x_16816:
[----:B------:R-:W-:Y:S05]  /*5ea0*/  BSYNC B2 ;  /* 0x0000000000027941 */ /* 0x000fea0003800000 */
.L_x_16815:
        /* <DEDUP_REMOVED lines=43> */
.L_x_16814:
[----:B------:R-:W-:Y:S05]  /*6160*/  BSYNC B1 ;  /* 0x0000000000017941 */ /* 0x000fea0003800000 */
.L_x_16813:
        /* <DEDUP_REMOVED lines=21> */
.L_x_16818:
[----:B------:R-:W-:Y:S02]  /*62c0*/  IMAD.MOV.U32 R214, RZ, RZ, R202 ;  /* 0x000000ffffd67224 */ /* 0x000fe400078e00ca */
.L_x_16819:
[----:B------:R-:W-:Y:S05]  /*62d0*/  BSYNC B1 ;  /* 0x0000000000017941 */ /* 0x000fea0003800000 */
.L_x_16817:
        /* <DEDUP_REMOVED lines=18> */
.L_x_16823:
[----:B------:R-:W-:Y:S05]  /*6400*/  BSYNC B2 ;  /* 0x0000000000027941 */ /* 0x000fea0003800000 */
.L_x_16822:
        /* <DEDUP_REMOVED lines=43> */
.L_x_16821:
[----:B------:R-:W-:Y:S05]  /*66c0*/  BSYNC B1 ;  /* 0x0000000000017941 */ /* 0x000fea0003800000 */
.L_x_16820:
[----:B------:R-:W0:Y:S01]  /*66d0*/  I2F.U32 R208, R214 ;  /* 0x000000d600d07306 */ /* 0x000e220000201000 */
[----:B------:R-:W-:Y:S02]  /*66e0*/  PRMT R210, RZ, 0x7610, R159 ;  /* 0x00007610ffd27816 */ /* 0x000fe4000000009f */
[----:B------:R-:W-:Y:S02]  /*66f0*/  SEL R211, RZ, 0x1, P1 ;  /* 0x00000001ffd37807 */ /* 0x000fe40000800000 */
[C---:B------:R-:W-:Y:S01]  /*6700*/  LEA R174, P1, R205.reuse, c[0x0][0x188], 0x5 ;  /* 0x00006200cdae7a11 */ /* 0x040fe200078228ff */
        /* <DEDUP_REMOVED lines=31> */
.L_x_16767:
[----:B------:R-:W-:Y:S05]  /*6900*/  BSYNC B0 ;  /* 0x0000000000007941 */ /* 0x000fea0003800000 */
.L_x_16766:
        /* <DEDUP_REMOVED lines=24> */
.L_x_16827:
[----:B-1----:R-:W-:Y:S02]  /*6a90*/  MOV R141, R202 ;  /* 0x000000ca008d7202 */ /* 0x002fe40000000f00 */
.L_x_16828:
[----:B------:R-:W-:Y:S05]  /*6aa0*/  BSYNC B1 ;  /* 0x0000000000017941 */ /* 0x000fea0003800000 */
.L_x_16826:
        /* <DEDUP_REMOVED lines=16> */
.L_x_16832:
[----:B------:R-:W-:Y:S05]  /*6bb0*/  BSYNC B2 ;  /* 0x0000000000027941 */ /* 0x000fea0003800000 */
.L_x_16831:
        /* <DEDUP_REMOVED lines=44> */
.L_x_16830:
[----:B------:R-:W-:Y:S05]  /*6e80*/  BSYNC B1 ;  /* 0x0000000000017941 */ /* 0x000fea0003800000 */
.L_x_16829:
[----:B------:R-:W1:Y:S01]  /*6e90*/  I2F.U32 R140, R141 ;  /* 0x0000008d008c7306 */ /* 0x000e620000201000 */
[----:B------:R-:W-:Y:S01]  /*6ea0*/  IMAD.MOV.U32 R207, RZ, RZ, 0x2f800000 ;  /* 0x2f800000ffcf7424 */ /* 0x000fe200078e00ff */
[----:B-----5:R-:W-:Y:S01]  /*6eb0*/  PRMT R142, RZ, 0x5410, R160 ;  /* 0x00005410ff8e7816 */ /* 0x020fe200000000a0 */
[----:B------:R-:W-:Y:S01]  /*6ec0*/  BSSY B1, `(.L_x_16833) ;  /* 0x0000018000017945 */ /* 0x000fe20003800000 */
[----:B------:R-:W-:-:S02]  /*6ed0*/  LOP3.LUT R206, R206, 0xfffffffb, RZ, 0xc0, !PT ;  /* 0xfffffffbcece7812 */ /* 0x000fc400078ec0ff */
        /* <DEDUP_REMOVED lines=21> */
.L_x_16834:
[----:B------:R-:W-:Y:S02]  /*7030*/  IMAD.MOV.U32 R142, RZ, RZ, R202 ;  /* 0x000000ffff8e7224 */ /* 0x000fe400078e00ca */
.L_x_16835:
[----:B------:R-:W-:Y:S05]  /*7040*/  BSYNC B1 ;  /* 0x0000000000017941 */ /* 0x000fea0003800000 */
.L_x_16833:
        /* <DEDUP_REMOVED lines=16> */
.L_x_16839:
[----:B------:R-:W-:Y:S05]  /*7150*/  BSYNC B2 ;  /* 0x0000000000027941 */ /* 0x000fea0003800000 */
.L_x_16838:
        /* <DEDUP_REMOVED lines=44> */
.L_x_16837:
[----:B------:R-:W-:Y:S05]  /*7420*/  BSYNC B1 ;  /* 0x0000000000017941 */ /* 0x000fea0003800000 */
.L_x_16836:
        /* <DEDUP_REMOVED lines=23> */
.L_x_16841:
[----:B------:R-:W-:Y:S02]  /*75a0*/  IMAD.MOV.U32 R143, RZ, RZ, R202 ;  /* 0x000000ffff8f7224 */ /* 0x000fe400078e00ca */
.L_x_16842:
[----:B------:R-:W-:Y:S05]  /*75b0*/  BSYNC B1 ;  /* 0x0000000000017941 */ /* 0x000fea0003800000 */
.L_x_16840:
        /* <DEDUP_REMOVED lines=16> */
.L_x_16846:
[----:B------:R-:W-:Y:S05]  /*76c0*/  BSYNC B2 ;  /* 0x0000000000027941 */ /* 0x000fea0003800000 */
.L_x_16845:
        /* <DEDUP_REMOVED lines=44> */
.L_x_16844:
[----:B------:R-:W-:Y:S05]  /*7990*/  BSYNC B1 ;  /* 0x0000000000017941 */ /* 0x000fea0003800000 */
.L_x_16843:
        /* <DEDUP_REMOVED lines=21> */
.L_x_16848:
[----:B------:R-:W-:Y:S02]  /*7af0*/  IMAD.MOV.U32 R160, RZ, RZ, R202 ;  /* 0x000000ffffa07224 */ /* 0x000fe400078e00ca */
.L_x_16849:
[----:B------:R-:W-:Y:S05]  /*7b00*/  BSYNC B1 ;  /* 0x0000000000017941 */ /* 0x000fea0003800000 */
.L_x_16847:
        /* <DEDUP_REMOVED lines=16> */
.L_x_16853:
[----:B------:R-:W-:Y:S05]  /*7c10*/  BSYNC B2 ;  /* 0x0000000000027941 */ /* 0x000fea0003800000 */
.L_x_16852:
        /* <DEDUP_REMOVED lines=42> */
[----:B------:R-:W-:-:S03]  /*7ec0*/  LOP3.LUT R198, R201, R198, R196, 0x96, !PT ;  /* 0x000000c6c9c67212 */ /* 0x000fc600078e96c4 */
.L_x_16851:
[----:B------:R-:W-:Y:S05]  /*7ed0*/  BSYNC B1 ;  /* 0x0000000000017941 */ /* 0x000fea0003800000 */
.L_x_16850:
        /* <DEDUP_REMOVED lines=21> */
.L_x_16855:
[----:B------:R-:W-:Y:S02]  /*8030*/  MOV R161, R202 ;  /* 0x000000ca00a17202 */ /* 0x000fe40000000f00 */
.L_x_16856:
[----:B------:R-:W-:Y:S05]  /*8040*/  BSYNC B1 ;  /* 0x0000000000017941 */ /* 0x000fea0003800000 */
.L_x_16854:
        /* <DEDUP_REMOVED lines=16> */
.L_x_16860:
[----:B------:R-:W-:Y:S05]  /*8150*/  BSYNC B2 ;  /* 0x0000000000027941 */ /* 0x000fea0003800000 */
.L_x_16859:
        /* <DEDUP_REMOVED lines=44> */
.L_x_16858:
[----:B------:R-:W-:Y:S05]  /*8420*/  BSYNC B1 ;  /* 0x0000000000017941 */ /* 0x000fea0003800000 */
.L_x_16857:
        /* <DEDUP_REMOVED lines=21> */
.L_x_16862:
[----:B------:R-:W-:Y:S02]  /*8580*/  IMAD.MOV.U32 R201, RZ, RZ, R202 ;  /* 0x000000ffffc97224 */ /* 0x000fe400078e00ca */
.L_x_16863:
[----:B------:R-:W-:Y:S05]  /*8590*/  BSYNC B1 ;  /* 0x0000000000017941 */ /* 0x000fea0003800000 */
.L_x_16861:
        /* <DEDUP_REMOVED lines=16> */
.L_x_16867:
[----:B------:R-:W-:Y:S05]  /*86a0*/  BSYNC B2 ;  /* 0x0000000000027941 */ /* 0x000fea0003800000 */
.L_x_16866:
        /* <DEDUP_REMOVED lines=44> */
.L_x_16865:
[----:B------:R-:W-:Y:S05]  /*8970*/  BSYNC B1 ;  /* 0x0000000000017941 */ /* 0x000fea0003800000 */
.L_x_16864:
        /* <DEDUP_REMOVED lines=21> */
.L_x_16869:
[----:B------:R-:W-:Y:S02]  /*8ad0*/  MOV R208, R202 ;  /* 0x000000ca00d07202 */ /* 0x000fe40000000f00 */
.L_x_16870:
[----:B------:R-:W-:Y:S05]  /*8ae0*/  BSYNC B1 ;  /* 0x0000000000017941 */ /* 0x000fea0003800000 */
.L_x_16868:
        /* <DEDUP_REMOVED lines=16> */
.L_x_16874:
[----:B------:R-:W-:Y:S05]  /*8bf0*/  BSYNC B2 ;  /* 0x0000000000027941 */ /* 0x000fea0003800000 */
.L_x_16873:
        /* <DEDUP_REMOVED lines=43> */
.L_x_16872:
[----:B------:R-:W-:Y:S05]  /*8eb0*/  BSYNC B1 ;  /* 0x0000000000017941 */ /* 0x000fea0003800000 */
.L_x_16871:
        /* <DEDUP_REMOVED lines=21> */
.L_x_16876:
[----:B------:R-:W-:Y:S02]  /*9010*/  IMAD.MOV.U32 R214, RZ, RZ, R202 ;  /* 0x000000ffffd67224 */ /* 0x000fe400078e00ca */
.L_x_16877:
[----:B------:R-:W-:Y:S05]  /*9020*/  BSYNC B1 ;  /* 0x0000000000017941 */ /* 0x000fea0003800000 */
.L_x_16875:
        /* <DEDUP_REMOVED lines=18> */
.L_x_16881:
[----:B------:R-:W-:Y:S05]  /*9150*/  BSYNC B2 ;  /* 0x0000000000027941 */ /* 0x000fea0003800000 */
.L_x_16880:
        /* <DEDUP_REMOVED lines=43> */
.L_x_16879:
[----:B------:R-:W-:Y:S05]  /*9410*/  BSYNC B1 ;  /* 0x0000000000017941 */ /* 0x000fea0003800000 */
.L_x_16878:
        /* <DEDUP_REMOVED lines=35> */
.L_x_16825:
[----:B------:R-:W-:Y:S05]  /*9650*/  BSYNC B0 ;  /* 0x0000000000007941 */ /* 0x000fea0003800000 */
.L_x_16824:
        /* <DEDUP_REMOVED lines=24> */
.L_x_16885:
[----:B-1----:R-:W-:Y:S02]  /*97e0*/  IMAD.MOV.U32 R145, RZ, RZ, R202 ;  /* 0x000000ffff917224 */ /* 0x002fe400078e00ca */
.L_x_16886:
[----:B------:R-:W-:Y:S05]  /*97f0*/  BSYNC B1 ;  /* 0x0000000000017941 */ /* 0x000fea0003800000 */
.L_x_16884:
        /* <DEDUP_REMOVED lines=16> */
.L_x_16890:
[----:B------:R-:W-:Y:S05]  /*9900*/  BSYNC B2 ;  /* 0x0000000000027941 */ /* 0x000fea0003800000 */
.L_x_16889:
        /* <DEDUP_REMOVED lines=44> */
.L_x_16888:
[----:B------:R-:W-:Y:S05]  /*9bd0*/  BSYNC B1 ;  /* 0x0000000000017941 */ /* 0x000fea0003800000 */
.L_x_16887:
[----:B------:R-:W1:Y:S01]  /*9be0*/  I2F.U32 R144, R145 ;  /* 0x0000009100907306 */ /* 0x000e620000201000 */
        /* <DEDUP_REMOVED lines=25> */
.L_x_16892:
[----:B------:R-:W-:Y:S02]  /*9d80*/  IMAD.MOV.U32 R146, RZ, RZ, R202 ;  /* 0x000000ffff927224 */ /* 0x000fe400078e00ca */
.L_x_16893:
[----:B------:R-:W-:Y:S05]  /*9d90*/  BSYNC B1 ;  /* 0x0000000000017941 */ /* 0x000fea0003800000 */
.L_x_16891:
        /* <DEDUP_REMOVED lines=16> */
.L_x_16897:
[----:B------:R-:W-:Y:S05]  /*9ea0*/  BSYNC B2 ;  /* 0x0000000000027941 */ /* 0x000fea0003800000 */
.L_x_16896:
        /* <DEDUP_REMOVED lines=44> */
.L_x_16895:
[----:B------:R-:W-:Y:S05]  /*a170*/  BSYNC B1 ;  /* 0x0000000000017941 */ /* 0x000fea0003800000 */
.L_x_16894:
        /* <DEDUP_REMOVED lines=23> */
.L_x_16899:
[----:B------:R-:W-:Y:S02]  /*a2f0*/  MOV R147, R202 ;  /* 0x000000ca00937202 */ /* 0x000fe40000000f00 */
.L_x_16900:
[----:B------:R-:W-:Y:S05]  /*a300*/  BSYNC B1 ;  /* 0x0000000000017941 */ /* 0x000fea0003800000 */
.L_x_16898:
        /* <DEDUP_REMOVED lines=16> */
.L_x_16904:
[----:B------:R-:W-:Y:S05]  /*a410*/  BSYNC B2 ;  /* 0x0000000000027941 */ /* 0x000fea0003800000 */
.L_x_16903:
        /* <DEDUP_REMOVED lines=44> */
.L_x_16902:
[----:B------:R-:W-:Y:S05]  /*a6e0*/  BSYNC B1 ;  /* 0x0000000000017941 */ /* 0x000fea0003800000 */
.L_x_16901:
        /* <DEDUP_REMOVED lines=21> */
.L_x_16906:
[----:B------:R-:W-:Y:S02]  /*a840*/  IMAD.MOV.U32 R164, RZ, RZ, R202 ;  /* 0x000000ffffa47224 */ /* 0x000fe400078e00ca */
.L_x_16907:
[----:B------:R-:W-:Y:S05]  /*a850*/  BSYNC B1 ;  /* 0x0000000000017941 */ /* 0x000fea0003800000 */
.L_x_16905:
        /* <DEDUP_REMOVED lines=16> */
.L_x_16911:
[----:B------:R-:W-:Y:S05]  /*a960*/  BSYNC B2 ;  /* 0x0000000000027941 */ /* 0x000fea0003800000 */
.L_x_16910:
        /* <DEDUP_REMOVED lines=43> */
.L_x_16909:
[----:B------:R-:W-:Y:S05]  /*ac20*/  BSYNC B1 ;  /* 0x0000000000017941 */ /* 0x000fea0003800000 */
.L_x_16908:
        /* <DEDUP_REMOVED lines=21> */
.L_x_16913:
[----:B------:R-:W-:Y:S02]  /*ad80*/  IMAD.MOV.U32 R165, RZ, RZ, R202 ;  /* 0x000000ffffa57224 */ /* 0x000fe400078e00ca */
.L_x_16914:
[----:B------:R-:W-:Y:S05]  /*ad90*/  BSYNC B1 ;  /* 0x0000000000017941 */ /* 0x000fea0003800000 */
.L_x_16912:
        /* <DEDUP_REMOVED lines=16> */
.L_x_16918:
[----:B------:R-:W-:Y:S05]  /*aea0*/  BSYNC B2 ;  /* 0x0000000000027941 */ /* 0x000fea0003800000 */
.L_x_16917:
        /* <DEDUP_REMOVED lines=44> */
.L_x_16916:
[----:B------:R-:W-:Y:S05]  /*b170*/  BSYNC B1 ;  /* 0x0000000000017941 */ /* 0x000fea0003800000 */
.L_x_16915:
        /* <DEDUP_REMOVED lines=21> */
.L_x_16920:
[----:B------:R-:W-:Y:S02]  /*b2d0*/  IMAD.MOV.U32 R201, RZ, RZ, R202 ;  /* 0x000000ffffc97224 */ /* 0x000fe400078e00ca */
.L_x_16921:
[----:B------:R-:W-:Y:S05]  /*b2e0*/  BSYNC B1 ;  /* 0x0000000000017941 */ /* 0x000fea0003800000 */
.L_x_16919:
        /* <DEDUP_REMOVED lines=16> */
.L_x_16925:
[----:B------:R-:W-:Y:S05]  /*b3f0*/  BSYNC B2 ;  /* 0x0000000000027941 */ /* 0x000fea0003800000 */
.L_x_16924:
        /* <DEDUP_REMOVED lines=44> */
.L_x_16923:
[----:B------:R-:W-:Y:S05]  /*b6c0*/  BSYNC B1 ;  /* 0x0000000000017941 */ /* 0x000fea0003800000 */
.L_x_16922:
        /* <DEDUP_REMOVED lines=21> */
.L_x_16927:
[----:B------:R-:W-:Y:S02]  /*b820*/  IMAD.MOV.U32 R208, RZ, RZ, R202 ;  /* 0x000000ffffd07224 */ /* 0x000fe400078e00ca */
.L_x_16928:
[----:B------:R-:W-:Y:S05]  /*b830*/  BSYNC B1 ;  /* 0x0000000000017941 */ /* 0x000fea0003800000 */
.L_x_16926:
        /* <DEDUP_REMOVED lines=16> */
.L_x_16932:
[----:B------:R-:W-:Y:S05]  /*b940*/  BSYNC B2 ;  /* 0x0000000000027941 */ /* 0x000fea0003800000 */
.L_x_16931:
        /* <DEDUP_REMOVED lines=43> */
.L_x_16930:
[----:B------:R-:W-:Y:S05]  /*bc00*/  BSYNC B1 ;  /* 0x0000000000017941 */ /* 0x000fea0003800000 */
.L_x_16929:
        /* <DEDUP_REMOVED lines=21> */
.L_x_16934:
[----:B------:R-:W-:Y:S02]  /*bd60*/  MOV R214, R202 ;  /* 0x000000ca00d67202 */ /* 0x000fe40000000f00 */
.L_x_16935:
[----:B------:R-:W-:Y:S05]  /*bd70*/  BSYNC B1 ;  /* 0x0000000000017941 */ /* 0x000fea0003800000 */
.L_x_16933:
        /* <DEDUP_REMOVED lines=18> */
.L_x_16939:
[----:B------:R-:W-:Y:S05]  /*bea0*/  BSYNC B2 ;  /* 0x0000000000027941 */ /* 0x000fea0003800000 */
.L_x_16938:
        /* <DEDUP_REMOVED lines=43> */
.L_x_16937:
[----:B------:R-:W-:Y:S05]  /*c160*/  BSYNC B1 ;  /* 0x0000000000017941 */ /* 0x000fea0003800000 */
.L_x_16936:
[----:B------:R-:W0:Y:S01]  /*c170*/  I2F.U32 R208, R214 ;  /* 0x000000d600d07306 */ /* 0x000e220000201000 */
[----:B------:R-:W-:Y:S02]  /*c180*/  PRMT R210, RZ, 0x7610, R167 ;  /* 0x00007610ffd27816 */ /* 0x000fe400000000a7 */
[----:B------:R-:W-:Y:S02]  /*c190*/  SEL R211, RZ, 0x1, P1 ;  /* 0x00000001ffd37807 */ /* 0x000fe40000800000 */
[----:B------:R-:W-:Y:S01]  /*c1a0*/  LEA R174, P1, R205, c[0x0][0x188], 0x5 ;  /* 0x00006200cdae7a11 */ /* 0x000fe200078228ff */
[----:B------:R-:W-:Y:S01]  /*c1b0*/  FMUL.FTZ R210, R210, R173 ;  /* 0x000000add2d27220 */ /* 0x000fe20000410000 */
[----:B------:R-:W-:-:S02]  /*c1c0*/  SEL R218, RZ, 0x10000, P5 ;  /* 0x00010000ffda7807 */ /* 0x000fc40002800000 */
[----:B------:R-:W-:Y:S01]  /*c1d0*/  LOP3.LUT P5, RZ, R206, 0x2, RZ, 0xc0, !PT ;  /* 0x00000002ceff7812 */ /* 0x000fe200078ac0ff */
[----:B------:R-:W-:Y:S01]  /*c1e0*/  FMUL.FTZ R210, R210, c[0x0][0x1e8] ;  /* 0x00007a00d2d27a20 */ /* 0x000fe20000410000 */
[----:B------:R-:W-:Y:S02]  /*c1f0*/  LEA.HI.X R175, R205, c[0x0][0x18c], RZ, 0x5, P1 ;  /* 0x00006300cdaf7a11 */ /* 0x000fe400008f2cff */
[----:B------:R-:W-:Y:S02]  /*c200*/  SEL R209, RZ, 0x1, P2 ;  /* 0x00000001ffd17807 */ /* 0x000fe40001000000 */
[----:B------:R-:W-:Y:S01]  /*c210*/  SEL R212, RZ, 0x1, P5 ;  /* 0x00000001ffd47807 */ /* 0x000fe20002800000 */
[----:B0-----:R-:W-:Y:S01]  /*c220*/  FFMA.FTZ R208, R208, R207, 1.1641532182693481445e-10 ;  /* 0x2f000000d0d07423 */ /* 0x001fe200000100cf */
[----:B------:R-:W-:Y:S01]  /*c230*/  SEL R217, RZ, 0x100, P4 ;  /* 0x00000100ffd97807 */ /* 0x000fe20002000000 */
[----:B------:R0:W-:Y:S01]  /*c240*/  STG.E.128 [R174.64], R144 ;  /* 0x00000090ae007986 */ /* 0x0001e2000c101d04 */
[----:B------:R-:W-:Y:S01]  /*c250*/  LOP3.LUT P6, RZ, R206, 0x4, RZ, 0xc0, !PT ;  /* 0x00000004ceff7812 */ /* 0x000fe200078cc0ff */
[----:B------:R-:W-:Y:S01]  /*c260*/  IMAD.WIDE.U32 R212, R212, 0x100, RZ ;  /* 0x00000100d4d47825 */ /* 0x000fe200078e00ff */
[----:B------:R-:W-:-:S02]  /*c270*/  FSETP.GTU.FTZ.AND P1, PT, R208, c[0x0][0x1e4], PT ;  /* 0x00007900d0007a0b */ /* 0x000fc40003f3c000 */
[----:B------:R-:W-:Y:S01]  /*c280*/  SEL R215, RZ, 0x1, P3 ;  /* 0x00000001ffd77807 */ /* 0x000fe20001800000 */
[----:B------:R-:W-:Y:S01]  /*c290*/  IMAD.WIDE.U32 R208, R209, 0x1000000, RZ ;  /* 0x01000000d1d07825 */ /* 0x000fe200078e00ff */
[----:B------:R-:W-:Y:S02]  /*c2a0*/  FSEL R216, R210, RZ, !P1 ;  /* 0x000000ffd2d87208 */ /* 0x000fe40004800000 */
        /* <DEDUP_REMOVED lines=15> */
.L_x_16883:
[----:B------:R-:W-:Y:S05]  /*c3a0*/  BSYNC B0 ;  /* 0x0000000000007941 */ /* 0x000fea0003800000 */
.L_x_16882:
        /* <DEDUP_REMOVED lines=24> */
.L_x_16943:
[----:B-1----:R-:W-:Y:S02]  /*c530*/  IMAD.MOV.U32 R149, RZ, RZ, R202 ;  /* 0x000000ffff957224 */ /* 0x002fe400078e00ca */
.L_x_16944:
[----:B------:R-:W-:Y:S05]  /*c540*/  BSYNC B1 ;  /* 0x0000000000017941 */ /* 0x000fea0003800000 */
.L_x_16942:
        /* <DEDUP_REMOVED lines=16> */
.L_x_16948:
[----:B------:R-:W-:Y:S05]  /*c650*/  BSYNC B2 ;  /* 0x0000000000027941 */ /* 0x000fea0003800000 */
.L_x_16947:
        /* <DEDUP_REMOVED lines=44> */
.L_x_16946:
[----:B------:R-:W-:Y:S05]  /*c920*/  BSYNC B1 ;  /* 0x0000000000017941 */ /* 0x000fea0003800000 */
.L_x_16945:
        /* <DEDUP_REMOVED lines=26> */
.L_x_16950:
[----:B------:R-:W-:Y:S02]  /*cad0*/  IMAD.MOV.U32 R150, RZ, RZ, R202 ;  /* 0x000000ffff967224 */ /* 0x000fe400078e00ca */
.L_x_16951:
[----:B------:R-:W-:Y:S05]  /*cae0*/  BSYNC B1 ;  /* 0x0000000000017941 */ /* 0x000fea0003800000 */
.L_x_16949:
        /* <DEDUP_REMOVED lines=16> */
.L_x_16955:
[----:B------:R-:W-:Y:S05]  /*cbf0*/  BSYNC B2 ;  /* 0x0000000000027941 */ /* 0x000fea0003800000 */
.L_x_16954:
        /* <DEDUP_REMOVED lines=44> */
.L_x_16953:
[----:B------:R-:W-:Y:S05]  /*cec0*/  BSYNC B1 ;  /* 0x0000000000017941 */ /* 0x000fea0003800000 */
.L_x_16952:
        /* <DEDUP_REMOVED lines=23> */
.L_x_16957:
[----:B------:R-:W-:Y:S02]  /*d040*/  IMAD.MOV.U32 R151, RZ, RZ, R202 ;  /* 0x000000ffff977224 */ /* 0x000fe400078e00ca */
.L_x_16958:
[----:B------:R-:W-:Y:S05]  /*d050*/  BSYNC B1 ;  /* 0x0000000000017941 */ /* 0x000fea0003800000 */
.L_x_16956:
        /* <DEDUP_REMOVED lines=16> */
.L_x_16962:
[----:B------:R-:W-:Y:S05]  /*d160*/  BSYNC B2 ;  /* 0x0000000000027941 */ /* 0x000fea0003800000 */
.L_x_16961:
        /* <DEDUP_REMOVED lines=44> */
.L_x_16960:
[----:B------:R-:W-:Y:S05]  /*d430*/  BSYNC B1 ;  /* 0x0000000000017941 */ /* 0x000fea0003800000 */
.L_x_16959:
        /* <DEDUP_REMOVED lines=21> */
.L_x_16964:
[----:B------:R-:W-:Y:S02]  /*d590*/  IMAD.MOV.U32 R168, RZ, RZ, R202 ;  /* 0x000000ffffa87224 */ /* 0x000fe400078e00ca */
.L_x_16965:
[----:B------:R-:W-:Y:S05]  /*d5a0*/  BSYNC B1 ;  /* 0x0000000000017941 */ /* 0x000fea0003800000 */
.L_x_16963:
        /* <DEDUP_REMOVED lines=16> */
.L_x_16969:
[----:B------:R-:W-:Y:S05]  /*d6b0*/  BSYNC B2 ;  /* 0x0000000000027941 */ /* 0x000fea0003800000 */
.L_x_16968:
        /* <DEDUP_REMOVED lines=43> */
.L_x_16967:
[----:B------:R-:W-:Y:S05]  /*d970*/  BSYNC B1 ;  /* 0x0000000000017941 */ /* 0x000fea0003800000 */
.L_x_16966:
        /* <DEDUP_REMOVED lines=21> */
.L_x_16971:
[----:B------:R-:W-:Y:S02]  /*dad0*/  IMAD.MOV.U32 R169, RZ, RZ, R202 ;  /* 0x000000ffffa97224 */ /* 0x000fe400078e00ca */
.L_x_16972:
[----:B------:R-:W-:Y:S05]  /*dae0*/  BSYNC B1 ;  /* 0x0000000000017941 */ /* 0x000fea0003800000 */
.L_x_16970:
        /* <DEDUP_REMOVED lines=16> */
.L_x_16976:
[----:B------:R-:W-:Y:S05]  /*dbf0*/  BSYNC B2 ;  /* 0x0000000000027941 */ /* 0x000fea0003800000 */
.L_x_16975:
        /* <DEDUP_REMOVED lines=44> */
.L_x_16974:
[----:B------:R-:W-:Y:S05]  /*dec0*/  BSYNC B1 ;  /* 0x0000000000017941 */ /* 0x000fea0003800000 */
.L_x_16973:
        /* <DEDUP_REMOVED lines=21> */
.L_x_16978:
[----:B------:R-:W-:Y:S02]  /*e020*/  MOV R201, R202 ;  /* 0x000000ca00c97202 */ /* 0x000fe40000000f00 */
.L_x_16979:
[----:B------:R-:W-:Y:S05]  /*e030*/  BSYNC B1 ;  /* 0x0000000000017941 */ /* 0x000fea0003800000 */
.L_x_16977:
        /* <DEDUP_REMOVED lines=16> */
.L_x_16983:
[----:B------:R-:W-:Y:S05]  /*e140*/  BSYNC B2 ;  /* 0x0000000000027941 */ /* 0x000fea0003800000 */
.L_x_16982:
        /* <DEDUP_REMOVED lines=44> */
.L_x_16981:
[----:B------:R-:W-:Y:S05]  /*e410*/  BSYNC B1 ;  /* 0x0000000000017941 */ /* 0x000fea0003800000 */
.L_x_16980:
        /* <DEDUP_REMOVED lines=21> */
.L_x_16985:
[----:B------:R-:W-:Y:S02]  /*e570*/  IMAD.MOV.U32 R208, RZ, RZ, R202 ;  /* 0x000000ffffd07224 */ /* 0x000fe400078e00ca */
.L_x_16986:
[----:B------:R-:W-:Y:S05]  /*e580*/  BSYNC B1 ;  /* 0x0000000000017941 */ /* 0x000fea0003800000 */
.L_x_16984:
        /* <DEDUP_REMOVED lines=16> */
.L_x_16990:
[----:B------:R-:W-:Y:S05]  /*e690*/  BSYNC B2 ;  /* 0x0000000000027941 */ /* 0x000fea0003800000 */
.L_x_16989:
        /* <DEDUP_REMOVED lines=43> */
.L_x_16988:
[----:B------:R-:W-:Y:S05]  /*e950*/  BSYNC B1 ;  /* 0x0000000000017941 */ /* 0x000fea0003800000 */
.L_x_16987:
        /* <DEDUP_REMOVED lines=21> */
.L_x_16992:
[----:B------:R-:W-:Y:S02]  /*eab0*/  IMAD.MOV.U32 R214, RZ, RZ, R202 ;  /* 0x000000ffffd67224 */ /* 0x000fe400078e00ca */
.L_x_16993:
[----:B------:R-:W-:Y:S05]  /*eac0*/  BSYNC B1 ;  /* 0x0000000000017941 */ /* 0x000fea0003800000 */
.L_x_16991:
        /* <DEDUP_REMOVED lines=18> */
.L_x_16997:
[----:B------:R-:W-:Y:S05]  /*ebf0*/  BSYNC B2 ;  /* 0x0000000000027941 */ /* 0x000fea0003800000 */
.L_x_16996:
        /* <DEDUP_REMOVED lines=43> */
.L_x_16995:
[----:B------:R-:W-:Y:S05]  /*eeb0*/  BSYNC B1 ;  /* 0x0000000000017941 */ /* 0x000fea0003800000 */
.L_x_16994:
        /* <DEDUP_REMOVED lines=21> */
[----:B------:R-:W-:Y:S01]  /*f010*/  IMAD.WIDE.U32 R210, R211, 0x1000000, RZ ;  /* 0x01000000d3d27825 */ /* 0x000fe200078e00ff */
[----:B------:R-:W-:Y:S02]  /*f020*/  SEL R173, RZ, 0x1, P6 ;  /* 0x00000001ffad7807 */ /* 0x000fe40003000000 */
[----:B------:R-:W-:Y:S01]  /*f030*/  LOP3.LUT R207, R217, R207, R218, 0xfe, !PT ;  /* 0x000000cfd9cf7212 */ /* 0x000fe200078efeda */
[----:B------:R-:W-:Y:S01]  /*f040*/  FMUL.FTZ R171, R123, R216 ;  /* 0x000000d87bab7220 */ /* 0x000fe20000410000 */
[----:B------:R-:W-:Y:S02]  /*f050*/  LOP3.LUT R208, R212, R210, R208, 0xfe, !PT ;  /* 0x000000d2d4d07212 */ /* 0x000fe400078efed0 */
[----:B------:R-:W-:Y:S01]  /*f060*/  LOP3.LUT R207, R211, R207, R215, 0xfe, !PT ;  /* 0x000000cfd3cf7212 */ /* 0x000fe200078efed7 */
[----:B------:R-:W-:Y:S01]  /*f070*/  @P0 FADD.FTZ R171, R131, R171 ;  /* 0x000000ab83ab0221 */ /* 0x000fe20000010000 */
[----:B------:R-:W-:-:S02]  /*f080*/  LEA R210, P0, R205, c[0x0][0x190], 0x3 ;  /* 0x00006400cdd27a11 */ /* 0x000fc400078018ff */
[----:B------:R-:W-:Y:S02]  /*f090*/  LOP3.LUT R208, R208, R173, RZ, 0xfc, !PT ;  /* 0x000000add0d07212 */ /* 0x000fe400078efcff */
[----:B------:R-:W-:Y:S01]  /*f0a0*/  LEA.HI.X R211, R205, c[0x0][0x194], RZ, 0x3, P0 ;  /* 0x00006500cdd37a11 */ /* 0x000fe200000f1cff */
[----:B------:R0:W-:Y:S01]  /*f0b0*/  STG.E.128 [R174.64+0x10], R168 ;  /* 0x000010a8ae007986 */ /* 0x0001e2000c101d04 */
[----:B------:R-:W-:-:S05]  /*f0c0*/  LOP3.LUT R209, R213, R207, R209, 0xfe, !PT ;  /* 0x000000cfd5d17212 */ /* 0x000fca00078efed1 */
[----:B------:R0:W-:Y:S02]  /*f0d0*/  STG.E.64 [R210.64], R208 ;  /* 0x000000d0d2007986 */ /* 0x0001e4000c101b04 */
.L_x_16941:
[----:B------:R-:W-:Y:S05]  /*f0e0*/  BSYNC B0 ;  /* 0x0000000000007941 */ /* 0x000fea0003800000 */
.L_x_16940:
        /* <DEDUP_REMOVED lines=49> */
.L_x_17012:
        /* <DEDUP_REMOVED lines=102> */
.L_x_17013:
        /* <DEDUP_REMOVED lines=11> */
[----:B------:R-:W-:Y:S02]  /*fb10*/  FADD.FTZ R173, R173, R174 ;  /* 0x000000aeadad7221 */ /* 0x000fe40000010000 */
[----:B------:R-:W-:Y:S02]  /*fb20*/  @!P4 IMAD.MOV.U32 R174, RZ, RZ, 0x4 ;  /* 0x00000004ffaec424 */ /* 0x000fe400078e00ff */
[----:B0-----:R-:W0:Y:S02]  /*fb30*/  MUFU.RSQ R205, R173 ;  /* 0x000000ad00cd7308 */ /* 0x001e240000001400 */
[----:B------:R-:W-:-:S05]  /*fb40*/  @!P4 IMAD.WIDE R174, R193, R174, c[0x0][0x1a0] ;  /* 0x00006800c1aec625 */ /* 0x000fca00078e02ae */
[----:B------:R1:W-:Y:S04]  /*fb50*/  @!P4 STG.E [R174.64], R172 ;  /* 0x000000acae00c986 */ /* 0x0003e8000c101904 */
[----:B0-----:R1:W-:Y:S01]  /*fb60*/  @!P4 STG.E [R208.64], R205 ;  /* 0x000000cdd000c986 */ /* 0x0013e2000c101904 */
[----:B------:R-:W-:Y:S05]  /*fb70*/  @!P1 BRA `(.L_x_17001) ;  /* 0x0000020000009947 */ /* 0x000fea0003800000 */
[--C-:B-1----:R-:W-:Y:S01]  /*fb80*/  FADD.FTZ R172, R132, -R207.reuse ;  /* 0x800000cf84ac7221 */ /* 0x102fe20000010000 */
[----:B------:R-:W-:Y:S01]  /*fb90*/  MOV R213, 0x10 ;  /* 0x0000001000d57802 */ /* 0x000fe20000000f00 */
        /* <DEDUP_REMOVED lines=21> */
[----:B------:R-:W-:-:S02]  /*fcf0*/  FFMA.FTZ R209, R17, R214, R9 ;  /* 0x000000d611d17223 */ /* 0x000fc40000010009 */
        /* <DEDUP_REMOVED lines=8> */
.L_x_17001:
[----:B------:R-:W-:Y:S05]  /*fd80*/  BSYNC B0 ;  /* 0x0000000000007941 */ /* 0x000fea0003800000 */
.L_x_17000:
        /* <DEDUP_REMOVED lines=35> */
.L_x_17003:
[----:B------:R-:W-:Y:S05]  /*ffc0*/  BSYNC B0 ;  /* 0x0000000000007941 */ /* 0x000fea0003800000 */
.L_x_17002:
        /* <DEDUP_REMOVED lines=35> */
.L_x_17005:
[----:B------:R-:W-:Y:S05]  /*10200*/  BSYNC B0 ;  /* 0x0000000000007941 */ /* 0x000fea0003800000 */
.L_x_17004:
        /* <DEDUP_REMOVED lines=35> */
.L_x_17007:
[----:B------:R-:W-:Y:S05]  /*10440*/  BSYNC B0 ;  /* 0x0000000000007941 */ /* 0x000fea0003800000 */
.L_x_17006:
[----:B------:R-:W-:Y:S01]  /*10450*/  LOP3.LUT P0, RZ, R206, 0x10, RZ, 0xc0, !PT ;  /* 0x00000010ceff7812 */ /* 0x000fe2000780c0ff */
[----:B------:R-:W-:-:S12]  /*10460*/  BSSY B0, `(.L_x_17008) ;  /* 0x0000021000007945 */ /* 0x000fd80003800000 */
[----:B------:R-:W-:Y:S05]  /*10470*/  @!P0 BRA `(.L_x_17009) ;  /* 0x000001f000008947 */ /* 0x000fea0003800000 */
[--C-:B01----:R-:W-:Y:S02]  /*10480*/  FADD.FTZ R172, R148, -R207.reuse ;  /* 0x800000cf94ac7221 */ /* 0x103fe40000010000 */
[--C-:B------:R-:W-:Y:S02]  /*10490*/  FADD.FTZ R208, R150, -R207.reuse ;  /* 0x800000cf96d07221 */ /* 0x100fe40000010000 */
[----:B------:R-:W-:Y:S02]  /*104a0*/  FADD.FTZ R216, R170, -R207 ;  /* 0x800000cfaad87221 */ /* 0x000fe40000010000 */
[C---:B------:R-:W-:Y:S02]  /*104b0*/  FMUL.FTZ R173, R205.reuse, R172 ;  /* 0x000000accdad7220 */ /* 0x040fe40000410000 */
[C---:B------:R-:W-:Y:S02]  /*104c0*/  FMUL.FTZ R175, R205.reuse, R208 ;  /* 0x000000d0cdaf7220 */ /* 0x040fe40000410000 */
[----:B------:R-:W-:-:S02]  /*104d0*/  FMUL.FTZ R209, R205, R216 ;  /* 0x000000d8cdd17220 */ /* 0x000fc40000410000 */
[--C-:B------:R-:W-:Y:S02]  /*104e0*/  FADD.FTZ R174, R149, -R207.reuse ;  /* 0x800000cf95ae7221 */ /* 0x100fe40000010000 */
[--C-:B------:R-:W-:Y:S02]  /*104f0*/  FADD.FTZ R210, R151, -R207.reuse ;  /* 0x800000cf97d27221 */ /* 0x100fe40000010000 */
[--C-:B------:R-:W-:Y:S02]  /*10500*/  FADD.FTZ R212, R168, -R207.reuse ;  /* 0x800000cfa8d47221 */ /* 0x100fe40000010000 */
[--C-:B------:R-:W-:Y:S02]  /*10510*/  FADD.FTZ R214, R169, -R207.reuse ;  /* 0x800000cfa9d67221 */ /* 0x100fe40000010000 */
[----:B------:R-:W-:Y:S02]  /*10520*/  FADD.FTZ R218, R171, -R207 ;  /* 0x800000cfabda7221 */ /* 0x000fe40000010000 */
[----:B-----5:R-:W-:-:S02]  /*10530*/  FFMA.FTZ R172, R108, R173, R100 ;  /* 0x000000ad6cac7223 */ /* 0x020fc40000010064 */
[----:B------:R-:W-:Y:S02]  /*10540*/  FFMA.FTZ R173, R110, R175, R102 ;  /* 0x000000af6ead7223 */ /* 0x000fe40000010066 */
        /* <DEDUP_REMOVED lines=9> */
[----:B------:R-:W-:Y:S01]  /*105e0*/  FFMA.FTZ R218, R115, R218, R107 ;  /* 0x000000da73da7223 */ /* 0x000fe2000001006b */
[----:B------:R-:W-:Y:S01]  /*105f0*/  F2FP.BF16.PACK_AB R172, R205, R172 ;  /* 0x000000accdac723e */ /* 0x000fe200000010ff */
[----:B------:R-:W-:Y:S02]  /*10600*/  FFMA.FTZ R214, R113, R214, R105 ;  /* 0x000000d671d67223 */ /* 0x000fe40000010069 */
[----:B------:R-:W-:Y:S01]  /*10610*/  FFMA.FTZ R210, R111, R210, R103 ;  /* 0x000000d26fd27223 */ /* 0x000fe20000010067 */
[----:B------:R-:W-:Y:S01]  /*10620*/  F2FP.BF16.PACK_AB R175, R218, R175 ;  /* 0x000000afdaaf723e */ /* 0x000fe200000010ff */
[----:B------:R-:W-:Y:S01]  /*10630*/  IMAD.WIDE.U32 R204, R204, R209, c[0x0][0x208] ;  /* 0x00008200cccc7625 */ /* 0x000fe200078e00d1 */
[----:B------:R-:W-:-:S02]  /*10640*/  F2FP.BF16.PACK_AB R174, R214, R207 ;  /* 0x000000cfd6ae723e */ /* 0x000fc400000010ff */
[----:B------:R-:W-:-:S05]  /*10650*/  F2FP.BF16.PACK_AB R173, R210, R173 ;  /* 0x000000add2ad723e */ /* 0x000fca00000010ff */
[----:B------:R0:W-:Y:S02]  /*10660*/  STG.E.128 [R204.64], R172 ;  /* 0x000000accc007986 */ /* 0x0001e4000c101d04 */
.L_x_17009:
[----:B------:R-:W-:Y:S05]  /*10670*/  BSYNC B0 ;  /* 0x0000000000007941 */ /* 0x000fea0003800000 */
.L_x_17008:
[----:B01----:R-:W-:-:S04]  /*10680*/  IMAD.MOV.U32 R172, RZ, RZ, 0x4 ;  /* 0x00000004ffac7424 */ /* 0x003fc800078e00ff */
[----:B------:R-:W-:-:S05]  /*10690*/  IMAD R193, R172, c[0x0][0x160], R193 ;  /* 0x00005800acc17a24 */ /* 0x000fca00078e02c1 */
[----:B------:R-:W-:-:S13]  /*106a0*/  ISETP.GE.AND P0, PT, R193, c[0x0][0x164], PT ;  /* 0x00005900c1007a0c */ /* 0x000fda0003f06270 */
[----:B-----5:R-:W-:Y:S01]  /*106b0*/  @P0 CALL.REL.NOINC `(.L_x_17010) ;  /* 0x0000001000000944 */ /* 0x020fe20003c00000 */
[----:B------:R-:W-:Y:S05]  /*106c0*/  BRA `(.L_x_17011) ;  /* 0xffff06c000007947 */ /* 0x000fea000383ffff */
.L_x_17010:
[----:B------:R-:W-:Y:S05]  /*106d0*/  EXIT ;  /* 0x000000000000794d */ /* 0x000fea0003800000 */
.L_x_16998:
[----:B------:R-:W-:Y:S01]  /*106e0*/  IMAD.MOV.U32 R210, RZ, RZ, 0x1 ;  /* 0x00000001ffd27424 */ /* 0x000fe200078e00ff */
[----:B------:R-:W-:Y:S01]  /*106f0*/  MOV R208, 0xffffffff ;  /* 0xffffffff00d07802 */ /* 0x000fe20000000f00 */
[----:B------:R-:W-:Y:S01]  /*10700*/  IMAD.MOV.U32 R207, RZ, RZ, 0x1f ;  /* 0x0000001fffcf7424 */ /* 0x000fe200078e00ff */
[----:B------:R-:W-:Y:S02]  /*10710*/  MOV R174, 0x10730 ;  /* 0x0001073000ae7802 */ /* 0x000fe40000000f00 */
[----:B-----5:R-:W-:Y:S05]  /*10720*/  CALL.REL.NOINC `($__internal_76_$__cuda_sm70_shflsync_bfly_p) ;  /* 0x000008c000007944 */ /* 0x020fea0003c00000 */
[----:B-1----:R-:W-:Y:S01]  /*10730*/  IMAD.MOV.U32 R172, RZ, RZ, R210 ;  /* 0x000000ffffac7224 */ /* 0x002fe200078e00d2 */
[----:B0-----:R-:W-:Y:S05]  /*10740*/  BRA `(.L_x_17012) ;  /* 0xffffecb000007947 */ /* 0x001fea000383ffff */
.L_x_16999:
[----:B------:R-:W-:Y:S01]  /*10750*/  IMAD.MOV.U32 R210, RZ, RZ, 0x2 ;  /* 0x00000002ffd27424 */ /* 0x000fe200078e00ff */
[----:B------:R-:W-:Y:S01]  /*10760*/  MOV R208, 0xffffffff ;  /* 0xffffffff00d07802 */ /* 0x000fe20000000f00 */
[----:B------:R-:W-:Y:S01]  /*10770*/  IMAD.MOV.U32 R207, RZ, RZ, 0x1f ;  /* 0x0000001fffcf7424 */ /* 0x000fe200078e00ff */
[----:B------:R-:W-:Y:S02]  /*10780*/  MOV R174, 0x107a0 ;  /* 0x000107a000ae7802 */ /* 0x000fe40000000f00 */
[----:B-----5:R-:W-:Y:S05]  /*10790*/  CALL.REL.NOINC `($__internal_76_$__cuda_sm70_shflsync_bfly_p) ;  /* 0x0000085000007944 */ /* 0x020fea0003c00000 */
[----:B01----:R-:W-:Y:S01]  /*107a0*/  FADD.FTZ R173, R173, R210 ;  /* 0x000000d2adad7221 */ /* 0x003fe20000010000 */
[----:B------:R-:W-:Y:S01]  /*107b0*/  MOV R174, 0x10800 ;  /* 0x0001080000ae7802 */ /* 0x000fe20000000f00 */
[----:B------:R-:W-:Y:S02]  /*107c0*/  IMAD.MOV.U32 R210, RZ, RZ, 0x4 ;  /* 0x00000004ffd27424 */ /* 0x000fe400078e00ff */
[----:B------:R-:W-:-:S02]  /*107d0*/  IMAD.MOV.U32 R207, RZ, RZ, 0x1f ;  /* 0x0000001fffcf7424 */ /* 0x000fc400078e00ff */
[----:B------:R-:W-:Y:S02]  /*107e0*/  IMAD.MOV.U32 R208, RZ, RZ, -0x1 ;  /* 0xffffffffffd07424 */ /* 0x000fe400078e00ff */
[----:B------:R-:W-:Y:S05]  /*107f0*/  CALL.REL.NOINC `($__internal_76_$__cuda_sm70_shflsync_bfly_p) ;  /* 0x000007f000007944 */ /* 0x000fea0003c00000 */
[----:B01----:R-:W-:Y:S01]  /*10800*/  FADD.FTZ R173, R173, R210 ;  /* 0x000000d2adad7221 */ /* 0x003fe20000010000 */
[----:B------:R-:W-:Y:S01]  /*10810*/  HFMA2.MMA R210, -RZ, RZ, 0, 4.76837158203125e-07 ;  /* 0x00000008ffd27435 */ /* 0x000fe200000001ff */
[----:B------:R-:W-:Y:S01]  /*10820*/  IMAD.MOV.U32 R207, RZ, RZ, 0x1f ;  /* 0x0000001fffcf7424 */ /* 0x000fe200078e00ff */
[----:B------:R-:W-:Y:S01]  /*10830*/  MOV R174, 0x10860 ;  /* 0x0001086000ae7802 */ /* 0x000fe20000000f00 */
[----:B------:R-:W-:-:S03]  /*10840*/  IMAD.MOV.U32 R208, RZ, RZ, -0x1 ;  /* 0xffffffffffd07424 */ /* 0x000fc600078e00ff */
[----:B------:R-:W-:Y:S05]  /*10850*/  CALL.REL.NOINC `($__internal_76_$__cuda_sm70_shflsync_bfly_p) ;  /* 0x0000079000007944 */ /* 0x000fea0003c00000 */
[----:B01----:R-:W-:Y:S01]  /*10860*/  FADD.FTZ R173, R173, R210 ;  /* 0x000000d2adad7221 */ /* 0x003fe20000010000 */
[----:B------:R-:W-:Y:S01]  /*10870*/  MOV R207, 0x1f ;  /* 0x0000001f00cf7802 */ /* 0x000fe20000000f00 */
[----:B------:R-:W-:Y:S01]  /*10880*/  IMAD.MOV.U32 R210, RZ, RZ, 0x10 ;  /* 0x00000010ffd27424 */ /* 0x000fe200078e00ff */
[----:B------:R-:W-:Y:S01]  /*10890*/  MOV R174, 0x108c0 ;  /* 0x000108c000ae7802 */ /* 0x000fe20000000f00 */
[----:B------:R-:W-:Y:S02]  /*108a0*/  IMAD.MOV.U32 R208, RZ, RZ, -0x1 ;  /* 0xffffffffffd07424 */ /* 0x000fe400078e00ff */
[----:B------:R-:W-:Y:S05]  /*108b0*/  CALL.REL.NOINC `($__internal_76_$__cuda_sm70_shflsync_bfly_p) ;  /* 0x0000073000007944 */ /* 0x000fea0003c00000 */
[----:B-1----:R-:W-:Y:S01]  /*108c0*/  FADD.FTZ R172, R173, R210 ;  /* 0x000000d2adac7221 */ /* 0x002fe20000010000 */
[----:B------:R-:W-:Y:S01]  /*108d0*/  LOP3.LUT P5, RZ, R206, 0x8, RZ, 0xc0, !PT ;  /* 0x00000008ceff7812 */ /* 0x000fe200078ac0ff */
        /* <DEDUP_REMOVED lines=17> */
[----:B------:R-:W-:Y:S01]  /*109f0*/  FFMA.FTZ R173, R208, R208, R173 ;  /* 0x000000d0d0ad7223 */ /* 0x000fe200000100ad */
[----:B------:R-:W-:Y:S01]  /*10a00*/  MOV R208, 0xffffffff ;  /* 0xffffffff00d07802 */ /* 0x000fe20000000f00 */
[----:B------:R-:W-:-:S02]  /*10a10*/  FADD.FTZ R175, R137, -R172 ;  /* 0x800000ac89af7221 */ /* 0x000fc40000010000 */
[----:B------:R-:W-:Y:S02]  /*10a20*/  FFMA.FTZ R173, R174, R174, R173 ;  /* 0x000000aeaead7223 */ /* 0x000fe400000100ad */
[--C-:B------:R-:W-:Y:S02]  /*10a30*/  FADD.FTZ R174, R136, -R172.reuse ;  /* 0x800000ac88ae7221 */ /* 0x100fe40000010000 */
        /* <DEDUP_REMOVED lines=64> */
[----:B------:R-:W-:Y:S05]  /*10e40*/  CALL.REL.NOINC `($__internal_76_$__cuda_sm70_shflsync_bfly_p) ;  /* 0x000001a000007944 */ /* 0x000fea0003c00000 */
[----:B01----:R-:W-:Y:S01]  /*10e50*/  FADD.FTZ R173, R173, R210 ;  /* 0x000000d2adad7221 */ /* 0x003fe20000010000 */
[----:B------:R-:W-:Y:S01]  /*10e60*/  MOV R174, 0x10eb0 ;  /* 0x00010eb000ae7802 */ /* 0x000fe20000000f00 */
[----:B------:R-:W-:Y:S02]  /*10e70*/  IMAD.MOV.U32 R210, RZ, RZ, 0x2 ;  /* 0x00000002ffd27424 */ /* 0x000fe400078e00ff */
[----:B------:R-:W-:Y:S02]  /*10e80*/  IMAD.MOV.U32 R207, RZ, RZ, 0x1f ;  /* 0x0000001fffcf7424 */ /* 0x000fe400078e00ff */
[----:B------:R-:W-:Y:S02]  /*10e90*/  IMAD.MOV.U32 R208, RZ, RZ, -0x1 ;  /* 0xffffffffffd07424 */ /* 0x000fe400078e00ff */
[----:B------:R-:W-:Y:S05]  /*10ea0*/  CALL.REL.NOINC `($__internal_76_$__cuda_sm70_shflsync_bfly_p) ;  /* 0x0000014000007944 */ /* 0x000fea0003c00000 */
[----:B01----:R-:W-:Y:S01]  /*10eb0*/  FADD.FTZ R173, R173, R210 ;  /* 0x000000d2adad7221 */ /* 0x003fe20000010000 */
[----:B------:R-:W-:Y:S01]  /*10ec0*/  HFMA2.MMA R210, -RZ, RZ, 0, 2.384185791015625e-07 ;  /* 0x00000004ffd27435 */ /* 0x000fe200000001ff */
        /* <DEDUP_REMOVED lines=8> */
[----:B------:R-:W-:-:S02]  /*10f50*/  IMAD.MOV.U32 R208, RZ, RZ, -0x1 ;  /* 0xffffffffffd07424 */ /* 0x000fc400078e00ff */
[----:B------:R-:W-:Y:S05]  /*10f60*/  CALL.REL.NOINC `($__internal_76_$__cuda_sm70_shflsync_bfly_p) ;  /* 0x0000008000007944 */ /* 0x000fea0003c00000 */
[----:B-1----:R-:W-:Y:S01]  /*10f70*/  FADD.FTZ R205, R173, R210 ;  /* 0x000000d2adcd7221 */ /* 0x002fe20000010000 */
[----:B0-----:R-:W-:Y:S01]  /*10f80*/  MOV R208, 0xffffffff ;  /* 0xffffffff00d07802 */ /* 0x001fe20000000f00 */
[----:B------:R-:W-:Y:S01]  /*10f90*/  IMAD.MOV.U32 R210, RZ, RZ, 0x10 ;  /* 0x00000010ffd27424 */ /* 0x000fe200078e00ff */
[----:B------:R-:W-:Y:S01]  /*10fa0*/  MOV R174, 0x10fe0 ;  /* 0x00010fe000ae7802 */ /* 0x000fe20000000f00 */
[----:B------:R-:W-:-:S02]  /*10fb0*/  IMAD.MOV.U32 R207, RZ, RZ, 0x1f ;  /* 0x0000001fffcf7424 */ /* 0x000fc400078e00ff */
[----:B------:R-:W-:Y:S02]  /*10fc0*/  IMAD.MOV.U32 R173, RZ, RZ, R205 ;  /* 0x000000ffffad7224 */ /* 0x000fe400078e00cd */
[----:B------:R-:W-:Y:S05]  /*10fd0*/  CALL.REL.NOINC `($__internal_76_$__cuda_sm70_shflsync_bfly_p) ;  /* 0x0000001000007944 */ /* 0x000fea0003c00000 */
[----:B01----:R-:W-:Y:S05]  /*10fe0*/  BRA `(.L_x_17013) ;  /* 0xffffea7000007947 */ /* 0x003fea000383ffff */
        .weak           $__internal_76_$__cuda_sm70_shflsync_bfly_p
        .type           $__internal_76_$__cuda_sm70_shflsync_bfly_p,@function
        .size           $__internal_76_$__cuda_sm70_shflsync_bfly_p,(.L_x_36164 - $__internal_76_$__cuda_sm70_shflsync_bfly_p)
$__internal_76_$__cuda_sm70_shflsync_bfly_p:
[----:B------:R-:W-:Y:S01]  /*10ff0*/  IMAD.MOV.U32 R175, RZ, RZ, 0x0 ;  /* 0x00000000ffaf7424 */ /* 0x000fe200078e00ff */
[----:B------:R-:W-:Y:S04]  /*11000*/  WARPSYNC R208 ;  /* 0x000000d000007348 */ /* 0x000fe80003800000 */
[----:B------:R0:W1:Y:S01]  /*11010*/  SHFL.BFLY PT, R210, R173, R210, R207 ;  /* 0x0c0000d2add27389 */ /* 0x00006200000e00cf */
[----:B------:R-:W-:Y:S05]  /*11020*/  RET.REL.NODEC R174 `(_ZN10layer_norm13ln_fwd_kernelINS_13Kernel_traitsIf13__nv_bfloat16fS2_fjLj1280ELj1ELj4ELj1ELj16ENS_18Kernel_traits_baseILj1280EfS2_fS2_fjLj128EEEEELb1ELb1ELb0ELb0EEEvNS_9FwdParamsE) ;  /* 0xfffeefd0ae007950 */ /* 0x000fea0003c3ffff */
.L_x_17014:
        /* <DEDUP_REMOVED lines=13> */
.L_x_36164:


//--------------------- .text._ZN10layer_norm13ln_fwd_kernelINS_13Kernel_traitsIf13__nv_bfloat16fS2_fjLj1280ELj1ELj4ELj1ELj16ENS_18Kernel_traits_baseILj1280EfS2_fS2_fjLj128EEEEELb1ELb1ELb0ELb1EEEvNS_9FwdParamsE --------------------------
	.section	.text._ZN10layer_norm13ln_fwd_kernelINS_13Kernel_traitsIf13__nv_bfloat16fS2_fjLj1280ELj1ELj4ELj1ELj16ENS_18Kernel_traits_baseILj1280EfS2_fS2_fjLj128EEEEELb1ELb1ELb0ELb1EEEvNS_9FwdParamsE,"ax",@progbits
	.sectioninfo	@"SHI_REGISTERS=233"
	.align	128
        .global         _ZN10layer_norm13ln_fwd_kernelINS_13Kernel_traitsIf13__nv_bfloat16fS2_fjLj1280ELj1ELj4ELj1ELj16ENS_18Kernel_traits_baseILj1280EfS2_fS2_fjLj128EEEEELb1ELb1ELb0ELb1EEEvNS_9FwdParamsE
        .type           _ZN10layer_norm13ln_fwd_kernelINS_13Kernel_traitsIf13__nv_bfloat16fS2_fjLj1280ELj1ELj4ELj1ELj16ENS_18Kernel_traits_baseILj1280EfS2_fS2_fjLj128EEEEELb1ELb1ELb0ELb1EEEvNS_9FwdParamsE,@function
        .size           _ZN10layer_norm13ln_fwd_kernelINS_13Kernel_traitsIf13__nv_bfloat16fS2_fjLj1280ELj1ELj4ELj1ELj16ENS_18Kernel_traits_baseILj1280EfS2_fS2_fjLj128EEEEELb1ELb1ELb0ELb1EEEvNS_9FwdParamsE,(.L_x_36165 - _ZN10layer_norm13ln_fwd_kernelINS_13Kernel_traitsIf13__nv_bfloat16fS2_fjLj1280ELj1ELj4ELj1ELj16ENS_18Kernel_traits_baseILj1280EfS2_fS2_fjLj128EEEEELb1ELb1ELb0ELb1EEEvNS_9FwdParamsE)
        .other          _ZN10layer_norm13ln_fwd_kernelINS_13Kernel_traitsIf13__nv_bfloat16fS2_fjLj1280ELj1ELj4ELj1ELj16ENS_18Kernel_traits_baseILj1280EfS2_fS2_fjLj128EEEEELb1ELb1ELb0ELb1EEEvNS_9FwdParamsE,@"STO_CUDA_ENTRY STV_DEFAULT"
_ZN10layer_norm13ln_fwd_kernelINS_13Kernel_traitsIf13__nv_bfloat16fS2_fjLj1280ELj1ELj4ELj1ELj16ENS_18Kernel_traits_baseILj1280EfS2_fS2_fjLj128EEEEELb1ELb1ELb0ELb1EEEvNS_9FwdParamsE:
.text._ZN10layer_norm13ln_fwd_kernelINS_13Kernel_traitsIf13__nv_bfloat16fS2_fjLj1280ELj1ELj4ELj1ELj16ENS_18Kernel_traits_baseILj1280EfS2_fS2_fjLj128EEEEELb1ELb1ELb0ELb1EEEvNS_9FwdParamsE:
[----:B------:R-:W-:Y:S02]  /*0000*/  IMAD.MOV.U32 R1, RZ, RZ, c[0x0][0x28] ;  /* 0x00000a00ff017624 */ /* 0x000fe400078e00ff */
[----:B------:R-:W0:Y:S01]  /*0010*/  S2R R174, SR_TID.X ;  /* 0x0000000000ae7919 */ /* 0x000e220000002100 */
[----:B------:R-:W-:Y:S01]  /*0020*/  ULDC.U8 UR4, c[0x0][0x244] ;  /* 0x0000910000047ab9 */ /* 0x000fe20000000000 */
[----:B------:R-:W-:Y:S01]  /*0030*/  MOV R130, c[0x0][0x23c] ;  /* 0x00008f0000827a02 */ /* 0x000fe20000000f00 */
[----:B------:R-:W-:Y:S01]  /*0040*/  IMAD.MOV.U32 R201, RZ, RZ, c[0x0][0x238] ;  /* 0x00008e00ffc97624 */ /* 0x000fe200078e00ff */
[----:B------:R-:W-:Y:S01]  /*0050*/  ISETP.NE.AND P1, PT, RZ, UR4, PT ;  /* 0x00000004ff007c0c */ /* 0x000fe2000bf25270 */
[----:B------:R-:W-:Y:S01]  /*0060*/  ULDC.64 UR4, c[0x0][0x118] ;  /* 0x0000460000047ab9 */ /* 0x000fe20000000a00 */
[----:B------:R-:W-:-:S04]  /*0070*/  ISETP.NE.U32.AND P0, PT, RZ, c[0x0][0x218], PT ;  /* 0x00008600ff007a0c */ /* 0x000fc80003f05070 */
[----:B------:R-:W-:-:S07]  /*0080*/  ISETP.NE.AND.EX P0, PT, RZ, c[0x0][0x21c], PT, P0 ;  /* 0x00008700ff007a0c */ /* 0x000fce0003f05300 */
[----:B------:R-:W-:Y:S02]  /*0090*/  @P1 IMAD.MOV.U32 R4, RZ, RZ, R201 ;  /* 0x000000ffff041224 */ /* 0x000fe400078e00c9 */
[----:B------:R-:W-:Y:S02]  /*00a0*/  @P1 IMAD.MOV.U32 R5, RZ, RZ, R130 ;  /* 0x000000ffff051224 */ /* 0x000fe400078e0082 */
[----:B0-----:R-:W-:-:S03]  /*00b0*/  IMAD.SHL.U32 R0, R174, 0x20, RZ ;  /* 0x00000020ae007824 */ /* 0x001fc600078e00ff */
[----:B------:R0:W5:Y:S01]  /*00c0*/  @P1 LDG.E.64 R132, [R4.64] ;  /* 0x0000000404841981 */ /* 0x000162000c1e1b00 */
[----:B------:R-:W-:Y:S01]  /*00d0*/  MOV R2, c[0x0][0x230] ;  /* 0x00008c0000027a02 */ /* 0x000fe20000000f00 */
[----:B------:R-:W-:Y:S01]  /*00e0*/  IMAD.MOV.U32 R3, RZ, RZ, c[0x0][0x234] ;  /* 0x00008d00ff037624 */ /* 0x000fe200078e00ff */
[----:B------:R-:W-:Y:S01]  /*00f0*/  LOP3.LUT R0, R0, 0x3e0, RZ, 0xc0, !PT ;  /* 0x000003e000007812 */ /* 0x000fe200078ec0ff */
[----:B------:R-:W-:Y:S01]  /*0100*/  CS2R R120, SRZ ;  /* 0x0000000000787805 */ /* 0x000fe2000001ff00 */
[----:B------:R-:W-:Y:S01]  /*0110*/  CS2R R122, SRZ ;  /* 0x00000000007a7805 */ /* 0x000fe2000001ff00 */
[----:B------:R-:W-:Y:S01]  /*0120*/  CS2R R116, SRZ ;  /* 0x0000000000747805 */ /* 0x000fe2000001ff00 */
[----:B------:R-:W-:Y:S01]  /*0130*/  CS2R R118, SRZ ;  /* 0x0000000000767805 */ /* 0x000fe2000001ff00 */
[----:B------:R-:W-:Y:S01]  /*0140*/  CS2R R112, SRZ ;  /* 0x0000000000707805 */ /* 0x000fe2000001ff00 */
[----:B0-----:R-:W-:Y:S01]  /*0150*/  IADD3 R4, P2, R0, c[0x0][0x218], RZ ;  /* 0x0000860000047a10 */ /* 0x001fe20007f5e0ff */
        /* <DEDUP_REMOVED lines=15> */
[----:B------:R-:W-:Y:S01]  /*0250*/  IMAD.X R5, RZ, RZ, c[0x0][0x21c], P2 ;  /* 0x00008700ff057624 */ /* 0x000fe200010e06ff */
[----:B------:R-:W5:Y:S01]  /*0260*/  @P1 LDG.E.64 R2, [R2.64] ;  /* 0x0000000402021981 */ /* 0x000f62000c1e1b00 */
[----:B------:R-:W-:-:S02]  /*0270*/  SHF.R.U32.HI R197, RZ, 0x5, R174 ;  /* 0x00000005ffc57819 */ /* 0x000fc400000116ae */
[----:B------:R-:W-:Y:S01]  /*0280*/  LOP3.LUT R198, R174, 0x1f, RZ, 0xc0, !PT ;  /* 0x0000001faec67812 */ /* 0x000fe200078ec0ff */
[----:B------:R0:W5:Y:S01]  /*0290*/  @P0 LDG.E.128 R120, [R4.64] ;  /* 0x0000000404780981 */ /* 0x000162000c1e1d00 */
[----:B------:R-:W-:Y:S02]  /*02a0*/  IADD3 R124, P3, R0, c[0x0][0x1b0], RZ ;  /* 0x00006c00007c7a10 */ /* 0x000fe40007f7e0ff */
[----:B------:R-:W-:Y:S01]  /*02b0*/  LEA R126, P4, R198, c[0x0][0x1c8], 0x5 ;  /* 0x00007200c67e7a11 */ /* 0x000fe200078828ff */
[----:B------:R0:W5:Y:S01]  /*02c0*/  @P0 LDG.E.128 R116, [R4.64+0x10] ;  /* 0x0000100404740981 */ /* 0x000162000c1e1d00 */
[----:B------:R-:W-:-:S03]  /*02d0*/  IADD3.X R125, RZ, c[0x0][0x1b4], RZ, P3, !PT ;  /* 0x00006d00ff7d7a10 */ /* 0x000fc60001ffe4ff */
[----:B------:R0:W5:Y:S01]  /*02e0*/  @P0 LDG.E.128 R112, [R4.64+0x400] ;  /* 0x0004000404700981 */ /* 0x000162000c1e1d00 */
[----:B------:R-:W-:-:S03]  /*02f0*/  IMAD.X R127, RZ, RZ, c[0x0][0x1cc], P4 ;  /* 0x00007300ff7f7624 */ /* 0x000fc600020e06ff */
[----:B------:R0:W5:Y:S04]  /*0300*/  @P0 LDG.E.128 R108, [R4.64+0x410] ;  /* 0x00041004046c0981 */ /* 0x000168000c1e1d00 */
[----:B------:R0:W5:Y:S04]  /*0310*/  @P0 LDG.E.128 R104, [R4.64+0x800] ;  /* 0x0008000404680981 */ /* 0x000168000c1e1d00 */
[----:B------:R0:W5:Y:S04]  /*0320*/  @P0 LDG.E.128 R100, [R4.64+0x810] ;  /* 0x0008100404640981 */ /* 0x000168000c1e1d00 */
[----:B------:R0:W5:Y:S04]  /*0330*/  @P0 LDG.E.128 R96, [R4.64+0xc00] ;  /* 0x000c000404600981 */ /* 0x000168000c1e1d00 */
[----:B------:R0:W5:Y:S04]  /*0340*/  @P0 LDG.E.128 R92, [R4.64+0xc10] ;  /* 0x000c1004045c0981 */ /* 0x000168000c1e1d00 */
[----:B------:R0:W5:Y:S04]  /*0350*/  @P0 LDG.E.128 R88, [R4.64+0x1000] ;  /* 0x0010000404580981 */ /* 0x000168000c1e1d00 */
[----:B------:R0:W5:Y:S04]  /*0360*/  @P0 LDG.E.128 R84, [R4.64+0x1010] ;  /* 0x0010100404540981 */ /* 0x000168000c1e1d00 */
[----:B------:R-:W1:Y:S02]  /*0370*/  S2R R128, SR_CTAID.X ;  /* 0x0000000000807919 */ /* 0x000e640000002500 */
[----:B-1----:R-:W-:-:S04]  /*0380*/  LEA R197, R128, R197, 0x2 ;  /* 0x000000c580c57211 */ /* 0x002fc800078e10ff */
[----:B------:R-:W-:-:S13]  /*0390*/  ISETP.GE.AND P2, PT, R197, c[0x0][0x164], PT ;  /* 0x00005900c5007a0c */ /* 0x000fda0003f46270 */
[----:B------:R-:W-:Y:S05]  /*03a0*/  @P2 EXIT ;  /* 0x000000000000294d */ /* 0x000fea0003800000 */
[----:B0----5:R-:W-:Y:S01]  /*03b0*/  @P1 IADD3 R201, P0, R132, c[0x0][0x240], RZ ;  /* 0x0000900084c91a10 */ /* 0x021fe20007f1e0ff */
        /* <DEDUP_REMOVED lines=20> */
[----:B------:R-:W-:Y:S02]  /*0500*/  LOP3.LUT R0, R125, R3, RZ, 0x3c, !PT ;  /* 0x000000037d007212 */ /* 0x000fe400078e3cff */
[----:B------:R1:W5:Y:S01]  /*0510*/  LDG.E.128 R28, [R126.64+0x410] ;  /* 0x000410047e1c7981 */ /* 0x000362000c1e1d00 */
[----:B------:R-:W-:Y:S01]  /*0520*/  IMAD.WIDE.U32 R130, R130, -0x2daee0ad, RZ ;  /* 0xd2511f5382827825 */ /* 0x000fe200078e00ff */
[----:B------:R-:W-:Y:S02]  /*0530*/  IADD3 R196, R3, -0x4498517b, RZ ;  /* 0xbb67ae8503c47810 */ /* 0x000fe40007ffe0ff */
[----:B------:R1:W5:Y:S01]  /*0540*/  LDG.E.128 R24, [R126.64+0x800] ;  /* 0x000800047e187981 */ /* 0x000362000c1e1d00 */
[----:B------:R-:W-:-:S03]  /*0550*/  IADD3 R195, R2, -0x61c88647, RZ ;  /* 0x9e3779b902c37810 */ /* 0x000fc60007ffe0ff */
[----:B------:R1:W5:Y:S04]  /*0560*/  LDG.E.128 R20, [R126.64+0x810] ;  /* 0x000810047e147981 */ /* 0x000368000c1e1d00 */
[----:B------:R1:W5:Y:S04]  /*0570*/  LDG.E.128 R16, [R126.64+0xc00] ;  /* 0x000c00047e107981 */ /* 0x000368000c1e1d00 */
[----:B------:R1:W5:Y:S04]  /*0580*/  LDG.E.128 R12, [R126.64+0xc10] ;  /* 0x000c10047e0c7981 */ /* 0x000368000c1e1d00 */
[----:B------:R1:W5:Y:S04]  /*0590*/  LDG.E.128 R8, [R126.64+0x1000] ;  /* 0x001000047e087981 */ /* 0x000368000c1e1d00 */
[----:B------:R1:W5:Y:S01]  /*05a0*/  LDG.E.128 R4, [R126.64+0x1010] ;  /* 0x001010047e047981 */ /* 0x000362000c1e1d00 */
[----:B------:R-:W-:Y:S01]  /*05b0*/  LOP3.LUT R129, R131, R124, R196, 0x96, !PT ;  /* 0x0000007c83817212 */ /* 0x000fe200078e96c4 */
[----:B------:R-:W-:Y:S01]  /*05c0*/  HFMA2.MMA R173, -RZ, RZ, 0, 0 ;  /* 0x00000000ffad7435 */ /* 0x000fe200000001ff */
[----:B------:R-:W-:Y:S01]  /*05d0*/  IADD3 R194, R2, 0x3c6ef372, RZ ;  /* 0x3c6ef37202c27810 */ /* 0x000fe20007ffe0ff */
[----:B------:R-:W-:Y:S01]  /*05e0*/  ULDC.U8 UR6, c[0x0][0x1f0] ;  /* 0x00007c0000067ab9 */ /* 0x000fe20000000000 */
[----:B------:R-:W-:-:S02]  /*05f0*/  IADD3 R193, R3, 0x76cf5d0a, RZ ;  /* 0x76cf5d0a03c17810 */ /* 0x000fc40007ffe0ff */
[C---:B------:R-:W-:Y:S02]  /*0600*/  IADD3 R192, R3.reuse, 0x32370b8f, RZ ;  /* 0x32370b8f03c07810 */ /* 0x040fe40007ffe0ff */
[----:B------:R-:W-:Y:S01]  /*0610*/  IADD3 R191, R2, -0x255992d5, RZ ;  /* 0xdaa66d2b02bf7810 */ /* 0x000fe20007ffe0ff */
[----:B-1----:R-:W-:Y:S01]  /*0620*/  IMAD.WIDE.U32 R126, R0, -0x326172a9, RZ ;  /* 0xcd9e8d57007e7825 */ /* 0x002fe200078e00ff */
[----:B------:R-:W-:Y:S02]  /*0630*/  IADD3 R190, R2, 0x78dde6e4, RZ ;  /* 0x78dde6e402be7810 */ /* 0x000fe40007ffe0ff */
[----:B------:R-:W-:Y:S02]  /*0640*/  IADD3 R189, R3, -0x126145ec, RZ ;  /* 0xed9eba1403bd7810 */ /* 0x000fe40007ffe0ff */
[----:B------:R-:W-:Y:S01]  /*0650*/  LOP3.LUT R124, R127, R195, R128, 0x96, !PT ;  /* 0x000000c37f7c7212 */ /* 0x000fe200078e9680 */
[----:B------:R-:W-:Y:S01]  /*0660*/  IMAD.WIDE.U32 R128, R129, -0x326172a9, RZ ;  /* 0xcd9e8d5781807825 */ /* 0x000fe200078e00ff */
[----:B------:R-:W-:-:S02]  /*0670*/  IADD3 R188, R3, -0x56f99767, RZ ;  /* 0xa906689903bc7810 */ /* 0x000fc40007ffe0ff */
[----:B------:R-:W-:Y:S01]  /*0680*/  IADD3 R187, R2, 0x1715609d, RZ ;  /* 0x1715609d02bb7810 */ /* 0x000fe20007ffe0ff */
[----:B------:R-:W-:Y:S01]  /*0690*/  IMAD.WIDE.U32 R124, R124, -0x2daee0ad, RZ ;  /* 0xd2511f537c7c7825 */ /* 0x000fe200078e00ff */
[----:B------:R-:W-:Y:S02]  /*06a0*/  LOP3.LUT R126, R129, R126, R194, 0x96, !PT ;  /* 0x0000007e817e7212 */ /* 0x000fe400078e96c2 */
[----:B------:R-:W-:Y:S02]  /*06b0*/  IADD3 R186, R2, -0x4ab325aa, RZ ;  /* 0xb54cda5602ba7810 */ /* 0x000fe40007ffe0ff */
[----:B------:R-:W-:Y:S01]  /*06c0*/  LOP3.LUT R130, R125, R130, R193, 0x96, !PT ;  /* 0x000000827d827212 */ /* 0x000fe200078e96c1 */
[----:B------:R-:W-:Y:S01]  /*06d0*/  IMAD.WIDE.U32 R126, R126, -0x2daee0ad, RZ ;  /* 0xd2511f537e7e7825 */ /* 0x000fe200078e00ff */
[----:B------:R-:W-:Y:S02]  /*06e0*/  IADD3 R185, R3, 0x646e171e, RZ ;  /* 0x646e171e03b97810 */ /* 0x000fe40007ffe0ff */
[----:B------:R-:W-:Y:S01]  /*06f0*/  IADD3 R183, R2, 0x5384540f, RZ ;  /* 0x5384540f02b77810 */ /* 0x000fe20007ffe0ff */
[----:B------:R-:W-:Y:S01]  /*0700*/  IMAD.WIDE.U32 R130, R130, -0x326172a9, RZ ;  /* 0xcd9e8d5782827825 */ /* 0x000fe200078e00ff */
[----:B------:R-:W-:-:S02]  /*0710*/  LOP3.LUT R129, R127, R124, R192, 0x96, !PT ;  /* 0x0000007c7f817212 */ /* 0x000fc400078e96c0 */
[----:B------:R-:W-:Y:S02]  /*0720*/  IADD3 R184, R3, 0x1fd5c5a3, RZ ;  /* 0x1fd5c5a303b87810 */ /* 0x000fe40007ffe0ff */
[----:B------:R-:W-:Y:S01]  /*0730*/  LOP3.LUT R124, R131, R128, R191, 0x96, !PT ;  /* 0x00000080837c7212 */ /* 0x000fe200078e96bf */
[----:B------:R-:W-:Y:S01]  /*0740*/  IMAD.WIDE.U32 R128, R129, -0x326172a9, RZ ;  /* 0xcd9e8d5781807825 */ /* 0x000fe200078e00ff */
[----:B------:R-:W-:Y:S02]  /*0750*/  IADD3 R181, R3, -0x24c28bd8, RZ ;  /* 0xdb3d742803b57810 */ /* 0x000fe40007ffe0ff */
[----:B------:R-:W-:Y:S01]  /*0760*/  IADD3 R182, R2, -0xe443238, RZ ;  /* 0xf1bbcdc802b67810 */ /* 0x000fe20007ffe0ff */
[----:B------:R-:W-:Y:S01]  /*0770*/  IMAD.WIDE.U32 R124, R124, -0x2daee0ad, RZ ;  /* 0xd2511f537c7c7825 */ /* 0x000fe200078e00ff */
[----:B------:R-:W-:Y:S02]  /*0780*/  LOP3.LUT R127, R129, R130, R190, 0x96, !PT ;  /* 0x00000082817f7212 */ /* 0x000fe400078e96be */
[----:B------:R-:W-:-:S02]  /*0790*/  IADD3 R179, R2, -0x700cb87f, RZ ;  /* 0x8ff3478102b37810 */ /* 0x000fc40007ffe0ff */
[----:B------:R-:W-:Y:S01]  /*07a0*/  LOP3.LUT R130, R125, R126, R189, 0x96, !PT ;  /* 0x0000007e7d827212 */ /* 0x000fe200078e96bd */
[----:B------:R-:W-:Y:S01]  /*07b0*/  IMAD.WIDE.U32 R126, R127, -0x2daee0ad, RZ ;  /* 0xd2511f537f7e7825 */ /* 0x000fe200078e00ff */
[----:B------:R-:W-:Y:S02]  /*07c0*/  IADD3 R180, R3, -0x695add53, RZ ;  /* 0x96a522ad03b47810 */ /* 0x000fe40007ffe0ff */
[----:B------:R-:W-:Y:S01]  /*07d0*/  LOP3.LUT R201, R201, 0x3, RZ, 0xc0, !PT ;  /* 0x00000003c9c97812 */ /* 0x000fe200078ec0ff */
        /* <DEDUP_REMOVED lines=11> */
[----:B------:R-:W-:-:S04]  /*0890*/  IMAD.HI.U32 R125, R127, -0x326172a9, RZ ;  /* 0xcd9e8d577f7d7827 */ /* 0x000fc800078e00ff */
[----:B------:R-:W-:Y:S01]  /*08a0*/  IMAD.HI.U32 R0, R128, -0x2daee0ad, RZ ;  /* 0xd2511f5380007827 */ /* 0x000fe200078e00ff */
[----:B------:R-:W-:-:S03]  /*08b0*/  LOP3.LUT R125, R125, R130, R182, 0x96, !PT ;  /* 0x000000827d7d7212 */ /* 0x000fc600078e96b6 */
[----:B------:R-:W-:Y:S01]  /*08c0*/  IMAD R177, R128, -0x2daee0ad, RZ ;  /* 0xd2511f5380b17824 */ /* 0x000fe200078e02ff */
[----:B------:R-:W-:Y:S01]  /*08d0*/  LOP3.LUT R126, R0, R126, R181, 0x96, !PT ;  /* 0x0000007e007e7212 */ /* 0x000fe200078e96b5 */
[----:B------:R-:W-:Y:S02]  /*08e0*/  IMAD R0, R127, -0x326172a9, RZ ;  /* 0xcd9e8d577f007824 */ /* 0x000fe400078e02ff */
[----:B------:R-:W-:-:S04]  /*08f0*/  IMAD.WIDE.U32 R124, R125, -0x2daee0ad, RZ ;  /* 0xd2511f537d7c7825 */ /* 0x000fc800078e00ff */
[----:B------:R-:W-:Y:S01]  /*0900*/  IMAD.HI.U32 R176, R126, -0x326172a9, RZ ;  /* 0xcd9e8d577eb07827 */ /* 0x000fe200078e00ff */
[----:B------:R-:W-:-:S03]  /*0910*/  LOP3.LUT R177, R125, R177, R180, 0x96, !PT ;  /* 0x000000b17db17212 */ /* 0x000fc600078e96b4 */
[----:B------:R-:W-:Y:S01]  /*0920*/  IMAD.MOV.U32 R178, RZ, RZ, R124 ;  /* 0x000000ffffb27224 */ /* 0x000fe200078e007c */
[----:B------:R-:W-:Y:S01]  /*0930*/  LOP3.LUT R176, R176, R0, R179, 0x96, !PT ;  /* 0x00000000b0b07212 */ /* 0x000fe200078e96b3 */
[----:B------:R-:W-:Y:S02]  /*0940*/  IMAD R0, R126, -0x326172a9, RZ ;  /* 0xcd9e8d577e007824 */ /* 0x000fe400078e02ff */
.L_x_17298:
[----:B------:R-:W-:Y:S01]  /*0950*/  ISETP.NE.U32.AND P0, PT, RZ, c[0x0][0x1c0], PT ;  /* 0x00007000ff007a0c */ /* 0x000fe20003f05070 */
[----:B------:R-:W-:Y:S01]  /*0960*/  IMAD R132, R197, c[0x0][0x168], RZ ;  /* 0x00005a00c5847a24 */ /* 0x000fe200078e02ff */
[----:B------:R-:W-:Y:S02]  /*0970*/  ISETP.NE.U32.AND P1, PT, RZ, c[0x0][0x180], PT ;  /* 0x00006000ff007a0c */ /* 0x000fe40003f25070 */
[----:B------:R-:W-:Y:S02]  /*0980*/  ISETP.NE.AND.EX P0, PT, RZ, c[0x0][0x1c4], PT, P0 ;  /* 0x00007100ff007a0c */ /* 0x000fe40003f05300 */
[----:B------:R-:W-:Y:S02]  /*0990*/  ISETP.NE.AND.EX P2, PT, RZ, c[0x0][0x184], PT, P1 ;  /* 0x00006100ff007a0c */ /* 0x000fe40003f45310 */
[----:B------:R-:W-:-:S02]  /*09a0*/  SHF.R.S32.HI R133, RZ, 0x1f, R132 ;  /* 0x0000001fff857819 */ /* 0x000fc40000011484 */
[----:B------:R-:W-:Y:S02]  /*09b0*/  MOV R164, 0x10 ;  /* 0x0000001000a47802 */ /* 0x000fe40000000f00 */
[----:B------:R-:W-:Y:S02]  /*09c0*/  LEA.HI R133, R133, R132, RZ, 0x3 ;  /* 0x0000008485857211 */ /* 0x000fe400078f18ff */
[----:B------:R-:W-:Y:S02]  /*09d0*/  LOP3.LUT R206, R206, 0xfffffff7, RZ, 0xc0, !PT ;  /* 0xfffffff7cece7812 */ /* 0x000fe400078ec0ff */
[----:B------:R-:W-:Y:S01]  /*09e0*/  LEA.HI.SX32 R199, R133, R198, 0x1d ;  /* 0x000000c685c77211 */ /* 0x000fe200078feaff */
[----:B------:R-:W-:Y:S02]  /*09f0*/  @P0 IMAD.MOV.U32 R132, RZ, RZ, 0x2 ;  /* 0x00000002ff840424 */ /* 0x000fe400078e00ff */
[----:B------:R-:W-:Y:S01]  /*0a00*/  @P2 IMAD.MOV.U32 R134, RZ, RZ, 0x20 ;  /* 0x00000020ff862424 */ /* 0x000fe200078e00ff */
[----:B------:R-:W-:Y:S01]  /*0a10*/  ISETP.NE.AND P1, PT, R201, 0x1, PT ;  /* 0x00000001c900780c */ /* 0x000fe20003f25270 */
[----:B------:R-:W-:Y:S01]  /*0a20*/  @P0 IMAD.WIDE R132, R197, R132, c[0x0][0x1c0] ;  /* 0x00007000c5840625 */ /* 0x000fe200078e0284 */
[----:B------:R-:W-:Y:S01]  /*0a30*/  BSSY B0, `(.L_x_17015) ;  /* 0x0000015000007945 */ /* 0x000fe20003800000 */
[----:B------:R-:W-:-:S02]  /*0a40*/  @P2 LOP3.LUT R206, R206, 0x8, RZ, 0xfc, !PT ;  /* 0x00000008cece2812 */ /* 0x000fc400078efcff */
[C---:B------:R-:W-:Y:S02]  /*0a50*/  IMAD.WIDE.U32 R136, R199.reuse, R164, c[0x0][0x170] ;  /* 0x00005c00c7887625 */ /* 0x040fe400078e00a4 */
[----:B------:R-:W2:Y:S02]  /*0a60*/  @P0 LDG.E.U16 R132, [R132.64] ;  /* 0x0000000484840981 */ /* 0x000ea4000c1e1500 */
[----:B------:R-:W-:Y:S02]  /*0a70*/  @P2 IMAD.WIDE.U32 R134, R199, R134, c[0x0][0x180] ;  /* 0x00006000c7862625 */ /* 0x000fe400078e0086 */
[----:B-----5:R-:W5:Y:S04]  /*0a80*/  LDG.E.128 R136, [R136.64] ;  /* 0x0000000488887981 */ /* 0x020f68000c1e1d00 */
[----:B------:R0:W5:Y:S04]  /*0a90*/  @P2 LDG.E.128 R124, [R134.64] ;  /* 0x00000004867c2981 */ /* 0x000168000c1e1d00 */
[----:B------:R0:W5:Y:S01]  /*0aa0*/  @P2 LDG.E.128 R128, [R134.64+0x10] ;  /* 0x0000100486802981 */ /* 0x000162000c1e1d00 */
[----:B------:R-:W-:Y:S01]  /*0ab0*/  IMAD.MOV.U32 R204, RZ, RZ, 0x3f800000 ;  /* 0x3f800000ffcc7424 */ /* 0x000fe200078e00ff */
        /* <DEDUP_REMOVED lines=11> */
.L_x_17016:
[----:B0-----:R-:W-:Y:S02]  /*0b70*/  IMAD.MOV.U32 R144, RZ, RZ, R0 ;  /* 0x000000ffff907224 */ /* 0x001fe400078e0000 */
.L_x_17017:
[----:B------:R-:W-:Y:S05]  /*0b80*/  BSYNC B0 ;  /* 0x0000000000007941 */ /* 0x000fea0003800000 */
.L_x_17015:
        /* <DEDUP_REMOVED lines=16> */
.L_x_17021:
[----:B------:R-:W-:Y:S05]  /*0c90*/  BSYNC B1 ;  /* 0x0000000000017941 */ /* 0x000fea0003800000 */
.L_x_17020:
        /* <DEDUP_REMOVED lines=44> */
.L_x_17019:
[----:B------:R-:W-:Y:S05]  /*0f60*/  BSYNC B0 ;  /* 0x0000000000007941 */ /* 0x000fea0003800000 */
.L_x_17018:
[----:B------:R-:W0:Y:S01]  /*0f70*/  I2F.U32 R132, R144 ;  /* 0x0000009000847306 */ /* 0x000e220000201000 */
[----:B------:R-:W-:Y:S01]  /*0f80*/  HFMA2.MMA R205, -RZ, RZ, 0.1171875, 0 ;  /* 0x2f800000ffcd7435 */ /* 0x000fe200000001ff */
[----:B-----5:R-:W-:Y:S01]  /*0f90*/  PRMT R133, RZ, 0x5410, R136 ;  /* 0x00005410ff857816 */ /* 0x020fe20000000088 */
[----:B------:R-:W-:Y:S01]  /*0fa0*/  BSSY B0, `(.L_x_17022) ;  /* 0x000001a000007945 */ /* 0x000fe20003800000 */
[----:B------:R-:W-:-:S02]  /*0fb0*/  ISETP.NE.U32.AND P0, PT, RZ, c[0x0][0x180], PT ;  /* 0x00006000ff007a0c */ /* 0x000fc40003f05070 */
[----:B------:R-:W-:Y:S01]  /*0fc0*/  LOP3.LUT R206, R206, 0xfffffffd, RZ, 0xc0, !PT ;  /* 0xfffffffdcece7812 */ /* 0x000fe200078ec0ff */
[----:B------:R-:W-:Y:S01]  /*0fd0*/  FMUL.FTZ R133, R133, R204 ;  /* 0x000000cc85857220 */ /* 0x000fe20000410000 */
[----:B------:R-:W-:Y:S02]  /*0fe0*/  ISETP.NE.AND.EX P6, PT, RZ, c[0x0][0x184], PT, P0 ;  /* 0x00006100ff007a0c */ /* 0x000fe40003fc5300 */
[C---:B------:R-:W-:Y:S01]  /*0ff0*/  ISETP.NE.AND P0, PT, R140.reuse, 0x1, PT ;  /* 0x000000018c00780c */ /* 0x040fe20003f05270 */
[----:B------:R-:W-:Y:S01]  /*1000*/  FMUL.FTZ R133, R133, c[0x0][0x1e8] ;  /* 0x00007a0085857a20 */ /* 0x000fe20000410000 */
[----:B------:R-:W-:Y:S01]  /*1010*/  IADD3 R141, R140, 0x1, RZ ;  /* 0x000000018c8d7810 */ /* 0x000fe20007ffe0ff */
[----:B0-----:R-:W-:-:S05]  /*1020*/  FFMA.FTZ R132, R132, R205, 1.1641532182693481445e-10 ;  /* 0x2f00000084847423 */ /* 0x001fca00000100cd */
[----:B------:R-:W-:-:S04]  /*1030*/  FSETP.GTU.FTZ.AND P1, PT, R132, c[0x0][0x1e4], PT ;  /* 0x0000790084007a0b */ /* 0x000fc80003f3c000 */
[----:B------:R-:W-:-:S05]  /*1040*/  FSEL R133, R133, RZ, !P1 ;  /* 0x000000ff85857208 */ /* 0x000fca0004800000 */
[----:B------:R-:W-:-:S04]  /*1050*/  FMUL.FTZ R132, R40, R133 ;  /* 0x0000008528847220 */ /* 0x000fc80000410000 */
[----:B------:R-:W-:Y:S01]  /*1060*/  @P1 LOP3.LUT R206, R206, 0x2, RZ, 0xfc, !PT ;  /* 0x00000002cece1812 */ /* 0x000fe200078efcff */
[----:B------:R-:W-:-:S03]  /*1070*/  @P6 FADD.FTZ R132, R124, R132 ;  /* 0x000000847c846221 */ /* 0x000fc60000010000 */
[----:B------:R-:W-:-:S04]  /*1080*/  LOP3.LUT R206, R206, 0xfffffffb, RZ, 0xc0, !PT ;  /* 0xfffffffbcece7812 */ /* 0x000fc800078ec0ff */
[----:B------:R-:W-:Y:S01]  /*1090*/  @P6 LOP3.LUT R206, R206, 0x4, RZ, 0xfc, !PT ;  /* 0x00000004cece6812 */ /* 0x000fe200078efcff */
        /* <DEDUP_REMOVED lines=9> */
.L_x_17023:
[----:B------:R-:W-:Y:S02]  /*1130*/  IMAD.MOV.U32 R146, RZ, RZ, R0 ;  /* 0x000000ffff927224 */ /* 0x000fe400078e0000 */
.L_x_17024:
[----:B------:R-:W-:Y:S05]  /*1140*/  BSYNC B0 ;  /* 0x0000000000007941 */ /* 0x000fea0003800000 */
.L_x_17022:
        /* <DEDUP_REMOVED lines=16> */
.L_x_17028:
[----:B------:R-:W-:Y:S05]  /*1250*/  BSYNC B1 ;  /* 0x0000000000017941 */ /* 0x000fea0003800000 */
.L_x_17027:
        /* <DEDUP_REMOVED lines=44> */
.L_x_17026:
[----:B------:R-:W-:Y:S05]  /*1520*/  BSYNC B0 ;  /* 0x0000000000007941 */ /* 0x000fea0003800000 */
.L_x_17025:
        /* <DEDUP_REMOVED lines=21> */
.L_x_17030:
[----:B------:R-:W-:Y:S02]  /*1680*/  IMAD.MOV.U32 R136, RZ, RZ, R0 ;  /* 0x000000ffff887224 */ /* 0x000fe400078e0000 */
.L_x_17031:
[----:B------:R-:W-:Y:S05]  /*1690*/  BSYNC B0 ;  /* 0x0000000000007941 */ /* 0x000fea0003800000 */
.L_x_17029:
        /* <DEDUP_REMOVED lines=16> */
.L_x_17035:
[----:B------:R-:W-:Y:S05]  /*17a0*/  BSYNC B1 ;  /* 0x0000000000017941 */ /* 0x000fea0003800000 */
.L_x_17034:
        /* <DEDUP_REMOVED lines=44> */
.L_x_17033:
[----:B------:R-:W-:Y:S05]  /*1a70*/  BSYNC B0 ;  /* 0x0000000000007941 */ /* 0x000fea0003800000 */
.L_x_17032:
        /* <DEDUP_REMOVED lines=21> */
.L_x_17037:
[----:B------:R-:W-:Y:S02]  /*1bd0*/  MOV R136, R0 ;  /* 0x0000000000887202 */ /* 0x000fe40000000f00 */
.L_x_17038:
[----:B------:R-:W-:Y:S05]  /*1be0*/  BSYNC B0 ;  /* 0x0000000000007941 */ /* 0x000fea0003800000 */
.L_x_17036:
        /* <DEDUP_REMOVED lines=16> */
.L_x_17042:
[----:B------:R-:W-:Y:S05]  /*1cf0*/  BSYNC B1 ;  /* 0x0000000000017941 */ /* 0x000fea0003800000 */
.L_x_17041:
        /* <DEDUP_REMOVED lines=44> */
.L_x_17040:
[----:B------:R-:W-:Y:S05]  /*1fc0*/  BSYNC B0 ;  /* 0x0000000000007941 */ /* 0x000fea0003800000 */
.L_x_17039:
        /* <DEDUP_REMOVED lines=21> */
.L_x_17044:
[----:B------:R-:W-:Y:S02]  /*2120*/  IMAD.MOV.U32 R146, RZ, RZ, R0 ;  /* 0x000000ffff927224 */ /* 0x000fe400078e0000 */
.L_x_17045:
[----:B------:R-:W-:Y:S05]  /*2130*/  BSYNC B0 ;  /* 0x0000000000007941 */ /* 0x000fea0003800000 */
.L_x_17043:
        /* <DEDUP_REMOVED lines=16> */
.L_x_17049:
[----:B------:R-:W-:Y:S05]  /*2240*/  BSYNC B1 ;  /* 0x0000000000017941 */ /* 0x000fea0003800000 */
.L_x_17048:
        /* <DEDUP_REMOVED lines=44> */
.L_x_17047:
[----:B------:R-:W-:Y:S05]  /*2510*/  BSYNC B0 ;  /* 0x0000000000007941 */ /* 0x000fea0003800000 */
.L_x_17046:
        /* <DEDUP_REMOVED lines=21> */
.L_x_17051:
[----:B------:R-:W-:Y:S02]  /*2670*/  IMAD.MOV.U32 R148, RZ, RZ, R0 ;  /* 0x000000ffff947224 */ /* 0x000fe400078e0000 */
.L_x_17052:
[----:B------:R-:W-:Y:S05]  /*2680*/  BSYNC B0 ;  /* 0x0000000000007941 */ /* 0x000fea0003800000 */
.L_x_17050:
        /* <DEDUP_REMOVED lines=16> */
.L_x_17056:
[----:B------:R-:W-:Y:S05]  /*2790*/  BSYNC B1 ;  /* 0x0000000000017941 */ /* 0x000fea0003800000 */
.L_x_17055:
        /* <DEDUP_REMOVED lines=44> */
.L_x_17054:
[----:B------:R-:W-:Y:S05]  /*2a60*/  BSYNC B0 ;  /* 0x0000000000007941 */ /* 0x000fea0003800000 */
.L_x_17053:
        /* <DEDUP_REMOVED lines=21> */
.L_x_17058:
[----:B------:R-:W-:Y:S02]  /*2bc0*/  MOV R148, R0 ;  /* 0x0000000000947202 */ /* 0x000fe40000000f00 */
.L_x_17059:
[----:B------:R-:W-:Y:S05]  /*2bd0*/  BSYNC B0 ;  /* 0x0000000000007941 */ /* 0x000fea0003800000 */
.L_x_17057:
        /* <DEDUP_REMOVED lines=16> */
.L_x_17063:
[----:B------:R-:W-:Y:S05]  /*2ce0*/  BSYNC B1 ;  /* 0x0000000000017941 */ /* 0x000fea0003800000 */
.L_x_17062:
        /* <DEDUP_REMOVED lines=44> */
.L_x_17061:
[----:B------:R-:W-:Y:S05]  /*2fb0*/  BSYNC B0 ;  /* 0x0000000000007941 */ /* 0x000fea0003800000 */
.L_x_17060:
[----:B------:R-:W0:Y:S01]  /*2fc0*/  I2F.U32 R138, R148 ;  /* 0x00000094008a7306 */ /* 0x000e220000201000 */
[----:B------:R-:W-:Y:S01]  /*2fd0*/  PRMT R143, RZ, 0x5410, R139 ;  /* 0x00005410ff8f7816 */ /* 0x000fe2000000008b */
[----:B------:R-:W-:Y:S01]  /*2fe0*/  BSSY B0, `(.L_x_17064) ;  /* 0x0000015000007945 */ /* 0x000fe20003800000 */
[----:B------:R-:W-:Y:S02]  /*2ff0*/  LOP3.LUT P6, RZ, R206, 0x4, RZ, 0xc0, !PT ;  /* 0x00000004ceff7812 */ /* 0x000fe400078cc0ff */
        /* <DEDUP_REMOVED lines=18> */
.L_x_17065:
[----:B------:R-:W-:Y:S02]  /*3120*/  IMAD.MOV.U32 R148, RZ, RZ, R0 ;  /* 0x000000ffff947224 */ /* 0x000fe400078e0000 */
.L_x_17066:
[----:B------:R-:W-:Y:S05]  /*3130*/  BSYNC B0 ;  /* 0x0000000000007941 */ /* 0x000fea0003800000 */
.L_x_17064:
        /* <DEDUP_REMOVED lines=18> */
.L_x_17070:
[----:B------:R-:W-:Y:S05]  /*3260*/  BSYNC B1 ;  /* 0x0000000000017941 */ /* 0x000fea0003800000 */
.L_x_17069:
        /* <DEDUP_REMOVED lines=44> */
.L_x_17068:
[----:B------:R-:W-:Y:S05]  /*3530*/  BSYNC B0 ;  /* 0x0000000000007941 */ /* 0x000fea0003800000 */
.L_x_17067:
[----:B------:R-:W0:Y:S01]  /*3540*/  I2F.U32 R140, R148 ;  /* 0x00000094008c7306 */ /* 0x000e220000201000 */
[----:B------:R-:W-:Y:S01]  /*3550*/  PRMT R139, RZ, 0x7610, R139 ;  /* 0x00007610ff8b7816 */ /* 0x000fe2000000008b */
[----:B------:R-:W-:Y:S01]  /*3560*/  HFMA2.MMA R202, -RZ, RZ, 0, 4.76837158203125e-07 ;  /* 0x00000008ffca7435 */ /* 0x000fe200000001ff */
[----:B------:R-:W-:Y:S01]  /*3570*/  SEL R141, RZ, 0x1, P2 ;  /* 0x00000001ff8d7807 */ /* 0x000fe20001000000 */
[----:B------:R-:W-:Y:S01]  /*3580*/  IMAD.MOV.U32 R203, RZ, RZ, 0x20 ;  /* 0x00000020ffcb7424 */ /* 0x000fe200078e00ff */
[----:B------:R-:W-:Y:S01]  /*3590*/  SEL R142, RZ, 0x1, P1 ;  /* 0x00000001ff8e7807 */ /* 0x000fe20000800000 */
[----:B------:R-:W-:Y:S01]  /*35a0*/  FMUL.FTZ R139, R139, R204 ;  /* 0x000000cc8b8b7220 */ /* 0x000fe20000410000 */
[----:B------:R-:W-:-:S02]  /*35b0*/  SEL R144, RZ, 0x1, P0 ;  /* 0x00000001ff907807 */ /* 0x000fc40000000000 */
[----:B------:R-:W-:Y:S01]  /*35c0*/  LOP3.LUT P6, RZ, R206, 0x4, RZ, 0xc0, !PT ;  /* 0x00000004ceff7812 */ /* 0x000fe200078cc0ff */
[----:B------:R-:W-:Y:S01]  /*35d0*/  IMAD.WIDE.U32 R142, R142, 0x10000, RZ ;  /* 0x000100008e8e7825 */ /* 0x000fe200078e00ff */
[----:B------:R-:W-:Y:S02]  /*35e0*/  SEL R147, RZ, 0x10000, P5 ;  /* 0x00010000ff937807 */ /* 0x000fe40002800000 */
[----:B------:R-:W-:Y:S01]  /*35f0*/  SEL R146, RZ, 0x100, P4 ;  /* 0x00000100ff927807 */ /* 0x000fe20002000000 */
[----:B------:R-:W-:Y:S01]  /*3600*/  IMAD.WIDE.U32 R144, R144, 0x100, RZ ;  /* 0x0000010090907825 */ /* 0x000fe200078e00ff */
[C---:B------:R-:W-:Y:S02]  /*3610*/  LOP3.LUT P5, RZ, R206.reuse, 0x8, RZ, 0xc0, !PT ;  /* 0x00000008ceff7812 */ /* 0x040fe400078ac0ff */
[----:B------:R-:W-:Y:S01]  /*3620*/  LOP3.LUT P4, RZ, R206, 0x2, RZ, 0xc0, !PT ;  /* 0x00000002ceff7812 */ /* 0x000fe2000788c0ff */
[----:B0-----:R-:W-:Y:S01]  /*3630*/  FFMA.FTZ R140, R140, R205, 1.1641532182693481445e-10 ;  /* 0x2f0000008c8c7423 */ /* 0x001fe200000100cd */
[----:B------:R-:W-:Y:S01]  /*3640*/  IADD3 R148, R199, 0x20, RZ ;  /* 0x00000020c7947810 */ /* 0x000fe20007ffe0ff */
[----:B------:R-:W-:Y:S01]  /*3650*/  FMUL.FTZ R139, R139, c[0x0][0x1e8] ;  /* 0x00007a008b8b7a20 */ /* 0x000fe20000410000 */
[----:B------:R-:W-:-:S02]  /*3660*/  SEL R153, RZ, 0x1, P4 ;  /* 0x00000001ff997807 */ /* 0x000fc40002000000 */
[----:B------:R-:W-:Y:S01]  /*3670*/  FSETP.GTU.FTZ.AND P1, PT, R140, c[0x0][0x1e4], PT ;  /* 0x000079008c007a0b */ /* 0x000fe20003f3c000 */
[----:B------:R-:W-:-:S03]  /*3680*/  IMAD.WIDE.U32 R140, R141, 0x1000000, RZ ;  /* 0x010000008d8c7825 */ /* 0x000fc600078e00ff */
[----:B------:R-:W-:Y:S02]  /*3690*/  SEL R150, RZ, 0x1000000, P1 ;  /* 0x01000000ff967807 */ /* 0x000fe40000800000 */
[----:B------:R-:W-:Y:S02]  /*36a0*/  LOP3.LUT R152, R144, R140, R142, 0xfe, !PT ;  /* 0x0000008c90987212 */ /* 0x000fe400078efe8e */
[----:B------:R-:W-:Y:S01]  /*36b0*/  LOP3.LUT R146, R146, R150, R147, 0xfe, !PT ;  /* 0x0000009692927212 */ /* 0x000fe200078efe93 */
[----:B------:R-:W-:Y:S01]  /*36c0*/  @P5 IMAD.WIDE.U32 R150, R148, R203, c[0x0][0x180] ;  /* 0x0000600094965625 */ /* 0x000fe200078e00cb */
[----:B------:R-:W-:Y:S02]  /*36d0*/  FSEL R140, R139, RZ, !P1 ;  /* 0x000000ff8b8c7208 */ /* 0x000fe40004800000 */
[----:B------:R-:W-:Y:S02]  /*36e0*/  SEL R147, RZ, 0x1, P3 ;  /* 0x00000001ff937807 */ /* 0x000fe40001800000 */
[----:B------:R-:W-:Y:S01]  /*36f0*/  LOP3.LUT R152, R152, R153, RZ, 0xfc, !PT ;  /* 0x0000009998987212 */ /* 0x000fe200078efcff */
[----:B------:R-:W-:Y:S01]  /*3700*/  FMUL.FTZ R139, R39, R140 ;  /* 0x0000008c278b7220 */ /* 0x000fe20000410000 */
        /* <DEDUP_REMOVED lines=24> */
.L_x_17072:
[----:B0-----:R-:W-:Y:S02]  /*3890*/  IMAD.MOV.U32 R155, RZ, RZ, R0 ;  /* 0x000000ffff9b7224 */ /* 0x001fe400078e0000 */
.L_x_17073:
[----:B------:R-:W-:Y:S05]  /*38a0*/  BSYNC B0 ;  /* 0x0000000000007941 */ /* 0x000fea0003800000 */
.L_x_17071:
        /* <DEDUP_REMOVED lines=16> */
.L_x_17077:
[----:B------:R-:W-:Y:S05]  /*39b0*/  BSYNC B1 ;  /* 0x0000000000017941 */ /* 0x000fea0003800000 */
.L_x_17076:
        /* <DEDUP_REMOVED lines=44> */
.L_x_17075:
[----:B------:R-:W-:Y:S05]  /*3c80*/  BSYNC B0 ;  /* 0x0000000000007941 */ /* 0x000fea0003800000 */
.L_x_17074:
[----:B------:R-:W0:Y:S01]  /*3c90*/  I2F.U32 R140, R155 ;  /* 0x0000009b008c7306 */ /* 0x000e220000201000 */
[----:B-----5:R-:W-:Y:S01]  /*3ca0*/  PRMT R141, RZ, 0x5410, R144 ;  /* 0x00005410ff8d7816 */ /* 0x020fe20000000090 */
        /* <DEDUP_REMOVED lines=21> */
.L_x_17079:
[----:B------:R-:W-:Y:S02]  /*3e00*/  IMAD.MOV.U32 R149, RZ, RZ, R0 ;  /* 0x000000ffff957224 */ /* 0x000fe400078e0000 */
.L_x_17080:
[----:B------:R-:W-:Y:S05]  /*3e10*/  BSYNC B0 ;  /* 0x0000000000007941 */ /* 0x000fea0003800000 */
.L_x_17078:
        /* <DEDUP_REMOVED lines=16> */
.L_x_17084:
[----:B------:R-:W-:Y:S05]  /*3f20*/  BSYNC B1 ;  /* 0x0000000000017941 */ /* 0x000fea0003800000 */
.L_x_17083:
        /* <DEDUP_REMOVED lines=44> */
.L_x_17082:
[----:B------:R-:W-:Y:S05]  /*41f0*/  BSYNC B0 ;  /* 0x0000000000007941 */ /* 0x000fea0003800000 */
.L_x_17081:
        /* <DEDUP_REMOVED lines=21> */
.L_x_17086:
[----:B------:R-:W-:Y:S02]  /*4350*/  MOV R144, R0 ;  /* 0x0000000000907202 */ /* 0x000fe40000000f00 */
.L_x_17087:
[----:B------:R-:W-:Y:S05]  /*4360*/  BSYNC B0 ;  /* 0x0000000000007941 */ /* 0x000fea0003800000 */
.L_x_17085:
        /* <DEDUP_REMOVED lines=16> */
.L_x_17091:
[----:B------:R-:W-:Y:S05]  /*4470*/  BSYNC B1 ;  /* 0x0000000000017941 */ /* 0x000fea0003800000 */
.L_x_17090:
        /* <DEDUP_REMOVED lines=44> */
.L_x_17089:
[----:B------:R-:W-:Y:S05]  /*4740*/  BSYNC B0 ;  /* 0x0000000000007941 */ /* 0x000fea0003800000 */
.L_x_17088:
        /* <DEDUP_REMOVED lines=21> */
.L_x_17093:
[----:B------:R-:W-:Y:S02]  /*48a0*/  IMAD.MOV.U32 R144, RZ, RZ, R0 ;  /* 0x000000ffff907224 */ /* 0x000fe400078e0000 */
.L_x_17094:
[----:B------:R-:W-:Y:S05]  /*48b0*/  BSYNC B0 ;  /* 0x0000000000007941 */ /* 0x000fea0003800000 */
.L_x_17092:
        /* <DEDUP_REMOVED lines=16> */
.L_x_17098:
[----:B------:R-:W-:Y:S05]  /*49c0*/  BSYNC B1 ;  /* 0x0000000000017941 */ /* 0x000fea0003800000 */
.L_x_17097:
        /* <DEDUP_REMOVED lines=44> */
.L_x_17096:
[----:B------:R-:W-:Y:S05]  /*4c90*/  BSYNC B0 ;  /* 0x0000000000007941 */ /* 0x000fea0003800000 */
.L_x_17095:
        /* <DEDUP_REMOVED lines=21> */
.L_x_17100:
[----:B------:R-:W-:Y:S02]  /*4df0*/  IMAD.MOV.U32 R156, RZ, RZ, R0 ;  /* 0x000000ffff9c7224 */ /* 0x000fe400078e0000 */
.L_x_17101:
[----:B------:R-:W-:Y:S05]  /*4e00*/  BSYNC B0 ;  /* 0x0000000000007941 */ /* 0x000fea0003800000 */
.L_x_17099:
        /* <DEDUP_REMOVED lines=16> */
.L_x_17105:
[----:B------:R-:W-:Y:S05]  /*4f10*/  BSYNC B1 ;  /* 0x0000000000017941 */ /* 0x000fea0003800000 */
.L_x_17104:
        /* <DEDUP_REMOVED lines=44> */
.L_x_17103:
[----:B------:R-:W-:Y:S05]  /*51e0*/  BSYNC B0 ;  /* 0x0000000000007941 */ /* 0x000fea0003800000 */
.L_x_17102:
        /* <DEDUP_REMOVED lines=21> */
.L_x_17107:
[----:B------:R-:W-:Y:S02]  /*5340*/  MOV R158, R0 ;  /* 0x00000000009e7202 */ /* 0x000fe40000000f00 */
.L_x_17108:
[----:B------:R-:W-:Y:S05]  /*5350*/  BSYNC B0 ;  /* 0x0000000000007941 */ /* 0x000fea0003800000 */
.L_x_17106:
        /* <DEDUP_REMOVED lines=16> */
.L_x_17112:
[----:B------:R-:W-:Y:S05]  /*5460*/  BSYNC B1 ;  /* 0x0000000000017941 */ /* 0x000fea0003800000 */
.L_x_17111:
        /* <DEDUP_REMOVED lines=44> */
.L_x_17110:
[----:B------:R-:W-:Y:S05]  /*5730*/  BSYNC B0 ;  /* 0x0000000000007941 */ /* 0x000fea0003800000 */
.L_x_17109:
        /* <DEDUP_REMOVED lines=21> */
.L_x_17114:
[----:B------:R-:W-:Y:S02]  /*5890*/  IMAD.MOV.U32 R158, RZ, RZ, R0 ;  /* 0x000000ffff9e7224 */ /* 0x000fe400078e0000 */
.L_x_17115:
[----:B------:R-:W-:Y:S05]  /*58a0*/  BSYNC B0 ;  /* 0x0000000000007941 */ /* 0x000fea0003800000 */
.L_x_17113:
        /* <DEDUP_REMOVED lines=16> */
.L_x_17119:
[----:B------:R-:W-:Y:S05]  /*59b0*/  BSYNC B1 ;  /* 0x0000000000017941 */ /* 0x000fea0003800000 */
.L_x_17118:
        /* <DEDUP_REMOVED lines=44> */
.L_x_17117:
[----:B------:R-:W-:Y:S05]  /*5c80*/  BSYNC B0 ;  /* 0x0000000000007941 */ /* 0x000fea0003800000 */
.L_x_17116:
        /* <DEDUP_REMOVED lines=22> */
.L_x_17121:
[----:B------:R-:W-:Y:S02]  /*5df0*/  IMAD.MOV.U32 R149, RZ, RZ, R0 ;  /* 0x000000ffff957224 */ /* 0x000fe400078e0000 */
.L_x_17122:
[----:B------:R-:W-:Y:S05]  /*5e00*/  BSYNC B0 ;  /* 0x0000000000007941 */ /* 0x000fea0003800000 */
.L_x_17120:
        /* <DEDUP_REMOVED lines=18> */
.L_x_17126:
[----:B------:R-:W-:Y:S05]  /*5f30*/  BSYNC B1 ;  /* 0x0000000000017941 */ /* 0x000fea0003800000 */
.L_x_17125:
        /* <DEDUP_REMOVED lines=44> */
.L_x_17124:
[----:B------:R-:W-:Y:S05]  /*6200*/  BSYNC B0 ;  /* 0x0000000000007941 */ /* 0x000fea0003800000 */
.L_x_17123:
[----:B------:R0:W1:Y:S01]  /*6210*/  I2F.U32 R150, R149 ;  /* 0x0000009500967306 */ /* 0x0000620000201000 */
[----:B------:R-:W-:Y:S02]  /*6220*/  PRMT R147, RZ, 0x7610, R147 ;  /* 0x00007610ff937816 */ /* 0x000fe40000000093 */
[----:B------:R-:W-:Y:S02]  /*6230*/  SEL R154, RZ, 0x1, P2 ;  /* 0x00000001ff9a7807 */ /* 0x000fe40001000000 */
[----:B------:R-:W-:Y:S01]  /*6240*/  SEL R151, RZ, 0x1, P1 ;  /* 0x00000001ff977807 */ /* 0x000fe20000800000 */
[----:B------:R-:W-:Y:S01]  /*6250*/  FMUL.FTZ R147, R147, R204 ;  /* 0x000000cc93937220 */ /* 0x000fe20000410000 */
[----:B------:R-:W-:Y:S01]  /*6260*/  SEL R152, RZ, 0x1, P0 ;  /* 0x00000001ff987807 */ /* 0x000fe20000000000 */
[----:B------:R-:W-:Y:S01]  /*6270*/  IMAD.WIDE.U32 R154, R154, 0x1000000, RZ ;  /* 0x010000009a9a7825 */ /* 0x000fe200078e00ff */
[----:B------:R-:W-:-:S02]  /*6280*/  LOP3.LUT P6, RZ, R206, 0x4, RZ, 0xc0, !PT ;  /* 0x00000004ceff7812 */ /* 0x000fc400078cc0ff */
[----:B------:R-:W-:Y:S01]  /*6290*/  SEL R156, RZ, 0x10000, P5 ;  /* 0x00010000ff9c7807 */ /* 0x000fe20002800000 */
[----:B------:R-:W-:Y:S01]  /*62a0*/  IMAD.WIDE.U32 R152, R152, 0x100, RZ ;  /* 0x0000010098987825 */ /* 0x000fe200078e00ff */
[----:B0-----:R-:W-:Y:S02]  /*62b0*/  SEL R149, RZ, 0x100, P4 ;  /* 0x00000100ff957807 */ /* 0x001fe40002000000 */
[----:B------:R-:W-:Y:S01]  /*62c0*/  LOP3.LUT P5, RZ, R206, 0x8, RZ, 0xc0, !PT ;  /* 0x00000008ceff7812 */ /* 0x000fe200078ac0ff */
[----:B-1----:R-:W-:Y:S01]  /*62d0*/  FFMA.FTZ R150, R150, R205, 1.1641532182693481445e-10 ;  /* 0x2f00000096967423 */ /* 0x002fe200000100cd */
[----:B------:R-:W-:Y:S01]  /*62e0*/  LOP3.LUT P2, RZ, R206, 0x2, RZ, 0xc0, !PT ;  /* 0x00000002ceff7812 */ /* 0x000fe2000784c0ff */
[----:B------:R-:W-:-:S03]  /*62f0*/  FMUL.FTZ R147, R147, c[0x0][0x1e8] ;  /* 0x00007a0093937a20 */ /* 0x000fc60000410000 */
[----:B------:R-:W-:Y:S01]  /*6300*/  FSETP.GTU.FTZ.AND P0, PT, R150, c[0x0][0x1e4], PT ;  /* 0x0000790096007a0b */ /* 0x000fe20003f1c000 */
[----:B------:R-:W-:Y:S01]  /*6310*/  IMAD.WIDE.U32 R150, R151, 0x10000, RZ ;  /* 0x0001000097967825 */ /* 0x000fe200078e00ff */
[----:B------:R-:W-:Y:S02]  /*6320*/  SEL R161, RZ, 0x1, P2 ;  /* 0x00000001ffa17807 */ /* 0x000fe40001000000 */
[----:B------:R-:W-:Y:S02]  /*6330*/  SEL R158, RZ, 0x1000000, P0 ;  /* 0x01000000ff9e7807 */ /* 0x000fe40000000000 */
[----:B------:R-:W-:Y:S02]  /*6340*/  LOP3.LUT R160, R152, R154, R150, 0xfe, !PT ;  /* 0x0000009a98a07212 */ /* 0x000fe400078efe96 */
[----:B------:R-:W-:Y:S02]  /*6350*/  FSEL R150, R147, RZ, !P0 ;  /* 0x000000ff93967208 */ /* 0x000fe40004000000 */
[----:B------:R-:W-:Y:S01]  /*6360*/  LOP3.LUT R154, R149, R158, R156, 0xfe, !PT ;  /* 0x0000009e959a7212 */ /* 0x000fe200078efe9c */
[----:B------:R-:W-:Y:S01]  /*6370*/  IMAD.WIDE.U32 R158, R148, R203, c[0x0][0x188] ;  /* 0x00006200949e7625 */ /* 0x000fe200078e00cb */
[----:B------:R-:W-:-:S02]  /*6380*/  SEL R149, RZ, 0x1, P3 ;  /* 0x00000001ff957807 */ /* 0x000fc40001800000 */
[----:B------:R-:W-:Y:S01]  /*6390*/  IADD3 R156, R199, 0x40, RZ ;  /* 0x00000040c79c7810 */ /* 0x000fe20007ffe0ff */
[----:B------:R-:W-:Y:S01]  /*63a0*/  FMUL.FTZ R147, R31, R150 ;  /* 0x000000961f937220 */ /* 0x000fe20000410000 */
[----:B------:R-:W-:Y:S01]  /*63b0*/  LOP3.LUT R155, R155, R154, R149, 0xfe, !PT ;  /* 0x0000009a9b9b7212 */ /* 0x000fe200078efe95 */
[----:B------:R-:W-:Y:S01]  /*63c0*/  IMAD.WIDE.U32 R148, R148, R202, c[0x0][0x190] ;  /* 0x0000640094947625 */ /* 0x000fe200078e00ca */
[----:B------:R-:W-:Y:S01]  /*63d0*/  LOP3.LUT R160, R160, R161, RZ, 0xfc, !PT ;  /* 0x000000a1a0a07212 */ /* 0x000fe200078efcff */
[----:B------:R0:W-:Y:S01]  /*63e0*/  STG.E.128 [R158.64], R140 ;  /* 0x0000008c9e007986 */ /* 0x0001e2000c101d04 */
[----:B------:R-:W-:Y:S01]  /*63f0*/  LOP3.LUT R161, R153, R155, R151, 0xfe, !PT ;  /* 0x0000009b99a17212 */ /* 0x000fe200078efe97 */
        /* <DEDUP_REMOVED lines=20> */
.L_x_17128:
[----:B0-----:R-:W-:Y:S02]  /*6540*/  MOV R163, R0 ;  /* 0x0000000000a37202 */ /* 0x001fe40000000f00 */
.L_x_17129:
[----:B------:R-:W-:Y:S05]  /*6550*/  BSYNC B0 ;  /* 0x0000000000007941 */ /* 0x000fea0003800000 */
.L_x_17127:
        /* <DEDUP_REMOVED lines=16> */
.L_x_17133:
[----:B------:R-:W-:Y:S05]  /*6660*/  BSYNC B1 ;  /* 0x0000000000017941 */ /* 0x000fea0003800000 */
.L_x_17132:
        /* <DEDUP_REMOVED lines=44> */
.L_x_17131:
[----:B------:R-:W-:Y:S05]  /*6930*/  BSYNC B0 ;  /* 0x0000000000007941 */ /* 0x000fea0003800000 */
.L_x_17130:
        /* <DEDUP_REMOVED lines=23> */
.L_x_17135:
[----:B------:R-:W-:Y:S02]  /*6ab0*/  IMAD.MOV.U32 R157, RZ, RZ, R0 ;  /* 0x000000ffff9d7224 */ /* 0x000fe400078e0000 */
.L_x_17136:
[----:B------:R-:W-:Y:S05]  /*6ac0*/  BSYNC B0 ;  /* 0x0000000000007941 */ /* 0x000fea0003800000 */
.L_x_17134:
        /* <DEDUP_REMOVED lines=16> */
.L_x_17140:
[----:B------:R-:W-:Y:S05]  /*6bd0*/  BSYNC B1 ;  /* 0x0000000000017941 */ /* 0x000fea0003800000 */
.L_x_17139:
        /* <DEDUP_REMOVED lines=44> */
.L_x_17138:
[----:B------:R-:W-:Y:S05]  /*6ea0*/  BSYNC B0 ;  /* 0x0000000000007941 */ /* 0x000fea0003800000 */
.L_x_17137:
        /* <DEDUP_REMOVED lines=21> */
.L_x_17142:
[----:B------:R-:W-:Y:S02]  /*7000*/  IMAD.MOV.U32 R152, RZ, RZ, R0 ;  /* 0x000000ffff987224 */ /* 0x000fe400078e0000 */
.L_x_17143:
[----:B------:R-:W-:Y:S05]  /*7010*/  BSYNC B0 ;  /* 0x0000000000007941 */ /* 0x000fea0003800000 */
.L_x_17141:
        /* <DEDUP_REMOVED lines=16> */
.L_x_17147:
[----:B------:R-:W-:Y:S05]  /*7120*/  BSYNC B1 ;  /* 0x0000000000017941 */ /* 0x000fea0003800000 */
.L_x_17146:
        /* <DEDUP_REMOVED lines=44> */
.L_x_17145:
[----:B------:R-:W-:Y:S05]  /*73f0*/  BSYNC B0 ;  /* 0x0000000000007941 */ /* 0x000fea0003800000 */
.L_x_17144:
        /* <DEDUP_REMOVED lines=21> */
.L_x_17149:
[----:B------:R-:W-:Y:S02]  /*7550*/  MOV R152, R0 ;  /* 0x0000000000987202 */ /* 0x000fe40000000f00 */
.L_x_17150:
[----:B------:R-:W-:Y:S05]  /*7560*/  BSYNC B0 ;  /* 0x0000000000007941 */ /* 0x000fea0003800000 */
.L_x_17148:
        /* <DEDUP_REMOVED lines=16> */
.L_x_17154:
[----:B------:R-:W-:Y:S05]  /*7670*/  BSYNC B1 ;  /* 0x0000000000017941 */ /* 0x000fea0003800000 */
.L_x_17153:
        /* <DEDUP_REMOVED lines=44> */
.L_x_17152:
[----:B------:R-:W-:Y:S05]  /*7940*/  BSYNC B0 ;  /* 0x0000000000007941 */ /* 0x000fea0003800000 */
.L_x_17151:
        /* <DEDUP_REMOVED lines=21> */
.L_x_17156:
[----:B------:R-:W-:Y:S02]  /*7aa0*/  IMAD.MOV.U32 R165, RZ, RZ, R0 ;  /* 0x000000ffffa57224 */ /* 0x000fe400078e0000 */
.L_x_17157:
[----:B------:R-:W-:Y:S05]  /*7ab0*/  BSYNC B0 ;  /* 0x0000000000007941 */ /* 0x000fea0003800000 */
.L_x_17155:
        /* <DEDUP_REMOVED lines=16> */
.L_x_17161:
[----:B------:R-:W-:Y:S05]  /*7bc0*/  BSYNC B1 ;  /* 0x0000000000017941 */ /* 0x000fea0003800000 */
.L_x_17160:
        /* <DEDUP_REMOVED lines=44> */
.L_x_17159:
[----:B------:R-:W-:Y:S05]  /*7e90*/  BSYNC B0 ;  /* 0x0000000000007941 */ /* 0x000fea0003800000 */
.L_x_17158:
        /* <DEDUP_REMOVED lines=21> */
.L_x_17163:
[----:B------:R-:W-:Y:S02]  /*7ff0*/  IMAD.MOV.U32 R165, RZ, RZ, R0 ;  /* 0x000000ffffa57224 */ /* 0x000fe400078e0000 */
.L_x_17164:
[----:B------:R-:W-:Y:S05]  /*8000*/  BSYNC B0 ;  /* 0x0000000000007941 */ /* 0x000fea0003800000 */
.L_x_17162:
        /* <DEDUP_REMOVED lines=16> */
.L_x_17168:
[----:B------:R-:W-:Y:S05]  /*8110*/  BSYNC B1 ;  /* 0x0000000000017941 */ /* 0x000fea0003800000 */
.L_x_17167:
        /* <DEDUP_REMOVED lines=44> */
.L_x_17166:
[----:B------:R-:W-:Y:S05]  /*83e0*/  BSYNC B0 ;  /* 0x0000000000007941 */ /* 0x000fea0003800000 */
.L_x_17165:
        /* <DEDUP_REMOVED lines=21> */
.L_x_17170:
[----:B------:R-:W-:Y:S02]  /*8540*/  MOV R165, R0 ;  /* 0x0000000000a57202 */ /* 0x000fe40000000f00 */
.L_x_17171:
[----:B------:R-:W-:Y:S05]  /*8550*/  BSYNC B0 ;  /* 0x0000000000007941 */ /* 0x000fea0003800000 */
.L_x_17169:
        /* <DEDUP_REMOVED lines=16> */
.L_x_17175:
[----:B------:R-:W-:Y:S05]  /*8660*/  BSYNC B1 ;  /* 0x0000000000017941 */ /* 0x000fea0003800000 */
.L_x_17174:
        /* <DEDUP_REMOVED lines=44> */
.L_x_17173:
[----:B------:R-:W-:Y:S05]  /*8930*/  BSYNC B0 ;  /* 0x0000000000007941 */ /* 0x000fea0003800000 */
.L_x_17172:
        /* <DEDUP_REMOVED lines=22> */
.L_x_17177:
[----:B------:R-:W-:Y:S02]  /*8aa0*/  IMAD.MOV.U32 R157, RZ, RZ, R0 ;  /* 0x000000ffff9d7224 */ /* 0x000fe400078e0000 */
.L_x_17178:
[----:B------:R-:W-:Y:S05]  /*8ab0*/  BSYNC B0 ;  /* 0x0000000000007941 */ /* 0x000fea0003800000 */
.L_x_17176:
        /* <DEDUP_REMOVED lines=18> */
.L_x_17182:
[----:B------:R-:W-:Y:S05]  /*8be0*/  BSYNC B1 ;  /* 0x0000000000017941 */ /* 0x000fea0003800000 */
.L_x_17181:
        /* <DEDUP_REMOVED lines=44> */
.L_x_17180:
[----:B------:R-:W-:Y:S05]  /*8eb0*/  BSYNC B0 ;  /* 0x0000000000007941 */ /* 0x000fea0003800000 */
.L_x_17179:
        /* <DEDUP_REMOVED lines=51> */
.L_x_17184:
[----:B0-----:R-:W-:Y:S02]  /*91f0*/  IMAD.MOV.U32 R157, RZ, RZ, R0 ;  /* 0x000000ffff9d7224 */ /* 0x001fe400078e0000 */
.L_x_17185:
[----:B------:R-:W-:Y:S05]  /*9200*/  BSYNC B0 ;  /* 0x0000000000007941 */ /* 0x000fea0003800000 */
.L_x_17183:
        /* <DEDUP_REMOVED lines=16> */
.L_x_17189:
[----:B------:R-:W-:Y:S05]  /*9310*/  BSYNC B1 ;  /* 0x0000000000017941 */ /* 0x000fea0003800000 */
.L_x_17188:
        /* <DEDUP_REMOVED lines=44> */
.L_x_17187:
[----:B------:R-:W-:Y:S05]  /*95e0*/  BSYNC B0 ;  /* 0x0000000000007941 */ /* 0x000fea0003800000 */
.L_x_17186:
[----:B------:R0:W1:Y:S01]  /*95f0*/  I2F.U32 R156, R157 ;  /* 0x0000009d009c7306 */ /* 0x0000620000201000 */
        /* <DEDUP_REMOVED lines=22> */
.L_x_17191:
[----:B------:R-:W-:Y:S02]  /*9760*/  MOV R158, R0 ;  /* 0x00000000009e7202 */ /* 0x000fe40000000f00 */
.L_x_17192:
[----:B------:R-:W-:Y:S05]  /*9770*/  BSYNC B0 ;  /* 0x0000000000007941 */ /* 0x000fea0003800000 */
.L_x_17190:
        /* <DEDUP_REMOVED lines=16> */
.L_x_17196:
[----:B------:R-:W-:Y:S05]  /*9880*/  BSYNC B1 ;  /* 0x0000000000017941 */ /* 0x000fea0003800000 */
.L_x_17195:
        /* <DEDUP_REMOVED lines=44> */
.L_x_17194:
[----:B------:R-:W-:Y:S05]  /*9b50*/  BSYNC B0 ;  /* 0x0000000000007941 */ /* 0x000fea0003800000 */
.L_x_17193:
        /* <DEDUP_REMOVED lines=21> */
.L_x_17198:
[----:B------:R-:W-:Y:S02]  /*9cb0*/  IMAD.MOV.U32 R159, RZ, RZ, R0 ;  /* 0x000000ffff9f7224 */ /* 0x000fe400078e0000 */
.L_x_17199:
[----:B------:R-:W-:Y:S05]  /*9cc0*/  BSYNC B0 ;  /* 0x0000000000007941 */ /* 0x000fea0003800000 */
.L_x_17197:
        /* <DEDUP_REMOVED lines=16> */
.L_x_17203:
[----:B------:R-:W-:Y:S05]  /*9dd0*/  BSYNC B1 ;  /* 0x0000000000017941 */ /* 0x000fea0003800000 */
.L_x_17202:
        /* <DEDUP_REMOVED lines=44> */
.L_x_17201:
[----:B------:R-:W-:Y:S05]  /*a0a0*/  BSYNC B0 ;  /* 0x0000000000007941 */ /* 0x000fea0003800000 */
.L_x_17200:
        /* <DEDUP_REMOVED lines=21> */
.L_x_17205:
[----:B------:R-:W-:Y:S02]  /*a200*/  IMAD.MOV.U32 R160, RZ, RZ, R0 ;  /* 0x000000ffffa07224 */ /* 0x000fe400078e0000 */
.L_x_17206:
[----:B------:R-:W-:Y:S05]  /*a210*/  BSYNC B0 ;  /* 0x0000000000007941 */ /* 0x000fea0003800000 */
.L_x_17204:
        /* <DEDUP_REMOVED lines=16> */
.L_x_17210:
[----:B------:R-:W-:Y:S05]  /*a320*/  BSYNC B1 ;  /* 0x0000000000017941 */ /* 0x000fea0003800000 */
.L_x_17209:
        /* <DEDUP_REMOVED lines=44> */
.L_x_17208:
[----:B------:R-:W-:Y:S05]  /*a5f0*/  BSYNC B0 ;  /* 0x0000000000007941 */ /* 0x000fea0003800000 */
.L_x_17207:
        /* <DEDUP_REMOVED lines=21> */
.L_x_17212:
[----:B------:R-:W-:Y:S02]  /*a750*/  MOV R161, R0 ;  /* 0x0000000000a17202 */ /* 0x000fe40000000f00 */
.L_x_17213:
[----:B------:R-:W-:Y:S05]  /*a760*/  BSYNC B0 ;  /* 0x0000000000007941 */ /* 0x000fea0003800000 */
.L_x_17211:
        /* <DEDUP_REMOVED lines=16> */
.L_x_17217:
[----:B------:R-:W-:Y:S05]  /*a870*/  BSYNC B1 ;  /* 0x0000000000017941 */ /* 0x000fea0003800000 */
.L_x_17216:
        /* <DEDUP_REMOVED lines=44> */
.L_x_17215:
[----:B------:R-:W-:Y:S05]  /*ab40*/  BSYNC B0 ;  /* 0x0000000000007941 */ /* 0x000fea0003800000 */
.L_x_17214:
        /* <DEDUP_REMOVED lines=21> */
.L_x_17219:
[----:B------:R-:W-:Y:S02]  /*aca0*/  IMAD.MOV.U32 R166, RZ, RZ, R0 ;  /* 0x000000ffffa67224 */ /* 0x000fe400078e0000 */
.L_x_17220:
[----:B------:R-:W-:Y:S05]  /*acb0*/  BSYNC B0 ;  /* 0x0000000000007941 */ /* 0x000fea0003800000 */
.L_x_17218:
        /* <DEDUP_REMOVED lines=16> */
.L_x_17224:
[----:B------:R-:W-:Y:S05]  /*adc0*/  BSYNC B1 ;  /* 0x0000000000017941 */ /* 0x000fea0003800000 */
.L_x_17223:
        /* <DEDUP_REMOVED lines=44> */
.L_x_17222:
[----:B------:R-:W-:Y:S05]  /*b090*/  BSYNC B0 ;  /* 0x0000000000007941 */ /* 0x000fea0003800000 */
.L_x_17221:
        /* <DEDUP_REMOVED lines=21> */
.L_x_17226:
[----:B------:R-:W-:Y:S02]  /*b1f0*/  IMAD.MOV.U32 R166, RZ, RZ, R0 ;  /* 0x000000ffffa67224 */ /* 0x000fe400078e0000 */
.L_x_17227:
[----:B------:R-:W-:Y:S05]  /*b200*/  BSYNC B0 ;  /* 0x0000000000007941 */ /* 0x000fea0003800000 */
.L_x_17225:
        /* <DEDUP_REMOVED lines=16> */
.L_x_17231:
[----:B------:R-:W-:Y:S05]  /*b310*/  BSYNC B1 ;  /* 0x0000000000017941 */ /* 0x000fea0003800000 */
.L_x_17230:
        /* <DEDUP_REMOVED lines=44> */
.L_x_17229:
[----:B------:R-:W-:Y:S05]  /*b5e0*/  BSYNC B0 ;  /* 0x0000000000007941 */ /* 0x000fea0003800000 */
.L_x_17228:
        /* <DEDUP_REMOVED lines=22> */
.L_x_17233:
[----:B------:R-:W-:Y:S02]  /*b750*/  MOV R200, R0 ;  /* 0x0000000000c87202 */ /* 0x000fe40000000f00 */
.L_x_17234:
[----:B------:R-:W-:Y:S05]  /*b760*/  BSYNC B0 ;  /* 0x0000000000007941 */ /* 0x000fea0003800000 */
.L_x_17232:
        /* <DEDUP_REMOVED lines=18> */
.L_x_17238:
[----:B------:R-:W-:Y:S05]  /*b890*/  BSYNC B1 ;  /* 0x0000000000017941 */ /* 0x000fea0003800000 */
.L_x_17237:
        /* <DEDUP_REMOVED lines=44> */
.L_x_17236:
[----:B------:R-:W-:Y:S05]  /*bb60*/  BSYNC B0 ;  /* 0x0000000000007941 */ /* 0x000fea0003800000 */
.L_x_17235:
        /* <DEDUP_REMOVED lines=11> */
[----:B------:R-:W-:Y:S02]  /*bc20*/  SEL R209, RZ, 0x100, P4 ;  /* 0x00000100ffd17807 */ /* 0x000fe40002000000 */
[----:B------:R-:W-:Y:S01]  /*bc30*/  LOP3.LUT P5, RZ, R206, 0x8, RZ, 0xc0, !PT ;  /* 0x00000008ceff7812 */ /* 0x000fe200078ac0ff */
[----:B0-----:R-:W-:Y:S01]  /*bc40*/  FFMA.FTZ R166, R166, R205, 1.1641532182693481445e-10 ;  /* 0x2f000000a6a67423 */ /* 0x001fe200000100cd */
        /* <DEDUP_REMOVED lines=8> */
[----:B------:R-:W-:-:S02]  /*bcd0*/  LOP3.LUT R209, R209, R200, R208, 0xfe, !PT ;  /* 0x000000c8d1d17212 */ /* 0x000fc400078efed0 */
[----:B------:R-:W-:Y:S01]  /*bce0*/  SEL R170, RZ, 0x1, P3 ;  /* 0x00000001ffaa7807 */ /* 0x000fe20001800000 */
[----:B------:R-:W-:Y:S01]  /*bcf0*/  FMUL.FTZ R163, R15, R168 ;  /* 0x000000a80fa37220 */ /* 0x000fe20000410000 */
[----:B------:R-:W-:Y:S02]  /*bd00*/  IADD3 R200, R199, 0x80, RZ ;  /* 0x00000080c7c87810 */ /* 0x000fe40007ffe0ff */
[----:B------:R-:W-:Y:S01]  /*bd10*/  LOP3.LUT R171, R171, R209, R170, 0xfe, !PT ;  /* 0x000000d1abab7212 */ /* 0x000fe200078efeaa */
[----:B------:R-:W-:Y:S01]  /*bd20*/  IMAD.WIDE.U32 R208, R165, R203, c[0x0][0x188] ;  /* 0x00006200a5d07625 */ /* 0x000fe200078e00cb */
[----:B------:R-:W-:Y:S02]  /*bd30*/  LOP3.LUT R166, R166, R207, RZ, 0xfc, !PT ;  /* 0x000000cfa6a67212 */ /* 0x000fe400078efcff */
[----:B------:R-:W-:Y:S01]  /*bd40*/  LOP3.LUT R167, R169, R171, R167, 0xfe, !PT ;  /* 0x000000aba9a77212 */ /* 0x000fe200078efea7 */
[----:B------:R-:W-:Y:S01]  /*bd50*/  @P6 FADD.FTZ R163, R131, R163 ;  /* 0x000000a383a36221 */ /* 0x000fe20000010000 */
[----:B------:R0:W-:Y:S01]  /*bd60*/  STG.E.128 [R208.64], R156 ;  /* 0x0000009cd0007986 */ /* 0x0001e2000c101d04 */
        /* <DEDUP_REMOVED lines=19> */
.L_x_17240:
[----:B0-----:R-:W-:Y:S02]  /*bea0*/  IMAD.MOV.U32 R165, RZ, RZ, R0 ;  /* 0x000000ffffa57224 */ /* 0x001fe400078e0000 */
.L_x_17241:
[----:B------:R-:W-:Y:S05]  /*beb0*/  BSYNC B0 ;  /* 0x0000000000007941 */ /* 0x000fea0003800000 */
.L_x_17239:
        /* <DEDUP_REMOVED lines=16> */
.L_x_17245:
[----:B------:R-:W-:Y:S05]  /*bfc0*/  BSYNC B1 ;  /* 0x0000000000017941 */ /* 0x000fea0003800000 */
.L_x_17244:
        /* <DEDUP_REMOVED lines=44> */
.L_x_17243:
[----:B------:R-:W-:Y:S05]  /*c290*/  BSYNC B0 ;  /* 0x0000000000007941 */ /* 0x000fea0003800000 */
.L_x_17242:
[----:B------:R0:W1:Y:S01]  /*c2a0*/  I2F.U32 R164, R165 ;  /* 0x000000a500a47306 */ /* 0x0000620000201000 */
[----:B------:R-:W-:Y:S01]  /*c2b0*/  LOP3.LUT R206, R206, 0xfffffffd, RZ, 0xc0, !PT ;  /* 0xfffffffdcece7812 */ /* 0x000fe200078ec0ff */
[----:B------:R-:W-:Y:S01]  /*c2c0*/  BSSY B0, `(.L_x_17246) ;  /* 0x0000016000007945 */ /* 0x000fe20003800000 */
[----:B0----5:R-:W-:-:S05]  /*c2d0*/  PRMT R165, RZ, 0x5410, R168 ;  /* 0x00005410ffa57816 */ /* 0x021fca00000000a8 */
[----:B------:R-:W-:Y:S02]  /*c2e0*/  FMUL.FTZ R166, R165, R204 ;  /* 0x000000cca5a67220 */ /* 0x000fe40000410000 */
[----:B-1----:R-:W-:Y:S02]  /*c2f0*/  FFMA.FTZ R164, R164, R205, 1.1641532182693481445e-10 ;  /* 0x2f000000a4a47423 */ /* 0x002fe400000100cd */
[----:B------:R-:W-:-:S03]  /*c300*/  FMUL.FTZ R166, R166, c[0x0][0x1e8] ;  /* 0x00007a00a6a67a20 */ /* 0x000fc60000410000 */
        /* <DEDUP_REMOVED lines=16> */
.L_x_17247:
[----:B------:R-:W-:Y:S02]  /*c410*/  IMAD.MOV.U32 R201, RZ, RZ, R0 ;  /* 0x000000ffffc97224 */ /* 0x000fe400078e0000 */
.L_x_17248:
[----:B------:R-:W-:Y:S05]  /*c420*/  BSYNC B0 ;  /* 0x0000000000007941 */ /* 0x000fea0003800000 */
.L_x_17246:
        /* <DEDUP_REMOVED lines=16> */
.L_x_17252:
[----:B------:R-:W-:Y:S05]  /*c530*/  BSYNC B1 ;  /* 0x0000000000017941 */ /* 0x000fea0003800000 */
.L_x_17251:
        /* <DEDUP_REMOVED lines=44> */
.L_x_17250:
[----:B------:R-:W-:Y:S05]  /*c800*/  BSYNC B0 ;  /* 0x0000000000007941 */ /* 0x000fea0003800000 */
.L_x_17249:
        /* <DEDUP_REMOVED lines=21> */
.L_x_17254:
[----:B------:R-:W-:Y:S02]  /*c960*/  MOV R168, R0 ;  /* 0x0000000000a87202 */ /* 0x000fe40000000f00 */
.L_x_17255:
[----:B------:R-:W-:Y:S05]  /*c970*/  BSYNC B0 ;  /* 0x0000000000007941 */ /* 0x000fea0003800000 */
.L_x_17253:
        /* <DEDUP_REMOVED lines=16> */
.L_x_17259:
[----:B------:R-:W-:Y:S05]  /*ca80*/  BSYNC B1 ;  /* 0x0000000000017941 */ /* 0x000fea0003800000 */
.L_x_17258:
        /* <DEDUP_REMOVED lines=44> */
.L_x_17257:
[----:B------:R-:W-:Y:S05]  /*cd50*/  BSYNC B0 ;  /* 0x0000000000007941 */ /* 0x000fea0003800000 */
.L_x_17256:
        /* <DEDUP_REMOVED lines=21> */
.L_x_17261:
[----:B------:R-:W-:Y:S02]  /*ceb0*/  IMAD.MOV.U32 R168, RZ, RZ, R0 ;  /* 0x000000ffffa87224 */ /* 0x000fe400078e0000 */
.L_x_17262:
[----:B------:R-:W-:Y:S05]  /*cec0*/  BSYNC B0 ;  /* 0x0000000000007941 */ /* 0x000fea0003800000 */
.L_x_17260:
        /* <DEDUP_REMOVED lines=16> */
.L_x_17266:
[----:B------:R-:W-:Y:S05]  /*cfd0*/  BSYNC B1 ;  /* 0x0000000000017941 */ /* 0x000fea0003800000 */
.L_x_17265:
        /* <DEDUP_REMOVED lines=44> */
.L_x_17264:
[----:B------:R-:W-:Y:S05]  /*d2a0*/  BSYNC B0 ;  /* 0x0000000000007941 */ /* 0x000fea0003800000 */
.L_x_17263:
        /* <DEDUP_REMOVED lines=21> */
.L_x_17268:
[----:B------:R-:W-:Y:S02]  /*d400*/  IMAD.MOV.U32 R201, RZ, RZ, R0 ;  /* 0x000000ffffc97224 */ /* 0x000fe400078e0000 */
.L_x_17269:
[----:B------:R-:W-:Y:S05]  /*d410*/  BSYNC B0 ;  /* 0x0000000000007941 */ /* 0x000fea0003800000 */
.L_x_17267:
        /* <DEDUP_REMOVED lines=16> */
.L_x_17273:
[----:B------:R-:W-:Y:S05]  /*d520*/  BSYNC B1 ;  /* 0x0000000000017941 */ /* 0x000fea0003800000 */
.L_x_17272:
        /* <DEDUP_REMOVED lines=44> */
.L_x_17271:
[----:B------:R-:W-:Y:S05]  /*d7f0*/  BSYNC B0 ;  /* 0x0000000000007941 */ /* 0x000fea0003800000 */
.L_x_17270:
        /* <DEDUP_REMOVED lines=21> */
.L_x_17275:
[----:B------:R-:W-:Y:S02]  /*d950*/  IMAD.MOV.U32 R201, RZ, RZ, R0 ;  /* 0x000000ffffc97224 */ /* 0x000fe400078e0000 */
.L_x_17276:
[----:B------:R-:W-:Y:S05]  /*d960*/  BSYNC B0 ;  /* 0x0000000000007941 */ /* 0x000fea0003800000 */
.L_x_17274:
        /* <DEDUP_REMOVED lines=16> */
.L_x_17280:
[----:B------:R-:W-:Y:S05]  /*da70*/  BSYNC B1 ;  /* 0x0000000000017941 */ /* 0x000fea0003800000 */
.L_x_17279:
        /* <DEDUP_REMOVED lines=44> */
.L_x_17278:
[----:B------:R-:W-:Y:S05]  /*dd40*/  BSYNC B0 ;  /* 0x0000000000007941 */ /* 0x000fea0003800000 */
.L_x_17277:
        /* <DEDUP_REMOVED lines=21> */
.L_x_17282:
[----:B------:R-:W-:Y:S02]  /*dea0*/  IMAD.MOV.U32 R207, RZ, RZ, R0 ;  /* 0x000000ffffcf7224 */ /* 0x000fe400078e0000 */
.L_x_17283:
[----:B------:R-:W-:Y:S05]  /*deb0*/  BSYNC B0 ;  /* 0x0000000000007941 */ /* 0x000fea0003800000 */
.L_x_17281:
        /* <DEDUP_REMOVED lines=16> */
.L_x_17287:
[----:B------:R-:W-:Y:S05]  /*dfc0*/  BSYNC B1 ;  /* 0x0000000000017941 */ /* 0x000fea0003800000 */
.L_x_17286:
        /* <DEDUP_REMOVED lines=44> */
.L_x_17285:
[----:B------:R-:W-:Y:S05]  /*e290*/  BSYNC B0 ;  /* 0x0000000000007941 */ /* 0x000fea0003800000 */
.L_x_17284:
[----:B------:R-:W0:Y:S01]  /*e2a0*/  I2F.U32 R170, R207 ;  /* 0x000000cf00aa7306 */ /* 0x000e220000201000 */
[----:B------:R-:W-:Y:S01]  /*e2b0*/  PRMT R201, RZ, 0x5410, R171 ;  /* 0x00005410ffc97816 */ /* 0x000fe200000000ab */
[----:B------:R-:W-:Y:S01]  /*e2c0*/  BSSY B0, `(.L_x_17288) ;  /* 0x0000015000007945 */ /* 0x000fe20003800000 */
[----:B------:R-:W-:-:S03]  /*e2d0*/  LOP3.LUT P6, RZ, R206, 0x4, RZ, 0xc0, !PT ;  /* 0x00000004ceff7812 */ /* 0x000fc600078cc0ff */
        /* <DEDUP_REMOVED lines=18> */
.L_x_17289:
[----:B------:R-:W-:Y:S02]  /*e400*/  IMAD.MOV.U32 R207, RZ, RZ, R0 ;  /* 0x000000ffffcf7224 */ /* 0x000fe400078e0000 */
.L_x_17290:
[----:B------:R-:W-:Y:S05]  /*e410*/  BSYNC B0 ;  /* 0x0000000000007941 */ /* 0x000fea0003800000 */
.L_x_17288:
        /* <DEDUP_REMOVED lines=18> */
.L_x_17294:
[----:B------:R-:W-:Y:S05]  /*e540*/  BSYNC B1 ;  /* 0x0000000000017941 */ /* 0x000fea0003800000 */
.L_x_17293:
        /* <DEDUP_REMOVED lines=44> */
.L_x_17292:
[----:B------:R-:W-:Y:S05]  /*e810*/  BSYNC B0 ;  /* 0x0000000000007941 */ /* 0x000fea0003800000 */
.L_x_17291:
[----:B------:R-:W-:Y:S01]  /*e820*/  FADD.FTZ R208, RZ, R132 ;  /* 0x00000084ffd07221 */ /* 0x000fe20000010000 */
[----:B------:R-:W-:Y:S02]  /*e830*/  PRMT R171, RZ, 0x7610, R171 ;  /* 0x00007610ffab7816 */ /* 0x000fe400000000ab */
[----:B------:R-:W-:Y:S01]  /*e840*/  LOP3.LUT P6, RZ, R206, 0x4, RZ, 0xc0, !PT ;  /* 0x00000004ceff7812 */ /* 0x000fe200078cc0ff */
[----:B------:R-:W-:Y:S01]  /*e850*/  FADD.FTZ R209, R133, R208 ;  /* 0x000000d085d17221 */ /* 0x000fe20000010000 */
[----:B------:R-:W-:Y:S01]  /*e860*/  SEL R212, RZ, 0x10000, P5 ;  /* 0x00010000ffd47807 */ /* 0x000fe20002800000 */
[----:B------:R-:W-:Y:S01]  /*e870*/  FMUL.FTZ R171, R171, R204 ;  /* 0x000000ccabab7220 */ /* 0x000fe20000410000 */
[----:B------:R-:W-:Y:S01]  /*e880*/  SEL R204, RZ, 0x1, P1 ;  /* 0x00000001ffcc7807 */ /* 0x000fe20000800000 */
[----:B------:R-:W-:Y:S01]  /*e890*/  FADD.FTZ R208, R134, R209 ;  /* 0x000000d186d07221 */ /* 0x000fe20000010000 */
[----:B------:R-:W-:Y:S01]  /*e8a0*/  LOP3.LUT P5, RZ, R206, 0x2, RZ, 0xc0, !PT ;  /* 0x00000002ceff7812 */ /* 0x000fe200078ac0ff */
[----:B------:R-:W-:Y:S01]  /*e8b0*/  FMUL.FTZ R171, R171, c[0x0][0x1e8] ;  /* 0x00007a00abab7a20 */ /* 0x000fe20000410000 */
[----:B------:R-:W-:Y:S01]  /*e8c0*/  SEL R215, RZ, 0x100, P4 ;  /* 0x00000100ffd77807 */ /* 0x000fe20002000000 */
[----:B------:R-:W-:Y:S01]  /*e8d0*/  FADD.FTZ R209, R135, R208 ;  /* 0x000000d087d17221 */ /* 0x000fe20000010000 */
[----:B------:R-:W-:-:S02]  /*e8e0*/  SEL R213, RZ, 0x1, P5 ;  /* 0x00000001ffd57807 */ /* 0x000fc40002800000 */
        /* <DEDUP_REMOVED lines=23> */
[----:B------:R-:W-:Y:S01]  /*ea60*/  FADD.FTZ R209, R157, R210 ;  /* 0x000000d29dd17221 */ /* 0x000fe20000010000 */
[----:B------:R-:W-:Y:S01]  /*ea70*/  SEL R210, RZ, 0x1, P2 ;  /* 0x00000001ffd27807 */ /* 0x000fe20001000000 */
[----:B0-----:R-:W-:Y:S02]  /*ea80*/  FFMA.FTZ R208, R208, R205, 1.1641532182693481445e-10 ;  /* 0x2f000000d0d07423 */ /* 0x001fe400000100cd */
[----:B------:R-:W-:Y:S02]  /*ea90*/  FADD.FTZ R214, R158, R209 ;  /* 0x000000d19ed67221 */ /* 0x000fe40000010000 */
[----:B------:R-:W-:Y:S01]  /*eaa0*/  IMAD.WIDE.U32 R210, R210, 0x1000000, RZ ;  /* 0x01000000d2d27825 */ /* 0x000fe200078e00ff */
[----:B------:R-:W-:Y:S02]  /*eab0*/  FSETP.GTU.FTZ.AND P2, PT, R208, c[0x0][0x1e4], PT ;  /* 0x00007900d0007a0b */ /* 0x000fe40003f5c000 */
[----:B------:R-:W-:Y:S01]  /*eac0*/  SEL R208, RZ, 0x1, P0 ;  /* 0x00000001ffd07807 */ /* 0x000fe20000000000 */
[----:B------:R-:W-:Y:S01]  /*ead0*/  FADD.FTZ R205, R159, R214 ;  /* 0x000000d69fcd7221 */ /* 0x000fe20000010000 */
[----:B------:R-:W-:-:S03]  /*eae0*/  SEL R216, RZ, 0x1000000, P2 ;  /* 0x01000000ffd87807 */ /* 0x000fc60001000000 */
[----:B------:R-:W-:Y:S01]  /*eaf0*/  FADD.FTZ R214, R160, R205 ;  /* 0x000000cda0d67221 */ /* 0x000fe20000010000 */
[----:B------:R-:W-:Y:S01]  /*eb00*/  LOP3.LUT R215, R215, R216, R212, 0xfe, !PT ;  /* 0x000000d8d7d77212 */ /* 0x000fe200078efed4 */
[----:B------:R-:W-:-:S04]  /*eb10*/  IMAD.WIDE.U32 R204, R204, 0x10000, RZ ;  /* 0x00010000cccc7825 */ /* 0x000fc800078e00ff */
[----:B------:R-:W-:-:S04]  /*eb20*/  IMAD.WIDE.U32 R208, R208, 0x100, RZ ;  /* 0x00000100d0d07825 */ /* 0x000fc800078e00ff */
[----:B------:R-:W-:Y:S01]  /*eb30*/  FADD.FTZ R207, R161, R214 ;  /* 0x000000d6a1cf7221 */ /* 0x000fe20000010000 */
[----:B------:R-:W-:Y:S02]  /*eb40*/  LOP3.LUT R204, R208, R210, R204, 0xfe, !PT ;  /* 0x000000d2d0cc7212 */ /* 0x000fe400078efecc */
[----:B------:R-:W-:Y:S01]  /*eb50*/  FSEL R208, R171, RZ, !P2 ;  /* 0x000000ffabd07208 */ /* 0x000fe20005000000 */
[----:B------:R-:W-:Y:S01]  /*eb60*/  FADD.FTZ R214, R162, R207 ;  /* 0x000000cfa2d67221 */ /* 0x000fe20000010000 */
[----:B------:R-:W-:Y:S02]  /*eb70*/  SEL R210, RZ, 0x1, P3 ;  /* 0x00000001ffd27807 */ /* 0x000fe40001800000 */
[----:B------:R-:W-:Y:S01]  /*eb80*/  LOP3.LUT R204, R204, R213, RZ, 0xfc, !PT ;  /* 0x000000d5cccc7212 */ /* 0x000fe200078efcff */
[----:B------:R-:W-:Y:S01]  /*eb90*/  FADD.FTZ R207, R163, R214 ;  /* 0x000000d6a3cf7221 */ /* 0x000fe20000010000 */
[----:B------:R-:W-:Y:S01]  /*eba0*/  LOP3.LUT R213, R211, R215, R210, 0xfe, !PT ;  /* 0x000000d7d3d57212 */ /* 0x000fe200078efed2 */
[----:B------:R-:W-:-:S02]  /*ebb0*/  FMUL.FTZ R171, R7, R208 ;  /* 0x000000d007ab7220 */ /* 0x000fc40000410000 */
[----:B------:R-:W-:Y:S01]  /*ebc0*/  FADD.FTZ R208, R164, R207 ;  /* 0x000000cfa4d07221 */ /* 0x000fe20000010000 */
[----:B------:R-:W-:Y:S01]  /*ebd0*/  LOP3.LUT R205, R209, R213, R205, 0xfe, !PT ;  /* 0x000000d5d1cd7212 */ /* 0x000fe200078efecd */
[----:B------:R-:W-:-:S04]  /*ebe0*/  IMAD.WIDE.U32 R210, R200, R203, c[0x0][0x188] ;  /* 0x00006200c8d27625 */ /* 0x000fc800078e00cb */
        /* <DEDUP_REMOVED lines=14> */
.L_x_17299:
        /* <DEDUP_REMOVED lines=100> */
.L_x_17300:
[----:B-1----:R-:W-:Y:S01]  /*f310*/  FADD.FTZ R204, R208, R209 ;  /* 0x000000d1d0cc7221 */ /* 0x002fe20000010000 */
[----:B------:R-:W-:Y:S01]  /*f320*/  MOV R207, c[0x0][0x1e0] ;  /* 0x0000780000cf7a02 */ /* 0x000fe20000000f00 */
[----:B------:R-:W-:Y:S01]  /*f330*/  FMUL.FTZ R208, R203, R203 ;  /* 0x000000cbcbd07220 */ /* 0x000fe20000410000 */
[----:B------:R-:W-:Y:S01]  /*f340*/  ISETP.NE.AND P0, PT, RZ, UR6, PT ;  /* 0x00000006ff007c0c */ /* 0x000fe2000bf05270 */
[----:B------:R-:W-:Y:S02]  /*f350*/  IMAD.MOV.U32 R202, RZ, RZ, 0x4 ;  /* 0x00000004ffca7424 */ /* 0x000fe400078e00ff */
[----:B------:R-:W-:Y:S01]  /*f360*/  FFMA.FTZ R207, R204, R207, c[0x0][0x228] ;  /* 0x00008a00cccf7623 */ /* 0x000fe200000100cf */
[----:B------:R-:W-:Y:S01]  /*f370*/  FSEL R208, R208, RZ, P0 ;  /* 0x000000ffd0d07208 */ /* 0x000fe20000000000 */
[----:B------:R-:W-:Y:S01]  /*f380*/  @!P1 IMAD.WIDE R204, R197, R202, c[0x0][0x1a0] ;  /* 0x00006800c5cc9625 */ /* 0x000fe200078e02ca */
[----:B------:R-:W-:-:S03]  /*f390*/  FSEL R218, R203, RZ, !P0 ;  /* 0x000000ffcbda7208 */ /* 0x000fc60004000000 */
[----:B------:R-:W-:Y:S01]  /*f3a0*/  FADD.FTZ R207, R207, R208 ;  /* 0x000000d0cfcf7221 */ /* 0x000fe20000010000 */
[----:B------:R1:W-:Y:S01]  /*f3b0*/  @!P1 STG.E [R204.64], R203 ;  /* 0x000000cbcc009986 */ /* 0x0003e2000c101904 */
[--C-:B------:R-:W-:Y:S02]  /*f3c0*/  FADD.FTZ R230, R139, -R218.reuse ;  /* 0x800000da8be67221 */ /* 0x100fe40000010000 */
[----:B------:R-:W2:Y:S01]  /*f3d0*/  MUFU.RSQ R139, R207 ;  /* 0x000000cf008b7308 */ /* 0x000ea20000001400 */
[--C-:B------:R-:W-:Y:S02]  /*f3e0*/  FADD.FTZ R136, R136, -R218.reuse ;  /* 0x800000da88887221 */ /* 0x100fe40000010000 */
[--C-:B------:R-:W-:Y:S02]  /*f3f0*/  FADD.FTZ R226, R137, -R218.reuse ;  /* 0x800000da89e27221 */ /* 0x100fe40000010000 */
[--C-:B------:R-:W-:Y:S02]  /*f400*/  FADD.FTZ R220, R132, -R218.reuse ;  /* 0x800000da84dc7221 */ /* 0x100fe40000010000 */
[----:B------:R-:W-:-:S02]  /*f410*/  FADD.FTZ R222, R133, -R218 ;  /* 0x800000da85de7221 */ /* 0x000fc40000010000 */
[--C-:B------:R-:W-:Y:S02]  /*f420*/  FADD.FTZ R134, R134, -R218.reuse ;  /* 0x800000da86867221 */ /* 0x100fe40000010000 */
[----:B------:R-:W-:Y:S02]  /*f430*/  FADD.FTZ R224, R135, -R218 ;  /* 0x800000da87e07221 */ /* 0x000fe40000010000 */
[----:B------:R-:W-:-:S04]  /*f440*/  @!P1 IMAD.WIDE R132, R197, R202, c[0x0][0x1a8] ;  /* 0x00006a00c5849625 */ /* 0x000fc800078e02ca */
[--C-:B------:R-:W-:Y:S01]  /*f450*/  FADD.FTZ R228, R138, -R218.reuse ;  /* 0x800000da8ae47221 */ /* 0x100fe20000010000 */
[----:B--2---:R2:W-:Y:S01]  /*f460*/  @!P1 STG.E [R132.64], R139 ;  /* 0x0000008b84009986 */ /* 0x0045e2000c101904 */
[--C-:B-1----:R-:W-:Y:S02]  /*f470*/  FADD.FTZ R204, R159, -R218.reuse ;  /* 0x800000da9fcc7221 */ /* 0x102fe40000010000 */
[----:B------:R-:W-:Y:S02]  /*f480*/  FADD.FTZ R138, R157, -R218 ;  /* 0x800000da9d8a7221 */ /* 0x000fe40000010000 */
[----:B------:R-:W-:Y:S01]  /*f490*/  FMUL.FTZ R159, R139, R136 ;  /* 0x000000888b9f7220 */ /* 0x000fe20000410000 */
[----:B------:R-:W-:Y:S01]  /*f4a0*/  LEA R136, P0, R199, c[0x0][0x208], 0x4 ;  /* 0x00008200c7887a11 */ /* 0x000fe200078020ff */
[C---:B------:R-:W-:Y:S02]  /*f4b0*/  FMUL.FTZ R226, R139.reuse, R226 ;  /* 0x000000e28be27220 */ /* 0x040fe40000410000 */
[----:B------:R-:W-:-:S02]  /*f4c0*/  FMUL.FTZ R157, R139, R134 ;  /* 0x000000868b9d7220 */ /* 0x000fc40000410000 */
[----:B------:R-:W-:Y:S02]  /*f4d0*/  FMUL.FTZ R224, R139, R224 ;  /* 0x000000e08be07220 */ /* 0x000fe40000410000 */
[----:B------:R-:W-:Y:S02]  /*f4e0*/  FFMA.FTZ R134, R76, R159, R116 ;  /* 0x0000009f4c867223 */ /* 0x000fe40000010074 */
[----:B--2---:R-:W-:Y:S02]  /*f4f0*/  FFMA.FTZ R133, R77, R226, R117 ;  /* 0x000000e24d857223 */ /* 0x004fe40000010075 */
[----:B------:R-:W-:Y:S02]  /*f500*/  FFMA.FTZ R157, R82, R157, R122 ;  /* 0x0000009d529d7223 */ /* 0x000fe4000001007a */
[----:B------:R-:W-:Y:S01]  /*f510*/  FFMA.FTZ R224, R83, R224, R123 ;  /* 0x000000e053e07223 */ /* 0x000fe2000001007b */
[----:B------:R-:W-:Y:S01]  /*f520*/  F2FP.BF16.PACK_AB R134, R133, R134 ;  /* 0x000000868586723e */ /* 0x000fe200000010ff */
[----:B------:R-:W-:-:S02]  /*f530*/  FADD.FTZ R140, R140, -R218 ;  /* 0x800000da8c8c7221 */ /* 0x000fc40000010000 */
[--C-:B------:R-:W-:Y:S01]  /*f540*/  FADD.FTZ R141, R141, -R218.reuse ;  /* 0x800000da8d8d7221 */ /* 0x100fe20000010000 */
[----:B------:R-:W-:Y:S01]  /*f550*/  F2FP.BF16.PACK_AB R133, R224, R157 ;  /* 0x0000009de085723e */ /* 0x000fe200000010ff */
[--C-:B------:R-:W-:Y:S02]  /*f560*/  FADD.FTZ R142, R142, -R218.reuse ;  /* 0x800000da8e8e7221 */ /* 0x100fe40000010000 */
[--C-:B------:R-:W-:Y:S02]  /*f570*/  FADD.FTZ R143, R143, -R218.reuse ;  /* 0x800000da8f8f7221 */ /* 0x100fe40000010000 */
[--C-:B------:R-:W-:Y:S02]  /*f580*/  FADD.FTZ R144, R144, -R218.reuse ;  /* 0x800000da90907221 */ /* 0x100fe40000010000 */
[----:B------:R-:W-:Y:S02]  /*f590*/  FADD.FTZ R208, R161, -R218 ;  /* 0x800000daa1d07221 */ /* 0x000fe40000010000 */
[----:B------:R-:W-:-:S02]  /*f5a0*/  FMUL.FTZ R135, R139, R220 ;  /* 0x000000dc8b877220 */ /* 0x000fc40000410000 */
[C---:B------:R-:W-:Y:S02]  /*f5b0*/  FMUL.FTZ R222, R139.reuse, R222 ;  /* 0x000000de8bde7220 */ /* 0x040fe40000410000 */
[----:B------:R-:W-:Y:S02]  /*f5c0*/  FMUL.FTZ R157, R139, R140 ;  /* 0x0000008c8b9d7220 */ /* 0x000fe40000410000 */
[----:B------:R-:W-:Y:S02]  /*f5d0*/  FADD.FTZ R145, R145, -R218 ;  /* 0x800000da91917221 */ /* 0x000fe40000010000 */
[C---:B------:R-:W-:Y:S02]  /*f5e0*/  FMUL.FTZ R161, R139.reuse, R228 ;  /* 0x000000e48ba17220 */ /* 0x040fe40000410000 */
[C---:B------:R-:W-:Y:S02]  /*f5f0*/  FMUL.FTZ R230, R139.reuse, R230 ;  /* 0x000000e68be67220 */ /* 0x040fe40000410000 */
[----:B------:R-:W-:-:S02]  /*f600*/  FMUL.FTZ R140, R139, R141 ;  /* 0x0000008d8b8c7220 */ /* 0x000fc40000410000 */
[--C-:B------:R-:W-:Y:S02]  /*f610*/  FADD.FTZ R146, R146, -R218.reuse ;  /* 0x800000da92927221 */ /* 0x100fe40000010000 */
[----:B------:R-:W-:Y:S02]  /*f620*/  FMUL.FTZ R141, R139, R142 ;  /* 0x0000008e8b8d7220 */ /* 0x000fe40000410000 */
[--C-:B------:R-:W-:Y:S02]  /*f630*/  FADD.FTZ R147, R147, -R218.reuse ;  /* 0x800000da93937221 */ /* 0x100fe40000010000 */
[--C-:B------:R-:W-:Y:S02]  /*f640*/  FADD.FTZ R150, R150, -R218.reuse ;  /* 0x800000da96967221 */ /* 0x100fe40000010000 */
[----:B------:R-:W-:Y:S02]  /*f650*/  FMUL.FTZ R142, R139, R143 ;  /* 0x0000008f8b8e7220 */ /* 0x000fe40000410000 */
[----:B------:R-:W-:-:S02]  /*f660*/  FADD.FTZ R151, R151, -R218 ;  /* 0x800000da97977221 */ /* 0x000fc40000010000 */
[----:B------:R-:W-:Y:S02]  /*f670*/  FFMA.FTZ R137, R80, R135, R120 ;  /* 0x0000008750897223 */ /* 0x000fe40000010078 */
[----:B------:R-:W-:Y:S02]  /*f680*/  FFMA.FTZ R132, R81, R222, R121 ;  /* 0x000000de51847223 */ /* 0x000fe40000010079 */
[----:B------:R-:W-:Y:S02]  /*f690*/  FMUL.FTZ R143, R139, R144 ;  /* 0x000000908b8f7220 */ /* 0x000fe40000410000 */
[----:B------:R-:W-:Y:S01]  /*f6a0*/  FADD.FTZ R152, R152, -R218 ;  /* 0x800000da98987221 */ /* 0x000fe20000010000 */
[----:B------:R-:W-:Y:S01]  /*f6b0*/  F2FP.BF16.PACK_AB R132, R132, R137 ;  /* 0x000000898484723e */ /* 0x000fe200000010ff */
[----:B------:R-:W-:Y:S01]  /*f6c0*/  FFMA.FTZ R135, R78, R161, R118 ;  /* 0x000000a14e877223 */ /* 0x000fe20000010076 */
[----:B------:R-:W-:Y:S01]  /*f6d0*/  LEA.HI.X R137, R199, c[0x0][0x20c], RZ, 0x4, P0 ;  /* 0x00008300c7897a11 */ /* 0x000fe200000f24ff */
[----:B------:R-:W-:-:S02]  /*f6e0*/  FFMA.FTZ R230, R79, R230, R119 ;  /* 0x000000e64fe67223 */ /* 0x000fc40000010077 */
[----:B------:R-:W-:Y:S02]  /*f6f0*/  FMUL.FTZ R144, R139, R145 ;  /* 0x000000918b907220 */ /* 0x000fe40000410000 */
[--C-:B------:R-:W-:Y:S01]  /*f700*/  FADD.FTZ R153, R153, -R218.reuse ;  /* 0x800000da99997221 */ /* 0x100fe20000010000 */
[----:B------:R-:W-:Y:S01]  /*f710*/  F2FP.BF16.PACK_AB R135, R230, R135 ;  /* 0x00000087e687723e */ /* 0x000fe200000010ff */
[C---:B------:R-:W-:Y:S02]  /*f720*/  FMUL.FTZ R145, R139.reuse, R146 ;  /* 0x000000928b917220 */ /* 0x040fe40000410000 */
[----:B------:R-:W-:Y:S02]  /*f730*/  FADD.FTZ R154, R154, -R218 ;  /* 0x800000da9a9a7221 */ /* 0x000fe40000010000 */
[C---:B------:R-:W-:Y:S01]  /*f740*/  FMUL.FTZ R146, R139.reuse, R147 ;  /* 0x000000938b927220 */ /* 0x040fe20000410000 */
[----:B------:R1:W-:Y:S01]  /*f750*/  STG.E.128 [R136.64], R132 ;  /* 0x0000008488007986 */ /* 0x0003e2000c101d04 */
[----:B------:R-:W-:-:S02]  /*f760*/  FMUL.FTZ R159, R139, R150 ;  /* 0x000000968b9f7220 */ /* 0x000fc40000410000 */
        /* <DEDUP_REMOVED lines=16> */
[----:B------:R-:W-:Y:S02]  /*f870*/  FMUL.FTZ R151, R139, R152 ;  /* 0x000000988b977220 */ /* 0x000fe40000410000 */
[----:B------:R-:W-:-:S02]  /*f880*/  FADD.FTZ R218, R171, -R218 ;  /* 0x800000daabda7221 */ /* 0x000fc40000010000 */
[C---:B------:R-:W-:Y:S02]  /*f890*/  FMUL.FTZ R152, R139.reuse, R153 ;  /* 0x000000998b987220 */ /* 0x040fe40000410000 */
[----:B------:R-:W-:Y:S02]  /*f8a0*/  FMUL.FTZ R153, R139, R154 ;  /* 0x0000009a8b997220 */ /* 0x000fe40000410000 */
[----:B------:R-:W-:Y:S02]  /*f8b0*/  FFMA.FTZ R141, R74, R141, R114 ;  /* 0x0000008d4a8d7223 */ /* 0x000fe40000010072 */
[----:B------:R-:W-:Y:S02]  /*f8c0*/  FFMA.FTZ R145, R70, R145, R110 ;  /* 0x0000009146917223 */ /* 0x000fe4000001006e */
[----:B------:R-:W-:Y:S02]  /*f8d0*/  FFMA.FTZ R146, R71, R146, R111 ;  /* 0x0000009247927223 */ /* 0x000fe4000001006f */
[----:B------:R-:W-:-:S02]  /*f8e0*/  FFMA.FTZ R142, R75, R142, R115 ;  /* 0x0000008e4b8e7223 */ /* 0x000fc40000010073 */
[C---:B------:R-:W-:Y:S01]  /*f8f0*/  FMUL.FTZ R147, R139.reuse, R148 ;  /* 0x000000948b937220 */ /* 0x040fe20000410000 */
[----:B-1----:R-:W-:Y:S01]  /*f900*/  F2FP.BF16.PACK_AB R135, R146, R145 ;  /* 0x000000919287723e */ /* 0x002fe200000010ff */
        /* <DEDUP_REMOVED lines=20> */
[----:B------:R-:W-:Y:S01]  /*fa50*/  HFMA2.MMA R153, -RZ, RZ, 0, 9.5367431640625e-07 ;  /* 0x00000010ff997435 */ /* 0x000fe200000001ff */
        /* <DEDUP_REMOVED lines=21> */
[----:B------:R-:W-:Y:S01]  /*fbb0*/  FFMA.FTZ R151, R45, R216, R85 ;  /* 0x000000d82d977223 */ /* 0x000fe20000010055 */
[----:B------:R-:W-:Y:S01]  /*fbc0*/  LEA R154, P0, R200, c[0x0][0x208], 0x4 ;  /* 0x00008200c89a7a11 */ /* 0x000fe200078020ff */
[----:B------:R-:W-:Y:S01]  /*fbd0*/  FFMA.FTZ R143, R61, R152, R101 ;  /* 0x000000983d8f7223 */ /* 0x000fe20000010065 */
[----:B------:R-:W-:Y:S01]  /*fbe0*/  IADD3 R152, R199, 0x60, RZ ;  /* 0x00000060c7987810 */ /* 0x000fe20007ffe0ff */
        /* <DEDUP_REMOVED lines=30> */
[----:B01----:R-:W-:Y:S01]  /*fdd0*/  @P0 CALL.REL.NOINC `(.L_x_17297) ;  /* 0x0000001000000944 */ /* 0x003fe20003c00000 */
[----:B------:R-:W-:Y:S05]  /*fde0*/  BRA `(.L_x_17298) ;  /* 0xffff0b6000007947 */ /* 0x000fea000383ffff */
.L_x_17297:
[----:B------:R-:W-:Y:S05]  /*fdf0*/  EXIT ;  /* 0x000000000000794d */ /* 0x000fea0003800000 */
.L_x_17295:
[----:B0-----:R-:W-:Y:S01]  /*fe00*/  IMAD.MOV.U32 R202, RZ, RZ, 0x1 ;  /* 0x00000001ffca7424 */ /* 0x001fe200078e00ff */
[----:B------:R-:W-:Y:S01]  /*fe10*/  MOV R207, 0x1f ;  /* 0x0000001f00cf7802 */ /* 0x000fe20000000f00 */
[----:B------:R-:W-:Y:S01]  /*fe20*/  IMAD.MOV.U32 R208, RZ, RZ, -0x1 ;  /* 0xffffffffffd07424 */ /* 0x000fe200078e00ff */
[----:B------:R-:W-:Y:S02]  /*fe30*/  MOV R204, 0xfe50 ;  /* 0x0000fe5000cc7802 */ /* 0x000fe40000000f00 */
[----:B------:R-:W-:Y:S05]  /*fe40*/  CALL.REL.NOINC `($__internal_77_$__cuda_sm70_shflsync_bfly_p) ;  /* 0x0000089000007944 */ /* 0x000fea0003c00000 */
[----:B01----:R-:W-:Y:S05]  /*fe50*/  BRA `(.L_x_17299) ;  /* 0xffffee7000007947 */ /* 0x003fea000383ffff */
.L_x_17296:
[----:B------:R-:W-:Y:S01]  /*fe60*/  HFMA2.MMA R202, -RZ, RZ, 0, 1.1920928955078125e-07 ;  /* 0x00000002ffca7435 */ /* 0x000fe200000001ff */
[----:B------:R-:W-:Y:S01]  /*fe70*/  IMAD.MOV.U32 R207, RZ, RZ, 0x1f ;  /* 0x0000001fffcf7424 */ /* 0x000fe200078e00ff */
[----:B------:R-:W-:Y:S02]  /*fe80*/  MOV R208, 0xffffffff ;  /* 0xffffffff00d07802 */ /* 0x000fe40000000f00 */
[----:B------:R-:W-:Y:S02]  /*fe90*/  MOV R204, 0xfeb0 ;  /* 0x0000feb000cc7802 */ /* 0x000fe40000000f00 */
[----:B------:R-:W-:Y:S05]  /*fea0*/  CALL.REL.NOINC `($__internal_77_$__cuda_sm70_shflsync_bfly_p) ;  /* 0x0000083000007944 */ /* 0x000fea0003c00000 */
[----:B0-----:R-:W-:Y:S01]  /*feb0*/  HFMA2.MMA R207, -RZ, RZ, 0, 1.847743988037109375e-06 ;  /* 0x0000001fffcf7435 */ /* 0x001fe200000001ff */
[----:B-1----:R-:W-:Y:S01]  /*fec0*/  FADD.FTZ R209, R209, R202 ;  /* 0x000000cad1d17221 */ /* 0x002fe20000010000 */
[----:B------:R-:W-:Y:S01]  /*fed0*/  MOV R204, 0xff10 ;  /* 0x0000ff1000cc7802 */ /* 0x000fe20000000f00 */
[----:B------:R-:W-:-:S02]  /*fee0*/  IMAD.MOV.U32 R202, RZ, RZ, 0x4 ;  /* 0x00000004ffca7424 */ /* 0x000fc400078e00ff */
[----:B------:R-:W-:Y:S02]  /*fef0*/  IMAD.MOV.U32 R208, RZ, RZ, -0x1 ;  /* 0xffffffffffd07424 */ /* 0x000fe400078e00ff */
[----:B------:R-:W-:Y:S05]  /*ff00*/  CALL.REL.NOINC `($__internal_77_$__cuda_sm70_shflsync_bfly_p) ;  /* 0x000007d000007944 */ /* 0x000fea0003c00000 */
[----:B01----:R-:W-:Y:S01]  /*ff10*/  FADD.FTZ R209, R209, R202 ;  /* 0x000000cad1d17221 */ /* 0x003fe20000010000 */
[----:B------:R-:W-:Y:S01]  /*ff20*/  MOV R202, 0x8 ;  /* 0x0000000800ca7802 */ /* 0x000fe20000000f00 */
[----:B------:R-:W-:Y:S01]  /*ff30*/  IMAD.MOV.U32 R207, RZ, RZ, 0x1f ;  /* 0x0000001fffcf7424 */ /* 0x000fe200078e00ff */
[----:B------:R-:W-:Y:S02]  /*ff40*/  MOV R208, 0xffffffff ;  /* 0xffffffff00d07802 */ /* 0x000fe40000000f00 */
[----:B------:R-:W-:Y:S02]  /*ff50*/  MOV R204, 0xff70 ;  /* 0x0000ff7000cc7802 */ /* 0x000fe40000000f00 */
[----:B------:R-:W-:Y:S05]  /*ff60*/  CALL.REL.NOINC `($__internal_77_$__cuda_sm70_shflsync_bfly_p) ;  /* 0x0000077000007944 */ /* 0x000fea0003c00000 */
[----:B0-----:R-:W-:Y:S01]  /*ff70*/  HFMA2.MMA R207, -RZ, RZ, 0, 1.847743988037109375e-06 ;  /* 0x0000001fffcf7435 */ /* 0x001fe200000001ff */
[----:B-1----:R-:W-:Y:S01]  /*ff80*/  FADD.FTZ R209, R209, R202 ;  /* 0x000000cad1d17221 */ /* 0x002fe20000010000 */
[----:B------:R-:W-:Y:S01]  /*ff90*/  MOV R204, 0xffd0 ;  /* 0x0000ffd000cc7802 */ /* 0x000fe20000000f00 */
[----:B------:R-:W-:Y:S02]  /*ffa0*/  IMAD.MOV.U32 R202, RZ, RZ, 0x10 ;  /* 0x00000010ffca7424 */ /* 0x000fe400078e00ff */
[----:B------:R-:W-:-:S02]  /*ffb0*/  IMAD.MOV.U32 R208, RZ, RZ, -0x1 ;  /* 0xffffffffffd07424 */ /* 0x000fc400078e00ff */
[----:B------:R-:W-:Y:S05]  /*ffc0*/  CALL.REL.NOINC `($__internal_77_$__cuda_sm70_shflsync_bfly_p) ;  /* 0x0000071000007944 */ /* 0x000fea0003c00000 */
[----:B-1----:R-:W-:Y:S01]  /*ffd0*/  FADD.FTZ R202, R209, R202 ;  /* 0x000000cad1ca7221 */ /* 0x002fe20000010000 */
[----:B0-----:R-:W-:-:S02]  /*ffe0*/  MOV R208, 0xffffffff ;  /* 0xffffffff00d07802 */ /* 0x001fc40000000f00 */
        /* <DEDUP_REMOVED lines=81> */
[----:B------:R-:W-:Y:S02]  /*10500*/  IMAD.MOV.U32 R207, RZ, RZ, 0x1f ;  /* 0x0000001fffcf7424 */ /* 0x000fe400078e00ff */
[----:B------:R-:W-:Y:S01]  /*10510*/  FFMA.FTZ R209, R205, R205, R202 ;  /* 0x000000cdcdd17223 */ /* 0x000fe200000100ca */
        /* <DEDUP_REMOVED lines=8> */
[----:B01----:R-:W-:Y:S01]  /*105a0*/  FADD.FTZ R209, R209, R202 ;  /* 0x000000cad1d17221 */ /* 0x003fe20000010000 */
[----:B------:R-:W-:Y:S01]  /*105b0*/  MOV R202, 0x4 ;  /* 0x0000000400ca7802 */ /* 0x000fe20000000f00 */
[----:B------:R-:W-:Y:S01]  /*105c0*/  IMAD.MOV.U32 R207, RZ, RZ, 0x1f ;  /* 0x0000001fffcf7424 */ /* 0x000fe200078e00ff */
[----:B------:R-:W-:-:S02]  /*105d0*/  MOV R208, 0xffffffff ;  /* 0xffffffff00d07802 */ /* 0x000fc40000000f00 */
[----:B------:R-:W-:Y:S02]  /*105e0*/  MOV R204, 0x10600 ;  /* 0x0001060000cc7802 */ /* 0x000fe40000000f00 */
[----:B------:R-:W-:Y:S05]  /*105f0*/  CALL.REL.NOINC `($__internal_77_$__cuda_sm70_shflsync_bfly_p) ;  /* 0x000000e000007944 */ /* 0x000fea0003c00000 */
[----:B0-----:R-:W-:Y:S01]  /*10600*/  HFMA2.MMA R207, -RZ, RZ, 0, 1.847743988037109375e-06 ;  /* 0x0000001fffcf7435 */ /* 0x001fe200000001ff */
[----:B-1----:R-:W-:Y:S01]  /*10610*/  FADD.FTZ R209, R209, R202 ;  /* 0x000000cad1d17221 */ /* 0x002fe20000010000 */
[----:B------:R-:W-:Y:S01]  /*10620*/  MOV R204, 0x10660 ;  /* 0x0001066000cc7802 */ /* 0x000fe20000000f00 */
[----:B------:R-:W-:Y:S02]  /*10630*/  IMAD.MOV.U32 R202, RZ, RZ, 0x8 ;  /* 0x00000008ffca7424 */ /* 0x000fe400078e00ff */
[----:B------:R-:W-:Y:S02]  /*10640*/  IMAD.MOV.U32 R208, RZ, RZ, -0x1 ;  /* 0xffffffffffd07424 */ /* 0x000fe400078e00ff */
[----:B------:R-:W-:Y:S05]  /*10650*/  CALL.REL.NOINC `($__internal_77_$__cuda_sm70_shflsync_bfly_p) ;  /* 0x0000008000007944 */ /* 0x000fea0003c00000 */
[----:B01----:R-:W-:Y:S01]  /*10660*/  FADD.FTZ R209, R209, R202 ;  /* 0x000000cad1d17221 */ /* 0x003fe20000010000 */
[----:B------:R-:W-:Y:S01]  /*10670*/  MOV R202, 0x10 ;  /* 0x0000001000ca7802 */ /* 0x000fe20000000f00 */
[----:B------:R-:W-:Y:S01]  /*10680*/  IMAD.MOV.U32 R207, RZ, RZ, 0x1f ;  /* 0x0000001fffcf7424 */ /* 0x000fe200078e00ff */
[----:B------:R-:W-:Y:S02]  /*10690*/  MOV R208, 0xffffffff ;  /* 0xffffffff00d07802 */ /* 0x000fe40000000f00 */
[----:B------:R-:W-:-:S02]  /*106a0*/  MOV R204, 0x106c0 ;  /* 0x000106c000cc7802 */ /* 0x000fc40000000f00 */
[----:B------:R-:W-:Y:S05]  /*106b0*/  CALL.REL.NOINC `($__internal_77_$__cuda_sm70_shflsync_bfly_p) ;  /* 0x0000002000007944 */ /* 0x000fea0003c00000 */
[----:B01----:R-:W-:Y:S01]  /*106c0*/  IMAD.MOV.U32 R208, RZ, RZ, R202 ;  /* 0x000000ffffd07224 */ /* 0x003fe200078e00ca */
[----:B------:R-:W-:Y:S05]  /*106d0*/  BRA `(.L_x_17300) ;  /* 0xffffec3000007947 */ /* 0x000fea000383ffff */
        .weak           $__internal_77_$__cuda_sm70_shflsync_bfly_p
        .type           $__internal_77_$__cuda_sm70_shflsync_bfly_p,@function
        .size           $__internal_77_$__cuda_sm70_shflsync_bfly_p,(.L_x_36165 - $__internal_77_$__cuda_sm70_shflsync_bfly_p)
$__internal_77_$__cuda_sm70_shflsync_bfly_p:
[----:B------:R-:W-:Y:S01]  /*106e0*/  HFMA2.MMA R205, -RZ, RZ, 0, 0 ;  /* 0x00000000ffcd7435 */ /* 0x000fe200000001ff */
[----:B------:R-:W-:Y:S04]  /*106f0*/  WARPSYNC R208 ;  /* 0x000000d000007348 */ /* 0x000fe80003800000 */
[----:B------:R0:W1:Y:S01]  /*10700*/  SHFL.BFLY PT, R202, R209, R202, R207 ;  /* 0x0c0000cad1ca7389 */ /* 0x00006200000e00cf */
[----:B------:R-:W-:Y:S05]  /*10710*/  RET.REL.NODEC R204 `(_ZN10layer_norm13ln_fwd_kernelINS_13Kernel_traitsIf13__nv_bfloat16fS2_fjLj1280ELj1ELj4ELj1ELj16ENS_18Kernel_traits_baseILj1280EfS2_fS2_fjLj128EEEEELb1ELb1ELb0ELb1EEEvNS_9FwdParamsE) ;  /* 0xfffef8e0cc007950 */ /* 0x000fea0003c3ffff */
.L_x_17301:
        /* <DEDUP_REMOVED lines=14> */
.L_x_36165:


//--------------------- .text._ZN10layer_norm13ln_fwd_kernelINS_13Kernel_traitsIf13__nv_bfloat16fS2_fjLj1280ELj1ELj4ELj1ELj16ENS_18Kernel_traits_baseILj1280EfS2_fS2_fjLj128EEEEELb1ELb1ELb1ELb0EEEvNS_9FwdParamsE --------------------------
	.section	.text._ZN10layer_norm13ln_fwd_kernelINS_13Kernel_traitsIf13__nv_bfloat16fS2_fjLj1280ELj1ELj4ELj1ELj16ENS_18Kernel_traits_baseILj1280EfS2_fS2_fjLj128EEEEELb1ELb1ELb1ELb0EEEvNS_9FwdParamsE,"ax",@progbits
	.sectioninfo	@"SHI_REGISTERS=235"
	.align	128
        .global         _ZN10layer_norm13ln_fwd_kernelINS_13Kernel_traitsIf13__nv_bfloat16fS2_fjLj1280ELj1ELj4ELj1ELj16ENS_18Kernel_traits_baseILj1280EfS2_fS2_fjLj128EEEEELb1ELb1ELb1ELb0EEEvNS_9FwdParamsE
        .type           _ZN10layer_norm13ln_fwd_kernelINS_13Kernel_traitsIf13__nv_bfloat16fS2_fjLj1280ELj1ELj4ELj1ELj16ENS_18Kernel_traits_baseILj1280EfS2_fS2_fjLj128EEEEELb1ELb1ELb1ELb0EEEvNS_9FwdParamsE,@function
        .size           _ZN10layer_norm13ln_fwd_kernelINS_13Kernel_traitsIf13__nv_bfloat16fS2_fjLj1280ELj1ELj4ELj1ELj16ENS_18Kernel_traits_baseILj1280EfS2_fS2_fjLj128EEEEELb1ELb1ELb1ELb0EEEvNS_9FwdParamsE,(.L_x_36166 - _ZN10layer_norm13ln_fwd_kernelINS_13Kernel_traitsIf13__nv_bfloat16fS2_fjLj1280ELj1ELj4ELj1ELj16ENS_18Kernel_traits_baseILj1280EfS2_fS2_fjLj128EEEEELb1ELb1ELb1ELb0EEEvNS_9FwdParamsE)
        .other          _ZN10layer_norm13ln_fwd_kernelINS_13Kernel_traitsIf13__nv_bfloat16fS2_fjLj1280ELj1ELj4ELj1ELj16ENS_18Kernel_traits_baseILj1280EfS2_fS2_fjLj128EEEEELb1ELb1ELb1ELb0EEEvNS_9FwdParamsE,@"STO_CUDA_ENTRY STV_DEFAULT"
_ZN10layer_norm13ln_fwd_kernelINS_13Kernel_traitsIf13__nv_bfloat16fS2_fjLj1280ELj1ELj4ELj1ELj16ENS_18Kernel_traits_baseILj1280EfS2_fS2_fjLj128EEEEELb1ELb1ELb1ELb0EEEvNS_9FwdParamsE:
.text._ZN10layer_norm13ln_fwd_kernelINS_13Kernel_traitsIf13__nv_bfloat16fS2_fjLj1280ELj1ELj4ELj1ELj16ENS_18Kernel_traits_baseILj1280EfS2_fS2_fjLj128EEEEELb1ELb1ELb1ELb0EEEvNS_9FwdParamsE:
[----:B------:R-:W-:Y:S02]  /*0000*/  IMAD.MOV.U32 R1, RZ, RZ, c[0x0][0x28] ;  /* 0x00000a00ff017624 */ /* 0x000fe400078e00ff */
[----:B------:R-:W-:Y:S01]  /*0010*/  ULDC.U8 UR4, c[0x0][0x244] ;  /* 0x0000910000047ab9 */ /* 0x000fe20000000000 */
[----:B------:R-:W-:Y:S01]  /*0020*/  IMAD.MOV.U32 R140, RZ, RZ, c[0x0][0x238] ;  /* 0x00008e00ff8c7624 */ /* 0x000fe200078e00ff */
[----:B------:R-:W-:Y:S01]  /*0030*/  ISETP.NE.AND P0, PT, RZ, UR4, PT ;  /* 0x00000004ff007c0c */ /* 0x000fe2000bf05270 */
[----:B------:R-:W-:Y:S01]  /*0040*/  IMAD.MOV.U32 R141, RZ, RZ, c[0x0][0x23c] ;  /* 0x00008f00ff8d7624 */ /* 0x000fe200078e00ff */
[----:B------:R-:W-:-:S11]  /*0050*/  ULDC.64 UR4, c[0x0][0x118] ;  /* 0x0000460000047ab9 */ /* 0x000fd60000000a00 */
[----:B------:R-:W-:Y:S02]  /*0060*/  @P0 IMAD.MOV.U32 R4, RZ, RZ, R140 ;  /* 0x000000ffff040224 */ /* 0x000fe400078e008c */
[----:B------:R-:W-:-:S05]  /*0070*/  @P0 IMAD.MOV.U32 R5, RZ, RZ, R141 ;  /* 0x000000ffff050224 */ /* 0x000fca00078e008d */
[----:B------:R-:W2:Y:S01]  /*0080*/  @P0 LDG.E.64 R2, [R4.64] ;  /* 0x0000000404020981 */ /* 0x000ea2000c1e1b00 */
[----:B------:R-:W-:Y:S01]  /*0090*/  MOV R206, c[0x0][0x230] ;  /* 0x00008c0000ce7a02 */ /* 0x000fe20000000f00 */
[----:B------:R-:W-:-:S06]  /*00a0*/  IMAD.MOV.U32 R207, RZ, RZ, c[0x0][0x234] ;  /* 0x00008d00ffcf7624 */ /* 0x000fcc00078e00ff */
[----:B------:R-:W3:Y:S01]  /*00b0*/  @P0 LDG.E.64 R206, [R206.64] ;  /* 0x00000004cece0981 */ /* 0x000ee2000c1e1b00 */
[----:B------:R-:W-:Y:S03]  /*00c0*/  BSSY B0, `(.L_x_17302) ;  /* 0x000005a000007945 */ /* 0x000fe60003800000 */
[----:B------:R-:W0:Y:S04]  /*00d0*/  S2R R26, SR_TID.X ;  /* 0x00000000001a7919 */ /* 0x000e280000002100 */
[----:B------:R-:W1:Y:S01]  /*00e0*/  S2R R27, SR_CTAID.X ;  /* 0x00000000001b7919 */ /* 0x000e620000002500 */
[----:B0-----:R-:W-:Y:S01]  /*00f0*/  LOP3.LUT R142, R26, 0x1f, RZ, 0xc0, !PT ;  /* 0x0000001f1a8e7812 */ /* 0x001fe200078ec0ff */
[----:B-1----:R-:W-:-:S04]  /*0100*/  IMAD R0, R27, c[0x0][0x0], R26 ;  /* 0x000000001b007a24 */ /* 0x002fc800078e021a */
        /* <DEDUP_REMOVED lines=12> */
[----:B------:R-:W-:-:S03]  /*01d0*/  IADD3 R7, R207, 0x76cf5d0a, RZ ;  /* 0x76cf5d0acf077810 */ /* 0x000fc60007ffe0ff */
        /* <DEDUP_REMOVED lines=36> */
[----:B------:R-:W-:Y:S01]  /*0420*/  LOP3.LUT R150, R23, R18, R15, 0x96, !PT ;  /* 0x0000001217967212 */ /* 0x000fe200078e960f */
[----:B------:R-:W-:Y:S01]  /*0430*/  IMAD.WIDE.U32 R148, R148, -0x2daee0ad, RZ ;  /* 0xd2511f5394947825 */ /* 0x000fe200078e00ff */
[----:B------:R-:W-:Y:S02]  /*0440*/  SHF.R.U32.HI R19, RZ, 0x5, R26 ;  /* 0x00000005ff137819 */ /* 0x000fe4000001161a */
[----:B------:R-:W-:Y:S01]  /*0450*/  IADD3 R17, R207, 0x1fd5c5a3, RZ ;  /* 0x1fd5c5a3cf117810 */ /* 0x000fe20007ffe0ff */
[----:B------:R-:W-:Y:S01]  /*0460*/  IMAD.WIDE.U32 R150, R150, -0x326172a9, RZ ;  /* 0xcd9e8d5796967825 */ /* 0x000fe200078e00ff */
[----:B------:R-:W-:-:S02]  /*0470*/  ISETP.GE.U32.AND P6, PT, R16, 0x40, PT ;  /* 0x000000401000780c */ /* 0x000fc40003fc6070 */
[C---:B------:R-:W-:Y:S01]  /*0480*/  ISETP.GE.U32.AND P5, PT, R16.reuse, 0x60, PT ;  /* 0x000000601000780c */ /* 0x040fe20003fa6070 */
[----:B------:R-:W-:Y:S01]  /*0490*/  IMAD R19, R27, 0x4, R19 ;  /* 0x000000041b137824 */ /* 0x000fe200078e0213 */
[----:B------:R-:W-:Y:S02]  /*04a0*/  ISETP.GE.U32.AND P4, PT, R16, 0x80, PT ;  /* 0x000000801000780c */ /* 0x000fe40003f86070 */
[----:B------:R-:W-:Y:S02]  /*04b0*/  IADD3 R18, R206, 0x5384540f, RZ ;  /* 0x5384540fce127810 */ /* 0x000fe40007ffe0ff */
[----:B------:R-:W-:Y:S02]  /*04c0*/  ISETP.GE.U32.AND P0, PT, R16, 0xa0, PT ;  /* 0x000000a01000780c */ /* 0x000fe40003f06070 */
[----:B------:R-:W-:Y:S02]  /*04d0*/  P2R R218, PR, RZ, 0x40 ;  /* 0x00000040ffda7803 */ /* 0x000fe40000000000 */
[----:B------:R-:W-:-:S02]  /*04e0*/  P2R R219, PR, RZ, 0x20 ;  /* 0x00000020ffdb7803 */ /* 0x000fc40000000000 */
[----:B------:R-:W-:Y:S02]  /*04f0*/  P2R R220, PR, RZ, 0x10 ;  /* 0x00000010ffdc7803 */ /* 0x000fe40000000000 */
[----:B------:R-:W-:Y:S02]  /*0500*/  LOP3.LUT R201, R149, R22, R17, 0x96, !PT ;  /* 0x0000001695c97212 */ /* 0x000fe400078e9611 */
[----:B------:R-:W-:Y:S01]  /*0510*/  LOP3.LUT R152, R151, R24, R18, 0x96, !PT ;  /* 0x0000001897987212 */ /* 0x000fe200078e9612 */
        /* <DEDUP_REMOVED lines=20> */
.L_x_17303:
[----:B------:R-:W-:Y:S05]  /*0660*/  BSYNC B0 ;  /* 0x0000000000007941 */ /* 0x000fea0003800000 */
.L_x_17302:
        /* <DEDUP_REMOVED lines=21> */
.L_x_17305:
[----:B------:R-:W-:Y:S05]  /*07c0*/  BSYNC B0 ;  /* 0x0000000000007941 */ /* 0x000fea0003800000 */
.L_x_17304:
        /* <DEDUP_REMOVED lines=21> */
.L_x_17307:
[----:B------:R-:W-:Y:S05]  /*0920*/  BSYNC B0 ;  /* 0x0000000000007941 */ /* 0x000fea0003800000 */
.L_x_17306:
        /* <DEDUP_REMOVED lines=21> */
.L_x_17309:
[----:B------:R-:W-:Y:S05]  /*0a80*/  BSYNC B0 ;  /* 0x0000000000007941 */ /* 0x000fea0003800000 */
.L_x_17308:
        /* <DEDUP_REMOVED lines=18> */
[----:B------:R0:W5:Y:S04]  /*0bb0*/  LDG.E.128 R132, [R146.64+0x10] ;  /* 0x0000100492847981 */ /* 0x000168000c1e1d00 */
[----:B------:R0:W5:Y:S02]  /*0bc0*/  LDG.E.128 R136, [R146.64] ;  /* 0x0000000492887981 */ /* 0x000164000c1e1d00 */
.L_x_17311:
[----:B------:R-:W-:Y:S05]  /*0bd0*/  BSYNC B0 ;  /* 0x0000000000007941 */ /* 0x000fea0003800000 */
.L_x_17310:
        /* <DEDUP_REMOVED lines=12> */
[----:B------:R-:W-:Y:S01]  /*0ca0*/  MOV R204, RZ ;  /* 0x000000ff00cc7202 */ /* 0x000fe20000000f00 */
[----:B------:R-:W-:Y:S02]  /*0cb0*/  ULDC.U8 UR6, c[0x0][0x1f0] ;  /* 0x00007c0000067ab9 */ /* 0x000fe40000000000 */
[----:B------:R-:W-:Y:S01]  /*0cc0*/  IMAD R201, R201, -0x326172a9, RZ ;  /* 0xcd9e8d57c9c97824 */ /* 0x000fe200078e02ff */
[----:B------:R-:W-:Y:S01]  /*0cd0*/  LOP3.LUT R200, R203, R141, R198, 0x96, !PT ;  /* 0x0000008dcbc87212 */ /* 0x000fe200078e96c6 */
[----:B------:R-:W-:Y:S01]  /*0ce0*/  IMAD.HI.U32 R142, R148, -0x326172a9, RZ ;  /* 0xcd9e8d57948e7827 */ /* 0x000fe200078e00ff */
[----:B------:R-:W-:-:S03]  /*0cf0*/  LOP3.LUT R203, R140, 0x3, RZ, 0xc0, !PT ;  /* 0x000000038ccb7812 */ /* 0x000fc600078ec0ff */
[----:B------:R-:W-:Y:S01]  /*0d00*/  IMAD R208, R148, -0x326172a9, RZ ;  /* 0xcd9e8d5794d07824 */ /* 0x000fe200078e02ff */
[----:B------:R-:W-:Y:S02]  /*0d10*/  LOP3.LUT R201, R142, R201, R199, 0x96, !PT ;  /* 0x000000c98ec97212 */ /* 0x000fe400078e96c7 */
.L_x_17703:
        /* <DEDUP_REMOVED lines=49> */
.L_x_17317:
[----:B------:R-:W-:Y:S02]  /*1030*/  IMAD.MOV.U32 R192, RZ, RZ, R208 ;  /* 0x000000ffffc07224 */ /* 0x000fe400078e00d0 */
.L_x_17318:
[----:B------:R-:W-:Y:S05]  /*1040*/  BSYNC B2 ;  /* 0x0000000000027941 */ /* 0x000fea0003800000 */
.L_x_17316:
        /* <DEDUP_REMOVED lines=16> */
.L_x_17322:
[----:B------:R-:W-:Y:S05]  /*1150*/  BSYNC B3 ;  /* 0x0000000000037941 */ /* 0x000fea0003800000 */
.L_x_17321:
        /* <DEDUP_REMOVED lines=43> */
.L_x_17320:
[----:B------:R-:W-:Y:S05]  /*1410*/  BSYNC B2 ;  /* 0x0000000000027941 */ /* 0x000fea0003800000 */
.L_x_17319:
        /* <DEDUP_REMOVED lines=11> */
.L_x_17315:
[----:B0-----:R-:W-:Y:S05]  /*14d0*/  BSYNC B1 ;  /* 0x0000000000017941 */ /* 0x001fea0003800000 */
.L_x_17314:
        /* <DEDUP_REMOVED lines=18> */
.L_x_17326:
[----:B------:R-:W-:Y:S02]  /*1600*/  MOV R194, R208 ;  /* 0x000000d000c27202 */ /* 0x000fe40000000f00 */
.L_x_17327:
[----:B------:R-:W-:Y:S05]  /*1610*/  BSYNC B2 ;  /* 0x0000000000027941 */ /* 0x000fea0003800000 */
.L_x_17325:
        /* <DEDUP_REMOVED lines=16> */
.L_x_17331:
[----:B------:R-:W-:Y:S05]  /*1720*/  BSYNC B3 ;  /* 0x0000000000037941 */ /* 0x000fea0003800000 */
.L_x_17330:
        /* <DEDUP_REMOVED lines=42> */
.L_x_17329:
[----:B------:R-:W-:Y:S05]  /*19d0*/  BSYNC B2 ;  /* 0x0000000000027941 */ /* 0x000fea0003800000 */
.L_x_17328:
        /* <DEDUP_REMOVED lines=11> */
.L_x_17324:
[----:B------:R-:W-:Y:S05]  /*1a90*/  BSYNC B1 ;  /* 0x0000000000017941 */ /* 0x000fea0003800000 */
.L_x_17323:
        /* <DEDUP_REMOVED lines=18> */
.L_x_17335:
[----:B------:R-:W-:Y:S02]  /*1bc0*/  MOV R194, R208 ;  /* 0x000000d000c27202 */ /* 0x000fe40000000f00 */
.L_x_17336:
[----:B------:R-:W-:Y:S05]  /*1bd0*/  BSYNC B2 ;  /* 0x0000000000027941 */ /* 0x000fea0003800000 */
.L_x_17334:
        /* <DEDUP_REMOVED lines=16> */
.L_x_17340:
[----:B------:R-:W-:Y:S05]  /*1ce0*/  BSYNC B3 ;  /* 0x0000000000037941 */ /* 0x000fea0003800000 */
.L_x_17339:
        /* <DEDUP_REMOVED lines=43> */
.L_x_17338:
[----:B------:R-:W-:Y:S05]  /*1fa0*/  BSYNC B2 ;  /* 0x0000000000027941 */ /* 0x000fea0003800000 */
.L_x_17337:
        /* <DEDUP_REMOVED lines=11> */
.L_x_17333:
[----:B------:R-:W-:Y:S05]  /*2060*/  BSYNC B1 ;  /* 0x0000000000017941 */ /* 0x000fea0003800000 */
.L_x_17332:
        /* <DEDUP_REMOVED lines=18> */
.L_x_17344:
[----:B------:R-:W-:Y:S02]  /*2190*/  IMAD.MOV.U32 R214, RZ, RZ, R208 ;  /* 0x000000ffffd67224 */ /* 0x000fe400078e00d0 */
.L_x_17345:
[----:B------:R-:W-:Y:S05]  /*21a0*/  BSYNC B2 ;  /* 0x0000000000027941 */ /* 0x000fea0003800000 */
.L_x_17343:
        /* <DEDUP_REMOVED lines=16> */
.L_x_17349:
[----:B------:R-:W-:Y:S05]  /*22b0*/  BSYNC B3 ;  /* 0x0000000000037941 */ /* 0x000fea0003800000 */
.L_x_17348:
        /* <DEDUP_REMOVED lines=43> */
.L_x_17347:
[----:B------:R-:W-:Y:S05]  /*2570*/  BSYNC B2 ;  /* 0x0000000000027941 */ /* 0x000fea0003800000 */
.L_x_17346:
        /* <DEDUP_REMOVED lines=11> */
.L_x_17342:
[----:B------:R-:W-:Y:S05]  /*2630*/  BSYNC B1 ;  /* 0x0000000000017941 */ /* 0x000fea0003800000 */
.L_x_17341:
        /* <DEDUP_REMOVED lines=18> */
.L_x_17353:
[----:B------:R-:W-:Y:S02]  /*2760*/  IMAD.MOV.U32 R214, RZ, RZ, R208 ;  /* 0x000000ffffd67224 */ /* 0x000fe400078e00d0 */
.L_x_17354:
[----:B------:R-:W-:Y:S05]  /*2770*/  BSYNC B2 ;  /* 0x0000000000027941 */ /* 0x000fea0003800000 */
.L_x_17352:
        /* <DEDUP_REMOVED lines=16> */
.L_x_17358:
[----:B------:R-:W-:Y:S05]  /*2880*/  BSYNC B3 ;  /* 0x0000000000037941 */ /* 0x000fea0003800000 */
.L_x_17357:
        /* <DEDUP_REMOVED lines=43> */
.L_x_17356:
[----:B------:R-:W-:Y:S05]  /*2b40*/  BSYNC B2 ;  /* 0x0000000000027941 */ /* 0x000fea0003800000 */
.L_x_17355:
        /* <DEDUP_REMOVED lines=11> */
.L_x_17351:
[----:B------:R-:W-:Y:S05]  /*2c00*/  BSYNC B1 ;  /* 0x0000000000017941 */ /* 0x000fea0003800000 */
.L_x_17350:
        /* <DEDUP_REMOVED lines=18> */
.L_x_17362:
[----:B------:R-:W-:Y:S02]  /*2d30*/  IMAD.MOV.U32 R214, RZ, RZ, R208 ;  /* 0x000000ffffd67224 */ /* 0x000fe400078e00d0 */
.L_x_17363:
[----:B------:R-:W-:Y:S05]  /*2d40*/  BSYNC B2 ;  /* 0x0000000000027941 */ /* 0x000fea0003800000 */
.L_x_17361:
        /* <DEDUP_REMOVED lines=16> */
.L_x_17367:
[----:B------:R-:W-:Y:S05]  /*2e50*/  BSYNC B3 ;  /* 0x0000000000037941 */ /* 0x000fea0003800000 */
.L_x_17366:
        /* <DEDUP_REMOVED lines=43> */
.L_x_17365:
[----:B------:R-:W-:Y:S05]  /*3110*/  BSYNC B2 ;  /* 0x0000000000027941 */ /* 0x000fea0003800000 */
.L_x_17364:
        /* <DEDUP_REMOVED lines=11> */
.L_x_17360:
[----:B------:R-:W-:Y:S05]  /*31d0*/  BSYNC B1 ;  /* 0x0000000000017941 */ /* 0x000fea0003800000 */
.L_x_17359:
        /* <DEDUP_REMOVED lines=18> */
.L_x_17371:
[----:B------:R-:W-:Y:S02]  /*3300*/  IMAD.MOV.U32 R214, RZ, RZ, R208 ;  /* 0x000000ffffd67224 */ /* 0x000fe400078e00d0 */
.L_x_17372:
[----:B------:R-:W-:Y:S05]  /*3310*/  BSYNC B2 ;  /* 0x0000000000027941 */ /* 0x000fea0003800000 */
.L_x_17370:
        /* <DEDUP_REMOVED lines=16> */
.L_x_17376:
[----:B------:R-:W-:Y:S05]  /*3420*/  BSYNC B3 ;  /* 0x0000000000037941 */ /* 0x000fea0003800000 */
.L_x_17375:
        /* <DEDUP_REMOVED lines=43> */
.L_x_17374:
[----:B------:R-:W-:Y:S05]  /*36e0*/  BSYNC B2 ;  /* 0x0000000000027941 */ /* 0x000fea0003800000 */
.L_x_17373:
[----:B------:R-:W0:Y:S01]  /*36f0*/  I2F.U32 R158, R214 ;  /* 0x000000d6009e7306 */ /* 0x000e220000201000 */
[----:B------:R-:W-:Y:S01]  /*3700*/  HFMA2.MMA R193, -RZ, RZ, 0.1171875, 0 ;  /* 0x2f800000ffc17435 */ /* 0x000fe200000001ff */
[----:B------:R-:W-:-:S05]  /*3710*/  PRMT R159, RZ, 0x5410, R151 ;  /* 0x00005410ff9f7816 */ /* 0x000fca0000000097 */
        /* <DEDUP_REMOVED lines=8> */
.L_x_17369:
[----:B------:R-:W-:Y:S05]  /*37a0*/  BSYNC B1 ;  /* 0x0000000000017941 */ /* 0x000fea0003800000 */
.L_x_17368:
        /* <DEDUP_REMOVED lines=18> */
.L_x_17380:
[----:B------:R-:W-:Y:S02]  /*38d0*/  MOV R214, R208 ;  /* 0x000000d000d67202 */ /* 0x000fe40000000f00 */
.L_x_17381:
[----:B------:R-:W-:Y:S05]  /*38e0*/  BSYNC B2 ;  /* 0x0000000000027941 */ /* 0x000fea0003800000 */
.L_x_17379:
        /* <DEDUP_REMOVED lines=16> */
.L_x_17385:
[----:B------:R-:W-:Y:S05]  /*39f0*/  BSYNC B3 ;  /* 0x0000000000037941 */ /* 0x000fea0003800000 */
.L_x_17384:
        /* <DEDUP_REMOVED lines=43> */
.L_x_17383:
[----:B------:R-:W-:Y:S05]  /*3cb0*/  BSYNC B2 ;  /* 0x0000000000027941 */ /* 0x000fea0003800000 */
.L_x_17382:
        /* <DEDUP_REMOVED lines=11> */
.L_x_17378:
[----:B------:R-:W-:Y:S05]  /*3d70*/  BSYNC B1 ;  /* 0x0000000000017941 */ /* 0x000fea0003800000 */
.L_x_17377:
        /* <DEDUP_REMOVED lines=26> */
.L_x_17387:
[----:B------:R-:W-:Y:S05]  /*3f20*/  BSYNC B1 ;  /* 0x0000000000017941 */ /* 0x000fea0003800000 */
.L_x_17386:
[----:B------:R-:W-:Y:S02]  /*3f30*/  IADD3 R225, R225, 0x20, RZ ;  /* 0x00000020e1e17810 */ /* 0x000fe40007ffe0ff */
[----:B------:R-:W-:Y:S02]  /*3f40*/  IADD3 R224, R224, 0x20, RZ ;  /* 0x00000020e0e07810 */ /* 0x000fe40007ffe0ff */
.L_x_17313:
[----:B-1----:R-:W-:Y:S05]  /*3f50*/  BSYNC B0 ;  /* 0x0000000000007941 */ /* 0x002fea0003800000 */
.L_x_17312:
        /* <DEDUP_REMOVED lines=31> */
.L_x_17393:
[----:B0-----:R-:W-:Y:S02]  /*4150*/  IMAD.MOV.U32 R192, RZ, RZ, R208 ;  /* 0x000000ffffc07224 */ /* 0x001fe400078e00d0 */
.L_x_17394:
[----:B------:R-:W-:Y:S05]  /*4160*/  BSYNC B2 ;  /* 0x0000000000027941 */ /* 0x000fea0003800000 */
.L_x_17392:
        /* <DEDUP_REMOVED lines=16> */
.L_x_17398:
[----:B------:R-:W-:Y:S05]  /*4270*/  BSYNC B3 ;  /* 0x0000000000037941 */ /* 0x000fea0003800000 */
.L_x_17397:
        /* <DEDUP_REMOVED lines=43> */
.L_x_17396:
[----:B------:R-:W-:Y:S05]  /*4530*/  BSYNC B2 ;  /* 0x0000000000027941 */ /* 0x000fea0003800000 */
.L_x_17395:
        /* <DEDUP_REMOVED lines=11> */
.L_x_17391:
[----:B-1----:R-:W-:Y:S05]  /*45f0*/  BSYNC B1 ;  /* 0x0000000000017941 */ /* 0x002fea0003800000 */
.L_x_17390:
        /* <DEDUP_REMOVED lines=18> */
.L_x_17402:
[----:B0-----:R-:W-:Y:S02]  /*4720*/  IMAD.MOV.U32 R194, RZ, RZ, R208 ;  /* 0x000000ffffc27224 */ /* 0x001fe400078e00d0 */
.L_x_17403:
[----:B------:R-:W-:Y:S05]  /*4730*/  BSYNC B2 ;  /* 0x0000000000027941 */ /* 0x000fea0003800000 */
.L_x_17401:
        /* <DEDUP_REMOVED lines=16> */
.L_x_17407:
[----:B------:R-:W-:Y:S05]  /*4840*/  BSYNC B3 ;  /* 0x0000000000037941 */ /* 0x000fea0003800000 */
.L_x_17406:
        /* <DEDUP_REMOVED lines=42> */
.L_x_17405:
[----:B------:R-:W-:Y:S05]  /*4af0*/  BSYNC B2 ;  /* 0x0000000000027941 */ /* 0x000fea0003800000 */
.L_x_17404:
        /* <DEDUP_REMOVED lines=11> */
.L_x_17400:
[----:B------:R-:W-:Y:S05]  /*4bb0*/  BSYNC B1 ;  /* 0x0000000000017941 */ /* 0x000fea0003800000 */
.L_x_17399:
        /* <DEDUP_REMOVED lines=18> */
.L_x_17411:
[----:B0-----:R-:W-:Y:S02]  /*4ce0*/  IMAD.MOV.U32 R194, RZ, RZ, R208 ;  /* 0x000000ffffc27224 */ /* 0x001fe400078e00d0 */
.L_x_17412:
[----:B------:R-:W-:Y:S05]  /*4cf0*/  BSYNC B2 ;  /* 0x0000000000027941 */ /* 0x000fea0003800000 */
.L_x_17410:
        /* <DEDUP_REMOVED lines=16> */
.L_x_17416:
[----:B------:R-:W-:Y:S05]  /*4e00*/  BSYNC B3 ;  /* 0x0000000000037941 */ /* 0x000fea0003800000 */
.L_x_17415:
        /* <DEDUP_REMOVED lines=43> */
.L_x_17414:
[----:B------:R-:W-:Y:S05]  /*50c0*/  BSYNC B2 ;  /* 0x0000000000027941 */ /* 0x000fea0003800000 */
.L_x_17413:
        /* <DEDUP_REMOVED lines=11> */
.L_x_17409:
[----:B------:R-:W-:Y:S05]  /*5180*/  BSYNC B1 ;  /* 0x0000000000017941 */ /* 0x000fea0003800000 */
.L_x_17408:
        /* <DEDUP_REMOVED lines=18> */
.L_x_17420:
[----:B------:R-:W-:Y:S02]  /*52b0*/  IMAD.MOV.U32 R214, RZ, RZ, R208 ;  /* 0x000000ffffd67224 */ /* 0x000fe400078e00d0 */
.L_x_17421:
[----:B------:R-:W-:Y:S05]  /*52c0*/  BSYNC B2 ;  /* 0x0000000000027941 */ /* 0x000fea0003800000 */
.L_x_17419:
        /* <DEDUP_REMOVED lines=16> */
.L_x_17425:
[----:B------:R-:W-:Y:S05]  /*53d0*/  BSYNC B3 ;  /* 0x0000000000037941 */ /* 0x000fea0003800000 */
.L_x_17424:
        /* <DEDUP_REMOVED lines=43> */
.L_x_17423:
[----:B------:R-:W-:Y:S05]  /*5690*/  BSYNC B2 ;  /* 0x0000000000027941 */ /* 0x000fea0003800000 */
.L_x_17422:
        /* <DEDUP_REMOVED lines=11> */
.L_x_17418:
[----:B------:R-:W-:Y:S05]  /*5750*/  BSYNC B1 ;  /* 0x0000000000017941 */ /* 0x000fea0003800000 */
.L_x_17417:
        /* <DEDUP_REMOVED lines=18> */
.L_x_17429:
[----:B------:R-:W-:Y:S02]  /*5880*/  IMAD.MOV.U32 R214, RZ, RZ, R208 ;  /* 0x000000ffffd67224 */ /* 0x000fe400078e00d0 */
.L_x_17430:
[----:B------:R-:W-:Y:S05]  /*5890*/  BSYNC B2 ;  /* 0x0000000000027941 */ /* 0x000fea0003800000 */
.L_x_17428:
        /* <DEDUP_REMOVED lines=16> */
.L_x_17434:
[----:B------:R-:W-:Y:S05]  /*59a0*/  BSYNC B3 ;  /* 0x0000000000037941 */ /* 0x000fea0003800000 */
.L_x_17433:
        /* <DEDUP_REMOVED lines=43> */
.L_x_17432:
[----:B------:R-:W-:Y:S05]  /*5c60*/  BSYNC B2 ;  /* 0x0000000000027941 */ /* 0x000fea0003800000 */
.L_x_17431:
[----:B------:R-:W1:Y:S01]  /*5c70*/  I2F.U32 R164, R214 ;  /* 0x000000d600a47306 */ /* 0x000e620000201000 */
[----:B------:R-:W-:Y:S01]  /*5c80*/  HFMA2.MMA R165, -RZ, RZ, 0.1171875, 0 ;  /* 0x2f800000ffa57435 */ /* 0x000fe200000001ff */
[----:B------:R-:W-:-:S05]  /*5c90*/  PRMT R167, RZ, 0x5410, R150 ;  /* 0x00005410ffa77816 */ /* 0x000fca0000000096 */
[----:B------:R-:W-:-:S04]  /*5ca0*/  FMUL.FTZ R167, R167, c[0x0][0x1ec] ;  /* 0x00007b00a7a77a20 */ /* 0x000fc80000410000 */
[----:B-1----:R-:W-:Y:S02]  /*5cb0*/  FFMA.FTZ R164, R164, R165, 1.1641532182693481445e-10 ;  /* 0x2f000000a4a47423 */ /* 0x002fe400000100a5 */
[----:B------:R-:W-:-:S03]  /*5cc0*/  FMUL.FTZ R165, R167, c[0x0][0x1e8] ;  /* 0x00007a00a7a57a20 */ /* 0x000fc60000410000 */
[----:B------:R-:W-:-:S04]  /*5cd0*/  FSETP.GTU.FTZ.AND P5, PT, R164, c[0x0][0x1e4], PT ;  /* 0x00007900a4007a0b */ /* 0x000fc80003fbc000 */
[----:B------:R-:W-:Y:S02]  /*5ce0*/  FSEL R165, R165, RZ, !P5 ;  /* 0x000000ffa5a57208 */ /* 0x000fe40006800000 */
[----:B------:R-:W-:-:S03]  /*5cf0*/  SEL R212, RZ, 0x1, P5 ;  /* 0x00000001ffd47807 */ /* 0x000fc60002800000 */
[----:B------:R-:W-:-:S04]  /*5d00*/  FMUL.FTZ R164, R60, R165 ;  /* 0x000000a53ca47220 */ /* 0x000fc80000410000 */
[----:B------:R-:W-:Y:S02]  /*5d10*/  @P3 FADD.FTZ R164, R152, R164 ;  /* 0x000000a498a43221 */ /* 0x000fe40000010000 */
.L_x_17427:
[----:B------:R-:W-:Y:S05]  /*5d20*/  BSYNC B1 ;  /* 0x0000000000017941 */ /* 0x000fea0003800000 */
.L_x_17426:
        /* <DEDUP_REMOVED lines=18> */
.L_x_17438:
[----:B------:R-:W-:Y:S02]  /*5e50*/  MOV R214, R208 ;  /* 0x000000d000d67202 */ /* 0x000fe40000000f00 */
.L_x_17439:
[----:B------:R-:W-:Y:S05]  /*5e60*/  BSYNC B2 ;  /* 0x0000000000027941 */ /* 0x000fea0003800000 */
.L_x_17437:
        /* <DEDUP_REMOVED lines=16> */
.L_x_17443:
[----:B------:R-:W-:Y:S05]  /*5f70*/  BSYNC B3 ;  /* 0x0000000000037941 */ /* 0x000fea0003800000 */
.L_x_17442:
        /* <DEDUP_REMOVED lines=43> */
.L_x_17441:
[----:B------:R-:W-:Y:S05]  /*6230*/  BSYNC B2 ;  /* 0x0000000000027941 */ /* 0x000fea0003800000 */
.L_x_17440:
        /* <DEDUP_REMOVED lines=11> */
.L_x_17436:
[----:B------:R-:W-:Y:S05]  /*62f0*/  BSYNC B1 ;  /* 0x0000000000017941 */ /* 0x000fea0003800000 */
.L_x_17435:
        /* <DEDUP_REMOVED lines=18> */
.L_x_17447:
[----:B------:R-:W-:Y:S02]  /*6420*/  IMAD.MOV.U32 R214, RZ, RZ, R208 ;  /* 0x000000ffffd67224 */ /* 0x000fe400078e00d0 */
.L_x_17448:
[----:B------:R-:W-:Y:S05]  /*6430*/  BSYNC B2 ;  /* 0x0000000000027941 */ /* 0x000fea0003800000 */
.L_x_17446:
        /* <DEDUP_REMOVED lines=16> */
.L_x_17452:
[----:B------:R-:W-:Y:S05]  /*6540*/  BSYNC B3 ;  /* 0x0000000000037941 */ /* 0x000fea0003800000 */
.L_x_17451:
        /* <DEDUP_REMOVED lines=43> */
.L_x_17450:
[----:B------:R-:W-:Y:S05]  /*6800*/  BSYNC B2 ;  /* 0x0000000000027941 */ /* 0x000fea0003800000 */
.L_x_17449:
        /* <DEDUP_REMOVED lines=11> */
.L_x_17445:
[----:B------:R-:W-:Y:S05]  /*68c0*/  BSYNC B1 ;  /* 0x0000000000017941 */ /* 0x000fea0003800000 */
.L_x_17444:
        /* <DEDUP_REMOVED lines=18> */
.L_x_17456:
[----:B------:R-:W-:Y:S02]  /*69f0*/  IMAD.MOV.U32 R214, RZ, RZ, R208 ;  /* 0x000000ffffd67224 */ /* 0x000fe400078e00d0 */
.L_x_17457:
[----:B------:R-:W-:Y:S05]  /*6a00*/  BSYNC B2 ;  /* 0x0000000000027941 */ /* 0x000fea0003800000 */
.L_x_17455:
        /* <DEDUP_REMOVED lines=16> */
.L_x_17461:
[----:B------:R-:W-:Y:S05]  /*6b10*/  BSYNC B3 ;  /* 0x0000000000037941 */ /* 0x000fea0003800000 */
.L_x_17460:
        /* <DEDUP_REMOVED lines=43> */
.L_x_17459:
[----:B------:R-:W-:Y:S05]  /*6dd0*/  BSYNC B2 ;  /* 0x0000000000027941 */ /* 0x000fea0003800000 */
.L_x_17458:
        /* <DEDUP_REMOVED lines=11> */
.L_x_17454:
[----:B------:R-:W-:Y:S05]  /*6e90*/  BSYNC B1 ;  /* 0x0000000000017941 */ /* 0x000fea0003800000 */
.L_x_17453:
[----:B------:R-:W-:Y:S01]  /*6ea0*/  IMAD.MOV.U32 R192, RZ, RZ, 0x20 ;  /* 0x00000020ffc07424 */ /* 0x000fe200078e00ff */
[----:B------:R-:W-:Y:S03]  /*6eb0*/  BSSY B1, `(.L_x_17462) ;  /* 0x0000019000017945 */ /* 0x000fe60003800000 */
[----:B------:R-:W-:-:S05]  /*6ec0*/  IMAD.WIDE.U32 R192, R225, R192, c[0x0][0x188] ;  /* 0x00006200e1c07625 */ /* 0x000fca00078e00c0 */
[----:B------:R0:W-:Y:S04]  /*6ed0*/  STG.E.128 [R192.64], R160 ;  /* 0x000000a0c0007986 */ /* 0x0001e8000c101d04 */
[----:B------:R0:W-:Y:S01]  /*6ee0*/  STG.E.128 [R192.64+0x10], R164 ;  /* 0x000010a4c0007986 */ /* 0x0001e2000c101d04 */
[----:B------:R-:W-:Y:S05]  /*6ef0*/  @!P2 BRA `(.L_x_17463) ;  /* 0x000001400000a947 */ /* 0x000fea0003800000 */
[----:B0-----:R-:W-:Y:S01]  /*6f00*/  SHF.L.U32 R193, R216, 0x10, RZ ;  /* 0x00000010d8c17819 */ /* 0x001fe200000006ff */
[----:B------:R-:W-:Y:S01]  /*6f10*/  IMAD.MOV.U32 R229, RZ, RZ, 0x8 ;  /* 0x00000008ffe57424 */ /* 0x000fe200078e00ff */
[----:B------:R-:W-:Y:S02]  /*6f20*/  LOP3.LUT R192, R217, 0xffff, RZ, 0xc0, !PT ;  /* 0x0000ffffd9c07812 */ /* 0x000fe400078ec0ff */
[----:B------:R-:W-:Y:S02]  /*6f30*/  LOP3.LUT R193, R193, 0xff0000, RZ, 0xc0, !PT ;  /* 0x00ff0000c1c17812 */ /* 0x000fe400078ec0ff */
[----:B------:R-:W-:-:S02]  /*6f40*/  PRMT R195, R213, 0x7104, RZ ;  /* 0x00007104d5c37816 */ /* 0x000fc400000000ff */
        /* <DEDUP_REMOVED lines=15> */
.L_x_17463:
[----:B------:R-:W-:Y:S05]  /*7040*/  BSYNC B1 ;  /* 0x0000000000017941 */ /* 0x000fea0003800000 */
.L_x_17462:
[----:B------:R-:W-:Y:S02]  /*7050*/  IADD3 R225, R225, 0x20, RZ ;  /* 0x00000020e1e17810 */ /* 0x000fe40007ffe0ff */
[----:B------:R-:W-:Y:S02]  /*7060*/  IADD3 R224, R224, 0x20, RZ ;  /* 0x00000020e0e07810 */ /* 0x000fe40007ffe0ff */
.L_x_17389:
[----:B------:R-:W-:Y:S05]  /*7070*/  BSYNC B0 ;  /* 0x0000000000007941 */ /* 0x000fea0003800000 */
.L_x_17388:
        /* <DEDUP_REMOVED lines=24> */
[----:B0-----:R-:W-:-:S11]  /*7200*/  MOV R192, R200 ;  /* 0x000000c800c07202 */ /* 0x001fd60000000f00 */
[----:B------:R-:W-:Y:S05]  /*7210*/  @!P5 BRA `(.L_x_17470) ;  /* 0x000000600000d947 */ /* 0x000fea0003800000 */
[----:B------:R-:W-:Y:S01]  /*7220*/  ISETP.NE.AND P5, PT, R203, 0x3, PT ;  /* 0x00000003cb00780c */ /* 0x000fe20003fa5270 */
[----:B------:R-:W-:-:S12]  /*7230*/  IMAD.MOV.U32 R192, RZ, RZ, R201 ;  /* 0x000000ffffc07224 */ /* 0x000fd800078e00c9 */
[----:B------:R-:W-:Y:S05]  /*7240*/  @P5 BRA `(.L_x_17470) ;  /* 0x0000003000005947 */ /* 0x000fea0003800000 */
[----:B------:R-:W-:Y:S01]  /*7250*/  IMAD.MOV.U32 R192, RZ, RZ, R202 ;  /* 0x000000ffffc07224 */ /* 0x000fe200078e00ca */
[----:B------:R-:W-:Y:S05]  /*7260*/  BRA `(.L_x_17470) ;  /* 0x0000001000007947 */ /* 0x000fea0003800000 */
.L_x_17469:
[----:B0-----:R-:W-:Y:S02]  /*7270*/  IMAD.MOV.U32 R192, RZ, RZ, R208 ;  /* 0x000000ffffc07224 */ /* 0x001fe400078e00d0 */
.L_x_17470:
[----:B------:R-:W-:Y:S05]  /*7280*/  BSYNC B2 ;  /* 0x0000000000027941 */ /* 0x000fea0003800000 */
.L_x_17468:
        /* <DEDUP_REMOVED lines=16> */
.L_x_17474:
[----:B------:R-:W-:Y:S05]  /*7390*/  BSYNC B3 ;  /* 0x0000000000037941 */ /* 0x000fea0003800000 */
.L_x_17473:
        /* <DEDUP_REMOVED lines=43> */
.L_x_17472:
[----:B------:R-:W-:Y:S05]  /*7650*/  BSYNC B2 ;  /* 0x0000000000027941 */ /* 0x000fea0003800000 */
.L_x_17471:
        /* <DEDUP_REMOVED lines=11> */
.L_x_17467:
[----:B-1----:R-:W-:Y:S05]  /*7710*/  BSYNC B1 ;  /* 0x0000000000017941 */ /* 0x002fea0003800000 */
.L_x_17466:
        /* <DEDUP_REMOVED lines=18> */
.L_x_17478:
[----:B0-----:R-:W-:Y:S02]  /*7840*/  IMAD.MOV.U32 R194, RZ, RZ, R208 ;  /* 0x000000ffffc27224 */ /* 0x001fe400078e00d0 */
.L_x_17479:
[----:B------:R-:W-:Y:S05]  /*7850*/  BSYNC B2 ;  /* 0x0000000000027941 */ /* 0x000fea0003800000 */
.L_x_17477:
        /* <DEDUP_REMOVED lines=16> */
.L_x_17483:
[----:B------:R-:W-:Y:S05]  /*7960*/  BSYNC B3 ;  /* 0x0000000000037941 */ /* 0x000fea0003800000 */
.L_x_17482:
        /* <DEDUP_REMOVED lines=42> */
.L_x_17481:
[----:B------:R-:W-:Y:S05]  /*7c10*/  BSYNC B2 ;  /* 0x0000000000027941 */ /* 0x000fea0003800000 */
.L_x_17480:
        /* <DEDUP_REMOVED lines=11> */
.L_x_17476:
[----:B------:R-:W-:Y:S05]  /*7cd0*/  BSYNC B1 ;  /* 0x0000000000017941 */ /* 0x000fea0003800000 */
.L_x_17475:
        /* <DEDUP_REMOVED lines=18> */
.L_x_17487:
[----:B0-----:R-:W-:Y:S02]  /*7e00*/  IMAD.MOV.U32 R194, RZ, RZ, R208 ;  /* 0x000000ffffc27224 */ /* 0x001fe400078e00d0 */
.L_x_17488:
[----:B------:R-:W-:Y:S05]  /*7e10*/  BSYNC B2 ;  /* 0x0000000000027941 */ /* 0x000fea0003800000 */
.L_x_17486:
        /* <DEDUP_REMOVED lines=16> */
.L_x_17492:
[----:B------:R-:W-:Y:S05]  /*7f20*/  BSYNC B3 ;  /* 0x0000000000037941 */ /* 0x000fea0003800000 */
.L_x_17491:
        /* <DEDUP_REMOVED lines=43> */
.L_x_17490:
[----:B------:R-:W-:Y:S05]  /*81e0*/  BSYNC B2 ;  /* 0x0000000000027941 */ /* 0x000fea0003800000 */
.L_x_17489:
        /* <DEDUP_REMOVED lines=11> */
.L_x_17485:
[----:B------:R-:W-:Y:S05]  /*82a0*/  BSYNC B1 ;  /* 0x0000000000017941 */ /* 0x000fea0003800000 */
.L_x_17484:
        /* <DEDUP_REMOVED lines=18> */
.L_x_17496:
[----:B------:R-:W-:Y:S02]  /*83d0*/  MOV R214, R208 ;  /* 0x000000d000d67202 */ /* 0x000fe40000000f00 */
.L_x_17497:
[----:B------:R-:W-:Y:S05]  /*83e0*/  BSYNC B2 ;  /* 0x0000000000027941 */ /* 0x000fea0003800000 */
.L_x_17495:
        /* <DEDUP_REMOVED lines=16> */
.L_x_17501:
[----:B------:R-:W-:Y:S05]  /*84f0*/  BSYNC B3 ;  /* 0x0000000000037941 */ /* 0x000fea0003800000 */
.L_x_17500:
        /* <DEDUP_REMOVED lines=43> */
.L_x_17499:
[----:B------:R-:W-:Y:S05]  /*87b0*/  BSYNC B2 ;  /* 0x0000000000027941 */ /* 0x000fea0003800000 */
.L_x_17498:
        /* <DEDUP_REMOVED lines=11> */
.L_x_17494:
[----:B------:R-:W-:Y:S05]  /*8870*/  BSYNC B1 ;  /* 0x0000000000017941 */ /* 0x000fea0003800000 */
.L_x_17493:
        /* <DEDUP_REMOVED lines=18> */
.L_x_17505:
[----:B------:R-:W-:Y:S02]  /*89a0*/  IMAD.MOV.U32 R214, RZ, RZ, R208 ;  /* 0x000000ffffd67224 */ /* 0x000fe400078e00d0 */
.L_x_17506:
[----:B------:R-:W-:Y:S05]  /*89b0*/  BSYNC B2 ;  /* 0x0000000000027941 */ /* 0x000fea0003800000 */
.L_x_17504:
        /* <DEDUP_REMOVED lines=16> */
.L_x_17510:
[----:B------:R-:W-:Y:S05]  /*8ac0*/  BSYNC B3 ;  /* 0x0000000000037941 */ /* 0x000fea0003800000 */
.L_x_17509:
        /* <DEDUP_REMOVED lines=43> */
.L_x_17508:
[----:B------:R-:W-:Y:S05]  /*8d80*/  BSYNC B2 ;  /* 0x0000000000027941 */ /* 0x000fea0003800000 */
.L_x_17507:
        /* <DEDUP_REMOVED lines=11> */
.L_x_17503:
[----:B------:R-:W-:Y:S05]  /*8e40*/  BSYNC B1 ;  /* 0x0000000000017941 */ /* 0x000fea0003800000 */
.L_x_17502:
        /* <DEDUP_REMOVED lines=18> */
.L_x_17514:
[----:B------:R-:W-:Y:S02]  /*8f70*/  IMAD.MOV.U32 R214, RZ, RZ, R208 ;  /* 0x000000ffffd67224 */ /* 0x000fe400078e00d0 */
.L_x_17515:
[----:B------:R-:W-:Y:S05]  /*8f80*/  BSYNC B2 ;  /* 0x0000000000027941 */ /* 0x000fea0003800000 */
.L_x_17513:
        /* <DEDUP_REMOVED lines=16> */
.L_x_17519:
[----:B------:R-:W-:Y:S05]  /*9090*/  BSYNC B3 ;  /* 0x0000000000037941 */ /* 0x000fea0003800000 */
.L_x_17518:
        /* <DEDUP_REMOVED lines=43> */
.L_x_17517:
[----:B------:R-:W-:Y:S05]  /*9350*/  BSYNC B2 ;  /* 0x0000000000027941 */ /* 0x000fea0003800000 */
.L_x_17516:
        /* <DEDUP_REMOVED lines=11> */
.L_x_17512:
[----:B------:R-:W-:Y:S05]  /*9410*/  BSYNC B1 ;  /* 0x0000000000017941 */ /* 0x000fea0003800000 */
.L_x_17511:
        /* <DEDUP_REMOVED lines=18> */
.L_x_17523:
[----:B------:R-:W-:Y:S02]  /*9540*/  IMAD.MOV.U32 R214, RZ, RZ, R208 ;  /* 0x000000ffffd67224 */ /* 0x000fe400078e00d0 */
.L_x_17524:
[----:B------:R-:W-:Y:S05]  /*9550*/  BSYNC B2 ;  /* 0x0000000000027941 */ /* 0x000fea0003800000 */
.L_x_17522:
        /* <DEDUP_REMOVED lines=16> */
.L_x_17528:
[----:B------:R-:W-:Y:S05]  /*9660*/  BSYNC B3 ;  /* 0x0000000000037941 */ /* 0x000fea0003800000 */
.L_x_17527:
        /* <DEDUP_REMOVED lines=43> */
.L_x_17526:
[----:B------:R-:W-:Y:S05]  /*9920*/  BSYNC B2 ;  /* 0x0000000000027941 */ /* 0x000fea0003800000 */
.L_x_17525:
        /* <DEDUP_REMOVED lines=11> */
.L_x_17521:
[----:B------:R-:W-:Y:S05]  /*99e0*/  BSYNC B1 ;  /* 0x0000000000017941 */ /* 0x000fea0003800000 */
.L_x_17520:
        /* <DEDUP_REMOVED lines=18> */
.L_x_17532:
[----:B------:R-:W-:Y:S02]  /*9b10*/  IMAD.MOV.U32 R214, RZ, RZ, R208 ;  /* 0x000000ffffd67224 */ /* 0x000fe400078e00d0 */
.L_x_17533:
[----:B------:R-:W-:Y:S05]  /*9b20*/  BSYNC B2 ;  /* 0x0000000000027941 */ /* 0x000fea0003800000 */
.L_x_17531:
        /* <DEDUP_REMOVED lines=16> */
.L_x_17537:
[----:B------:R-:W-:Y:S05]  /*9c30*/  BSYNC B3 ;  /* 0x0000000000037941 */ /* 0x000fea0003800000 */
.L_x_17536:
        /* <DEDUP_REMOVED lines=43> */
.L_x_17535:
[----:B------:R-:W-:Y:S05]  /*9ef0*/  BSYNC B2 ;  /* 0x0000000000027941 */ /* 0x000fea0003800000 */
.L_x_17534:
[----:B------:R-:W0:Y:S01]  /*9f00*/  I2F.U32 R175, R214 ;  /* 0x000000d600af7306 */ /* 0x000e220000201000 */
[----:B------:R-:W-:Y:S01]  /*9f10*/  HFMA2.MMA R192, -RZ, RZ, 0.1171875, 0 ;  /* 0x2f800000ffc07435 */ /* 0x000fe200000001ff */
[----:B------:R-:W-:-:S05]  /*9f20*/  PRMT R193, RZ, 0x7610, R151 ;  /* 0x00007610ffc17816 */ /* 0x000fca0000000097 */
        /* <DEDUP_REMOVED lines=8> */
.L_x_17530:
[----:B------:R-:W-:Y:S05]  /*9fb0*/  BSYNC B1 ;  /* 0x0000000000017941 */ /* 0x000fea0003800000 */
.L_x_17529:
        /* <DEDUP_REMOVED lines=26> */
.L_x_17539:
[----:B------:R-:W-:Y:S05]  /*a160*/  BSYNC B1 ;  /* 0x0000000000017941 */ /* 0x000fea0003800000 */
.L_x_17538:
[----:B------:R-:W-:Y:S02]  /*a170*/  IADD3 R225, R225, 0x20, RZ ;  /* 0x00000020e1e17810 */ /* 0x000fe40007ffe0ff */
[----:B------:R-:W-:Y:S02]  /*a180*/  IADD3 R224, R224, 0x20, RZ ;  /* 0x00000020e0e07810 */ /* 0x000fe40007ffe0ff */
.L_x_17465:
[----:B------:R-:W-:Y:S05]  /*a190*/  BSYNC B0 ;  /* 0x0000000000007941 */ /* 0x000fea0003800000 */
.L_x_17464:
        /* <DEDUP_REMOVED lines=31> */
.L_x_17545:
[----:B0-----:R-:W-:Y:S02]  /*a390*/  MOV R192, R208 ;  /* 0x000000d000c07202 */ /* 0x001fe40000000f00 */
.L_x_17546:
[----:B------:R-:W-:Y:S05]  /*a3a0*/  BSYNC B2 ;  /* 0x0000000000027941 */ /* 0x000fea0003800000 */
.L_x_17544:
        /* <DEDUP_REMOVED lines=16> */
.L_x_17550:
[----:B------:R-:W-:Y:S05]  /*a4b0*/  BSYNC B3 ;  /* 0x0000000000037941 */ /* 0x000fea0003800000 */
.L_x_17549:
        /* <DEDUP_REMOVED lines=43> */
.L_x_17548:
[----:B------:R-:W-:Y:S05]  /*a770*/  BSYNC B2 ;  /* 0x0000000000027941 */ /* 0x000fea0003800000 */
.L_x_17547:
        /* <DEDUP_REMOVED lines=11> */
.L_x_17543:
[----:B-1----:R-:W-:Y:S05]  /*a830*/  BSYNC B1 ;  /* 0x0000000000017941 */ /* 0x002fea0003800000 */
.L_x_17542:
        /* <DEDUP_REMOVED lines=18> */
.L_x_17554:
[----:B0-----:R-:W-:Y:S02]  /*a960*/  IMAD.MOV.U32 R194, RZ, RZ, R208 ;  /* 0x000000ffffc27224 */ /* 0x001fe400078e00d0 */
.L_x_17555:
[----:B------:R-:W-:Y:S05]  /*a970*/  BSYNC B2 ;  /* 0x0000000000027941 */ /* 0x000fea0003800000 */
.L_x_17553:
        /* <DEDUP_REMOVED lines=16> */
.L_x_17559:
[----:B------:R-:W-:Y:S05]  /*aa80*/  BSYNC B3 ;  /* 0x0000000000037941 */ /* 0x000fea0003800000 */
.L_x_17558:
        /* <DEDUP_REMOVED lines=42> */
.L_x_17557:
[----:B------:R-:W-:Y:S05]  /*ad30*/  BSYNC B2 ;  /* 0x0000000000027941 */ /* 0x000fea0003800000 */
.L_x_17556:
        /* <DEDUP_REMOVED lines=11> */
.L_x_17552:
[----:B------:R-:W-:Y:S05]  /*adf0*/  BSYNC B1 ;  /* 0x0000000000017941 */ /* 0x000fea0003800000 */
.L_x_17551:
        /* <DEDUP_REMOVED lines=18> */
.L_x_17563:
[----:B0-----:R-:W-:Y:S02]  /*af20*/  IMAD.MOV.U32 R194, RZ, RZ, R208 ;  /* 0x000000ffffc27224 */ /* 0x001fe400078e00d0 */
.L_x_17564:
[----:B------:R-:W-:Y:S05]  /*af30*/  BSYNC B2 ;  /* 0x0000000000027941 */ /* 0x000fea0003800000 */
.L_x_17562:
        /* <DEDUP_REMOVED lines=16> */
.L_x_17568:
[----:B------:R-:W-:Y:S05]  /*b040*/  BSYNC B3 ;  /* 0x0000000000037941 */ /* 0x000fea0003800000 */
.L_x_17567:
        /* <DEDUP_REMOVED lines=43> */
.L_x_17566:
[----:B------:R-:W-:Y:S05]  /*b300*/  BSYNC B2 ;  /* 0x0000000000027941 */ /* 0x000fea0003800000 */
.L_x_17565:
        /* <DEDUP_REMOVED lines=11> */
.L_x_17561:
[----:B------:R-:W-:Y:S05]  /*b3c0*/  BSYNC B1 ;  /* 0x0000000000017941 */ /* 0x000fea0003800000 */
.L_x_17560:
        /* <DEDUP_REMOVED lines=18> */
.L_x_17572:
[----:B------:R-:W-:Y:S02]  /*b4f0*/  IMAD.MOV.U32 R214, RZ, RZ, R208 ;  /* 0x000000ffffd67224 */ /* 0x000fe400078e00d0 */
.L_x_17573:
[----:B------:R-:W-:Y:S05]  /*b500*/  BSYNC B2 ;  /* 0x0000000000027941 */ /* 0x000fea0003800000 */
.L_x_17571:
        /* <DEDUP_REMOVED lines=16> */
.L_x_17577:
[----:B------:R-:W-:Y:S05]  /*b610*/  BSYNC B3 ;  /* 0x0000000000037941 */ /* 0x000fea0003800000 */
.L_x_17576:
        /* <DEDUP_REMOVED lines=43> */
.L_x_17575:
[----:B------:R-:W-:Y:S05]  /*b8d0*/  BSYNC B2 ;  /* 0x0000000000027941 */ /* 0x000fea0003800000 */
.L_x_17574:
        /* <DEDUP_REMOVED lines=11> */
.L_x_17570:
[----:B------:R-:W-:Y:S05]  /*b990*/  BSYNC B1 ;  /* 0x0000000000017941 */ /* 0x000fea0003800000 */
.L_x_17569:
        /* <DEDUP_REMOVED lines=18> */
.L_x_17581:
[----:B------:R-:W-:Y:S02]  /*bac0*/  IMAD.MOV.U32 R214, RZ, RZ, R208 ;  /* 0x000000ffffd67224 */ /* 0x000fe400078e00d0 */
.L_x_17582:
[----:B------:R-:W-:Y:S05]  /*bad0*/  BSYNC B2 ;  /* 0x0000000000027941 */ /* 0x000fea0003800000 */
.L_x_17580:
        /* <DEDUP_REMOVED lines=16> */
.L_x_17586:
[----:B------:R-:W-:Y:S05]  /*bbe0*/  BSYNC B3 ;  /* 0x0000000000037941 */ /* 0x000fea0003800000 */
.L_x_17585:
        /* <DEDUP_REMOVED lines=43> */
.L_x_17584:
[----:B------:R-:W-:Y:S05]  /*bea0*/  BSYNC B2 ;  /* 0x0000000000027941 */ /* 0x000fea0003800000 */
.L_x_17583:
        /* <DEDUP_REMOVED lines=11> */
.L_x_17579:
[----:B------:R-:W-:Y:S05]  /*bf60*/  BSYNC B1 ;  /* 0x0000000000017941 */ /* 0x000fea0003800000 */
.L_x_17578:
        /* <DEDUP_REMOVED lines=18> */
.L_x_17590:
[----:B------:R-:W-:Y:S02]  /*c090*/  IMAD.MOV.U32 R214, RZ, RZ, R208 ;  /* 0x000000ffffd67224 */ /* 0x000fe400078e00d0 */
.L_x_17591:
[----:B------:R-:W-:Y:S05]  /*c0a0*/  BSYNC B2 ;  /* 0x0000000000027941 */ /* 0x000fea0003800000 */
.L_x_17589:
        /* <DEDUP_REMOVED lines=16> */
.L_x_17595:
[----:B------:R-:W-:Y:S05]  /*c1b0*/  BSYNC B3 ;  /* 0x0000000000037941 */ /* 0x000fea0003800000 */
.L_x_17594:
        /* <DEDUP_REMOVED lines=43> */
.L_x_17593:
[----:B------:R-:W-:Y:S05]  /*c470*/  BSYNC B2 ;  /* 0x0000000000027941 */ /* 0x000fea0003800000 */
.L_x_17592:
[----:B------:R-:W1:Y:S01]  /*c480*/  I2F.U32 R181, R214 ;  /* 0x000000d600b57306 */ /* 0x000e620000201000 */
        /* <DEDUP_REMOVED lines=10> */
.L_x_17588:
[----:B------:R-:W-:Y:S05]  /*c530*/  BSYNC B1 ;  /* 0x0000000000017941 */ /* 0x000fea0003800000 */
.L_x_17587:
        /* <DEDUP_REMOVED lines=18> */
.L_x_17599:
[----:B------:R-:W-:Y:S02]  /*c660*/  MOV R214, R208 ;  /* 0x000000d000d67202 */ /* 0x000fe40000000f00 */
.L_x_17600:
[----:B------:R-:W-:Y:S05]  /*c670*/  BSYNC B2 ;  /* 0x0000000000027941 */ /* 0x000fea0003800000 */
.L_x_17598:
        /* <DEDUP_REMOVED lines=16> */
.L_x_17604:
[----:B------:R-:W-:Y:S05]  /*c780*/  BSYNC B3 ;  /* 0x0000000000037941 */ /* 0x000fea0003800000 */
.L_x_17603:
        /* <DEDUP_REMOVED lines=43> */
.L_x_17602:
[----:B------:R-:W-:Y:S05]  /*ca40*/  BSYNC B2 ;  /* 0x0000000000027941 */ /* 0x000fea0003800000 */
.L_x_17601:
        /* <DEDUP_REMOVED lines=11> */
.L_x_17597:
[----:B------:R-:W-:Y:S05]  /*cb00*/  BSYNC B1 ;  /* 0x0000000000017941 */ /* 0x000fea0003800000 */
.L_x_17596:
        /* <DEDUP_REMOVED lines=18> */
.L_x_17608:
[----:B------:R-:W-:Y:S02]  /*cc30*/  IMAD.MOV.U32 R214, RZ, RZ, R208 ;  /* 0x000000ffffd67224 */ /* 0x000fe400078e00d0 */
.L_x_17609:
[----:B------:R-:W-:Y:S05]  /*cc40*/  BSYNC B2 ;  /* 0x0000000000027941 */ /* 0x000fea0003800000 */
.L_x_17607:
        /* <DEDUP_REMOVED lines=16> */
.L_x_17613:
[----:B------:R-:W-:Y:S05]  /*cd50*/  BSYNC B3 ;  /* 0x0000000000037941 */ /* 0x000fea0003800000 */
.L_x_17612:
        /* <DEDUP_REMOVED lines=43> */
.L_x_17611:
[----:B------:R-:W-:Y:S05]  /*d010*/  BSYNC B2 ;  /* 0x0000000000027941 */ /* 0x000fea0003800000 */
.L_x_17610:
        /* <DEDUP_REMOVED lines=11> */
.L_x_17606:
[----:B------:R-:W-:Y:S05]  /*d0d0*/  BSYNC B1 ;  /* 0x0000000000017941 */ /* 0x000fea0003800000 */
.L_x_17605:
        /* <DEDUP_REMOVED lines=26> */
.L_x_17615:
[----:B------:R-:W-:Y:S05]  /*d280*/  BSYNC B1 ;  /* 0x0000000000017941 */ /* 0x000fea0003800000 */
.L_x_17614:
[----:B------:R-:W-:Y:S02]  /*d290*/  IADD3 R225, R225, 0x20, RZ ;  /* 0x00000020e1e17810 */ /* 0x000fe40007ffe0ff */
[----:B------:R-:W-:Y:S02]  /*d2a0*/  IADD3 R224, R224, 0x20, RZ ;  /* 0x00000020e0e07810 */ /* 0x000fe40007ffe0ff */
.L_x_17541:
[----:B------:R-:W-:Y:S05]  /*d2b0*/  BSYNC B0 ;  /* 0x0000000000007941 */ /* 0x000fea0003800000 */
.L_x_17540:
        /* <DEDUP_REMOVED lines=30> */
.L_x_17621:
[----:B0-----:R-:W-:Y:S02]  /*d4a0*/  IMAD.MOV.U32 R192, RZ, RZ, R208 ;  /* 0x000000ffffc07224 */ /* 0x001fe400078e00d0 */
.L_x_17622:
[----:B------:R-:W-:Y:S05]  /*d4b0*/  BSYNC B2 ;  /* 0x0000000000027941 */ /* 0x000fea0003800000 */
.L_x_17620:
        /* <DEDUP_REMOVED lines=16> */
.L_x_17626:
[----:B------:R-:W-:Y:S05]  /*d5c0*/  BSYNC B3 ;  /* 0x0000000000037941 */ /* 0x000fea0003800000 */
.L_x_17625:
        /* <DEDUP_REMOVED lines=43> */
.L_x_17624:
[----:B------:R-:W-:Y:S05]  /*d880*/  BSYNC B2 ;  /* 0x0000000000027941 */ /* 0x000fea0003800000 */
.L_x_17623:
        /* <DEDUP_REMOVED lines=11> */
.L_x_17619:
[----:B-1----:R-:W-:Y:S05]  /*d940*/  BSYNC B1 ;  /* 0x0000000000017941 */ /* 0x002fea0003800000 */
.L_x_17618:
        /* <DEDUP_REMOVED lines=18> */
.L_x_17630:
[----:B0-----:R-:W-:Y:S02]  /*da70*/  IMAD.MOV.U32 R194, RZ, RZ, R208 ;  /* 0x000000ffffc27224 */ /* 0x001fe400078e00d0 */
.L_x_17631:
[----:B------:R-:W-:Y:S05]  /*da80*/  BSYNC B2 ;  /* 0x0000000000027941 */ /* 0x000fea0003800000 */
.L_x_17629:
        /* <DEDUP_REMOVED lines=16> */
.L_x_17635:
[----:B------:R-:W-:Y:S05]  /*db90*/  BSYNC B3 ;  /* 0x0000000000037941 */ /* 0x000fea0003800000 */
.L_x_17634:
        /* <DEDUP_REMOVED lines=42> */
.L_x_17633:
[----:B------:R-:W-:Y:S05]  /*de40*/  BSYNC B2 ;  /* 0x0000000000027941 */ /* 0x000fea0003800000 */
.L_x_17632:
        /* <DEDUP_REMOVED lines=11> */
.L_x_17628:
[----:B------:R-:W-:Y:S05]  /*df00*/  BSYNC B1 ;  /* 0x0000000000017941 */ /* 0x000fea0003800000 */
.L_x_17627:
        /* <DEDUP_REMOVED lines=18> */
.L_x_17639:
[----:B0-----:R-:W-:Y:S02]  /*e030*/  IMAD.MOV.U32 R194, RZ, RZ, R208 ;  /* 0x000000ffffc27224 */ /* 0x001fe400078e00d0 */
.L_x_17640:
[----:B------:R-:W-:Y:S05]  /*e040*/  BSYNC B2 ;  /* 0x0000000000027941 */ /* 0x000fea0003800000 */
.L_x_17638:
        /* <DEDUP_REMOVED lines=16> */
.L_x_17644:
[----:B------:R-:W-:Y:S05]  /*e150*/  BSYNC B3 ;  /* 0x0000000000037941 */ /* 0x000fea0003800000 */
.L_x_17643:
        /* <DEDUP_REMOVED lines=43> */
.L_x_17642:
[----:B------:R-:W-:Y:S05]  /*e410*/  BSYNC B2 ;  /* 0x0000000000027941 */ /* 0x000fea0003800000 */
.L_x_17641:
        /* <DEDUP_REMOVED lines=11> */
.L_x_17637:
[----:B------:R-:W-:Y:S05]  /*e4d0*/  BSYNC B1 ;  /* 0x0000000000017941 */ /* 0x000fea0003800000 */
.L_x_17636:
        /* <DEDUP_REMOVED lines=18> */
.L_x_17648:
[----:B------:R-:W-:Y:S02]  /*e600*/  IMAD.MOV.U32 R214, RZ, RZ, R208 ;  /* 0x000000ffffd67224 */ /* 0x000fe400078e00d0 */
.L_x_17649:
[----:B------:R-:W-:Y:S05]  /*e610*/  BSYNC B2 ;  /* 0x0000000000027941 */ /* 0x000fea0003800000 */
.L_x_17647:
        /* <DEDUP_REMOVED lines=16> */
.L_x_17653:
[----:B------:R-:W-:Y:S05]  /*e720*/  BSYNC B3 ;  /* 0x0000000000037941 */ /* 0x000fea0003800000 */
.L_x_17652:
        /* <DEDUP_REMOVED lines=43> */
.L_x_17651:
[----:B------:R-:W-:Y:S05]  /*e9e0*/  BSYNC B2 ;  /* 0x0000000000027941 */ /* 0x000fea0003800000 */
.L_x_17650:
[----:B------:R-:W1:Y:S01]  /*e9f0*/  I2F.U32 R187, R214 ;  /* 0x000000d600bb7306 */ /* 0x000e620000201000 */
[----:B------:R-:W-:Y:S01]  /*ea00*/  HFMA2.MMA R188, -RZ, RZ, 0.1171875, 0 ;  /* 0x2f800000ffbc7435 */ /* 0x000fe200000001ff */
[----:B-----5:R-:W-:-:S05]  /*ea10*/  PRMT R190, RZ, 0x7610, R149 ;  /* 0x00007610ffbe7816 */ /* 0x020fca0000000095 */
        /* <DEDUP_REMOVED lines=8> */
.L_x_17646:
[----:B------:R-:W-:Y:S05]  /*eaa0*/  BSYNC B1 ;  /* 0x0000000000017941 */ /* 0x000fea0003800000 */
.L_x_17645:
        /* <DEDUP_REMOVED lines=18> */
.L_x_17657:
[----:B------:R-:W-:Y:S02]  /*ebd0*/  MOV R214, R208 ;  /* 0x000000d000d67202 */ /* 0x000fe40000000f00 */
.L_x_17658:
[----:B------:R-:W-:Y:S05]  /*ebe0*/  BSYNC B2 ;  /* 0x0000000000027941 */ /* 0x000fea0003800000 */
.L_x_17656:
        /* <DEDUP_REMOVED lines=16> */
.L_x_17662:
[----:B------:R-:W-:Y:S05]  /*ecf0*/  BSYNC B3 ;  /* 0x0000000000037941 */ /* 0x000fea0003800000 */
.L_x_17661:
        /* <DEDUP_REMOVED lines=43> */
.L_x_17660:
[----:B------:R-:W-:Y:S05]  /*efb0*/  BSYNC B2 ;  /* 0x0000000000027941 */ /* 0x000fea0003800000 */
.L_x_17659:
        /* <DEDUP_REMOVED lines=11> */
.L_x_17655:
[----:B------:R-:W-:Y:S05]  /*f070*/  BSYNC B1 ;  /* 0x0000000000017941 */ /* 0x000fea0003800000 */
.L_x_17654:
        /* <DEDUP_REMOVED lines=18> */
.L_x_17666:
[----:B------:R-:W-:Y:S02]  /*f1a0*/  IMAD.MOV.U32 R214, RZ, RZ, R208 ;  /* 0x000000ffffd67224 */ /* 0x000fe400078e00d0 */
.L_x_17667:
[----:B------:R-:W-:Y:S05]  /*f1b0*/  BSYNC B2 ;  /* 0x0000000000027941 */ /* 0x000fea0003800000 */
.L_x_17665:
        /* <DEDUP_REMOVED lines=16> */
.L_x_17671:
[----:B------:R-:W-:Y:S05]  /*f2c0*/  BSYNC B3 ;  /* 0x0000000000037941 */ /* 0x000fea0003800000 */
.L_x_17670:
        /* <DEDUP_REMOVED lines=43> */
.L_x_17669:
[----:B------:R-:W-:Y:S05]  /*f580*/  BSYNC B2 ;  /* 0x0000000000027941 */ /* 0x000fea0003800000 */
.L_x_17668:
        /* <DEDUP_REMOVED lines=11> */
.L_x_17664:
[----:B------:R-:W-:Y:S05]  /*f640*/  BSYNC B1 ;  /* 0x0000000000017941 */ /* 0x000fea0003800000 */
.L_x_17663:
        /* <DEDUP_REMOVED lines=18> */
.L_x_17675:
[----:B------:R-:W-:Y:S02]  /*f770*/  IMAD.MOV.U32 R214, RZ, RZ, R208 ;  /* 0x000000ffffd67224 */ /* 0x000fe400078e00d0 */
.L_x_17676:
[----:B------:R-:W-:Y:S05]  /*f780*/  BSYNC B2 ;  /* 0x0000000000027941 */ /* 0x000fea0003800000 */
.L_x_17674:
        /* <DEDUP_REMOVED lines=16> */
.L_x_17680:
[----:B------:R-:W-:Y:S05]  /*f890*/  BSYNC B3 ;  /* 0x0000000000037941 */ /* 0x000fea0003800000 */
.L_x_17679:
        /* <DEDUP_REMOVED lines=43> */
.L_x_17678:
[----:B------:R-:W-:Y:S05]  /*fb50*/  BSYNC B2 ;  /* 0x0000000000027941 */ /* 0x000fea0003800000 */
.L_x_17677:
        /* <DEDUP_REMOVED lines=11> */
.L_x_17673:
[----:B------:R-:W-:Y:S05]  /*fc10*/  BSYNC B1 ;  /* 0x0000000000017941 */ /* 0x000fea0003800000 */
.L_x_17672:
        /* <DEDUP_REMOVED lines=18> */
.L_x_17684:
[----:B------:R-:W-:Y:S02]  /*fd40*/  IMAD.MOV.U32 R214, RZ, RZ, R208 ;  /* 0x000000ffffd67224 */ /* 0x000fe400078e00d0 */
.L_x_17685:
[----:B------:R-:W-:Y:S05]  /*fd50*/  BSYNC B2 ;  /* 0x0000000000027941 */ /* 0x000fea0003800000 */
.L_x_17683:
        /* <DEDUP_REMOVED lines=16> */
.L_x_17689:
[----:B------:R-:W-:Y:S05]  /*fe60*/  BSYNC B3 ;  /* 0x0000000000037941 */ /* 0x000fea0003800000 */
.L_x_17688:
        /* <DEDUP_REMOVED lines=43> */
.L_x_17687:
[----:B------:R-:W-:Y:S05]  /*10120*/  BSYNC B2 ;  /* 0x0000000000027941 */ /* 0x000fea0003800000 */
.L_x_17686:
        /* <DEDUP_REMOVED lines=11> */
.L_x_17682:
[----:B------:R-:W-:Y:S05]  /*101e0*/  BSYNC B1 ;  /* 0x0000000000017941 */ /* 0x000fea0003800000 */
.L_x_17681:
[----:B------:R-:W-:-:S10]  /*101f0*/  HFMA2.MMA R192, -RZ, RZ, 0, 1.9073486328125e-06 ;  /* 0x00000020ffc07435 */ /* 0x000fd400000001ff */
        /* <DEDUP_REMOVED lines=8> */
[----:B------:R-:W-:Y:S01]  /*10280*/  LOP3.LUT R193, R193, 0xff0000, RZ, 0xc0, !PT ;  /* 0x00ff0000c1c17812 */ /* 0x000fe200078ec0ff */
[----:B------:R-:W-:Y:S01]  /*10290*/  IMAD.WIDE.U32 R224, R224, R225, c[0x0][0x190] ;  /* 0x00006400e0e07625 */ /* 0x000fe200078e00e1 */
[----:B------:R-:W-:-:S02]  /*102a0*/  LOP3.LUT R214, R211, 0xff, RZ, 0xc0, !PT ;  /* 0x000000ffd3d67812 */ /* 0x000fc400078ec0ff */
        /* <DEDUP_REMOVED lines=11> */
[----:B------:R-:W-:-:S05]  /*10360*/  LOP3.LUT R192, R192, 0xff, R205, 0xf8, !PT ;  /* 0x000000ffc0c07812 */ /* 0x000fca00078ef8cd */
[----:B------:R0:W-:Y:S02]  /*10370*/  STG.E.64 [R224.64], R192 ;  /* 0x000000c0e0007986 */ /* 0x0001e4000c101b04 */
.L_x_17617:
[----:B------:R-:W-:Y:S05]  /*10380*/  BSYNC B0 ;  /* 0x0000000000007941 */ /* 0x000fea0003800000 */
.L_x_17616:
        /* <DEDUP_REMOVED lines=48> */
.L_x_17704:
        /* <DEDUP_REMOVED lines=101> */
.L_x_17705:
        /* <DEDUP_REMOVED lines=58> */
.L_x_17695:
[----:B------:R-:W-:Y:S05]  /*11080*/  BSYNC B1 ;  /* 0x0000000000017941 */ /* 0x000fea0003800000 */
.L_x_17694:
[----:B------:R-:W-:Y:S01]  /*11090*/  ISETP.NE.AND P2, PT, R218, RZ, PT ;  /* 0x000000ffda00720c */ /* 0x000fe20003f45270 */
        /* <DEDUP_REMOVED lines=34> */
.L_x_17697:
[----:B------:R-:W-:Y:S05]  /*112c0*/  BSYNC B1 ;  /* 0x0000000000017941 */ /* 0x000fea0003800000 */
.L_x_17696:
        /* <DEDUP_REMOVED lines=35> */
.L_x_17699:
[----:B------:R-:W-:Y:S05]  /*11500*/  BSYNC B1 ;  /* 0x0000000000017941 */ /* 0x000fea0003800000 */
.L_x_17698:
        /* <DEDUP_REMOVED lines=35> */
.L_x_17701:
[----:B------:R-:W-:Y:S05]  /*11740*/  BSYNC B1 ;  /* 0x0000000000017941 */ /* 0x000fea0003800000 */
.L_x_17700:
        /* <DEDUP_REMOVED lines=32> */
.L_x_17693:
[----:B------:R-:W-:Y:S05]  /*11950*/  BSYNC B0 ;  /* 0x0000000000007941 */ /* 0x000fea0003800000 */
.L_x_17692:
[----:B0-----:R-:W-:-:S05]  /*11960*/  IMAD.MOV.U32 R192, RZ, RZ, c[0x0][0x160] ;  /* 0x00005800ffc07624 */ /* 0x001fca00078e00ff */
[----:B------:R-:W-:-:S04]  /*11970*/  LEA R19, R192, R19, 0x2 ;  /* 0x00000013c0137211 */ /* 0x000fc800078e10ff */
[----:B------:R-:W-:-:S13]  /*11980*/  ISETP.GE.AND P2, PT, R19, c[0x0][0x164], PT ;  /* 0x0000590013007a0c */ /* 0x000fda0003f46270 */
[----:B------:R-:W-:Y:S01]  /*11990*/  @P2 CALL.REL.NOINC `(.L_x_17702) ;  /* 0x0000001000002944 */ /* 0x000fe20003c00000 */
[----:B------:R-:W-:Y:S05]  /*119a0*/  BRA `(.L_x_17703) ;  /* 0xfffef37000007947 */ /* 0x000fea000383ffff */
.L_x_17702:
[----:B------:R-:W-:Y:S05]  /*119b0*/  EXIT ;  /* 0x000000000000794d */ /* 0x000fea0003800000 */
.L_x_17690:
[----:B------:R-:W-:Y:S01]  /*119c0*/  IMAD.MOV.U32 R194, RZ, RZ, R195 ;  /* 0x000000ffffc27224 */ /* 0x000fe200078e00c3 */
[----:B------:R-:W-:Y:S01]  /*119d0*/  MOV R192, 0x11a20 ;  /* 0x00011a2000c07802 */ /* 0x000fe20000000f00 */
[----:B------:R-:W-:Y:S02]  /*119e0*/  IMAD.MOV.U32 R221, RZ, RZ, 0x1 ;  /* 0x00000001ffdd7424 */ /* 0x000fe400078e00ff */
[----:B------:R-:W-:Y:S02]  /*119f0*/  IMAD.MOV.U32 R224, RZ, RZ, 0x1f ;  /* 0x0000001fffe07424 */ /* 0x000fe400078e00ff */
[----:B------:R-:W-:Y:S02]  /*11a00*/  IMAD.MOV.U32 R225, RZ, RZ, -0x1 ;  /* 0xffffffffffe17424 */ /* 0x000fe400078e00ff */
[----:B-----5:R-:W-:Y:S05]  /*11a10*/  CALL.REL.NOINC `($__internal_78_$__cuda_sm70_shflsync_bfly_p) ;  /* 0x000008c000007944 */ /* 0x020fea0003c00000 */
[----:B-1----:R-:W-:Y:S01]  /*11a20*/  MOV R192, R221 ;  /* 0x000000dd00c07202 */ /* 0x002fe20000000f00 */
[----:B0-----:R-:W-:Y:S05]  /*11a30*/  BRA `(.L_x_17704) ;  /* 0xffffec5000007947 */ /* 0x001fea000383ffff */
.L_x_17691:
[----:B------:R-:W-:Y:S01]  /*11a40*/  IMAD.MOV.U32 R194, RZ, RZ, R227 ;  /* 0x000000ffffc27224 */ /* 0x000fe200078e00e3 */
[----:B------:R-:W-:Y:S01]  /*11a50*/  MOV R192, 0x11aa0 ;  /* 0x00011aa000c07802 */ /* 0x000fe20000000f00 */
[----:B------:R-:W-:Y:S02]  /*11a60*/  IMAD.MOV.U32 R221, RZ, RZ, 0x2 ;  /* 0x00000002ffdd7424 */ /* 0x000fe400078e00ff */
[----:B------:R-:W-:-:S02]  /*11a70*/  IMAD.MOV.U32 R224, RZ, RZ, 0x1f ;  /* 0x0000001fffe07424 */ /* 0x000fc400078e00ff */
[----:B------:R-:W-:Y:S02]  /*11a80*/  IMAD.MOV.U32 R225, RZ, RZ, -0x1 ;  /* 0xffffffffffe17424 */ /* 0x000fe400078e00ff */
[----:B0----5:R-:W-:Y:S05]  /*11a90*/  CALL.REL.NOINC `($__internal_78_$__cuda_sm70_shflsync_bfly_p) ;  /* 0x0000084000007944 */ /* 0x021fea0003c00000 */
[----:B01----:R-:W-:Y:S01]  /*11aa0*/  FADD.FTZ R194, R227, R221 ;  /* 0x000000dde3c27221 */ /* 0x003fe20000010000 */
[----:B------:R-:W-:Y:S01]  /*11ab0*/  HFMA2.MMA R221, -RZ, RZ, 0, 2.384185791015625e-07 ;  /* 0x00000004ffdd7435 */ /* 0x000fe200000001ff */
[----:B------:R-:W-:Y:S01]  /*11ac0*/  IMAD.MOV.U32 R224, RZ, RZ, 0x1f ;  /* 0x0000001fffe07424 */ /* 0x000fe200078e00ff */
[----:B------:R-:W-:Y:S01]  /*11ad0*/  MOV R192, 0x11b00 ;  /* 0x00011b0000c07802 */ /* 0x000fe20000000f00 */
[----:B------:R-:W-:-:S03]  /*11ae0*/  IMAD.MOV.U32 R225, RZ, RZ, -0x1 ;  /* 0xffffffffffe17424 */ /* 0x000fc600078e00ff */
[----:B------:R-:W-:Y:S05]  /*11af0*/  CALL.REL.NOINC `($__internal_78_$__cuda_sm70_shflsync_bfly_p) ;  /* 0x000007e000007944 */ /* 0x000fea0003c00000 */
[----:B01----:R-:W-:Y:S01]  /*11b00*/  FADD.FTZ R194, R194, R221 ;  /* 0x000000ddc2c27221 */ /* 0x003fe20000010000 */
[----:B------:R-:W-:Y:S01]  /*11b10*/  MOV R225, 0xffffffff ;  /* 0xffffffff00e17802 */ /* 0x000fe20000000f00 */
[----:B------:R-:W-:Y:S01]  /*11b20*/  IMAD.MOV.U32 R221, RZ, RZ, 0x8 ;  /* 0x00000008ffdd7424 */ /* 0x000fe200078e00ff */
[----:B------:R-:W-:Y:S01]  /*11b30*/  MOV R192, 0x11b60 ;  /* 0x00011b6000c07802 */ /* 0x000fe20000000f00 */
[----:B------:R-:W-:Y:S02]  /*11b40*/  IMAD.MOV.U32 R224, RZ, RZ, 0x1f ;  /* 0x0000001fffe07424 */ /* 0x000fe400078e00ff */
[----:B------:R-:W-:Y:S05]  /*11b50*/  CALL.REL.NOINC `($__internal_78_$__cuda_sm70_shflsync_bfly_p) ;  /* 0x0000078000007944 */ /* 0x000fea0003c00000 */
[----:B01----:R-:W-:Y:S01]  /*11b60*/  FADD.FTZ R194, R194, R221 ;  /* 0x000000ddc2c27221 */ /* 0x003fe20000010000 */
[----:B------:R-:W-:Y:S01]  /*11b70*/  MOV R192, 0x11bc0 ;  /* 0x00011bc000c07802 */ /* 0x000fe20000000f00 */
[----:B------:R-:W-:-:S02]  /*11b80*/  IMAD.MOV.U32 R221, RZ, RZ, 0x10 ;  /* 0x00000010ffdd7424 */ /* 0x000fc400078e00ff */
[----:B------:R-:W-:Y:S02]  /*11b90*/  IMAD.MOV.U32 R224, RZ, RZ, 0x1f ;  /* 0x0000001fffe07424 */ /* 0x000fe400078e00ff */
[----:B------:R-:W-:Y:S02]  /*11ba0*/  IMAD.MOV.U32 R225, RZ, RZ, -0x1 ;  /* 0xffffffffffe17424 */ /* 0x000fe400078e00ff */
[----:B------:R-:W-:Y:S05]  /*11bb0*/  CALL.REL.NOINC `($__internal_78_$__cuda_sm70_shflsync_bfly_p) ;  /* 0x0000072000007944 */ /* 0x000fea0003c00000 */
[----:B-1----:R-:W-:Y:S01]  /*11bc0*/  FADD.FTZ R215, R194, R221 ;  /* 0x000000ddc2d77221 */ /* 0x002fe20000010000 */
[----:B0-----:R-:W-:Y:S01]  /*11bd0*/  HFMA2.MMA R224, -RZ, RZ, 0, 1.847743988037109375e-06 ;  /* 0x0000001fffe07435 */ /* 0x001fe200000001ff */
[----:B------:R-:W-:Y:S02]  /*11be0*/  IMAD.MOV.U32 R221, RZ, RZ, 0x1 ;  /* 0x00000001ffdd7424 */ /* 0x000fe400078e00ff */
[----:B------:R-:W-:Y:S02]  /*11bf0*/  FMUL.FTZ R215, R215, c[0x0][0x1e0] ;  /* 0x00007800d7d77a20 */ /* 0x000fe40000410000 */
[----:B------:R-:W-:Y:S02]  /*11c00*/  IMAD.MOV.U32 R225, RZ, RZ, -0x1 ;  /* 0xffffffffffe17424 */ /* 0x000fe400078e00ff */
        /* <DEDUP_REMOVED lines=82> */
[----:B------:R-:W-:Y:S05]  /*12130*/  CALL.REL.NOINC `($__internal_78_$__cuda_sm70_shflsync_bfly_p) ;  /* 0x000001a000007944 */ /* 0x000fea0003c00000 */
[----:B01----:R-:W-:Y:S01]  /*12140*/  FADD.FTZ R194, R194, R221 ;  /* 0x000000ddc2c27221 */ /* 0x003fe20000010000 */
[----:B------:R-:W-:Y:S01]  /*12150*/  MOV R192, 0x121a0 ;  /* 0x000121a000c07802 */ /* 0x000fe20000000f00 */
[----:B------:R-:W-:Y:S02]  /*12160*/  IMAD.MOV.U32 R221, RZ, RZ, 0x2 ;  /* 0x00000002ffdd7424 */ /* 0x000fe400078e00ff */
[----:B------:R-:W-:Y:S02]  /*12170*/  IMAD.MOV.U32 R224, RZ, RZ, 0x1f ;  /* 0x0000001fffe07424 */ /* 0x000fe400078e00ff */
[----:B------:R-:W-:Y:S02]  /*12180*/  IMAD.MOV.U32 R225, RZ, RZ, -0x1 ;  /* 0xffffffffffe17424 */ /* 0x000fe400078e00ff */
[----:B------:R-:W-:Y:S05]  /*12190*/  CALL.REL.NOINC `($__internal_78_$__cuda_sm70_shflsync_bfly_p) ;  /* 0x0000014000007944 */ /* 0x000fea0003c00000 */
[----:B01----:R-:W-:Y:S01]  /*121a0*/  FADD.FTZ R194, R194, R221 ;  /* 0x000000ddc2c27221 */ /* 0x003fe20000010000 */
[----:B------:R-:W-:Y:S01]  /*121b0*/  MOV R221, 0x4 ;  /* 0x0000000400dd7802 */ /* 0x000fe20000000f00 */
[----:B------:R-:W-:Y:S01]  /*121c0*/  IMAD.MOV.U32 R224, RZ, RZ, 0x1f ;  /* 0x0000001fffe07424 */ /* 0x000fe200078e00ff */
[----:B------:R-:W-:Y:S01]  /*121d0*/  MOV R192, 0x12200 ;  /* 0x0001220000c07802 */ /* 0x000fe20000000f00 */
[----:B------:R-:W-:-:S02]  /*121e0*/  IMAD.MOV.U32 R225, RZ, RZ, -0x1 ;  /* 0xffffffffffe17424 */ /* 0x000fc400078e00ff */
[----:B------:R-:W-:Y:S05]  /*121f0*/  CALL.REL.NOINC `($__internal_78_$__cuda_sm70_shflsync_bfly_p) ;  /* 0x000000e000007944 */ /* 0x000fea0003c00000 */
[----:B0-----:R-:W-:Y:S01]  /*12200*/  HFMA2.MMA R224, -RZ, RZ, 0, 1.847743988037109375e-06 ;  /* 0x0000001fffe07435 */ /* 0x001fe200000001ff */
[----:B-1----:R-:W-:Y:S01]  /*12210*/  FADD.FTZ R194, R194, R221 ;  /* 0x000000ddc2c27221 */ /* 0x002fe20000010000 */
[----:B------:R-:W-:Y:S01]  /*12220*/  MOV R192, 0x12260 ;  /* 0x0001226000c07802 */ /* 0x000fe20000000f00 */
[----:B------:R-:W-:-:S02]  /*12230*/  IMAD.MOV.U32 R221, RZ, RZ, 0x8 ;  /* 0x00000008ffdd7424 */ /* 0x000fc400078e00ff */
[----:B------:R-:W-:Y:S02]  /*12240*/  IMAD.MOV.U32 R225, RZ, RZ, -0x1 ;  /* 0xffffffffffe17424 */ /* 0x000fe400078e00ff */
[----:B------:R-:W-:Y:S05]  /*12250*/  CALL.REL.NOINC `($__internal_78_$__cuda_sm70_shflsync_bfly_p) ;  /* 0x0000008000007944 */ /* 0x000fea0003c00000 */
[----:B-1----:R-:W-:Y:S01]  /*12260*/  FADD.FTZ R214, R194, R221 ;  /* 0x000000ddc2d67221 */ /* 0x002fe20000010000 */
[----:B0-----:R-:W-:Y:S01]  /*12270*/  MOV R225, 0xffffffff ;  /* 0xffffffff00e17802 */ /* 0x001fe20000000f00 */
[----:B------:R-:W-:Y:S01]  /*12280*/  IMAD.MOV.U32 R221, RZ, RZ, 0x10 ;  /* 0x00000010ffdd7424 */ /* 0x000fe200078e00ff */
[----:B------:R-:W-:Y:S01]  /*12290*/  MOV R192, 0x122d0 ;  /* 0x000122d000c07802 */ /* 0x000fe20000000f00 */
[----:B------:R-:W-:Y:S02]  /*122a0*/  IMAD.MOV.U32 R224, RZ, RZ, 0x1f ;  /* 0x0000001fffe07424 */ /* 0x000fe400078e00ff */
[----:B------:R-:W-:Y:S02]  /*122b0*/  IMAD.MOV.U32 R194, RZ, RZ, R214 ;  /* 0x000000ffffc27224 */ /* 0x000fe400078e00d6 */
[----:B------:R-:W-:Y:S05]  /*122c0*/  CALL.REL.NOINC `($__internal_78_$__cuda_sm70_shflsync_bfly_p) ;  /* 0x0000001000007944 */ /* 0x000fea0003c00000 */
[----:B01----:R-:W-:Y:S05]  /*122d0*/  BRA `(.L_x_17705) ;  /* 0xffffea0000007947 */ /* 0x003fea000383ffff */
        .weak           $__internal_78_$__cuda_sm70_shflsync_bfly_p
        .type           $__internal_78_$__cuda_sm70_shflsync_bfly_p,@function
        .size           $__internal_78_$__cuda_sm70_shflsync_bfly_p,(.L_x_36166 - $__internal_78_$__cuda_sm70_shflsync_bfly_p)
$__internal_78_$__cuda_sm70_shflsync_bfly_p:
[----:B------:R-:W-:Y:S01]  /*122e0*/  IMAD.MOV.U32 R193, RZ, RZ, 0x0 ;  /* 0x00000000ffc17424 */ /* 0x000fe200078e00ff */
[----:B------:R-:W-:Y:S04]  /*122f0*/  WARPSYNC R225 ;  /* 0x000000e100007348 */ /* 0x000fe80003800000 */
[----:B------:R0:W1:Y:S01]  /*12300*/  SHFL.BFLY PT, R221, R194, R221, R224 ;  /* 0x0c0000ddc2dd7389 */ /* 0x00006200000e00e0 */
[----:B------:R-:W-:Y:S05]  /*12310*/  RET.REL.NODEC R192 `(_ZN10layer_norm13ln_fwd_kernelINS_13Kernel_traitsIf13__nv_bfloat16fS2_fjLj1280ELj1ELj4ELj1ELj16ENS_18Kernel_traits_baseILj1280EfS2_fS2_fjLj128EEEEELb1ELb1ELb1ELb0EEEvNS_9FwdParamsE) ;  /* 0xfffedce0c0007950 */ /* 0x000fea0003c3ffff */
.L_x_17706:
        /* <DEDUP_REMOVED lines=14> */
.L_x_36166:


//--------------------- .text._ZN10layer_norm13ln_fwd_kernelINS_13Kernel_traitsIf13__nv_bfloat16fS2_fjLj1280ELj1ELj4ELj1ELj16ENS_18Kernel_traits_baseILj1280EfS2_fS2_fjLj128EEEEELb1ELb1ELb1ELb1EEEvNS_9FwdParamsE --------------------------
	.section	.text._ZN10layer_norm13ln_fwd_kernelINS_13Kernel_traitsIf13__nv_bfloat16fS2_fjLj1280ELj1ELj4ELj1ELj16ENS_18Kernel_traits_baseILj1280EfS2_fS2_fjLj128EEEEELb1ELb1ELb1ELb1EEEvNS_9FwdParamsE,"ax",@progbits
	.sectioninfo	@"SHI_REGISTERS=255"
	.align	128
        .global         _ZN10layer_norm13ln_fwd_kernelINS_13Kernel_traitsIf13__nv_bfloat16fS2_fjLj1280ELj1ELj4ELj1ELj16ENS_18Kernel_traits_baseILj1280EfS2_fS2_fjLj128EEEEELb1ELb1ELb1ELb1EEEvNS_9FwdParamsE
        .type           _ZN10layer_norm13ln_fwd_kernelINS_13Kernel_traitsIf13__nv_bfloat16fS2_fjLj1280ELj1ELj4ELj1ELj16ENS_18Kernel_traits_baseILj1280EfS2_fS2_fjLj128EEEEELb1ELb1ELb1ELb1EEEvNS_9FwdParamsE,@function
        .size           _ZN10layer_norm13ln_fwd_kernelINS_13Kernel_traitsIf13__nv_bfloat16fS2_fjLj1280ELj1ELj4ELj1ELj16ENS_18Kernel_traits_baseILj1280EfS2_fS2_fjLj128EEEEELb1ELb1ELb1ELb1EEEvNS_9FwdParamsE,(.L_x_36167 - _ZN10layer_norm13ln_fwd_kernelINS_13Kernel_traitsIf13__nv_bfloat16fS2_fjLj1280ELj1ELj4ELj1ELj16ENS_18Kernel_traits_baseILj1280EfS2_fS2_fjLj128EEEEELb1ELb1ELb1ELb1EEEvNS_9FwdParamsE)
        .other          _ZN10layer_norm13ln_fwd_kernelINS_13Kernel_traitsIf13__nv_bfloat16fS2_fjLj1280ELj1ELj4ELj1ELj16ENS_18Kernel_traits_baseILj1280EfS2_fS2_fjLj128EEEEELb1ELb1ELb1ELb1EEEvNS_9FwdParamsE,@"STO_CUDA_ENTRY STV_DEFAULT"
_ZN10layer_norm13ln_fwd_kernelINS_13Kernel_traitsIf13__nv_bfloat16fS2_fjLj1280ELj1ELj4ELj1ELj16ENS_18Kernel_traits_baseILj1280EfS2_fS2_fjLj128EEEEELb1ELb1ELb1ELb1EEEvNS_9FwdParamsE:
.text._ZN10layer_norm13ln_fwd_kernelINS_13Kernel_traitsIf13__nv_bfloat16fS2_fjLj1280ELj1ELj4ELj1ELj16ENS_18Kernel_traits_baseILj1280EfS2_fS2_fjLj128EEEEELb1ELb1ELb1ELb1EEEvNS_9FwdParamsE:
        /* <DEDUP_REMOVED lines=25> */
[C---:B0-----:R-:W-:Y:S01]  /*0190*/  SHF.L.U32 R0, R13.reuse, 0x5, RZ ;  /* 0x000000050d007819 */ /* 0x041fe200000006ff */
        /* <DEDUP_REMOVED lines=68> */
[C---:B------:R-:W-:Y:S02]  /*05e0*/  IADD3 R205, R203.reuse, 0x76cf5d0a, RZ ;  /* 0x76cf5d0acbcd7810 */ /* 0x040fe40007ffe0ff */
        /* <DEDUP_REMOVED lines=14> */
[C---:B------:R-:W-:Y:S02]  /*06d0*/  IADD3 R195, R203.reuse, 0x646e171e, RZ ;  /* 0x646e171ecbc37810 */ /* 0x040fe40007ffe0ff */
[----:B------:R-:W-:Y:S01]  /*06e0*/  IADD3 R194, R203, 0x1fd5c5a3, RZ ;  /* 0x1fd5c5a3cbc27810 */ /* 0x000fe20007ffe0ff */
[----:B------:R-:W-:Y:S01]  /*06f0*/  IMAD.WIDE.U32 R8, R8, -0x326172a9, RZ ;  /* 0xcd9e8d5708087825 */ /* 0x000fe200078e00ff */
[----:B------:R-:W-:-:S02]  /*0700*/  LOP3.LUT R5, R7, R2, R204, 0x96, !PT ;  /* 0x0000000207057212 */ /* 0x000fc400078e96cc */
[C---:B------:R-:W-:Y:S02]  /*0710*/  IADD3 R193, R202.reuse, 0x5384540f, RZ ;  /* 0x5384540fcac17810 */ /* 0x040fe40007ffe0ff */
        /* <DEDUP_REMOVED lines=27> */
[----:B------:R-:W-:-:S04]  /*08d0*/  IMAD.WIDE.U32 R2, R3, -0x2daee0ad, RZ ;  /* 0xd2511f5303027825 */ /* 0x000fc800078e00ff */
[----:B------:R-:W-:Y:S01]  /*08e0*/  IMAD R0, R5, -0x326172a9, RZ ;  /* 0xcd9e8d5705007824 */ /* 0x000fe200078e02ff */
[----:B------:R-:W-:Y:S01]  /*08f0*/  LOP3.LUT R15, R3, R15, R18, 0x96, !PT ;  /* 0x0000000f030f7212 */ /* 0x000fe200078e9612 */
[----:B------:R-:W-:-:S04]  /*0900*/  IMAD.HI.U32 R14, R6, -0x326172a9, RZ ;  /* 0xcd9e8d57060e7827 */ /* 0x000fc800078e00ff */
[----:B------:R-:W-:Y:S01]  /*0910*/  IMAD.MOV.U32 R16, RZ, RZ, R2 ;  /* 0x000000ffff107224 */ /* 0x000fe200078e0002 */
[----:B------:R-:W-:Y:S01]  /*0920*/  LOP3.LUT R14, R14, R0, R17, 0x96, !PT ;  /* 0x000000000e0e7212 */ /* 0x000fe200078e9611 */
[----:B------:R-:W-:Y:S02]  /*0930*/  IMAD.MOV.U32 R9, RZ, RZ, RZ ;  /* 0x000000ffff097224 */ /* 0x000fe400078e00ff */
[----:B------:R-:W-:Y:S02]  /*0940*/  IMAD R10, R6, -0x326172a9, RZ ;  /* 0xcd9e8d57060a7824 */ /* 0x000fe400078e02ff */
.L_x_18082:
[----:B------:R-:W-:-:S10]  /*0950*/  HFMA2.MMA R160, -RZ, RZ, 0, 2.384185791015625e-07 ;  /* 0x00000004ffa07435 */ /* 0x000fd400000001ff */
        /* <DEDUP_REMOVED lines=8> */
[----:B------:R-:W-:Y:S01]  /*09e0*/  LEA.HI.SX32 R222, R155, R216, 0x1d ;  /* 0x000000d89bde7211 */ /* 0x000fe200078feaff */
[----:B------:R-:W-:-:S04]  /*09f0*/  IMAD.WIDE R154, R209, R160, c[0x0][0x1d8] ;  /* 0x00007600d19a7625 */ /* 0x000fc800078e02a0 */
[----:B------:R-:W-:Y:S01]  /*0a00*/  @P0 IMAD.MOV.U32 R159, RZ, RZ, 0x20 ;  /* 0x00000020ff9f0424 */ /* 0x000fe200078e00ff */
[----:B-----5:R0:W5:Y:S03]  /*0a10*/  LDG.E R218, [R154.64] ;  /* 0x000000049ada7981 */ /* 0x020166000c1e1900 */
[----:B------:R-:W-:-:S05]  /*0a20*/  @P0 IMAD.WIDE.U32 R158, R222, R159, c[0x0][0x180] ;  /* 0x00006000de9e0625 */ /* 0x000fca00078e009f */
[----:B------:R-:W3:Y:S04]  /*0a30*/  @P0 LDG.E.128 R140, [R158.64] ;  /* 0x000000049e8c0981 */ /* 0x000ee8000c1e1d00 */
[----:B------:R0:W5:Y:S01]  /*0a40*/  @P0 LDG.E.128 R144, [R158.64+0x10] ;  /* 0x000010049e900981 */ /* 0x000162000c1e1d00 */
[----:B--2---:R-:W-:-:S13]  /*0a50*/  ISETP.GE.AND P2, PT, R152, 0x1, PT ;  /* 0x000000019800780c */ /* 0x004fda0003f46270 */
[----:B------:R-:W-:-:S05]  /*0a60*/  @P2 IADD3 R156, R152, -0x1, RZ ;  /* 0xffffffff989c2810 */ /* 0x000fca0007ffe0ff */
[----:B------:R-:W-:-:S05]  /*0a70*/  @P2 IMAD R156, R156, c[0x0][0x168], RZ ;  /* 0x00005a009c9c2a24 */ /* 0x000fca00078e02ff */
[----:B------:R-:W-:-:S04]  /*0a80*/  @P2 SHF.R.S32.HI R157, RZ, 0x1f, R156 ;  /* 0x0000001fff9d2819 */ /* 0x000fc8000001149c */
[----:B------:R-:W-:Y:S01]  /*0a90*/  @P2 LEA.HI R157, R157, R156, RZ, 0x3 ;  /* 0x0000009c9d9d2211 */ /* 0x000fe200078f18ff */
[----:B------:R-:W-:-:S03]  /*0aa0*/  @P2 IMAD.MOV.U32 R156, RZ, RZ, 0x10 ;  /* 0x00000010ff9c2424 */ /* 0x000fc600078e00ff */
[----:B------:R-:W-:-:S05]  /*0ab0*/  @P2 LEA.HI.SX32 R219, R157, R216, 0x1d ;  /* 0x000000d89ddb2211 */ /* 0x000fca00078feaff */
[----:B------:R-:W-:-:S05]  /*0ac0*/  @P2 IMAD.WIDE.U32 R156, R219, R156, c[0x0][0x170] ;  /* 0x00005c00db9c2625 */ /* 0x000fca00078e009c */
[----:B------:R0:W5:Y:S01]  /*0ad0*/  @P2 LDG.E.128 R148, [R156.64] ;  /* 0x000000049c942981 */ /* 0x000162000c1e1d00 */
[----:B------:R-:W-:Y:S01]  /*0ae0*/  ISETP.GT.AND P3, PT, R152, RZ, PT ;  /* 0x000000ff9800720c */ /* 0x000fe20003f64270 */
[----:B------:R-:W-:Y:S01]  /*0af0*/  BSSY B0, `(.L_x_17707) ;  /* 0x000005e000007945 */ /* 0x000fe20003800000 */
[----:B------:R-:W-:-:S11]  /*0b00*/  SHF.R.S32.HI R220, RZ, 0x1f, R209 ;  /* 0x0000001fffdc7819 */ /* 0x000fd600000114d1 */
[----:B------:R-:W-:-:S04]  /*0b10*/  @!P3 ISETP.NE.U32.AND P1, PT, RZ, c[0x0][0x180], PT ;  /* 0x00006000ff00ba0c */ /* 0x000fc80003f25070 */
[----:B------:R-:W-:Y:S02]  /*0b20*/  @!P3 ISETP.NE.AND.EX P1, PT, RZ, c[0x0][0x184], PT, P1 ;  /* 0x00006100ff00ba0c */ /* 0x000fe40003f25310 */
[----:B------:R-:W-:Y:S02]  /*0b30*/  @!P3 MOV R160, R217 ;  /* 0x000000d900a0b202 */ /* 0x000fe40000000f00 */
        /* <DEDUP_REMOVED lines=14> */
.L_x_17710:
[----:B------:R-:W-:Y:S02]  /*0c20*/  MOV R161, R10 ;  /* 0x0000000a00a17202 */ /* 0x000fe40000000f00 */
.L_x_17711:
[----:B------:R-:W-:Y:S05]  /*0c30*/  BSYNC B1 ;  /* 0x0000000000017941 */ /* 0x000fea0003800000 */
.L_x_17709:
        /* <DEDUP_REMOVED lines=16> */
.L_x_17715:
[----:B------:R-:W-:Y:S05]  /*0d40*/  BSYNC B2 ;  /* 0x0000000000027941 */ /* 0x000fea0003800000 */
.L_x_17714:
        /* <DEDUP_REMOVED lines=44> */
.L_x_17713:
[----:B------:R-:W-:Y:S05]  /*1010*/  BSYNC B1 ;  /* 0x0000000000017941 */ /* 0x000fea0003800000 */
.L_x_17712:
        /* <DEDUP_REMOVED lines=11> */
.L_x_17708:
[----:B0-----:R-:W-:Y:S05]  /*10d0*/  BSYNC B0 ;  /* 0x0000000000007941 */ /* 0x001fea0003800000 */
.L_x_17707:
        /* <DEDUP_REMOVED lines=18> */
.L_x_17719:
[----:B------:R-:W-:Y:S02]  /*1200*/  MOV R162, R10 ;  /* 0x0000000a00a27202 */ /* 0x000fe40000000f00 */
.L_x_17720:
[----:B------:R-:W-:Y:S05]  /*1210*/  BSYNC B1 ;  /* 0x0000000000017941 */ /* 0x000fea0003800000 */
.L_x_17718:
        /* <DEDUP_REMOVED lines=16> */
.L_x_17724:
[----:B------:R-:W-:Y:S05]  /*1320*/  BSYNC B2 ;  /* 0x0000000000027941 */ /* 0x000fea0003800000 */
.L_x_17723:
        /* <DEDUP_REMOVED lines=44> */
.L_x_17722:
[----:B------:R-:W-:Y:S05]  /*15f0*/  BSYNC B1 ;  /* 0x0000000000017941 */ /* 0x000fea0003800000 */
.L_x_17721:
        /* <DEDUP_REMOVED lines=11> */
.L_x_17717:
[----:B------:R-:W-:Y:S05]  /*16b0*/  BSYNC B0 ;  /* 0x0000000000007941 */ /* 0x000fea0003800000 */
.L_x_17716:
        /* <DEDUP_REMOVED lines=18> */
.L_x_17728:
[----:B------:R-:W-:Y:S02]  /*17e0*/  MOV R162, R10 ;  /* 0x0000000a00a27202 */ /* 0x000fe40000000f00 */
.L_x_17729:
[----:B------:R-:W-:Y:S05]  /*17f0*/  BSYNC B1 ;  /* 0x0000000000017941 */ /* 0x000fea0003800000 */
.L_x_17727:
        /* <DEDUP_REMOVED lines=16> */
.L_x_17733:
[----:B------:R-:W-:Y:S05]  /*1900*/  BSYNC B2 ;  /* 0x0000000000027941 */ /* 0x000fea0003800000 */
.L_x_17732:
        /* <DEDUP_REMOVED lines=44> */
.L_x_17731:
[----:B------:R-:W-:Y:S05]  /*1bd0*/  BSYNC B1 ;  /* 0x0000000000017941 */ /* 0x000fea0003800000 */
.L_x_17730:
        /* <DEDUP_REMOVED lines=11> */
.L_x_17726:
[----:B------:R-:W-:Y:S05]  /*1c90*/  BSYNC B0 ;  /* 0x0000000000007941 */ /* 0x000fea0003800000 */
.L_x_17725:
        /* <DEDUP_REMOVED lines=18> */
.L_x_17737:
[----:B------:R-:W-:Y:S02]  /*1dc0*/  MOV R164, R10 ;  /* 0x0000000a00a47202 */ /* 0x000fe40000000f00 */
.L_x_17738:
[----:B------:R-:W-:Y:S05]  /*1dd0*/  BSYNC B1 ;  /* 0x0000000000017941 */ /* 0x000fea0003800000 */
.L_x_17736:
        /* <DEDUP_REMOVED lines=16> */
.L_x_17742:
[----:B------:R-:W-:Y:S05]  /*1ee0*/  BSYNC B2 ;  /* 0x0000000000027941 */ /* 0x000fea0003800000 */
.L_x_17741:
        /* <DEDUP_REMOVED lines=44> */
.L_x_17740:
[----:B------:R-:W-:Y:S05]  /*21b0*/  BSYNC B1 ;  /* 0x0000000000017941 */ /* 0x000fea0003800000 */
.L_x_17739:
        /* <DEDUP_REMOVED lines=11> */
.L_x_17735:
[----:B------:R-:W-:Y:S05]  /*2270*/  BSYNC B0 ;  /* 0x0000000000007941 */ /* 0x000fea0003800000 */
.L_x_17734:
        /* <DEDUP_REMOVED lines=18> */
.L_x_17746:
[----:B------:R-:W-:Y:S02]  /*23a0*/  MOV R164, R10 ;  /* 0x0000000a00a47202 */ /* 0x000fe40000000f00 */
.L_x_17747:
[----:B------:R-:W-:Y:S05]  /*23b0*/  BSYNC B1 ;  /* 0x0000000000017941 */ /* 0x000fea0003800000 */
.L_x_17745:
        /* <DEDUP_REMOVED lines=16> */
.L_x_17751:
[----:B------:R-:W-:Y:S05]  /*24c0*/  BSYNC B2 ;  /* 0x0000000000027941 */ /* 0x000fea0003800000 */
.L_x_17750:
        /* <DEDUP_REMOVED lines=44> */
.L_x_17749:
[----:B------:R-:W-:Y:S05]  /*2790*/  BSYNC B1 ;  /* 0x0000000000017941 */ /* 0x000fea0003800000 */
.L_x_17748:
        /* <DEDUP_REMOVED lines=11> */
.L_x_17744:
[----:B------:R-:W-:Y:S05]  /*2850*/  BSYNC B0 ;  /* 0x0000000000007941 */ /* 0x000fea0003800000 */
.L_x_17743:
        /* <DEDUP_REMOVED lines=18> */
.L_x_17755:
[----:B------:R-:W-:Y:S02]  /*2980*/  MOV R166, R10 ;  /* 0x0000000a00a67202 */ /* 0x000fe40000000f00 */
.L_x_17756:
[----:B------:R-:W-:Y:S05]  /*2990*/  BSYNC B1 ;  /* 0x0000000000017941 */ /* 0x000fea0003800000 */
.L_x_17754:
        /* <DEDUP_REMOVED lines=16> */
.L_x_17760:
[----:B------:R-:W-:Y:S05]  /*2aa0*/  BSYNC B2 ;  /* 0x0000000000027941 */ /* 0x000fea0003800000 */
.L_x_17759:
        /* <DEDUP_REMOVED lines=44> */
.L_x_17758:
[----:B------:R-:W-:Y:S05]  /*2d70*/  BSYNC B1 ;  /* 0x0000000000017941 */ /* 0x000fea0003800000 */
.L_x_17757:
        /* <DEDUP_REMOVED lines=11> */
.L_x_17753:
[----:B------:R-:W-:Y:S05]  /*2e30*/  BSYNC B0 ;  /* 0x0000000000007941 */ /* 0x000fea0003800000 */
.L_x_17752:
        /* <DEDUP_REMOVED lines=18> */
.L_x_17764:
[----:B------:R-:W-:Y:S02]  /*2f60*/  MOV R166, R10 ;  /* 0x0000000a00a67202 */ /* 0x000fe40000000f00 */
.L_x_17765:
[----:B------:R-:W-:Y:S05]  /*2f70*/  BSYNC B1 ;  /* 0x0000000000017941 */ /* 0x000fea0003800000 */
.L_x_17763:
        /* <DEDUP_REMOVED lines=16> */
.L_x_17769:
[----:B------:R-:W-:Y:S05]  /*3080*/  BSYNC B2 ;  /* 0x0000000000027941 */ /* 0x000fea0003800000 */
.L_x_17768:
        /* <DEDUP_REMOVED lines=44> */
.L_x_17767:
[----:B------:R-:W-:Y:S05]  /*3350*/  BSYNC B1 ;  /* 0x0000000000017941 */ /* 0x000fea0003800000 */
.L_x_17766:
        /* <DEDUP_REMOVED lines=11> */
.L_x_17762:
[----:B------:R-:W-:Y:S05]  /*3410*/  BSYNC B0 ;  /* 0x0000000000007941 */ /* 0x000fea0003800000 */
.L_x_17761:
        /* <DEDUP_REMOVED lines=18> */
.L_x_17773:
[----:B------:R-:W-:Y:S02]  /*3540*/  MOV R168, R10 ;  /* 0x0000000a00a87202 */ /* 0x000fe40000000f00 */
.L_x_17774:
[----:B------:R-:W-:Y:S05]  /*3550*/  BSYNC B1 ;  /* 0x0000000000017941 */ /* 0x000fea0003800000 */
.L_x_17772:
        /* <DEDUP_REMOVED lines=16> */
.L_x_17778:
[----:B------:R-:W-:Y:S05]  /*3660*/  BSYNC B2 ;  /* 0x0000000000027941 */ /* 0x000fea0003800000 */
.L_x_17777:
        /* <DEDUP_REMOVED lines=44> */
.L_x_17776:
[----:B------:R-:W-:Y:S05]  /*3930*/  BSYNC B1 ;  /* 0x0000000000017941 */ /* 0x000fea0003800000 */
.L_x_17775:
        /* <DEDUP_REMOVED lines=11> */
.L_x_17771:
[----:B------:R-:W-:Y:S05]  /*39f0*/  BSYNC B0 ;  /* 0x0000000000007941 */ /* 0x000fea0003800000 */
.L_x_17770:
[----:B------:R-:W-:Y:S01]  /*3a00*/  HFMA2.MMA R221, -RZ, RZ, 0, 1.9073486328125e-06 ;  /* 0x00000020ffdd7435 */ /* 0x000fe200000001ff */
[----:B------:R-:W-:Y:S01]  /*3a10*/  IADD3 R170, R222, 0x20, RZ ;  /* 0x00000020deaa7810 */ /* 0x000fe20007ffe0ff */
[----:B------:R-:W-:Y:S01]  /*3a20*/  BSSY B0, `(.L_x_17779) ;  /* 0x000001c000007945 */ /* 0x000fe20003800000 */
[----:B------:R-:W-:Y:S01]  /*3a30*/  IADD3 R168, R219, 0x20, RZ ;  /* 0x00000020dba87810 */ /* 0x000fe20007ffe0ff */
[----:B------:R-:W-:-:S06]  /*3a40*/  @P2 IMAD.MOV.U32 R175, RZ, RZ, 0x10 ;  /* 0x00000010ffaf2424 */ /* 0x000fcc00078e00ff */
[----:B------:R-:W-:-:S04]  /*3a50*/  IMAD.WIDE.U32 R160, R222, R221, c[0x0][0x188] ;  /* 0x00006200dea07625 */ /* 0x000fc800078e00dd */
[----:B------:R-:W-:Y:S01]  /*3a60*/  @P0 IMAD.WIDE.U32 R162, R170, R221, c[0x0][0x180] ;  /* 0x00006000aaa20625 */ /* 0x000fe200078e00dd */
[----:B------:R0:W-:Y:S04]  /*3a70*/  STG.E.128 [R160.64], R152 ;  /* 0x00000098a0007986 */ /* 0x0001e8000c101d04 */
[----:B------:R0:W-:Y:S01]  /*3a80*/  STG.E.128 [R160.64+0x10], R156 ;  /* 0x0000109ca0007986 */ /* 0x0001e2000c101d04 */
[----:B------:R-:W-:Y:S05]  /*3a90*/  @!P2 BRA `(.L_x_17780) ;  /* 0x000001400000a947 */ /* 0x000fea0003800000 */
[----:B0-----:R-:W-:Y:S01]  /*3aa0*/  IMAD.U32 R160, R2, 0x10000, RZ ;  /* 0x0001000002a07824 */ /* 0x001fe200078e00ff */
[----:B------:R-:W-:Y:S02]  /*3ab0*/  LOP3.LUT R161, R0, 0xffff, RZ, 0xc0, !PT ;  /* 0x0000ffff00a17812 */ /* 0x000fe400078ec0ff */
        /* <DEDUP_REMOVED lines=18> */
.L_x_17780:
[----:B------:R-:W-:Y:S05]  /*3be0*/  BSYNC B0 ;  /* 0x0000000000007941 */ /* 0x000fea0003800000 */
.L_x_17779:
        /* <DEDUP_REMOVED lines=22> */
.L_x_17784:
[----:B------:R-:W-:Y:S02]  /*3d50*/  MOV R171, R10 ;  /* 0x0000000a00ab7202 */ /* 0x000fe40000000f00 */
.L_x_17785:
[----:B------:R-:W-:Y:S05]  /*3d60*/  BSYNC B1 ;  /* 0x0000000000017941 */ /* 0x000fea0003800000 */
.L_x_17783:
        /* <DEDUP_REMOVED lines=16> */
.L_x_17789:
[----:B------:R-:W-:Y:S05]  /*3e70*/  BSYNC B2 ;  /* 0x0000000000027941 */ /* 0x000fea0003800000 */
.L_x_17788:
        /* <DEDUP_REMOVED lines=44> */
.L_x_17787:
[----:B------:R-:W-:Y:S05]  /*4140*/  BSYNC B1 ;  /* 0x0000000000017941 */ /* 0x000fea0003800000 */
.L_x_17786:
        /* <DEDUP_REMOVED lines=11> */
.L_x_17782:
[----:B0-----:R-:W-:Y:S05]  /*4200*/  BSYNC B0 ;  /* 0x0000000000007941 */ /* 0x001fea0003800000 */
.L_x_17781:
        /* <DEDUP_REMOVED lines=18> */
.L_x_17793:
[----:B------:R-:W-:Y:S02]  /*4330*/  MOV R169, R10 ;  /* 0x0000000a00a97202 */ /* 0x000fe40000000f00 */
.L_x_17794:
[----:B------:R-:W-:Y:S05]  /*4340*/  BSYNC B1 ;  /* 0x0000000000017941 */ /* 0x000fea0003800000 */
.L_x_17792:
        /* <DEDUP_REMOVED lines=16> */
.L_x_17798:
[----:B------:R-:W-:Y:S05]  /*4450*/  BSYNC B2 ;  /* 0x0000000000027941 */ /* 0x000fea0003800000 */
.L_x_17797:
        /* <DEDUP_REMOVED lines=44> */
.L_x_17796:
[----:B------:R-:W-:Y:S05]  /*4720*/  BSYNC B1 ;  /* 0x0000000000017941 */ /* 0x000fea0003800000 */
.L_x_17795:
        /* <DEDUP_REMOVED lines=11> */
.L_x_17791:
[----:B------:R-:W-:Y:S05]  /*47e0*/  BSYNC B0 ;  /* 0x0000000000007941 */ /* 0x000fea0003800000 */
.L_x_17790:
        /* <DEDUP_REMOVED lines=18> */
.L_x_17802:
[----:B------:R-:W-:Y:S02]  /*4910*/  MOV R169, R10 ;  /* 0x0000000a00a97202 */ /* 0x000fe40000000f00 */
.L_x_17803:
[----:B------:R-:W-:Y:S05]  /*4920*/  BSYNC B1 ;  /* 0x0000000000017941 */ /* 0x000fea0003800000 */
.L_x_17801:
        /* <DEDUP_REMOVED lines=16> */
.L_x_17807:
[----:B------:R-:W-:Y:S05]  /*4a30*/  BSYNC B2 ;  /* 0x0000000000027941 */ /* 0x000fea0003800000 */
.L_x_17806:
        /* <DEDUP_REMOVED lines=44> */
.L_x_17805:
[----:B------:R-:W-:Y:S05]  /*4d00*/  BSYNC B1 ;  /* 0x0000000000017941 */ /* 0x000fea0003800000 */
.L_x_17804:
        /* <DEDUP_REMOVED lines=11> */
.L_x_17800:
[----:B------:R-:W-:Y:S05]  /*4dc0*/  BSYNC B0 ;  /* 0x0000000000007941 */ /* 0x000fea0003800000 */
.L_x_17799:
        /* <DEDUP_REMOVED lines=18> */
.L_x_17811:
[----:B------:R-:W-:Y:S02]  /*4ef0*/  MOV R169, R10 ;  /* 0x0000000a00a97202 */ /* 0x000fe40000000f00 */
.L_x_17812:
[----:B------:R-:W-:Y:S05]  /*4f00*/  BSYNC B1 ;  /* 0x0000000000017941 */ /* 0x000fea0003800000 */
.L_x_17810:
        /* <DEDUP_REMOVED lines=16> */
.L_x_17816:
[----:B------:R-:W-:Y:S05]  /*5010*/  BSYNC B2 ;  /* 0x0000000000027941 */ /* 0x000fea0003800000 */
.L_x_17815:
        /* <DEDUP_REMOVED lines=44> */
.L_x_17814:
[----:B------:R-:W-:Y:S05]  /*52e0*/  BSYNC B1 ;  /* 0x0000000000017941 */ /* 0x000fea0003800000 */
.L_x_17813:
        /* <DEDUP_REMOVED lines=11> */
.L_x_17809:
[----:B------:R-:W-:Y:S05]  /*53a0*/  BSYNC B0 ;  /* 0x0000000000007941 */ /* 0x000fea0003800000 */
.L_x_17808:
        /* <DEDUP_REMOVED lines=18> */
.L_x_17820:
[----:B------:R-:W-:Y:S02]  /*54d0*/  MOV R169, R10 ;  /* 0x0000000a00a97202 */ /* 0x000fe40000000f00 */
.L_x_17821:
[----:B------:R-:W-:Y:S05]  /*54e0*/  BSYNC B1 ;  /* 0x0000000000017941 */ /* 0x000fea0003800000 */
.L_x_17819:
        /* <DEDUP_REMOVED lines=16> */
.L_x_17825:
[----:B------:R-:W-:Y:S05]  /*55f0*/  BSYNC B2 ;  /* 0x0000000000027941 */ /* 0x000fea0003800000 */
.L_x_17824:
        /* <DEDUP_REMOVED lines=44> */
.L_x_17823:
[----:B------:R-:W-:Y:S05]  /*58c0*/  BSYNC B1 ;  /* 0x0000000000017941 */ /* 0x000fea0003800000 */
.L_x_17822:
        /* <DEDUP_REMOVED lines=11> */
.L_x_17818:
[----:B------:R-:W-:Y:S05]  /*5980*/  BSYNC B0 ;  /* 0x0000000000007941 */ /* 0x000fea0003800000 */
.L_x_17817:
        /* <DEDUP_REMOVED lines=18> */
.L_x_17829:
[----:B------:R-:W-:Y:S02]  /*5ab0*/  MOV R169, R10 ;  /* 0x0000000a00a97202 */ /* 0x000fe40000000f00 */
.L_x_17830:
[----:B------:R-:W-:Y:S05]  /*5ac0*/  BSYNC B1 ;  /* 0x0000000000017941 */ /* 0x000fea0003800000 */
.L_x_17828:
        /* <DEDUP_REMOVED lines=16> */
.L_x_17834:
[----:B------:R-:W-:Y:S05]  /*5bd0*/  BSYNC B2 ;  /* 0x0000000000027941 */ /* 0x000fea0003800000 */
.L_x_17833:
        /* <DEDUP_REMOVED lines=44> */
.L_x_17832:
[----:B------:R-:W-:Y:S05]  /*5ea0*/  BSYNC B1 ;  /* 0x0000000000017941 */ /* 0x000fea0003800000 */
.L_x_17831:
        /* <DEDUP_REMOVED lines=11> */
.L_x_17827:
[----:B------:R-:W-:Y:S05]  /*5f60*/  BSYNC B0 ;  /* 0x0000000000007941 */ /* 0x000fea0003800000 */
.L_x_17826:
        /* <DEDUP_REMOVED lines=18> */
.L_x_17838:
[----:B------:R-:W-:Y:S02]  /*6090*/  MOV R169, R10 ;  /* 0x0000000a00a97202 */ /* 0x000fe40000000f00 */
.L_x_17839:
[----:B------:R-:W-:Y:S05]  /*60a0*/  BSYNC B1 ;  /* 0x0000000000017941 */ /* 0x000fea0003800000 */
.L_x_17837:
        /* <DEDUP_REMOVED lines=16> */
.L_x_17843:
[----:B------:R-:W-:Y:S05]  /*61b0*/  BSYNC B2 ;  /* 0x0000000000027941 */ /* 0x000fea0003800000 */
.L_x_17842:
        /* <DEDUP_REMOVED lines=44> */
.L_x_17841:
[----:B------:R-:W-:Y:S05]  /*6480*/  BSYNC B1 ;  /* 0x0000000000017941 */ /* 0x000fea0003800000 */
.L_x_17840:
        /* <DEDUP_REMOVED lines=11> */
.L_x_17836:
[----:B------:R-:W-:Y:S05]  /*6540*/  BSYNC B0 ;  /* 0x0000000000007941 */ /* 0x000fea0003800000 */
.L_x_17835:
        /* <DEDUP_REMOVED lines=18> */
.L_x_17847:
[----:B------:R-:W-:Y:S02]  /*6670*/  MOV R169, R10 ;  /* 0x0000000a00a97202 */ /* 0x000fe40000000f00 */
.L_x_17848:
[----:B------:R-:W-:Y:S05]  /*6680*/  BSYNC B1 ;  /* 0x0000000000017941 */ /* 0x000fea0003800000 */
.L_x_17846:
        /* <DEDUP_REMOVED lines=16> */
.L_x_17852:
[----:B------:R-:W-:Y:S05]  /*6790*/  BSYNC B2 ;  /* 0x0000000000027941 */ /* 0x000fea0003800000 */
.L_x_17851:
        /* <DEDUP_REMOVED lines=44> */
.L_x_17850:
[----:B------:R-:W-:Y:S05]  /*6a60*/  BSYNC B1 ;  /* 0x0000000000017941 */ /* 0x000fea0003800000 */
.L_x_17849:
        /* <DEDUP_REMOVED lines=9> */
[----:B------:R-:W-:-:S04]  /*6b00*/  FMUL.FTZ R167, R47, R172 ;  /* 0x000000ac2fa77220 */ /* 0x000fc80000410000 */
[----:B------:R-:W-:Y:S02]  /*6b10*/  @P0 FADD.FTZ R167, R147, R167 ;  /* 0x000000a793a70221 */ /* 0x000fe40000010000 */
.L_x_17845:
[----:B------:R-:W-:Y:S05]  /*6b20*/  BSYNC B0 ;  /* 0x0000000000007941 */ /* 0x000fea0003800000 */
.L_x_17844:
        /* <DEDUP_REMOVED lines=10> */
[----:B------:R-:W-:Y:S01]  /*6bd0*/  LOP3.LUT R169, R0, 0xffff, RZ, 0xc0, !PT ;  /* 0x0000ffff00a97812 */ /* 0x000fe200078ec0ff */
[----:B------:R-:W-:Y:S01]  /*6be0*/  IMAD.MOV.U32 R183, RZ, RZ, 0x8 ;  /* 0x00000008ffb77424 */ /* 0x000fe200078e00ff */
[----:B------:R-:W-:-:S02]  /*6bf0*/  PRMT R174, R3, 0x7104, RZ ;  /* 0x0000710403ae7816 */ /* 0x000fc400000000ff */
[----:B------:R-:W-:Y:S02]  /*6c00*/  LOP3.LUT R172, R172, 0xff0000, RZ, 0xc0, !PT ;  /* 0x00ff0000acac7812 */ /* 0x000fe400078ec0ff */
        /* <DEDUP_REMOVED lines=10> */
[----:B------:R-:W-:Y:S02]  /*6cb0*/  LOP3.LUT R181, R172, R174, R178, 0xfe, !PT ;  /* 0x000000aeacb57212 */ /* 0x000fe400078efeb2 */
[----:B------:R-:W-:Y:S01]  /*6cc0*/  LOP3.LUT R173, R169, R173, RZ, 0xfc, !PT ;  /* 0x000000ada9ad7212 */ /* 0x000fe200078efcff */
[----:B------:R-:W-:Y:S01]  /*6cd0*/  IMAD.WIDE.U32 R168, R168, R183, c[0x0][0x190] ;  /* 0x00006400a8a87625 */ /* 0x000fe200078e00b7 */
[----:B------:R-:W-:-:S05]  /*6ce0*/  LOP3.LUT R172, R181, 0xff, R8, 0xf8, !PT ;  /* 0x000000ffb5ac7812 */ /* 0x000fca00078ef808 */
[----:B------:R0:W-:Y:S02]  /*6cf0*/  STG.E.64 [R168.64], R172 ;  /* 0x000000aca8007986 */ /* 0x0001e4000c101b04 */
.L_x_17854:
[----:B------:R-:W-:Y:S05]  /*6d00*/  BSYNC B0 ;  /* 0x0000000000007941 */ /* 0x000fea0003800000 */
.L_x_17853:
        /* <DEDUP_REMOVED lines=22> */
.L_x_17858:
[----:B------:R-:W-:Y:S02]  /*6e70*/  IMAD.MOV.U32 R169, RZ, RZ, R10 ;  /* 0x000000ffffa97224 */ /* 0x000fe400078e000a */
.L_x_17859:
[----:B------:R-:W-:Y:S05]  /*6e80*/  BSYNC B1 ;  /* 0x0000000000017941 */ /* 0x000fea0003800000 */
.L_x_17857:
        /* <DEDUP_REMOVED lines=16> */
.L_x_17863:
[----:B------:R-:W-:Y:S05]  /*6f90*/  BSYNC B2 ;  /* 0x0000000000027941 */ /* 0x000fea0003800000 */
.L_x_17862:
        /* <DEDUP_REMOVED lines=44> */
.L_x_17861:
[----:B------:R-:W-:Y:S05]  /*7260*/  BSYNC B1 ;  /* 0x0000000000017941 */ /* 0x000fea0003800000 */
.L_x_17860:
        /* <DEDUP_REMOVED lines=11> */
.L_x_17856:
[----:B0-----:R-:W-:Y:S05]  /*7320*/  BSYNC B0 ;  /* 0x0000000000007941 */ /* 0x001fea0003800000 */
.L_x_17855:
        /* <DEDUP_REMOVED lines=18> */
.L_x_17867:
[----:B------:R-:W-:Y:S02]  /*7450*/  IMAD.MOV.U32 R170, RZ, RZ, R10 ;  /* 0x000000ffffaa7224 */ /* 0x000fe400078e000a */
.L_x_17868:
[----:B------:R-:W-:Y:S05]  /*7460*/  BSYNC B1 ;  /* 0x0000000000017941 */ /* 0x000fea0003800000 */
.L_x_17866:
        /* <DEDUP_REMOVED lines=16> */
.L_x_17872:
[----:B------:R-:W-:Y:S05]  /*7570*/  BSYNC B2 ;  /* 0x0000000000027941 */ /* 0x000fea0003800000 */
.L_x_17871:
        /* <DEDUP_REMOVED lines=44> */
.L_x_17870:
[----:B------:R-:W-:Y:S05]  /*7840*/  BSYNC B1 ;  /* 0x0000000000017941 */ /* 0x000fea0003800000 */
.L_x_17869:
        /* <DEDUP_REMOVED lines=11> */
.L_x_17865:
[----:B------:R-:W-:Y:S05]  /*7900*/  BSYNC B0 ;  /* 0x0000000000007941 */ /* 0x000fea0003800000 */
.L_x_17864:
        /* <DEDUP_REMOVED lines=18> */
.L_x_17876:
[----:B------:R-:W-:Y:S02]  /*7a30*/  IMAD.MOV.U32 R171, RZ, RZ, R10 ;  /* 0x000000ffffab7224 */ /* 0x000fe400078e000a */
.L_x_17877:
[----:B------:R-:W-:Y:S05]  /*7a40*/  BSYNC B1 ;  /* 0x0000000000017941 */ /* 0x000fea0003800000 */
.L_x_17875:
        /* <DEDUP_REMOVED lines=16> */
.L_x_17881:
[----:B------:R-:W-:Y:S05]  /*7b50*/  BSYNC B2 ;  /* 0x0000000000027941 */ /* 0x000fea0003800000 */
.L_x_17880:
        /* <DEDUP_REMOVED lines=44> */
.L_x_17879:
[----:B------:R-:W-:Y:S05]  /*7e20*/  BSYNC B1 ;  /* 0x0000000000017941 */ /* 0x000fea0003800000 */
.L_x_17878:
        /* <DEDUP_REMOVED lines=11> */
.L_x_17874:
[----:B------:R-:W-:Y:S05]  /*7ee0*/  BSYNC B0 ;  /* 0x0000000000007941 */ /* 0x000fea0003800000 */
.L_x_17873:
        /* <DEDUP_REMOVED lines=18> */
.L_x_17885:
[----:B------:R-:W-:Y:S02]  /*8010*/  IMAD.MOV.U32 R174, RZ, RZ, R10 ;  /* 0x000000ffffae7224 */ /* 0x000fe400078e000a */
.L_x_17886:
[----:B------:R-:W-:Y:S05]  /*8020*/  BSYNC B1 ;  /* 0x0000000000017941 */ /* 0x000fea0003800000 */
.L_x_17884:
        /* <DEDUP_REMOVED lines=16> */
.L_x_17890:
[----:B------:R-:W-:Y:S05]  /*8130*/  BSYNC B2 ;  /* 0x0000000000027941 */ /* 0x000fea0003800000 */
.L_x_17889:
        /* <DEDUP_REMOVED lines=44> */
.L_x_17888:
[----:B------:R-:W-:Y:S05]  /*8400*/  BSYNC B1 ;  /* 0x0000000000017941 */ /* 0x000fea0003800000 */
.L_x_17887:
        /* <DEDUP_REMOVED lines=11> */
.L_x_17883:
[----:B------:R-:W-:Y:S05]  /*84c0*/  BSYNC B0 ;  /* 0x0000000000007941 */ /* 0x000fea0003800000 */
.L_x_17882:
        /* <DEDUP_REMOVED lines=18> */
.L_x_17894:
[----:B------:R-:W-:Y:S02]  /*85f0*/  IMAD.MOV.U32 R174, RZ, RZ, R10 ;  /* 0x000000ffffae7224 */ /* 0x000fe400078e000a */
.L_x_17895:
[----:B------:R-:W-:Y:S05]  /*8600*/  BSYNC B1 ;  /* 0x0000000000017941 */ /* 0x000fea0003800000 */
.L_x_17893:
        /* <DEDUP_REMOVED lines=16> */
.L_x_17899:
[----:B------:R-:W-:Y:S05]  /*8710*/  BSYNC B2 ;  /* 0x0000000000027941 */ /* 0x000fea0003800000 */
.L_x_17898:
        /* <DEDUP_REMOVED lines=44> */
.L_x_17897:
[----:B------:R-:W-:Y:S05]  /*89e0*/  BSYNC B1 ;  /* 0x0000000000017941 */ /* 0x000fea0003800000 */
.L_x_17896:
        /* <DEDUP_REMOVED lines=11> */
.L_x_17892:
[----:B------:R-:W-:Y:S05]  /*8aa0*/  BSYNC B0 ;  /* 0x0000000000007941 */ /* 0x000fea0003800000 */
.L_x_17891:
        /* <DEDUP_REMOVED lines=18> */
.L_x_17903:
[----:B------:R-:W-:Y:S02]  /*8bd0*/  IMAD.MOV.U32 R177, RZ, RZ, R10 ;  /* 0x000000ffffb17224 */ /* 0x000fe400078e000a */
.L_x_17904:
[----:B------:R-:W-:Y:S05]  /*8be0*/  BSYNC B1 ;  /* 0x0000000000017941 */ /* 0x000fea0003800000 */
.L_x_17902:
        /* <DEDUP_REMOVED lines=16> */
.L_x_17908:
[----:B------:R-:W-:Y:S05]  /*8cf0*/  BSYNC B2 ;  /* 0x0000000000027941 */ /* 0x000fea0003800000 */
.L_x_17907:
        /* <DEDUP_REMOVED lines=44> */
.L_x_17906:
[----:B------:R-:W-:Y:S05]  /*8fc0*/  BSYNC B1 ;  /* 0x0000000000017941 */ /* 0x000fea0003800000 */
.L_x_17905:
        /* <DEDUP_REMOVED lines=11> */
.L_x_17901:
[----:B------:R-:W-:Y:S05]  /*9080*/  BSYNC B0 ;  /* 0x0000000000007941 */ /* 0x000fea0003800000 */
.L_x_17900:
        /* <DEDUP_REMOVED lines=18> */
.L_x_17912:
[----:B------:R-:W-:Y:S02]  /*91b0*/  IMAD.MOV.U32 R177, RZ, RZ, R10 ;  /* 0x000000ffffb17224 */ /* 0x000fe400078e000a */
.L_x_17913:
[----:B------:R-:W-:Y:S05]  /*91c0*/  BSYNC B1 ;  /* 0x0000000000017941 */ /* 0x000fea0003800000 */
.L_x_17911:
        /* <DEDUP_REMOVED lines=16> */
.L_x_17917:
[----:B------:R-:W-:Y:S05]  /*92d0*/  BSYNC B2 ;  /* 0x0000000000027941 */ /* 0x000fea0003800000 */
.L_x_17916:
        /* <DEDUP_REMOVED lines=44> */
.L_x_17915:
[----:B------:R-:W-:Y:S05]  /*95a0*/  BSYNC B1 ;  /* 0x0000000000017941 */ /* 0x000fea0003800000 */
.L_x_17914:
        /* <DEDUP_REMOVED lines=11> */
.L_x_17910:
[----:B------:R-:W-:Y:S05]  /*9660*/  BSYNC B0 ;  /* 0x0000000000007941 */ /* 0x000fea0003800000 */
.L_x_17909:
        /* <DEDUP_REMOVED lines=18> */
.L_x_17921:
[----:B------:R-:W-:Y:S02]  /*9790*/  IMAD.MOV.U32 R177, RZ, RZ, R10 ;  /* 0x000000ffffb17224 */ /* 0x000fe400078e000a */
.L_x_17922:
[----:B------:R-:W-:Y:S05]  /*97a0*/  BSYNC B1 ;  /* 0x0000000000017941 */ /* 0x000fea0003800000 */
.L_x_17920:
        /* <DEDUP_REMOVED lines=16> */
.L_x_17926:
[----:B------:R-:W-:Y:S05]  /*98b0*/  BSYNC B2 ;  /* 0x0000000000027941 */ /* 0x000fea0003800000 */
.L_x_17925:
        /* <DEDUP_REMOVED lines=44> */
.L_x_17924:
[----:B------:R-:W-:Y:S05]  /*9b80*/  BSYNC B1 ;  /* 0x0000000000017941 */ /* 0x000fea0003800000 */
.L_x_17923:
        /* <DEDUP_REMOVED lines=11> */
.L_x_17919:
[----:B------:R-:W-:Y:S05]  /*9c40*/  BSYNC B0 ;  /* 0x0000000000007941 */ /* 0x000fea0003800000 */
.L_x_17918:
        /* <DEDUP_REMOVED lines=29> */
.L_x_17928:
[----:B------:R-:W-:Y:S05]  /*9e20*/  BSYNC B0 ;  /* 0x0000000000007941 */ /* 0x000fea0003800000 */
.L_x_17927:
[----:B------:R-:W-:Y:S01]  /*9e30*/  @P2 IMAD.WIDE.U32 R180, R210, R191, c[0x0][0x170] ;  /* 0x00005c00d2b42625 */ /* 0x000fe200078e00bf */
[----:B------:R-:W2:Y:S04]  /*9e40*/  @P0 LDG.E.128 R140, [R178.64] ;  /* 0x00000004b28c0981 */ /* 0x000ea8000c1e1d00 */
[----:B------:R1:W5:Y:S04]  /*9e50*/  @P2 LDG.E.128 R148, [R180.64] ;  /* 0x00000004b4942981 */ /* 0x000368000c1e1d00 */
[----:B------:R1:W5:Y:S01]  /*9e60*/  @P0 LDG.E.128 R144, [R178.64+0x10] ;  /* 0x00001004b2900981 */ /* 0x000362000c1e1d00 */
[----:B------:R-:W-:Y:S01]  /*9e70*/  @!P3 ISETP.NE.U32.AND P1, PT, RZ, c[0x0][0x180], PT ;  /* 0x00006000ff00ba0c */ /* 0x000fe20003f25070 */
[----:B------:R-:W-:Y:S01]  /*9e80*/  BSSY B0, `(.L_x_17929) ;  /* 0x000005c000007945 */ /* 0x000fe20003800000 */
[----:B------:R-:W-:-:S02]  /*9e90*/  @!P3 IMAD.MOV.U32 R183, RZ, RZ, R186 ;  /* 0x000000ffffb7b224 */ /* 0x000fc400078e00ba */
[----:B------:R-:W-:-:S04]  /*9ea0*/  @!P3 ISETP.NE.AND.EX P1, PT, RZ, c[0x0][0x184], PT, P1 ;  /* 0x00006100ff00ba0c */ /* 0x000fc80003f25310 */
[----:B0-2---:R-:W-:Y:S01]  /*9eb0*/  @!P3 FSEL R176, R140, RZ, P1 ;  /* 0x000000ff8cb0b208 */ /* 0x005fe20000800000 */
        /* <DEDUP_REMOVED lines=13> */
.L_x_17932:
[----:B------:R-:W-:Y:S02]  /*9f90*/  IMAD.MOV.U32 R182, RZ, RZ, R10 ;  /* 0x000000ffffb67224 */ /* 0x000fe400078e000a */
.L_x_17933:
[----:B------:R-:W-:Y:S05]  /*9fa0*/  BSYNC B1 ;  /* 0x0000000000017941 */ /* 0x000fea0003800000 */
.L_x_17931:
        /* <DEDUP_REMOVED lines=16> */
.L_x_17937:
[----:B------:R-:W-:Y:S05]  /*a0b0*/  BSYNC B2 ;  /* 0x0000000000027941 */ /* 0x000fea0003800000 */
.L_x_17936:
        /* <DEDUP_REMOVED lines=44> */
.L_x_17935:
[----:B------:R-:W-:Y:S05]  /*a380*/  BSYNC B1 ;  /* 0x0000000000017941 */ /* 0x000fea0003800000 */
.L_x_17934:
        /* <DEDUP_REMOVED lines=11> */
.L_x_17930:
[----:B-1----:R-:W-:Y:S05]  /*a440*/  BSYNC B0 ;  /* 0x0000000000007941 */ /* 0x002fea0003800000 */
.L_x_17929:
        /* <DEDUP_REMOVED lines=18> */
.L_x_17941:
[----:B------:R-:W-:Y:S02]  /*a570*/  IMAD.MOV.U32 R184, RZ, RZ, R10 ;  /* 0x000000ffffb87224 */ /* 0x000fe400078e000a */
.L_x_17942:
[----:B------:R-:W-:Y:S05]  /*a580*/  BSYNC B1 ;  /* 0x0000000000017941 */ /* 0x000fea0003800000 */
.L_x_17940:
        /* <DEDUP_REMOVED lines=16> */
.L_x_17946:
[----:B------:R-:W-:Y:S05]  /*a690*/  BSYNC B2 ;  /* 0x0000000000027941 */ /* 0x000fea0003800000 */
.L_x_17945:
        /* <DEDUP_REMOVED lines=42> */
[----:B------:R-:W-:Y:S01]  /*a940*/  LOP3.LUT R15, R181, R178, R18, 0x96, !PT ;  /* 0x000000b2b50f7212 */ /* 0x000fe200078e9612 */
[----:B------:R-:W-:Y:S02]  /*a950*/  IMAD.MOV.U32 R16, RZ, RZ, R180 ;  /* 0x000000ffff107224 */ /* 0x000fe400078e00b4 */
.L_x_17944:
[----:B------:R-:W-:Y:S05]  /*a960*/  BSYNC B1 ;  /* 0x0000000000017941 */ /* 0x000fea0003800000 */
.L_x_17943:
        /* <DEDUP_REMOVED lines=11> */
.L_x_17939:
[----:B------:R-:W-:Y:S05]  /*aa20*/  BSYNC B0 ;  /* 0x0000000000007941 */ /* 0x000fea0003800000 */
.L_x_17938:
        /* <DEDUP_REMOVED lines=18> */
.L_x_17950:
[----:B------:R-:W-:Y:S02]  /*ab50*/  IMAD.MOV.U32 R184, RZ, RZ, R10 ;  /* 0x000000ffffb87224 */ /* 0x000fe400078e000a */
.L_x_17951:
[----:B------:R-:W-:Y:S05]  /*ab60*/  BSYNC B1 ;  /* 0x0000000000017941 */ /* 0x000fea0003800000 */
.L_x_17949:
        /* <DEDUP_REMOVED lines=16> */
.L_x_17955:
[----:B------:R-:W-:Y:S05]  /*ac70*/  BSYNC B2 ;  /* 0x0000000000027941 */ /* 0x000fea0003800000 */
.L_x_17954:
        /* <DEDUP_REMOVED lines=44> */
.L_x_17953:
[----:B------:R-:W-:Y:S05]  /*af40*/  BSYNC B1 ;  /* 0x0000000000017941 */ /* 0x000fea0003800000 */
.L_x_17952:
        /* <DEDUP_REMOVED lines=11> */
.L_x_17948:
[----:B------:R-:W-:Y:S05]  /*b000*/  BSYNC B0 ;  /* 0x0000000000007941 */ /* 0x000fea0003800000 */
.L_x_17947:
        /* <DEDUP_REMOVED lines=18> */
.L_x_17959:
[----:B------:R-:W-:Y:S02]  /*b130*/  IMAD.MOV.U32 R186, RZ, RZ, R10 ;  /* 0x000000ffffba7224 */ /* 0x000fe400078e000a */
.L_x_17960:
[----:B------:R-:W-:Y:S05]  /*b140*/  BSYNC B1 ;  /* 0x0000000000017941 */ /* 0x000fea0003800000 */
.L_x_17958:
        /* <DEDUP_REMOVED lines=16> */
.L_x_17964:
[----:B------:R-:W-:Y:S05]  /*b250*/  BSYNC B2 ;  /* 0x0000000000027941 */ /* 0x000fea0003800000 */
.L_x_17963:
        /* <DEDUP_REMOVED lines=44> */
.L_x_17962:
[----:B------:R-:W-:Y:S05]  /*b520*/  BSYNC B1 ;  /* 0x0000000000017941 */ /* 0x000fea0003800000 */
.L_x_17961:
        /* <DEDUP_REMOVED lines=11> */
.L_x_17957:
[----:B------:R-:W-:Y:S05]  /*b5e0*/  BSYNC B0 ;  /* 0x0000000000007941 */ /* 0x000fea0003800000 */
.L_x_17956:
        /* <DEDUP_REMOVED lines=18> */
.L_x_17968:
[----:B------:R-:W-:Y:S02]  /*b710*/  IMAD.MOV.U32 R186, RZ, RZ, R10 ;  /* 0x000000ffffba7224 */ /* 0x000fe400078e000a */
.L_x_17969:
[----:B------:R-:W-:Y:S05]  /*b720*/  BSYNC B1 ;  /* 0x0000000000017941 */ /* 0x000fea0003800000 */
.L_x_17967:
        /* <DEDUP_REMOVED lines=16> */
.L_x_17973:
[----:B------:R-:W-:Y:S05]  /*b830*/  BSYNC B2 ;  /* 0x0000000000027941 */ /* 0x000fea0003800000 */
.L_x_17972:
        /* <DEDUP_REMOVED lines=44> */
.L_x_17971:
[----:B------:R-:W-:Y:S05]  /*bb00*/  BSYNC B1 ;  /* 0x0000000000017941 */ /* 0x000fea0003800000 */
.L_x_17970:
        /* <DEDUP_REMOVED lines=11> */
.L_x_17966:
[----:B------:R-:W-:Y:S05]  /*bbc0*/  BSYNC B0 ;  /* 0x0000000000007941 */ /* 0x000fea0003800000 */
.L_x_17965:
        /* <DEDUP_REMOVED lines=18> */
.L_x_17977:
[----:B------:R-:W-:Y:S02]  /*bcf0*/  IMAD.MOV.U32 R190, RZ, RZ, R10 ;  /* 0x000000ffffbe7224 */ /* 0x000fe400078e000a */
.L_x_17978:
[----:B------:R-:W-:Y:S05]  /*bd00*/  BSYNC B1 ;  /* 0x0000000000017941 */ /* 0x000fea0003800000 */
.L_x_17976:
        /* <DEDUP_REMOVED lines=16> */
.L_x_17982:
[----:B------:R-:W-:Y:S05]  /*be10*/  BSYNC B2 ;  /* 0x0000000000027941 */ /* 0x000fea0003800000 */
.L_x_17981:
        /* <DEDUP_REMOVED lines=44> */
.L_x_17980:
[----:B------:R-:W-:Y:S05]  /*c0e0*/  BSYNC B1 ;  /* 0x0000000000017941 */ /* 0x000fea0003800000 */
.L_x_17979:
        /* <DEDUP_REMOVED lines=11> */
.L_x_17975:
[----:B------:R-:W-:Y:S05]  /*c1a0*/  BSYNC B0 ;  /* 0x0000000000007941 */ /* 0x000fea0003800000 */
.L_x_17974:
        /* <DEDUP_REMOVED lines=18> */
.L_x_17986:
[----:B------:R-:W-:Y:S02]  /*c2d0*/  IMAD.MOV.U32 R190, RZ, RZ, R10 ;  /* 0x000000ffffbe7224 */ /* 0x000fe400078e000a */
.L_x_17987:
[----:B------:R-:W-:Y:S05]  /*c2e0*/  BSYNC B1 ;  /* 0x0000000000017941 */ /* 0x000fea0003800000 */
.L_x_17985:
        /* <DEDUP_REMOVED lines=16> */
.L_x_17991:
[----:B------:R-:W-:Y:S05]  /*c3f0*/  BSYNC B2 ;  /* 0x0000000000027941 */ /* 0x000fea0003800000 */
.L_x_17990:
        /* <DEDUP_REMOVED lines=44> */
.L_x_17989:
[----:B------:R-:W-:Y:S05]  /*c6c0*/  BSYNC B1 ;  /* 0x0000000000017941 */ /* 0x000fea0003800000 */
.L_x_17988:
        /* <DEDUP_REMOVED lines=11> */
.L_x_17984:
[----:B------:R-:W-:Y:S05]  /*c780*/  BSYNC B0 ;  /* 0x0000000000007941 */ /* 0x000fea0003800000 */
.L_x_17983:
        /* <DEDUP_REMOVED lines=18> */
.L_x_17995:
[----:B------:R-:W-:Y:S02]  /*c8b0*/  IMAD.MOV.U32 R211, RZ, RZ, R10 ;  /* 0x000000ffffd37224 */ /* 0x000fe400078e000a */
.L_x_17996:
[----:B------:R-:W-:Y:S05]  /*c8c0*/  BSYNC B1 ;  /* 0x0000000000017941 */ /* 0x000fea0003800000 */
.L_x_17994:
        /* <DEDUP_REMOVED lines=16> */
.L_x_18000:
[----:B------:R-:W-:Y:S05]  /*c9d0*/  BSYNC B2 ;  /* 0x0000000000027941 */ /* 0x000fea0003800000 */
.L_x_17999:
        /* <DEDUP_REMOVED lines=44> */
.L_x_17998:
[----:B------:R-:W-:Y:S05]  /*cca0*/  BSYNC B1 ;  /* 0x0000000000017941 */ /* 0x000fea0003800000 */
.L_x_17997:
        /* <DEDUP_REMOVED lines=11> */
.L_x_17993:
[----:B------:R-:W-:Y:S05]  /*cd60*/  BSYNC B0 ;  /* 0x0000000000007941 */ /* 0x000fea0003800000 */
.L_x_17992:
        /* <DEDUP_REMOVED lines=29> */
.L_x_18002:
[----:B------:R-:W-:Y:S05]  /*cf40*/  BSYNC B0 ;  /* 0x0000000000007941 */ /* 0x000fea0003800000 */
.L_x_18001:
        /* <DEDUP_REMOVED lines=22> */
.L_x_18006:
[----:B------:R-:W-:Y:S02]  /*d0b0*/  IMAD.MOV.U32 R190, RZ, RZ, R10 ;  /* 0x000000ffffbe7224 */ /* 0x000fe400078e000a */
.L_x_18007:
[----:B------:R-:W-:Y:S05]  /*d0c0*/  BSYNC B1 ;  /* 0x0000000000017941 */ /* 0x000fea0003800000 */
.L_x_18005:
        /* <DEDUP_REMOVED lines=16> */
.L_x_18011:
[----:B------:R-:W-:Y:S05]  /*d1d0*/  BSYNC B2 ;  /* 0x0000000000027941 */ /* 0x000fea0003800000 */
.L_x_18010:
        /* <DEDUP_REMOVED lines=44> */
.L_x_18009:
[----:B------:R-:W-:Y:S05]  /*d4a0*/  BSYNC B1 ;  /* 0x0000000000017941 */ /* 0x000fea0003800000 */
.L_x_18008:
        /* <DEDUP_REMOVED lines=11> */
.L_x_18004:
[----:B0-----:R-:W-:Y:S05]  /*d560*/  BSYNC B0 ;  /* 0x0000000000007941 */ /* 0x001fea0003800000 */
.L_x_18003:
        /* <DEDUP_REMOVED lines=18> */
.L_x_18015:
[----:B------:R-:W-:Y:S02]  /*d690*/  IMAD.MOV.U32 R212, RZ, RZ, R10 ;  /* 0x000000ffffd47224 */ /* 0x000fe400078e000a */
.L_x_18016:
[----:B------:R-:W-:Y:S05]  /*d6a0*/  BSYNC B1 ;  /* 0x0000000000017941 */ /* 0x000fea0003800000 */
.L_x_18014:
        /* <DEDUP_REMOVED lines=16> */
.L_x_18020:
[----:B------:R-:W-:Y:S05]  /*d7b0*/  BSYNC B2 ;  /* 0x0000000000027941 */ /* 0x000fea0003800000 */
.L_x_18019:
        /* <DEDUP_REMOVED lines=44> */
.L_x_18018:
[----:B------:R-:W-:Y:S05]  /*da80*/  BSYNC B1 ;  /* 0x0000000000017941 */ /* 0x000fea0003800000 */
.L_x_18017:
        /* <DEDUP_REMOVED lines=11> */
.L_x_18013:
[----:B------:R-:W-:Y:S05]  /*db40*/  BSYNC B0 ;  /* 0x0000000000007941 */ /* 0x000fea0003800000 */
.L_x_18012:
        /* <DEDUP_REMOVED lines=18> */
.L_x_18024:
[----:B------:R-:W-:Y:S02]  /*dc70*/  IMAD.MOV.U32 R212, RZ, RZ, R10 ;  /* 0x000000ffffd47224 */ /* 0x000fe400078e000a */
.L_x_18025:
[----:B------:R-:W-:Y:S05]  /*dc80*/  BSYNC B1 ;  /* 0x0000000000017941 */ /* 0x000fea0003800000 */
.L_x_18023:
        /* <DEDUP_REMOVED lines=16> */
.L_x_18029:
[----:B------:R-:W-:Y:S05]  /*dd90*/  BSYNC B2 ;  /* 0x0000000000027941 */ /* 0x000fea0003800000 */
.L_x_18028:
        /* <DEDUP_REMOVED lines=44> */
.L_x_18027:
[----:B------:R-:W-:Y:S05]  /*e060*/  BSYNC B1 ;  /* 0x0000000000017941 */ /* 0x000fea0003800000 */
.L_x_18026:
        /* <DEDUP_REMOVED lines=11> */
.L_x_18022:
[----:B------:R-:W-:Y:S05]  /*e120*/  BSYNC B0 ;  /* 0x0000000000007941 */ /* 0x000fea0003800000 */
.L_x_18021:
        /* <DEDUP_REMOVED lines=18> */
.L_x_18033:
[----:B------:R-:W-:Y:S02]  /*e250*/  IMAD.MOV.U32 R212, RZ, RZ, R10 ;  /* 0x000000ffffd47224 */ /* 0x000fe400078e000a */
.L_x_18034:
[----:B------:R-:W-:Y:S05]  /*e260*/  BSYNC B1 ;  /* 0x0000000000017941 */ /* 0x000fea0003800000 */
.L_x_18032:
        /* <DEDUP_REMOVED lines=16> */
.L_x_18038:
[----:B------:R-:W-:Y:S05]  /*e370*/  BSYNC B2 ;  /* 0x0000000000027941 */ /* 0x000fea0003800000 */
.L_x_18037:
        /* <DEDUP_REMOVED lines=44> */
.L_x_18036:
[----:B------:R-:W-:Y:S05]  /*e640*/  BSYNC B1 ;  /* 0x0000000000017941 */ /* 0x000fea0003800000 */
.L_x_18035:
        /* <DEDUP_REMOVED lines=11> */
.L_x_18031:
[----:B------:R-:W-:Y:S05]  /*e700*/  BSYNC B0 ;  /* 0x0000000000007941 */ /* 0x000fea0003800000 */
.L_x_18030:
        /* <DEDUP_REMOVED lines=18> */
.L_x_18042:
[----:B------:R-:W-:Y:S02]  /*e830*/  IMAD.MOV.U32 R212, RZ, RZ, R10 ;  /* 0x000000ffffd47224 */ /* 0x000fe400078e000a */
.L_x_18043:
[----:B------:R-:W-:Y:S05]  /*e840*/  BSYNC B1 ;  /* 0x0000000000017941 */ /* 0x000fea0003800000 */
.L_x_18041:
        /* <DEDUP_REMOVED lines=16> */
.L_x_18047:
[----:B------:R-:W-:Y:S05]  /*e950*/  BSYNC B2 ;  /* 0x0000000000027941 */ /* 0x000fea0003800000 */
.L_x_18046:
        /* <DEDUP_REMOVED lines=44> */
.L_x_18045:
[----:B------:R-:W-:Y:S05]  /*ec20*/  BSYNC B1 ;  /* 0x0000000000017941 */ /* 0x000fea0003800000 */
.L_x_18044:
        /* <DEDUP_REMOVED lines=11> */
.L_x_18040:
[----:B------:R-:W-:Y:S05]  /*ece0*/  BSYNC B0 ;  /* 0x0000000000007941 */ /* 0x000fea0003800000 */
.L_x_18039:
        /* <DEDUP_REMOVED lines=18> */
.L_x_18051:
[----:B------:R-:W-:Y:S02]  /*ee10*/  IMAD.MOV.U32 R214, RZ, RZ, R10 ;  /* 0x000000ffffd67224 */ /* 0x000fe400078e000a */
.L_x_18052:
[----:B------:R-:W-:Y:S05]  /*ee20*/  BSYNC B1 ;  /* 0x0000000000017941 */ /* 0x000fea0003800000 */
.L_x_18050:
        /* <DEDUP_REMOVED lines=16> */
.L_x_18056:
[----:B------:R-:W-:Y:S05]  /*ef30*/  BSYNC B2 ;  /* 0x0000000000027941 */ /* 0x000fea0003800000 */
.L_x_18055:
        /* <DEDUP_REMOVED lines=44> */
.L_x_18054:
[----:B------:R-:W-:Y:S05]  /*f200*/  BSYNC B1 ;  /* 0x0000000000017941 */ /* 0x000fea0003800000 */
.L_x_18053:
        /* <DEDUP_REMOVED lines=11> */
.L_x_18049:
[----:B------:R-:W-:Y:S05]  /*f2c0*/  BSYNC B0 ;  /* 0x0000000000007941 */ /* 0x000fea0003800000 */
.L_x_18048:
        /* <DEDUP_REMOVED lines=18> */
.L_x_18060:
[----:B------:R-:W-:Y:S02]  /*f3f0*/  IMAD.MOV.U32 R214, RZ, RZ, R10 ;  /* 0x000000ffffd67224 */ /* 0x000fe400078e000a */
.L_x_18061:
[----:B------:R-:W-:Y:S05]  /*f400*/  BSYNC B1 ;  /* 0x0000000000017941 */ /* 0x000fea0003800000 */
.L_x_18059:
        /* <DEDUP_REMOVED lines=16> */
.L_x_18065:
[----:B------:R-:W-:Y:S05]  /*f510*/  BSYNC B2 ;  /* 0x0000000000027941 */ /* 0x000fea0003800000 */
.L_x_18064:
        /* <DEDUP_REMOVED lines=44> */
.L_x_18063:
[----:B------:R-:W-:Y:S05]  /*f7e0*/  BSYNC B1 ;  /* 0x0000000000017941 */ /* 0x000fea0003800000 */
.L_x_18062:
        /* <DEDUP_REMOVED lines=11> */
.L_x_18058:
[----:B------:R-:W-:Y:S05]  /*f8a0*/  BSYNC B0 ;  /* 0x0000000000007941 */ /* 0x000fea0003800000 */
.L_x_18057:
        /* <DEDUP_REMOVED lines=18> */
.L_x_18069:
[----:B------:R-:W-:Y:S02]  /*f9d0*/  IMAD.MOV.U32 R223, RZ, RZ, R10 ;  /* 0x000000ffffdf7224 */ /* 0x000fe400078e000a */
.L_x_18070:
[----:B------:R-:W-:Y:S05]  /*f9e0*/  BSYNC B1 ;  /* 0x0000000000017941 */ /* 0x000fea0003800000 */
.L_x_18068:
        /* <DEDUP_REMOVED lines=16> */
.L_x_18074:
[----:B------:R-:W-:Y:S05]  /*faf0*/  BSYNC B2 ;  /* 0x0000000000027941 */ /* 0x000fea0003800000 */
.L_x_18073:
        /* <DEDUP_REMOVED lines=44> */
.L_x_18072:
[----:B------:R-:W-:Y:S05]  /*fdc0*/  BSYNC B1 ;  /* 0x0000000000017941 */ /* 0x000fea0003800000 */
.L_x_18071:
        /* <DEDUP_REMOVED lines=11> */
.L_x_18067:
[----:B------:R-:W-:Y:S05]  /*fe80*/  BSYNC B0 ;  /* 0x0000000000007941 */ /* 0x000fea0003800000 */
.L_x_18066:
[----:B------:R-:W-:Y:S01]  /*fe90*/  FADD.FTZ R210, RZ, R152 ;  /* 0x00000098ffd27221 */ /* 0x000fe20000010000 */
[----:B------:R-:W-:Y:S01]  /*fea0*/  BSSY B0, `(.L_x_18075) ;  /* 0x0000040000007945 */ /* 0x000fe20003800000 */
[----:B------:R-:W-:Y:S02]  /*feb0*/  ISETP.NE.AND P1, PT, R216, RZ, PT ;  /* 0x000000ffd800720c */ /* 0x000fe40003f25270 */
        /* <DEDUP_REMOVED lines=62> */
.L_x_18076:
[----:B------:R-:W-:Y:S05]  /*102a0*/  BSYNC B0 ;  /* 0x0000000000007941 */ /* 0x000fea0003800000 */
.L_x_18075:
[----:B------:R-:W-:Y:S01]  /*102b0*/  FADD.FTZ R215, R222, R191 ;  /* 0x000000bfded77221 */ /* 0x000fe20000010000 */
[----:B------:R-:W-:Y:S05]  /*102c0*/  BRA.DIV ~URZ, `(.L_x_18077) ;  /* 0x000011e27f007947 */ /* 0x000fea000b800000 */
[----:B0-----:R0:W1:Y:S02]  /*102d0*/  SHFL.BFLY PT, R210, R215, 0x1, 0x1f ;  /* 0x0c201f00d7d27f89 */ /* 0x00106400000e0000 */
.L_x_18083:
        /* <DEDUP_REMOVED lines=100> */
.L_x_18084:
        /* <DEDUP_REMOVED lines=17> */
[----:B-1----:R-:W-:-:S05]  /*10a30*/  FSEL R211, R219, RZ, !P0 ;  /* 0x000000ffdbd37208 */ /* 0x002fca0004000000 */
[C---:B------:R-:W-:Y:S02]  /*10a40*/  FADD.FTZ R214, -R211.reuse, R154 ;  /* 0x0000009ad3d67221 */ /* 0x040fe40000010100 */
[C---:B------:R-:W-:Y:S01]  /*10a50*/  FADD.FTZ R154, -R211.reuse, R155 ;  /* 0x0000009bd39a7221 */ /* 0x040fe20000010100 */
[----:B------:R-:W-:Y:S01]  /*10a60*/  IADD3 R155, R218, -0x1, RZ ;  /* 0xffffffffda9b7810 */ /* 0x000fe20007ffe0ff */
[C---:B------:R-:W-:Y:S02]  /*10a70*/  FADD.FTZ R212, -R211.reuse, R152 ;  /* 0x00000098d3d47221 */ /* 0x040fe40000010100 */
[----:B------:R-:W-:Y:S02]  /*10a80*/  FADD.FTZ R156, -R211, R156 ;  /* 0x0000009cd39c7221 */ /* 0x000fe40000010100 */
[----:B------:R-:W-:Y:S02]  /*10a90*/  IMAD R155, R155, c[0x0][0x168], RZ ;  /* 0x00005a009b9b7a24 */ /* 0x000fe400078e02ff */
[----:B------:R-:W-:-:S02]  /*10aa0*/  FADD.FTZ R152, -R211, R157 ;  /* 0x0000009dd3987221 */ /* 0x000fc40000010100 */
[----:B------:R-:W-:Y:S02]  /*10ab0*/  FADD.FTZ R210, -R211, R153 ;  /* 0x00000099d3d27221 */ /* 0x000fe40000010100 */
[----:B------:R-:W-:Y:S01]  /*10ac0*/  FMUL.FTZ R153, R215, R156 ;  /* 0x0000009cd7997220 */ /* 0x000fe20000410000 */
[----:B------:R-:W-:Y:S01]  /*10ad0*/  SHF.R.S32.HI R156, RZ, 0x1f, R155 ;  /* 0x0000001fff9c7819 */ /* 0x000fe2000001149b */
[----:B------:R-:W-:Y:S02]  /*10ae0*/  FADD.FTZ R220, -R211, R159 ;  /* 0x0000009fd3dc7221 */ /* 0x000fe40000010100 */
[C---:B------:R-:W-:Y:S02]  /*10af0*/  FMUL.FTZ R152, R215.reuse, R152 ;  /* 0x00000098d7987220 */ /* 0x040fe40000410000 */
[C---:B------:R-:W-:Y:S02]  /*10b00*/  FMUL.FTZ R159, R215.reuse, R214 ;  /* 0x000000d6d79f7220 */ /* 0x040fe40000410000 */
[----:B------:R-:W-:-:S02]  /*10b10*/  FMUL.FTZ R154, R215, R154 ;  /* 0x0000009ad79a7220 */ /* 0x000fc40000410000 */
[C---:B------:R-:W-:Y:S02]  /*10b20*/  FADD.FTZ R252, -R211.reuse, R168 ;  /* 0x000000a8d3fc7221 */ /* 0x040fe40000010100 */
[C---:B------:R-:W-:Y:S02]  /*10b30*/  FADD.FTZ R224, -R211.reuse, R160 ;  /* 0x000000a0d3e07221 */ /* 0x040fe40000010100 */
[C---:B------:R-:W-:Y:S01]  /*10b40*/  FADD.FTZ R168, -R211.reuse, R189 ;  /* 0x000000bdd3a87221 */ /* 0x040fe20000010100 */
[----:B------:R-:W-:Y:S01]  /*10b50*/  LEA.HI R189, R156, R155, RZ, 0x3 ;  /* 0x0000009b9cbd7211 */ /* 0x000fe200078f18ff */
[C---:B------:R-:W-:Y:S02]  /*10b60*/  FADD.FTZ R162, -R211.reuse, R162 ;  /* 0x000000a2d3a27221 */ /* 0x040fe40000010100 */
[----:B------:R-:W-:Y:S01]  /*10b70*/  FADD.FTZ R160, -R211, R163 ;  /* 0x000000a3d3a07221 */ /* 0x000fe20000010100 */
[----:B------:R-:W-:Y:S01]  /*10b80*/  LEA.HI.SX32 R189, R189, R216, 0x1d ;  /* 0x000000d8bdbd7211 */ /* 0x000fe200078feaff */
[----:B------:R-:W-:-:S02]  /*10b90*/  FFMA.FTZ R153, R92, R153, R132 ;  /* 0x000000995c997223 */ /* 0x000fc40000010084 */
[----:B------:R-:W-:Y:S02]  /*10ba0*/  FFMA.FTZ R152, R93, R152, R133 ;  /* 0x000000985d987223 */ /* 0x000fe40000010085 */
[----:B------:R-:W-:Y:S02]  /*10bb0*/  FFMA.FTZ R159, R98, R159, R138 ;  /* 0x0000009f629f7223 */ /* 0x000fe4000001008a */
[----:B------:R-:W-:Y:S01]  /*10bc0*/  FFMA.FTZ R156, R99, R154, R139 ;  /* 0x0000009a639c7223 */ /* 0x000fe2000001008b */
[----:B------:R-:W-:Y:S01]  /*10bd0*/  F2FP.BF16.PACK_AB R154, R152, R153 ;  /* 0x00000099989a723e */ /* 0x000fe200000010ff */
[----:B------:R-:W-:Y:S02]  /*10be0*/  FADD.FTZ R222, -R211, R161 ;  /* 0x000000a1d3de7221 */ /* 0x000fe40000010100 */
[C---:B------:R-:W-:Y:S01]  /*10bf0*/  FMUL.FTZ R157, R215.reuse, R224 ;  /* 0x000000e0d79d7220 */ /* 0x040fe20000410000 */
[----:B------:R-:W-:Y:S01]  /*10c00*/  F2FP.BF16.PACK_AB R153, R156, R159 ;  /* 0x0000009f9c99723e */ /* 0x000fe200000010ff */
[----:B------:R-:W-:-:S02]  /*10c10*/  FMUL.FTZ R161, R215, R162 ;  /* 0x000000a2d7a17220 */ /* 0x000fc40000410000 */
[----:B------:R-:W-:Y:S02]  /*10c20*/  FMUL.FTZ R160, R215, R160 ;  /* 0x000000a0d7a07220 */ /* 0x000fe40000410000 */
[C---:B------:R-:W-:Y:S02]  /*10c30*/  FADD.FTZ R164, -R211.reuse, R164 ;  /* 0x000000a4d3a47221 */ /* 0x040fe40000010100 */
[C---:B------:R-:W-:Y:S02]  /*10c40*/  FADD.FTZ R230, -R211.reuse, R169 ;  /* 0x000000a9d3e67221 */ /* 0x040fe40000010100 */
[----:B------:R-:W-:Y:S02]  /*10c50*/  FFMA.FTZ R156, R88, R157, R128 ;  /* 0x0000009d589c7223 */ /* 0x000fe40000010080 */
[C---:B------:R-:W-:Y:S02]  /*10c60*/  FADD.FTZ R244, -R211.reuse, R170 ;  /* 0x000000aad3f47221 */ /* 0x040fe40000010100 */
[----:B------:R-:W-:-:S02]  /*10c70*/  FADD.FTZ R234, -R211, R172 ;  /* 0x000000acd3ea7221 */ /* 0x000fc40000010100 */
[C---:B------:R-:W-:Y:S02]  /*10c80*/  FADD.FTZ R236, -R211.reuse, R174 ;  /* 0x000000aed3ec7221 */ /* 0x040fe40000010100 */
[----:B------:R-:W-:Y:S02]  /*10c90*/  FADD.FTZ R250, -R211, R176 ;  /* 0x000000b0d3fa7221 */ /* 0x000fe40000010100 */
[----:B------:R-:W-:Y:S02]  /*10ca0*/  FFMA.FTZ R157, R90, R161, R130 ;  /* 0x000000a15a9d7223 */ /* 0x000fe40000010082 */
[----:B------:R-:W-:Y:S02]  /*10cb0*/  FFMA.FTZ R160, R91, R160, R131 ;  /* 0x000000a05ba07223 */ /* 0x000fe40000010083 */
        /* <DEDUP_REMOVED lines=25> */
[C---:B------:R-:W-:Y:S02]  /*10e50*/  FMUL.FTZ R169, R215.reuse, R250 ;  /* 0x000000fad7a97220 */ /* 0x040fe40000410000 */
[C---:B------:R-:W-:Y:S02]  /*10e60*/  FMUL.FTZ R176, R215.reuse, R176 ;  /* 0x000000b0d7b07220 */ /* 0x040fe40000410000 */
[----:B------:R-:W-:-:S02]  /*10e70*/  FMUL.FTZ R171, R215, R234 ;  /* 0x000000ead7ab7220 */ /* 0x000fc40000410000 */
[----:B------:R-:W-:Y:S02]  /*10e80*/  FFMA.FTZ R160, R80, R165, R120 ;  /* 0x000000a550a07223 */ /* 0x000fe40000010078 */
[----:B------:R-:W-:Y:S01]  /*10e90*/  FMUL.FTZ R179, R215, R180 ;  /* 0x000000b4d7b37220 */ /* 0x000fe20000410000 */
[----:B------:R-:W-:Y:S01]  /*10ea0*/  IADD3 R180, R189, 0x80, RZ ;  /* 0x00000080bdb47810 */ /* 0x000fe20007ffe0ff */
[----:B------:R-:W-:Y:S02]  /*10eb0*/  FMUL.FTZ R240, R215, R240 ;  /* 0x000000f0d7f07220 */ /* 0x000fe40000410000 */
[----:B------:R-:W-:Y:S02]  /*10ec0*/  FFMA.FTZ R165, R81, R164, R121 ;  /* 0x000000a451a57223 */ /* 0x000fe40000010079 */
[----:B------:R-:W-:Y:S02]  /*10ed0*/  FMUL.FTZ R187, R215, R158 ;  /* 0x0000009ed7bb7220 */ /* 0x000fe40000410000 */
[----:B------:R-:W-:Y:S01]  /*10ee0*/  FFMA.FTZ R164, R72, R169, R112 ;  /* 0x000000a948a47223 */ /* 0x000fe20000010070 */
[----:B------:R-:W-:Y:S01]  /*10ef0*/  F2FP.BF16.PACK_AB R160, R165, R160 ;  /* 0x000000a0a5a0723e */ /* 0x000fe200000010ff */
[----:B------:R-:W-:-:S02]  /*10f00*/  FFMA.FTZ R169, R73, R176, R113 ;  /* 0x000000b049a97223 */ /* 0x000fc40000010071 */
[C---:B------:R-:W-:Y:S02]  /*10f10*/  FMUL.FTZ R163, R215.reuse, R212 ;  /* 0x000000d4d7a37220 */ /* 0x040fe40000410000 */
[----:B------:R-:W-:Y:S01]  /*10f20*/  FMUL.FTZ R210, R215, R210 ;  /* 0x000000d2d7d27220 */ /* 0x000fe20000410000 */
[----:B------:R-:W-:Y:S01]  /*10f30*/  F2FP.BF16.PACK_AB R164, R169, R164 ;  /* 0x000000a4a9a4723e */ /* 0x000fe200000010ff */
[C---:B------:R-:W-:Y:S02]  /*10f40*/  FMUL.FTZ R213, R215.reuse, R166 ;  /* 0x000000a6d7d57220 */ /* 0x040fe40000410000 */
[----:B------:R-:W-:Y:S02]  /*10f50*/  FFMA.FTZ R162, R76, R171, R116 ;  /* 0x000000ab4ca27223 */ /* 0x000fe40000010074 */
[----:B------:R-:W-:Y:S02]  /*10f60*/  FMUL.FTZ R181, R215, R186 ;  /* 0x000000bad7b57220 */ /* 0x000fe40000410000 */
[----:B------:R-:W-:-:S02]  /*10f70*/  FFMA.FTZ R166, R68, R179, R108 ;  /* 0x000000b344a67223 */ /* 0x000fc4000001006c */
[----:B------:R-:W-:Y:S02]  /*10f80*/  FFMA.FTZ R171, R69, R240, R109 ;  /* 0x000000f045ab7223 */ /* 0x000fe4000001006d */
[----:B------:R-:W-:Y:S02]  /*10f90*/  FMUL.FTZ R220, R215, R220 ;  /* 0x000000dcd7dc7220 */ /* 0x000fe40000410000 */
[----:B------:R-:W-:Y:S01]  /*10fa0*/  FFMA.FTZ R158, R94, R187, R134 ;  /* 0x000000bb5e9e7223 */ /* 0x000fe20000010086 */
[----:B------:R-:W-:Y:S01]  /*10fb0*/  F2FP.BF16.PACK_AB R166, R171, R166 ;  /* 0x000000a6aba6723e */ /* 0x000fe200000010ff */
[C---:B------:R-:W-:Y:S02]  /*10fc0*/  FMUL.FTZ R167, R215.reuse, R244 ;  /* 0x000000f4d7a77220 */ /* 0x040fe40000410000 */
[C---:B------:R-:W-:Y:S02]  /*10fd0*/  FMUL.FTZ R187, R215.reuse, R190 ;  /* 0x000000bed7bb7220 */ /* 0x040fe40000410000 */
[----:B------:R-:W-:-:S02]  /*10fe0*/  FMUL.FTZ R170, R215, R170 ;  /* 0x000000aad7aa7220 */ /* 0x000fc40000410000 */
[----:B------:R-:W-:Y:S02]  /*10ff0*/  FMUL.FTZ R246, R215, R246 ;  /* 0x000000f6d7f67220 */ /* 0x000fe40000410000 */
[----:B------:R-:W-:Y:S02]  /*11000*/  FFMA.FTZ R163, R96, R163, R136 ;  /* 0x000000a360a37223 */ /* 0x000fe40000010088 */
[----:B------:R-:W-:Y:S02]  /*11010*/  FFMA.FTZ R210, R97, R210, R137 ;  /* 0x000000d261d27223 */ /* 0x000fe40000010089 */
[----:B------:R-:W-:Y:S01]  /*11020*/  FFMA.FTZ R169, R66, R181, R106 ;  /* 0x000000b542a97223 */ /* 0x000fe2000001006a */
[----:B------:R-:W-:Y:S01]  /*11030*/  HFMA2.MMA R181, -RZ, RZ, 0, 9.5367431640625e-07 ;  /* 0x00000010ffb57435 */ /* 0x000fe200000001ff */
[C---:B------:R-:W-:Y:S01]  /*11040*/  FMUL.FTZ R222, R215.reuse, R222 ;  /* 0x000000ded7de7220 */ /* 0x040fe20000410000 */
[----:B------:R-:W-:Y:S01]  /*11050*/  F2FP.BF16.PACK_AB R152, R210, R163 ;  /* 0x000000a3d298723e */ /* 0x000fe200000010ff */
[----:B------:R-:W-:Y:S01]  /*11060*/  FMUL.FTZ R173, R215, R178 ;  /* 0x000000b2d7ad7220 */ /* 0x000fe20000410000 */
[----:B------:R-:W-:Y:S01]  /*11070*/  IADD3 R178, R189, 0x60, RZ ;  /* 0x00000060bdb27810 */ /* 0x000fe20007ffe0ff */
[----:B------:R-:W-:-:S02]  /*11080*/  FMUL.FTZ R238, R215, R238 ;  /* 0x000000eed7ee7220 */ /* 0x000fc40000410000 */
[----:B------:R-:W-:Y:S02]  /*11090*/  FMUL.FTZ R172, R215, R172 ;  /* 0x000000acd7ac7220 */ /* 0x000fe40000410000 */
[----:B------:R-:W-:Y:S02]  /*110a0*/  FFMA.FTZ R191, R95, R220, R135 ;  /* 0x000000dc5fbf7223 */ /* 0x000fe40000010087 */
[C---:B------:R-:W-:Y:S02]  /*110b0*/  FMUL.FTZ R168, R215.reuse, R168 ;  /* 0x000000a8d7a87220 */ /* 0x040fe40000410000 */
[----:B------:R-:W-:Y:S01]  /*110c0*/  FMUL.FTZ R175, R215, R236 ;  /* 0x000000ecd7af7220 */ /* 0x000fe20000410000 */
[----:B------:R-:W-:Y:S01]  /*110d0*/  F2FP.BF16.PACK_AB R155, R191, R158 ;  /* 0x0000009ebf9b723e */ /* 0x000fe200000010ff */
[C---:B------:R-:W-:Y:S02]  /*110e0*/  FMUL.FTZ R248, R215.reuse, R248 ;  /* 0x000000f8d7f87220 */ /* 0x040fe40000410000 */
[----:B------:R-:W-:-:S02]  /*110f0*/  FMUL.FTZ R174, R215, R174 ;  /* 0x000000aed7ae7220 */ /* 0x000fc40000410000 */
[----:B------:R-:W-:Y:S02]  /*11100*/  FFMA.FTZ R161, R82, R167, R122 ;  /* 0x000000a752a17223 */ /* 0x000fe4000001007a */
[----:B------:R-:W-:Y:S02]  /*11110*/  FFMA.FTZ R171, R62, R187, R102 ;  /* 0x000000bb3eab7223 */ /* 0x000fe40000010066 */
[----:B------:R-:W-:Y:S02]  /*11120*/  FFMA.FTZ R176, R63, R170, R103 ;  /* 0x000000aa3fb07223 */ /* 0x000fe40000010067 */
[C---:B------:R-:W-:Y:S02]  /*11130*/  FMUL.FTZ R226, R215.reuse, R226 ;  /* 0x000000e2d7e27220 */ /* 0x040fe40000410000 */
[C---:B------:R-:W-:Y:S01]  /*11140*/  FMUL.FTZ R228, R215.reuse, R228 ;  /* 0x000000e4d7e47220 */ /* 0x040fe20000410000 */
[----:B------:R-:W-:Y:S01]  /*11150*/  F2FP.BF16.PACK_AB R171, R176, R171 ;  /* 0x000000abb0ab723e */ /* 0x000fe200000010ff */
[----:B------:R-:W-:Y:S01]  /*11160*/  FMUL.FTZ R177, R215, R184 ;  /* 0x000000b8d7b17220 */ /* 0x000fe20000410000 */
[----:B------:R-:W-:Y:S01]  /*11170*/  IADD3 R176, R189, 0x40, RZ ;  /* 0x00000040bdb07810 */ /* 0x000fe20007ffe0ff */
[----:B------:R-:W-:-:S02]  /*11180*/  FFMA.FTZ R167, R77, R246, R117 ;  /* 0x000000f64da77223 */ /* 0x000fc40000010075 */
[C---:B------:R-:W-:Y:S02]  /*11190*/  FMUL.FTZ R232, R215.reuse, R232 ;  /* 0x000000e8d7e87220 */ /* 0x040fe40000410000 */
[----:B------:R-:W-:Y:S01]  /*111a0*/  FMUL.FTZ R183, R215, R182 ;  /* 0x000000b6d7b77220 */ /* 0x000fe20000410000 */
[----:B------:R-:W-:Y:S01]  /*111b0*/  F2FP.BF16.PACK_AB R162, R167, R162 ;  /* 0x000000a2a7a2723e */ /* 0x000fe200000010ff */
[----:B------:R-:W-:Y:S02]  /*111c0*/  FMUL.FTZ R242, R215, R242 ;  /* 0x000000f2d7f27220 */ /* 0x000fe40000410000 */
[----:B------:R-:W-:Y:S02]  /*111d0*/  FFMA.FTZ R163, R89, R222, R129 ;  /* 0x000000de59a37223 */ /* 0x000fe40000010081 */
[----:B------:R-:W-:Y:S02]  /*111e0*/  FFMA.FTZ R173, R74, R173, R114 ;  /* 0x000000ad4aad7223 */ /* 0x000fe40000010072 */
[----:B------:R-:W-:Y:S01]  /*111f0*/  FFMA.FTZ R238, R75, R238, R115 ;  /* 0x000000ee4bee7223 */ /* 0x000fe20000010073 */
[----:B------:R-:W-:Y:S01]  /*11200*/  F2FP.BF16.PACK_AB R156, R163, R156 ;  /* 0x0000009ca39c723e */ /* 0x000fe200000010ff */
[----:B------:R-:W-:-:S02]  /*11210*/  FFMA.FTZ R170, R61, R168, R101 ;  /* 0x000000a83daa7223 */ /* 0x000fc40000010065 */
[----:B------:R-:W-:Y:S01]  /*11220*/  FFMA.FTZ R172, R67, R172, R107 ;  /* 0x000000ac43ac7223 */ /* 0x000fe2000001006b */
[----:B------:R-:W-:Y:S01]  /*11230*/  F2FP.BF16.PACK_AB R165, R238, R173 ;  /* 0x000000adeea5723e */ /* 0x000fe200000010ff */
[----:B------:R-:W-:Y:S02]  /*11240*/  FMUL.FTZ R185, R215, R188 ;  /* 0x000000bcd7b97220 */ /* 0x000fe40000410000 */
[----:B------:R-:W-:Y:S01]  /*11250*/  FFMA.FTZ R175, R78, R175, R118 ;  /* 0x000000af4eaf7223 */ /* 0x000fe20000010076 */
[----:B------:R-:W-:Y:S01]  /*11260*/  F2FP.BF16.PACK_AB R169, R172, R169 ;  /* 0x000000a9aca9723e */ /* 0x000fe200000010ff */
[----:B------:R-:W-:Y:S02]  /*11270*/  FFMA.FTZ R248, R79, R248, R119 ;  /* 0x000000f84ff87223 */ /* 0x000fe40000010077 */
[----:B------:R-:W-:Y:S01]  /*11280*/  FFMA.FTZ R168, R65, R174, R105 ;  /* 0x000000ae41a87223 */ /* 0x000fe20000010069 */
[----:B------:R-:W-:Y:S01]  /*11290*/  IADD3 R174, R189, 0x20, RZ ;  /* 0x00000020bdae7810 */ /* 0x000fe20007ffe0ff */
        /* <DEDUP_REMOVED lines=26> */
.L_x_18080:
[----:B-1----:R-:W-:Y:S05]  /*11440*/  BSYNC B0 ;  /* 0x0000000000007941 */ /* 0x002fea0003800000 */
.L_x_18079:
[----:B0-----:R-:W-:-:S04]  /*11450*/  IMAD.MOV.U32 R152, RZ, RZ, c[0x0][0x160] ;  /* 0x00005800ff987624 */ /* 0x001fc800078e00ff */
[----:B------:R-:W-:-:S05]  /*11460*/  IMAD R209, R152, 0x4, R209 ;  /* 0x0000000498d17824 */ /* 0x000fca00078e02d1 */
[----:B------:R-:W-:-:S13]  /*11470*/  ISETP.GE.AND P0, PT, R209, c[0x0][0x164], PT ;  /* 0x00005900d1007a0c */ /* 0x000fda0003f06270 */
[----:B------:R-:W-:Y:S01]  /*11480*/  @P0 CALL.REL.NOINC `(.L_x_18081) ;  /* 0x0000001000000944 */ /* 0x000fe20003c00000 */
[----:B------:R-:W-:Y:S05]  /*11490*/  BRA `(.L_x_18082) ;  /* 0xfffef4b000007947 */ /* 0x000fea000383ffff */
.L_x_18081:
[----:B------:R-:W-:Y:S05]  /*114a0*/  EXIT ;  /* 0x000000000000794d */ /* 0x000fea0003800000 */
.L_x_18077:
[----:B------:R-:W-:Y:S01]  /*114b0*/  MOV R214, 0x1 ;  /* 0x0000000100d67802 */ /* 0x000fe20000000f00 */
[----:B0-----:R-:W-:Y:S01]  /*114c0*/  IMAD.MOV.U32 R212, RZ, RZ, 0x1f ;  /* 0x0000001fffd47424 */ /* 0x001fe200078e00ff */
[----:B------:R-:W-:Y:S01]  /*114d0*/  MOV R210, 0x11500 ;  /* 0x0001150000d27802 */ /* 0x000fe20000000f00 */
[----:B------:R-:W-:Y:S02]  /*114e0*/  IMAD.MOV.U32 R213, RZ, RZ, -0x1 ;  /* 0xffffffffffd57424 */ /* 0x000fe400078e00ff */
[----:B------:R-:W-:Y:S05]  /*114f0*/  CALL.REL.NOINC `($__internal_79_$__cuda_sm70_shflsync_bfly_p) ;  /* 0x0000089000007944 */ /* 0x000fea0003c00000 */
[----:B-1----:R-:W-:Y:S01]  /*11500*/  MOV R210, R214 ;  /* 0x000000d600d27202 */ /* 0x002fe20000000f00 */
[----:B0-----:R-:W-:Y:S05]  /*11510*/  BRA `(.L_x_18083) ;  /* 0xffffedc000007947 */ /* 0x001fea000383ffff */
.L_x_18078:
[----:B------:R-:W-:Y:S01]  /*11520*/  IMAD.MOV.U32 R214, RZ, RZ, 0x2 ;  /* 0x00000002ffd67424 */ /* 0x000fe200078e00ff */
[----:B------:R-:W-:Y:S01]  /*11530*/  MOV R213, 0xffffffff ;  /* 0xffffffff00d57802 */ /* 0x000fe20000000f00 */
[----:B------:R-:W-:Y:S01]  /*11540*/  IMAD.MOV.U32 R212, RZ, RZ, 0x1f ;  /* 0x0000001fffd47424 */ /* 0x000fe200078e00ff */
[----:B------:R-:W-:Y:S02]  /*11550*/  MOV R210, 0x11570 ;  /* 0x0001157000d27802 */ /* 0x000fe40000000f00 */
[----:B------:R-:W-:Y:S05]  /*11560*/  CALL.REL.NOINC `($__internal_79_$__cuda_sm70_shflsync_bfly_p) ;  /* 0x0000082000007944 */ /* 0x000fea0003c00000 */
[----:B01----:R-:W-:Y:S01]  /*11570*/  FADD.FTZ R215, R215, R214 ;  /* 0x000000d6d7d77221 */ /* 0x003fe20000010000 */
[----:B------:R-:W-:Y:S01]  /*11580*/  MOV R213, 0xffffffff ;  /* 0xffffffff00d57802 */ /* 0x000fe20000000f00 */
[----:B------:R-:W-:Y:S01]  /*11590*/  IMAD.MOV.U32 R214, RZ, RZ, 0x4 ;  /* 0x00000004ffd67424 */ /* 0x000fe200078e00ff */
[----:B------:R-:W-:Y:S01]  /*115a0*/  MOV R210, 0x115d0 ;  /* 0x000115d000d27802 */ /* 0x000fe20000000f00 */
[----:B------:R-:W-:-:S02]  /*115b0*/  IMAD.MOV.U32 R212, RZ, RZ, 0x1f ;  /* 0x0000001fffd47424 */ /* 0x000fc400078e00ff */
        /* <DEDUP_REMOVED lines=99> */
[----:B------:R-:W-:Y:S05]  /*11bf0*/  CALL.REL.NOINC `($__internal_79_$__cuda_sm70_shflsync_bfly_p) ;  /* 0x0000019000007944 */ /* 0x000fea0003c00000 */
[----:B01----:R-:W-:Y:S01]  /*11c00*/  FADD.FTZ R215, R215, R214 ;  /* 0x000000d6d7d77221 */ /* 0x003fe20000010000 */
[----:B------:R-:W-:Y:S01]  /*11c10*/  MOV R213, 0xffffffff ;  /* 0xffffffff00d57802 */ /* 0x000fe20000000f00 */
[----:B------:R-:W-:Y:S01]  /*11c20*/  IMAD.MOV.U32 R214, RZ, RZ, 0x2 ;  /* 0x00000002ffd67424 */ /* 0x000fe200078e00ff */
[----:B------:R-:W-:Y:S01]  /*11c30*/  MOV R210, 0x11c60 ;  /* 0x00011c6000d27802 */ /* 0x000fe20000000f00 */
[----:B------:R-:W-:Y:S02]  /*11c40*/  IMAD.MOV.U32 R212, RZ, RZ, 0x1f ;  /* 0x0000001fffd47424 */ /* 0x000fe400078e00ff */
        /* <DEDUP_REMOVED lines=19> */
[----:B01----:R-:W-:Y:S05]  /*11d80*/  BRA `(.L_x_18084) ;  /* 0xffffeb9000007947 */ /* 0x003fea000383ffff */
        .weak           $__internal_79_$__cuda_sm70_shflsync_bfly_p
        .type           $__internal_79_$__cuda_sm70_shflsync_bfly_p,@function
        .size           $__internal_79_$__cuda_sm70_shflsync_bfly_p,(.L_x_36167 - $__internal_79_$__cuda_sm70_shflsync_bfly_p)
$__internal_79_$__cuda_sm70_shflsync_bfly_p:
[----:B------:R-:W-:Y:S01]  /*11d90*/  IMAD.MOV.U32 R211, RZ, RZ, 0x0 ;  /* 0x00000000ffd37424 */ /* 0x000fe200078e00ff */
[----:B------:R-:W-:Y:S04]  /*11da0*/  WARPSYNC R213 ;  /* 0x000000d500007348 */ /* 0x000fe80003800000 */
[----:B------:R0:W1:Y:S01]  /*11db0*/  SHFL.BFLY PT, R214, R215, R214, R212 ;  /* 0x0c0000d6d7d67389 */ /* 0x00006200000e00d4 */
[----:B------:R-:W-:Y:S05]  /*11dc0*/  RET.REL.NODEC R210 `(_ZN10layer_norm13ln_fwd_kernelINS_13Kernel_traitsIf13__nv_bfloat16fS2_fjLj1280ELj1ELj4ELj1ELj16ENS_18Kernel_traits_baseILj1280EfS2_fS2_fjLj128EEEEELb1ELb1ELb1ELb1EEEvNS_9FwdParamsE) ;  /* 0xfffee230d2007950 */ /* 0x000fea0003c3ffff */
.L_x_18085:
        /* <DEDUP_REMOVED lines=11> */
.L_x_36167:


//--------------------- .text._ZN10layer_norm13ln_fwd_kernelINS_13Kernel_traitsIf6__halfS2_S2_fjLj1280ELj1ELj4ELj1ELj16ENS_18Kernel_traits_baseILj1280EfS2_S2_S2_fjLj128EEEEELb0ELb0ELb0ELb0EEEvNS_9FwdParamsE --------------------------
	.section	.text._ZN10layer_norm13ln_fwd_kernelINS_13Kernel_traitsIf6__halfS2_S2_fjLj1280ELj1ELj4ELj1ELj16ENS_18Kernel_traits_baseILj1280EfS2_S2_S2_fjLj128EEEEELb0ELb0ELb0ELb0EEEvNS_9FwdParamsE,"ax",@progbits
	.sectioninfo	@"SHI_REGISTERS=151"
	.align	128
        .global         _ZN10layer_norm13ln_fwd_kernelINS_13Kernel_traitsIf6__halfS2_S2_fjLj1280ELj1ELj4ELj1ELj16ENS_18Kernel_traits_baseILj1280EfS2_S2_S2_fjLj128EEEEELb0ELb0ELb0ELb0EEEvNS_9FwdParamsE
        .type           _ZN10layer_norm13ln_fwd_kernelINS_13Kernel_traitsIf6__halfS2_S2_fjLj1280ELj1ELj4ELj1ELj16ENS_18Kernel_traits_baseILj1280EfS2_S2_S2_fjLj128EEEEELb0ELb0ELb0ELb0EEEvNS_9FwdParamsE,@function
        .size           _ZN10layer_norm13ln_fwd_kernelINS_13Kernel_traitsIf6__halfS2_S2_fjLj1280ELj1ELj4ELj1ELj16ENS_18Kernel_traits_baseILj1280EfS2_S2_S2_fjLj128EEEEELb0ELb0ELb0ELb0EEEvNS_9FwdParamsE,(.L_x_36168 - _ZN10layer_norm13ln_fwd_kernelINS_13Kernel_traitsIf6__halfS2_S2_fjLj1280ELj1ELj4ELj1ELj16ENS_18Kernel_traits_baseILj1280EfS2_S2_S2_fjLj128EEEEELb0ELb0ELb0ELb0EEEvNS_9FwdParamsE)
        .other          _ZN10layer_norm13ln_fwd_kernelINS_13Kernel_traitsIf6__halfS2_S2_fjLj1280ELj1ELj4ELj1ELj16ENS_18Kernel_traits_baseILj1280EfS2_S2_S2_fjLj128EEEEELb0ELb0ELb0ELb0EEEvNS_9FwdParamsE,@"STO_CUDA_ENTRY STV_DEFAULT"
_ZN10layer_norm13ln_fwd_kernelINS_13Kernel_traitsIf6__halfS2_S2_fjLj1280ELj1ELj4ELj1ELj16ENS_18Kernel_traits_baseILj1280EfS2_S2_S2_fjLj128EEEEELb0ELb0ELb0ELb0EEEvNS_9FwdParamsE:
.text._ZN10layer_norm13ln_fwd_kernelINS_13Kernel_traitsIf6__halfS2_S2_fjLj1280ELj1ELj4ELj1ELj16ENS_18Kernel_traits_baseILj1280EfS2_S2_S2_fjLj128EEEEELb0ELb0ELb0ELb0EEEvNS_9FwdParamsE:
        /* <DEDUP_REMOVED lines=39> */
.L_x_18087:
[----:B------:R-:W-:Y:S05]  /*0270*/  BSYNC B0 ;  /* 0x0000000000007941 */ /* 0x000fea0003800000 */
.L_x_18086:
        /* <DEDUP_REMOVED lines=17> */
.L_x_18089:
[----:B------:R-:W-:Y:S05]  /*0390*/  BSYNC B0 ;  /* 0x0000000000007941 */ /* 0x000fea0003800000 */
.L_x_18088:
        /* <DEDUP_REMOVED lines=17> */
.L_x_18091:
[----:B------:R-:W-:Y:S05]  /*04b0*/  BSYNC B0 ;  /* 0x0000000000007941 */ /* 0x000fea0003800000 */
.L_x_18090:
        /* <DEDUP_REMOVED lines=17> */
.L_x_18093:
[----:B------:R-:W-:Y:S05]  /*05d0*/  BSYNC B0 ;  /* 0x0000000000007941 */ /* 0x000fea0003800000 */
.L_x_18092:
        /* <DEDUP_REMOVED lines=16> */
.L_x_18095:
[----:B------:R-:W-:Y:S05]  /*06e0*/  BSYNC B0 ;  /* 0x0000000000007941 */ /* 0x000fea0003800000 */
.L_x_18094:
[----:B------:R-:W-:Y:S02]  /*06f0*/  ISETP.GE.AND P2, PT, R7, c[0x0][0x164], PT ;  /* 0x0000590007007a0c */ /* 0x000fe40003f46270 */
[----:B------:R-:W-:Y:S02]  /*0700*/  LOP3.LUT P1, RZ, R6, c[0x0][0x1c0], RZ, 0xfc, !PT ;  /* 0x0000700006ff7a12 */ /* 0x000fe4000782fcff */
[----:B------:R-:W-:-:S04]  /*0710*/  MOV R0, c[0x0][0x184] ;  /* 0x0000610000007a02 */ /* 0x000fc80000000f00 */
[----:B------:R-:W-:-:S05]  /*0720*/  LOP3.LUT P1, RZ, R0, c[0x0][0x1c4], RZ, 0xfc, P1 ;  /* 0x0000710000ff7a12 */ /* 0x000fca000082fcff */
[----:B------:R-:W-:Y:S08]  /*0730*/  @P2 EXIT ;  /* 0x000000000000294d */ /* 0x000ff00003800000 */
[----:B------:R-:W-:Y:S02]  /*0740*/  ULDC.U8 UR6, c[0x0][0x1f0] ;  /* 0x00007c0000067ab9 */ /* 0x000fe40000000000 */
.L_x_18239:
        /* <DEDUP_REMOVED lines=27> */
[----:B0-----:R-:W-:-:S07]  /*0900*/  FMUL.FTZ R5, R14, R139 ;  /* 0x0000008b0e057220 */ /* 0x001fce0000410000 */
[----:B------:R-:W-:Y:S05]  /*0910*/  @P2 BRA `(.L_x_18098) ;  /* 0x0000002000002947 */ /* 0x000fea0003800000 */
[----:B-1----:R-:W-:Y:S05]  /*0920*/  @P1 BRA `(.L_x_18099) ;  /* 0x0000003000001947 */ /* 0x002fea0003800000 */
[----:B------:R-:W-:Y:S05]  /*0930*/  BRA `(.L_x_18100) ;  /* 0x0000004000007947 */ /* 0x000fea0003800000 */
.L_x_18098:
[----:B-1---5:R-:W-:-:S05]  /*0940*/  HADD2.F32 R14, -RZ, R24.H0_H0 ;  /* 0x20000018ff0e7230 */ /* 0x022fca0000004100 */
[----:B------:R-:W-:-:S05]  /*0950*/  FADD.FTZ R5, R14, R5 ;  /* 0x000000050e057221 */ /* 0x000fca0000010000 */
.L_x_18099:
[----:B------:R-:W-:-:S04]  /*0960*/  F2FP.PACK_AB R13, RZ, R5 ;  /* 0x00000005ff0d723e */ /* 0x000fc800000000ff */
[----:B------:R-:W-:Y:S02]  /*0970*/  PRMT R20, R13, 0x7610, R20 ;  /* 0x000076100d147816 */ /* 0x000fe40000000014 */
.L_x_18100:
[----:B------:R-:W-:-:S05]  /*0980*/  HADD2.F32 R14, -RZ, R108.H1_H1 ;  /* 0x3000006cff0e7230 */ /* 0x000fca0000004100 */
[----:B------:R-:W-:Y:S01]  /*0990*/  FMUL.FTZ R14, R14, R139 ;  /* 0x0000008b0e0e7220 */ /* 0x000fe20000410000 */
[----:B------:R-:W-:Y:S05]  /*09a0*/  @P2 BRA `(.L_x_18101) ;  /* 0x0000002000002947 */ /* 0x000fea0003800000 */
[----:B------:R-:W-:Y:S05]  /*09b0*/  @P1 BRA `(.L_x_18102) ;  /* 0x0000003000001947 */ /* 0x000fea0003800000 */
[----:B------:R-:W-:Y:S05]  /*09c0*/  BRA `(.L_x_18103) ;  /* 0x0000004000007947 */ /* 0x000fea0003800000 */
.L_x_18101:
[----:B-----5:R-:W-:-:S05]  /*09d0*/  HADD2.F32 R13, -RZ, R24.H1_H1 ;  /* 0x30000018ff0d7230 */ /* 0x020fca0000004100 */
[----:B------:R-:W-:-:S05]  /*09e0*/  FADD.FTZ R14, R13, R14 ;  /* 0x0000000e0d0e7221 */ /* 0x000fca0000010000 */
.L_x_18102:
[----:B------:R-:W-:-:S04]  /*09f0*/  F2FP.PACK_AB R13, RZ, R14 ;  /* 0x0000000eff0d723e */ /* 0x000fc800000000ff */
[----:B------:R-:W-:Y:S02]  /*0a00*/  PRMT R20, R20, 0x5410, R13 ;  /* 0x0000541014147816 */ /* 0x000fe4000000000d */
.L_x_18103:
[----:B------:R-:W-:-:S05]  /*0a10*/  HADD2.F32 R108, -RZ, R109.H0_H0 ;  /* 0x2000006dff6c7230 */ /* 0x000fca0000004100 */
[----:B------:R-:W-:Y:S01]  /*0a20*/  FMUL.FTZ R13, R108, R139 ;  /* 0x0000008b6c0d7220 */ /* 0x000fe20000410000 */
[----:B------:R-:W-:Y:S05]  /*0a30*/  @P2 BRA `(.L_x_18104) ;  /* 0x0000002000002947 */ /* 0x000fea0003800000 */
[----:B------:R-:W-:Y:S05]  /*0a40*/  @P1 BRA `(.L_x_18105) ;  /* 0x0000003000001947 */ /* 0x000fea0003800000 */
[----:B------:R-:W-:Y:S05]  /*0a50*/  BRA `(.L_x_18106) ;  /* 0x0000004000007947 */ /* 0x000fea0003800000 */
.L_x_18104:
[----:B-----5:R-:W-:-:S05]  /*0a60*/  HADD2.F32 R108, -RZ, R25.H0_H0 ;  /* 0x20000019ff6c7230 */ /* 0x020fca0000004100 */
[----:B------:R-:W-:-:S05]  /*0a70*/  FADD.FTZ R13, R108, R13 ;  /* 0x0000000d6c0d7221 */ /* 0x000fca0000010000 */
.L_x_18105:
[----:B------:R-:W-:-:S04]  /*0a80*/  F2FP.PACK_AB R108, RZ, R13 ;  /* 0x0000000dff6c723e */ /* 0x000fc800000000ff */
[----:B------:R-:W-:Y:S02]  /*0a90*/  PRMT R21, R108, 0x7610, R21 ;  /* 0x000076106c157816 */ /* 0x000fe40000000015 */
.L_x_18106:
[----:B------:R-:W-:-:S05]  /*0aa0*/  HADD2.F32 R114, -RZ, R109.H1_H1 ;  /* 0x3000006dff727230 */ /* 0x000fca0000004100 */
[----:B------:R-:W-:Y:S01]  /*0ab0*/  FMUL.FTZ R114, R114, R139 ;  /* 0x0000008b72727220 */ /* 0x000fe20000410000 */
[----:B------:R-:W-:Y:S05]  /*0ac0*/  @P2 BRA `(.L_x_18107) ;  /* 0x0000002000002947 */ /* 0x000fea0003800000 */
[----:B------:R-:W-:Y:S05]  /*0ad0*/  @P1 BRA `(.L_x_18108) ;  /* 0x0000003000001947 */ /* 0x000fea0003800000 */
[----:B------:R-:W-:Y:S05]  /*0ae0*/  BRA `(.L_x_18109) ;  /* 0x0000004000007947 */ /* 0x000fea0003800000 */
.L_x_18107:
[----:B-----5:R-:W-:-:S05]  /*0af0*/  HADD2.F32 R109, -RZ, R25.H1_H1 ;  /* 0x30000019ff6d7230 */ /* 0x020fca0000004100 */
[----:B------:R-:W-:-:S05]  /*0b00*/  FADD.FTZ R114, R109, R114 ;  /* 0x000000726d727221 */ /* 0x000fca0000010000 */
.L_x_18108:
[----:B------:R-:W-:-:S04]  /*0b10*/  F2FP.PACK_AB R108, RZ, R114 ;  /* 0x00000072ff6c723e */ /* 0x000fc800000000ff */
[----:B------:R-:W-:Y:S02]  /*0b20*/  PRMT R21, R21, 0x5410, R108 ;  /* 0x0000541015157816 */ /* 0x000fe4000000006c */
.L_x_18109:
[----:B------:R-:W-:-:S05]  /*0b30*/  HADD2.F32 R108, -RZ, R110.H0_H0 ;  /* 0x2000006eff6c7230 */ /* 0x000fca0000004100 */
[----:B------:R-:W-:Y:S01]  /*0b40*/  FMUL.FTZ R113, R108, R139 ;  /* 0x0000008b6c717220 */ /* 0x000fe20000410000 */
[----:B------:R-:W-:Y:S05]  /*0b50*/  @P2 BRA `(.L_x_18110) ;  /* 0x0000002000002947 */ /* 0x000fea0003800000 */
[----:B------:R-:W-:Y:S05]  /*0b60*/  @P1 BRA `(.L_x_18111) ;  /* 0x0000003000001947 */ /* 0x000fea0003800000 */
[----:B------:R-:W-:Y:S05]  /*0b70*/  BRA `(.L_x_18112) ;  /* 0x0000004000007947 */ /* 0x000fea0003800000 */
.L_x_18110:
[----:B-----5:R-:W-:-:S05]  /*0b80*/  HADD2.F32 R108, -RZ, R26.H0_H0 ;  /* 0x2000001aff6c7230 */ /* 0x020fca0000004100 */
[----:B------:R-:W-:-:S05]  /*0b90*/  FADD.FTZ R113, R108, R113 ;  /* 0x000000716c717221 */ /* 0x000fca0000010000 */
.L_x_18111:
[----:B------:R-:W-:-:S04]  /*0ba0*/  F2FP.PACK_AB R108, RZ, R113 ;  /* 0x00000071ff6c723e */ /* 0x000fc800000000ff */
[----:B------:R-:W-:Y:S02]  /*0bb0*/  PRMT R22, R108, 0x7610, R22 ;  /* 0x000076106c167816 */ /* 0x000fe40000000016 */
.L_x_18112:
[----:B------:R-:W-:-:S05]  /*0bc0*/  HADD2.F32 R110, -RZ, R110.H1_H1 ;  /* 0x3000006eff6e7230 */ /* 0x000fca0000004100 */
[----:B------:R-:W-:Y:S01]  /*0bd0*/  FMUL.FTZ R122, R110, R139 ;  /* 0x0000008b6e7a7220 */ /* 0x000fe20000410000 */
[----:B------:R-:W-:Y:S05]  /*0be0*/  @P2 BRA `(.L_x_18113) ;  /* 0x0000002000002947 */ /* 0x000fea0003800000 */
[----:B------:R-:W-:Y:S05]  /*0bf0*/  @P1 BRA `(.L_x_18114) ;  /* 0x0000003000001947 */ /* 0x000fea0003800000 */
[----:B------:R-:W-:Y:S05]  /*0c00*/  BRA `(.L_x_18115) ;  /* 0x0000004000007947 */ /* 0x000fea0003800000 */
.L_x_18113:
[----:B-----5:R-:W-:-:S05]  /*0c10*/  HADD2.F32 R109, -RZ, R26.H1_H1 ;  /* 0x3000001aff6d7230 */ /* 0x020fca0000004100 */
[----:B------:R-:W-:-:S05]  /*0c20*/  FADD.FTZ R122, R109, R122 ;  /* 0x0000007a6d7a7221 */ /* 0x000fca0000010000 */
.L_x_18114:
[----:B------:R-:W-:-:S04]  /*0c30*/  F2FP.PACK_AB R108, RZ, R122 ;  /* 0x0000007aff6c723e */ /* 0x000fc800000000ff */
[----:B------:R-:W-:Y:S02]  /*0c40*/  PRMT R22, R22, 0x5410, R108 ;  /* 0x0000541016167816 */ /* 0x000fe4000000006c */
.L_x_18115:
[----:B------:R-:W-:-:S05]  /*0c50*/  HADD2.F32 R108, -RZ, R111.H0_H0 ;  /* 0x2000006fff6c7230 */ /* 0x000fca0000004100 */
[----:B------:R-:W-:Y:S01]  /*0c60*/  FMUL.FTZ R121, R108, R139 ;  /* 0x0000008b6c797220 */ /* 0x000fe20000410000 */
[----:B------:R-:W-:Y:S05]  /*0c70*/  @P2 BRA `(.L_x_18116) ;  /* 0x0000002000002947 */ /* 0x000fea0003800000 */
[----:B------:R-:W-:Y:S05]  /*0c80*/  @P1 BRA `(.L_x_18117) ;  /* 0x0000003000001947 */ /* 0x000fea0003800000 */
[----:B------:R-:W-:Y:S05]  /*0c90*/  BRA `(.L_x_18118) ;  /* 0x0000004000007947 */ /* 0x000fea0003800000 */
.L_x_18116:
[----:B-----5:R-:W-:-:S05]  /*0ca0*/  HADD2.F32 R108, -RZ, R27.H0_H0 ;  /* 0x2000001bff6c7230 */ /* 0x020fca0000004100 */
[----:B------:R-:W-:-:S05]  /*0cb0*/  FADD.FTZ R121, R108, R121 ;  /* 0x000000796c797221 */ /* 0x000fca0000010000 */
.L_x_18117:
[----:B------:R-:W-:-:S04]  /*0cc0*/  F2FP.PACK_AB R108, RZ, R121 ;  /* 0x00000079ff6c723e */ /* 0x000fc800000000ff */
[----:B------:R-:W-:Y:S02]  /*0cd0*/  PRMT R23, R108, 0x7610, R23 ;  /* 0x000076106c177816 */ /* 0x000fe40000000017 */
.L_x_18118:
[----:B------:R-:W-:-:S05]  /*0ce0*/  HADD2.F32 R108, -RZ, R111.H1_H1 ;  /* 0x3000006fff6c7230 */ /* 0x000fca0000004100 */
[----:B------:R-:W-:Y:S01]  /*0cf0*/  FMUL.FTZ R133, R108, R139 ;  /* 0x0000008b6c857220 */ /* 0x000fe20000410000 */
[----:B------:R-:W-:Y:S05]  /*0d00*/  @P2 BRA `(.L_x_18119) ;  /* 0x0000002000002947 */ /* 0x000fea0003800000 */
[----:B------:R-:W-:Y:S05]  /*0d10*/  @P1 BRA `(.L_x_18120) ;  /* 0x0000003000001947 */ /* 0x000fea0003800000 */
[----:B------:R-:W-:Y:S05]  /*0d20*/  BRA `(.L_x_18121) ;  /* 0x0000004000007947 */ /* 0x000fea0003800000 */
.L_x_18119:
[----:B-----5:R-:W-:-:S05]  /*0d30*/  HADD2.F32 R108, -RZ, R27.H1_H1 ;  /* 0x3000001bff6c7230 */ /* 0x020fca0000004100 */
[----:B------:R-:W-:-:S05]  /*0d40*/  FADD.FTZ R133, R108, R133 ;  /* 0x000000856c857221 */ /* 0x000fca0000010000 */
.L_x_18120:
[----:B------:R-:W-:-:S04]  /*0d50*/  F2FP.PACK_AB R108, RZ, R133 ;  /* 0x00000085ff6c723e */ /* 0x000fc800000000ff */
[----:B------:R-:W-:Y:S02]  /*0d60*/  PRMT R23, R23, 0x5410, R108 ;  /* 0x0000541017177816 */ /* 0x000fe4000000006c */
.L_x_18121:
[C---:B------:R-:W-:Y:S02]  /*0d70*/  @P1 LEA R108, P2, R6.reuse, c[0x0][0x188], 0x4 ;  /* 0x00006200066c1a11 */ /* 0x040fe400078420ff */
[C---:B------:R-:W-:Y:S02]  /*0d80*/  IADD3 R140, R6.reuse, 0x20, RZ ;  /* 0x00000020068c7810 */ /* 0x040fe40007ffe0ff */
[----:B------:R-:W-:-:S05]  /*0d90*/  @P1 LEA.HI.X R109, R6, c[0x0][0x18c], RZ, 0x4, P2 ;  /* 0x00006300066d1a11 */ /* 0x000fca00010f24ff */
[----:B------:R0:W-:Y:S04]  /*0da0*/  @P1 STG.E.128 [R108.64], R20 ;  /* 0x000000146c001986 */ /* 0x0001e8000c101d04 */
.L_x_18097:
[----:B------:R-:W-:Y:S05]  /*0db0*/  BSYNC B0 ;  /* 0x0000000000007941 */ /* 0x000fea0003800000 */
.L_x_18096:
        /* <DEDUP_REMOVED lines=18> */
.L_x_18124:
[----:B0----5:R-:W-:-:S05]  /*0ee0*/  HADD2.F32 R11, -RZ, R24.H0_H0 ;  /* 0x20000018ff0b7230 */ /* 0x021fca0000004100 */
[----:B------:R-:W-:-:S05]  /*0ef0*/  FADD.FTZ R4, R11, R4 ;  /* 0x000000040b047221 */ /* 0x000fca0000010000 */
.L_x_18125:
[----:B------:R-:W-:-:S04]  /*0f00*/  F2FP.PACK_AB R11, RZ, R4 ;  /* 0x00000004ff0b723e */ /* 0x000fc800000000ff */
[----:B------:R-:W-:Y:S02]  /*0f10*/  PRMT R20, R11, 0x7610, R20 ;  /* 0x000076100b147816 */ /* 0x000fe40000000014 */
.L_x_18126:
[----:B------:R-:W-:-:S05]  /*0f20*/  HADD2.F32 R12, -RZ, R108.H1_H1 ;  /* 0x3000006cff0c7230 */ /* 0x000fca0000004100 */
[----:B------:R-:W-:Y:S01]  /*0f30*/  FMUL.FTZ R12, R12, R139 ;  /* 0x0000008b0c0c7220 */ /* 0x000fe20000410000 */
[----:B------:R-:W-:Y:S05]  /*0f40*/  @P2 BRA `(.L_x_18127) ;  /* 0x0000002000002947 */ /* 0x000fea0003800000 */
[----:B------:R-:W-:Y:S05]  /*0f50*/  @P1 BRA `(.L_x_18128) ;  /* 0x0000003000001947 */ /* 0x000fea0003800000 */
[----:B------:R-:W-:Y:S05]  /*0f60*/  BRA `(.L_x_18129) ;  /* 0x0000004000007947 */ /* 0x000fea0003800000 */
.L_x_18127:
[----:B-----5:R-:W-:-:S05]  /*0f70*/  HADD2.F32 R11, -RZ, R24.H1_H1 ;  /* 0x30000018ff0b7230 */ /* 0x020fca0000004100 */
[----:B------:R-:W-:-:S05]  /*0f80*/  FADD.FTZ R12, R11, R12 ;  /* 0x0000000c0b0c7221 */ /* 0x000fca0000010000 */
.L_x_18128:
[----:B------:R-:W-:-:S04]  /*0f90*/  F2FP.PACK_AB R11, RZ, R12 ;  /* 0x0000000cff0b723e */ /* 0x000fc800000000ff */
[----:B------:R-:W-:Y:S02]  /*0fa0*/  PRMT R20, R20, 0x5410, R11 ;  /* 0x0000541014147816 */ /* 0x000fe4000000000b */
.L_x_18129:
[----:B------:R-:W-:-:S05]  /*0fb0*/  HADD2.F32 R108, -RZ, R109.H0_H0 ;  /* 0x2000006dff6c7230 */ /* 0x000fca0000004100 */
[----:B------:R-:W-:Y:S01]  /*0fc0*/  FMUL.FTZ R11, R108, R139 ;  /* 0x0000008b6c0b7220 */ /* 0x000fe20000410000 */
[----:B------:R-:W-:Y:S05]  /*0fd0*/  @P2 BRA `(.L_x_18130) ;  /* 0x0000002000002947 */ /* 0x000fea0003800000 */
[----:B------:R-:W-:Y:S05]  /*0fe0*/  @P1 BRA `(.L_x_18131) ;  /* 0x0000003000001947 */ /* 0x000fea0003800000 */
[----:B------:R-:W-:Y:S05]  /*0ff0*/  BRA `(.L_x_18132) ;  /* 0x0000004000007947 */ /* 0x000fea0003800000 */
.L_x_18130:
[----:B-----5:R-:W-:-:S05]  /*1000*/  HADD2.F32 R108, -RZ, R25.H0_H0 ;  /* 0x20000019ff6c7230 */ /* 0x020fca0000004100 */
[----:B------:R-:W-:-:S05]  /*1010*/  FADD.FTZ R11, R108, R11 ;  /* 0x0000000b6c0b7221 */ /* 0x000fca0000010000 */
.L_x_18131:
[----:B------:R-:W-:-:S04]  /*1020*/  F2FP.PACK_AB R19, RZ, R11 ;  /* 0x0000000bff13723e */ /* 0x000fc800000000ff */
[----:B------:R-:W-:Y:S02]  /*1030*/  PRMT R21, R19, 0x7610, R21 ;  /* 0x0000761013157816 */ /* 0x000fe40000000015 */
.L_x_18132:
[----:B------:R-:W-:-:S05]  /*1040*/  HADD2.F32 R112, -RZ, R109.H1_H1 ;  /* 0x3000006dff707230 */ /* 0x000fca0000004100 */
[----:B------:R-:W-:Y:S01]  /*1050*/  FMUL.FTZ R112, R112, R139 ;  /* 0x0000008b70707220 */ /* 0x000fe20000410000 */
[----:B------:R-:W-:Y:S05]  /*1060*/  @P2 BRA `(.L_x_18133) ;  /* 0x0000002000002947 */ /* 0x000fea0003800000 */
[----:B------:R-:W-:Y:S05]  /*1070*/  @P1 BRA `(.L_x_18134) ;  /* 0x0000003000001947 */ /* 0x000fea0003800000 */
[----:B------:R-:W-:Y:S05]  /*1080*/  BRA `(.L_x_18135) ;  /* 0x0000004000007947 */ /* 0x000fea0003800000 */
.L_x_18133:
[----:B-----5:R-:W-:-:S05]  /*1090*/  HADD2.F32 R19, -RZ, R25.H1_H1 ;  /* 0x30000019ff137230 */ /* 0x020fca0000004100 */
[----:B------:R-:W-:-:S05]  /*10a0*/  FADD.FTZ R112, R19, R112 ;  /* 0x0000007013707221 */ /* 0x000fca0000010000 */
.L_x_18134:
[----:B------:R-:W-:-:S04]  /*10b0*/  F2FP.PACK_AB R19, RZ, R112 ;  /* 0x00000070ff13723e */ /* 0x000fc800000000ff */
[----:B------:R-:W-:Y:S02]  /*10c0*/  PRMT R21, R21, 0x5410, R19 ;  /* 0x0000541015157816 */ /* 0x000fe40000000013 */
.L_x_18135:
[----:B------:R-:W-:-:S05]  /*10d0*/  HADD2.F32 R108, -RZ, R110.H0_H0 ;  /* 0x2000006eff6c7230 */ /* 0x000fca0000004100 */
[----:B------:R-:W-:Y:S01]  /*10e0*/  FMUL.FTZ R19, R108, R139 ;  /* 0x0000008b6c137220 */ /* 0x000fe20000410000 */
[----:B------:R-:W-:Y:S05]  /*10f0*/  @P2 BRA `(.L_x_18136) ;  /* 0x0000002000002947 */ /* 0x000fea0003800000 */
[----:B------:R-:W-:Y:S05]  /*1100*/  @P1 BRA `(.L_x_18137) ;  /* 0x0000003000001947 */ /* 0x000fea0003800000 */
[----:B------:R-:W-:Y:S05]  /*1110*/  BRA `(.L_x_18138) ;  /* 0x0000004000007947 */ /* 0x000fea0003800000 */
.L_x_18136:
[----:B-----5:R-:W-:-:S05]  /*1120*/  HADD2.F32 R108, -RZ, R26.H0_H0 ;  /* 0x2000001aff6c7230 */ /* 0x020fca0000004100 */
[----:B------:R-:W-:-:S05]  /*1130*/  FADD.FTZ R19, R108, R19 ;  /* 0x000000136c137221 */ /* 0x000fca0000010000 */
.L_x_18137:
[----:B------:R-:W-:-:S04]  /*1140*/  F2FP.PACK_AB R108, RZ, R19 ;  /* 0x00000013ff6c723e */ /* 0x000fc800000000ff */
[----:B------:R-:W-:Y:S02]  /*1150*/  PRMT R22, R108, 0x7610, R22 ;  /* 0x000076106c167816 */ /* 0x000fe40000000016 */
.L_x_18138:
[----:B------:R-:W-:-:S05]  /*1160*/  HADD2.F32 R110, -RZ, R110.H1_H1 ;  /* 0x3000006eff6e7230 */ /* 0x000fca0000004100 */
[----:B------:R-:W-:Y:S01]  /*1170*/  FMUL.FTZ R123, R110, R139 ;  /* 0x0000008b6e7b7220 */ /* 0x000fe20000410000 */
[----:B------:R-:W-:Y:S05]  /*1180*/  @P2 BRA `(.L_x_18139) ;  /* 0x0000002000002947 */ /* 0x000fea0003800000 */
[----:B------:R-:W-:Y:S05]  /*1190*/  @P1 BRA `(.L_x_18140) ;  /* 0x0000003000001947 */ /* 0x000fea0003800000 */
[----:B------:R-:W-:Y:S05]  /*11a0*/  BRA `(.L_x_18141) ;  /* 0x0000004000007947 */ /* 0x000fea0003800000 */
.L_x_18139:
[----:B-----5:R-:W-:-:S05]  /*11b0*/  HADD2.F32 R108, -RZ, R26.H1_H1 ;  /* 0x3000001aff6c7230 */ /* 0x020fca0000004100 */
[----:B------:R-:W-:-:S05]  /*11c0*/  FADD.FTZ R123, R108, R123 ;  /* 0x0000007b6c7b7221 */ /* 0x000fca0000010000 */
.L_x_18140:
[----:B------:R-:W-:-:S04]  /*11d0*/  F2FP.PACK_AB R108, RZ, R123 ;  /* 0x0000007bff6c723e */ /* 0x000fc800000000ff */
[----:B------:R-:W-:Y:S02]  /*11e0*/  PRMT R22, R22, 0x5410, R108 ;  /* 0x0000541016167816 */ /* 0x000fe4000000006c */
.L_x_18141:
[----:B------:R-:W-:-:S05]  /*11f0*/  HADD2.F32 R124, -RZ, R111.H0_H0 ;  /* 0x2000006fff7c7230 */ /* 0x000fca0000004100 */
[----:B------:R-:W-:Y:S01]  /*1200*/  FMUL.FTZ R124, R124, R139 ;  /* 0x0000008b7c7c7220 */ /* 0x000fe20000410000 */
[----:B------:R-:W-:Y:S05]  /*1210*/  @P2 BRA `(.L_x_18142) ;  /* 0x0000002000002947 */ /* 0x000fea0003800000 */
[----:B------:R-:W-:Y:S05]  /*1220*/  @P1 BRA `(.L_x_18143) ;  /* 0x0000003000001947 */ /* 0x000fea0003800000 */
[----:B------:R-:W-:Y:S05]  /*1230*/  BRA `(.L_x_18144) ;  /* 0x0000004000007947 */ /* 0x000fea0003800000 */
.L_x_18142:
[----:B-----5:R-:W-:-:S05]  /*1240*/  HADD2.F32 R109, -RZ, R27.H0_H0 ;  /* 0x2000001bff6d7230 */ /* 0x020fca0000004100 */
[----:B------:R-:W-:-:S05]  /*1250*/  FADD.FTZ R124, R109, R124 ;  /* 0x0000007c6d7c7221 */ /* 0x000fca0000010000 */
.L_x_18143:
[----:B------:R-:W-:-:S04]  /*1260*/  F2FP.PACK_AB R108, RZ, R124 ;  /* 0x0000007cff6c723e */ /* 0x000fc800000000ff */
[----:B------:R-:W-:Y:S02]  /*1270*/  PRMT R23, R108, 0x7610, R23 ;  /* 0x000076106c177816 */ /* 0x000fe40000000017 */
.L_x_18144:
[----:B------:R-:W-:-:S05]  /*1280*/  HADD2.F32 R132, -RZ, R111.H1_H1 ;  /* 0x3000006fff847230 */ /* 0x000fca0000004100 */
[----:B------:R-:W-:Y:S01]  /*1290*/  FMUL.FTZ R132, R132, R139 ;  /* 0x0000008b84847220 */ /* 0x000fe20000410000 */
[----:B------:R-:W-:Y:S05]  /*12a0*/  @P2 BRA `(.L_x_18145) ;  /* 0x0000002000002947 */ /* 0x000fea0003800000 */
[----:B------:R-:W-:Y:S05]  /*12b0*/  @P1 BRA `(.L_x_18146) ;  /* 0x0000003000001947 */ /* 0x000fea0003800000 */
[----:B------:R-:W-:Y:S05]  /*12c0*/  BRA `(.L_x_18147) ;  /* 0x0000004000007947 */ /* 0x000fea0003800000 */
.L_x_18145:
[----:B-----5:R-:W-:-:S05]  /*12d0*/  HADD2.F32 R109, -RZ, R27.H1_H1 ;  /* 0x3000001bff6d7230 */ /* 0x020fca0000004100 */
[----:B------:R-:W-:-:S05]  /*12e0*/  FADD.FTZ R132, R109, R132 ;  /* 0x000000846d847221 */ /* 0x000fca0000010000 */
.L_x_18146:
[----:B------:R-:W-:-:S04]  /*12f0*/  F2FP.PACK_AB R108, RZ, R132 ;  /* 0x00000084ff6c723e */ /* 0x000fc800000000ff */
[----:B------:R-:W-:Y:S02]  /*1300*/  PRMT R23, R23, 0x5410, R108 ;  /* 0x0000541017177816 */ /* 0x000fe4000000006c */
.L_x_18147:
[----:B------:R-:W-:-:S04]  /*1310*/  @P1 LEA R108, P2, R140, c[0x0][0x188], 0x4 ;  /* 0x000062008c6c1a11 */ /* 0x000fc800078420ff */
[C---:B------:R-:W-:Y:S02]  /*1320*/  @P1 LEA.HI.X R109, R140.reuse, c[0x0][0x18c], RZ, 0x4, P2 ;  /* 0x000063008c6d1a11 */ /* 0x040fe400010f24ff */
[----:B------:R-:W-:-:S03]  /*1330*/  IADD3 R140, R140, 0x20, RZ ;  /* 0x000000208c8c7810 */ /* 0x000fc60007ffe0ff */
[----:B------:R0:W-:Y:S04]  /*1340*/  @P1 STG.E.128 [R108.64], R20 ;  /* 0x000000146c001986 */ /* 0x0001e8000c101d04 */
.L_x_18123:
[----:B------:R-:W-:Y:S05]  /*1350*/  BSYNC B0 ;  /* 0x0000000000007941 */ /* 0x000fea0003800000 */
.L_x_18122:
        /* <DEDUP_REMOVED lines=18> */
.L_x_18150:
[----:B0----5:R-:W-:-:S05]  /*1480*/  HADD2.F32 R10, -RZ, R24.H0_H0 ;  /* 0x20000018ff0a7230 */ /* 0x021fca0000004100 */
[----:B------:R-:W-:-:S05]  /*1490*/  FADD.FTZ R3, R10, R3 ;  /* 0x000000030a037221 */ /* 0x000fca0000010000 */
.L_x_18151:
[----:B------:R-:W-:-:S04]  /*14a0*/  F2FP.PACK_AB R10, RZ, R3 ;  /* 0x00000003ff0a723e */ /* 0x000fc800000000ff */
[----:B------:R-:W-:Y:S02]  /*14b0*/  PRMT R20, R10, 0x7610, R20 ;  /* 0x000076100a147816 */ /* 0x000fe40000000014 */
.L_x_18152:
[----:B------:R-:W-:-:S05]  /*14c0*/  HADD2.F32 R10, -RZ, R108.H1_H1 ;  /* 0x3000006cff0a7230 */ /* 0x000fca0000004100 */
[----:B------:R-:W-:Y:S01]  /*14d0*/  FMUL.FTZ R10, R10, R139 ;  /* 0x0000008b0a0a7220 */ /* 0x000fe20000410000 */
[----:B------:R-:W-:Y:S05]  /*14e0*/  @P2 BRA `(.L_x_18153) ;  /* 0x0000002000002947 */ /* 0x000fea0003800000 */
[----:B------:R-:W-:Y:S05]  /*14f0*/  @P1 BRA `(.L_x_18154) ;  /* 0x0000003000001947 */ /* 0x000fea0003800000 */
[----:B------:R-:W-:Y:S05]  /*1500*/  BRA `(.L_x_18155) ;  /* 0x0000004000007947 */ /* 0x000fea0003800000 */
.L_x_18153:
[----:B-----5:R-:W-:-:S05]  /*1510*/  HADD2.F32 R9, -RZ, R24.H1_H1 ;  /* 0x30000018ff097230 */ /* 0x020fca0000004100 */
[----:B------:R-:W-:-:S05]  /*1520*/  FADD.FTZ R10, R9, R10 ;  /* 0x0000000a090a7221 */ /* 0x000fca0000010000 */
.L_x_18154:
[----:B------:R-:W-:-:S04]  /*1530*/  F2FP.PACK_AB R9, RZ, R10 ;  /* 0x0000000aff09723e */ /* 0x000fc800000000ff */
[----:B------:R-:W-:Y:S02]  /*1540*/  PRMT R20, R20, 0x5410, R9 ;  /* 0x0000541014147816 */ /* 0x000fe40000000009 */
.L_x_18155:
[----:B------:R-:W-:-:S05]  /*1550*/  HADD2.F32 R108, -RZ, R109.H0_H0 ;  /* 0x2000006dff6c7230 */ /* 0x000fca0000004100 */
[----:B------:R-:W-:Y:S01]  /*1560*/  FMUL.FTZ R9, R108, R139 ;  /* 0x0000008b6c097220 */ /* 0x000fe20000410000 */
[----:B------:R-:W-:Y:S05]  /*1570*/  @P2 BRA `(.L_x_18156) ;  /* 0x0000002000002947 */ /* 0x000fea0003800000 */
[----:B------:R-:W-:Y:S05]  /*1580*/  @P1 BRA `(.L_x_18157) ;  /* 0x0000003000001947 */ /* 0x000fea0003800000 */
[----:B------:R-:W-:Y:S05]  /*1590*/  BRA `(.L_x_18158) ;  /* 0x0000004000007947 */ /* 0x000fea0003800000 */
.L_x_18156:
[----:B-----5:R-:W-:-:S05]  /*15a0*/  HADD2.F32 R108, -RZ, R25.H0_H0 ;  /* 0x20000019ff6c7230 */ /* 0x020fca0000004100 */
[----:B------:R-:W-:-:S05]  /*15b0*/  FADD.FTZ R9, R108, R9 ;  /* 0x000000096c097221 */ /* 0x000fca0000010000 */
.L_x_18157:
[----:B------:R-:W-:-:S04]  /*15c0*/  F2FP.PACK_AB R108, RZ, R9 ;  /* 0x00000009ff6c723e */ /* 0x000fc800000000ff */
[----:B------:R-:W-:Y:S02]  /*15d0*/  PRMT R21, R108, 0x7610, R21 ;  /* 0x000076106c157816 */ /* 0x000fe40000000015 */
.L_x_18158:
[----:B------:R-:W-:-:S05]  /*15e0*/  HADD2.F32 R108, -RZ, R109.H1_H1 ;  /* 0x3000006dff6c7230 */ /* 0x000fca0000004100 */
[----:B------:R-:W-:Y:S01]  /*15f0*/  FMUL.FTZ R115, R108, R139 ;  /* 0x0000008b6c737220 */ /* 0x000fe20000410000 */
[----:B------:R-:W-:Y:S05]  /*1600*/  @P2 BRA `(.L_x_18159) ;  /* 0x0000002000002947 */ /* 0x000fea0003800000 */
[----:B------:R-:W-:Y:S05]  /*1610*/  @P1 BRA `(.L_x_18160) ;  /* 0x0000003000001947 */ /* 0x000fea0003800000 */
[----:B------:R-:W-:Y:S05]  /*1620*/  BRA `(.L_x_18161) ;  /* 0x0000004000007947 */ /* 0x000fea0003800000 */
.L_x_18159:
[----:B-----5:R-:W-:-:S05]  /*1630*/  HADD2.F32 R108, -RZ, R25.H1_H1 ;  /* 0x30000019ff6c7230 */ /* 0x020fca0000004100 */
[----:B------:R-:W-:-:S05]  /*1640*/  FADD.FTZ R115, R108, R115 ;  /* 0x000000736c737221 */ /* 0x000fca0000010000 */
.L_x_18160:
[----:B------:R-:W-:-:S04]  /*1650*/  F2FP.PACK_AB R108, RZ, R115 ;  /* 0x00000073ff6c723e */ /* 0x000fc800000000ff */
[----:B------:R-:W-:Y:S02]  /*1660*/  PRMT R21, R21, 0x5410, R108 ;  /* 0x0000541015157816 */ /* 0x000fe4000000006c */
.L_x_18161:
[----:B------:R-:W-:-:S05]  /*1670*/  HADD2.F32 R116, -RZ, R110.H0_H0 ;  /* 0x2000006eff747230 */ /* 0x000fca0000004100 */
[----:B------:R-:W-:Y:S01]  /*1680*/  FMUL.FTZ R116, R116, R139 ;  /* 0x0000008b74747220 */ /* 0x000fe20000410000 */
[----:B------:R-:W-:Y:S05]  /*1690*/  @P2 BRA `(.L_x_18162) ;  /* 0x0000002000002947 */ /* 0x000fea0003800000 */
[----:B------:R-:W-:Y:S05]  /*16a0*/  @P1 BRA `(.L_x_18163) ;  /* 0x0000003000001947 */ /* 0x000fea0003800000 */
[----:B------:R-:W-:Y:S05]  /*16b0*/  BRA `(.L_x_18164) ;  /* 0x0000004000007947 */ /* 0x000fea0003800000 */
.L_x_18162:
[----:B-----5:R-:W-:-:S05]  /*16c0*/  HADD2.F32 R109, -RZ, R26.H0_H0 ;  /* 0x2000001aff6d7230 */ /* 0x020fca0000004100 */
[----:B------:R-:W-:-:S05]  /*16d0*/  FADD.FTZ R116, R109, R116 ;  /* 0x000000746d747221 */ /* 0x000fca0000010000 */
.L_x_18163:
[----:B------:R-:W-:-:S04]  /*16e0*/  F2FP.PACK_AB R108, RZ, R116 ;  /* 0x00000074ff6c723e */ /* 0x000fc800000000ff */
[----:B------:R-:W-:Y:S02]  /*16f0*/  PRMT R22, R108, 0x7610, R22 ;  /* 0x000076106c167816 */ /* 0x000fe40000000016 */
.L_x_18164:
[----:B------:R-:W-:-:S05]  /*1700*/  HADD2.F32 R110, -RZ, R110.H1_H1 ;  /* 0x3000006eff6e7230 */ /* 0x000fca0000004100 */
[----:B------:R-:W-:Y:S01]  /*1710*/  FMUL.FTZ R125, R110, R139 ;  /* 0x0000008b6e7d7220 */ /* 0x000fe20000410000 */
[----:B------:R-:W-:Y:S05]  /*1720*/  @P2 BRA `(.L_x_18165) ;  /* 0x0000002000002947 */ /* 0x000fea0003800000 */
[----:B------:R-:W-:Y:S05]  /*1730*/  @P1 BRA `(.L_x_18166) ;  /* 0x0000003000001947 */ /* 0x000fea0003800000 */
[----:B------:R-:W-:Y:S05]  /*1740*/  BRA `(.L_x_18167) ;  /* 0x0000004000007947 */ /* 0x000fea0003800000 */
.L_x_18165:
[----:B-----5:R-:W-:-:S05]  /*1750*/  HADD2.F32 R108, -RZ, R26.H1_H1 ;  /* 0x3000001aff6c7230 */ /* 0x020fca0000004100 */
[----:B------:R-:W-:-:S05]  /*1760*/  FADD.FTZ R125, R108, R125 ;  /* 0x0000007d6c7d7221 */ /* 0x000fca0000010000 */
.L_x_18166:
[----:B------:R-:W-:-:S04]  /*1770*/  F2FP.PACK_AB R108, RZ, R125 ;  /* 0x0000007dff6c723e */ /* 0x000fc800000000ff */
[----:B------:R-:W-:Y:S02]  /*1780*/  PRMT R22, R22, 0x5410, R108 ;  /* 0x0000541016167816 */ /* 0x000fe4000000006c */
.L_x_18167:
[----:B------:R-:W-:-:S05]  /*1790*/  HADD2.F32 R126, -RZ, R111.H0_H0 ;  /* 0x2000006fff7e7230 */ /* 0x000fca0000004100 */
[----:B------:R-:W-:Y:S01]  /*17a0*/  FMUL.FTZ R126, R126, R139 ;  /* 0x0000008b7e7e7220 */ /* 0x000fe20000410000 */
[----:B------:R-:W-:Y:S05]  /*17b0*/  @P2 BRA `(.L_x_18168) ;  /* 0x0000002000002947 */ /* 0x000fea0003800000 */
[----:B------:R-:W-:Y:S05]  /*17c0*/  @P1 BRA `(.L_x_18169) ;  /* 0x0000003000001947 */ /* 0x000fea0003800000 */
[----:B------:R-:W-:Y:S05]  /*17d0*/  BRA `(.L_x_18170) ;  /* 0x0000004000007947 */ /* 0x000fea0003800000 */
.L_x_18168:
[----:B-----5:R-:W-:-:S05]  /*17e0*/  HADD2.F32 R109, -RZ, R27.H0_H0 ;  /* 0x2000001bff6d7230 */ /* 0x020fca0000004100 */
[----:B------:R-:W-:-:S05]  /*17f0*/  FADD.FTZ R126, R109, R126 ;  /* 0x0000007e6d7e7221 */ /* 0x000fca0000010000 */
.L_x_18169:
[----:B------:R-:W-:-:S04]  /*1800*/  F2FP.PACK_AB R108, RZ, R126 ;  /* 0x0000007eff6c723e */ /* 0x000fc800000000ff */
[----:B------:R-:W-:Y:S02]  /*1810*/  PRMT R23, R108, 0x7610, R23 ;  /* 0x000076106c177816 */ /* 0x000fe40000000017 */
.L_x_18170:
[----:B------:R-:W-:-:S05]  /*1820*/  HADD2.F32 R108, -RZ, R111.H1_H1 ;  /* 0x3000006fff6c7230 */ /* 0x000fca0000004100 */
[----:B------:R-:W-:Y:S01]  /*1830*/  FMUL.FTZ R131, R108, R139 ;  /* 0x0000008b6c837220 */ /* 0x000fe20000410000 */
[----:B------:R-:W-:Y:S05]  /*1840*/  @P2 BRA `(.L_x_18171) ;  /* 0x0000002000002947 */ /* 0x000fea0003800000 */
[----:B------:R-:W-:Y:S05]  /*1850*/  @P1 BRA `(.L_x_18172) ;  /* 0x0000003000001947 */ /* 0x000fea0003800000 */
[----:B------:R-:W-:Y:S05]  /*1860*/  BRA `(.L_x_18173) ;  /* 0x0000004000007947 */ /* 0x000fea0003800000 */
.L_x_18171:
[----:B-----5:R-:W-:-:S05]  /*1870*/  HADD2.F32 R108, -RZ, R27.H1_H1 ;  /* 0x3000001bff6c7230 */ /* 0x020fca0000004100 */
[----:B------:R-:W-:-:S05]  /*1880*/  FADD.FTZ R131, R108, R131 ;  /* 0x000000836c837221 */ /* 0x000fca0000010000 */
.L_x_18172:
[----:B------:R-:W-:-:S04]  /*1890*/  F2FP.PACK_AB R108, RZ, R131 ;  /* 0x00000083ff6c723e */ /* 0x000fc800000000ff */
[----:B------:R-:W-:Y:S02]  /*18a0*/  PRMT R23, R23, 0x5410, R108 ;  /* 0x0000541017177816 */ /* 0x000fe4000000006c */
.L_x_18173:
[----:B------:R-:W-:-:S04]  /*18b0*/  @P1 LEA R108, P2, R140, c[0x0][0x188], 0x4 ;  /* 0x000062008c6c1a11 */ /* 0x000fc800078420ff */
[C---:B------:R-:W-:Y:S02]  /*18c0*/  @P1 LEA.HI.X R109, R140.reuse, c[0x0][0x18c], RZ, 0x4, P2 ;  /* 0x000063008c6d1a11 */ /* 0x040fe400010f24ff */
[----:B------:R-:W-:-:S03]  /*18d0*/  IADD3 R140, R140, 0x20, RZ ;  /* 0x000000208c8c7810 */ /* 0x000fc60007ffe0ff */
[----:B------:R0:W-:Y:S04]  /*18e0*/  @P1 STG.E.128 [R108.64], R20 ;  /* 0x000000146c001986 */ /* 0x0001e8000c101d04 */
.L_x_18149:
[----:B------:R-:W-:Y:S05]  /*18f0*/  BSYNC B0 ;  /* 0x0000000000007941 */ /* 0x000fea0003800000 */
.L_x_18148:
        /* <DEDUP_REMOVED lines=18> */
.L_x_18176:
[----:B0----5:R-:W-:-:S05]  /*1a20*/  HADD2.F32 R15, -RZ, R24.H0_H0 ;  /* 0x20000018ff0f7230 */ /* 0x021fca0000004100 */
[----:B------:R-:W-:-:S05]  /*1a30*/  FADD.FTZ R2, R15, R2 ;  /* 0x000000020f027221 */ /* 0x000fca0000010000 */
.L_x_18177:
[----:B------:R-:W-:-:S04]  /*1a40*/  F2FP.PACK_AB R15, RZ, R2 ;  /* 0x00000002ff0f723e */ /* 0x000fc800000000ff */
[----:B------:R-:W-:Y:S02]  /*1a50*/  PRMT R20, R15, 0x7610, R20 ;  /* 0x000076100f147816 */ /* 0x000fe40000000014 */
.L_x_18178:
[----:B------:R-:W-:-:S05]  /*1a60*/  HADD2.F32 R108, -RZ, R108.H1_H1 ;  /* 0x3000006cff6c7230 */ /* 0x000fca0000004100 */
[----:B------:R-:W-:Y:S01]  /*1a70*/  FMUL.FTZ R15, R108, R139 ;  /* 0x0000008b6c0f7220 */ /* 0x000fe20000410000 */
[----:B------:R-:W-:Y:S05]  /*1a80*/  @P2 BRA `(.L_x_18179) ;  /* 0x0000002000002947 */ /* 0x000fea0003800000 */
[----:B------:R-:W-:Y:S05]  /*1a90*/  @P1 BRA `(.L_x_18180) ;  /* 0x0000003000001947 */ /* 0x000fea0003800000 */
[----:B------:R-:W-:Y:S05]  /*1aa0*/  BRA `(.L_x_18181) ;  /* 0x0000004000007947 */ /* 0x000fea0003800000 */
.L_x_18179:
[----:B-----5:R-:W-:-:S05]  /*1ab0*/  HADD2.F32 R16, -RZ, R24.H1_H1 ;  /* 0x30000018ff107230 */ /* 0x020fca0000004100 */
[----:B------:R-:W-:-:S05]  /*1ac0*/  FADD.FTZ R15, R16, R15 ;  /* 0x0000000f100f7221 */ /* 0x000fca0000010000 */
.L_x_18180:
[----:B------:R-:W-:-:S04]  /*1ad0*/  F2FP.PACK_AB R16, RZ, R15 ;  /* 0x0000000fff10723e */ /* 0x000fc800000000ff */
[----:B------:R-:W-:Y:S02]  /*1ae0*/  PRMT R20, R20, 0x5410, R16 ;  /* 0x0000541014147816 */ /* 0x000fe40000000010 */
.L_x_18181:
[----:B------:R-:W-:-:S05]  /*1af0*/  HADD2.F32 R16, -RZ, R109.H0_H0 ;  /* 0x2000006dff107230 */ /* 0x000fca0000004100 */
[----:B------:R-:W-:Y:S01]  /*1b00*/  FMUL.FTZ R16, R16, R139 ;  /* 0x0000008b10107220 */ /* 0x000fe20000410000 */
[----:B------:R-:W-:Y:S05]  /*1b10*/  @P2 BRA `(.L_x_18182) ;  /* 0x0000002000002947 */ /* 0x000fea0003800000 */
[----:B------:R-:W-:Y:S05]  /*1b20*/  @P1 BRA `(.L_x_18183) ;  /* 0x0000003000001947 */ /* 0x000fea0003800000 */
[----:B------:R-:W-:Y:S05]  /*1b30*/  BRA `(.L_x_18184) ;  /* 0x0000004000007947 */ /* 0x000fea0003800000 */
.L_x_18182:
[----:B-----5:R-:W-:-:S05]  /*1b40*/  HADD2.F32 R117, -RZ, R25.H0_H0 ;  /* 0x20000019ff757230 */ /* 0x020fca0000004100 */
[----:B------:R-:W-:-:S05]  /*1b50*/  FADD.FTZ R16, R117, R16 ;  /* 0x0000001075107221 */ /* 0x000fca0000010000 */
.L_x_18183:
[----:B------:R-:W-:-:S04]  /*1b60*/  F2FP.PACK_AB R108, RZ, R16 ;  /* 0x00000010ff6c723e */ /* 0x000fc800000000ff */
[----:B------:R-:W-:Y:S02]  /*1b70*/  PRMT R21, R108, 0x7610, R21 ;  /* 0x000076106c157816 */ /* 0x000fe40000000015 */
.L_x_18184:
[----:B------:R-:W-:-:S05]  /*1b80*/  HADD2.F32 R108, -RZ, R109.H1_H1 ;  /* 0x3000006dff6c7230 */ /* 0x000fca0000004100 */
[----:B------:R-:W-:Y:S01]  /*1b90*/  FMUL.FTZ R117, R108, R139 ;  /* 0x0000008b6c757220 */ /* 0x000fe20000410000 */
[----:B------:R-:W-:Y:S05]  /*1ba0*/  @P2 BRA `(.L_x_18185) ;  /* 0x0000002000002947 */ /* 0x000fea0003800000 */
[----:B------:R-:W-:Y:S05]  /*1bb0*/  @P1 BRA `(.L_x_18186) ;  /* 0x0000003000001947 */ /* 0x000fea0003800000 */
[----:B------:R-:W-:Y:S05]  /*1bc0*/  BRA `(.L_x_18187) ;  /* 0x0000004000007947 */ /* 0x000fea0003800000 */
.L_x_18185:
[----:B-----5:R-:W-:-:S05]  /*1bd0*/  HADD2.F32 R108, -RZ, R25.H1_H1 ;  /* 0x30000019ff6c7230 */ /* 0x020fca0000004100 */
[----:B------:R-:W-:-:S05]  /*1be0*/  FADD.FTZ R117, R108, R117 ;  /* 0x000000756c757221 */ /* 0x000fca0000010000 */
.L_x_18186:
[----:B------:R-:W-:-:S04]  /*1bf0*/  F2FP.PACK_AB R108, RZ, R117 ;  /* 0x00000075ff6c723e */ /* 0x000fc800000000ff */
[----:B------:R-:W-:Y:S02]  /*1c00*/  PRMT R21, R21, 0x5410, R108 ;  /* 0x0000541015157816 */ /* 0x000fe4000000006c */
.L_x_18187:
[----:B------:R-:W-:-:S05]  /*1c10*/  HADD2.F32 R118, -RZ, R110.H0_H0 ;  /* 0x2000006eff767230 */ /* 0x000fca0000004100 */
[----:B------:R-:W-:Y:S01]  /*1c20*/  FMUL.FTZ R118, R118, R139 ;  /* 0x0000008b76767220 */ /* 0x000fe20000410000 */
[----:B------:R-:W-:Y:S05]  /*1c30*/  @P2 BRA `(.L_x_18188) ;  /* 0x0000002000002947 */ /* 0x000fea0003800000 */
[----:B------:R-:W-:Y:S05]  /*1c40*/  @P1 BRA `(.L_x_18189) ;  /* 0x0000003000001947 */ /* 0x000fea0003800000 */
[----:B------:R-:W-:Y:S05]  /*1c50*/  BRA `(.L_x_18190) ;  /* 0x0000004000007947 */ /* 0x000fea0003800000 */
.L_x_18188:
[----:B-----5:R-:W-:-:S05]  /*1c60*/  HADD2.F32 R109, -RZ, R26.H0_H0 ;  /* 0x2000001aff6d7230 */ /* 0x020fca0000004100 */
[----:B------:R-:W-:-:S05]  /*1c70*/  FADD.FTZ R118, R109, R118 ;  /* 0x000000766d767221 */ /* 0x000fca0000010000 */
.L_x_18189:
[----:B------:R-:W-:-:S04]  /*1c80*/  F2FP.PACK_AB R108, RZ, R118 ;  /* 0x00000076ff6c723e */ /* 0x000fc800000000ff */
[----:B------:R-:W-:Y:S02]  /*1c90*/  PRMT R22, R108, 0x7610, R22 ;  /* 0x000076106c167816 */ /* 0x000fe40000000016 */
.L_x_18190:
[----:B------:R-:W-:-:S05]  /*1ca0*/  HADD2.F32 R110, -RZ, R110.H1_H1 ;  /* 0x3000006eff6e7230 */ /* 0x000fca0000004100 */
[----:B------:R-:W-:Y:S01]  /*1cb0*/  FMUL.FTZ R127, R110, R139 ;  /* 0x0000008b6e7f7220 */ /* 0x000fe20000410000 */
[----:B------:R-:W-:Y:S05]  /*1cc0*/  @P2 BRA `(.L_x_18191) ;  /* 0x0000002000002947 */ /* 0x000fea0003800000 */
[----:B------:R-:W-:Y:S05]  /*1cd0*/  @P1 BRA `(.L_x_18192) ;  /* 0x0000003000001947 */ /* 0x000fea0003800000 */
[----:B------:R-:W-:Y:S05]  /*1ce0*/  BRA `(.L_x_18193) ;  /* 0x0000004000007947 */ /* 0x000fea0003800000 */
.L_x_18191:
[----:B-----5:R-:W-:-:S05]  /*1cf0*/  HADD2.F32 R108, -RZ, R26.H1_H1 ;  /* 0x3000001aff6c7230 */ /* 0x020fca0000004100 */
[----:B------:R-:W-:-:S05]  /*1d00*/  FADD.FTZ R127, R108, R127 ;  /* 0x0000007f6c7f7221 */ /* 0x000fca0000010000 */
.L_x_18192:
[----:B------:R-:W-:-:S04]  /*1d10*/  F2FP.PACK_AB R108, RZ, R127 ;  /* 0x0000007fff6c723e */ /* 0x000fc800000000ff */
[----:B------:R-:W-:Y:S02]  /*1d20*/  PRMT R22, R22, 0x5410, R108 ;  /* 0x0000541016167816 */ /* 0x000fe4000000006c */
.L_x_18193:
[----:B------:R-:W-:-:S05]  /*1d30*/  HADD2.F32 R128, -RZ, R111.H0_H0 ;  /* 0x2000006fff807230 */ /* 0x000fca0000004100 */
[----:B------:R-:W-:Y:S01]  /*1d40*/  FMUL.FTZ R128, R128, R139 ;  /* 0x0000008b80807220 */ /* 0x000fe20000410000 */
[----:B------:R-:W-:Y:S05]  /*1d50*/  @P2 BRA `(.L_x_18194) ;  /* 0x0000002000002947 */ /* 0x000fea0003800000 */
[----:B------:R-:W-:Y:S05]  /*1d60*/  @P1 BRA `(.L_x_18195) ;  /* 0x0000003000001947 */ /* 0x000fea0003800000 */
[----:B------:R-:W-:Y:S05]  /*1d70*/  BRA `(.L_x_18196) ;  /* 0x0000004000007947 */ /* 0x000fea0003800000 */
.L_x_18194:
[----:B-----5:R-:W-:-:S05]  /*1d80*/  HADD2.F32 R109, -RZ, R27.H0_H0 ;  /* 0x2000001bff6d7230 */ /* 0x020fca0000004100 */
[----:B------:R-:W-:-:S05]  /*1d90*/  FADD.FTZ R128, R109, R128 ;  /* 0x000000806d807221 */ /* 0x000fca0000010000 */
.L_x_18195:
[----:B------:R-:W-:-:S04]  /*1da0*/  F2FP.PACK_AB R108, RZ, R128 ;  /* 0x00000080ff6c723e */ /* 0x000fc800000000ff */
[----:B------:R-:W-:Y:S02]  /*1db0*/  PRMT R23, R108, 0x7610, R23 ;  /* 0x000076106c177816 */ /* 0x000fe40000000017 */
.L_x_18196:
[----:B------:R-:W-:-:S05]  /*1dc0*/  HADD2.F32 R134, -RZ, R111.H1_H1 ;  /* 0x3000006fff867230 */ /* 0x000fca0000004100 */
[----:B------:R-:W-:Y:S01]  /*1dd0*/  FMUL.FTZ R134, R134, R139 ;  /* 0x0000008b86867220 */ /* 0x000fe20000410000 */
[----:B------:R-:W-:Y:S05]  /*1de0*/  @P2 BRA `(.L_x_18197) ;  /* 0x0000002000002947 */ /* 0x000fea0003800000 */
[----:B------:R-:W-:Y:S05]  /*1df0*/  @P1 BRA `(.L_x_18198) ;  /* 0x0000003000001947 */ /* 0x000fea0003800000 */
[----:B------:R-:W-:Y:S05]  /*1e00*/  BRA `(.L_x_18199) ;  /* 0x0000004000007947 */ /* 0x000fea0003800000 */
.L_x_18197:
[----:B-----5:R-:W-:-:S05]  /*1e10*/  HADD2.F32 R109, -RZ, R27.H1_H1 ;  /* 0x3000001bff6d7230 */ /* 0x020fca0000004100 */
[----:B------:R-:W-:-:S05]  /*1e20*/  FADD.FTZ R134, R109, R134 ;  /* 0x000000866d867221 */ /* 0x000fca0000010000 */
.L_x_18198:
[----:B------:R-:W-:-:S04]  /*1e30*/  F2FP.PACK_AB R108, RZ, R134 ;  /* 0x00000086ff6c723e */ /* 0x000fc800000000ff */
[----:B------:R-:W-:Y:S02]  /*1e40*/  PRMT R23, R23, 0x5410, R108 ;  /* 0x0000541017177816 */ /* 0x000fe4000000006c */
.L_x_18199:
[----:B------:R-:W-:-:S04]  /*1e50*/  @P1 LEA R108, P2, R140, c[0x0][0x188], 0x4 ;  /* 0x000062008c6c1a11 */ /* 0x000fc800078420ff */
[C---:B------:R-:W-:Y:S02]  /*1e60*/  @P1 LEA.HI.X R109, R140.reuse, c[0x0][0x18c], RZ, 0x4, P2 ;  /* 0x000063008c6d1a11 */ /* 0x040fe400010f24ff */
[----:B------:R-:W-:-:S03]  /*1e70*/  IADD3 R140, R140, 0x20, RZ ;  /* 0x000000208c8c7810 */ /* 0x000fc60007ffe0ff */
[----:B------:R0:W-:Y:S04]  /*1e80*/  @P1 STG.E.128 [R108.64], R20 ;  /* 0x000000146c001986 */ /* 0x0001e8000c101d04 */
.L_x_18175:
[----:B------:R-:W-:Y:S05]  /*1e90*/  BSYNC B0 ;  /* 0x0000000000007941 */ /* 0x000fea0003800000 */
.L_x_18174:
        /* <DEDUP_REMOVED lines=18> */
.L_x_18202:
[----:B0----5:R-:W-:-:S05]  /*1fc0*/  HADD2.F32 R17, -RZ, R24.H0_H0 ;  /* 0x20000018ff117230 */ /* 0x021fca0000004100 */
[----:B------:R-:W-:-:S05]  /*1fd0*/  FADD.FTZ R0, R17, R0 ;  /* 0x0000000011007221 */ /* 0x000fca0000010000 */
.L_x_18203:
[----:B------:R-:W-:-:S04]  /*1fe0*/  F2FP.PACK_AB R17, RZ, R0 ;  /* 0x00000000ff11723e */ /* 0x000fc800000000ff */
[----:B------:R-:W-:Y:S02]  /*1ff0*/  PRMT R20, R17, 0x7610, R20 ;  /* 0x0000761011147816 */ /* 0x000fe40000000014 */
.L_x_18204:
[----:B------:R-:W-:-:S05]  /*2000*/  HADD2.F32 R108, -RZ, R108.H1_H1 ;  /* 0x3000006cff6c7230 */ /* 0x000fca0000004100 */
[----:B------:R-:W-:Y:S01]  /*2010*/  FMUL.FTZ R17, R108, R139 ;  /* 0x0000008b6c117220 */ /* 0x000fe20000410000 */
[----:B------:R-:W-:Y:S05]  /*2020*/  @P2 BRA `(.L_x_18205) ;  /* 0x0000002000002947 */ /* 0x000fea0003800000 */
[----:B------:R-:W-:Y:S05]  /*2030*/  @P1 BRA `(.L_x_18206) ;  /* 0x0000003000001947 */ /* 0x000fea0003800000 */
[----:B------:R-:W-:Y:S05]  /*2040*/  BRA `(.L_x_18207) ;  /* 0x0000004000007947 */ /* 0x000fea0003800000 */
.L_x_18205:
[----:B-----5:R-:W-:-:S05]  /*2050*/  HADD2.F32 R18, -RZ, R24.H1_H1 ;  /* 0x30000018ff127230 */ /* 0x020fca0000004100 */
[----:B------:R-:W-:-:S05]  /*2060*/  FADD.FTZ R17, R18, R17 ;  /* 0x0000001112117221 */ /* 0x000fca0000010000 */
.L_x_18206:
[----:B------:R-:W-:-:S04]  /*2070*/  F2FP.PACK_AB R18, RZ, R17 ;  /* 0x00000011ff12723e */ /* 0x000fc800000000ff */
[----:B------:R-:W-:Y:S02]  /*2080*/  PRMT R20, R20, 0x5410, R18 ;  /* 0x0000541014147816 */ /* 0x000fe40000000012 */
.L_x_18207:
[----:B------:R-:W-:-:S05]  /*2090*/  HADD2.F32 R18, -RZ, R109.H0_H0 ;  /* 0x2000006dff127230 */ /* 0x000fca0000004100 */
[----:B------:R-:W-:Y:S01]  /*20a0*/  FMUL.FTZ R18, R18, R139 ;  /* 0x0000008b12127220 */ /* 0x000fe20000410000 */
[----:B------:R-:W-:Y:S05]  /*20b0*/  @P2 BRA `(.L_x_18208) ;  /* 0x0000002000002947 */ /* 0x000fea0003800000 */
[----:B------:R-:W-:Y:S05]  /*20c0*/  @P1 BRA `(.L_x_18209) ;  /* 0x0000003000001947 */ /* 0x000fea0003800000 */
[----:B------:R-:W-:Y:S05]  /*20d0*/  BRA `(.L_x_18210) ;  /* 0x0000004000007947 */ /* 0x000fea0003800000 */
.L_x_18208:
[----:B-----5:R-:W-:-:S05]  /*20e0*/  HADD2.F32 R119, -RZ, R25.H0_H0 ;  /* 0x20000019ff777230 */ /* 0x020fca0000004100 */
[----:B------:R-:W-:-:S05]  /*20f0*/  FADD.FTZ R18, R119, R18 ;  /* 0x0000001277127221 */ /* 0x000fca0000010000 */
.L_x_18209:
[----:B------:R-:W-:-:S04]  /*2100*/  F2FP.PACK_AB R108, RZ, R18 ;  /* 0x00000012ff6c723e */ /* 0x000fc800000000ff */
[----:B------:R-:W-:Y:S02]  /*2110*/  PRMT R21, R108, 0x7610, R21 ;  /* 0x000076106c157816 */ /* 0x000fe40000000015 */
.L_x_18210:
[----:B------:R-:W-:-:S05]  /*2120*/  HADD2.F32 R108, -RZ, R109.H1_H1 ;  /* 0x3000006dff6c7230 */ /* 0x000fca0000004100 */
[----:B------:R-:W-:Y:S01]  /*2130*/  FMUL.FTZ R119, R108, R139 ;  /* 0x0000008b6c777220 */ /* 0x000fe20000410000 */
[----:B------:R-:W-:Y:S05]  /*2140*/  @P2 BRA `(.L_x_18211) ;  /* 0x0000002000002947 */ /* 0x000fea0003800000 */
[----:B------:R-:W-:Y:S05]  /*2150*/  @P1 BRA `(.L_x_18212) ;  /* 0x0000003000001947 */ /* 0x000fea0003800000 */
[----:B------:R-:W-:Y:S05]  /*2160*/  BRA `(.L_x_18213) ;  /* 0x0000004000007947 */ /* 0x000fea0003800000 */
.L_x_18211:
[----:B-----5:R-:W-:-:S05]  /*2170*/  HADD2.F32 R108, -RZ, R25.H1_H1 ;  /* 0x30000019ff6c7230 */ /* 0x020fca0000004100 */
[----:B------:R-:W-:-:S05]  /*2180*/  FADD.FTZ R119, R108, R119 ;  /* 0x000000776c777221 */ /* 0x000fca0000010000 */
.L_x_18212:
[----:B------:R-:W-:-:S04]  /*2190*/  F2FP.PACK_AB R108, RZ, R119 ;  /* 0x00000077ff6c723e */ /* 0x000fc800000000ff */
[----:B------:R-:W-:Y:S02]  /*21a0*/  PRMT R21, R21, 0x5410, R108 ;  /* 0x0000541015157816 */ /* 0x000fe4000000006c */
.L_x_18213:
[----:B------:R-:W-:-:S05]  /*21b0*/  HADD2.F32 R120, -RZ, R110.H0_H0 ;  /* 0x2000006eff787230 */ /* 0x000fca0000004100 */
[----:B------:R-:W-:Y:S01]  /*21c0*/  FMUL.FTZ R120, R120, R139 ;  /* 0x0000008b78787220 */ /* 0x000fe20000410000 */
[----:B------:R-:W-:Y:S05]  /*21d0*/  @P2 BRA `(.L_x_18214) ;  /* 0x0000002000002947 */ /* 0x000fea0003800000 */
[----:B------:R-:W-:Y:S05]  /*21e0*/  @P1 BRA `(.L_x_18215) ;  /* 0x0000003000001947 */ /* 0x000fea0003800000 */
[----:B------:R-:W-:Y:S05]  /*21f0*/  BRA `(.L_x_18216) ;  /* 0x0000004000007947 */ /* 0x000fea0003800000 */
.L_x_18214:
[----:B-----5:R-:W-:-:S05]  /*2200*/  HADD2.F32 R109, -RZ, R26.H0_H0 ;  /* 0x2000001aff6d7230 */ /* 0x020fca0000004100 */
[----:B------:R-:W-:-:S05]  /*2210*/  FADD.FTZ R120, R109, R120 ;  /* 0x000000786d787221 */ /* 0x000fca0000010000 */
.L_x_18215:
[----:B------:R-:W-:-:S04]  /*2220*/  F2FP.PACK_AB R108, RZ, R120 ;  /* 0x00000078ff6c723e */ /* 0x000fc800000000ff */
[----:B------:R-:W-:Y:S02]  /*2230*/  PRMT R22, R108, 0x7610, R22 ;  /* 0x000076106c167816 */ /* 0x000fe40000000016 */
.L_x_18216:
[----:B------:R-:W-:-:S05]  /*2240*/  HADD2.F32 R110, -RZ, R110.H1_H1 ;  /* 0x3000006eff6e7230 */ /* 0x000fca0000004100 */
[----:B------:R-:W-:Y:S01]  /*2250*/  FMUL.FTZ R129, R110, R139 ;  /* 0x0000008b6e817220 */ /* 0x000fe20000410000 */
[----:B------:R-:W-:Y:S05]  /*2260*/  @P2 BRA `(.L_x_18217) ;  /* 0x0000002000002947 */ /* 0x000fea0003800000 */
[----:B------:R-:W-:Y:S05]  /*2270*/  @P1 BRA `(.L_x_18218) ;  /* 0x0000003000001947 */ /* 0x000fea0003800000 */
[----:B------:R-:W-:Y:S05]  /*2280*/  BRA `(.L_x_18219) ;  /* 0x0000004000007947 */ /* 0x000fea0003800000 */
.L_x_18217:
[----:B-----5:R-:W-:-:S05]  /*2290*/  HADD2.F32 R108, -RZ, R26.H1_H1 ;  /* 0x3000001aff6c7230 */ /* 0x020fca0000004100 */
[----:B------:R-:W-:-:S05]  /*22a0*/  FADD.FTZ R129, R108, R129 ;  /* 0x000000816c817221 */ /* 0x000fca0000010000 */
.L_x_18218:
[----:B------:R-:W-:-:S04]  /*22b0*/  F2FP.PACK_AB R108, RZ, R129 ;  /* 0x00000081ff6c723e */ /* 0x000fc800000000ff */
[----:B------:R-:W-:Y:S02]  /*22c0*/  PRMT R22, R22, 0x5410, R108 ;  /* 0x0000541016167816 */ /* 0x000fe4000000006c */
.L_x_18219:
[----:B------:R-:W-:-:S05]  /*22d0*/  HADD2.F32 R130, -RZ, R111.H0_H0 ;  /* 0x2000006fff827230 */ /* 0x000fca0000004100 */
[----:B------:R-:W-:Y:S01]  /*22e0*/  FMUL.FTZ R130, R130, R139 ;  /* 0x0000008b82827220 */ /* 0x000fe20000410000 */
[----:B------:R-:W-:Y:S05]  /*22f0*/  @P2 BRA `(.L_x_18220) ;  /* 0x0000002000002947 */ /* 0x000fea0003800000 */
[----:B------:R-:W-:Y:S05]  /*2300*/  @P1 BRA `(.L_x_18221) ;  /* 0x0000003000001947 */ /* 0x000fea0003800000 */
[----:B------:R-:W-:Y:S05]  /*2310*/  BRA `(.L_x_18222) ;  /* 0x0000004000007947 */ /* 0x000fea0003800000 */
.L_x_18220:
[----:B-----5:R-:W-:-:S05]  /*2320*/  HADD2.F32 R109, -RZ, R27.H0_H0 ;  /* 0x2000001bff6d7230 */ /* 0x020fca0000004100 */
[----:B------:R-:W-:-:S05]  /*2330*/  FADD.FTZ R130, R109, R130 ;  /* 0x000000826d827221 */ /* 0x000fca0000010000 */
.L_x_18221:
[----:B------:R-:W-:-:S04]  /*2340*/  F2FP.PACK_AB R108, RZ, R130 ;  /* 0x00000082ff6c723e */ /* 0x000fc800000000ff */
[----:B------:R-:W-:Y:S02]  /*2350*/  PRMT R23, R108, 0x7610, R23 ;  /* 0x000076106c177816 */ /* 0x000fe40000000017 */
.L_x_18222:
[----:B------:R-:W-:-:S05]  /*2360*/  HADD2.F32 R108, -RZ, R111.H1_H1 ;  /* 0x3000006fff6c7230 */ /* 0x000fca0000004100 */
[----:B------:R-:W-:Y:S01]  /*2370*/  FMUL.FTZ R135, R108, R139 ;  /* 0x0000008b6c877220 */ /* 0x000fe20000410000 */
[----:B------:R-:W-:Y:S05]  /*2380*/  @P2 BRA `(.L_x_18223) ;  /* 0x0000002000002947 */ /* 0x000fea0003800000 */
[----:B------:R-:W-:Y:S05]  /*2390*/  @P1 BRA `(.L_x_18224) ;  /* 0x0000003000001947 */ /* 0x000fea0003800000 */
[----:B------:R-:W-:Y:S05]  /*23a0*/  BRA `(.L_x_18225) ;  /* 0x0000004000007947 */ /* 0x000fea0003800000 */
.L_x_18223:
[----:B-----5:R-:W-:-:S05]  /*23b0*/  HADD2.F32 R108, -RZ, R27.H1_H1 ;  /* 0x3000001bff6c7230 */ /* 0x020fca0000004100 */
[----:B------:R-:W-:-:S05]  /*23c0*/  FADD.FTZ R135, R108, R135 ;  /* 0x000000876c877221 */ /* 0x000fca0000010000 */
.L_x_18224:
[----:B------:R-:W-:-:S04]  /*23d0*/  F2FP.PACK_AB R108, RZ, R135 ;  /* 0x00000087ff6c723e */ /* 0x000fc800000000ff */
[----:B------:R-:W-:Y:S02]  /*23e0*/  PRMT R23, R23, 0x5410, R108 ;  /* 0x0000541017177816 */ /* 0x000fe4000000006c */
.L_x_18225:
[----:B------:R-:W-:-:S04]  /*23f0*/  @P1 LEA R108, P2, R140, c[0x0][0x188], 0x4 ;  /* 0x000062008c6c1a11 */ /* 0x000fc800078420ff */
[----:B------:R-:W-:-:S05]  /*2400*/  @P1 LEA.HI.X R109, R140, c[0x0][0x18c], RZ, 0x4, P2 ;  /* 0x000063008c6d1a11 */ /* 0x000fca00010f24ff */
[----:B------:R0:W-:Y:S04]  /*2410*/  @P1 STG.E.128 [R108.64], R20 ;  /* 0x000000146c001986 */ /* 0x0001e8000c101d04 */
.L_x_18201:
[----:B------:R-:W-:Y:S05]  /*2420*/  BSYNC B0 ;  /* 0x0000000000007941 */ /* 0x000fea0003800000 */
.L_x_18200:
        /* <DEDUP_REMOVED lines=48> */
.L_x_18240:
        /* <DEDUP_REMOVED lines=101> */
.L_x_18241:
        /* <DEDUP_REMOVED lines=45> */
[C---:B------:R-:W-:Y:S01]  /*3050*/  IMAD.WIDE.U32 R136, R6.reuse, R143, c[0x0][0x208] ;  /* 0x0000820006887625 */ /* 0x040fe200078e008f */
[----:B------:R-:W-:-:S02]  /*3060*/  IADD3 R6, R6, 0x20, RZ ;  /* 0x0000002006067810 */ /* 0x000fc40007ffe0ff */
[----:B------:R-:W-:-:S05]  /*3070*/  F2FP.PACK_AB R111, R148, R141 ;  /* 0x0000008d946f723e */ /* 0x000fca00000000ff */
[----:B------:R0:W-:Y:S02]  /*3080*/  STG.E.128 [R136.64], R108 ;  /* 0x0000006c88007986 */ /* 0x0001e4000c101d04 */
.L_x_18229:
[----:B------:R-:W-:Y:S05]  /*3090*/  BSYNC B0 ;  /* 0x0000000000007941 */ /* 0x000fea0003800000 */
.L_x_18228:
        /* <DEDUP_REMOVED lines=35> */
.L_x_18231:
[----:B------:R-:W-:Y:S05]  /*32d0*/  BSYNC B0 ;  /* 0x0000000000007941 */ /* 0x000fea0003800000 */
.L_x_18230:
        /* <DEDUP_REMOVED lines=35> */
.L_x_18233:
[----:B------:R-:W-:Y:S05]  /*3510*/  BSYNC B0 ;  /* 0x0000000000007941 */ /* 0x000fea0003800000 */
.L_x_18232:
        /* <DEDUP_REMOVED lines=35> */
.L_x_18235:
[----:B------:R-:W-:Y:S05]  /*3750*/  BSYNC B0 ;  /* 0x0000000000007941 */ /* 0x000fea0003800000 */
.L_x_18234:
        /* <DEDUP_REMOVED lines=30> */
[----:B------:R-:W-:Y:S01]  /*3940*/  IMAD.WIDE.U32 R136, R6, R141, c[0x0][0x208] ;  /* 0x0000820006887625 */ /* 0x000fe200078e008d */
[----:B------:R-:W-:-:S02]  /*3950*/  F2FP.PACK_AB R111, R138, R111 ;  /* 0x0000006f8a6f723e */ /* 0x000fc400000000ff */
[----:B------:R-:W-:-:S05]  /*3960*/  F2FP.PACK_AB R109, R140, R109 ;  /* 0x0000006d8c6d723e */ /* 0x000fca00000000ff */
[----:B------:R0:W-:Y:S02]  /*3970*/  STG.E.128 [R136.64], R108 ;  /* 0x0000006c88007986 */ /* 0x0001e4000c101d04 */
.L_x_18237:
[----:B------:R-:W-:Y:S05]  /*3980*/  BSYNC B0 ;  /* 0x0000000000007941 */ /* 0x000fea0003800000 */
.L_x_18236:
[----:B------:R-:W-:-:S05]  /*3990*/  MOV R6, 0x4 ;  /* 0x0000000400067802 */ /* 0x000fca0000000f00 */
[----:B------:R-:W-:-:S05]  /*39a0*/  IMAD R7, R6, c[0x0][0x160], R7 ;  /* 0x0000580006077a24 */ /* 0x000fca00078e0207 */
[----:B------:R-:W-:-:S13]  /*39b0*/  ISETP.GE.AND P2, PT, R7, c[0x0][0x164], PT ;  /* 0x0000590007007a0c */ /* 0x000fda0003f46270 */
[----:B01---5:R-:W-:Y:S01]  /*39c0*/  @P2 CALL.REL.NOINC `(.L_x_18238) ;  /* 0x0000001000002944 */ /* 0x023fe20003c00000 */
[----:B------:R-:W-:Y:S05]  /*39d0*/  BRA `(.L_x_18239) ;  /* 0xffffcd7000007947 */ /* 0x000fea000383ffff */
.L_x_18238:
[----:B------:R-:W-:Y:S05]  /*39e0*/  EXIT ;  /* 0x000000000000794d */ /* 0x000fea0003800000 */
.L_x_18226:
[----:B------:R-:W-:Y:S01]  /*39f0*/  HFMA2.MMA R139, -RZ, RZ, 0, 5.9604644775390625e-08 ;  /* 0x00000001ff8b7435 */ /* 0x000fe200000001ff */
[----:B------:R-:W-:Y:S02]  /*3a00*/  MOV R110, R111 ;  /* 0x0000006f006e7202 */ /* 0x000fe40000000f00 */
[----:B------:R-:W-:Y:S02]  /*3a10*/  MOV R138, 0x1f ;  /* 0x0000001f008a7802 */ /* 0x000fe40000000f00 */
[----:B------:R-:W-:Y:S02]  /*3a20*/  MOV R141, 0xffffffff ;  /* 0xffffffff008d7802 */ /* 0x000fe40000000f00 */
[----:B------:R-:W-:Y:S02]  /*3a30*/  MOV R108, 0x3a50 ;  /* 0x00003a50006c7802 */ /* 0x000fe40000000f00 */
[----:B-----5:R-:W-:Y:S05]  /*3a40*/  CALL.REL.NOINC `($__internal_80_$__cuda_sm70_shflsync_bfly_p) ;  /* 0x000008c000007944 */ /* 0x020fea0003c00000 */
[----:B-1----:R-:W-:Y:S01]  /*3a50*/  MOV R108, R139 ;  /* 0x0000008b006c7202 */ /* 0x002fe20000000f00 */
[----:B0-----:R-:W-:Y:S05]  /*3a60*/  BRA `(.L_x_18240) ;  /* 0xffffecc000007947 */ /* 0x001fea000383ffff */
.L_x_18227:
[----:B------:R-:W-:Y:S01]  /*3a70*/  HFMA2.MMA R139, -RZ, RZ, 0, 1.1920928955078125e-07 ;  /* 0x00000002ff8b7435 */ /* 0x000fe200000001ff */
[----:B------:R-:W-:Y:S02]  /*3a80*/  MOV R110, R140 ;  /* 0x0000008c006e7202 */ /* 0x000fe40000000f00 */
[----:B------:R-:W-:-:S02]  /*3a90*/  MOV R138, 0x1f ;  /* 0x0000001f008a7802 */ /* 0x000fc40000000f00 */
[----:B------:R-:W-:Y:S02]  /*3aa0*/  MOV R141, 0xffffffff ;  /* 0xffffffff008d7802 */ /* 0x000fe40000000f00 */
[----:B------:R-:W-:Y:S02]  /*3ab0*/  MOV R108, 0x3ad0 ;  /* 0x00003ad0006c7802 */ /* 0x000fe40000000f00 */
[----:B0----5:R-:W-:Y:S05]  /*3ac0*/  CALL.REL.NOINC `($__internal_80_$__cuda_sm70_shflsync_bfly_p) ;  /* 0x0000084000007944 */ /* 0x021fea0003c00000 */
[----:B01----:R-:W-:Y:S01]  /*3ad0*/  FADD.FTZ R110, R140, R139 ;  /* 0x0000008b8c6e7221 */ /* 0x003fe20000010000 */
[----:B------:R-:W-:Y:S01]  /*3ae0*/  HFMA2.MMA R139, -RZ, RZ, 0, 2.384185791015625e-07 ;  /* 0x00000004ff8b7435 */ /* 0x000fe200000001ff */
[----:B------:R-:W-:Y:S02]  /*3af0*/  MOV R138, 0x1f ;  /* 0x0000001f008a7802 */ /* 0x000fe40000000f00 */
[----:B------:R-:W-:Y:S02]  /*3b00*/  MOV R141, 0xffffffff ;  /* 0xffffffff008d7802 */ /* 0x000fe40000000f00 */
[----:B------:R-:W-:Y:S02]  /*3b10*/  MOV R108, 0x3b30 ;  /* 0x00003b30006c7802 */ /* 0x000fe40000000f00 */
[----:B------:R-:W-:Y:S05]  /*3b20*/  CALL.REL.NOINC `($__internal_80_$__cuda_sm70_shflsync_bfly_p) ;  /* 0x000007e000007944 */ /* 0x000fea0003c00000 */
[----:B01----:R-:W-:Y:S01]  /*3b30*/  FADD.FTZ R110, R110, R139 ;  /* 0x0000008b6e6e7221 */ /* 0x003fe20000010000 */
[----:B------:R-:W-:Y:S01]  /*3b40*/  HFMA2.MMA R139, -RZ, RZ, 0, 4.76837158203125e-07 ;  /* 0x00000008ff8b7435 */ /* 0x000fe200000001ff */
[----:B------:R-:W-:-:S02]  /*3b50*/  MOV R138, 0x1f ;  /* 0x0000001f008a7802 */ /* 0x000fc40000000f00 */
[----:B------:R-:W-:Y:S02]  /*3b60*/  MOV R141, 0xffffffff ;  /* 0xffffffff008d7802 */ /* 0x000fe40000000f00 */
[----:B------:R-:W-:Y:S02]  /*3b70*/  MOV R108, 0x3b90 ;  /* 0x00003b90006c7802 */ /* 0x000fe40000000f00 */
[----:B------:R-:W-:Y:S05]  /*3b80*/  CALL.REL.NOINC `($__internal_80_$__cuda_sm70_shflsync_bfly_p) ;  /* 0x0000078000007944 */ /* 0x000fea0003c00000 */
[----:B01----:R-:W-:Y:S01]  /*3b90*/  FADD.FTZ R110, R110, R139 ;  /* 0x0000008b6e6e7221 */ /* 0x003fe20000010000 */
[----:B------:R-:W-:Y:S01]  /*3ba0*/  HFMA2.MMA R139, -RZ, RZ, 0, 9.5367431640625e-07 ;  /* 0x00000010ff8b7435 */ /* 0x000fe200000001ff */
[----:B------:R-:W-:Y:S02]  /*3bb0*/  MOV R138, 0x1f ;  /* 0x0000001f008a7802 */ /* 0x000fe40000000f00 */
[----:B------:R-:W-:Y:S02]  /*3bc0*/  MOV R141, 0xffffffff ;  /* 0xffffffff008d7802 */ /* 0x000fe40000000f00 */
[----:B------:R-:W-:Y:S02]  /*3bd0*/  MOV R108, 0x3bf0 ;  /* 0x00003bf0006c7802 */ /* 0x000fe40000000f00 */
[----:B------:R-:W-:Y:S05]  /*3be0*/  CALL.REL.NOINC `($__internal_80_$__cuda_sm70_shflsync_bfly_p) ;  /* 0x0000072000007944 */ /* 0x000fea0003c00000 */
        /* <DEDUP_REMOVED lines=87> */
[----:B------:R-:W-:Y:S05]  /*4160*/  CALL.REL.NOINC `($__internal_80_$__cuda_sm70_shflsync_bfly_p) ;  /* 0x000001a000007944 */ /* 0x000fea0003c00000 */
[----:B01----:R-:W-:Y:S01]  /*4170*/  FADD.FTZ R110, R110, R139 ;  /* 0x0000008b6e6e7221 */ /* 0x003fe20000010000 */
[----:B------:R-:W-:Y:S01]  /*4180*/  HFMA2.MMA R139, -RZ, RZ, 0, 1.1920928955078125e-07 ;  /* 0x00000002ff8b7435 */ /* 0x000fe200000001ff */
[----:B------:R-:W-:Y:S02]  /*4190*/  MOV R138, 0x1f ;  /* 0x0000001f008a7802 */ /* 0x000fe40000000f00 */
[----:B------:R-:W-:Y:S02]  /*41a0*/  MOV R141, 0xffffffff ;  /* 0xffffffff008d7802 */ /* 0x000fe40000000f00 */
[----:B------:R-:W-:Y:S02]  /*41b0*/  MOV R108, 0x41d0 ;  /* 0x000041d0006c7802 */ /* 0x000fe40000000f00 */
[----:B------:R-:W-:Y:S05]  /*41c0*/  CALL.REL.NOINC `($__internal_80_$__cuda_sm70_shflsync_bfly_p) ;  /* 0x0000014000007944 */ /* 0x000fea0003c00000 */
[----:B01----:R-:W-:Y:S01]  /*41d0*/  FADD.FTZ R110, R110, R139 ;  /* 0x0000008b6e6e7221 */ /* 0x003fe20000010000 */
[----:B------:R-:W-:Y:S01]  /*41e0*/  HFMA2.MMA R139, -RZ, RZ, 0, 2.384185791015625e-07 ;  /* 0x00000004ff8b7435 */ /* 0x000fe200000001ff */
[----:B------:R-:W-:Y:S02]  /*41f0*/  MOV R138, 0x1f ;  /* 0x0000001f008a7802 */ /* 0x000fe40000000f00 */
[----:B------:R-:W-:-:S02]  /*4200*/  MOV R141, 0xffffffff ;  /* 0xffffffff008d7802 */ /* 0x000fc40000000f00 */
[----:B------:R-:W-:Y:S02]  /*4210*/  MOV R108, 0x4230 ;  /* 0x00004230006c7802 */ /* 0x000fe40000000f00 */
[----:B------:R-:W-:Y:S05]  /*4220*/  CALL.REL.NOINC `($__internal_80_$__cuda_sm70_shflsync_bfly_p) ;  /* 0x000000e000007944 */ /* 0x000fea0003c00000 */
[----:B01----:R-:W-:Y:S01]  /*4230*/  FADD.FTZ R110, R110, R139 ;  /* 0x0000008b6e6e7221 */ /* 0x003fe20000010000 */
[----:B------:R-:W-:Y:S01]  /*4240*/  HFMA2.MMA R139, -RZ, RZ, 0, 4.76837158203125e-07 ;  /* 0x00000008ff8b7435 */ /* 0x000fe200000001ff */
[----:B------:R-:W-:Y:S02]  /*4250*/  MOV R138, 0x1f ;  /* 0x0000001f008a7802 */ /* 0x000fe40000000f00 */
[----:B------:R-:W-:Y:S02]  /*4260*/  MOV R141, 0xffffffff ;  /* 0xffffffff008d7802 */ /* 0x000fe40000000f00 */
[----:B------:R-:W-:Y:S02]  /*4270*/  MOV R108, 0x4290 ;  /* 0x00004290006c7802 */ /* 0x000fe40000000f00 */
[----:B------:R-:W-:Y:S05]  /*4280*/  CALL.REL.NOINC `($__internal_80_$__cuda_sm70_shflsync_bfly_p) ;  /* 0x0000008000007944 */ /* 0x000fea0003c00000 */
[----:B-1----:R-:W-:Y:S01]  /*4290*/  FADD.FTZ R136, R110, R139 ;  /* 0x0000008b6e887221 */ /* 0x002fe20000010000 */
[----:B------:R-:W-:Y:S01]  /*42a0*/  HFMA2.MMA R139, -RZ, RZ, 0, 9.5367431640625e-07 ;  /* 0x00000010ff8b7435 */ /* 0x000fe200000001ff */
[----:B0-----:R-:W-:Y:S02]  /*42b0*/  MOV R138, 0x1f ;  /* 0x0000001f008a7802 */ /* 0x001fe40000000f00 */
[----:B------:R-:W-:-:S02]  /*42c0*/  MOV R141, 0xffffffff ;  /* 0xffffffff008d7802 */ /* 0x000fc40000000f00 */
[----:B------:R-:W-:Y:S02]  /*42d0*/  MOV R110, R136 ;  /* 0x00000088006e7202 */ /* 0x000fe40000000f00 */
[----:B------:R-:W-:Y:S02]  /*42e0*/  MOV R108, 0x4300 ;  /* 0x00004300006c7802 */ /* 0x000fe40000000f00 */
[----:B------:R-:W-:Y:S05]  /*42f0*/  CALL.REL.NOINC `($__internal_80_$__cuda_sm70_shflsync_bfly_p) ;  /* 0x0000001000007944 */ /* 0x000fea0003c00000 */
[----:B01----:R-:W-:Y:S05]  /*4300*/  BRA `(.L_x_18241) ;  /* 0xffffea7000007947 */ /* 0x003fea000383ffff */
        .weak           $__internal_80_$__cuda_sm70_shflsync_bfly_p
        .type           $__internal_80_$__cuda_sm70_shflsync_bfly_p,@function
        .size           $__internal_80_$__cuda_sm70_shflsync_bfly_p,(.L_x_36168 - $__internal_80_$__cuda_sm70_shflsync_bfly_p)
$__internal_80_$__cuda_sm70_shflsync_bfly_p:
[----:B------:R-:W-:Y:S01]  /*4310*/  HFMA2.MMA R109, -RZ, RZ, 0, 0 ;  /* 0x00000000ff6d7435 */ /* 0x000fe200000001ff */
[----:B------:R-:W-:Y:S04]  /*4320*/  WARPSYNC R141 ;  /* 0x0000008d00007348 */ /* 0x000fe80003800000 */
[----:B------:R0:W1:Y:S01]  /*4330*/  SHFL.BFLY PT, R139, R110, R139, R138 ;  /* 0x0c00008b6e8b7389 */ /* 0x00006200000e008a */
[----:B------:R-:W-:Y:S05]  /*4340*/  RET.REL.NODEC R108 `(_ZN10layer_norm13ln_fwd_kernelINS_13Kernel_traitsIf6__halfS2_S2_fjLj1280ELj1ELj4ELj1ELj16ENS_18Kernel_traits_baseILj1280EfS2_S2_S2_fjLj128EEEEELb0ELb0ELb0ELb0EEEvNS_9FwdParamsE) ;  /* 0xffffbcb06c007950 */ /* 0x000fea0003c3ffff */
.L_x_18242:
        /* <DEDUP_REMOVED lines=11> */
.L_x_36168:


//--------------------- .text._ZN10layer_norm13ln_fwd_kernelINS_13Kernel_traitsIf6__halfS2_S2_fjLj1280ELj1ELj4ELj1ELj16ENS_18Kernel_traits_baseILj1280EfS2_S2_S2_fjLj128EEEEELb0ELb0ELb0ELb1EEEvNS_9FwdParamsE --------------------------
	.section	.text._ZN10layer_norm13ln_fwd_kernelINS_13Kernel_traitsIf6__halfS2_S2_fjLj1280ELj1ELj4ELj1ELj16ENS_18Kernel_traits_baseILj1280EfS2_S2_S2_fjLj128EEEEELb0ELb0ELb0ELb1EEEvNS_9FwdParamsE,"ax",@progbits
	.sectioninfo	@"SHI_REGISTERS=159"
	.align	128
        .global         _ZN10layer_norm13ln_fwd_kernelINS_13Kernel_traitsIf6__halfS2_S2_fjLj1280ELj1ELj4ELj1ELj16ENS_18Kernel_traits_baseILj1280EfS2_S2_S2_fjLj128EEEEELb0ELb0ELb0ELb1EEEvNS_9FwdParamsE
        .type           _ZN10layer_norm13ln_fwd_kernelINS_13Kernel_traitsIf6__halfS2_S2_fjLj1280ELj1ELj4ELj1ELj16ENS_18Kernel_traits_baseILj1280EfS2_S2_S2_fjLj128EEEEELb0ELb0ELb0ELb1EEEvNS_9FwdParamsE,@function
        .size           _ZN10layer_norm13ln_fwd_kernelINS_13Kernel_traitsIf6__halfS2_S2_fjLj1280ELj1ELj4ELj1ELj16ENS_18Kernel_traits_baseILj1280EfS2_S2_S2_fjLj128EEEEELb0ELb0ELb0ELb1EEEvNS_9FwdParamsE,(.L_x_36169 - _ZN10layer_norm13ln_fwd_kernelINS_13Kernel_traitsIf6__halfS2_S2_fjLj1280ELj1ELj4ELj1ELj16ENS_18Kernel_traits_baseILj1280EfS2_S2_S2_fjLj128EEEEELb0ELb0ELb0ELb1EEEvNS_9FwdParamsE)
        .other          _ZN10layer_norm13ln_fwd_kernelINS_13Kernel_traitsIf6__halfS2_S2_fjLj1280ELj1ELj4ELj1ELj16ENS_18Kernel_traits_baseILj1280EfS2_S2_S2_fjLj128EEEEELb0ELb0ELb0ELb1EEEvNS_9FwdParamsE,@"STO_CUDA_ENTRY STV_DEFAULT"
_ZN10layer_norm13ln_fwd_kernelINS_13Kernel_traitsIf6__halfS2_S2_fjLj1280ELj1ELj4ELj1ELj16ENS_18Kernel_traits_baseILj1280EfS2_S2_S2_fjLj128EEEEELb0ELb0ELb0ELb1EEEvNS_9FwdParamsE:
.text._ZN10layer_norm13ln_fwd_kernelINS_13Kernel_traitsIf6__halfS2_S2_fjLj1280ELj1ELj4ELj1ELj16ENS_18Kernel_traits_baseILj1280EfS2_S2_S2_fjLj128EEEEELb0ELb0ELb0ELb1EEEvNS_9FwdParamsE:
        /* <DEDUP_REMOVED lines=62> */
.L_x_18366:
        /* <DEDUP_REMOVED lines=18> */
[----:B------:R-:W-:Y:S02]  /*0500*/  ISETP.NE.U32.AND P3, PT, RZ, c[0x0][0x180], PT ;  /* 0x00006000ff007a0c */ /* 0x000fe40003f65070 */
[----:B------:R-:W-:Y:S01]  /*0510*/  MOV R139, 0x3f800000 ;  /* 0x3f800000008b7802 */ /* 0x000fe20000000f00 */
[----:B--2---:R-:W-:Y:S01]  /*0520*/  @P2 HADD2.F32 R139, -RZ, R2.H0_H0 ;  /* 0x20000002ff8b2230 */ /* 0x004fe20000004100 */
[----:B------:R-:W-:Y:S01]  /*0530*/  ISETP.NE.AND.EX P2, PT, RZ, c[0x0][0x184], PT, P3 ;  /* 0x00006100ff007a0c */ /* 0x000fe20003f45330 */
[----:B---3--:R-:W-:-:S05]  /*0540*/  HADD2.F32 R98, -RZ, R92.H0_H0 ;  /* 0x2000005cff627230 */ /* 0x008fca0000004100 */
[----:B------:R-:W-:-:S07]  /*0550*/  FMUL.FTZ R101, R98, R139 ;  /* 0x0000008b62657220 */ /* 0x000fce0000410000 */
[----:B------:R-:W-:Y:S05]  /*0560*/  @P2 BRA `(.L_x_18243) ;  /* 0x0000002000002947 */ /* 0x000fea0003800000 */
[----:B-1----:R-:W-:Y:S05]  /*0570*/  @P0 BRA `(.L_x_18244) ;  /* 0x0000003000000947 */ /* 0x002fea0003800000 */
[----:B------:R-:W-:Y:S05]  /*0580*/  BRA `(.L_x_18245) ;  /* 0x0000004000007947 */ /* 0x000fea0003800000 */
.L_x_18243:
[----:B-1---5:R-:W-:-:S05]  /*0590*/  HADD2.F32 R2, -RZ, R8.H0_H0 ;  /* 0x20000008ff027230 */ /* 0x022fca0000004100 */
[----:B------:R-:W-:-:S05]  /*05a0*/  FADD.FTZ R101, R101, R2 ;  /* 0x0000000265657221 */ /* 0x000fca0000010000 */
.L_x_18244:
[----:B------:R-:W-:-:S04]  /*05b0*/  F2FP.PACK_AB R2, RZ, R101 ;  /* 0x00000065ff02723e */ /* 0x000fc800000000ff */
[----:B0-----:R-:W-:Y:S02]  /*05c0*/  PRMT R4, R2, 0x7610, R4 ;  /* 0x0000761002047816 */ /* 0x001fe40000000004 */
.L_x_18245:
[----:B------:R-:W-:-:S05]  /*05d0*/  HADD2.F32 R92, -RZ, R92.H1_H1 ;  /* 0x3000005cff5c7230 */ /* 0x000fca0000004100 */
[----:B------:R-:W-:Y:S01]  /*05e0*/  FMUL.FTZ R117, R92, R139 ;  /* 0x0000008b5c757220 */ /* 0x000fe20000410000 */
[----:B------:R-:W-:Y:S05]  /*05f0*/  @P2 BRA `(.L_x_18246) ;  /* 0x0000002000002947 */ /* 0x000fea0003800000 */
[----:B------:R-:W-:Y:S05]  /*0600*/  @P0 BRA `(.L_x_18247) ;  /* 0x0000003000000947 */ /* 0x000fea0003800000 */
[----:B------:R-:W-:Y:S05]  /*0610*/  BRA `(.L_x_18248) ;  /* 0x0000004000007947 */ /* 0x000fea0003800000 */
.L_x_18246:
[----:B-----5:R-:W-:-:S05]  /*0620*/  HADD2.F32 R2, -RZ, R8.H1_H1 ;  /* 0x30000008ff027230 */ /* 0x020fca0000004100 */
[----:B------:R-:W-:-:S05]  /*0630*/  FADD.FTZ R117, R117, R2 ;  /* 0x0000000275757221 */ /* 0x000fca0000010000 */
.L_x_18247:
[----:B------:R-:W-:-:S04]  /*0640*/  F2FP.PACK_AB R2, RZ, R117 ;  /* 0x00000075ff02723e */ /* 0x000fc800000000ff */
[----:B0-----:R-:W-:Y:S02]  /*0650*/  PRMT R4, R4, 0x5410, R2 ;  /* 0x0000541004047816 */ /* 0x001fe40000000002 */
.L_x_18248:
[----:B------:R-:W-:-:S05]  /*0660*/  HADD2.F32 R2, -RZ, R93.H0_H0 ;  /* 0x2000005dff027230 */ /* 0x000fca0000004100 */
[----:B------:R-:W-:Y:S01]  /*0670*/  FMUL.FTZ R111, R2, R139 ;  /* 0x0000008b026f7220 */ /* 0x000fe20000410000 */
[----:B------:R-:W-:Y:S05]  /*0680*/  @P2 BRA `(.L_x_18249) ;  /* 0x0000002000002947 */ /* 0x000fea0003800000 */
[----:B------:R-:W-:Y:S05]  /*0690*/  @P0 BRA `(.L_x_18250) ;  /* 0x0000003000000947 */ /* 0x000fea0003800000 */
[----:B------:R-:W-:Y:S05]  /*06a0*/  BRA `(.L_x_18251) ;  /* 0x0000004000007947 */ /* 0x000fea0003800000 */
.L_x_18249:
[----:B-----5:R-:W-:-:S05]  /*06b0*/  HADD2.F32 R2, -RZ, R9.H0_H0 ;  /* 0x20000009ff027230 */ /* 0x020fca0000004100 */
[----:B------:R-:W-:-:S05]  /*06c0*/  FADD.FTZ R111, R111, R2 ;  /* 0x000000026f6f7221 */ /* 0x000fca0000010000 */
.L_x_18250:
[----:B------:R-:W-:-:S04]  /*06d0*/  F2FP.PACK_AB R2, RZ, R111 ;  /* 0x0000006fff02723e */ /* 0x000fc800000000ff */
[----:B0-----:R-:W-:Y:S02]  /*06e0*/  PRMT R5, R2, 0x7610, R5 ;  /* 0x0000761002057816 */ /* 0x001fe40000000005 */
.L_x_18251:
[----:B------:R-:W-:-:S05]  /*06f0*/  HADD2.F32 R112, -RZ, R93.H1_H1 ;  /* 0x3000005dff707230 */ /* 0x000fca0000004100 */
[----:B------:R-:W-:Y:S01]  /*0700*/  FMUL.FTZ R112, R112, R139 ;  /* 0x0000008b70707220 */ /* 0x000fe20000410000 */
[----:B------:R-:W-:Y:S05]  /*0710*/  @P2 BRA `(.L_x_18252) ;  /* 0x0000002000002947 */ /* 0x000fea0003800000 */
[----:B------:R-:W-:Y:S05]  /*0720*/  @P0 BRA `(.L_x_18253) ;  /* 0x0000003000000947 */ /* 0x000fea0003800000 */
[----:B------:R-:W-:Y:S05]  /*0730*/  BRA `(.L_x_18254) ;  /* 0x0000004000007947 */ /* 0x000fea0003800000 */
.L_x_18252:
[----:B-----5:R-:W-:-:S05]  /*0740*/  HADD2.F32 R3, -RZ, R9.H1_H1 ;  /* 0x30000009ff037230 */ /* 0x020fca0000004100 */
[----:B------:R-:W-:-:S05]  /*0750*/  FADD.FTZ R112, R112, R3 ;  /* 0x0000000370707221 */ /* 0x000fca0000010000 */
.L_x_18253:
[----:B------:R-:W-:-:S04]  /*0760*/  F2FP.PACK_AB R2, RZ, R112 ;  /* 0x00000070ff02723e */ /* 0x000fc800000000ff */
[----:B0-----:R-:W-:Y:S02]  /*0770*/  PRMT R5, R5, 0x5410, R2 ;  /* 0x0000541005057816 */ /* 0x001fe40000000002 */
.L_x_18254:
[----:B------:R-:W-:-:S05]  /*0780*/  HADD2.F32 R114, -RZ, R94.H0_H0 ;  /* 0x2000005eff727230 */ /* 0x000fca0000004100 */
[----:B------:R-:W-:Y:S01]  /*0790*/  FMUL.FTZ R114, R114, R139 ;  /* 0x0000008b72727220 */ /* 0x000fe20000410000 */
[----:B------:R-:W-:Y:S05]  /*07a0*/  @P2 BRA `(.L_x_18255) ;  /* 0x0000002000002947 */ /* 0x000fea0003800000 */
[----:B------:R-:W-:Y:S05]  /*07b0*/  @P0 BRA `(.L_x_18256) ;  /* 0x0000003000000947 */ /* 0x000fea0003800000 */
[----:B------:R-:W-:Y:S05]  /*07c0*/  BRA `(.L_x_18257) ;  /* 0x0000004000007947 */ /* 0x000fea0003800000 */
.L_x_18255:
[----:B-----5:R-:W-:-:S05]  /*07d0*/  HADD2.F32 R3, -RZ, R10.H0_H0 ;  /* 0x2000000aff037230 */ /* 0x020fca0000004100 */
[----:B------:R-:W-:-:S05]  /*07e0*/  FADD.FTZ R114, R114, R3 ;  /* 0x0000000372727221 */ /* 0x000fca0000010000 */
.L_x_18256:
[----:B------:R-:W-:-:S04]  /*07f0*/  F2FP.PACK_AB R3, RZ, R114 ;  /* 0x00000072ff03723e */ /* 0x000fc800000000ff */
[----:B------:R-:W-:Y:S02]  /*0800*/  PRMT R6, R3, 0x7610, R6 ;  /* 0x0000761003067816 */ /* 0x000fe40000000006 */
.L_x_18257:
[----:B------:R-:W-:-:S05]  /*0810*/  HADD2.F32 R94, -RZ, R94.H1_H1 ;  /* 0x3000005eff5e7230 */ /* 0x000fca0000004100 */
[----:B------:R-:W-:Y:S01]  /*0820*/  FMUL.FTZ R113, R94, R139 ;  /* 0x0000008b5e717220 */ /* 0x000fe20000410000 */
[----:B------:R-:W-:Y:S05]  /*0830*/  @P2 BRA `(.L_x_18258) ;  /* 0x0000002000002947 */ /* 0x000fea0003800000 */
[----:B------:R-:W-:Y:S05]  /*0840*/  @P0 BRA `(.L_x_18259) ;  /* 0x0000003000000947 */ /* 0x000fea0003800000 */
[----:B------:R-:W-:Y:S05]  /*0850*/  BRA `(.L_x_18260) ;  /* 0x0000004000007947 */ /* 0x000fea0003800000 */
.L_x_18258:
[----:B-----5:R-:W-:-:S05]  /*0860*/  HADD2.F32 R2, -RZ, R10.H1_H1 ;  /* 0x3000000aff027230 */ /* 0x020fca0000004100 */
[----:B------:R-:W-:-:S05]  /*0870*/  FADD.FTZ R113, R113, R2 ;  /* 0x0000000271717221 */ /* 0x000fca0000010000 */
.L_x_18259:
[----:B------:R-:W-:-:S04]  /*0880*/  F2FP.PACK_AB R3, RZ, R113 ;  /* 0x00000071ff03723e */ /* 0x000fc800000000ff */
[----:B------:R-:W-:Y:S02]  /*0890*/  PRMT R6, R6, 0x5410, R3 ;  /* 0x0000541006067816 */ /* 0x000fe40000000003 */
.L_x_18260:
[----:B------:R-:W-:-:S05]  /*08a0*/  HADD2.F32 R2, -RZ, R95.H0_H0 ;  /* 0x2000005fff027230 */ /* 0x000fca0000004100 */
[----:B------:R-:W-:Y:S01]  /*08b0*/  FMUL.FTZ R115, R2, R139 ;  /* 0x0000008b02737220 */ /* 0x000fe20000410000 */
[----:B------:R-:W-:Y:S05]  /*08c0*/  @P2 BRA `(.L_x_18261) ;  /* 0x0000002000002947 */ /* 0x000fea0003800000 */
[----:B------:R-:W-:Y:S05]  /*08d0*/  @P0 BRA `(.L_x_18262) ;  /* 0x0000003000000947 */ /* 0x000fea0003800000 */
[----:B------:R-:W-:Y:S05]  /*08e0*/  BRA `(.L_x_18263) ;  /* 0x0000004000007947 */ /* 0x000fea0003800000 */
.L_x_18261:
[----:B-----5:R-:W-:-:S05]  /*08f0*/  HADD2.F32 R2, -RZ, R11.H0_H0 ;  /* 0x2000000bff027230 */ /* 0x020fca0000004100 */
[----:B------:R-:W-:-:S05]  /*0900*/  FADD.FTZ R115, R115, R2 ;  /* 0x0000000273737221 */ /* 0x000fca0000010000 */
.L_x_18262:
[----:B------:R-:W-:-:S04]  /*0910*/  F2FP.PACK_AB R2, RZ, R115 ;  /* 0x00000073ff02723e */ /* 0x000fc800000000ff */
[----:B------:R-:W-:Y:S02]  /*0920*/  PRMT R7, R2, 0x7610, R7 ;  /* 0x0000761002077816 */ /* 0x000fe40000000007 */
.L_x_18263:
[----:B------:R-:W-:-:S05]  /*0930*/  HADD2.F32 R2, -RZ, R95.H1_H1 ;  /* 0x3000005fff027230 */ /* 0x000fca0000004100 */
[----:B------:R-:W-:Y:S01]  /*0940*/  FMUL.FTZ R103, R2, R139 ;  /* 0x0000008b02677220 */ /* 0x000fe20000410000 */
[----:B------:R-:W-:Y:S05]  /*0950*/  @P2 BRA `(.L_x_18264) ;  /* 0x0000002000002947 */ /* 0x000fea0003800000 */
[----:B------:R-:W-:Y:S05]  /*0960*/  @P0 BRA `(.L_x_18265) ;  /* 0x0000003000000947 */ /* 0x000fea0003800000 */
[----:B------:R-:W-:Y:S05]  /*0970*/  BRA `(.L_x_18266) ;  /* 0x0000004000007947 */ /* 0x000fea0003800000 */
.L_x_18264:
[----:B-----5:R-:W-:-:S05]  /*0980*/  HADD2.F32 R2, -RZ, R11.H1_H1 ;  /* 0x3000000bff027230 */ /* 0x020fca0000004100 */
[----:B------:R-:W-:-:S05]  /*0990*/  FADD.FTZ R103, R103, R2 ;  /* 0x0000000267677221 */ /* 0x000fca0000010000 */
.L_x_18265:
[----:B------:R-:W-:-:S04]  /*09a0*/  F2FP.PACK_AB R2, RZ, R103 ;  /* 0x00000067ff02723e */ /* 0x000fc800000000ff */
[----:B------:R-:W-:Y:S02]  /*09b0*/  PRMT R7, R7, 0x5410, R2 ;  /* 0x0000541007077816 */ /* 0x000fe40000000002 */
.L_x_18266:
[C---:B------:R-:W-:Y:S01]  /*09c0*/  IADD3 R109, R99.reuse, 0x20, RZ ;  /* 0x00000020636d7810 */ /* 0x040fe20007ffe0ff */
[----:B------:R-:W-:-:S04]  /*09d0*/  @P0 IMAD.WIDE.U32 R2, R99, R140, c[0x0][0x188] ;  /* 0x0000620063020625 */ /* 0x000fc800078e008c */
[C---:B------:R-:W-:Y:S01]  /*09e0*/  IMAD.WIDE.U32 R92, R109.reuse, R140, c[0x0][0x170] ;  /* 0x00005c006d5c7625 */ /* 0x040fe200078e008c */
[----:B------:R1:W-:Y:S01]  /*09f0*/  @P0 STG.E.128 [R2.64], R4 ;  /* 0x0000000402000986 */ /* 0x0003e2000c101d04 */
[----:B------:R-:W-:-:S04]  /*0a00*/  @P1 LEA R96, P3, R109, c[0x0][0x180], 0x4 ;  /* 0x000060006d601a11 */ /* 0x000fc800078620ff */
[----:B------:R-:W2:Y:S01]  /*0a10*/  LDG.E.128 R92, [R92.64] ;  /* 0x000000045c5c7981 */ /* 0x000ea2000c1e1d00 */
[----:B------:R-:W-:-:S05]  /*0a20*/  @P1 LEA.HI.X R97, R109, c[0x0][0x184], RZ, 0x4, P3 ;  /* 0x000061006d611a11 */ /* 0x000fca00018f24ff */
[----:B-----5:R1:W5:Y:S01]  /*0a30*/  @P1 LDG.E.128 R8, [R96.64] ;  /* 0x0000000460081981 */ /* 0x020362000c1e1d00 */
[----:B--2---:R-:W-:-:S05]  /*0a40*/  HADD2.F32 R116, -RZ, R92.H0_H0 ;  /* 0x2000005cff747230 */ /* 0x004fca0000004100 */
[----:B------:R-:W-:Y:S01]  /*0a50*/  FMUL.FTZ R116, R116, R139 ;  /* 0x0000008b74747220 */ /* 0x000fe20000410000 */
[----:B------:R-:W-:Y:S05]  /*0a60*/  @P2 BRA `(.L_x_18267) ;  /* 0x0000002000002947 */ /* 0x000fea0003800000 */
[----:B-1----:R-:W-:Y:S05]  /*0a70*/  @P0 BRA `(.L_x_18268) ;  /* 0x0000003000000947 */ /* 0x002fea0003800000 */
[----:B------:R-:W-:Y:S05]  /*0a80*/  BRA `(.L_x_18269) ;  /* 0x0000004000007947 */ /* 0x000fea0003800000 */
.L_x_18267:
[----:B-1---5:R-:W-:-:S05]  /*0a90*/  HADD2.F32 R3, -RZ, R8.H0_H0 ;  /* 0x20000008ff037230 */ /* 0x022fca0000004100 */
[----:B------:R-:W-:-:S05]  /*0aa0*/  FADD.FTZ R116, R3, R116 ;  /* 0x0000007403747221 */ /* 0x000fca0000010000 */
.L_x_18268:
[----:B------:R-:W-:-:S04]  /*0ab0*/  F2FP.PACK_AB R2, RZ, R116 ;  /* 0x00000074ff02723e */ /* 0x000fc800000000ff */
[----:B0-----:R-:W-:Y:S02]  /*0ac0*/  PRMT R4, R2, 0x7610, R4 ;  /* 0x0000761002047816 */ /* 0x001fe40000000004 */
.L_x_18269:
[----:B------:R-:W-:-:S05]  /*0ad0*/  HADD2.F32 R92, -RZ, R92.H1_H1 ;  /* 0x3000005cff5c7230 */ /* 0x000fca0000004100 */
[----:B------:R-:W-:Y:S01]  /*0ae0*/  FMUL.FTZ R106, R92, R139 ;  /* 0x0000008b5c6a7220 */ /* 0x000fe20000410000 */
[----:B------:R-:W-:Y:S05]  /*0af0*/  @P2 BRA `(.L_x_18270) ;  /* 0x0000002000002947 */ /* 0x000fea0003800000 */
[----:B------:R-:W-:Y:S05]  /*0b00*/  @P0 BRA `(.L_x_18271) ;  /* 0x0000003000000947 */ /* 0x000fea0003800000 */
[----:B------:R-:W-:Y:S05]  /*0b10*/  BRA `(.L_x_18272) ;  /* 0x0000004000007947 */ /* 0x000fea0003800000 */
.L_x_18270:
[----:B-----5:R-:W-:-:S05]  /*0b20*/  HADD2.F32 R3, -RZ, R8.H1_H1 ;  /* 0x30000008ff037230 */ /* 0x020fca0000004100 */
[----:B------:R-:W-:-:S05]  /*0b30*/  FADD.FTZ R106, R3, R106 ;  /* 0x0000006a036a7221 */ /* 0x000fca0000010000 */
.L_x_18271:
[----:B------:R-:W-:-:S04]  /*0b40*/  F2FP.PACK_AB R2, RZ, R106 ;  /* 0x0000006aff02723e */ /* 0x000fc800000000ff */
[----:B0-----:R-:W-:Y:S02]  /*0b50*/  PRMT R4, R4, 0x5410, R2 ;  /* 0x0000541004047816 */ /* 0x001fe40000000002 */
.L_x_18272:
[----:B------:R-:W-:-:S05]  /*0b60*/  HADD2.F32 R104, -RZ, R93.H0_H0 ;  /* 0x2000005dff687230 */ /* 0x000fca0000004100 */
[----:B------:R-:W-:Y:S01]  /*0b70*/  FMUL.FTZ R104, R104, R139 ;  /* 0x0000008b68687220 */ /* 0x000fe20000410000 */
[----:B------:R-:W-:Y:S05]  /*0b80*/  @P2 BRA `(.L_x_18273) ;  /* 0x0000002000002947 */ /* 0x000fea0003800000 */
[----:B------:R-:W-:Y:S05]  /*0b90*/  @P0 BRA `(.L_x_18274) ;  /* 0x0000003000000947 */ /* 0x000fea0003800000 */
[----:B------:R-:W-:Y:S05]  /*0ba0*/  BRA `(.L_x_18275) ;  /* 0x0000004000007947 */ /* 0x000fea0003800000 */
.L_x_18273:
[----:B-----5:R-:W-:-:S05]  /*0bb0*/  HADD2.F32 R3, -RZ, R9.H0_H0 ;  /* 0x20000009ff037230 */ /* 0x020fca0000004100 */
[----:B------:R-:W-:-:S05]  /*0bc0*/  FADD.FTZ R104, R3, R104 ;  /* 0x0000006803687221 */ /* 0x000fca0000010000 */
.L_x_18274:
[----:B------:R-:W-:-:S04]  /*0bd0*/  F2FP.PACK_AB R2, RZ, R104 ;  /* 0x00000068ff02723e */ /* 0x000fc800000000ff */
[----:B0-----:R-:W-:Y:S02]  /*0be0*/  PRMT R5, R2, 0x7610, R5 ;  /* 0x0000761002057816 */ /* 0x001fe40000000005 */
.L_x_18275:
[----:B------:R-:W-:-:S05]  /*0bf0*/  HADD2.F32 R2, -RZ, R93.H1_H1 ;  /* 0x3000005dff027230 */ /* 0x000fca0000004100 */
[----:B------:R-:W-:Y:S01]  /*0c00*/  FMUL.FTZ R107, R2, R139 ;  /* 0x0000008b026b7220 */ /* 0x000fe20000410000 */
[----:B------:R-:W-:Y:S05]  /*0c10*/  @P2 BRA `(.L_x_18276) ;  /* 0x0000002000002947 */ /* 0x000fea0003800000 */
[----:B------:R-:W-:Y:S05]  /*0c20*/  @P0 BRA `(.L_x_18277) ;  /* 0x0000003000000947 */ /* 0x000fea0003800000 */
[----:B------:R-:W-:Y:S05]  /*0c30*/  BRA `(.L_x_18278) ;  /* 0x0000004000007947 */ /* 0x000fea0003800000 */
.L_x_18276:
[----:B-----5:R-:W-:-:S05]  /*0c40*/  HADD2.F32 R2, -RZ, R9.H1_H1 ;  /* 0x30000009ff027230 */ /* 0x020fca0000004100 */
[----:B------:R-:W-:-:S05]  /*0c50*/  FADD.FTZ R107, R2, R107 ;  /* 0x0000006b026b7221 */ /* 0x000fca0000010000 */
.L_x_18277:
[----:B------:R-:W-:-:S04]  /*0c60*/  F2FP.PACK_AB R2, RZ, R107 ;  /* 0x0000006bff02723e */ /* 0x000fc800000000ff */
[----:B0-----:R-:W-:Y:S02]  /*0c70*/  PRMT R5, R5, 0x5410, R2 ;  /* 0x0000541005057816 */ /* 0x001fe40000000002 */
.L_x_18278:
[----:B------:R-:W-:-:S05]  /*0c80*/  HADD2.F32 R102, -RZ, R94.H0_H0 ;  /* 0x2000005eff667230 */ /* 0x000fca0000004100 */
[----:B------:R-:W-:Y:S01]  /*0c90*/  FMUL.FTZ R102, R102, R139 ;  /* 0x0000008b66667220 */ /* 0x000fe20000410000 */
[----:B------:R-:W-:Y:S05]  /*0ca0*/  @P2 BRA `(.L_x_18279) ;  /* 0x0000002000002947 */ /* 0x000fea0003800000 */
[----:B------:R-:W-:Y:S05]  /*0cb0*/  @P0 BRA `(.L_x_18280) ;  /* 0x0000003000000947 */ /* 0x000fea0003800000 */
[----:B------:R-:W-:Y:S05]  /*0cc0*/  BRA `(.L_x_18281) ;  /* 0x0000004000007947 */ /* 0x000fea0003800000 */
.L_x_18279:
[----:B-----5:R-:W-:-:S05]  /*0cd0*/  HADD2.F32 R3, -RZ, R10.H0_H0 ;  /* 0x2000000aff037230 */ /* 0x020fca0000004100 */
[----:B------:R-:W-:-:S05]  /*0ce0*/  FADD.FTZ R102, R3, R102 ;  /* 0x0000006603667221 */ /* 0x000fca0000010000 */
.L_x_18280:
[----:B------:R-:W-:-:S04]  /*0cf0*/  F2FP.PACK_AB R3, RZ, R102 ;  /* 0x00000066ff03723e */ /* 0x000fc800000000ff */
[----:B------:R-:W-:Y:S02]  /*0d00*/  PRMT R6, R3, 0x7610, R6 ;  /* 0x0000761003067816 */ /* 0x000fe40000000006 */
.L_x_18281:
[----:B------:R-:W-:-:S05]  /*0d10*/  HADD2.F32 R94, -RZ, R94.H1_H1 ;  /* 0x3000005eff5e7230 */ /* 0x000fca0000004100 */
[----:B------:R-:W-:Y:S01]  /*0d20*/  FMUL.FTZ R105, R94, R139 ;  /* 0x0000008b5e697220 */ /* 0x000fe20000410000 */
[----:B------:R-:W-:Y:S05]  /*0d30*/  @P2 BRA `(.L_x_18282) ;  /* 0x0000002000002947 */ /* 0x000fea0003800000 */
[----:B------:R-:W-:Y:S05]  /*0d40*/  @P0 BRA `(.L_x_18283) ;  /* 0x0000003000000947 */ /* 0x000fea0003800000 */
[----:B------:R-:W-:Y:S05]  /*0d50*/  BRA `(.L_x_18284) ;  /* 0x0000004000007947 */ /* 0x000fea0003800000 */
.L_x_18282:
[----:B-----5:R-:W-:-:S05]  /*0d60*/  HADD2.F32 R2, -RZ, R10.H1_H1 ;  /* 0x3000000aff027230 */ /* 0x020fca0000004100 */
[----:B------:R-:W-:-:S05]  /*0d70*/  FADD.FTZ R105, R2, R105 ;  /* 0x0000006902697221 */ /* 0x000fca0000010000 */
.L_x_18283:
[----:B------:R-:W-:-:S04]  /*0d80*/  F2FP.PACK_AB R3, RZ, R105 ;  /* 0x00000069ff03723e */ /* 0x000fc800000000ff */
[----:B------:R-:W-:Y:S02]  /*0d90*/  PRMT R6, R6, 0x5410, R3 ;  /* 0x0000541006067816 */ /* 0x000fe40000000003 */
.L_x_18284:
[----:B------:R-:W-:-:S05]  /*0da0*/  HADD2.F32 R108, -RZ, R95.H0_H0 ;  /* 0x2000005fff6c7230 */ /* 0x000fca0000004100 */
[----:B------:R-:W-:Y:S01]  /*0db0*/  FMUL.FTZ R108, R108, R139 ;  /* 0x0000008b6c6c7220 */ /* 0x000fe20000410000 */
[----:B------:R-:W-:Y:S05]  /*0dc0*/  @P2 BRA `(.L_x_18285) ;  /* 0x0000002000002947 */ /* 0x000fea0003800000 */
[----:B------:R-:W-:Y:S05]  /*0dd0*/  @P0 BRA `(.L_x_18286) ;  /* 0x0000003000000947 */ /* 0x000fea0003800000 */
[----:B------:R-:W-:Y:S05]  /*0de0*/  BRA `(.L_x_18287) ;  /* 0x0000004000007947 */ /* 0x000fea0003800000 */
.L_x_18285:
[----:B-----5:R-:W-:-:S05]  /*0df0*/  HADD2.F32 R3, -RZ, R11.H0_H0 ;  /* 0x2000000bff037230 */ /* 0x020fca0000004100 */
[----:B------:R-:W-:-:S05]  /*0e00*/  FADD.FTZ R108, R3, R108 ;  /* 0x0000006c036c7221 */ /* 0x000fca0000010000 */
.L_x_18286:
[----:B------:R-:W-:-:S04]  /*0e10*/  F2FP.PACK_AB R2, RZ, R108 ;  /* 0x0000006cff02723e */ /* 0x000fc800000000ff */
[----:B------:R-:W-:Y:S02]  /*0e20*/  PRMT R7, R2, 0x7610, R7 ;  /* 0x0000761002077816 */ /* 0x000fe40000000007 */
.L_x_18287:
[----:B------:R-:W-:-:S05]  /*0e30*/  HADD2.F32 R110, -RZ, R95.H1_H1 ;  /* 0x3000005fff6e7230 */ /* 0x000fca0000004100 */
[----:B------:R-:W-:Y:S01]  /*0e40*/  FMUL.FTZ R110, R110, R139 ;  /* 0x0000008b6e6e7220 */ /* 0x000fe20000410000 */
[----:B------:R-:W-:Y:S05]  /*0e50*/  @P2 BRA `(.L_x_18288) ;  /* 0x0000002000002947 */ /* 0x000fea0003800000 */
[----:B------:R-:W-:Y:S05]  /*0e60*/  @P0 BRA `(.L_x_18289) ;  /* 0x0000003000000947 */ /* 0x000fea0003800000 */
[----:B------:R-:W-:Y:S05]  /*0e70*/  BRA `(.L_x_18290) ;  /* 0x0000004000007947 */ /* 0x000fea0003800000 */
.L_x_18288:
[----:B-----5:R-:W-:-:S05]  /*0e80*/  HADD2.F32 R3, -RZ, R11.H1_H1 ;  /* 0x3000000bff037230 */ /* 0x020fca0000004100 */
[----:B------:R-:W-:-:S05]  /*0e90*/  FADD.FTZ R110, R3, R110 ;  /* 0x0000006e036e7221 */ /* 0x000fca0000010000 */
.L_x_18289:
[----:B------:R-:W-:-:S04]  /*0ea0*/  F2FP.PACK_AB R2, RZ, R110 ;  /* 0x0000006eff02723e */ /* 0x000fc800000000ff */
[----:B------:R-:W-:Y:S02]  /*0eb0*/  PRMT R7, R7, 0x5410, R2 ;  /* 0x0000541007077816 */ /* 0x000fe40000000002 */
.L_x_18290:
        /* <DEDUP_REMOVED lines=14> */
.L_x_18291:
[----:B-1---5:R-:W-:-:S05]  /*0fa0*/  HADD2.F32 R2, -RZ, R8.H0_H0 ;  /* 0x20000008ff027230 */ /* 0x022fca0000004100 */
[----:B------:R-:W-:-:S05]  /*0fb0*/  FADD.FTZ R109, R2, R109 ;  /* 0x0000006d026d7221 */ /* 0x000fca0000010000 */
.L_x_18292:
[----:B------:R-:W-:-:S04]  /*0fc0*/  F2FP.PACK_AB R2, RZ, R109 ;  /* 0x0000006dff02723e */ /* 0x000fc800000000ff */
[----:B0-----:R-:W-:Y:S02]  /*0fd0*/  PRMT R4, R2, 0x7610, R4 ;  /* 0x0000761002047816 */ /* 0x001fe40000000004 */
.L_x_18293:
[----:B------:R-:W-:-:S05]  /*0fe0*/  HADD2.F32 R92, -RZ, R92.H1_H1 ;  /* 0x3000005cff5c7230 */ /* 0x000fca0000004100 */
[----:B------:R-:W-:Y:S01]  /*0ff0*/  FMUL.FTZ R119, R92, R139 ;  /* 0x0000008b5c777220 */ /* 0x000fe20000410000 */
[----:B------:R-:W-:Y:S05]  /*1000*/  @P2 BRA `(.L_x_18294) ;  /* 0x0000002000002947 */ /* 0x000fea0003800000 */
[----:B------:R-:W-:Y:S05]  /*1010*/  @P0 BRA `(.L_x_18295) ;  /* 0x0000003000000947 */ /* 0x000fea0003800000 */
[----:B------:R-:W-:Y:S05]  /*1020*/  BRA `(.L_x_18296) ;  /* 0x0000004000007947 */ /* 0x000fea0003800000 */
.L_x_18294:
[----:B-----5:R-:W-:-:S05]  /*1030*/  HADD2.F32 R2, -RZ, R8.H1_H1 ;  /* 0x30000008ff027230 */ /* 0x020fca0000004100 */
[----:B------:R-:W-:-:S05]  /*1040*/  FADD.FTZ R119, R2, R119 ;  /* 0x0000007702777221 */ /* 0x000fca0000010000 */
.L_x_18295:
[----:B------:R-:W-:-:S04]  /*1050*/  F2FP.PACK_AB R2, RZ, R119 ;  /* 0x00000077ff02723e */ /* 0x000fc800000000ff */
[----:B0-----:R-:W-:Y:S02]  /*1060*/  PRMT R4, R4, 0x5410, R2 ;  /* 0x0000541004047816 */ /* 0x001fe40000000002 */
.L_x_18296:
[----:B------:R-:W-:-:S05]  /*1070*/  HADD2.F32 R118, -RZ, R93.H0_H0 ;  /* 0x2000005dff767230 */ /* 0x000fca0000004100 */
[----:B------:R-:W-:Y:S01]  /*1080*/  FMUL.FTZ R118, R118, R139 ;  /* 0x0000008b76767220 */ /* 0x000fe20000410000 */
[----:B------:R-:W-:Y:S05]  /*1090*/  @P2 BRA `(.L_x_18297) ;  /* 0x0000002000002947 */ /* 0x000fea0003800000 */
[----:B------:R-:W-:Y:S05]  /*10a0*/  @P0 BRA `(.L_x_18298) ;  /* 0x0000003000000947 */ /* 0x000fea0003800000 */
[----:B------:R-:W-:Y:S05]  /*10b0*/  BRA `(.L_x_18299) ;  /* 0x0000004000007947 */ /* 0x000fea0003800000 */
.L_x_18297:
[----:B-----5:R-:W-:-:S05]  /*10c0*/  HADD2.F32 R3, -RZ, R9.H0_H0 ;  /* 0x20000009ff037230 */ /* 0x020fca0000004100 */
[----:B------:R-:W-:-:S05]  /*10d0*/  FADD.FTZ R118, R3, R118 ;  /* 0x0000007603767221 */ /* 0x000fca0000010000 */
.L_x_18298:
[----:B------:R-:W-:-:S04]  /*10e0*/  F2FP.PACK_AB R2, RZ, R118 ;  /* 0x00000076ff02723e */ /* 0x000fc800000000ff */
[----:B0-----:R-:W-:Y:S02]  /*10f0*/  PRMT R5, R2, 0x7610, R5 ;  /* 0x0000761002057816 */ /* 0x001fe40000000005 */
.L_x_18299:
[----:B------:R-:W-:-:S05]  /*1100*/  HADD2.F32 R120, -RZ, R93.H1_H1 ;  /* 0x3000005dff787230 */ /* 0x000fca0000004100 */
[----:B------:R-:W-:Y:S01]  /*1110*/  FMUL.FTZ R120, R120, R139 ;  /* 0x0000008b78787220 */ /* 0x000fe20000410000 */
[----:B------:R-:W-:Y:S05]  /*1120*/  @P2 BRA `(.L_x_18300) ;  /* 0x0000002000002947 */ /* 0x000fea0003800000 */
[----:B------:R-:W-:Y:S05]  /*1130*/  @P0 BRA `(.L_x_18301) ;  /* 0x0000003000000947 */ /* 0x000fea0003800000 */
[----:B------:R-:W-:Y:S05]  /*1140*/  BRA `(.L_x_18302) ;  /* 0x0000004000007947 */ /* 0x000fea0003800000 */
.L_x_18300:
[----:B-----5:R-:W-:-:S05]  /*1150*/  HADD2.F32 R3, -RZ, R9.H1_H1 ;  /* 0x30000009ff037230 */ /* 0x020fca0000004100 */
[----:B------:R-:W-:-:S05]  /*1160*/  FADD.FTZ R120, R3, R120 ;  /* 0x0000007803787221 */ /* 0x000fca0000010000 */
.L_x_18301:
[----:B------:R-:W-:-:S04]  /*1170*/  F2FP.PACK_AB R2, RZ, R120 ;  /* 0x00000078ff02723e */ /* 0x000fc800000000ff */
[----:B0-----:R-:W-:Y:S02]  /*1180*/  PRMT R5, R5, 0x5410, R2 ;  /* 0x0000541005057816 */ /* 0x001fe40000000002 */
.L_x_18302:
[----:B------:R-:W-:-:S05]  /*1190*/  HADD2.F32 R2, -RZ, R94.H0_H0 ;  /* 0x2000005eff027230 */ /* 0x000fca0000004100 */
[----:B------:R-:W-:Y:S01]  /*11a0*/  FMUL.FTZ R121, R2, R139 ;  /* 0x0000008b02797220 */ /* 0x000fe20000410000 */
[----:B------:R-:W-:Y:S05]  /*11b0*/  @P2 BRA `(.L_x_18303) ;  /* 0x0000002000002947 */ /* 0x000fea0003800000 */
[----:B------:R-:W-:Y:S05]  /*11c0*/  @P0 BRA `(.L_x_18304) ;  /* 0x0000003000000947 */ /* 0x000fea0003800000 */
[----:B------:R-:W-:Y:S05]  /*11d0*/  BRA `(.L_x_18305) ;  /* 0x0000004000007947 */ /* 0x000fea0003800000 */
.L_x_18303:
[----:B-----5:R-:W-:-:S05]  /*11e0*/  HADD2.F32 R2, -RZ, R10.H0_H0 ;  /* 0x2000000aff027230 */ /* 0x020fca0000004100 */
[----:B------:R-:W-:-:S05]  /*11f0*/  FADD.FTZ R121, R2, R121 ;  /* 0x0000007902797221 */ /* 0x000fca0000010000 */
.L_x_18304:
[----:B------:R-:W-:-:S04]  /*1200*/  F2FP.PACK_AB R3, RZ, R121 ;  /* 0x00000079ff03723e */ /* 0x000fc800000000ff */
[----:B------:R-:W-:Y:S02]  /*1210*/  PRMT R6, R3, 0x7610, R6 ;  /* 0x0000761003067816 */ /* 0x000fe40000000006 */
.L_x_18305:
[----:B------:R-:W-:-:S05]  /*1220*/  HADD2.F32 R94, -RZ, R94.H1_H1 ;  /* 0x3000005eff5e7230 */ /* 0x000fca0000004100 */
[----:B------:R-:W-:Y:S01]  /*1230*/  FMUL.FTZ R122, R94, R139 ;  /* 0x0000008b5e7a7220 */ /* 0x000fe20000410000 */
[----:B------:R-:W-:Y:S05]  /*1240*/  @P2 BRA `(.L_x_18306) ;  /* 0x0000002000002947 */ /* 0x000fea0003800000 */
[----:B------:R-:W-:Y:S05]  /*1250*/  @P0 BRA `(.L_x_18307) ;  /* 0x0000003000000947 */ /* 0x000fea0003800000 */
[----:B------:R-:W-:Y:S05]  /*1260*/  BRA `(.L_x_18308) ;  /* 0x0000004000007947 */ /* 0x000fea0003800000 */
.L_x_18306:
[----:B-----5:R-:W-:-:S05]  /*1270*/  HADD2.F32 R3, -RZ, R10.H1_H1 ;  /* 0x3000000aff037230 */ /* 0x020fca0000004100 */
[----:B------:R-:W-:-:S05]  /*1280*/  FADD.FTZ R122, R3, R122 ;  /* 0x0000007a037a7221 */ /* 0x000fca0000010000 */
.L_x_18307:
[----:B------:R-:W-:-:S04]  /*1290*/  F2FP.PACK_AB R3, RZ, R122 ;  /* 0x0000007aff03723e */ /* 0x000fc800000000ff */
[----:B------:R-:W-:Y:S02]  /*12a0*/  PRMT R6, R6, 0x5410, R3 ;  /* 0x0000541006067816 */ /* 0x000fe40000000003 */
.L_x_18308:
[----:B------:R-:W-:-:S05]  /*12b0*/  HADD2.F32 R2, -RZ, R95.H0_H0 ;  /* 0x2000005fff027230 */ /* 0x000fca0000004100 */
[----:B------:R-:W-:Y:S01]  /*12c0*/  FMUL.FTZ R123, R2, R139 ;  /* 0x0000008b027b7220 */ /* 0x000fe20000410000 */
[----:B------:R-:W-:Y:S05]  /*12d0*/  @P2 BRA `(.L_x_18309) ;  /* 0x0000002000002947 */ /* 0x000fea0003800000 */
[----:B------:R-:W-:Y:S05]  /*12e0*/  @P0 BRA `(.L_x_18310) ;  /* 0x0000003000000947 */ /* 0x000fea0003800000 */
[----:B------:R-:W-:Y:S05]  /*12f0*/  BRA `(.L_x_18311) ;  /* 0x0000004000007947 */ /* 0x000fea0003800000 */
.L_x_18309:
[----:B-----5:R-:W-:-:S05]  /*1300*/  HADD2.F32 R2, -RZ, R11.H0_H0 ;  /* 0x2000000bff027230 */ /* 0x020fca0000004100 */
[----:B------:R-:W-:-:S05]  /*1310*/  FADD.FTZ R123, R2, R123 ;  /* 0x0000007b027b7221 */ /* 0x000fca0000010000 */
.L_x_18310:
[----:B------:R-:W-:-:S04]  /*1320*/  F2FP.PACK_AB R2, RZ, R123 ;  /* 0x0000007bff02723e */ /* 0x000fc800000000ff */
[----:B------:R-:W-:Y:S02]  /*1330*/  PRMT R7, R2, 0x7610, R7 ;  /* 0x0000761002077816 */ /* 0x000fe40000000007 */
.L_x_18311:
[----:B------:R-:W-:-:S05]  /*1340*/  HADD2.F32 R124, -RZ, R95.H1_H1 ;  /* 0x3000005fff7c7230 */ /* 0x000fca0000004100 */
[----:B------:R-:W-:Y:S01]  /*1350*/  FMUL.FTZ R124, R124, R139 ;  /* 0x0000008b7c7c7220 */ /* 0x000fe20000410000 */
[----:B------:R-:W-:Y:S05]  /*1360*/  @P2 BRA `(.L_x_18312) ;  /* 0x0000002000002947 */ /* 0x000fea0003800000 */
[----:B------:R-:W-:Y:S05]  /*1370*/  @P0 BRA `(.L_x_18313) ;  /* 0x0000003000000947 */ /* 0x000fea0003800000 */
[----:B------:R-:W-:Y:S05]  /*1380*/  BRA `(.L_x_18314) ;  /* 0x0000004000007947 */ /* 0x000fea0003800000 */
.L_x_18312:
[----:B-----5:R-:W-:-:S05]  /*1390*/  HADD2.F32 R3, -RZ, R11.H1_H1 ;  /* 0x3000000bff037230 */ /* 0x020fca0000004100 */
[----:B------:R-:W-:-:S05]  /*13a0*/  FADD.FTZ R124, R3, R124 ;  /* 0x0000007c037c7221 */ /* 0x000fca0000010000 */
.L_x_18313:
[----:B------:R-:W-:-:S04]  /*13b0*/  F2FP.PACK_AB R2, RZ, R124 ;  /* 0x0000007cff02723e */ /* 0x000fc800000000ff */
[----:B------:R-:W-:Y:S02]  /*13c0*/  PRMT R7, R7, 0x5410, R2 ;  /* 0x0000541007077816 */ /* 0x000fe40000000002 */
.L_x_18314:
        /* <DEDUP_REMOVED lines=8> */
[----:B--2---:R-:W-:-:S05]  /*1450*/  HADD2.F32 R126, -RZ, R92.H0_H0 ;  /* 0x2000005cff7e7230 */ /* 0x004fca0000004100 */
[----:B------:R-:W-:Y:S01]  /*1460*/  FMUL.FTZ R126, R126, R139 ;  /* 0x0000008b7e7e7220 */ /* 0x000fe20000410000 */
[----:B------:R-:W-:Y:S05]  /*1470*/  @P2 BRA `(.L_x_18315) ;  /* 0x0000002000002947 */ /* 0x000fea0003800000 */
[----:B-1----:R-:W-:Y:S05]  /*1480*/  @P0 BRA `(.L_x_18316) ;  /* 0x0000003000000947 */ /* 0x002fea0003800000 */
[----:B------:R-:W-:Y:S05]  /*1490*/  BRA `(.L_x_18317) ;  /* 0x0000004000007947 */ /* 0x000fea0003800000 */
.L_x_18315:
[----:B-1---5:R-:W-:-:S05]  /*14a0*/  HADD2.F32 R3, -RZ, R8.H0_H0 ;  /* 0x20000008ff037230 */ /* 0x022fca0000004100 */
[----:B------:R-:W-:-:S05]  /*14b0*/  FADD.FTZ R126, R3, R126 ;  /* 0x0000007e037e7221 */ /* 0x000fca0000010000 */
.L_x_18316:
[----:B------:R-:W-:-:S04]  /*14c0*/  F2FP.PACK_AB R2, RZ, R126 ;  /* 0x0000007eff02723e */ /* 0x000fc800000000ff */
[----:B0-----:R-:W-:Y:S02]  /*14d0*/  PRMT R4, R2, 0x7610, R4 ;  /* 0x0000761002047816 */ /* 0x001fe40000000004 */
.L_x_18317:
[----:B------:R-:W-:-:S05]  /*14e0*/  HADD2.F32 R92, -RZ, R92.H1_H1 ;  /* 0x3000005cff5c7230 */ /* 0x000fca0000004100 */
[----:B------:R-:W-:Y:S01]  /*14f0*/  FMUL.FTZ R127, R92, R139 ;  /* 0x0000008b5c7f7220 */ /* 0x000fe20000410000 */
[----:B------:R-:W-:Y:S05]  /*1500*/  @P2 BRA `(.L_x_18318) ;  /* 0x0000002000002947 */ /* 0x000fea0003800000 */
[----:B------:R-:W-:Y:S05]  /*1510*/  @P0 BRA `(.L_x_18319) ;  /* 0x0000003000000947 */ /* 0x000fea0003800000 */
[----:B------:R-:W-:Y:S05]  /*1520*/  BRA `(.L_x_18320) ;  /* 0x0000004000007947 */ /* 0x000fea0003800000 */
.L_x_18318:
[----:B-----5:R-:W-:-:S05]  /*1530*/  HADD2.F32 R2, -RZ, R8.H1_H1 ;  /* 0x30000008ff027230 */ /* 0x020fca0000004100 */
[----:B------:R-:W-:-:S05]  /*1540*/  FADD.FTZ R127, R2, R127 ;  /* 0x0000007f027f7221 */ /* 0x000fca0000010000 */
.L_x_18319:
[----:B------:R-:W-:-:S04]  /*1550*/  F2FP.PACK_AB R2, RZ, R127 ;  /* 0x0000007fff02723e */ /* 0x000fc800000000ff */
[----:B0-----:R-:W-:Y:S02]  /*1560*/  PRMT R4, R4, 0x5410, R2 ;  /* 0x0000541004047816 */ /* 0x001fe40000000002 */
.L_x_18320:
[----:B------:R-:W-:-:S05]  /*1570*/  HADD2.F32 R128, -RZ, R93.H0_H0 ;  /* 0x2000005dff807230 */ /* 0x000fca0000004100 */
[----:B------:R-:W-:Y:S01]  /*1580*/  FMUL.FTZ R128, R128, R139 ;  /* 0x0000008b80807220 */ /* 0x000fe20000410000 */
[----:B------:R-:W-:Y:S05]  /*1590*/  @P2 BRA `(.L_x_18321) ;  /* 0x0000002000002947 */ /* 0x000fea0003800000 */
[----:B------:R-:W-:Y:S05]  /*15a0*/  @P0 BRA `(.L_x_18322) ;  /* 0x0000003000000947 */ /* 0x000fea0003800000 */
[----:B------:R-:W-:Y:S05]  /*15b0*/  BRA `(.L_x_18323) ;  /* 0x0000004000007947 */ /* 0x000fea0003800000 */
.L_x_18321:
[----:B-----5:R-:W-:-:S05]  /*15c0*/  HADD2.F32 R3, -RZ, R9.H0_H0 ;  /* 0x20000009ff037230 */ /* 0x020fca0000004100 */
[----:B------:R-:W-:-:S05]  /*15d0*/  FADD.FTZ R128, R3, R128 ;  /* 0x0000008003807221 */ /* 0x000fca0000010000 */
.L_x_18322:
[----:B------:R-:W-:-:S04]  /*15e0*/  F2FP.PACK_AB R2, RZ, R128 ;  /* 0x00000080ff02723e */ /* 0x000fc800000000ff */
[----:B0-----:R-:W-:Y:S02]  /*15f0*/  PRMT R5, R2, 0x7610, R5 ;  /* 0x0000761002057816 */ /* 0x001fe40000000005 */
.L_x_18323:
[----:B------:R-:W-:-:S05]  /*1600*/  HADD2.F32 R130, -RZ, R93.H1_H1 ;  /* 0x3000005dff827230 */ /* 0x000fca0000004100 */
[----:B------:R-:W-:Y:S01]  /*1610*/  FMUL.FTZ R130, R130, R139 ;  /* 0x0000008b82827220 */ /* 0x000fe20000410000 */
[----:B------:R-:W-:Y:S05]  /*1620*/  @P2 BRA `(.L_x_18324) ;  /* 0x0000002000002947 */ /* 0x000fea0003800000 */
[----:B------:R-:W-:Y:S05]  /*1630*/  @P0 BRA `(.L_x_18325) ;  /* 0x0000003000000947 */ /* 0x000fea0003800000 */
[----:B------:R-:W-:Y:S05]  /*1640*/  BRA `(.L_x_18326) ;  /* 0x0000004000007947 */ /* 0x000fea0003800000 */
.L_x_18324:
[----:B-----5:R-:W-:-:S05]  /*1650*/  HADD2.F32 R3, -RZ, R9.H1_H1 ;  /* 0x30000009ff037230 */ /* 0x020fca0000004100 */
[----:B------:R-:W-:-:S05]  /*1660*/  FADD.FTZ R130, R3, R130 ;  /* 0x0000008203827221 */ /* 0x000fca0000010000 */
.L_x_18325:
[----:B------:R-:W-:-:S04]  /*1670*/  F2FP.PACK_AB R2, RZ, R130 ;  /* 0x00000082ff02723e */ /* 0x000fc800000000ff */
[----:B0-----:R-:W-:Y:S02]  /*1680*/  PRMT R5, R5, 0x5410, R2 ;  /* 0x0000541005057816 */ /* 0x001fe40000000002 */
.L_x_18326:
[----:B------:R-:W-:-:S05]  /*1690*/  HADD2.F32 R2, -RZ, R94.H0_H0 ;  /* 0x2000005eff027230 */ /* 0x000fca0000004100 */
[----:B------:R-:W-:Y:S01]  /*16a0*/  FMUL.FTZ R129, R2, R139 ;  /* 0x0000008b02817220 */ /* 0x000fe20000410000 */
[----:B------:R-:W-:Y:S05]  /*16b0*/  @P2 BRA `(.L_x_18327) ;  /* 0x0000002000002947 */ /* 0x000fea0003800000 */
[----:B------:R-:W-:Y:S05]  /*16c0*/  @P0 BRA `(.L_x_18328) ;  /* 0x0000003000000947 */ /* 0x000fea0003800000 */
[----:B------:R-:W-:Y:S05]  /*16d0*/  BRA `(.L_x_18329) ;  /* 0x0000004000007947 */ /* 0x000fea0003800000 */
.L_x_18327:
[----:B-----5:R-:W-:-:S05]  /*16e0*/  HADD2.F32 R2, -RZ, R10.H0_H0 ;  /* 0x2000000aff027230 */ /* 0x020fca0000004100 */
[----:B------:R-:W-:-:S05]  /*16f0*/  FADD.FTZ R129, R2, R129 ;  /* 0x0000008102817221 */ /* 0x000fca0000010000 */
.L_x_18328:
[----:B------:R-:W-:-:S04]  /*1700*/  F2FP.PACK_AB R3, RZ, R129 ;  /* 0x00000081ff03723e */ /* 0x000fc800000000ff */
[----:B------:R-:W-:Y:S02]  /*1710*/  PRMT R6, R3, 0x7610, R6 ;  /* 0x0000761003067816 */ /* 0x000fe40000000006 */
.L_x_18329:
[----:B------:R-:W-:-:S05]  /*1720*/  HADD2.F32 R94, -RZ, R94.H1_H1 ;  /* 0x3000005eff5e7230 */ /* 0x000fca0000004100 */
[----:B------:R-:W-:Y:S01]  /*1730*/  FMUL.FTZ R131, R94, R139 ;  /* 0x0000008b5e837220 */ /* 0x000fe20000410000 */
[----:B------:R-:W-:Y:S05]  /*1740*/  @P2 BRA `(.L_x_18330) ;  /* 0x0000002000002947 */ /* 0x000fea0003800000 */
[----:B------:R-:W-:Y:S05]  /*1750*/  @P0 BRA `(.L_x_18331) ;  /* 0x0000003000000947 */ /* 0x000fea0003800000 */
[----:B------:R-:W-:Y:S05]  /*1760*/  BRA `(.L_x_18332) ;  /* 0x0000004000007947 */ /* 0x000fea0003800000 */
.L_x_18330:
[----:B-----5:R-:W-:-:S05]  /*1770*/  HADD2.F32 R2, -RZ, R10.H1_H1 ;  /* 0x3000000aff027230 */ /* 0x020fca0000004100 */
[----:B------:R-:W-:-:S05]  /*1780*/  FADD.FTZ R131, R2, R131 ;  /* 0x0000008302837221 */ /* 0x000fca0000010000 */
.L_x_18331:
[----:B------:R-:W-:-:S04]  /*1790*/  F2FP.PACK_AB R3, RZ, R131 ;  /* 0x00000083ff03723e */ /* 0x000fc800000000ff */
[----:B------:R-:W-:Y:S02]  /*17a0*/  PRMT R6, R6, 0x5410, R3 ;  /* 0x0000541006067816 */ /* 0x000fe40000000003 */
.L_x_18332:
[----:B------:R-:W-:-:S05]  /*17b0*/  HADD2.F32 R132, -RZ, R95.H0_H0 ;  /* 0x2000005fff847230 */ /* 0x000fca0000004100 */
[----:B------:R-:W-:Y:S01]  /*17c0*/  FMUL.FTZ R132, R132, R139 ;  /* 0x0000008b84847220 */ /* 0x000fe20000410000 */
[----:B------:R-:W-:Y:S05]  /*17d0*/  @P2 BRA `(.L_x_18333) ;  /* 0x0000002000002947 */ /* 0x000fea0003800000 */
[----:B------:R-:W-:Y:S05]  /*17e0*/  @P0 BRA `(.L_x_18334) ;  /* 0x0000003000000947 */ /* 0x000fea0003800000 */
[----:B------:R-:W-:Y:S05]  /*17f0*/  BRA `(.L_x_18335) ;  /* 0x0000004000007947 */ /* 0x000fea0003800000 */
.L_x_18333:
[----:B-----5:R-:W-:-:S05]  /*1800*/  HADD2.F32 R3, -RZ, R11.H0_H0 ;  /* 0x2000000bff037230 */ /* 0x020fca0000004100 */
[----:B------:R-:W-:-:S05]  /*1810*/  FADD.FTZ R132, R3, R132 ;  /* 0x0000008403847221 */ /* 0x000fca0000010000 */
.L_x_18334:
[----:B------:R-:W-:-:S04]  /*1820*/  F2FP.PACK_AB R2, RZ, R132 ;  /* 0x00000084ff02723e */ /* 0x000fc800000000ff */
[----:B------:R-:W-:Y:S02]  /*1830*/  PRMT R7, R2, 0x7610, R7 ;  /* 0x0000761002077816 */ /* 0x000fe40000000007 */
.L_x_18335:
[----:B------:R-:W-:-:S05]  /*1840*/  HADD2.F32 R2, -RZ, R95.H1_H1 ;  /* 0x3000005fff027230 */ /* 0x000fca0000004100 */
[----:B------:R-:W-:Y:S01]  /*1850*/  FMUL.FTZ R133, R2, R139 ;  /* 0x0000008b02857220 */ /* 0x000fe20000410000 */
[----:B------:R-:W-:Y:S05]  /*1860*/  @P2 BRA `(.L_x_18336) ;  /* 0x0000002000002947 */ /* 0x000fea0003800000 */
[----:B------:R-:W-:Y:S05]  /*1870*/  @P0 BRA `(.L_x_18337) ;  /* 0x0000003000000947 */ /* 0x000fea0003800000 */
[----:B------:R-:W-:Y:S05]  /*1880*/  BRA `(.L_x_18338) ;  /* 0x0000004000007947 */ /* 0x000fea0003800000 */
.L_x_18336:
[----:B-----5:R-:W-:-:S05]  /*1890*/  HADD2.F32 R2, -RZ, R11.H1_H1 ;  /* 0x3000000bff027230 */ /* 0x020fca0000004100 */
[----:B------:R-:W-:-:S05]  /*18a0*/  FADD.FTZ R133, R2, R133 ;  /* 0x0000008502857221 */ /* 0x000fca0000010000 */
.L_x_18337:
[----:B------:R-:W-:-:S04]  /*18b0*/  F2FP.PACK_AB R2, RZ, R133 ;  /* 0x00000085ff02723e */ /* 0x000fc800000000ff */
[----:B------:R-:W-:Y:S02]  /*18c0*/  PRMT R7, R7, 0x5410, R2 ;  /* 0x0000541007077816 */ /* 0x000fe40000000002 */
.L_x_18338:
[----:B------:R-:W-:Y:S01]  /*18d0*/  IADD3 R125, R99, 0x80, RZ ;  /* 0x00000080637d7810 */ /* 0x000fe20007ffe0ff */
[----:B------:R-:W-:-:S04]  /*18e0*/  @P0 IMAD.WIDE.U32 R96, R140, R100, c[0x0][0x188] ;  /* 0x000062008c600625 */ /* 0x000fc800078e0064 */
[----:B------:R-:W-:Y:S01]  /*18f0*/  IMAD.WIDE.U32 R92, R125, R140, c[0x0][0x170] ;  /* 0x00005c007d5c7625 */ /* 0x000fe200078e008c */
[----:B------:R1:W-:Y:S05]  /*1900*/  @P0 STG.E.128 [R96.64], R4 ;  /* 0x0000000460000986 */ /* 0x0003ea000c101d04 */
        /* <DEDUP_REMOVED lines=8> */
.L_x_18339:
[----:B-1---5:R-:W-:-:S05]  /*1990*/  HADD2.F32 R3, -RZ, R8.H0_H0 ;  /* 0x20000008ff037230 */ /* 0x022fca0000004100 */
[----:B------:R-:W-:-:S05]  /*19a0*/  FADD.FTZ R134, R3, R134 ;  /* 0x0000008603867221 */ /* 0x000fca0000010000 */
.L_x_18340:
[----:B------:R-:W-:-:S04]  /*19b0*/  F2FP.PACK_AB R2, RZ, R134 ;  /* 0x00000086ff02723e */ /* 0x000fc800000000ff */
[----:B0-----:R-:W-:Y:S02]  /*19c0*/  PRMT R4, R2, 0x7610, R4 ;  /* 0x0000761002047816 */ /* 0x001fe40000000004 */
.L_x_18341:
[----:B------:R-:W-:-:S05]  /*19d0*/  HADD2.F32 R92, -RZ, R92.H1_H1 ;  /* 0x3000005cff5c7230 */ /* 0x000fca0000004100 */
[----:B------:R-:W-:Y:S01]  /*19e0*/  FMUL.FTZ R97, R92, R139 ;  /* 0x0000008b5c617220 */ /* 0x000fe20000410000 */
[----:B------:R-:W-:Y:S05]  /*19f0*/  @P2 BRA `(.L_x_18342) ;  /* 0x0000002000002947 */ /* 0x000fea0003800000 */
[----:B------:R-:W-:Y:S05]  /*1a00*/  @P0 BRA `(.L_x_18343) ;  /* 0x0000003000000947 */ /* 0x000fea0003800000 */
[----:B------:R-:W-:Y:S05]  /*1a10*/  BRA `(.L_x_18344) ;  /* 0x0000004000007947 */ /* 0x000fea0003800000 */
.L_x_18342:
[----:B-----5:R-:W-:-:S05]  /*1a20*/  HADD2.F32 R2, -RZ, R8.H1_H1 ;  /* 0x30000008ff027230 */ /* 0x020fca0000004100 */
[----:B------:R-:W-:-:S05]  /*1a30*/  FADD.FTZ R97, R2, R97 ;  /* 0x0000006102617221 */ /* 0x000fca0000010000 */
.L_x_18343:
[----:B------:R-:W-:-:S04]  /*1a40*/  F2FP.PACK_AB R2, RZ, R97 ;  /* 0x00000061ff02723e */ /* 0x000fc800000000ff */
[----:B0-----:R-:W-:Y:S02]  /*1a50*/  PRMT R4, R4, 0x5410, R2 ;  /* 0x0000541004047816 */ /* 0x001fe40000000002 */
.L_x_18344:
[----:B------:R-:W-:-:S05]  /*1a60*/  HADD2.F32 R96, -RZ, R93.H0_H0 ;  /* 0x2000005dff607230 */ /* 0x000fca0000004100 */
[----:B------:R-:W-:Y:S01]  /*1a70*/  FMUL.FTZ R96, R96, R139 ;  /* 0x0000008b60607220 */ /* 0x000fe20000410000 */
[----:B------:R-:W-:Y:S05]  /*1a80*/  @P2 BRA `(.L_x_18345) ;  /* 0x0000002000002947 */ /* 0x000fea0003800000 */
[----:B------:R-:W-:Y:S05]  /*1a90*/  @P0 BRA `(.L_x_18346) ;  /* 0x0000003000000947 */ /* 0x000fea0003800000 */
[----:B------:R-:W-:Y:S05]  /*1aa0*/  BRA `(.L_x_18347) ;  /* 0x0000004000007947 */ /* 0x000fea0003800000 */
.L_x_18345:
[----:B-----5:R-:W-:-:S05]  /*1ab0*/  HADD2.F32 R3, -RZ, R9.H0_H0 ;  /* 0x20000009ff037230 */ /* 0x020fca0000004100 */
[----:B------:R-:W-:-:S05]  /*1ac0*/  FADD.FTZ R96, R3, R96 ;  /* 0x0000006003607221 */ /* 0x000fca0000010000 */
.L_x_18346:
[----:B------:R-:W-:-:S04]  /*1ad0*/  F2FP.PACK_AB R2, RZ, R96 ;  /* 0x00000060ff02723e */ /* 0x000fc800000000ff */
[----:B0-----:R-:W-:Y:S02]  /*1ae0*/  PRMT R5, R2, 0x7610, R5 ;  /* 0x0000761002057816 */ /* 0x001fe40000000005 */
.L_x_18347:
[----:B------:R-:W-:-:S05]  /*1af0*/  HADD2.F32 R136, -RZ, R93.H1_H1 ;  /* 0x3000005dff887230 */ /* 0x000fca0000004100 */
[----:B------:R-:W-:Y:S01]  /*1b00*/  FMUL.FTZ R136, R136, R139 ;  /* 0x0000008b88887220 */ /* 0x000fe20000410000 */
[----:B------:R-:W-:Y:S05]  /*1b10*/  @P2 BRA `(.L_x_18348) ;  /* 0x0000002000002947 */ /* 0x000fea0003800000 */
[----:B------:R-:W-:Y:S05]  /*1b20*/  @P0 BRA `(.L_x_18349) ;  /* 0x0000003000000947 */ /* 0x000fea0003800000 */
[----:B------:R-:W-:Y:S05]  /*1b30*/  BRA `(.L_x_18350) ;  /* 0x0000004000007947 */ /* 0x000fea0003800000 */
.L_x_18348:
[----:B-----5:R-:W-:-:S05]  /*1b40*/  HADD2.F32 R3, -RZ, R9.H1_H1 ;  /* 0x30000009ff037230 */ /* 0x020fca0000004100 */
[----:B------:R-:W-:-:S05]  /*1b50*/  FADD.FTZ R136, R3, R136 ;  /* 0x0000008803887221 */ /* 0x000fca0000010000 */
.L_x_18349:
[----:B------:R-:W-:-:S04]  /*1b60*/  F2FP.PACK_AB R2, RZ, R136 ;  /* 0x00000088ff02723e */ /* 0x000fc800000000ff */
[----:B0-----:R-:W-:Y:S02]  /*1b70*/  PRMT R5, R5, 0x5410, R2 ;  /* 0x0000541005057816 */ /* 0x001fe40000000002 */
.L_x_18350:
[----:B------:R-:W-:-:S05]  /*1b80*/  HADD2.F32 R2, -RZ, R94.H0_H0 ;  /* 0x2000005eff027230 */ /* 0x000fca0000004100 */
[----:B------:R-:W-:Y:S01]  /*1b90*/  FMUL.FTZ R135, R2, R139 ;  /* 0x0000008b02877220 */ /* 0x000fe20000410000 */
[----:B------:R-:W-:Y:S05]  /*1ba0*/  @P2 BRA `(.L_x_18351) ;  /* 0x0000002000002947 */ /* 0x000fea0003800000 */
[----:B------:R-:W-:Y:S05]  /*1bb0*/  @P0 BRA `(.L_x_18352) ;  /* 0x0000003000000947 */ /* 0x000fea0003800000 */
[----:B------:R-:W-:Y:S05]  /*1bc0*/  BRA `(.L_x_18353) ;  /* 0x0000004000007947 */ /* 0x000fea0003800000 */
.L_x_18351:
[----:B-----5:R-:W-:-:S05]  /*1bd0*/  HADD2.F32 R2, -RZ, R10.H0_H0 ;  /* 0x2000000aff027230 */ /* 0x020fca0000004100 */
[----:B------:R-:W-:-:S05]  /*1be0*/  FADD.FTZ R135, R2, R135 ;  /* 0x0000008702877221 */ /* 0x000fca0000010000 */
.L_x_18352:
[----:B------:R-:W-:-:S04]  /*1bf0*/  F2FP.PACK_AB R3, RZ, R135 ;  /* 0x00000087ff03723e */ /* 0x000fc800000000ff */
[----:B------:R-:W-:Y:S02]  /*1c00*/  PRMT R6, R3, 0x7610, R6 ;  /* 0x0000761003067816 */ /* 0x000fe40000000006 */
.L_x_18353:
[----:B------:R-:W-:-:S05]  /*1c10*/  HADD2.F32 R94, -RZ, R94.H1_H1 ;  /* 0x3000005eff5e7230 */ /* 0x000fca0000004100 */
[----:B------:R-:W-:Y:S01]  /*1c20*/  FMUL.FTZ R94, R94, R139 ;  /* 0x0000008b5e5e7220 */ /* 0x000fe20000410000 */
[----:B------:R-:W-:Y:S05]  /*1c30*/  @P2 BRA `(.L_x_18354) ;  /* 0x0000002000002947 */ /* 0x000fea0003800000 */
[----:B------:R-:W-:Y:S05]  /*1c40*/  @P0 BRA `(.L_x_18355) ;  /* 0x0000003000000947 */ /* 0x000fea0003800000 */
[----:B------:R-:W-:Y:S05]  /*1c50*/  BRA `(.L_x_18356) ;  /* 0x0000004000007947 */ /* 0x000fea0003800000 */
.L_x_18354:
[----:B-----5:R-:W-:-:S05]  /*1c60*/  HADD2.F32 R3, -RZ, R10.H1_H1 ;  /* 0x3000000aff037230 */ /* 0x020fca0000004100 */
[----:B------:R-:W-:-:S05]  /*1c70*/  FADD.FTZ R94, R3, R94 ;  /* 0x0000005e035e7221 */ /* 0x000fca0000010000 */
.L_x_18355:
[----:B------:R-:W-:-:S04]  /*1c80*/  F2FP.PACK_AB R3, RZ, R94 ;  /* 0x0000005eff03723e */ /* 0x000fc800000000ff */
[----:B------:R-:W-:Y:S02]  /*1c90*/  PRMT R6, R6, 0x5410, R3 ;  /* 0x0000541006067816 */ /* 0x000fe40000000003 */
.L_x_18356:
[----:B------:R-:W-:-:S05]  /*1ca0*/  HADD2.F32 R2, -RZ, R95.H0_H0 ;  /* 0x2000005fff027230 */ /* 0x000fca0000004100 */
[----:B------:R-:W-:Y:S01]  /*1cb0*/  FMUL.FTZ R137, R2, R139 ;  /* 0x0000008b02897220 */ /* 0x000fe20000410000 */
[----:B------:R-:W-:Y:S05]  /*1cc0*/  @P2 BRA `(.L_x_18357) ;  /* 0x0000002000002947 */ /* 0x000fea0003800000 */
[----:B------:R-:W-:Y:S05]  /*1cd0*/  @P0 BRA `(.L_x_18358) ;  /* 0x0000003000000947 */ /* 0x000fea0003800000 */
[----:B------:R-:W-:Y:S05]  /*1ce0*/  BRA `(.L_x_18359) ;  /* 0x0000004000007947 */ /* 0x000fea0003800000 */
.L_x_18357:
[----:B-----5:R-:W-:-:S05]  /*1cf0*/  HADD2.F32 R2, -RZ, R11.H0_H0 ;  /* 0x2000000bff027230 */ /* 0x020fca0000004100 */
[----:B------:R-:W-:-:S05]  /*1d00*/  FADD.FTZ R137, R2, R137 ;  /* 0x0000008902897221 */ /* 0x000fca0000010000 */
.L_x_18358:
[----:B------:R-:W-:-:S04]  /*1d10*/  F2FP.PACK_AB R2, RZ, R137 ;  /* 0x00000089ff02723e */ /* 0x000fc800000000ff */
[----:B------:R-:W-:Y:S02]  /*1d20*/  PRMT R7, R2, 0x7610, R7 ;  /* 0x0000761002077816 */ /* 0x000fe40000000007 */
.L_x_18359:
[----:B------:R-:W-:-:S05]  /*1d30*/  HADD2.F32 R2, -RZ, R95.H1_H1 ;  /* 0x3000005fff027230 */ /* 0x000fca0000004100 */
[----:B------:R-:W-:Y:S01]  /*1d40*/  FMUL.FTZ R95, R2, R139 ;  /* 0x0000008b025f7220 */ /* 0x000fe20000410000 */
[----:B------:R-:W-:Y:S05]  /*1d50*/  @P2 BRA `(.L_x_18360) ;  /* 0x0000002000002947 */ /* 0x000fea0003800000 */
[----:B------:R-:W-:Y:S05]  /*1d60*/  @P0 BRA `(.L_x_18361) ;  /* 0x0000003000000947 */ /* 0x000fea0003800000 */
[----:B------:R-:W-:Y:S05]  /*1d70*/  BRA `(.L_x_18362) ;  /* 0x0000004000007947 */ /* 0x000fea0003800000 */
.L_x_18360:
[----:B-----5:R-:W-:-:S05]  /*1d80*/  HADD2.F32 R2, -RZ, R11.H1_H1 ;  /* 0x3000000bff027230 */ /* 0x020fca0000004100 */
[----:B------:R-:W-:-:S05]  /*1d90*/  FADD.FTZ R95, R2, R95 ;  /* 0x0000005f025f7221 */ /* 0x000fca0000010000 */
.L_x_18361:
[----:B------:R-:W-:-:S04]  /*1da0*/  F2FP.PACK_AB R2, RZ, R95 ;  /* 0x0000005fff02723e */ /* 0x000fc800000000ff */
[----:B------:R-:W-:Y:S02]  /*1db0*/  PRMT R7, R7, 0x5410, R2 ;  /* 0x0000541007077816 */ /* 0x000fe40000000002 */
.L_x_18362:
        /* <DEDUP_REMOVED lines=45> */
.L_x_18367:
        /* <DEDUP_REMOVED lines=100> */
.L_x_18368:
[----:B--2---:R-:W-:Y:S01]  /*26d0*/  FADD.FTZ R141, R138, R139 ;  /* 0x0000008b8a8d7221 */ /* 0x004fe20000010000 */
[----:B-1----:R-:W-:Y:S01]  /*26e0*/  HFMA2.MMA R139, -RZ, RZ, 0, 2.384185791015625e-07 ;  /* 0x00000004ff8b7435 */ /* 0x002fe200000001ff */
[C---:B------:R-:W-:Y:S01]  /*26f0*/  FMUL.FTZ R92, R143.reuse, R143 ;  /* 0x0000008f8f5c7220 */ /* 0x040fe20000410000 */
[----:B------:R-:W-:Y:S01]  /*2700*/  ISETP.NE.AND P1, PT, RZ, UR6, PT ;  /* 0x00000006ff007c0c */ /* 0x000fe2000bf25270 */
[----:B------:R-:W1:Y:S01]  /*2710*/  S2R R144, SR_TID.X ;  /* 0x0000000000907919 */ /* 0x000e620000002100 */
[----:B------:R-:W-:Y:S01]  /*2720*/  MOV R142, c[0x0][0x1e0] ;  /* 0x00007800008e7a02 */ /* 0x000fe20000000f00 */
[----:B------:R-:W-:Y:S01]  /*2730*/  IMAD R138, R0, c[0x0][0x168], RZ ;  /* 0x00005a00008a7a24 */ /* 0x000fe200078e02ff */
[----:B------:R-:W-:Y:S02]  /*2740*/  FSEL R93, R92, RZ, P1 ;  /* 0x000000ff5c5d7208 */ /* 0x000fe40000800000 */
[----:B------:R-:W-:Y:S01]  /*2750*/  FSEL R140, R143, RZ, !P1 ;  /* 0x000000ff8f8c7208 */ /* 0x000fe20004800000 */
[----:B------:R-:W-:Y:S01]  /*2760*/  FFMA.FTZ R142, R141, R142, c[0x0][0x228] ;  /* 0x00008a008d8e7623 */ /* 0x000fe2000001008e */
[----:B------:R-:W-:Y:S01]  /*2770*/  SHF.R.S32.HI R141, RZ, 0x1f, R138 ;  /* 0x0000001fff8d7819 */ /* 0x000fe2000001148a */
[----:B------:R-:W-:-:S03]  /*2780*/  @!P2 IMAD.WIDE R2, R0, R139, c[0x0][0x1a0] ;  /* 0x000068000002a625 */ /* 0x000fc600078e028b */
[----:B------:R-:W-:Y:S01]  /*2790*/  LEA.HI R141, R141, R138, RZ, 0x3 ;  /* 0x0000008a8d8d7211 */ /* 0x000fe200078f18ff */
[----:B------:R-:W-:Y:S01]  /*27a0*/  FADD.FTZ R142, R142, R93 ;  /* 0x0000005d8e8e7221 */ /* 0x000fe20000010000 */
[----:B------:R2:W-:Y:S01]  /*27b0*/  @!P2 STG.E [R2.64], R143 ;  /* 0x0000008f0200a986 */ /* 0x0005e2000c101904 */
[----:B------:R-:W-:Y:S02]  /*27c0*/  FADD.FTZ R103, -R140, R103 ;  /* 0x000000678c677221 */ /* 0x000fe40000010100 */
[----:B------:R-:W-:-:S04]  /*27d0*/  @!P2 IMAD.WIDE R92, R0, R139, c[0x0][0x1a8] ;  /* 0x00006a00005ca625 */ /* 0x000fc800078e028b */
[C---:B------:R-:W-:Y:S02]  /*27e0*/  FADD.FTZ R150, -R140.reuse, R96 ;  /* 0x000000608c967221 */ /* 0x040fe40000010100 */
[C---:B------:R-:W-:Y:S02]  /*27f0*/  FADD.FTZ R115, -R140.reuse, R115 ;  /* 0x000000738c737221 */ /* 0x040fe40000010100 */
[C---:B------:R-:W-:Y:S01]  /*2800*/  FADD.FTZ R101, -R140.reuse, R101 ;  /* 0x000000658c657221 */ /* 0x040fe20000010100 */
[----:B--2---:R-:W2:Y:S01]  /*2810*/  MUFU.RSQ R143, R142 ;  /* 0x0000008e008f7308 */ /* 0x004ea20000001400 */
[----:B------:R-:W-:Y:S01]  /*2820*/  FADD.FTZ R117, -R140, R117 ;  /* 0x000000758c757221 */ /* 0x000fe20000010100 */
[----:B-1----:R-:W-:Y:S01]  /*2830*/  LOP3.LUT R138, R144, 0x1f, RZ, 0xc0, !PT ;  /* 0x0000001f908a7812 */ /* 0x002fe200078ec0ff */
        /* <DEDUP_REMOVED lines=8> */
[----:B--2---:R1:W-:Y:S01]  /*28c0*/  @!P2 STG.E [R92.64], R143 ;  /* 0x0000008f5c00a986 */ /* 0x0043e2000c101904 */
        /* <DEDUP_REMOVED lines=41> */
[----:B------:R-:W-:Y:S01]  /*2b60*/  F2FP.PACK_AB R95, R92, R95 ;  /* 0x0000005f5c5f723e */ /* 0x000fe200000000ff */
[----:B------:R-:W-:Y:S02]  /*2b70*/  FFMA.FTZ R111, R50, R111, R90 ;  /* 0x0000006f326f7223 */ /* 0x000fe4000001005a */
[----:B------:R-:W-:Y:S02]  /*2b80*/  FFMA.FTZ R3, R44, R3, R84 ;  /* 0x000000032c037223 */ /* 0x000fe40000010054 */
[----:B------:R-:W-:Y:S02]  /*2b90*/  FFMA.FTZ R94, R45, R94, R85 ;  /* 0x0000005e2d5e7223 */ /* 0x000fe40000010055 */
[----:B------:R-:W-:-:S02]  /*2ba0*/  FFMA.FTZ R112, R51, R112, R91 ;  /* 0x0000007033707223 */ /* 0x000fc4000001005b */
[----:B------:R-:W-:Y:S01]  /*2bb0*/  FFMA.FTZ R2, R49, R2, R89 ;  /* 0x0000000231027223 */ /* 0x000fe20000010059 */
[----:B------:R-:W-:Y:S01]  /*2bc0*/  F2FP.PACK_AB R94, R94, R3 ;  /* 0x000000035e5e723e */ /* 0x000fe200000000ff */
[C---:B------:R-:W-:Y:S01]  /*2bd0*/  FMUL.FTZ R104, R143.reuse, R107 ;  /* 0x0000006b8f687220 */ /* 0x040fe20000410000 */
[----:B------:R-:W-:Y:S01]  /*2be0*/  F2FP.PACK_AB R93, R112, R111 ;  /* 0x0000006f705d723e */ /* 0x000fe200000000ff */
[C---:B------:R-:W-:Y:S01]  /*2bf0*/  FMUL.FTZ R114, R143.reuse, R105 ;  /* 0x000000698f727220 */ /* 0x040fe20000410000 */
[----:B------:R-:W-:Y:S01]  /*2c00*/  F2FP.PACK_AB R92, R2, R101 ;  /* 0x00000065025c723e */ /* 0x000fe200000000ff */
[----:B------:R-:W-:Y:S02]  /*2c10*/  FMUL.FTZ R107, R143, R102 ;  /* 0x000000668f6b7220 */ /* 0x000fe40000410000 */
[----:B------:R-:W-:Y:S02]  /*2c20*/  FFMA.FTZ R105, R42, R131, R82 ;  /* 0x000000832a697223 */ /* 0x000fe40000010052 */
[----:B------:R-:W-:-:S02]  /*2c30*/  FFMA.FTZ R104, R43, R104, R83 ;  /* 0x000000682b687223 */ /* 0x000fc40000010053 */
[C---:B------:R-:W-:Y:S02]  /*2c40*/  FMUL.FTZ R133, R143.reuse, R108 ;  /* 0x0000006c8f857220 */ /* 0x040fe40000410000 */
[----:B------:R-:W-:Y:S01]  /*2c50*/  FMUL.FTZ R110, R143, R110 ;  /* 0x0000006e8f6e7220 */ /* 0x000fe20000410000 */
[----:B------:R-:W-:Y:S01]  /*2c60*/  F2FP.PACK_AB R105, R104, R105 ;  /* 0x000000696869723e */ /* 0x000fe200000000ff */
        /* <DEDUP_REMOVED lines=15> */
[C---:B------:R-:W-:Y:S01]  /*2d60*/  FMUL.FTZ R120, R143.reuse, R120 ;  /* 0x000000788f787220 */ /* 0x040fe20000410000 */
[----:B------:R-:W-:Y:S01]  /*2d70*/  F2FP.PACK_AB R104, R104, R97 ;  /* 0x000000616868723e */ /* 0x000fe200000000ff */
[C---:B------:R-:W-:Y:S01]  /*2d80*/  FMUL.FTZ R119, R143.reuse, R142 ;  /* 0x0000008e8f777220 */ /* 0x040fe20000410000 */
[----:B------:R-:W-:Y:S01]  /*2d90*/  IADD3 R97, R138, 0x20, RZ ;  /* 0x000000208a617810 */ /* 0x000fe20007ffe0ff */
[----:B------:R-:W-:Y:S02]  /*2da0*/  FMUL.FTZ R154, R143, R154 ;  /* 0x0000009a8f9a7220 */ /* 0x000fe40000410000 */
[----:B------:R-:W-:Y:S02]  /*2db0*/  FFMA.FTZ R99, R24, R99, R64 ;  /* 0x0000006318637223 */ /* 0x000fe40000010040 */
[----:B------:R-:W-:Y:S02]  /*2dc0*/  FFMA.FTZ R108, R25, R108, R65 ;  /* 0x0000006c196c7223 */ /* 0x000fe40000010041 */
[----:B------:R-:W-:-:S02]  /*2dd0*/  FMUL.FTZ R103, R143, R128 ;  /* 0x000000808f677220 */ /* 0x000fc40000410000 */
[C---:B------:R-:W-:Y:S01]  /*2de0*/  FMUL.FTZ R130, R143.reuse, R130 ;  /* 0x000000828f827220 */ /* 0x040fe20000410000 */
[----:B------:R-:W-:Y:S01]  /*2df0*/  F2FP.PACK_AB R112, R108, R99 ;  /* 0x000000636c70723e */ /* 0x000fe200000000ff */
        /* <DEDUP_REMOVED lines=32> */
[----:B------:R-:W-:Y:S01]  /*3000*/  LEA.HI.X R103, R98, c[0x0][0x20c], RZ, 0x4, P1 ;  /* 0x0000830062677a11 */ /* 0x000fe200008f24ff */
        /* <DEDUP_REMOVED lines=17> */
[----:B------:R-:W-:-:S03]  /*3120*/  IMAD.WIDE.U32 R2, R96, R97, c[0x0][0x208] ;  /* 0x0000820060027625 */ /* 0x000fc600078e0061 */
[----:B------:R-:W-:Y:S01]  /*3130*/  F2FP.PACK_AB R109, R136, R109 ;  /* 0x0000006d886d723e */ /* 0x000fe200000000ff */
        /* <DEDUP_REMOVED lines=10> */
.L_x_18365:
[----:B------:R-:W-:Y:S05]  /*31e0*/  EXIT ;  /* 0x000000000000794d */ /* 0x000fea0003800000 */
.L_x_18363:
[----:B-1----:R-:W-:Y:S01]  /*31f0*/  HFMA2.MMA R92, -RZ, RZ, 0, 1.847743988037109375e-06 ;  /* 0x0000001fff5c7435 */ /* 0x002fe200000001ff */
[----:B------:R-:W-:Y:S02]  /*3200*/  MOV R138, 0x1 ;  /* 0x00000001008a7802 */ /* 0x000fe40000000f00 */
[----:B------:R-:W-:Y:S02]  /*3210*/  MOV R93, 0xffffffff ;  /* 0xffffffff005d7802 */ /* 0x000fe40000000f00 */
[----:B------:R-:W-:Y:S02]  /*3220*/  MOV R2, 0x3240 ;  /* 0x0000324000027802 */ /* 0x000fe40000000f00 */
[----:B0----5:R-:W-:Y:S05]  /*3230*/  CALL.REL.NOINC `($__internal_81_$__cuda_sm70_shflsync_bfly_p) ;  /* 0x0000089000007944 */ /* 0x021fea0003c00000 */
[----:B-1----:R-:W-:Y:S01]  /*3240*/  MOV R2, R138 ;  /* 0x0000008a00027202 */ /* 0x002fe20000000f00 */
[----:B0-----:R-:W-:Y:S05]  /*3250*/  BRA `(.L_x_18367) ;  /* 0xffffee3000007947 */ /* 0x001fea000383ffff */
.L_x_18364:
[----:B------:R-:W-:Y:S01]  /*3260*/  HFMA2.MMA R138, -RZ, RZ, 0, 1.1920928955078125e-07 ;  /* 0x00000002ff8a7435 */ /* 0x000fe200000001ff */
[----:B------:R-:W-:Y:S02]  /*3270*/  MOV R92, 0x1f ;  /* 0x0000001f005c7802 */ /* 0x000fe40000000f00 */
[----:B------:R-:W-:Y:S02]  /*3280*/  MOV R93, 0xffffffff ;  /* 0xffffffff005d7802 */ /* 0x000fe40000000f00 */
[----:B------:R-:W-:-:S02]  /*3290*/  MOV R2, 0x32b0 ;  /* 0x000032b000027802 */ /* 0x000fc40000000f00 */
[----:B0----5:R-:W-:Y:S05]  /*32a0*/  CALL.REL.NOINC `($__internal_81_$__cuda_sm70_shflsync_bfly_p) ;  /* 0x0000082000007944 */ /* 0x021fea0003c00000 */
[----:B01----:R-:W-:Y:S01]  /*32b0*/  FADD.FTZ R139, R139, R138 ;  /* 0x0000008a8b8b7221 */ /* 0x003fe20000010000 */
[----:B------:R-:W-:Y:S01]  /*32c0*/  HFMA2.MMA R138, -RZ, RZ, 0, 2.384185791015625e-07 ;  /* 0x00000004ff8a7435 */ /* 0x000fe200000001ff */
[----:B------:R-:W-:-:S02]  /*32d0*/  MOV R92, 0x1f ;  /* 0x0000001f005c7802 */ /* 0x000fc40000000f00 */
[----:B------:R-:W-:Y:S02]  /*32e0*/  MOV R93, 0xffffffff ;  /* 0xffffffff005d7802 */ /* 0x000fe40000000f00 */
[----:B------:R-:W-:Y:S02]  /*32f0*/  MOV R2, 0x3310 ;  /* 0x0000331000027802 */ /* 0x000fe40000000f00 */
[----:B------:R-:W-:Y:S05]  /*3300*/  CALL.REL.NOINC `($__internal_81_$__cuda_sm70_shflsync_bfly_p) ;  /* 0x000007c000007944 */ /* 0x000fea0003c00000 */
[----:B01----:R-:W-:Y:S01]  /*3310*/  FADD.FTZ R139, R139, R138 ;  /* 0x0000008a8b8b7221 */ /* 0x003fe20000010000 */
[----:B------:R-:W-:Y:S01]  /*3320*/  HFMA2.MMA R138, -RZ, RZ, 0, 4.76837158203125e-07 ;  /* 0x00000008ff8a7435 */ /* 0x000fe200000001ff */
[----:B------:R-:W-:Y:S02]  /*3330*/  MOV R92, 0x1f ;  /* 0x0000001f005c7802 */ /* 0x000fe40000000f00 */
[----:B------:R-:W-:Y:S02]  /*3340*/  MOV R93, 0xffffffff ;  /* 0xffffffff005d7802 */ /* 0x000fe40000000f00 */
[----:B------:R-:W-:Y:S02]  /*3350*/  MOV R2, 0x3370 ;  /* 0x0000337000027802 */ /* 0x000fe40000000f00 */
[----:B------:R-:W-:Y:S05]  /*3360*/  CALL.REL.NOINC `($__internal_81_$__cuda_sm70_shflsync_bfly_p) ;  /* 0x0000076000007944 */ /* 0x000fea0003c00000 */
[----:B01----:R-:W-:Y:S01]  /*3370*/  FADD.FTZ R139, R139, R138 ;  /* 0x0000008a8b8b7221 */ /* 0x003fe20000010000 */
[----:B------:R-:W-:Y:S01]  /*3380*/  HFMA2.MMA R138, -RZ, RZ, 0, 9.5367431640625e-07 ;  /* 0x00000010ff8a7435 */ /* 0x000fe200000001ff */
[----:B------:R-:W-:-:S02]  /*3390*/  MOV R92, 0x1f ;  /* 0x0000001f005c7802 */ /* 0x000fc40000000f00 */
[----:B------:R-:W-:Y:S02]  /*33a0*/  MOV R93, 0xffffffff ;  /* 0xffffffff005d7802 */ /* 0x000fe40000000f00 */
[----:B------:R-:W-:Y:S02]  /*33b0*/  MOV R2, 0x33d0 ;  /* 0x000033d000027802 */ /* 0x000fe40000000f00 */
[----:B------:R-:W-:Y:S05]  /*33c0*/  CALL.REL.NOINC `($__internal_81_$__cuda_sm70_shflsync_bfly_p) ;  /* 0x0000070000007944 */ /* 0x000fea0003c00000 */
        /* <DEDUP_REMOVED lines=86> */
[----:B------:R-:W-:Y:S05]  /*3930*/  CALL.REL.NOINC `($__internal_81_$__cuda_sm70_shflsync_bfly_p) ;  /* 0x0000019000007944 */ /* 0x000fea0003c00000 */
[----:B01----:R-:W-:Y:S01]  /*3940*/  FADD.FTZ R139, R139, R138 ;  /* 0x0000008a8b8b7221 */ /* 0x003fe20000010000 */
[----:B------:R-:W-:Y:S01]  /*3950*/  HFMA2.MMA R138, -RZ, RZ, 0, 1.1920928955078125e-07 ;  /* 0x00000002ff8a7435 */ /* 0x000fe200000001ff */
[----:B------:R-:W-:Y:S02]  /*3960*/  MOV R92, 0x1f ;  /* 0x0000001f005c7802 */ /* 0x000fe40000000f00 */
[----:B------:R-:W-:Y:S02]  /*3970*/  MOV R93, 0xffffffff ;  /* 0xffffffff005d7802 */ /* 0x000fe40000000f00 */
[----:B------:R-:W-:Y:S02]  /*3980*/  MOV R2, 0x39a0 ;  /* 0x000039a000027802 */ /* 0x000fe40000000f00 */
[----:B------:R-:W-:Y:S05]  /*3990*/  CALL.REL.NOINC `($__internal_81_$__cuda_sm70_shflsync_bfly_p) ;  /* 0x0000013000007944 */ /* 0x000fea0003c00000 */
[----:B01----:R-:W-:Y:S01]  /*39a0*/  FADD.FTZ R139, R139, R138 ;  /* 0x0000008a8b8b7221 */ /* 0x003fe20000010000 */
[----:B------:R-:W-:Y:S01]  /*39b0*/  HFMA2.MMA R138, -RZ, RZ, 0, 2.384185791015625e-07 ;  /* 0x00000004ff8a7435 */ /* 0x000fe200000001ff */
[----:B------:R-:W-:Y:S02]  /*39c0*/  MOV R92, 0x1f ;  /* 0x0000001f005c7802 */ /* 0x000fe40000000f00 */
[----:B------:R-:W-:-:S02]  /*39d0*/  MOV R93, 0xffffffff ;  /* 0xffffffff005d7802 */ /* 0x000fc40000000f00 */
        /* <DEDUP_REMOVED lines=10> */
[----:B------:R-:W-:Y:S02]  /*3a80*/  MOV R92, 0x1f ;  /* 0x0000001f005c7802 */ /* 0x000fe40000000f00 */
[----:B------:R-:W-:-:S02]  /*3a90*/  MOV R93, 0xffffffff ;  /* 0xffffffff005d7802 */ /* 0x000fc40000000f00 */
[----:B------:R-:W-:Y:S02]  /*3aa0*/  MOV R2, 0x3ac0 ;  /* 0x00003ac000027802 */ /* 0x000fe40000000f00 */
[----:B------:R-:W-:Y:S05]  /*3ab0*/  CALL.REL.NOINC `($__internal_81_$__cuda_sm70_shflsync_bfly_p) ;  /* 0x0000001000007944 */ /* 0x000fea0003c00000 */
[----:B01----:R-:W-:Y:S05]  /*3ac0*/  BRA `(.L_x_18368) ;  /* 0xffffec0000007947 */ /* 0x003fea000383ffff */
        .weak           $__internal_81_$__cuda_sm70_shflsync_bfly_p
        .type           $__internal_81_$__cuda_sm70_shflsync_bfly_p,@function
        .size           $__internal_81_$__cuda_sm70_shflsync_bfly_p,(.L_x_36169 - $__internal_81_$__cuda_sm70_shflsync_bfly_p)
$__internal_81_$__cuda_sm70_shflsync_bfly_p:
[----:B------:R-:W-:Y:S01]  /*3ad0*/  HFMA2.MMA R3, -RZ, RZ, 0, 0 ;  /* 0x00000000ff037435 */ /* 0x000fe200000001ff */
[----:B------:R-:W-:Y:S04]  /*3ae0*/  WARPSYNC R93 ;  /* 0x0000005d00007348 */ /* 0x000fe80003800000 */
[----:B------:R0:W1:Y:S01]  /*3af0*/  SHFL.BFLY PT, R138, R139, R138, R92 ;  /* 0x0c00008a8b8a7389 */ /* 0x00006200000e005c */
[----:B------:R-:W-:Y:S05]  /*3b00*/  RET.REL.NODEC R2 `(_ZN10layer_norm13ln_fwd_kernelINS_13Kernel_traitsIf6__halfS2_S2_fjLj1280ELj1ELj4ELj1ELj16ENS_18Kernel_traits_baseILj1280EfS2_S2_S2_fjLj128EEEEELb0ELb0ELb0ELb1EEEvNS_9FwdParamsE) ;  /* 0xffffc4f002007950 */ /* 0x000fea0003c3ffff */
.L_x_18369:
        /* <DEDUP_REMOVED lines=15> */
.L_x_36169:


//--------------------- .text._ZN10layer_norm13ln_fwd_kernelINS_13Kernel_traitsIf6__halfS2_S2_fjLj1280ELj1ELj4ELj1ELj16ENS_18Kernel_traits_baseILj1280EfS2_S2_S2_fjLj128EEEEELb0ELb0ELb1ELb0EEEvNS_9FwdParamsE --------------------------
	.section	.text._ZN10layer_norm13ln_fwd_kernelINS_13Kernel_traitsIf6__halfS2_S2_fjLj1280ELj1ELj4ELj1ELj16ENS_18Kernel_traits_baseILj1280EfS2_S2_S2_fjLj128EEEEELb0ELb0ELb1ELb0EEEvNS_9FwdParamsE,"ax",@progbits
	.sectioninfo	@"SHI_REGISTERS=151"
	.align	128
        .global         _ZN10layer_norm13ln_fwd_kernelINS_13Kernel_traitsIf6__halfS2_S2_fjLj1280ELj1ELj4ELj1ELj16ENS_18Kernel_traits_baseILj1280EfS2_S2_S2_fjLj128EEEEELb0ELb0ELb1ELb0EEEvNS_9FwdParamsE
        .type           _ZN10layer_norm13ln_fwd_kernelINS_13Kernel_traitsIf6__halfS2_S2_fjLj1280ELj1ELj4ELj1ELj16ENS_18Kernel_traits_baseILj1280EfS2_S2_S2_fjLj128EEEEELb0ELb0ELb1ELb0EEEvNS_9FwdParamsE,@function
        .size           _ZN10layer_norm13ln_fwd_kernelINS_13Kernel_traitsIf6__halfS2_S2_fjLj1280ELj1ELj4ELj1ELj16ENS_18Kernel_traits_baseILj1280EfS2_S2_S2_fjLj128EEEEELb0ELb0ELb1ELb0EEEvNS_9FwdParamsE,(.L_x_36170 - _ZN10layer_norm13ln_fwd_kernelINS_13Kernel_traitsIf6__halfS2_S2_fjLj1280ELj1ELj4ELj1ELj16ENS_18Kernel_traits_baseILj1280EfS2_S2_S2_fjLj128EEEEELb0ELb0ELb1ELb0EEEvNS_9FwdParamsE)
        .other          _ZN10layer_norm13ln_fwd_kernelINS_13Kernel_traitsIf6__halfS2_S2_fjLj1280ELj1ELj4ELj1ELj16ENS_18Kernel_traits_baseILj1280EfS2_S2_S2_fjLj128EEEEELb0ELb0ELb1ELb0EEEvNS_9FwdParamsE,@"STO_CUDA_ENTRY STV_DEFAULT"
_ZN10layer_norm13ln_fwd_kernelINS_13Kernel_traitsIf6__halfS2_S2_fjLj1280ELj1ELj4ELj1ELj16ENS_18Kernel_traits_baseILj1280EfS2_S2_S2_fjLj128EEEEELb0ELb0ELb1ELb0EEEvNS_9FwdParamsE:
.text._ZN10layer_norm13ln_fwd_kernelINS_13Kernel_traitsIf6__halfS2_S2_fjLj1280ELj1ELj4ELj1ELj16ENS_18Kernel_traits_baseILj1280EfS2_S2_S2_fjLj128EEEEELb0ELb0ELb1ELb0EEEvNS_9FwdParamsE:
        /* <DEDUP_REMOVED lines=36> */
.L_x_18371:
[----:B------:R-:W-:Y:S05]  /*0240*/  BSYNC B0 ;  /* 0x0000000000007941 */ /* 0x000fea0003800000 */
.L_x_18370:
        /* <DEDUP_REMOVED lines=17> */
.L_x_18373:
[----:B------:R-:W-:Y:S05]  /*0360*/  BSYNC B0 ;  /* 0x0000000000007941 */ /* 0x000fea0003800000 */
.L_x_18372:
        /* <DEDUP_REMOVED lines=17> */
.L_x_18375:
[----:B------:R-:W-:Y:S05]  /*0480*/  BSYNC B0 ;  /* 0x0000000000007941 */ /* 0x000fea0003800000 */
.L_x_18374:
        /* <DEDUP_REMOVED lines=17> */
.L_x_18377:
[----:B------:R-:W-:Y:S05]  /*05a0*/  BSYNC B0 ;  /* 0x0000000000007941 */ /* 0x000fea0003800000 */
.L_x_18376:
        /* <DEDUP_REMOVED lines=16> */
.L_x_18379:
[----:B------:R-:W-:Y:S05]  /*06b0*/  BSYNC B0 ;  /* 0x0000000000007941 */ /* 0x000fea0003800000 */
.L_x_18378:
[----:B------:R-:W-:-:S13]  /*06c0*/  ISETP.GE.AND P0, PT, R132, c[0x0][0x164], PT ;  /* 0x0000590084007a0c */ /* 0x000fda0003f06270 */
[----:B------:R-:W-:Y:S05]  /*06d0*/  @P0 EXIT ;  /* 0x000000000000094d */ /* 0x000fea0003800000 */
[----:B------:R-:W-:Y:S02]  /*06e0*/  ULDC.U8 UR6, c[0x0][0x1f0] ;  /* 0x00007c0000067ab9 */ /* 0x000fe40000000000 */
.L_x_18523:
        /* <DEDUP_REMOVED lines=36> */
.L_x_18383:
[----:B-1---5:R-:W-:Y:S02]  /*0930*/  HADD2.F32 R129, -RZ, R100.H0_H0 ;  /* 0x20000064ff817230 */ /* 0x022fe40000004100 */
[----:B------:R-:W-:-:S03]  /*0940*/  @P1 HADD2.F32 R108, -RZ, R104.H0_H0 ;  /* 0x20000068ff6c1230 */ /* 0x000fc60000004100 */
[----:B------:R-:W-:-:S04]  /*0950*/  FMUL.FTZ R129, R129, c[0x0][0x1ec] ;  /* 0x00007b0081817a20 */ /* 0x000fc80000410000 */
[----:B------:R-:W-:Y:S02]  /*0960*/  @P1 FADD.FTZ R129, R108, R129 ;  /* 0x000000816c811221 */ /* 0x000fe40000010000 */
.L_x_18384:
[----:B------:R-:W-:Y:S05]  /*0970*/  BSYNC B1 ;  /* 0x0000000000017941 */ /* 0x000fea0003800000 */
.L_x_18382:
[----:B------:R-:W-:Y:S01]  /*0980*/  BSSY B1, `(.L_x_18385) ;  /* 0x000000a000017945 */ /* 0x000fe20003800000 */
[----:B------:R-:W-:Y:S05]  /*0990*/  @P2 BRA `(.L_x_18386) ;  /* 0x0000004000002947 */ /* 0x000fea0003800000 */
[----:B------:R-:W-:Y:S01]  /*09a0*/  MOV R128, RZ ;  /* 0x000000ff00807202 */ /* 0x000fe20000000f00 */
[----:B------:R-:W-:Y:S05]  /*09b0*/  @!P1 BRA `(.L_x_18387) ;  /* 0x0000006000009947 */ /* 0x000fea0003800000 */
[----:B-----5:R-:W-:Y:S01]  /*09c0*/  HADD2.F32 R128, -RZ, R104.H1_H1 ;  /* 0x30000068ff807230 */ /* 0x020fe20000004100 */
[----:B------:R-:W-:Y:S05]  /*09d0*/  BRA `(.L_x_18387) ;  /* 0x0000004000007947 */ /* 0x000fea0003800000 */
.L_x_18386:
[----:B-----5:R-:W-:Y:S02]  /*09e0*/  HADD2.F32 R128, -RZ, R100.H1_H1 ;  /* 0x30000064ff807230 */ /* 0x020fe40000004100 */
[----:B------:R-:W-:-:S03]  /*09f0*/  @P1 HADD2.F32 R109, -RZ, R104.H1_H1 ;  /* 0x30000068ff6d1230 */ /* 0x000fc60000004100 */
[----:B------:R-:W-:-:S04]  /*0a00*/  FMUL.FTZ R128, R128, c[0x0][0x1ec] ;  /* 0x00007b0080807a20 */ /* 0x000fc80000410000 */
[----:B------:R-:W-:Y:S02]  /*0a10*/  @P1 FADD.FTZ R128, R109, R128 ;  /* 0x000000806d801221 */ /* 0x000fe40000010000 */
.L_x_18387:
[----:B------:R-:W-:Y:S05]  /*0a20*/  BSYNC B1 ;  /* 0x0000000000017941 */ /* 0x000fea0003800000 */
.L_x_18385:
[----:B------:R-:W-:Y:S01]  /*0a30*/  BSSY B1, `(.L_x_18388) ;  /* 0x000000a000017945 */ /* 0x000fe20003800000 */
[----:B------:R-:W-:Y:S05]  /*0a40*/  @P2 BRA `(.L_x_18389) ;  /* 0x0000004000002947 */ /* 0x000fea0003800000 */
[----:B------:R-:W-:Y:S01]  /*0a50*/  HFMA2.MMA R127, -RZ, RZ, 0, 0 ;  /* 0x00000000ff7f7435 */ /* 0x000fe200000001ff */
[----:B------:R-:W-:Y:S05]  /*0a60*/  @!P1 BRA `(.L_x_18390) ;  /* 0x0000006000009947 */ /* 0x000fea0003800000 */
[----:B-----5:R-:W-:Y:S01]  /*0a70*/  HADD2.F32 R127, -RZ, R105.H0_H0 ;  /* 0x20000069ff7f7230 */ /* 0x020fe20000004100 */
[----:B------:R-:W-:Y:S05]  /*0a80*/  BRA `(.L_x_18390) ;  /* 0x0000004000007947 */ /* 0x000fea0003800000 */
.L_x_18389:
[----:B-----5:R-:W-:Y:S02]  /*0a90*/  HADD2.F32 R127, -RZ, R101.H0_H0 ;  /* 0x20000065ff7f7230 */ /* 0x020fe40000004100 */
[----:B------:R-:W-:-:S03]  /*0aa0*/  @P1 HADD2.F32 R108, -RZ, R105.H0_H0 ;  /* 0x20000069ff6c1230 */ /* 0x000fc60000004100 */
[----:B------:R-:W-:-:S04]  /*0ab0*/  FMUL.FTZ R127, R127, c[0x0][0x1ec] ;  /* 0x00007b007f7f7a20 */ /* 0x000fc80000410000 */
[----:B------:R-:W-:Y:S02]  /*0ac0*/  @P1 FADD.FTZ R127, R108, R127 ;  /* 0x0000007f6c7f1221 */ /* 0x000fe40000010000 */
.L_x_18390:
[----:B------:R-:W-:Y:S05]  /*0ad0*/  BSYNC B1 ;  /* 0x0000000000017941 */ /* 0x000fea0003800000 */
.L_x_18388:
[----:B------:R-:W-:Y:S01]  /*0ae0*/  BSSY B1, `(.L_x_18391) ;  /* 0x000000a000017945 */ /* 0x000fe20003800000 */
[----:B------:R-:W-:Y:S05]  /*0af0*/  @P2 BRA `(.L_x_18392) ;  /* 0x0000004000002947 */ /* 0x000fea0003800000 */
[----:B------:R-:W-:Y:S01]  /*0b00*/  MOV R126, RZ ;  /* 0x000000ff007e7202 */ /* 0x000fe20000000f00 */
[----:B------:R-:W-:Y:S05]  /*0b10*/  @!P1 BRA `(.L_x_18393) ;  /* 0x0000006000009947 */ /* 0x000fea0003800000 */
[----:B-----5:R-:W-:Y:S01]  /*0b20*/  HADD2.F32 R126, -RZ, R105.H1_H1 ;  /* 0x30000069ff7e7230 */ /* 0x020fe20000004100 */
[----:B------:R-:W-:Y:S05]  /*0b30*/  BRA `(.L_x_18393) ;  /* 0x0000004000007947 */ /* 0x000fea0003800000 */
.L_x_18392:
[----:B-----5:R-:W-:Y:S02]  /*0b40*/  HADD2.F32 R126, -RZ, R101.H1_H1 ;  /* 0x30000065ff7e7230 */ /* 0x020fe40000004100 */
[----:B------:R-:W-:-:S03]  /*0b50*/  @P1 HADD2.F32 R109, -RZ, R105.H1_H1 ;  /* 0x30000069ff6d1230 */ /* 0x000fc60000004100 */
[----:B------:R-:W-:-:S04]  /*0b60*/  FMUL.FTZ R126, R126, c[0x0][0x1ec] ;  /* 0x00007b007e7e7a20 */ /* 0x000fc80000410000 */
[----:B------:R-:W-:Y:S02]  /*0b70*/  @P1 FADD.FTZ R126, R109, R126 ;  /* 0x0000007e6d7e1221 */ /* 0x000fe40000010000 */
.L_x_18393:
[----:B------:R-:W-:Y:S05]  /*0b80*/  BSYNC B1 ;  /* 0x0000000000017941 */ /* 0x000fea0003800000 */
.L_x_18391:
[----:B------:R-:W-:Y:S01]  /*0b90*/  BSSY B1, `(.L_x_18394) ;  /* 0x000000a000017945 */ /* 0x000fe20003800000 */
[----:B------:R-:W-:Y:S05]  /*0ba0*/  @P2 BRA `(.L_x_18395) ;  /* 0x0000004000002947 */ /* 0x000fea0003800000 */
[----:B------:R-:W-:Y:S01]  /*0bb0*/  HFMA2.MMA R125, -RZ, RZ, 0, 0 ;  /* 0x00000000ff7d7435 */ /* 0x000fe200000001ff */
[----:B------:R-:W-:Y:S05]  /*0bc0*/  @!P1 BRA `(.L_x_18396) ;  /* 0x0000006000009947 */ /* 0x000fea0003800000 */
[----:B-----5:R-:W-:Y:S01]  /*0bd0*/  HADD2.F32 R125, -RZ, R106.H0_H0 ;  /* 0x2000006aff7d7230 */ /* 0x020fe20000004100 */
[----:B------:R-:W-:Y:S05]  /*0be0*/  BRA `(.L_x_18396) ;  /* 0x0000004000007947 */ /* 0x000fea0003800000 */
.L_x_18395:
[----:B-----5:R-:W-:Y:S02]  /*0bf0*/  HADD2.F32 R125, -RZ, R102.H0_H0 ;  /* 0x20000066ff7d7230 */ /* 0x020fe40000004100 */
[----:B------:R-:W-:-:S03]  /*0c00*/  @P1 HADD2.F32 R108, -RZ, R106.H0_H0 ;  /* 0x2000006aff6c1230 */ /* 0x000fc60000004100 */
[----:B------:R-:W-:-:S04]  /*0c10*/  FMUL.FTZ R125, R125, c[0x0][0x1ec] ;  /* 0x00007b007d7d7a20 */ /* 0x000fc80000410000 */
[----:B------:R-:W-:Y:S02]  /*0c20*/  @P1 FADD.FTZ R125, R108, R125 ;  /* 0x0000007d6c7d1221 */ /* 0x000fe40000010000 */
.L_x_18396:
[----:B------:R-:W-:Y:S05]  /*0c30*/  BSYNC B1 ;  /* 0x0000000000017941 */ /* 0x000fea0003800000 */
.L_x_18394:
[----:B------:R-:W-:Y:S01]  /*0c40*/  BSSY B1, `(.L_x_18397) ;  /* 0x000000a000017945 */ /* 0x000fe20003800000 */
[----:B------:R-:W-:Y:S05]  /*0c50*/  @P2 BRA `(.L_x_18398) ;  /* 0x0000004000002947 */ /* 0x000fea0003800000 */
[----:B------:R-:W-:Y:S01]  /*0c60*/  MOV R124, RZ ;  /* 0x000000ff007c7202 */ /* 0x000fe20000000f00 */
[----:B------:R-:W-:Y:S05]  /*0c70*/  @!P1 BRA `(.L_x_18399) ;  /* 0x0000006000009947 */ /* 0x000fea0003800000 */
[----:B-----5:R-:W-:Y:S01]  /*0c80*/  HADD2.F32 R124, -RZ, R106.H1_H1 ;  /* 0x3000006aff7c7230 */ /* 0x020fe20000004100 */
[----:B------:R-:W-:Y:S05]  /*0c90*/  BRA `(.L_x_18399) ;  /* 0x0000004000007947 */ /* 0x000fea0003800000 */
.L_x_18398:
[----:B-----5:R-:W-:Y:S02]  /*0ca0*/  HADD2.F32 R124, -RZ, R102.H1_H1 ;  /* 0x30000066ff7c7230 */ /* 0x020fe40000004100 */
[----:B------:R-:W-:-:S03]  /*0cb0*/  @P1 HADD2.F32 R109, -RZ, R106.H1_H1 ;  /* 0x3000006aff6d1230 */ /* 0x000fc60000004100 */
[----:B------:R-:W-:-:S04]  /*0cc0*/  FMUL.FTZ R124, R124, c[0x0][0x1ec] ;  /* 0x00007b007c7c7a20 */ /* 0x000fc80000410000 */
[----:B------:R-:W-:Y:S02]  /*0cd0*/  @P1 FADD.FTZ R124, R109, R124 ;  /* 0x0000007c6d7c1221 */ /* 0x000fe40000010000 */
.L_x_18399:
[----:B------:R-:W-:Y:S05]  /*0ce0*/  BSYNC B1 ;  /* 0x0000000000017941 */ /* 0x000fea0003800000 */
.L_x_18397:
[----:B------:R-:W-:Y:S01]  /*0cf0*/  BSSY B1, `(.L_x_18400) ;  /* 0x000000a000017945 */ /* 0x000fe20003800000 */
[----:B------:R-:W-:Y:S05]  /*0d00*/  @P2 BRA `(.L_x_18401) ;  /* 0x0000004000002947 */ /* 0x000fea0003800000 */
[----:B------:R-:W-:Y:S01]  /*0d10*/  HFMA2.MMA R123, -RZ, RZ, 0, 0 ;  /* 0x00000000ff7b7435 */ /* 0x000fe200000001ff */
[----:B------:R-:W-:Y:S05]  /*0d20*/  @!P1 BRA `(.L_x_18402) ;  /* 0x0000006000009947 */ /* 0x000fea0003800000 */
[----:B-----5:R-:W-:Y:S01]  /*0d30*/  HADD2.F32 R123, -RZ, R107.H0_H0 ;  /* 0x2000006bff7b7230 */ /* 0x020fe20000004100 */
[----:B------:R-:W-:Y:S05]  /*0d40*/  BRA `(.L_x_18402) ;  /* 0x0000004000007947 */ /* 0x000fea0003800000 */
.L_x_18401:
[----:B-----5:R-:W-:Y:S02]  /*0d50*/  HADD2.F32 R123, -RZ, R103.H0_H0 ;  /* 0x20000067ff7b7230 */ /* 0x020fe40000004100 */
[----:B------:R-:W-:-:S03]  /*0d60*/  @P1 HADD2.F32 R108, -RZ, R107.H0_H0 ;  /* 0x2000006bff6c1230 */ /* 0x000fc60000004100 */
[----:B------:R-:W-:-:S04]  /*0d70*/  FMUL.FTZ R123, R123, c[0x0][0x1ec] ;  /* 0x00007b007b7b7a20 */ /* 0x000fc80000410000 */
[----:B------:R-:W-:Y:S02]  /*0d80*/  @P1 FADD.FTZ R123, R108, R123 ;  /* 0x0000007b6c7b1221 */ /* 0x000fe40000010000 */
.L_x_18402:
[----:B------:R-:W-:Y:S05]  /*0d90*/  BSYNC B1 ;  /* 0x0000000000017941 */ /* 0x000fea0003800000 */
.L_x_18400:
[----:B------:R-:W-:Y:S01]  /*0da0*/  BSSY B1, `(.L_x_18403) ;  /* 0x000000a000017945 */ /* 0x000fe20003800000 */
[----:B------:R-:W-:Y:S05]  /*0db0*/  @P2 BRA `(.L_x_18404) ;  /* 0x0000004000002947 */ /* 0x000fea0003800000 */
[----:B------:R-:W-:Y:S01]  /*0dc0*/  MOV R122, RZ ;  /* 0x000000ff007a7202 */ /* 0x000fe20000000f00 */
[----:B------:R-:W-:Y:S05]  /*0dd0*/  @!P1 BRA `(.L_x_18405) ;  /* 0x0000006000009947 */ /* 0x000fea0003800000 */
[----:B-----5:R-:W-:Y:S01]  /*0de0*/  HADD2.F32 R122, -RZ, R107.H1_H1 ;  /* 0x3000006bff7a7230 */ /* 0x020fe20000004100 */
[----:B------:R-:W-:Y:S05]  /*0df0*/  BRA `(.L_x_18405) ;  /* 0x0000004000007947 */ /* 0x000fea0003800000 */
.L_x_18404:
[----:B-----5:R-:W-:Y:S02]  /*0e00*/  HADD2.F32 R122, -RZ, R103.H1_H1 ;  /* 0x30000067ff7a7230 */ /* 0x020fe40000004100 */
[----:B------:R-:W-:-:S03]  /*0e10*/  @P1 HADD2.F32 R109, -RZ, R107.H1_H1 ;  /* 0x3000006bff6d1230 */ /* 0x000fc60000004100 */
[----:B------:R-:W-:-:S04]  /*0e20*/  FMUL.FTZ R122, R122, c[0x0][0x1ec] ;  /* 0x00007b007a7a7a20 */ /* 0x000fc80000410000 */
[----:B------:R-:W-:Y:S02]  /*0e30*/  @P1 FADD.FTZ R122, R109, R122 ;  /* 0x0000007a6d7a1221 */ /* 0x000fe40000010000 */
.L_x_18405:
[----:B------:R-:W-:Y:S05]  /*0e40*/  BSYNC B1 ;  /* 0x0000000000017941 */ /* 0x000fea0003800000 */
.L_x_18403:
        /* <DEDUP_REMOVED lines=9> */
.L_x_18381:
[----:B---3--:R-:W-:Y:S05]  /*0ee0*/  BSYNC B0 ;  /* 0x0000000000007941 */ /* 0x008fea0003800000 */
.L_x_18380:
        /* <DEDUP_REMOVED lines=18> */
.L_x_18409:
[----:B-1---5:R-:W-:Y:S02]  /*1010*/  HADD2.F32 R121, -RZ, R100.H0_H0 ;  /* 0x20000064ff797230 */ /* 0x022fe40000004100 */
[----:B------:R-:W-:-:S03]  /*1020*/  @P1 HADD2.F32 R108, -RZ, R104.H0_H0 ;  /* 0x20000068ff6c1230 */ /* 0x000fc60000004100 */
[----:B------:R-:W-:-:S04]  /*1030*/  FMUL.FTZ R121, R121, c[0x0][0x1ec] ;  /* 0x00007b0079797a20 */ /* 0x000fc80000410000 */
[----:B------:R-:W-:Y:S02]  /*1040*/  @P1 FADD.FTZ R121, R108, R121 ;  /* 0x000000796c791221 */ /* 0x000fe40000010000 */
.L_x_18410:
[----:B------:R-:W-:Y:S05]  /*1050*/  BSYNC B1 ;  /* 0x0000000000017941 */ /* 0x000fea0003800000 */
.L_x_18408:
[----:B------:R-:W-:Y:S01]  /*1060*/  BSSY B1, `(.L_x_18411) ;  /* 0x000000a000017945 */ /* 0x000fe20003800000 */
[----:B------:R-:W-:Y:S05]  /*1070*/  @P2 BRA `(.L_x_18412) ;  /* 0x0000004000002947 */ /* 0x000fea0003800000 */
[----:B------:R-:W-:Y:S01]  /*1080*/  MOV R120, RZ ;  /* 0x000000ff00787202 */ /* 0x000fe20000000f00 */
[----:B------:R-:W-:Y:S05]  /*1090*/  @!P1 BRA `(.L_x_18413) ;  /* 0x0000006000009947 */ /* 0x000fea0003800000 */
[----:B-----5:R-:W-:Y:S01]  /*10a0*/  HADD2.F32 R120, -RZ, R104.H1_H1 ;  /* 0x30000068ff787230 */ /* 0x020fe20000004100 */
[----:B------:R-:W-:Y:S05]  /*10b0*/  BRA `(.L_x_18413) ;  /* 0x0000004000007947 */ /* 0x000fea0003800000 */
.L_x_18412:
[----:B-----5:R-:W-:Y:S02]  /*10c0*/  HADD2.F32 R120, -RZ, R100.H1_H1 ;  /* 0x30000064ff787230 */ /* 0x020fe40000004100 */
[----:B------:R-:W-:-:S03]  /*10d0*/  @P1 HADD2.F32 R109, -RZ, R104.H1_H1 ;  /* 0x30000068ff6d1230 */ /* 0x000fc60000004100 */
[----:B------:R-:W-:-:S04]  /*10e0*/  FMUL.FTZ R120, R120, c[0x0][0x1ec] ;  /* 0x00007b0078787a20 */ /* 0x000fc80000410000 */
[----:B------:R-:W-:Y:S02]  /*10f0*/  @P1 FADD.FTZ R120, R109, R120 ;  /* 0x000000786d781221 */ /* 0x000fe40000010000 */
.L_x_18413:
[----:B------:R-:W-:Y:S05]  /*1100*/  BSYNC B1 ;  /* 0x0000000000017941 */ /* 0x000fea0003800000 */
.L_x_18411:
[----:B------:R-:W-:Y:S01]  /*1110*/  BSSY B1, `(.L_x_18414) ;  /* 0x000000a000017945 */ /* 0x000fe20003800000 */
[----:B------:R-:W-:Y:S05]  /*1120*/  @P2 BRA `(.L_x_18415) ;  /* 0x0000004000002947 */ /* 0x000fea0003800000 */
[----:B------:R-:W-:Y:S01]  /*1130*/  HFMA2.MMA R119, -RZ, RZ, 0, 0 ;  /* 0x00000000ff777435 */ /* 0x000fe200000001ff */
[----:B------:R-:W-:Y:S05]  /*1140*/  @!P1 BRA `(.L_x_18416) ;  /* 0x0000006000009947 */ /* 0x000fea0003800000 */
[----:B-----5:R-:W-:Y:S01]  /*1150*/  HADD2.F32 R119, -RZ, R105.H0_H0 ;  /* 0x20000069ff777230 */ /* 0x020fe20000004100 */
[----:B------:R-:W-:Y:S05]  /*1160*/  BRA `(.L_x_18416) ;  /* 0x0000004000007947 */ /* 0x000fea0003800000 */
.L_x_18415:
[----:B-----5:R-:W-:Y:S02]  /*1170*/  HADD2.F32 R119, -RZ, R101.H0_H0 ;  /* 0x20000065ff777230 */ /* 0x020fe40000004100 */
[----:B------:R-:W-:-:S03]  /*1180*/  @P1 HADD2.F32 R108, -RZ, R105.H0_H0 ;  /* 0x20000069ff6c1230 */ /* 0x000fc60000004100 */
[----:B------:R-:W-:-:S04]  /*1190*/  FMUL.FTZ R119, R119, c[0x0][0x1ec] ;  /* 0x00007b0077777a20 */ /* 0x000fc80000410000 */
[----:B------:R-:W-:Y:S02]  /*11a0*/  @P1 FADD.FTZ R119, R108, R119 ;  /* 0x000000776c771221 */ /* 0x000fe40000010000 */
.L_x_18416:
[----:B------:R-:W-:Y:S05]  /*11b0*/  BSYNC B1 ;  /* 0x0000000000017941 */ /* 0x000fea0003800000 */
.L_x_18414:
[----:B------:R-:W-:Y:S01]  /*11c0*/  BSSY B1, `(.L_x_18417) ;  /* 0x000000a000017945 */ /* 0x000fe20003800000 */
[----:B------:R-:W-:Y:S05]  /*11d0*/  @P2 BRA `(.L_x_18418) ;  /* 0x0000004000002947 */ /* 0x000fea0003800000 */
[----:B------:R-:W-:Y:S01]  /*11e0*/  MOV R118, RZ ;  /* 0x000000ff00767202 */ /* 0x000fe20000000f00 */
[----:B------:R-:W-:Y:S05]  /*11f0*/  @!P1 BRA `(.L_x_18419) ;  /* 0x0000006000009947 */ /* 0x000fea0003800000 */
[----:B-----5:R-:W-:Y:S01]  /*1200*/  HADD2.F32 R118, -RZ, R105.H1_H1 ;  /* 0x30000069ff767230 */ /* 0x020fe20000004100 */
[----:B------:R-:W-:Y:S05]  /*1210*/  BRA `(.L_x_18419) ;  /* 0x0000004000007947 */ /* 0x000fea0003800000 */
.L_x_18418:
[----:B-----5:R-:W-:Y:S02]  /*1220*/  HADD2.F32 R118, -RZ, R101.H1_H1 ;  /* 0x30000065ff767230 */ /* 0x020fe40000004100 */
[----:B------:R-:W-:-:S03]  /*1230*/  @P1 HADD2.F32 R109, -RZ, R105.H1_H1 ;  /* 0x30000069ff6d1230 */ /* 0x000fc60000004100 */
[----:B------:R-:W-:-:S04]  /*1240*/  FMUL.FTZ R118, R118, c[0x0][0x1ec] ;  /* 0x00007b0076767a20 */ /* 0x000fc80000410000 */
[----:B------:R-:W-:Y:S02]  /*1250*/  @P1 FADD.FTZ R118, R109, R118 ;  /* 0x000000766d761221 */ /* 0x000fe40000010000 */
.L_x_18419:
[----:B------:R-:W-:Y:S05]  /*1260*/  BSYNC B1 ;  /* 0x0000000000017941 */ /* 0x000fea0003800000 */
.L_x_18417:
[----:B------:R-:W-:Y:S01]  /*1270*/  BSSY B1, `(.L_x_18420) ;  /* 0x000000a000017945 */ /* 0x000fe20003800000 */
[----:B------:R-:W-:Y:S05]  /*1280*/  @P2 BRA `(.L_x_18421) ;  /* 0x0000004000002947 */ /* 0x000fea0003800000 */
[----:B------:R-:W-:Y:S01]  /*1290*/  HFMA2.MMA R117, -RZ, RZ, 0, 0 ;  /* 0x00000000ff757435 */ /* 0x000fe200000001ff */
[----:B------:R-:W-:Y:S05]  /*12a0*/  @!P1 BRA `(.L_x_18422) ;  /* 0x0000006000009947 */ /* 0x000fea0003800000 */
[----:B-----5:R-:W-:Y:S01]  /*12b0*/  HADD2.F32 R117, -RZ, R106.H0_H0 ;  /* 0x2000006aff757230 */ /* 0x020fe20000004100 */
[----:B------:R-:W-:Y:S05]  /*12c0*/  BRA `(.L_x_18422) ;  /* 0x0000004000007947 */ /* 0x000fea0003800000 */
.L_x_18421:
[----:B-----5:R-:W-:Y:S02]  /*12d0*/  HADD2.F32 R117, -RZ, R102.H0_H0 ;  /* 0x20000066ff757230 */ /* 0x020fe40000004100 */
[----:B------:R-:W-:-:S03]  /*12e0*/  @P1 HADD2.F32 R108, -RZ, R106.H0_H0 ;  /* 0x2000006aff6c1230 */ /* 0x000fc60000004100 */
[----:B------:R-:W-:-:S04]  /*12f0*/  FMUL.FTZ R117, R117, c[0x0][0x1ec] ;  /* 0x00007b0075757a20 */ /* 0x000fc80000410000 */
[----:B------:R-:W-:Y:S02]  /*1300*/  @P1 FADD.FTZ R117, R108, R117 ;  /* 0x000000756c751221 */ /* 0x000fe40000010000 */
.L_x_18422:
[----:B------:R-:W-:Y:S05]  /*1310*/  BSYNC B1 ;  /* 0x0000000000017941 */ /* 0x000fea0003800000 */
.L_x_18420:
[----:B------:R-:W-:Y:S01]  /*1320*/  BSSY B1, `(.L_x_18423) ;  /* 0x000000a000017945 */ /* 0x000fe20003800000 */
[----:B------:R-:W-:Y:S05]  /*1330*/  @P2 BRA `(.L_x_18424) ;  /* 0x0000004000002947 */ /* 0x000fea0003800000 */
[----:B------:R-:W-:Y:S01]  /*1340*/  MOV R116, RZ ;  /* 0x000000ff00747202 */ /* 0x000fe20000000f00 */
[----:B------:R-:W-:Y:S05]  /*1350*/  @!P1 BRA `(.L_x_18425) ;  /* 0x0000006000009947 */ /* 0x000fea0003800000 */
[----:B-----5:R-:W-:Y:S01]  /*1360*/  HADD2.F32 R116, -RZ, R106.H1_H1 ;  /* 0x3000006aff747230 */ /* 0x020fe20000004100 */
[----:B------:R-:W-:Y:S05]  /*1370*/  BRA `(.L_x_18425) ;  /* 0x0000004000007947 */ /* 0x000fea0003800000 */
.L_x_18424:
[----:B-----5:R-:W-:Y:S02]  /*1380*/  HADD2.F32 R116, -RZ, R102.H1_H1 ;  /* 0x30000066ff747230 */ /* 0x020fe40000004100 */
[----:B------:R-:W-:-:S03]  /*1390*/  @P1 HADD2.F32 R109, -RZ, R106.H1_H1 ;  /* 0x3000006aff6d1230 */ /* 0x000fc60000004100 */
[----:B------:R-:W-:-:S04]  /*13a0*/  FMUL.FTZ R116, R116, c[0x0][0x1ec] ;  /* 0x00007b0074747a20 */ /* 0x000fc80000410000 */
[----:B------:R-:W-:Y:S02]  /*13b0*/  @P1 FADD.FTZ R116, R109, R116 ;  /* 0x000000746d741221 */ /* 0x000fe40000010000 */
.L_x_18425:
[----:B------:R-:W-:Y:S05]  /*13c0*/  BSYNC B1 ;  /* 0x0000000000017941 */ /* 0x000fea0003800000 */
.L_x_18423:
[----:B------:R-:W-:Y:S01]  /*13d0*/  BSSY B1, `(.L_x_18426) ;  /* 0x000000a000017945 */ /* 0x000fe20003800000 */
[----:B------:R-:W-:Y:S05]  /*13e0*/  @P2 BRA `(.L_x_18427) ;  /* 0x0000004000002947 */ /* 0x000fea0003800000 */
[----:B------:R-:W-:Y:S01]  /*13f0*/  HFMA2.MMA R115, -RZ, RZ, 0, 0 ;  /* 0x00000000ff737435 */ /* 0x000fe200000001ff */
[----:B------:R-:W-:Y:S05]  /*1400*/  @!P1 BRA `(.L_x_18428) ;  /* 0x0000006000009947 */ /* 0x000fea0003800000 */
[----:B-----5:R-:W-:Y:S01]  /*1410*/  HADD2.F32 R115, -RZ, R107.H0_H0 ;  /* 0x2000006bff737230 */ /* 0x020fe20000004100 */
[----:B------:R-:W-:Y:S05]  /*1420*/  BRA `(.L_x_18428) ;  /* 0x0000004000007947 */ /* 0x000fea0003800000 */
.L_x_18427:
[----:B-----5:R-:W-:Y:S02]  /*1430*/  HADD2.F32 R115, -RZ, R103.H0_H0 ;  /* 0x20000067ff737230 */ /* 0x020fe40000004100 */
[----:B------:R-:W-:-:S03]  /*1440*/  @P1 HADD2.F32 R108, -RZ, R107.H0_H0 ;  /* 0x2000006bff6c1230 */ /* 0x000fc60000004100 */
[----:B------:R-:W-:-:S04]  /*1450*/  FMUL.FTZ R115, R115, c[0x0][0x1ec] ;  /* 0x00007b0073737a20 */ /* 0x000fc80000410000 */
[----:B------:R-:W-:Y:S02]  /*1460*/  @P1 FADD.FTZ R115, R108, R115 ;  /* 0x000000736c731221 */ /* 0x000fe40000010000 */
.L_x_18428:
[----:B------:R-:W-:Y:S05]  /*1470*/  BSYNC B1 ;  /* 0x0000000000017941 */ /* 0x000fea0003800000 */
.L_x_18426:
[----:B------:R-:W-:Y:S01]  /*1480*/  BSSY B1, `(.L_x_18429) ;  /* 0x000000a000017945 */ /* 0x000fe20003800000 */
[----:B------:R-:W-:Y:S05]  /*1490*/  @P2 BRA `(.L_x_18430) ;  /* 0x0000004000002947 */ /* 0x000fea0003800000 */
[----:B------:R-:W-:Y:S01]  /*14a0*/  MOV R114, RZ ;  /* 0x000000ff00727202 */ /* 0x000fe20000000f00 */
[----:B------:R-:W-:Y:S05]  /*14b0*/  @!P1 BRA `(.L_x_18431) ;  /* 0x0000006000009947 */ /* 0x000fea0003800000 */
[----:B-----5:R-:W-:Y:S01]  /*14c0*/  HADD2.F32 R114, -RZ, R107.H1_H1 ;  /* 0x3000006bff727230 */ /* 0x020fe20000004100 */
[----:B------:R-:W-:Y:S05]  /*14d0*/  BRA `(.L_x_18431) ;  /* 0x0000004000007947 */ /* 0x000fea0003800000 */
.L_x_18430:
[----:B-----5:R-:W-:Y:S02]  /*14e0*/  HADD2.F32 R114, -RZ, R103.H1_H1 ;  /* 0x30000067ff727230 */ /* 0x020fe40000004100 */
[----:B------:R-:W-:-:S03]  /*14f0*/  @P1 HADD2.F32 R109, -RZ, R107.H1_H1 ;  /* 0x3000006bff6d1230 */ /* 0x000fc60000004100 */
[----:B------:R-:W-:-:S04]  /*1500*/  FMUL.FTZ R114, R114, c[0x0][0x1ec] ;  /* 0x00007b0072727a20 */ /* 0x000fc80000410000 */
[----:B------:R-:W-:Y:S02]  /*1510*/  @P1 FADD.FTZ R114, R109, R114 ;  /* 0x000000726d721221 */ /* 0x000fe40000010000 */
.L_x_18431:
[----:B------:R-:W-:Y:S05]  /*1520*/  BSYNC B1 ;  /* 0x0000000000017941 */ /* 0x000fea0003800000 */
.L_x_18429:
        /* <DEDUP_REMOVED lines=9> */
.L_x_18407:
[----:B------:R-:W-:Y:S05]  /*15c0*/  BSYNC B0 ;  /* 0x0000000000007941 */ /* 0x000fea0003800000 */
.L_x_18406:
        /* <DEDUP_REMOVED lines=16> */
[----:B-----5:R-:W-:Y:S01]  /*16d0*/  HADD2.F32 R113, -RZ, R104.H0_H0 ;  /* 0x20000068ff717230 */ /* 0x020fe20000004100 */
[----:B------:R-:W-:Y:S05]  /*16e0*/  BRA `(.L_x_18436) ;  /* 0x0000004000007947 */ /* 0x000fea0003800000 */
.L_x_18435:
[----:B--2--5:R-:W-:Y:S02]  /*16f0*/  HADD2.F32 R113, -RZ, R100.H0_H0 ;  /* 0x20000064ff717230 */ /* 0x024fe40000004100 */
[----:B------:R-:W-:-:S03]  /*1700*/  @P1 HADD2.F32 R14, -RZ, R104.H0_H0 ;  /* 0x20000068ff0e1230 */ /* 0x000fc60000004100 */
[----:B------:R-:W-:-:S04]  /*1710*/  FMUL.FTZ R113, R113, c[0x0][0x1ec] ;  /* 0x00007b0071717a20 */ /* 0x000fc80000410000 */
[----:B------:R-:W-:Y:S02]  /*1720*/  @P1 FADD.FTZ R113, R14, R113 ;  /* 0x000000710e711221 */ /* 0x000fe40000010000 */
.L_x_18436:
[----:B------:R-:W-:Y:S05]  /*1730*/  BSYNC B1 ;  /* 0x0000000000017941 */ /* 0x000fea0003800000 */
.L_x_18434:
[----:B------:R-:W-:Y:S01]  /*1740*/  BSSY B1, `(.L_x_18437) ;  /* 0x000000a000017945 */ /* 0x000fe20003800000 */
[----:B------:R-:W-:Y:S05]  /*1750*/  @P2 BRA `(.L_x_18438) ;  /* 0x0000004000002947 */ /* 0x000fea0003800000 */
[----:B------:R-:W-:Y:S01]  /*1760*/  MOV R112, RZ ;  /* 0x000000ff00707202 */ /* 0x000fe20000000f00 */
[----:B------:R-:W-:Y:S05]  /*1770*/  @!P1 BRA `(.L_x_18439) ;  /* 0x0000006000009947 */ /* 0x000fea0003800000 */
[----:B-----5:R-:W-:Y:S01]  /*1780*/  HADD2.F32 R112, -RZ, R104.H1_H1 ;  /* 0x30000068ff707230 */ /* 0x020fe20000004100 */
[----:B------:R-:W-:Y:S05]  /*1790*/  BRA `(.L_x_18439) ;  /* 0x0000004000007947 */ /* 0x000fea0003800000 */
.L_x_18438:
[----:B-----5:R-:W-:Y:S02]  /*17a0*/  HADD2.F32 R112, -RZ, R100.H1_H1 ;  /* 0x30000064ff707230 */ /* 0x020fe40000004100 */
[----:B------:R-:W-:-:S03]  /*17b0*/  @P1 HADD2.F32 R15, -RZ, R104.H1_H1 ;  /* 0x30000068ff0f1230 */ /* 0x000fc60000004100 */
[----:B------:R-:W-:-:S04]  /*17c0*/  FMUL.FTZ R112, R112, c[0x0][0x1ec] ;  /* 0x00007b0070707a20 */ /* 0x000fc80000410000 */
[----:B------:R-:W-:Y:S02]  /*17d0*/  @P1 FADD.FTZ R112, R15, R112 ;  /* 0x000000700f701221 */ /* 0x000fe40000010000 */
.L_x_18439:
[----:B------:R-:W-:Y:S05]  /*17e0*/  BSYNC B1 ;  /* 0x0000000000017941 */ /* 0x000fea0003800000 */
.L_x_18437:
[----:B------:R-:W-:Y:S01]  /*17f0*/  BSSY B1, `(.L_x_18440) ;  /* 0x000000a000017945 */ /* 0x000fe20003800000 */
[----:B------:R-:W-:Y:S05]  /*1800*/  @P2 BRA `(.L_x_18441) ;  /* 0x0000004000002947 */ /* 0x000fea0003800000 */
[----:B------:R-:W-:Y:S01]  /*1810*/  HFMA2.MMA R19, -RZ, RZ, 0, 0 ;  /* 0x00000000ff137435 */ /* 0x000fe200000001ff */
[----:B------:R-:W-:Y:S05]  /*1820*/  @!P1 BRA `(.L_x_18442) ;  /* 0x0000006000009947 */ /* 0x000fea0003800000 */
[----:B-----5:R-:W-:Y:S01]  /*1830*/  HADD2.F32 R19, -RZ, R105.H0_H0 ;  /* 0x20000069ff137230 */ /* 0x020fe20000004100 */
[----:B------:R-:W-:Y:S05]  /*1840*/  BRA `(.L_x_18442) ;  /* 0x0000004000007947 */ /* 0x000fea0003800000 */
.L_x_18441:
[----:B-----5:R-:W-:Y:S02]  /*1850*/  HADD2.F32 R19, -RZ, R101.H0_H0 ;  /* 0x20000065ff137230 */ /* 0x020fe40000004100 */
[----:B------:R-:W-:-:S03]  /*1860*/  @P1 HADD2.F32 R14, -RZ, R105.H0_H0 ;  /* 0x20000069ff0e1230 */ /* 0x000fc60000004100 */
[----:B------:R-:W-:-:S04]  /*1870*/  FMUL.FTZ R19, R19, c[0x0][0x1ec] ;  /* 0x00007b0013137a20 */ /* 0x000fc80000410000 */
[----:B------:R-:W-:Y:S02]  /*1880*/  @P1 FADD.FTZ R19, R14, R19 ;  /* 0x000000130e131221 */ /* 0x000fe40000010000 */
.L_x_18442:
[----:B------:R-:W-:Y:S05]  /*1890*/  BSYNC B1 ;  /* 0x0000000000017941 */ /* 0x000fea0003800000 */
.L_x_18440:
[----:B------:R-:W-:Y:S01]  /*18a0*/  BSSY B1, `(.L_x_18443) ;  /* 0x000000a000017945 */ /* 0x000fe20003800000 */
[----:B------:R-:W-:Y:S05]  /*18b0*/  @P2 BRA `(.L_x_18444) ;  /* 0x0000004000002947 */ /* 0x000fea0003800000 */
[----:B------:R-:W-:Y:S01]  /*18c0*/  MOV R18, RZ ;  /* 0x000000ff00127202 */ /* 0x000fe20000000f00 */
[----:B------:R-:W-:Y:S05]  /*18d0*/  @!P1 BRA `(.L_x_18445) ;  /* 0x0000006000009947 */ /* 0x000fea0003800000 */
[----:B-----5:R-:W-:Y:S01]  /*18e0*/  HADD2.F32 R18, -RZ, R105.H1_H1 ;  /* 0x30000069ff127230 */ /* 0x020fe20000004100 */
[----:B------:R-:W-:Y:S05]  /*18f0*/  BRA `(.L_x_18445) ;  /* 0x0000004000007947 */ /* 0x000fea0003800000 */
.L_x_18444:
[----:B-----5:R-:W-:Y:S02]  /*1900*/  HADD2.F32 R18, -RZ, R101.H1_H1 ;  /* 0x30000065ff127230 */ /* 0x020fe40000004100 */
[----:B------:R-:W-:-:S03]  /*1910*/  @P1 HADD2.F32 R15, -RZ, R105.H1_H1 ;  /* 0x30000069ff0f1230 */ /* 0x000fc60000004100 */
[----:B------:R-:W-:-:S04]  /*1920*/  FMUL.FTZ R18, R18, c[0x0][0x1ec] ;  /* 0x00007b0012127a20 */ /* 0x000fc80000410000 */
[----:B------:R-:W-:Y:S02]  /*1930*/  @P1 FADD.FTZ R18, R15, R18 ;  /* 0x000000120f121221 */ /* 0x000fe40000010000 */
.L_x_18445:
[----:B------:R-:W-:Y:S05]  /*1940*/  BSYNC B1 ;  /* 0x0000000000017941 */ /* 0x000fea0003800000 */
.L_x_18443:
[----:B------:R-:W-:Y:S01]  /*1950*/  BSSY B1, `(.L_x_18446) ;  /* 0x000000a000017945 */ /* 0x000fe20003800000 */
[----:B------:R-:W-:Y:S05]  /*1960*/  @P2 BRA `(.L_x_18447) ;  /* 0x0000004000002947 */ /* 0x000fea0003800000 */
[----:B------:R-:W-:Y:S01]  /*1970*/  HFMA2.MMA R17, -RZ, RZ, 0, 0 ;  /* 0x00000000ff117435 */ /* 0x000fe200000001ff */
[----:B------:R-:W-:Y:S05]  /*1980*/  @!P1 BRA `(.L_x_18448) ;  /* 0x0000006000009947 */ /* 0x000fea0003800000 */
[----:B-----5:R-:W-:Y:S01]  /*1990*/  HADD2.F32 R17, -RZ, R106.H0_H0 ;  /* 0x2000006aff117230 */ /* 0x020fe20000004100 */
[----:B------:R-:W-:Y:S05]  /*19a0*/  BRA `(.L_x_18448) ;  /* 0x0000004000007947 */ /* 0x000fea0003800000 */
.L_x_18447:
[----:B-----5:R-:W-:Y:S02]  /*19b0*/  HADD2.F32 R17, -RZ, R102.H0_H0 ;  /* 0x20000066ff117230 */ /* 0x020fe40000004100 */
[----:B------:R-:W-:-:S03]  /*19c0*/  @P1 HADD2.F32 R14, -RZ, R106.H0_H0 ;  /* 0x2000006aff0e1230 */ /* 0x000fc60000004100 */
[----:B------:R-:W-:-:S04]  /*19d0*/  FMUL.FTZ R17, R17, c[0x0][0x1ec] ;  /* 0x00007b0011117a20 */ /* 0x000fc80000410000 */
[----:B------:R-:W-:Y:S02]  /*19e0*/  @P1 FADD.FTZ R17, R14, R17 ;  /* 0x000000110e111221 */ /* 0x000fe40000010000 */
.L_x_18448:
[----:B------:R-:W-:Y:S05]  /*19f0*/  BSYNC B1 ;  /* 0x0000000000017941 */ /* 0x000fea0003800000 */
.L_x_18446:
[----:B------:R-:W-:Y:S01]  /*1a00*/  BSSY B1, `(.L_x_18449) ;  /* 0x000000a000017945 */ /* 0x000fe20003800000 */
[----:B------:R-:W-:Y:S05]  /*1a10*/  @P2 BRA `(.L_x_18450) ;  /* 0x0000004000002947 */ /* 0x000fea0003800000 */
[----:B------:R-:W-:Y:S01]  /*1a20*/  MOV R16, RZ ;  /* 0x000000ff00107202 */ /* 0x000fe20000000f00 */
[----:B------:R-:W-:Y:S05]  /*1a30*/  @!P1 BRA `(.L_x_18451) ;  /* 0x0000006000009947 */ /* 0x000fea0003800000 */
[----:B-----5:R-:W-:Y:S01]  /*1a40*/  HADD2.F32 R16, -RZ, R106.H1_H1 ;  /* 0x3000006aff107230 */ /* 0x020fe20000004100 */
[----:B------:R-:W-:Y:S05]  /*1a50*/  BRA `(.L_x_18451) ;  /* 0x0000004000007947 */ /* 0x000fea0003800000 */
.L_x_18450:
[----:B-----5:R-:W-:Y:S02]  /*1a60*/  HADD2.F32 R16, -RZ, R102.H1_H1 ;  /* 0x30000066ff107230 */ /* 0x020fe40000004100 */
[----:B------:R-:W-:-:S03]  /*1a70*/  @P1 HADD2.F32 R15, -RZ, R106.H1_H1 ;  /* 0x3000006aff0f1230 */ /* 0x000fc60000004100 */
[----:B------:R-:W-:-:S04]  /*1a80*/  FMUL.FTZ R16, R16, c[0x0][0x1ec] ;  /* 0x00007b0010107a20 */ /* 0x000fc80000410000 */
[----:B------:R-:W-:Y:S02]  /*1a90*/  @P1 FADD.FTZ R16, R15, R16 ;  /* 0x000000100f101221 */ /* 0x000fe40000010000 */
.L_x_18451:
[----:B------:R-:W-:Y:S05]  /*1aa0*/  BSYNC B1 ;  /* 0x0000000000017941 */ /* 0x000fea0003800000 */
.L_x_18449:
[----:B------:R-:W-:Y:S01]  /*1ab0*/  BSSY B1, `(.L_x_18452) ;  /* 0x000000a000017945 */ /* 0x000fe20003800000 */
[----:B------:R-:W-:Y:S05]  /*1ac0*/  @P2 BRA `(.L_x_18453) ;  /* 0x0000004000002947 */ /* 0x000fea0003800000 */
[----:B------:R-:W-:Y:S01]  /*1ad0*/  HFMA2.MMA R15, -RZ, RZ, 0, 0 ;  /* 0x00000000ff0f7435 */ /* 0x000fe200000001ff */
[----:B------:R-:W-:Y:S05]  /*1ae0*/  @!P1 BRA `(.L_x_18454) ;  /* 0x0000006000009947 */ /* 0x000fea0003800000 */
[----:B-----5:R-:W-:Y:S01]  /*1af0*/  HADD2.F32 R15, -RZ, R107.H0_H0 ;  /* 0x2000006bff0f7230 */ /* 0x020fe20000004100 */
[----:B------:R-:W-:Y:S05]  /*1b00*/  BRA `(.L_x_18454) ;  /* 0x0000004000007947 */ /* 0x000fea0003800000 */
.L_x_18453:
[----:B-----5:R-:W-:Y:S02]  /*1b10*/  HADD2.F32 R15, -RZ, R103.H0_H0 ;  /* 0x20000067ff0f7230 */ /* 0x020fe40000004100 */
[----:B------:R-:W-:-:S03]  /*1b20*/  @P1 HADD2.F32 R14, -RZ, R107.H0_H0 ;  /* 0x2000006bff0e1230 */ /* 0x000fc60000004100 */
[----:B------:R-:W-:-:S04]  /*1b30*/  FMUL.FTZ R15, R15, c[0x0][0x1ec] ;  /* 0x00007b000f0f7a20 */ /* 0x000fc80000410000 */
[----:B------:R-:W-:Y:S02]  /*1b40*/  @P1 FADD.FTZ R15, R14, R15 ;  /* 0x0000000f0e0f1221 */ /* 0x000fe40000010000 */
.L_x_18454:
[----:B------:R-:W-:Y:S05]  /*1b50*/  BSYNC B1 ;  /* 0x0000000000017941 */ /* 0x000fea0003800000 */
.L_x_18452:
[----:B------:R-:W-:Y:S01]  /*1b60*/  BSSY B1, `(.L_x_18455) ;  /* 0x000000a000017945 */ /* 0x000fe20003800000 */
[----:B------:R-:W-:Y:S05]  /*1b70*/  @P2 BRA `(.L_x_18456) ;  /* 0x0000004000002947 */ /* 0x000fea0003800000 */
[----:B------:R-:W-:Y:S01]  /*1b80*/  MOV R14, RZ ;  /* 0x000000ff000e7202 */ /* 0x000fe20000000f00 */
[----:B------:R-:W-:Y:S05]  /*1b90*/  @!P1 BRA `(.L_x_18457) ;  /* 0x0000006000009947 */ /* 0x000fea0003800000 */
[----:B-----5:R-:W-:Y:S01]  /*1ba0*/  HADD2.F32 R14, -RZ, R107.H1_H1 ;  /* 0x3000006bff0e7230 */ /* 0x020fe20000004100 */
[----:B------:R-:W-:Y:S05]  /*1bb0*/  BRA `(.L_x_18457) ;  /* 0x0000004000007947 */ /* 0x000fea0003800000 */
.L_x_18456:
[----:B-----5:R-:W-:Y:S02]  /*1bc0*/  HADD2.F32 R14, -RZ, R103.H1_H1 ;  /* 0x30000067ff0e7230 */ /* 0x020fe40000004100 */
[----:B-1----:R-:W-:-:S03]  /*1bd0*/  @P1 HADD2.F32 R109, -RZ, R107.H1_H1 ;  /* 0x3000006bff6d1230 */ /* 0x002fc60000004100 */
[----:B------:R-:W-:-:S04]  /*1be0*/  FMUL.FTZ R14, R14, c[0x0][0x1ec] ;  /* 0x00007b000e0e7a20 */ /* 0x000fc80000410000 */
[----:B------:R-:W-:Y:S02]  /*1bf0*/  @P1 FADD.FTZ R14, R109, R14 ;  /* 0x0000000e6d0e1221 */ /* 0x000fe40000010000 */
.L_x_18457:
[----:B------:R-:W-:Y:S05]  /*1c00*/  BSYNC B1 ;  /* 0x0000000000017941 */ /* 0x000fea0003800000 */
.L_x_18455:
[----:B-1----:R-:W-:Y:S01]  /*1c10*/  HFMA2.MMA R137, -RZ, RZ, 0, 9.5367431640625e-07 ;  /* 0x00000010ff897435 */ /* 0x002fe200000001ff */
        /* <DEDUP_REMOVED lines=8> */
.L_x_18433:
[----:B------:R-:W-:Y:S05]  /*1ca0*/  BSYNC B0 ;  /* 0x0000000000007941 */ /* 0x000fea0003800000 */
.L_x_18432:
        /* <DEDUP_REMOVED lines=17> */
.L_x_18461:
[----:B--2--5:R-:W-:Y:S02]  /*1dc0*/  HADD2.F32 R13, -RZ, R100.H0_H0 ;  /* 0x20000064ff0d7230 */ /* 0x024fe40000004100 */
[----:B------:R-:W-:-:S03]  /*1dd0*/  @P1 HADD2.F32 R6, -RZ, R104.H0_H0 ;  /* 0x20000068ff061230 */ /* 0x000fc60000004100 */
[----:B------:R-:W-:-:S04]  /*1de0*/  FMUL.FTZ R13, R13, c[0x0][0x1ec] ;  /* 0x00007b000d0d7a20 */ /* 0x000fc80000410000 */
[----:B------:R-:W-:Y:S02]  /*1df0*/  @P1 FADD.FTZ R13, R6, R13 ;  /* 0x0000000d060d1221 */ /* 0x000fe40000010000 */
.L_x_18462:
[----:B------:R-:W-:Y:S05]  /*1e00*/  BSYNC B1 ;  /* 0x0000000000017941 */ /* 0x000fea0003800000 */
.L_x_18460:
[----:B------:R-:W-:Y:S01]  /*1e10*/  BSSY B1, `(.L_x_18463) ;  /* 0x000000a000017945 */ /* 0x000fe20003800000 */
[----:B------:R-:W-:Y:S05]  /*1e20*/  @P2 BRA `(.L_x_18464) ;  /* 0x0000004000002947 */ /* 0x000fea0003800000 */
[----:B------:R-:W-:Y:S01]  /*1e30*/  MOV R12, RZ ;  /* 0x000000ff000c7202 */ /* 0x000fe20000000f00 */
[----:B------:R-:W-:Y:S05]  /*1e40*/  @!P1 BRA `(.L_x_18465) ;  /* 0x0000006000009947 */ /* 0x000fea0003800000 */
[----:B-----5:R-:W-:Y:S01]  /*1e50*/  HADD2.F32 R12, -RZ, R104.H1_H1 ;  /* 0x30000068ff0c7230 */ /* 0x020fe20000004100 */
[----:B------:R-:W-:Y:S05]  /*1e60*/  BRA `(.L_x_18465) ;  /* 0x0000004000007947 */ /* 0x000fea0003800000 */
.L_x_18464:
[----:B-----5:R-:W-:Y:S02]  /*1e70*/  HADD2.F32 R12, -RZ, R100.H1_H1 ;  /* 0x30000064ff0c7230 */ /* 0x020fe40000004100 */
[----:B------:R-:W-:-:S03]  /*1e80*/  @P1 HADD2.F32 R7, -RZ, R104.H1_H1 ;  /* 0x30000068ff071230 */ /* 0x000fc60000004100 */
[----:B------:R-:W-:-:S04]  /*1e90*/  FMUL.FTZ R12, R12, c[0x0][0x1ec] ;  /* 0x00007b000c0c7a20 */ /* 0x000fc80000410000 */
[----:B------:R-:W-:Y:S02]  /*1ea0*/  @P1 FADD.FTZ R12, R7, R12 ;  /* 0x0000000c070c1221 */ /* 0x000fe40000010000 */
.L_x_18465:
[----:B------:R-:W-:Y:S05]  /*1eb0*/  BSYNC B1 ;  /* 0x0000000000017941 */ /* 0x000fea0003800000 */
.L_x_18463:
[----:B------:R-:W-:Y:S01]  /*1ec0*/  BSSY B1, `(.L_x_18466) ;  /* 0x000000a000017945 */ /* 0x000fe20003800000 */
[----:B------:R-:W-:Y:S05]  /*1ed0*/  @P2 BRA `(.L_x_18467) ;  /* 0x0000004000002947 */ /* 0x000fea0003800000 */
[----:B------:R-:W-:Y:S01]  /*1ee0*/  HFMA2.MMA R11, -RZ, RZ, 0, 0 ;  /* 0x00000000ff0b7435 */ /* 0x000fe200000001ff */
[----:B------:R-:W-:Y:S05]  /*1ef0*/  @!P1 BRA `(.L_x_18468) ;  /* 0x0000006000009947 */ /* 0x000fea0003800000 */
[----:B-----5:R-:W-:Y:S01]  /*1f00*/  HADD2.F32 R11, -RZ, R105.H0_H0 ;  /* 0x20000069ff0b7230 */ /* 0x020fe20000004100 */
[----:B------:R-:W-:Y:S05]  /*1f10*/  BRA `(.L_x_18468) ;  /* 0x0000004000007947 */ /* 0x000fea0003800000 */
.L_x_18467:
[----:B-----5:R-:W-:Y:S02]  /*1f20*/  HADD2.F32 R11, -RZ, R101.H0_H0 ;  /* 0x20000065ff0b7230 */ /* 0x020fe40000004100 */
[----:B------:R-:W-:-:S03]  /*1f30*/  @P1 HADD2.F32 R6, -RZ, R105.H0_H0 ;  /* 0x20000069ff061230 */ /* 0x000fc60000004100 */
[----:B------:R-:W-:-:S04]  /*1f40*/  FMUL.FTZ R11, R11, c[0x0][0x1ec] ;  /* 0x00007b000b0b7a20 */ /* 0x000fc80000410000 */
[----:B------:R-:W-:Y:S02]  /*1f50*/  @P1 FADD.FTZ R11, R6, R11 ;  /* 0x0000000b060b1221 */ /* 0x000fe40000010000 */
.L_x_18468:
[----:B------:R-:W-:Y:S05]  /*1f60*/  BSYNC B1 ;  /* 0x0000000000017941 */ /* 0x000fea0003800000 */
.L_x_18466:
[----:B------:R-:W-:Y:S01]  /*1f70*/  BSSY B1, `(.L_x_18469) ;  /* 0x000000a000017945 */ /* 0x000fe20003800000 */
[----:B------:R-:W-:Y:S05]  /*1f80*/  @P2 BRA `(.L_x_18470) ;  /* 0x0000004000002947 */ /* 0x000fea0003800000 */
[----:B------:R-:W-:Y:S01]  /*1f90*/  MOV R10, RZ ;  /* 0x000000ff000a7202 */ /* 0x000fe20000000f00 */
[----:B------:R-:W-:Y:S05]  /*1fa0*/  @!P1 BRA `(.L_x_18471) ;  /* 0x0000006000009947 */ /* 0x000fea0003800000 */
[----:B-----5:R-:W-:Y:S01]  /*1fb0*/  HADD2.F32 R10, -RZ, R105.H1_H1 ;  /* 0x30000069ff0a7230 */ /* 0x020fe20000004100 */
[----:B------:R-:W-:Y:S05]  /*1fc0*/  BRA `(.L_x_18471) ;  /* 0x0000004000007947 */ /* 0x000fea0003800000 */
.L_x_18470:
[----:B-----5:R-:W-:Y:S02]  /*1fd0*/  HADD2.F32 R10, -RZ, R101.H1_H1 ;  /* 0x30000065ff0a7230 */ /* 0x020fe40000004100 */
[----:B------:R-:W-:-:S03]  /*1fe0*/  @P1 HADD2.F32 R7, -RZ, R105.H1_H1 ;  /* 0x30000069ff071230 */ /* 0x000fc60000004100 */
[----:B------:R-:W-:-:S04]  /*1ff0*/  FMUL.FTZ R10, R10, c[0x0][0x1ec] ;  /* 0x00007b000a0a7a20 */ /* 0x000fc80000410000 */
[----:B------:R-:W-:Y:S02]  /*2000*/  @P1 FADD.FTZ R10, R7, R10 ;  /* 0x0000000a070a1221 */ /* 0x000fe40000010000 */
.L_x_18471:
[----:B------:R-:W-:Y:S05]  /*2010*/  BSYNC B1 ;  /* 0x0000000000017941 */ /* 0x000fea0003800000 */
.L_x_18469:
[----:B------:R-:W-:Y:S01]  /*2020*/  BSSY B1, `(.L_x_18472) ;  /* 0x000000a000017945 */ /* 0x000fe20003800000 */
[----:B------:R-:W-:Y:S05]  /*2030*/  @P2 BRA `(.L_x_18473) ;  /* 0x0000004000002947 */ /* 0x000fea0003800000 */
[----:B------:R-:W-:Y:S01]  /*2040*/  HFMA2.MMA R9, -RZ, RZ, 0, 0 ;  /* 0x00000000ff097435 */ /* 0x000fe200000001ff */
[----:B------:R-:W-:Y:S05]  /*2050*/  @!P1 BRA `(.L_x_18474) ;  /* 0x0000006000009947 */ /* 0x000fea0003800000 */
[----:B-----5:R-:W-:Y:S01]  /*2060*/  HADD2.F32 R9, -RZ, R106.H0_H0 ;  /* 0x2000006aff097230 */ /* 0x020fe20000004100 */
[----:B------:R-:W-:Y:S05]  /*2070*/  BRA `(.L_x_18474) ;  /* 0x0000004000007947 */ /* 0x000fea0003800000 */
.L_x_18473:
[----:B-----5:R-:W-:Y:S02]  /*2080*/  HADD2.F32 R9, -RZ, R102.H0_H0 ;  /* 0x20000066ff097230 */ /* 0x020fe40000004100 */
[----:B------:R-:W-:-:S03]  /*2090*/  @P1 HADD2.F32 R6, -RZ, R106.H0_H0 ;  /* 0x2000006aff061230 */ /* 0x000fc60000004100 */
[----:B------:R-:W-:-:S04]  /*20a0*/  FMUL.FTZ R9, R9, c[0x0][0x1ec] ;  /* 0x00007b0009097a20 */ /* 0x000fc80000410000 */
[----:B------:R-:W-:Y:S02]  /*20b0*/  @P1 FADD.FTZ R9, R6, R9 ;  /* 0x0000000906091221 */ /* 0x000fe40000010000 */
.L_x_18474:
[----:B------:R-:W-:Y:S05]  /*20c0*/  BSYNC B1 ;  /* 0x0000000000017941 */ /* 0x000fea0003800000 */
.L_x_18472:
[----:B------:R-:W-:Y:S01]  /*20d0*/  BSSY B1, `(.L_x_18475) ;  /* 0x000000a000017945 */ /* 0x000fe20003800000 */
[----:B------:R-:W-:Y:S05]  /*20e0*/  @P2 BRA `(.L_x_18476) ;  /* 0x0000004000002947 */ /* 0x000fea0003800000 */
[----:B------:R-:W-:Y:S01]  /*20f0*/  MOV R8, RZ ;  /* 0x000000ff00087202 */ /* 0x000fe20000000f00 */
[----:B------:R-:W-:Y:S05]  /*2100*/  @!P1 BRA `(.L_x_18477) ;  /* 0x0000006000009947 */ /* 0x000fea0003800000 */
[----:B-----5:R-:W-:Y:S01]  /*2110*/  HADD2.F32 R8, -RZ, R106.H1_H1 ;  /* 0x3000006aff087230 */ /* 0x020fe20000004100 */
[----:B------:R-:W-:Y:S05]  /*2120*/  BRA `(.L_x_18477) ;  /* 0x0000004000007947 */ /* 0x000fea0003800000 */
.L_x_18476:
[----:B-----5:R-:W-:Y:S02]  /*2130*/  HADD2.F32 R8, -RZ, R102.H1_H1 ;  /* 0x30000066ff087230 */ /* 0x020fe40000004100 */
[----:B------:R-:W-:-:S03]  /*2140*/  @P1 HADD2.F32 R7, -RZ, R106.H1_H1 ;  /* 0x3000006aff071230 */ /* 0x000fc60000004100 */
[----:B------:R-:W-:-:S04]  /*2150*/  FMUL.FTZ R8, R8, c[0x0][0x1ec] ;  /* 0x00007b0008087a20 */ /* 0x000fc80000410000 */
[----:B------:R-:W-:Y:S02]  /*2160*/  @P1 FADD.FTZ R8, R7, R8 ;  /* 0x0000000807081221 */ /* 0x000fe40000010000 */
.L_x_18477:
[----:B------:R-:W-:Y:S05]  /*2170*/  BSYNC B1 ;  /* 0x0000000000017941 */ /* 0x000fea0003800000 */
.L_x_18475:
[----:B------:R-:W-:Y:S01]  /*2180*/  BSSY B1, `(.L_x_18478) ;  /* 0x000000a000017945 */ /* 0x000fe20003800000 */
[----:B------:R-:W-:Y:S05]  /*2190*/  @P2 BRA `(.L_x_18479) ;  /* 0x0000004000002947 */ /* 0x000fea0003800000 */
[----:B------:R-:W-:Y:S01]  /*21a0*/  HFMA2.MMA R7, -RZ, RZ, 0, 0 ;  /* 0x00000000ff077435 */ /* 0x000fe200000001ff */
[----:B------:R-:W-:Y:S05]  /*21b0*/  @!P1 BRA `(.L_x_18480) ;  /* 0x0000006000009947 */ /* 0x000fea0003800000 */
[----:B-----5:R-:W-:Y:S01]  /*21c0*/  HADD2.F32 R7, -RZ, R107.H0_H0 ;  /* 0x2000006bff077230 */ /* 0x020fe20000004100 */
[----:B------:R-:W-:Y:S05]  /*21d0*/  BRA `(.L_x_18480) ;  /* 0x0000004000007947 */ /* 0x000fea0003800000 */
.L_x_18479:
[----:B-----5:R-:W-:Y:S02]  /*21e0*/  HADD2.F32 R7, -RZ, R103.H0_H0 ;  /* 0x20000067ff077230 */ /* 0x020fe40000004100 */
[----:B------:R-:W-:-:S03]  /*21f0*/  @P1 HADD2.F32 R6, -RZ, R107.H0_H0 ;  /* 0x2000006bff061230 */ /* 0x000fc60000004100 */
[----:B------:R-:W-:-:S04]  /*2200*/  FMUL.FTZ R7, R7, c[0x0][0x1ec] ;  /* 0x00007b0007077a20 */ /* 0x000fc80000410000 */
[----:B------:R-:W-:Y:S02]  /*2210*/  @P1 FADD.FTZ R7, R6, R7 ;  /* 0x0000000706071221 */ /* 0x000fe40000010000 */
.L_x_18480:
[----:B------:R-:W-:Y:S05]  /*2220*/  BSYNC B1 ;  /* 0x0000000000017941 */ /* 0x000fea0003800000 */
.L_x_18478:
[----:B------:R-:W-:Y:S01]  /*2230*/  BSSY B1, `(.L_x_18481) ;  /* 0x000000a000017945 */ /* 0x000fe20003800000 */
[----:B------:R-:W-:Y:S05]  /*2240*/  @P2 BRA `(.L_x_18482) ;  /* 0x0000004000002947 */ /* 0x000fea0003800000 */
[----:B------:R-:W-:Y:S01]  /*2250*/  MOV R6, RZ ;  /* 0x000000ff00067202 */ /* 0x000fe20000000f00 */
[----:B------:R-:W-:Y:S05]  /*2260*/  @!P1 BRA `(.L_x_18483) ;  /* 0x0000006000009947 */ /* 0x000fea0003800000 */
[----:B-----5:R-:W-:Y:S01]  /*2270*/  HADD2.F32 R6, -RZ, R107.H1_H1 ;  /* 0x3000006bff067230 */ /* 0x020fe20000004100 */
[----:B------:R-:W-:Y:S05]  /*2280*/  BRA `(.L_x_18483) ;  /* 0x0000004000007947 */ /* 0x000fea0003800000 */
.L_x_18482:
[----:B-----5:R-:W-:Y:S02]  /*2290*/  HADD2.F32 R6, -RZ, R103.H1_H1 ;  /* 0x30000067ff067230 */ /* 0x020fe40000004100 */
[----:B-1----:R-:W-:-:S03]  /*22a0*/  @P1 HADD2.F32 R109, -RZ, R107.H1_H1 ;  /* 0x3000006bff6d1230 */ /* 0x002fc60000004100 */
[----:B------:R-:W-:-:S04]  /*22b0*/  FMUL.FTZ R6, R6, c[0x0][0x1ec] ;  /* 0x00007b0006067a20 */ /* 0x000fc80000410000 */
[----:B------:R-:W-:Y:S02]  /*22c0*/  @P1 FADD.FTZ R6, R109, R6 ;  /* 0x000000066d061221 */ /* 0x000fe40000010000 */
.L_x_18483:
[----:B------:R-:W-:Y:S05]  /*22d0*/  BSYNC B1 ;  /* 0x0000000000017941 */ /* 0x000fea0003800000 */
.L_x_18481:
        /* <DEDUP_REMOVED lines=9> */
.L_x_18459:
[----:B------:R-:W-:Y:S05]  /*2370*/  BSYNC B0 ;  /* 0x0000000000007941 */ /* 0x000fea0003800000 */
.L_x_18458:
        /* <DEDUP_REMOVED lines=17> */
.L_x_18487:
[----:B--2--5:R-:W-:Y:S02]  /*2490*/  HADD2.F32 R5, -RZ, R100.H0_H0 ;  /* 0x20000064ff057230 */ /* 0x024fe40000004100 */
[----:B------:R-:W-:-:S03]  /*24a0*/  @P1 HADD2.F32 R0, -RZ, R104.H0_H0 ;  /* 0x20000068ff001230 */ /* 0x000fc60000004100 */
[----:B------:R-:W-:-:S04]  /*24b0*/  FMUL.FTZ R5, R5, c[0x0][0x1ec] ;  /* 0x00007b0005057a20 */ /* 0x000fc80000410000 */
[----:B------:R-:W-:Y:S02]  /*24c0*/  @P1 FADD.FTZ R5, R0, R5 ;  /* 0x0000000500051221 */ /* 0x000fe40000010000 */
.L_x_18488:
[----:B------:R-:W-:Y:S05]  /*24d0*/  BSYNC B1 ;  /* 0x0000000000017941 */ /* 0x000fea0003800000 */
.L_x_18486:
[----:B------:R-:W-:Y:S01]  /*24e0*/  BSSY B1, `(.L_x_18489) ;  /* 0x000000a000017945 */ /* 0x000fe20003800000 */
[----:B------:R-:W-:Y:S05]  /*24f0*/  @P0 BRA `(.L_x_18490) ;  /* 0x0000004000000947 */ /* 0x000fea0003800000 */
[----:B------:R-:W-:Y:S01]  /*2500*/  MOV R4, RZ ;  /* 0x000000ff00047202 */ /* 0x000fe20000000f00 */
[----:B------:R-:W-:Y:S05]  /*2510*/  @!P1 BRA `(.L_x_18491) ;  /* 0x0000006000009947 */ /* 0x000fea0003800000 */
[----:B-----5:R-:W-:Y:S01]  /*2520*/  HADD2.F32 R4, -RZ, R104.H1_H1 ;  /* 0x30000068ff047230 */ /* 0x020fe20000004100 */
[----:B------:R-:W-:Y:S05]  /*2530*/  BRA `(.L_x_18491) ;  /* 0x0000004000007947 */ /* 0x000fea0003800000 */
.L_x_18490:
[----:B-----5:R-:W-:Y:S02]  /*2540*/  HADD2.F32 R4, -RZ, R100.H1_H1 ;  /* 0x30000064ff047230 */ /* 0x020fe40000004100 */
[----:B------:R-:W-:-:S03]  /*2550*/  @P1 HADD2.F32 R3, -RZ, R104.H1_H1 ;  /* 0x30000068ff031230 */ /* 0x000fc60000004100 */
[----:B------:R-:W-:-:S04]  /*2560*/  FMUL.FTZ R4, R4, c[0x0][0x1ec] ;  /* 0x00007b0004047a20 */ /* 0x000fc80000410000 */
[----:B------:R-:W-:Y:S02]  /*2570*/  @P1 FADD.FTZ R4, R3, R4 ;  /* 0x0000000403041221 */ /* 0x000fe40000010000 */
.L_x_18491:
[----:B------:R-:W-:Y:S05]  /*2580*/  BSYNC B1 ;  /* 0x0000000000017941 */ /* 0x000fea0003800000 */
.L_x_18489:
[----:B------:R-:W-:Y:S01]  /*2590*/  BSSY B1, `(.L_x_18492) ;  /* 0x000000a000017945 */ /* 0x000fe20003800000 */
[----:B------:R-:W-:Y:S05]  /*25a0*/  @P0 BRA `(.L_x_18493) ;  /* 0x0000004000000947 */ /* 0x000fea0003800000 */
[----:B------:R-:W-:Y:S01]  /*25b0*/  HFMA2.MMA R3, -RZ, RZ, 0, 0 ;  /* 0x00000000ff037435 */ /* 0x000fe200000001ff */
[----:B------:R-:W-:Y:S05]  /*25c0*/  @!P1 BRA `(.L_x_18494) ;  /* 0x0000006000009947 */ /* 0x000fea0003800000 */
[----:B-----5:R-:W-:Y:S01]  /*25d0*/  HADD2.F32 R3, -RZ, R105.H0_H0 ;  /* 0x20000069ff037230 */ /* 0x020fe20000004100 */
[----:B------:R-:W-:Y:S05]  /*25e0*/  BRA `(.L_x_18494) ;  /* 0x0000004000007947 */ /* 0x000fea0003800000 */
.L_x_18493:
[----:B-----5:R-:W-:Y:S02]  /*25f0*/  HADD2.F32 R3, -RZ, R101.H0_H0 ;  /* 0x20000065ff037230 */ /* 0x020fe40000004100 */
[----:B------:R-:W-:-:S03]  /*2600*/  @P1 HADD2.F32 R0, -RZ, R105.H0_H0 ;  /* 0x20000069ff001230 */ /* 0x000fc60000004100 */
[----:B------:R-:W-:-:S04]  /*2610*/  FMUL.FTZ R3, R3, c[0x0][0x1ec] ;  /* 0x00007b0003037a20 */ /* 0x000fc80000410000 */
[----:B------:R-:W-:Y:S02]  /*2620*/  @P1 FADD.FTZ R3, R0, R3 ;  /* 0x0000000300031221 */ /* 0x000fe40000010000 */
.L_x_18494:
[----:B------:R-:W-:Y:S05]  /*2630*/  BSYNC B1 ;  /* 0x0000000000017941 */ /* 0x000fea0003800000 */
.L_x_18492:
[----:B------:R-:W-:Y:S01]  /*2640*/  BSSY B1, `(.L_x_18495) ;  /* 0x000000a000017945 */ /* 0x000fe20003800000 */
[----:B------:R-:W-:Y:S05]  /*2650*/  @P0 BRA `(.L_x_18496) ;  /* 0x0000004000000947 */ /* 0x000fea0003800000 */
[----:B------:R-:W-:Y:S01]  /*2660*/  MOV R2, RZ ;  /* 0x000000ff00027202 */ /* 0x000fe20000000f00 */
[----:B------:R-:W-:Y:S05]  /*2670*/  @!P1 BRA `(.L_x_18497) ;  /* 0x0000006000009947 */ /* 0x000fea0003800000 */
[----:B-----5:R-:W-:Y:S01]  /*2680*/  HADD2.F32 R2, -RZ, R105.H1_H1 ;  /* 0x30000069ff027230 */ /* 0x020fe20000004100 */
[----:B------:R-:W-:Y:S05]  /*2690*/  BRA `(.L_x_18497) ;  /* 0x0000004000007947 */ /* 0x000fea0003800000 */
.L_x_18496:
[----:B-----5:R-:W-:Y:S02]  /*26a0*/  HADD2.F32 R2, -RZ, R101.H1_H1 ;  /* 0x30000065ff027230 */ /* 0x020fe40000004100 */
[----:B-1----:R-:W-:-:S03]  /*26b0*/  @P1 HADD2.F32 R109, -RZ, R105.H1_H1 ;  /* 0x30000069ff6d1230 */ /* 0x002fc60000004100 */
[----:B------:R-:W-:-:S04]  /*26c0*/  FMUL.FTZ R2, R2, c[0x0][0x1ec] ;  /* 0x00007b0002027a20 */ /* 0x000fc80000410000 */
[----:B------:R-:W-:Y:S02]  /*26d0*/  @P1 FADD.FTZ R2, R109, R2 ;  /* 0x000000026d021221 */ /* 0x000fe40000010000 */
.L_x_18497:
[----:B------:R-:W-:Y:S05]  /*26e0*/  BSYNC B1 ;  /* 0x0000000000017941 */ /* 0x000fea0003800000 */
.L_x_18495:
[----:B------:R-:W-:Y:S01]  /*26f0*/  BSSY B1, `(.L_x_18498) ;  /* 0x000000a000017945 */ /* 0x000fe20003800000 */
[----:B------:R-:W-:Y:S05]  /*2700*/  @P0 BRA `(.L_x_18499) ;  /* 0x0000004000000947 */ /* 0x000fea0003800000 */
[----:B------:R-:W-:Y:S01]  /*2710*/  HFMA2.MMA R0, -RZ, RZ, 0, 0 ;  /* 0x00000000ff007435 */ /* 0x000fe200000001ff */
[----:B------:R-:W-:Y:S05]  /*2720*/  @!P1 BRA `(.L_x_18500) ;  /* 0x0000006000009947 */ /* 0x000fea0003800000 */
[----:B-----5:R-:W-:Y:S01]  /*2730*/  HADD2.F32 R0, -RZ, R106.H0_H0 ;  /* 0x2000006aff007230 */ /* 0x020fe20000004100 */
[----:B------:R-:W-:Y:S05]  /*2740*/  BRA `(.L_x_18500) ;  /* 0x0000004000007947 */ /* 0x000fea0003800000 */
.L_x_18499:
[----:B-----5:R-:W-:Y:S02]  /*2750*/  HADD2.F32 R0, -RZ, R102.H0_H0 ;  /* 0x20000066ff007230 */ /* 0x020fe40000004100 */
[----:B-1----:R-:W-:-:S03]  /*2760*/  @P1 HADD2.F32 R109, -RZ, R106.H0_H0 ;  /* 0x2000006aff6d1230 */ /* 0x002fc60000004100 */
[----:B------:R-:W-:-:S04]  /*2770*/  FMUL.FTZ R0, R0, c[0x0][0x1ec] ;  /* 0x00007b0000007a20 */ /* 0x000fc80000410000 */
[----:B------:R-:W-:Y:S02]  /*2780*/  @P1 FADD.FTZ R0, R109, R0 ;  /* 0x000000006d001221 */ /* 0x000fe40000010000 */
.L_x_18500:
[----:B------:R-:W-:Y:S05]  /*2790*/  BSYNC B1 ;  /* 0x0000000000017941 */ /* 0x000fea0003800000 */
.L_x_18498:
[----:B------:R-:W-:Y:S01]  /*27a0*/  BSSY B1, `(.L_x_18501) ;  /* 0x000000a000017945 */ /* 0x000fe20003800000 */
[----:B------:R-:W-:Y:S05]  /*27b0*/  @P0 BRA `(.L_x_18502) ;  /* 0x0000004000000947 */ /* 0x000fea0003800000 */
[----:B------:R-:W-:Y:S01]  /*27c0*/  MOV R131, RZ ;  /* 0x000000ff00837202 */ /* 0x000fe20000000f00 */
[----:B------:R-:W-:Y:S05]  /*27d0*/  @!P1 BRA `(.L_x_18503) ;  /* 0x0000006000009947 */ /* 0x000fea0003800000 */
[----:B-----5:R-:W-:Y:S01]  /*27e0*/  HADD2.F32 R131, -RZ, R106.H1_H1 ;  /* 0x3000006aff837230 */ /* 0x020fe20000004100 */
[----:B------:R-:W-:Y:S05]  /*27f0*/  BRA `(.L_x_18503) ;  /* 0x0000004000007947 */ /* 0x000fea0003800000 */
.L_x_18502:
[----:B-----5:R-:W-:Y:S02]  /*2800*/  HADD2.F32 R131, -RZ, R102.H1_H1 ;  /* 0x30000066ff837230 */ /* 0x020fe40000004100 */
[----:B-1----:R-:W-:-:S03]  /*2810*/  @P1 HADD2.F32 R108, -RZ, R106.H1_H1 ;  /* 0x3000006aff6c1230 */ /* 0x002fc60000004100 */
[----:B------:R-:W-:-:S04]  /*2820*/  FMUL.FTZ R131, R131, c[0x0][0x1ec] ;  /* 0x00007b0083837a20 */ /* 0x000fc80000410000 */
[----:B------:R-:W-:Y:S02]  /*2830*/  @P1 FADD.FTZ R131, R108, R131 ;  /* 0x000000836c831221 */ /* 0x000fe40000010000 */
.L_x_18503:
[----:B------:R-:W-:Y:S05]  /*2840*/  BSYNC B1 ;  /* 0x0000000000017941 */ /* 0x000fea0003800000 */
.L_x_18501:
[----:B------:R-:W-:Y:S01]  /*2850*/  BSSY B1, `(.L_x_18504) ;  /* 0x000000a000017945 */ /* 0x000fe20003800000 */
[----:B------:R-:W-:Y:S05]  /*2860*/  @P0 BRA `(.L_x_18505) ;  /* 0x0000004000000947 */ /* 0x000fea0003800000 */
[----:B------:R-:W-:Y:S01]  /*2870*/  HFMA2.MMA R130, -RZ, RZ, 0, 0 ;  /* 0x00000000ff827435 */ /* 0x000fe200000001ff */
[----:B------:R-:W-:Y:S05]  /*2880*/  @!P1 BRA `(.L_x_18506) ;  /* 0x0000006000009947 */ /* 0x000fea0003800000 */
[----:B-----5:R-:W-:Y:S01]  /*2890*/  HADD2.F32 R130, -RZ, R107.H0_H0 ;  /* 0x2000006bff827230 */ /* 0x020fe20000004100 */
[----:B------:R-:W-:Y:S05]  /*28a0*/  BRA `(.L_x_18506) ;  /* 0x0000004000007947 */ /* 0x000fea0003800000 */
.L_x_18505:
[----:B-----5:R-:W-:Y:S02]  /*28b0*/  HADD2.F32 R130, -RZ, R103.H0_H0 ;  /* 0x20000067ff827230 */ /* 0x020fe40000004100 */
[----:B-1----:R-:W-:-:S03]  /*28c0*/  @P1 HADD2.F32 R109, -RZ, R107.H0_H0 ;  /* 0x2000006bff6d1230 */ /* 0x002fc60000004100 */
[----:B------:R-:W-:-:S04]  /*28d0*/  FMUL.FTZ R130, R130, c[0x0][0x1ec] ;  /* 0x00007b0082827a20 */ /* 0x000fc80000410000 */
[----:B------:R-:W-:Y:S02]  /*28e0*/  @P1 FADD.FTZ R130, R109, R130 ;  /* 0x000000826d821221 */ /* 0x000fe40000010000 */
.L_x_18506:
[----:B------:R-:W-:Y:S05]  /*28f0*/  BSYNC B1 ;  /* 0x0000000000017941 */ /* 0x000fea0003800000 */
.L_x_18504:
[----:B------:R-:W-:Y:S01]  /*2900*/  BSSY B1, `(.L_x_18507) ;  /* 0x000000a000017945 */ /* 0x000fe20003800000 */
[----:B------:R-:W-:Y:S05]  /*2910*/  @P0 BRA `(.L_x_18508) ;  /* 0x0000004000000947 */ /* 0x000fea0003800000 */
[----:B------:R-:W-:Y:S01]  /*2920*/  MOV R133, RZ ;  /* 0x000000ff00857202 */ /* 0x000fe20000000f00 */
[----:B------:R-:W-:Y:S05]  /*2930*/  @!P1 BRA `(.L_x_18509) ;  /* 0x0000006000009947 */ /* 0x000fea0003800000 */
[----:B-----5:R-:W-:Y:S01]  /*2940*/  HADD2.F32 R133, -RZ, R107.H1_H1 ;  /* 0x3000006bff857230 */ /* 0x020fe20000004100 */
[----:B------:R-:W-:Y:S05]  /*2950*/  BRA `(.L_x_18509) ;  /* 0x0000004000007947 */ /* 0x000fea0003800000 */
.L_x_18508:
[----:B-----5:R-:W-:Y:S02]  /*2960*/  HADD2.F32 R133, -RZ, R103.H1_H1 ;  /* 0x30000067ff857230 */ /* 0x020fe40000004100 */
[----:B-1----:R-:W-:-:S03]  /*2970*/  @P1 HADD2.F32 R108, -RZ, R107.H1_H1 ;  /* 0x3000006bff6c1230 */ /* 0x002fc60000004100 */
[----:B------:R-:W-:-:S04]  /*2980*/  FMUL.FTZ R133, R133, c[0x0][0x1ec] ;  /* 0x00007b0085857a20 */ /* 0x000fc80000410000 */
[----:B------:R-:W-:Y:S02]  /*2990*/  @P1 FADD.FTZ R133, R108, R133 ;  /* 0x000000856c851221 */ /* 0x000fe40000010000 */
.L_x_18509:
[----:B------:R-:W-:Y:S05]  /*29a0*/  BSYNC B1 ;  /* 0x0000000000017941 */ /* 0x000fea0003800000 */
.L_x_18507:
[----:B-1----:R-:W-:Y:S01]  /*29b0*/  HFMA2.MMA R137, -RZ, RZ, 0, 9.5367431640625e-07 ;  /* 0x00000010ff897435 */ /* 0x002fe200000001ff */
[----:B------:R-:W-:Y:S02]  /*29c0*/  F2FP.PACK_AB R111, R133, R130 ;  /* 0x00000082856f723e */ /* 0x000fe400000000ff */
[----:B------:R-:W-:Y:S02]  /*29d0*/  F2FP.PACK_AB R110, R131, R0 ;  /* 0x00000000836e723e */ /* 0x000fe400000000ff */
[----:B------:R-:W-:Y:S02]  /*29e0*/  F2FP.PACK_AB R109, R2, R3 ;  /* 0x00000003026d723e */ /* 0x000fe400000000ff */
[----:B------:R-:W-:-:S03]  /*29f0*/  F2FP.PACK_AB R108, R4, R5 ;  /* 0x00000005046c723e */ /* 0x000fc600000000ff */
[----:B------:R-:W-:-:S05]  /*2a00*/  IMAD.WIDE.U32 R136, R140, R137, c[0x0][0x188] ;  /* 0x000062008c887625 */ /* 0x000fca00078e0089 */
[----:B------:R0:W-:Y:S02]  /*2a10*/  STG.E.128 [R136.64], R108 ;  /* 0x0000006c88007986 */ /* 0x0001e4000c101d04 */
.L_x_18485:
[----:B------:R-:W-:Y:S05]  /*2a20*/  BSYNC B0 ;  /* 0x0000000000007941 */ /* 0x000fea0003800000 */
.L_x_18484:
        /* <DEDUP_REMOVED lines=51> */
.L_x_18524:
        /* <DEDUP_REMOVED lines=101> */
.L_x_18525:
        /* <DEDUP_REMOVED lines=59> */
.L_x_18515:
[----:B------:R-:W-:Y:S05]  /*3760*/  BSYNC B1 ;  /* 0x0000000000017941 */ /* 0x000fea0003800000 */
.L_x_18514:
        /* <DEDUP_REMOVED lines=35> */
.L_x_18517:
[----:B------:R-:W-:Y:S05]  /*39a0*/  BSYNC B1 ;  /* 0x0000000000017941 */ /* 0x000fea0003800000 */
.L_x_18516:
        /* <DEDUP_REMOVED lines=35> */
.L_x_18519:
[----:B------:R-:W-:Y:S05]  /*3be0*/  BSYNC B1 ;  /* 0x0000000000017941 */ /* 0x000fea0003800000 */
.L_x_18518:
        /* <DEDUP_REMOVED lines=34> */
.L_x_18521:
[----:B------:R-:W-:Y:S05]  /*3e10*/  BSYNC B1 ;  /* 0x0000000000017941 */ /* 0x000fea0003800000 */
.L_x_18520:
        /* <DEDUP_REMOVED lines=28> */
[----:B------:R-:W-:Y:S01]  /*3fe0*/  IMAD.WIDE.U32 R136, R135, R142, c[0x0][0x208] ;  /* 0x0000820087887625 */ /* 0x000fe200078e008e */
[----:B------:R-:W-:Y:S02]  /*3ff0*/  F2FP.PACK_AB R111, R138, R111 ;  /* 0x0000006f8a6f723e */ /* 0x000fe400000000ff */
[----:B------:R-:W-:-:S05]  /*4000*/  F2FP.PACK_AB R109, R140, R109 ;  /* 0x0000006d8c6d723e */ /* 0x000fca00000000ff */
[----:B------:R0:W-:Y:S02]  /*4010*/  STG.E.128 [R136.64], R108 ;  /* 0x0000006c88007986 */ /* 0x0001e4000c101d04 */
.L_x_18513:
[----:B0-----:R-:W-:Y:S05]  /*4020*/  BSYNC B0 ;  /* 0x0000000000007941 */ /* 0x001fea0003800000 */
.L_x_18512:
[----:B------:R-:W-:-:S04]  /*4030*/  MOV R109, c[0x0][0x160] ;  /* 0x00005800006d7a02 */ /* 0x000fc80000000f00 */
[----:B------:R-:W-:-:S04]  /*4040*/  LEA R132, R109, R132, 0x2 ;  /* 0x000000846d847211 */ /* 0x000fc800078e10ff */
[----:B------:R-:W-:-:S13]  /*4050*/  ISETP.GE.AND P0, PT, R132, c[0x0][0x164], PT ;  /* 0x0000590084007a0c */ /* 0x000fda0003f06270 */
[----:B------:R-:W-:Y:S01]  /*4060*/  @P0 CALL.REL.NOINC `(.L_x_18522) ;  /* 0x0000001000000944 */ /* 0x000fe20003c00000 */
[----:B------:R-:W-:Y:S05]  /*4070*/  BRA `(.L_x_18523) ;  /* 0xffffc67000007947 */ /* 0x000fea000383ffff */
.L_x_18522:
[----:B------:R-:W-:Y:S05]  /*4080*/  EXIT ;  /* 0x000000000000794d */ /* 0x000fea0003800000 */
.L_x_18510:
[----:B------:R-:W-:Y:S01]  /*4090*/  HFMA2.MMA R141, -RZ, RZ, 0, 5.9604644775390625e-08 ;  /* 0x00000001ff8d7435 */ /* 0x000fe200000001ff */
[----:B------:R-:W-:Y:S02]  /*40a0*/  MOV R111, 0x1f ;  /* 0x0000001f006f7802 */ /* 0x000fe40000000f00 */
[----:B------:R-:W-:Y:S02]  /*40b0*/  MOV R140, 0xffffffff ;  /* 0xffffffff008c7802 */ /* 0x000fe40000000f00 */
[----:B------:R-:W-:Y:S02]  /*40c0*/  MOV R108, 0x40e0 ;  /* 0x000040e0006c7802 */ /* 0x000fe40000000f00 */
[----:B-----5:R-:W-:Y:S05]  /*40d0*/  CALL.REL.NOINC `($__internal_82_$__cuda_sm70_shflsync_bfly_p) ;  /* 0x000008c000007944 */ /* 0x020fea0003c00000 */
[----:B-1----:R-:W-:Y:S01]  /*40e0*/  MOV R109, R141 ;  /* 0x0000008d006d7202 */ /* 0x002fe20000000f00 */
[----:B0-----:R-:W-:Y:S05]  /*40f0*/  BRA `(.L_x_18524) ;  /* 0xffffec6000007947 */ /* 0x001fea000383ffff */
.L_x_18511:
[----:B------:R-:W-:Y:S01]  /*4100*/  HFMA2.MMA R141, -RZ, RZ, 0, 1.1920928955078125e-07 ;  /* 0x00000002ff8d7435 */ /* 0x000fe200000001ff */
[----:B0-----:R-:W-:Y:S02]  /*4110*/  MOV R110, R142 ;  /* 0x0000008e006e7202 */ /* 0x001fe40000000f00 */
[----:B------:R-:W-:Y:S02]  /*4120*/  MOV R111, 0x1f ;  /* 0x0000001f006f7802 */ /* 0x000fe40000000f00 */
[----:B------:R-:W-:-:S02]  /*4130*/  MOV R140, 0xffffffff ;  /* 0xffffffff008c7802 */ /* 0x000fc40000000f00 */
[----:B------:R-:W-:Y:S02]  /*4140*/  MOV R108, 0x4160 ;  /* 0x00004160006c7802 */ /* 0x000fe40000000f00 */
[----:B-----5:R-:W-:Y:S05]  /*4150*/  CALL.REL.NOINC `($__internal_82_$__cuda_sm70_shflsync_bfly_p) ;  /* 0x0000084000007944 */ /* 0x020fea0003c00000 */
[----:B01----:R-:W-:Y:S01]  /*4160*/  FADD.FTZ R110, R142, R141 ;  /* 0x0000008d8e6e7221 */ /* 0x003fe20000010000 */
[----:B------:R-:W-:Y:S01]  /*4170*/  HFMA2.MMA R141, -RZ, RZ, 0, 2.384185791015625e-07 ;  /* 0x00000004ff8d7435 */ /* 0x000fe200000001ff */
[----:B------:R-:W-:Y:S02]  /*4180*/  MOV R111, 0x1f ;  /* 0x0000001f006f7802 */ /* 0x000fe40000000f00 */
[----:B------:R-:W-:Y:S02]  /*4190*/  MOV R140, 0xffffffff ;  /* 0xffffffff008c7802 */ /* 0x000fe40000000f00 */
[----:B------:R-:W-:Y:S02]  /*41a0*/  MOV R108, 0x41c0 ;  /* 0x000041c0006c7802 */ /* 0x000fe40000000f00 */
[----:B------:R-:W-:Y:S05]  /*41b0*/  CALL.REL.NOINC `($__internal_82_$__cuda_sm70_shflsync_bfly_p) ;  /* 0x000007e000007944 */ /* 0x000fea0003c00000 */
[----:B01----:R-:W-:Y:S01]  /*41c0*/  FADD.FTZ R110, R110, R141 ;  /* 0x0000008d6e6e7221 */ /* 0x003fe20000010000 */
[----:B------:R-:W-:Y:S01]  /*41d0*/  HFMA2.MMA R141, -RZ, RZ, 0, 4.76837158203125e-07 ;  /* 0x00000008ff8d7435 */ /* 0x000fe200000001ff */
[----:B------:R-:W-:Y:S02]  /*41e0*/  MOV R111, 0x1f ;  /* 0x0000001f006f7802 */ /* 0x000fe40000000f00 */
[----:B------:R-:W-:-:S02]  /*41f0*/  MOV R140, 0xffffffff ;  /* 0xffffffff008c7802 */ /* 0x000fc40000000f00 */
[----:B------:R-:W-:Y:S02]  /*4200*/  MOV R108, 0x4220 ;  /* 0x00004220006c7802 */ /* 0x000fe40000000f00 */
[----:B------:R-:W-:Y:S05]  /*4210*/  CALL.REL.NOINC `($__internal_82_$__cuda_sm70_shflsync_bfly_p) ;  /* 0x0000078000007944 */ /* 0x000fea0003c00000 */
[----:B01----:R-:W-:Y:S01]  /*4220*/  FADD.FTZ R110, R110, R141 ;  /* 0x0000008d6e6e7221 */ /* 0x003fe20000010000 */
[----:B------:R-:W-:Y:S01]  /*4230*/  HFMA2.MMA R141, -RZ, RZ, 0, 9.5367431640625e-07 ;  /* 0x00000010ff8d7435 */ /* 0x000fe200000001ff */
[----:B------:R-:W-:Y:S02]  /*4240*/  MOV R111, 0x1f ;  /* 0x0000001f006f7802 */ /* 0x000fe40000000f00 */
[----:B------:R-:W-:Y:S02]  /*4250*/  MOV R140, 0xffffffff ;  /* 0xffffffff008c7802 */ /* 0x000fe40000000f00 */
[----:B------:R-:W-:Y:S02]  /*4260*/  MOV R108, 0x4280 ;  /* 0x00004280006c7802 */ /* 0x000fe40000000f00 */
[----:B------:R-:W-:Y:S05]  /*4270*/  CALL.REL.NOINC `($__internal_82_$__cuda_sm70_shflsync_bfly_p) ;  /* 0x0000072000007944 */ /* 0x000fea0003c00000 */
        /* <DEDUP_REMOVED lines=87> */
[----:B------:R-:W-:Y:S05]  /*47f0*/  CALL.REL.NOINC `($__internal_82_$__cuda_sm70_shflsync_bfly_p) ;  /* 0x000001a000007944 */ /* 0x000fea0003c00000 */
[----:B01----:R-:W-:Y:S01]  /*4800*/  FADD.FTZ R110, R110, R141 ;  /* 0x0000008d6e6e7221 */ /* 0x003fe20000010000 */
[----:B------:R-:W-:Y:S01]  /*4810*/  HFMA2.MMA R141, -RZ, RZ, 0, 1.1920928955078125e-07 ;  /* 0x00000002ff8d7435 */ /* 0x000fe200000001ff */
[----:B------:R-:W-:Y:S02]  /*4820*/  MOV R111, 0x1f ;  /* 0x0000001f006f7802 */ /* 0x000fe40000000f00 */
[----:B------:R-:W-:Y:S02]  /*4830*/  MOV R140, 0xffffffff ;  /* 0xffffffff008c7802 */ /* 0x000fe40000000f00 */
[----:B------:R-:W-:Y:S02]  /*4840*/  MOV R108, 0x4860 ;  /* 0x00004860006c7802 */ /* 0x000fe40000000f00 */
[----:B------:R-:W-:Y:S05]  /*4850*/  CALL.REL.NOINC `($__internal_82_$__cuda_sm70_shflsync_bfly_p) ;  /* 0x0000014000007944 */ /* 0x000fea0003c00000 */
[----:B01----:R-:W-:Y:S01]  /*4860*/  FADD.FTZ R110, R110, R141 ;  /* 0x0000008d6e6e7221 */ /* 0x003fe20000010000 */
[----:B------:R-:W-:Y:S01]  /*4870*/  HFMA2.MMA R141, -RZ, RZ, 0, 2.384185791015625e-07 ;  /* 0x00000004ff8d7435 */ /* 0x000fe200000001ff */
[----:B------:R-:W-:Y:S02]  /*4880*/  MOV R111, 0x1f ;  /* 0x0000001f006f7802 */ /* 0x000fe40000000f00 */
[----:B------:R-:W-:-:S02]  /*4890*/  MOV R140, 0xffffffff ;  /* 0xffffffff008c7802 */ /* 0x000fc40000000f00 */
[----:B------:R-:W-:Y:S02]  /*48a0*/  MOV R108, 0x48c0 ;  /* 0x000048c0006c7802 */ /* 0x000fe40000000f00 */
[----:B------:R-:W-:Y:S05]  /*48b0*/  CALL.REL.NOINC `($__internal_82_$__cuda_sm70_shflsync_bfly_p) ;  /* 0x000000e000007944 */ /* 0x000fea0003c00000 */
[----:B01----:R-:W-:Y:S01]  /*48c0*/  FADD.FTZ R110, R110, R141 ;  /* 0x0000008d6e6e7221 */ /* 0x003fe20000010000 */
[----:B------:R-:W-:Y:S01]  /*48d0*/  HFMA2.MMA R141, -RZ, RZ, 0, 4.76837158203125e-07 ;  /* 0x00000008ff8d7435 */ /* 0x000fe200000001ff */
[----:B------:R-:W-:Y:S02]  /*48e0*/  MOV R111, 0x1f ;  /* 0x0000001f006f7802 */ /* 0x000fe40000000f00 */
[----:B------:R-:W-:Y:S02]  /*48f0*/  MOV R140, 0xffffffff ;  /* 0xffffffff008c7802 */ /* 0x000fe40000000f00 */
[----:B------:R-:W-:Y:S02]  /*4900*/  MOV R108, 0x4920 ;  /* 0x00004920006c7802 */ /* 0x000fe40000000f00 */
[----:B------:R-:W-:Y:S05]  /*4910*/  CALL.REL.NOINC `($__internal_82_$__cuda_sm70_shflsync_bfly_p) ;  /* 0x0000008000007944 */ /* 0x000fea0003c00000 */
[----:B-1----:R-:W-:Y:S01]  /*4920*/  FADD.FTZ R136, R110, R141 ;  /* 0x0000008d6e887221 */ /* 0x002fe20000010000 */
[----:B------:R-:W-:Y:S01]  /*4930*/  HFMA2.MMA R141, -RZ, RZ, 0, 9.5367431640625e-07 ;  /* 0x00000010ff8d7435 */ /* 0x000fe200000001ff */
[----:B0-----:R-:W-:Y:S02]  /*4940*/  MOV R111, 0x1f ;  /* 0x0000001f006f7802 */ /* 0x001fe40000000f00 */
[----:B------:R-:W-:-:S02]  /*4950*/  MOV R140, 0xffffffff ;  /* 0xffffffff008c7802 */ /* 0x000fc40000000f00 */
[----:B------:R-:W-:Y:S02]  /*4960*/  MOV R110, R136 ;  /* 0x00000088006e7202 */ /* 0x000fe40000000f00 */
[----:B------:R-:W-:Y:S02]  /*4970*/  MOV R108, 0x4990 ;  /* 0x00004990006c7802 */ /* 0x000fe40000000f00 */
[----:B------:R-:W-:Y:S05]  /*4980*/  CALL.REL.NOINC `($__internal_82_$__cuda_sm70_shflsync_bfly_p) ;  /* 0x0000001000007944 */ /* 0x000fea0003c00000 */
[----:B01----:R-:W-:Y:S05]  /*4990*/  BRA `(.L_x_18525) ;  /* 0xffffea1000007947 */ /* 0x003fea000383ffff */
        .weak           $__internal_82_$__cuda_sm70_shflsync_bfly_p
        .type           $__internal_82_$__cuda_sm70_shflsync_bfly_p,@function
        .size           $__internal_82_$__cuda_sm70_shflsync_bfly_p,(.L_x_36170 - $__internal_82_$__cuda_sm70_shflsync_bfly_p)
$__internal_82_$__cuda_sm70_shflsync_bfly_p:
[----:B------:R-:W-:Y:S01]  /*49a0*/  HFMA2.MMA R109, -RZ, RZ, 0, 0 ;  /* 0x00000000ff6d7435 */ /* 0x000fe200000001ff */
[----:B------:R-:W-:Y:S04]  /*49b0*/  WARPSYNC R140 ;  /* 0x0000008c00007348 */ /* 0x000fe80003800000 */
[----:B------:R0:W1:Y:S01]  /*49c0*/  SHFL.BFLY PT, R141, R110, R141, R111 ;  /* 0x0c00008d6e8d7389 */ /* 0x00006200000e006f */
[----:B------:R-:W-:Y:S05]  /*49d0*/  RET.REL.NODEC R108 `(_ZN10layer_norm13ln_fwd_kernelINS_13Kernel_traitsIf6__halfS2_S2_fjLj1280ELj1ELj4ELj1ELj16ENS_18Kernel_traits_baseILj1280EfS2_S2_S2_fjLj128EEEEELb0ELb0ELb1ELb0EEEvNS_9FwdParamsE) ;  /* 0xffffb6206c007950 */ /* 0x000fea0003c3ffff */
.L_x_18526:
        /* <DEDUP_REMOVED lines=10> */
.L_x_36170:


//--------------------- .text._ZN10layer_norm13ln_fwd_kernelINS_13Kernel_traitsIf6__halfS2_S2_fjLj1280ELj1ELj4ELj1ELj16ENS_18Kernel_traits_baseILj1280EfS2_S2_S2_fjLj128EEEEELb0ELb0ELb1ELb1EEEvNS_9FwdParamsE --------------------------
	.section	.text._ZN10layer_norm13ln_fwd_kernelINS_13Kernel_traitsIf6__halfS2_S2_fjLj1280ELj1ELj4ELj1ELj16ENS_18Kernel_traits_baseILj1280EfS2_S2_S2_fjLj128EEEEELb0ELb0ELb1ELb1EEEvNS_9FwdParamsE,"ax",@progbits
	.sectioninfo	@"SHI_REGISTERS=167"
	.align	128
        .global         _ZN10layer_norm13ln_fwd_kernelINS_13Kernel_traitsIf6__halfS2_S2_fjLj1280ELj1ELj4ELj1ELj16ENS_18Kernel_traits_baseILj1280EfS2_S2_S2_fjLj128EEEEELb0ELb0ELb1ELb1EEEvNS_9FwdParamsE
        .type           _ZN10layer_norm13ln_fwd_kernelINS_13Kernel_traitsIf6__halfS2_S2_fjLj1280ELj1ELj4ELj1ELj16ENS_18Kernel_traits_baseILj1280EfS2_S2_S2_fjLj128EEEEELb0ELb0ELb1ELb1EEEvNS_9FwdParamsE,@function
        .size           _ZN10layer_norm13ln_fwd_kernelINS_13Kernel_traitsIf6__halfS2_S2_fjLj1280ELj1ELj4ELj1ELj16ENS_18Kernel_traits_baseILj1280EfS2_S2_S2_fjLj128EEEEELb0ELb0ELb1ELb1EEEvNS_9FwdParamsE,(.L_x_36171 - _ZN10layer_norm13ln_fwd_kernelINS_13Kernel_traitsIf6__halfS2_S2_fjLj1280ELj1ELj4ELj1ELj16ENS_18Kernel_traits_baseILj1280EfS2_S2_S2_fjLj128EEEEELb0ELb0ELb1ELb1EEEvNS_9FwdParamsE)
        .other          _ZN10layer_norm13ln_fwd_kernelINS_13Kernel_traitsIf6__halfS2_S2_fjLj1280ELj1ELj4ELj1ELj16ENS_18Kernel_traits_baseILj1280EfS2_S2_S2_fjLj128EEEEELb0ELb0ELb1ELb1EEEvNS_9FwdParamsE,@"STO_CUDA_ENTRY STV_DEFAULT"
_ZN10layer_norm13ln_fwd_kernelINS_13Kernel_traitsIf6__halfS2_S2_fjLj1280ELj1ELj4ELj1ELj16ENS_18Kernel_traits_baseILj1280EfS2_S2_S2_fjLj128EEEEELb0ELb0ELb1ELb1EEEvNS_9FwdParamsE:
.text._ZN10layer_norm13ln_fwd_kernelINS_13Kernel_traitsIf6__halfS2_S2_fjLj1280ELj1ELj4ELj1ELj16ENS_18Kernel_traits_baseILj1280EfS2_S2_S2_fjLj128EEEEELb0ELb0ELb1ELb1EEEvNS_9FwdParamsE:
        /* <DEDUP_REMOVED lines=58> */
.L_x_18652:
        /* <DEDUP_REMOVED lines=32> */
[----:B-----5:R-:W-:Y:S01]  /*05a0*/  HADD2.F32 R134, -RZ, R8.H0_H0 ;  /* 0x20000008ff867230 */ /* 0x020fe20000004100 */
[----:B------:R-:W-:Y:S05]  /*05b0*/  BRA `(.L_x_18529) ;  /* 0x0000004000007947 */ /* 0x000fea0003800000 */
.L_x_18528:
[----:B-1---5:R-:W-:Y:S02]  /*05c0*/  HADD2.F32 R134, -RZ, R4.H0_H0 ;  /* 0x20000004ff867230 */ /* 0x022fe40000004100 */
[----:B------:R-:W-:-:S03]  /*05d0*/  @P0 HADD2.F32 R3, -RZ, R8.H0_H0 ;  /* 0x20000008ff030230 */ /* 0x000fc60000004100 */
[----:B------:R-:W-:-:S04]  /*05e0*/  FMUL.FTZ R134, R134, c[0x0][0x1ec] ;  /* 0x00007b0086867a20 */ /* 0x000fc80000410000 */
[----:B------:R-:W-:Y:S02]  /*05f0*/  @P0 FADD.FTZ R134, R134, R3 ;  /* 0x0000000386860221 */ /* 0x000fe40000010000 */
.L_x_18529:
[----:B------:R-:W-:Y:S05]  /*0600*/  BSYNC B0 ;  /* 0x0000000000007941 */ /* 0x000fea0003800000 */
.L_x_18527:
[----:B------:R-:W-:Y:S01]  /*0610*/  BSSY B0, `(.L_x_18530) ;  /* 0x000000a000007945 */ /* 0x000fe20003800000 */
[----:B------:R-:W-:Y:S05]  /*0620*/  @P2 BRA `(.L_x_18531) ;  /* 0x0000004000002947 */ /* 0x000fea0003800000 */
[----:B------:R-:W-:Y:S01]  /*0630*/  HFMA2.MMA R133, -RZ, RZ, 0, 0 ;  /* 0x00000000ff857435 */ /* 0x000fe200000001ff */
[----:B------:R-:W-:Y:S05]  /*0640*/  @!P0 BRA `(.L_x_18532) ;  /* 0x0000006000008947 */ /* 0x000fea0003800000 */
[----:B-----5:R-:W-:Y:S01]  /*0650*/  HADD2.F32 R133, -RZ, R8.H1_H1 ;  /* 0x30000008ff857230 */ /* 0x020fe20000004100 */
[----:B------:R-:W-:Y:S05]  /*0660*/  BRA `(.L_x_18532) ;  /* 0x0000004000007947 */ /* 0x000fea0003800000 */
.L_x_18531:
[----:B-----5:R-:W-:Y:S02]  /*0670*/  HADD2.F32 R133, -RZ, R4.H1_H1 ;  /* 0x30000004ff857230 */ /* 0x020fe40000004100 */
[----:B------:R-:W-:-:S03]  /*0680*/  @P0 HADD2.F32 R92, -RZ, R8.H1_H1 ;  /* 0x30000008ff5c0230 */ /* 0x000fc60000004100 */
[----:B------:R-:W-:-:S04]  /*0690*/  FMUL.FTZ R133, R133, c[0x0][0x1ec] ;  /* 0x00007b0085857a20 */ /* 0x000fc80000410000 */
[----:B------:R-:W-:Y:S02]  /*06a0*/  @P0 FADD.FTZ R133, R133, R92 ;  /* 0x0000005c85850221 */ /* 0x000fe40000010000 */
.L_x_18532:
[----:B------:R-:W-:Y:S05]  /*06b0*/  BSYNC B0 ;  /* 0x0000000000007941 */ /* 0x000fea0003800000 */
.L_x_18530:
[----:B------:R-:W-:Y:S01]  /*06c0*/  BSSY B0, `(.L_x_18533) ;  /* 0x000000a000007945 */ /* 0x000fe20003800000 */
[----:B------:R-:W-:Y:S05]  /*06d0*/  @P2 BRA `(.L_x_18534) ;  /* 0x0000004000002947 */ /* 0x000fea0003800000 */
[----:B------:R-:W-:Y:S01]  /*06e0*/  MOV R135, RZ ;  /* 0x000000ff00877202 */ /* 0x000fe20000000f00 */
[----:B------:R-:W-:Y:S05]  /*06f0*/  @!P0 BRA `(.L_x_18535) ;  /* 0x0000006000008947 */ /* 0x000fea0003800000 */
[----:B-----5:R-:W-:Y:S01]  /*0700*/  HADD2.F32 R135, -RZ, R9.H0_H0 ;  /* 0x20000009ff877230 */ /* 0x020fe20000004100 */
[----:B------:R-:W-:Y:S05]  /*0710*/  BRA `(.L_x_18535) ;  /* 0x0000004000007947 */ /* 0x000fea0003800000 */
.L_x_18534:
[----:B-----5:R-:W-:Y:S02]  /*0720*/  HADD2.F32 R135, -RZ, R5.H0_H0 ;  /* 0x20000005ff877230 */ /* 0x020fe40000004100 */
[----:B------:R-:W-:-:S03]  /*0730*/  @P0 HADD2.F32 R92, -RZ, R9.H0_H0 ;  /* 0x20000009ff5c0230 */ /* 0x000fc60000004100 */
[----:B------:R-:W-:-:S04]  /*0740*/  FMUL.FTZ R135, R135, c[0x0][0x1ec] ;  /* 0x00007b0087877a20 */ /* 0x000fc80000410000 */
[----:B------:R-:W-:Y:S02]  /*0750*/  @P0 FADD.FTZ R135, R135, R92 ;  /* 0x0000005c87870221 */ /* 0x000fe40000010000 */
.L_x_18535:
[----:B------:R-:W-:Y:S05]  /*0760*/  BSYNC B0 ;  /* 0x0000000000007941 */ /* 0x000fea0003800000 */
.L_x_18533:
[----:B------:R-:W-:Y:S01]  /*0770*/  BSSY B0, `(.L_x_18536) ;  /* 0x000000a000007945 */ /* 0x000fe20003800000 */
[----:B------:R-:W-:Y:S05]  /*0780*/  @P2 BRA `(.L_x_18537) ;  /* 0x0000004000002947 */ /* 0x000fea0003800000 */
[----:B------:R-:W-:Y:S01]  /*0790*/  HFMA2.MMA R108, -RZ, RZ, 0, 0 ;  /* 0x00000000ff6c7435 */ /* 0x000fe200000001ff */
[----:B------:R-:W-:Y:S05]  /*07a0*/  @!P0 BRA `(.L_x_18538) ;  /* 0x0000006000008947 */ /* 0x000fea0003800000 */
[----:B-----5:R-:W-:Y:S01]  /*07b0*/  HADD2.F32 R108, -RZ, R9.H1_H1 ;  /* 0x30000009ff6c7230 */ /* 0x020fe20000004100 */
[----:B------:R-:W-:Y:S05]  /*07c0*/  BRA `(.L_x_18538) ;  /* 0x0000004000007947 */ /* 0x000fea0003800000 */
.L_x_18537:
[----:B-----5:R-:W-:Y:S02]  /*07d0*/  HADD2.F32 R108, -RZ, R5.H1_H1 ;  /* 0x30000005ff6c7230 */ /* 0x020fe40000004100 */
[----:B------:R-:W-:-:S03]  /*07e0*/  @P0 HADD2.F32 R3, -RZ, R9.H1_H1 ;  /* 0x30000009ff030230 */ /* 0x000fc60000004100 */
[----:B------:R-:W-:-:S04]  /*07f0*/  FMUL.FTZ R108, R108, c[0x0][0x1ec] ;  /* 0x00007b006c6c7a20 */ /* 0x000fc80000410000 */
[----:B------:R-:W-:Y:S02]  /*0800*/  @P0 FADD.FTZ R108, R108, R3 ;  /* 0x000000036c6c0221 */ /* 0x000fe40000010000 */
.L_x_18538:
[----:B------:R-:W-:Y:S05]  /*0810*/  BSYNC B0 ;  /* 0x0000000000007941 */ /* 0x000fea0003800000 */
.L_x_18536:
[----:B------:R-:W-:Y:S01]  /*0820*/  BSSY B0, `(.L_x_18539) ;  /* 0x000000a000007945 */ /* 0x000fe20003800000 */
[----:B------:R-:W-:Y:S05]  /*0830*/  @P2 BRA `(.L_x_18540) ;  /* 0x0000004000002947 */ /* 0x000fea0003800000 */
[----:B------:R-:W-:Y:S01]  /*0840*/  MOV R97, RZ ;  /* 0x000000ff00617202 */ /* 0x000fe20000000f00 */
[----:B------:R-:W-:Y:S05]  /*0850*/  @!P0 BRA `(.L_x_18541) ;  /* 0x0000006000008947 */ /* 0x000fea0003800000 */
[----:B-----5:R-:W-:Y:S01]  /*0860*/  HADD2.F32 R97, -RZ, R10.H0_H0 ;  /* 0x2000000aff617230 */ /* 0x020fe20000004100 */
[----:B------:R-:W-:Y:S05]  /*0870*/  BRA `(.L_x_18541) ;  /* 0x0000004000007947 */ /* 0x000fea0003800000 */
.L_x_18540:
[----:B-----5:R-:W-:Y:S02]  /*0880*/  HADD2.F32 R97, -RZ, R6.H0_H0 ;  /* 0x20000006ff617230 */ /* 0x020fe40000004100 */
[----:B------:R-:W-:-:S03]  /*0890*/  @P0 HADD2.F32 R92, -RZ, R10.H0_H0 ;  /* 0x2000000aff5c0230 */ /* 0x000fc60000004100 */
[----:B------:R-:W-:-:S04]  /*08a0*/  FMUL.FTZ R97, R97, c[0x0][0x1ec] ;  /* 0x00007b0061617a20 */ /* 0x000fc80000410000 */
[----:B------:R-:W-:Y:S02]  /*08b0*/  @P0 FADD.FTZ R97, R97, R92 ;  /* 0x0000005c61610221 */ /* 0x000fe40000010000 */
.L_x_18541:
[----:B------:R-:W-:Y:S05]  /*08c0*/  BSYNC B0 ;  /* 0x0000000000007941 */ /* 0x000fea0003800000 */
.L_x_18539:
[----:B------:R-:W-:Y:S01]  /*08d0*/  BSSY B0, `(.L_x_18542) ;  /* 0x000000a000007945 */ /* 0x000fe20003800000 */
[----:B------:R-:W-:Y:S05]  /*08e0*/  @P2 BRA `(.L_x_18543) ;  /* 0x0000004000002947 */ /* 0x000fea0003800000 */
[----:B------:R-:W-:Y:S01]  /*08f0*/  HFMA2.MMA R102, -RZ, RZ, 0, 0 ;  /* 0x00000000ff667435 */ /* 0x000fe200000001ff */
[----:B------:R-:W-:Y:S05]  /*0900*/  @!P0 BRA `(.L_x_18544) ;  /* 0x0000006000008947 */ /* 0x000fea0003800000 */
[----:B-----5:R-:W-:Y:S01]  /*0910*/  HADD2.F32 R102, -RZ, R10.H1_H1 ;  /* 0x3000000aff667230 */ /* 0x020fe20000004100 */
[----:B------:R-:W-:Y:S05]  /*0920*/  BRA `(.L_x_18544) ;  /* 0x0000004000007947 */ /* 0x000fea0003800000 */
.L_x_18543:
[----:B-----5:R-:W-:Y:S02]  /*0930*/  HADD2.F32 R102, -RZ, R6.H1_H1 ;  /* 0x30000006ff667230 */ /* 0x020fe40000004100 */
[----:B------:R-:W-:-:S03]  /*0940*/  @P0 HADD2.F32 R3, -RZ, R10.H1_H1 ;  /* 0x3000000aff030230 */ /* 0x000fc60000004100 */
[----:B------:R-:W-:-:S04]  /*0950*/  FMUL.FTZ R102, R102, c[0x0][0x1ec] ;  /* 0x00007b0066667a20 */ /* 0x000fc80000410000 */
[----:B------:R-:W-:Y:S02]  /*0960*/  @P0 FADD.FTZ R102, R102, R3 ;  /* 0x0000000366660221 */ /* 0x000fe40000010000 */
.L_x_18544:
[----:B------:R-:W-:Y:S05]  /*0970*/  BSYNC B0 ;  /* 0x0000000000007941 */ /* 0x000fea0003800000 */
.L_x_18542:
[----:B------:R-:W-:Y:S01]  /*0980*/  BSSY B0, `(.L_x_18545) ;  /* 0x000000a000007945 */ /* 0x000fe20003800000 */
[----:B------:R-:W-:Y:S05]  /*0990*/  @P2 BRA `(.L_x_18546) ;  /* 0x0000004000002947 */ /* 0x000fea0003800000 */
[----:B------:R-:W-:Y:S01]  /*09a0*/  MOV R105, RZ ;  /* 0x000000ff00697202 */ /* 0x000fe20000000f00 */
[----:B------:R-:W-:Y:S05]  /*09b0*/  @!P0 BRA `(.L_x_18547) ;  /* 0x0000006000008947 */ /* 0x000fea0003800000 */
[----:B-----5:R-:W-:Y:S01]  /*09c0*/  HADD2.F32 R105, -RZ, R11.H0_H0 ;  /* 0x2000000bff697230 */ /* 0x020fe20000004100 */
[----:B------:R-:W-:Y:S05]  /*09d0*/  BRA `(.L_x_18547) ;  /* 0x0000004000007947 */ /* 0x000fea0003800000 */
.L_x_18546:
[----:B-----5:R-:W-:Y:S02]  /*09e0*/  HADD2.F32 R105, -RZ, R7.H0_H0 ;  /* 0x20000007ff697230 */ /* 0x020fe40000004100 */
[----:B------:R-:W-:-:S03]  /*09f0*/  @P0 HADD2.F32 R92, -RZ, R11.H0_H0 ;  /* 0x2000000bff5c0230 */ /* 0x000fc60000004100 */
[----:B------:R-:W-:-:S04]  /*0a00*/  FMUL.FTZ R105, R105, c[0x0][0x1ec] ;  /* 0x00007b0069697a20 */ /* 0x000fc80000410000 */
[----:B------:R-:W-:Y:S02]  /*0a10*/  @P0 FADD.FTZ R105, R105, R92 ;  /* 0x0000005c69690221 */ /* 0x000fe40000010000 */
.L_x_18547:
[----:B------:R-:W-:Y:S05]  /*0a20*/  BSYNC B0 ;  /* 0x0000000000007941 */ /* 0x000fea0003800000 */
.L_x_18545:
[----:B------:R-:W-:Y:S01]  /*0a30*/  BSSY B0, `(.L_x_18548) ;  /* 0x000000a000007945 */ /* 0x000fe20003800000 */
[----:B------:R-:W-:Y:S05]  /*0a40*/  @P2 BRA `(.L_x_18549) ;  /* 0x0000004000002947 */ /* 0x000fea0003800000 */
[----:B------:R-:W-:Y:S01]  /*0a50*/  HFMA2.MMA R96, -RZ, RZ, 0, 0 ;  /* 0x00000000ff607435 */ /* 0x000fe200000001ff */
[----:B------:R-:W-:Y:S05]  /*0a60*/  @!P0 BRA `(.L_x_18550) ;  /* 0x0000006000008947 */ /* 0x000fea0003800000 */
[----:B-----5:R-:W-:Y:S01]  /*0a70*/  HADD2.F32 R96, -RZ, R11.H1_H1 ;  /* 0x3000000bff607230 */ /* 0x020fe20000004100 */
[----:B------:R-:W-:Y:S05]  /*0a80*/  BRA `(.L_x_18550) ;  /* 0x0000004000007947 */ /* 0x000fea0003800000 */
.L_x_18549:
[----:B-----5:R-:W-:Y:S02]  /*0a90*/  HADD2.F32 R96, -RZ, R7.H1_H1 ;  /* 0x30000007ff607230 */ /* 0x020fe40000004100 */
[----:B------:R-:W-:-:S03]  /*0aa0*/  @P0 HADD2.F32 R3, -RZ, R11.H1_H1 ;  /* 0x3000000bff030230 */ /* 0x000fc60000004100 */
[----:B------:R-:W-:-:S04]  /*0ab0*/  FMUL.FTZ R96, R96, c[0x0][0x1ec] ;  /* 0x00007b0060607a20 */ /* 0x000fc80000410000 */
[----:B------:R-:W-:Y:S02]  /*0ac0*/  @P0 FADD.FTZ R96, R96, R3 ;  /* 0x0000000360600221 */ /* 0x000fe40000010000 */
.L_x_18550:
[----:B------:R-:W-:Y:S05]  /*0ad0*/  BSYNC B0 ;  /* 0x0000000000007941 */ /* 0x000fea0003800000 */
.L_x_18548:
        /* <DEDUP_REMOVED lines=19> */
.L_x_18552:
[----:B0----5:R-:W-:Y:S02]  /*0c10*/  HADD2.F32 R106, -RZ, R4.H0_H0 ;  /* 0x20000004ff6a7230 */ /* 0x021fe40000004100 */
[----:B------:R-:W-:-:S03]  /*0c20*/  @P0 HADD2.F32 R3, -RZ, R8.H0_H0 ;  /* 0x20000008ff030230 */ /* 0x000fc60000004100 */
[----:B------:R-:W-:-:S04]  /*0c30*/  FMUL.FTZ R106, R106, c[0x0][0x1ec] ;  /* 0x00007b006a6a7a20 */ /* 0x000fc80000410000 */
[----:B------:R-:W-:Y:S02]  /*0c40*/  @P0 FADD.FTZ R106, R3, R106 ;  /* 0x0000006a036a0221 */ /* 0x000fe40000010000 */
.L_x_18553:
[----:B------:R-:W-:Y:S05]  /*0c50*/  BSYNC B0 ;  /* 0x0000000000007941 */ /* 0x000fea0003800000 */
.L_x_18551:
[----:B------:R-:W-:Y:S01]  /*0c60*/  BSSY B0, `(.L_x_18554) ;  /* 0x000000a000007945 */ /* 0x000fe20003800000 */
[----:B------:R-:W-:Y:S05]  /*0c70*/  @P2 BRA `(.L_x_18555) ;  /* 0x0000004000002947 */ /* 0x000fea0003800000 */
[----:B------:R-:W-:Y:S01]  /*0c80*/  MOV R107, RZ ;  /* 0x000000ff006b7202 */ /* 0x000fe20000000f00 */
[----:B------:R-:W-:Y:S05]  /*0c90*/  @!P0 BRA `(.L_x_18556) ;  /* 0x0000006000008947 */ /* 0x000fea0003800000 */
[----:B-----5:R-:W-:Y:S01]  /*0ca0*/  HADD2.F32 R107, -RZ, R8.H1_H1 ;  /* 0x30000008ff6b7230 */ /* 0x020fe20000004100 */
[----:B------:R-:W-:Y:S05]  /*0cb0*/  BRA `(.L_x_18556) ;  /* 0x0000004000007947 */ /* 0x000fea0003800000 */
.L_x_18555:
[----:B-----5:R-:W-:Y:S02]  /*0cc0*/  HADD2.F32 R107, -RZ, R4.H1_H1 ;  /* 0x30000004ff6b7230 */ /* 0x020fe40000004100 */
[----:B------:R-:W-:-:S03]  /*0cd0*/  @P0 HADD2.F32 R92, -RZ, R8.H1_H1 ;  /* 0x30000008ff5c0230 */ /* 0x000fc60000004100 */
[----:B------:R-:W-:-:S04]  /*0ce0*/  FMUL.FTZ R107, R107, c[0x0][0x1ec] ;  /* 0x00007b006b6b7a20 */ /* 0x000fc80000410000 */
[----:B------:R-:W-:Y:S02]  /*0cf0*/  @P0 FADD.FTZ R107, R92, R107 ;  /* 0x0000006b5c6b0221 */ /* 0x000fe40000010000 */
.L_x_18556:
[----:B------:R-:W-:Y:S05]  /*0d00*/  BSYNC B0 ;  /* 0x0000000000007941 */ /* 0x000fea0003800000 */
.L_x_18554:
[----:B------:R-:W-:Y:S01]  /*0d10*/  BSSY B0, `(.L_x_18557) ;  /* 0x000000a000007945 */ /* 0x000fe20003800000 */
[----:B------:R-:W-:Y:S05]  /*0d20*/  @P2 BRA `(.L_x_18558) ;  /* 0x0000004000002947 */ /* 0x000fea0003800000 */
[----:B------:R-:W-:Y:S01]  /*0d30*/  HFMA2.MMA R100, -RZ, RZ, 0, 0 ;  /* 0x00000000ff647435 */ /* 0x000fe200000001ff */
[----:B------:R-:W-:Y:S05]  /*0d40*/  @!P0 BRA `(.L_x_18559) ;  /* 0x0000006000008947 */ /* 0x000fea0003800000 */
[----:B-----5:R-:W-:Y:S01]  /*0d50*/  HADD2.F32 R100, -RZ, R9.H0_H0 ;  /* 0x20000009ff647230 */ /* 0x020fe20000004100 */
[----:B------:R-:W-:Y:S05]  /*0d60*/  BRA `(.L_x_18559) ;  /* 0x0000004000007947 */ /* 0x000fea0003800000 */
.L_x_18558:
[----:B-----5:R-:W-:Y:S02]  /*0d70*/  HADD2.F32 R100, -RZ, R5.H0_H0 ;  /* 0x20000005ff647230 */ /* 0x020fe40000004100 */
[----:B------:R-:W-:-:S03]  /*0d80*/  @P0 HADD2.F32 R3, -RZ, R9.H0_H0 ;  /* 0x20000009ff030230 */ /* 0x000fc60000004100 */
[----:B------:R-:W-:-:S04]  /*0d90*/  FMUL.FTZ R100, R100, c[0x0][0x1ec] ;  /* 0x00007b0064647a20 */ /* 0x000fc80000410000 */
[----:B------:R-:W-:Y:S02]  /*0da0*/  @P0 FADD.FTZ R100, R3, R100 ;  /* 0x0000006403640221 */ /* 0x000fe40000010000 */
.L_x_18559:
[----:B------:R-:W-:Y:S05]  /*0db0*/  BSYNC B0 ;  /* 0x0000000000007941 */ /* 0x000fea0003800000 */
.L_x_18557:
[----:B------:R-:W-:Y:S01]  /*0dc0*/  BSSY B0, `(.L_x_18560) ;  /* 0x000000a000007945 */ /* 0x000fe20003800000 */
[----:B------:R-:W-:Y:S05]  /*0dd0*/  @P2 BRA `(.L_x_18561) ;  /* 0x0000004000002947 */ /* 0x000fea0003800000 */
[----:B------:R-:W-:Y:S01]  /*0de0*/  MOV R101, RZ ;  /* 0x000000ff00657202 */ /* 0x000fe20000000f00 */
[----:B------:R-:W-:Y:S05]  /*0df0*/  @!P0 BRA `(.L_x_18562) ;  /* 0x0000006000008947 */ /* 0x000fea0003800000 */
[----:B-----5:R-:W-:Y:S01]  /*0e00*/  HADD2.F32 R101, -RZ, R9.H1_H1 ;  /* 0x30000009ff657230 */ /* 0x020fe20000004100 */
[----:B------:R-:W-:Y:S05]  /*0e10*/  BRA `(.L_x_18562) ;  /* 0x0000004000007947 */ /* 0x000fea0003800000 */
.L_x_18561:
[----:B-----5:R-:W-:Y:S02]  /*0e20*/  HADD2.F32 R101, -RZ, R5.H1_H1 ;  /* 0x30000005ff657230 */ /* 0x020fe40000004100 */
[----:B------:R-:W-:-:S03]  /*0e30*/  @P0 HADD2.F32 R92, -RZ, R9.H1_H1 ;  /* 0x30000009ff5c0230 */ /* 0x000fc60000004100 */
[----:B------:R-:W-:-:S04]  /*0e40*/  FMUL.FTZ R101, R101, c[0x0][0x1ec] ;  /* 0x00007b0065657a20 */ /* 0x000fc80000410000 */
[----:B------:R-:W-:Y:S02]  /*0e50*/  @P0 FADD.FTZ R101, R92, R101 ;  /* 0x000000655c650221 */ /* 0x000fe40000010000 */
.L_x_18562:
[----:B------:R-:W-:Y:S05]  /*0e60*/  BSYNC B0 ;  /* 0x0000000000007941 */ /* 0x000fea0003800000 */
.L_x_18560:
[----:B------:R-:W-:Y:S01]  /*0e70*/  BSSY B0, `(.L_x_18563) ;  /* 0x000000a000007945 */ /* 0x000fe20003800000 */
[----:B------:R-:W-:Y:S05]  /*0e80*/  @P2 BRA `(.L_x_18564) ;  /* 0x0000004000002947 */ /* 0x000fea0003800000 */
[----:B------:R-:W-:Y:S01]  /*0e90*/  HFMA2.MMA R98, -RZ, RZ, 0, 0 ;  /* 0x00000000ff627435 */ /* 0x000fe200000001ff */
[----:B------:R-:W-:Y:S05]  /*0ea0*/  @!P0 BRA `(.L_x_18565) ;  /* 0x0000006000008947 */ /* 0x000fea0003800000 */
[----:B-----5:R-:W-:Y:S01]  /*0eb0*/  HADD2.F32 R98, -RZ, R10.H0_H0 ;  /* 0x2000000aff627230 */ /* 0x020fe20000004100 */
[----:B------:R-:W-:Y:S05]  /*0ec0*/  BRA `(.L_x_18565) ;  /* 0x0000004000007947 */ /* 0x000fea0003800000 */
.L_x_18564:
[----:B-----5:R-:W-:Y:S02]  /*0ed0*/  HADD2.F32 R98, -RZ, R6.H0_H0 ;  /* 0x20000006ff627230 */ /* 0x020fe40000004100 */
[----:B------:R-:W-:-:S03]  /*0ee0*/  @P0 HADD2.F32 R3, -RZ, R10.H0_H0 ;  /* 0x2000000aff030230 */ /* 0x000fc60000004100 */
[----:B------:R-:W-:-:S04]  /*0ef0*/  FMUL.FTZ R98, R98, c[0x0][0x1ec] ;  /* 0x00007b0062627a20 */ /* 0x000fc80000410000 */
[----:B------:R-:W-:Y:S02]  /*0f00*/  @P0 FADD.FTZ R98, R3, R98 ;  /* 0x0000006203620221 */ /* 0x000fe40000010000 */
.L_x_18565:
[----:B------:R-:W-:Y:S05]  /*0f10*/  BSYNC B0 ;  /* 0x0000000000007941 */ /* 0x000fea0003800000 */
.L_x_18563:
[----:B------:R-:W-:Y:S01]  /*0f20*/  BSSY B0, `(.L_x_18566) ;  /* 0x000000a000007945 */ /* 0x000fe20003800000 */
[----:B------:R-:W-:Y:S05]  /*0f30*/  @P2 BRA `(.L_x_18567) ;  /* 0x0000004000002947 */ /* 0x000fea0003800000 */
[----:B------:R-:W-:Y:S01]  /*0f40*/  MOV R103, RZ ;  /* 0x000000ff00677202 */ /* 0x000fe20000000f00 */
[----:B------:R-:W-:Y:S05]  /*0f50*/  @!P0 BRA `(.L_x_18568) ;  /* 0x0000006000008947 */ /* 0x000fea0003800000 */
[----:B-----5:R-:W-:Y:S01]  /*0f60*/  HADD2.F32 R103, -RZ, R10.H1_H1 ;  /* 0x3000000aff677230 */ /* 0x020fe20000004100 */
[----:B------:R-:W-:Y:S05]  /*0f70*/  BRA `(.L_x_18568) ;  /* 0x0000004000007947 */ /* 0x000fea0003800000 */
.L_x_18567:
[----:B-----5:R-:W-:Y:S02]  /*0f80*/  HADD2.F32 R103, -RZ, R6.H1_H1 ;  /* 0x30000006ff677230 */ /* 0x020fe40000004100 */
[----:B------:R-:W-:-:S03]  /*0f90*/  @P0 HADD2.F32 R92, -RZ, R10.H1_H1 ;  /* 0x3000000aff5c0230 */ /* 0x000fc60000004100 */
[----:B------:R-:W-:-:S04]  /*0fa0*/  FMUL.FTZ R103, R103, c[0x0][0x1ec] ;  /* 0x00007b0067677a20 */ /* 0x000fc80000410000 */
[----:B------:R-:W-:Y:S02]  /*0fb0*/  @P0 FADD.FTZ R103, R92, R103 ;  /* 0x000000675c670221 */ /* 0x000fe40000010000 */
.L_x_18568:
[----:B------:R-:W-:Y:S05]  /*0fc0*/  BSYNC B0 ;  /* 0x0000000000007941 */ /* 0x000fea0003800000 */
.L_x_18566:
[----:B------:R-:W-:Y:S01]  /*0fd0*/  BSSY B0, `(.L_x_18569) ;  /* 0x000000a000007945 */ /* 0x000fe20003800000 */
[----:B------:R-:W-:Y:S05]  /*0fe0*/  @P2 BRA `(.L_x_18570) ;  /* 0x0000004000002947 */ /* 0x000fea0003800000 */
[----:B------:R-:W-:Y:S01]  /*0ff0*/  HFMA2.MMA R99, -RZ, RZ, 0, 0 ;  /* 0x00000000ff637435 */ /* 0x000fe200000001ff */
[----:B------:R-:W-:Y:S05]  /*1000*/  @!P0 BRA `(.L_x_18571) ;  /* 0x0000006000008947 */ /* 0x000fea0003800000 */
[----:B-----5:R-:W-:Y:S01]  /*1010*/  HADD2.F32 R99, -RZ, R11.H0_H0 ;  /* 0x2000000bff637230 */ /* 0x020fe20000004100 */
[----:B------:R-:W-:Y:S05]  /*1020*/  BRA `(.L_x_18571) ;  /* 0x0000004000007947 */ /* 0x000fea0003800000 */
.L_x_18570:
[----:B-----5:R-:W-:Y:S02]  /*1030*/  HADD2.F32 R99, -RZ, R7.H0_H0 ;  /* 0x20000007ff637230 */ /* 0x020fe40000004100 */
[----:B------:R-:W-:-:S03]  /*1040*/  @P0 HADD2.F32 R92, -RZ, R11.H0_H0 ;  /* 0x2000000bff5c0230 */ /* 0x000fc60000004100 */
[----:B------:R-:W-:-:S04]  /*1050*/  FMUL.FTZ R99, R99, c[0x0][0x1ec] ;  /* 0x00007b0063637a20 */ /* 0x000fc80000410000 */
[----:B------:R-:W-:Y:S02]  /*1060*/  @P0 FADD.FTZ R99, R92, R99 ;  /* 0x000000635c630221 */ /* 0x000fe40000010000 */
.L_x_18571:
[----:B------:R-:W-:Y:S05]  /*1070*/  BSYNC B0 ;  /* 0x0000000000007941 */ /* 0x000fea0003800000 */
.L_x_18569:
[----:B------:R-:W-:Y:S01]  /*1080*/  BSSY B0, `(.L_x_18572) ;  /* 0x000000a000007945 */ /* 0x000fe20003800000 */
[----:B------:R-:W-:Y:S05]  /*1090*/  @P2 BRA `(.L_x_18573) ;  /* 0x0000004000002947 */ /* 0x000fea0003800000 */
[----:B------:R-:W-:Y:S01]  /*10a0*/  MOV R104, RZ ;  /* 0x000000ff00687202 */ /* 0x000fe20000000f00 */
[----:B------:R-:W-:Y:S05]  /*10b0*/  @!P0 BRA `(.L_x_18574) ;  /* 0x0000006000008947 */ /* 0x000fea0003800000 */
[----:B-----5:R-:W-:Y:S01]  /*10c0*/  HADD2.F32 R104, -RZ, R11.H1_H1 ;  /* 0x3000000bff687230 */ /* 0x020fe20000004100 */
[----:B------:R-:W-:Y:S05]  /*10d0*/  BRA `(.L_x_18574) ;  /* 0x0000004000007947 */ /* 0x000fea0003800000 */
.L_x_18573:
[----:B-----5:R-:W-:Y:S02]  /*10e0*/  HADD2.F32 R104, -RZ, R7.H1_H1 ;  /* 0x30000007ff687230 */ /* 0x020fe40000004100 */
[----:B------:R-:W-:-:S03]  /*10f0*/  @P0 HADD2.F32 R3, -RZ, R11.H1_H1 ;  /* 0x3000000bff030230 */ /* 0x000fc60000004100 */
[----:B------:R-:W-:-:S04]  /*1100*/  FMUL.FTZ R104, R104, c[0x0][0x1ec] ;  /* 0x00007b0068687a20 */ /* 0x000fc80000410000 */
[----:B------:R-:W-:Y:S02]  /*1110*/  @P0 FADD.FTZ R104, R3, R104 ;  /* 0x0000006803680221 */ /* 0x000fe40000010000 */
.L_x_18574:
[----:B------:R-:W-:Y:S05]  /*1120*/  BSYNC B0 ;  /* 0x0000000000007941 */ /* 0x000fea0003800000 */
.L_x_18572:
[----:B------:R-:W-:Y:S01]  /*1130*/  @P1 IADD3 R112, R2, 0x40, RZ ;  /* 0x0000004002701810 */ /* 0x000fe20007ffe0ff */
[----:B------:R-:W-:Y:S01]  /*1140*/  IMAD.WIDE.U32 R110, R110, R139, c[0x0][0x188] ;  /* 0x000062006e6e7625 */ /* 0x000fe200078e008b */
        /* <DEDUP_REMOVED lines=16> */
.L_x_18576:
[----:B-----5:R-:W-:Y:S02]  /*1250*/  HADD2.F32 R109, -RZ, R4.H0_H0 ;  /* 0x20000004ff6d7230 */ /* 0x020fe40000004100 */
[----:B0-----:R-:W-:-:S03]  /*1260*/  @P0 HADD2.F32 R92, -RZ, R8.H0_H0 ;  /* 0x20000008ff5c0230 */ /* 0x001fc60000004100 */
[----:B------:R-:W-:-:S04]  /*1270*/  FMUL.FTZ R109, R109, c[0x0][0x1ec] ;  /* 0x00007b006d6d7a20 */ /* 0x000fc80000410000 */
[----:B------:R-:W-:Y:S02]  /*1280*/  @P0 FADD.FTZ R109, R92, R109 ;  /* 0x0000006d5c6d0221 */ /* 0x000fe40000010000 */
.L_x_18577:
[----:B------:R-:W-:Y:S05]  /*1290*/  BSYNC B0 ;  /* 0x0000000000007941 */ /* 0x000fea0003800000 */
.L_x_18575:
[----:B------:R-:W-:Y:S01]  /*12a0*/  BSSY B0, `(.L_x_18578) ;  /* 0x000000a000007945 */ /* 0x000fe20003800000 */
[----:B------:R-:W-:Y:S05]  /*12b0*/  @P2 BRA `(.L_x_18579) ;  /* 0x0000004000002947 */ /* 0x000fea0003800000 */
[----:B------:R-:W-:Y:S01]  /*12c0*/  MOV R116, RZ ;  /* 0x000000ff00747202 */ /* 0x000fe20000000f00 */
[----:B------:R-:W-:Y:S05]  /*12d0*/  @!P0 BRA `(.L_x_18580) ;  /* 0x0000006000008947 */ /* 0x000fea0003800000 */
[----:B-----5:R-:W-:Y:S01]  /*12e0*/  HADD2.F32 R116, -RZ, R8.H1_H1 ;  /* 0x30000008ff747230 */ /* 0x020fe20000004100 */
[----:B------:R-:W-:Y:S05]  /*12f0*/  BRA `(.L_x_18580) ;  /* 0x0000004000007947 */ /* 0x000fea0003800000 */
.L_x_18579:
[----:B-----5:R-:W-:Y:S02]  /*1300*/  HADD2.F32 R116, -RZ, R4.H1_H1 ;  /* 0x30000004ff747230 */ /* 0x020fe40000004100 */
[----:B------:R-:W-:-:S03]  /*1310*/  @P0 HADD2.F32 R3, -RZ, R8.H1_H1 ;  /* 0x30000008ff030230 */ /* 0x000fc60000004100 */
[----:B------:R-:W-:-:S04]  /*1320*/  FMUL.FTZ R116, R116, c[0x0][0x1ec] ;  /* 0x00007b0074747a20 */ /* 0x000fc80000410000 */
[----:B------:R-:W-:Y:S02]  /*1330*/  @P0 FADD.FTZ R116, R3, R116 ;  /* 0x0000007403740221 */ /* 0x000fe40000010000 */
.L_x_18580:
[----:B------:R-:W-:Y:S05]  /*1340*/  BSYNC B0 ;  /* 0x0000000000007941 */ /* 0x000fea0003800000 */
.L_x_18578:
[----:B------:R-:W-:Y:S01]  /*1350*/  BSSY B0, `(.L_x_18581) ;  /* 0x000000a000007945 */ /* 0x000fe20003800000 */
[----:B------:R-:W-:Y:S05]  /*1360*/  @P2 BRA `(.L_x_18582) ;  /* 0x0000004000002947 */ /* 0x000fea0003800000 */
[----:B0-----:R-:W-:Y:S01]  /*1370*/  HFMA2.MMA R111, -RZ, RZ, 0, 0 ;  /* 0x00000000ff6f7435 */ /* 0x001fe200000001ff */
[----:B------:R-:W-:Y:S05]  /*1380*/  @!P0 BRA `(.L_x_18583) ;  /* 0x0000006000008947 */ /* 0x000fea0003800000 */
[----:B-----5:R-:W-:Y:S01]  /*1390*/  HADD2.F32 R111, -RZ, R9.H0_H0 ;  /* 0x20000009ff6f7230 */ /* 0x020fe20000004100 */
[----:B------:R-:W-:Y:S05]  /*13a0*/  BRA `(.L_x_18583) ;  /* 0x0000004000007947 */ /* 0x000fea0003800000 */
.L_x_18582:
[----:B0----5:R-:W-:Y:S02]  /*13b0*/  HADD2.F32 R111, -RZ, R5.H0_H0 ;  /* 0x20000005ff6f7230 */ /* 0x021fe40000004100 */
[----:B------:R-:W-:-:S03]  /*13c0*/  @P0 HADD2.F32 R92, -RZ, R9.H0_H0 ;  /* 0x20000009ff5c0230 */ /* 0x000fc60000004100 */
[----:B------:R-:W-:-:S04]  /*13d0*/  FMUL.FTZ R111, R111, c[0x0][0x1ec] ;  /* 0x00007b006f6f7a20 */ /* 0x000fc80000410000 */
[----:B------:R-:W-:Y:S02]  /*13e0*/  @P0 FADD.FTZ R111, R92, R111 ;  /* 0x0000006f5c6f0221 */ /* 0x000fe40000010000 */
.L_x_18583:
[----:B------:R-:W-:Y:S05]  /*13f0*/  BSYNC B0 ;  /* 0x0000000000007941 */ /* 0x000fea0003800000 */
.L_x_18581:
[----:B------:R-:W-:Y:S01]  /*1400*/  BSSY B0, `(.L_x_18584) ;  /* 0x000000a000007945 */ /* 0x000fe20003800000 */
[----:B------:R-:W-:Y:S05]  /*1410*/  @P2 BRA `(.L_x_18585) ;  /* 0x0000004000002947 */ /* 0x000fea0003800000 */
[----:B------:R-:W-:Y:S01]  /*1420*/  MOV R114, RZ ;  /* 0x000000ff00727202 */ /* 0x000fe20000000f00 */
[----:B------:R-:W-:Y:S05]  /*1430*/  @!P0 BRA `(.L_x_18586) ;  /* 0x0000006000008947 */ /* 0x000fea0003800000 */
[----:B-----5:R-:W-:Y:S01]  /*1440*/  HADD2.F32 R114, -RZ, R9.H1_H1 ;  /* 0x30000009ff727230 */ /* 0x020fe20000004100 */
[----:B------:R-:W-:Y:S05]  /*1450*/  BRA `(.L_x_18586) ;  /* 0x0000004000007947 */ /* 0x000fea0003800000 */
.L_x_18585:
[----:B-----5:R-:W-:Y:S02]  /*1460*/  HADD2.F32 R114, -RZ, R5.H1_H1 ;  /* 0x30000005ff727230 */ /* 0x020fe40000004100 */
[----:B------:R-:W-:-:S03]  /*1470*/  @P0 HADD2.F32 R3, -RZ, R9.H1_H1 ;  /* 0x30000009ff030230 */ /* 0x000fc60000004100 */
[----:B------:R-:W-:-:S04]  /*1480*/  FMUL.FTZ R114, R114, c[0x0][0x1ec] ;  /* 0x00007b0072727a20 */ /* 0x000fc80000410000 */
[----:B------:R-:W-:Y:S02]  /*1490*/  @P0 FADD.FTZ R114, R3, R114 ;  /* 0x0000007203720221 */ /* 0x000fe40000010000 */
.L_x_18586:
[----:B------:R-:W-:Y:S05]  /*14a0*/  BSYNC B0 ;  /* 0x0000000000007941 */ /* 0x000fea0003800000 */
.L_x_18584:
[----:B------:R-:W-:Y:S01]  /*14b0*/  BSSY B0, `(.L_x_18587) ;  /* 0x000000a000007945 */ /* 0x000fe20003800000 */
[----:B------:R-:W-:Y:S05]  /*14c0*/  @P2 BRA `(.L_x_18588) ;  /* 0x0000004000002947 */ /* 0x000fea0003800000 */
[----:B------:R-:W-:Y:S01]  /*14d0*/  HFMA2.MMA R110, -RZ, RZ, 0, 0 ;  /* 0x00000000ff6e7435 */ /* 0x000fe200000001ff */
[----:B------:R-:W-:Y:S05]  /*14e0*/  @!P0 BRA `(.L_x_18589) ;  /* 0x0000006000008947 */ /* 0x000fea0003800000 */
[----:B-----5:R-:W-:Y:S01]  /*14f0*/  HADD2.F32 R110, -RZ, R10.H0_H0 ;  /* 0x2000000aff6e7230 */ /* 0x020fe20000004100 */
[----:B------:R-:W-:Y:S05]  /*1500*/  BRA `(.L_x_18589) ;  /* 0x0000004000007947 */ /* 0x000fea0003800000 */
.L_x_18588:
[----:B-----5:R-:W-:Y:S02]  /*1510*/  HADD2.F32 R110, -RZ, R6.H0_H0 ;  /* 0x20000006ff6e7230 */ /* 0x020fe40000004100 */
[----:B------:R-:W-:-:S03]  /*1520*/  @P0 HADD2.F32 R3, -RZ, R10.H0_H0 ;  /* 0x2000000aff030230 */ /* 0x000fc60000004100 */
[----:B------:R-:W-:-:S04]  /*1530*/  FMUL.FTZ R110, R110, c[0x0][0x1ec] ;  /* 0x00007b006e6e7a20 */ /* 0x000fc80000410000 */
[----:B------:R-:W-:Y:S02]  /*1540*/  @P0 FADD.FTZ R110, R3, R110 ;  /* 0x0000006e036e0221 */ /* 0x000fe40000010000 */
.L_x_18589:
[----:B------:R-:W-:Y:S05]  /*1550*/  BSYNC B0 ;  /* 0x0000000000007941 */ /* 0x000fea0003800000 */
.L_x_18587:
[----:B------:R-:W-:Y:S01]  /*1560*/  BSSY B0, `(.L_x_18590) ;  /* 0x000000a000007945 */ /* 0x000fe20003800000 */
[----:B------:R-:W-:Y:S05]  /*1570*/  @P2 BRA `(.L_x_18591) ;  /* 0x0000004000002947 */ /* 0x000fea0003800000 */
[----:B------:R-:W-:Y:S01]  /*1580*/  MOV R115, RZ ;  /* 0x000000ff00737202 */ /* 0x000fe20000000f00 */
[----:B------:R-:W-:Y:S05]  /*1590*/  @!P0 BRA `(.L_x_18592) ;  /* 0x0000006000008947 */ /* 0x000fea0003800000 */
[----:B-----5:R-:W-:Y:S01]  /*15a0*/  HADD2.F32 R115, -RZ, R10.H1_H1 ;  /* 0x3000000aff737230 */ /* 0x020fe20000004100 */
[----:B------:R-:W-:Y:S05]  /*15b0*/  BRA `(.L_x_18592) ;  /* 0x0000004000007947 */ /* 0x000fea0003800000 */
.L_x_18591:
[----:B-----5:R-:W-:Y:S02]  /*15c0*/  HADD2.F32 R115, -RZ, R6.H1_H1 ;  /* 0x30000006ff737230 */ /* 0x020fe40000004100 */
[----:B------:R-:W-:-:S03]  /*15d0*/  @P0 HADD2.F32 R92, -RZ, R10.H1_H1 ;  /* 0x3000000aff5c0230 */ /* 0x000fc60000004100 */
[----:B------:R-:W-:-:S04]  /*15e0*/  FMUL.FTZ R115, R115, c[0x0][0x1ec] ;  /* 0x00007b0073737a20 */ /* 0x000fc80000410000 */
[----:B------:R-:W-:Y:S02]  /*15f0*/  @P0 FADD.FTZ R115, R92, R115 ;  /* 0x000000735c730221 */ /* 0x000fe40000010000 */
.L_x_18592:
[----:B------:R-:W-:Y:S05]  /*1600*/  BSYNC B0 ;  /* 0x0000000000007941 */ /* 0x000fea0003800000 */
.L_x_18590:
[----:B------:R-:W-:Y:S01]  /*1610*/  BSSY B0, `(.L_x_18593) ;  /* 0x000000a000007945 */ /* 0x000fe20003800000 */
[----:B------:R-:W-:Y:S05]  /*1620*/  @P2 BRA `(.L_x_18594) ;  /* 0x0000004000002947 */ /* 0x000fea0003800000 */
[----:B------:R-:W-:Y:S01]  /*1630*/  HFMA2.MMA R112, -RZ, RZ, 0, 0 ;  /* 0x00000000ff707435 */ /* 0x000fe200000001ff */
[----:B------:R-:W-:Y:S05]  /*1640*/  @!P0 BRA `(.L_x_18595) ;  /* 0x0000006000008947 */ /* 0x000fea0003800000 */
[----:B-----5:R-:W-:Y:S01]  /*1650*/  HADD2.F32 R112, -RZ, R11.H0_H0 ;  /* 0x2000000bff707230 */ /* 0x020fe20000004100 */
[----:B------:R-:W-:Y:S05]  /*1660*/  BRA `(.L_x_18595) ;  /* 0x0000004000007947 */ /* 0x000fea0003800000 */
.L_x_18594:
[----:B-----5:R-:W-:Y:S02]  /*1670*/  HADD2.F32 R112, -RZ, R7.H0_H0 ;  /* 0x20000007ff707230 */ /* 0x020fe40000004100 */
[----:B------:R-:W-:-:S03]  /*1680*/  @P0 HADD2.F32 R3, -RZ, R11.H0_H0 ;  /* 0x2000000bff030230 */ /* 0x000fc60000004100 */
[----:B------:R-:W-:-:S04]  /*1690*/  FMUL.FTZ R112, R112, c[0x0][0x1ec] ;  /* 0x00007b0070707a20 */ /* 0x000fc80000410000 */
[----:B------:R-:W-:Y:S02]  /*16a0*/  @P0 FADD.FTZ R112, R3, R112 ;  /* 0x0000007003700221 */ /* 0x000fe40000010000 */
.L_x_18595:
[----:B------:R-:W-:Y:S05]  /*16b0*/  BSYNC B0 ;  /* 0x0000000000007941 */ /* 0x000fea0003800000 */
.L_x_18593:
[----:B------:R-:W-:Y:S01]  /*16c0*/  BSSY B0, `(.L_x_18596) ;  /* 0x000000a000007945 */ /* 0x000fe20003800000 */
[----:B------:R-:W-:Y:S05]  /*16d0*/  @P2 BRA `(.L_x_18597) ;  /* 0x0000004000002947 */ /* 0x000fea0003800000 */
[----:B------:R-:W-:Y:S01]  /*16e0*/  MOV R113, RZ ;  /* 0x000000ff00717202 */ /* 0x000fe20000000f00 */
[----:B------:R-:W-:Y:S05]  /*16f0*/  @!P0 BRA `(.L_x_18598) ;  /* 0x0000006000008947 */ /* 0x000fea0003800000 */
[----:B-----5:R-:W-:Y:S01]  /*1700*/  HADD2.F32 R113, -RZ, R11.H1_H1 ;  /* 0x3000000bff717230 */ /* 0x020fe20000004100 */
[----:B------:R-:W-:Y:S05]  /*1710*/  BRA `(.L_x_18598) ;  /* 0x0000004000007947 */ /* 0x000fea0003800000 */
.L_x_18597:
[----:B-----5:R-:W-:Y:S02]  /*1720*/  HADD2.F32 R113, -RZ, R7.H1_H1 ;  /* 0x30000007ff717230 */ /* 0x020fe40000004100 */
[----:B------:R-:W-:-:S03]  /*1730*/  @P0 HADD2.F32 R92, -RZ, R11.H1_H1 ;  /* 0x3000000bff5c0230 */ /* 0x000fc60000004100 */
[----:B------:R-:W-:-:S04]  /*1740*/  FMUL.FTZ R113, R113, c[0x0][0x1ec] ;  /* 0x00007b0071717a20 */ /* 0x000fc80000410000 */
[----:B------:R-:W-:Y:S02]  /*1750*/  @P0 FADD.FTZ R113, R92, R113 ;  /* 0x000000715c710221 */ /* 0x000fe40000010000 */
.L_x_18598:
[----:B------:R-:W-:Y:S05]  /*1760*/  BSYNC B0 ;  /* 0x0000000000007941 */ /* 0x000fea0003800000 */
.L_x_18596:
[----:B------:R-:W-:Y:S01]  /*1770*/  @P1 IADD3 R120, R2, 0x60, RZ ;  /* 0x0000006002781810 */ /* 0x000fe20007ffe0ff */
[-C--:B------:R-:W-:Y:S01]  /*1780*/  IMAD.WIDE.U32 R118, R118, R139.reuse, c[0x0][0x188] ;  /* 0x0000620076767625 */ /* 0x080fe200078e008b */
        /* <DEDUP_REMOVED lines=16> */
.L_x_18600:
[----:B0----5:R-:W-:Y:S02]  /*1890*/  HADD2.F32 R123, -RZ, R4.H0_H0 ;  /* 0x20000004ff7b7230 */ /* 0x021fe40000004100 */
[----:B------:R-:W-:-:S03]  /*18a0*/  @P0 HADD2.F32 R92, -RZ, R8.H0_H0 ;  /* 0x20000008ff5c0230 */ /* 0x000fc60000004100 */
[----:B------:R-:W-:-:S04]  /*18b0*/  FMUL.FTZ R123, R123, c[0x0][0x1ec] ;  /* 0x00007b007b7b7a20 */ /* 0x000fc80000410000 */
[----:B------:R-:W-:Y:S02]  /*18c0*/  @P0 FADD.FTZ R123, R92, R123 ;  /* 0x0000007b5c7b0221 */ /* 0x000fe40000010000 */
.L_x_18601:
[----:B------:R-:W-:Y:S05]  /*18d0*/  BSYNC B0 ;  /* 0x0000000000007941 */ /* 0x000fea0003800000 */
.L_x_18599:
[----:B------:R-:W-:Y:S01]  /*18e0*/  BSSY B0, `(.L_x_18602) ;  /* 0x000000a000007945 */ /* 0x000fe20003800000 */
[----:B------:R-:W-:Y:S05]  /*18f0*/  @P2 BRA `(.L_x_18603) ;  /* 0x0000004000002947 */ /* 0x000fea0003800000 */
[----:B------:R-:W-:Y:S01]  /*1900*/  MOV R124, RZ ;  /* 0x000000ff007c7202 */ /* 0x000fe20000000f00 */
[----:B------:R-:W-:Y:S05]  /*1910*/  @!P0 BRA `(.L_x_18604) ;  /* 0x0000006000008947 */ /* 0x000fea0003800000 */
[----:B-----5:R-:W-:Y:S01]  /*1920*/  HADD2.F32 R124, -RZ, R8.H1_H1 ;  /* 0x30000008ff7c7230 */ /* 0x020fe20000004100 */
[----:B------:R-:W-:Y:S05]  /*1930*/  BRA `(.L_x_18604) ;  /* 0x0000004000007947 */ /* 0x000fea0003800000 */
.L_x_18603:
[----:B-----5:R-:W-:Y:S02]  /*1940*/  HADD2.F32 R124, -RZ, R4.H1_H1 ;  /* 0x30000004ff7c7230 */ /* 0x020fe40000004100 */
[----:B------:R-:W-:-:S03]  /*1950*/  @P0 HADD2.F32 R3, -RZ, R8.H1_H1 ;  /* 0x30000008ff030230 */ /* 0x000fc60000004100 */
[----:B------:R-:W-:-:S04]  /*1960*/  FMUL.FTZ R124, R124, c[0x0][0x1ec] ;  /* 0x00007b007c7c7a20 */ /* 0x000fc80000410000 */
[----:B------:R-:W-:Y:S02]  /*1970*/  @P0 FADD.FTZ R124, R3, R124 ;  /* 0x0000007c037c0221 */ /* 0x000fe40000010000 */
.L_x_18604:
[----:B------:R-:W-:Y:S05]  /*1980*/  BSYNC B0 ;  /* 0x0000000000007941 */ /* 0x000fea0003800000 */
.L_x_18602:
[----:B------:R-:W-:Y:S01]  /*1990*/  BSSY B0, `(.L_x_18605) ;  /* 0x000000a000007945 */ /* 0x000fe20003800000 */
[----:B------:R-:W-:Y:S05]  /*19a0*/  @P2 BRA `(.L_x_18606) ;  /* 0x0000004000002947 */ /* 0x000fea0003800000 */
[----:B------:R-:W-:Y:S01]  /*19b0*/  HFMA2.MMA R117, -RZ, RZ, 0, 0 ;  /* 0x00000000ff757435 */ /* 0x000fe200000001ff */
[----:B------:R-:W-:Y:S05]  /*19c0*/  @!P0 BRA `(.L_x_18607) ;  /* 0x0000006000008947 */ /* 0x000fea0003800000 */
[----:B-----5:R-:W-:Y:S01]  /*19d0*/  HADD2.F32 R117, -RZ, R9.H0_H0 ;  /* 0x20000009ff757230 */ /* 0x020fe20000004100 */
[----:B------:R-:W-:Y:S05]  /*19e0*/  BRA `(.L_x_18607) ;  /* 0x0000004000007947 */ /* 0x000fea0003800000 */
.L_x_18606:
[----:B-----5:R-:W-:Y:S02]  /*19f0*/  HADD2.F32 R117, -RZ, R5.H0_H0 ;  /* 0x20000005ff757230 */ /* 0x020fe40000004100 */
[----:B------:R-:W-:-:S03]  /*1a00*/  @P0 HADD2.F32 R92, -RZ, R9.H0_H0 ;  /* 0x20000009ff5c0230 */ /* 0x000fc60000004100 */
[----:B------:R-:W-:-:S04]  /*1a10*/  FMUL.FTZ R117, R117, c[0x0][0x1ec] ;  /* 0x00007b0075757a20 */ /* 0x000fc80000410000 */
[----:B------:R-:W-:Y:S02]  /*1a20*/  @P0 FADD.FTZ R117, R92, R117 ;  /* 0x000000755c750221 */ /* 0x000fe40000010000 */
.L_x_18607:
[----:B------:R-:W-:Y:S05]  /*1a30*/  BSYNC B0 ;  /* 0x0000000000007941 */ /* 0x000fea0003800000 */
.L_x_18605:
[----:B------:R-:W-:Y:S01]  /*1a40*/  BSSY B0, `(.L_x_18608) ;  /* 0x000000a000007945 */ /* 0x000fe20003800000 */
[----:B------:R-:W-:Y:S05]  /*1a50*/  @P2 BRA `(.L_x_18609) ;  /* 0x0000004000002947 */ /* 0x000fea0003800000 */
[----:B------:R-:W-:Y:S01]  /*1a60*/  MOV R122, RZ ;  /* 0x000000ff007a7202 */ /* 0x000fe20000000f00 */
[----:B------:R-:W-:Y:S05]  /*1a70*/  @!P0 BRA `(.L_x_18610) ;  /* 0x0000006000008947 */ /* 0x000fea0003800000 */
[----:B-----5:R-:W-:Y:S01]  /*1a80*/  HADD2.F32 R122, -RZ, R9.H1_H1 ;  /* 0x30000009ff7a7230 */ /* 0x020fe20000004100 */
[----:B------:R-:W-:Y:S05]  /*1a90*/  BRA `(.L_x_18610) ;  /* 0x0000004000007947 */ /* 0x000fea0003800000 */
.L_x_18609:
[----:B-----5:R-:W-:Y:S02]  /*1aa0*/  HADD2.F32 R122, -RZ, R5.H1_H1 ;  /* 0x30000005ff7a7230 */ /* 0x020fe40000004100 */
[----:B------:R-:W-:-:S03]  /*1ab0*/  @P0 HADD2.F32 R3, -RZ, R9.H1_H1 ;  /* 0x30000009ff030230 */ /* 0x000fc60000004100 */
[----:B------:R-:W-:-:S04]  /*1ac0*/  FMUL.FTZ R122, R122, c[0x0][0x1ec] ;  /* 0x00007b007a7a7a20 */ /* 0x000fc80000410000 */
[----:B------:R-:W-:Y:S02]  /*1ad0*/  @P0 FADD.FTZ R122, R3, R122 ;  /* 0x0000007a037a0221 */ /* 0x000fe40000010000 */
.L_x_18610:
[----:B------:R-:W-:Y:S05]  /*1ae0*/  BSYNC B0 ;  /* 0x0000000000007941 */ /* 0x000fea0003800000 */
.L_x_18608:
[----:B------:R-:W-:Y:S01]  /*1af0*/  BSSY B0, `(.L_x_18611) ;  /* 0x000000a000007945 */ /* 0x000fe20003800000 */
[----:B------:R-:W-:Y:S05]  /*1b00*/  @P2 BRA `(.L_x_18612) ;  /* 0x0000004000002947 */ /* 0x000fea0003800000 */
[----:B------:R-:W-:Y:S01]  /*1b10*/  HFMA2.MMA R118, -RZ, RZ, 0, 0 ;  /* 0x00000000ff767435 */ /* 0x000fe200000001ff */
[----:B------:R-:W-:Y:S05]  /*1b20*/  @!P0 BRA `(.L_x_18613) ;  /* 0x0000006000008947 */ /* 0x000fea0003800000 */
[----:B-----5:R-:W-:Y:S01]  /*1b30*/  HADD2.F32 R118, -RZ, R10.H0_H0 ;  /* 0x2000000aff767230 */ /* 0x020fe20000004100 */
[----:B------:R-:W-:Y:S05]  /*1b40*/  BRA `(.L_x_18613) ;  /* 0x0000004000007947 */ /* 0x000fea0003800000 */
.L_x_18612:
[----:B-----5:R-:W-:Y:S02]  /*1b50*/  HADD2.F32 R118, -RZ, R6.H0_H0 ;  /* 0x20000006ff767230 */ /* 0x020fe40000004100 */
[----:B------:R-:W-:-:S03]  /*1b60*/  @P0 HADD2.F32 R3, -RZ, R10.H0_H0 ;  /* 0x2000000aff030230 */ /* 0x000fc60000004100 */
[----:B------:R-:W-:-:S04]  /*1b70*/  FMUL.FTZ R118, R118, c[0x0][0x1ec] ;  /* 0x00007b0076767a20 */ /* 0x000fc80000410000 */
[----:B------:R-:W-:Y:S02]  /*1b80*/  @P0 FADD.FTZ R118, R3, R118 ;  /* 0x0000007603760221 */ /* 0x000fe40000010000 */
.L_x_18613:
[----:B------:R-:W-:Y:S05]  /*1b90*/  BSYNC B0 ;  /* 0x0000000000007941 */ /* 0x000fea0003800000 */
.L_x_18611:
[----:B------:R-:W-:Y:S01]  /*1ba0*/  BSSY B0, `(.L_x_18614) ;  /* 0x000000a000007945 */ /* 0x000fe20003800000 */
[----:B------:R-:W-:Y:S05]  /*1bb0*/  @P2 BRA `(.L_x_18615) ;  /* 0x0000004000002947 */ /* 0x000fea0003800000 */
[----:B------:R-:W-:Y:S01]  /*1bc0*/  MOV R119, RZ ;  /* 0x000000ff00777202 */ /* 0x000fe20000000f00 */
[----:B------:R-:W-:Y:S05]  /*1bd0*/  @!P0 BRA `(.L_x_18616) ;  /* 0x0000006000008947 */ /* 0x000fea0003800000 */
[----:B-----5:R-:W-:Y:S01]  /*1be0*/  HADD2.F32 R119, -RZ, R10.H1_H1 ;  /* 0x3000000aff777230 */ /* 0x020fe20000004100 */
[----:B------:R-:W-:Y:S05]  /*1bf0*/  BRA `(.L_x_18616) ;  /* 0x0000004000007947 */ /* 0x000fea0003800000 */
.L_x_18615:
[----:B-----5:R-:W-:Y:S02]  /*1c00*/  HADD2.F32 R119, -RZ, R6.H1_H1 ;  /* 0x30000006ff777230 */ /* 0x020fe40000004100 */
[----:B------:R-:W-:-:S03]  /*1c10*/  @P0 HADD2.F32 R92, -RZ, R10.H1_H1 ;  /* 0x3000000aff5c0230 */ /* 0x000fc60000004100 */
[----:B------:R-:W-:-:S04]  /*1c20*/  FMUL.FTZ R119, R119, c[0x0][0x1ec] ;  /* 0x00007b0077777a20 */ /* 0x000fc80000410000 */
[----:B------:R-:W-:Y:S02]  /*1c30*/  @P0 FADD.FTZ R119, R92, R119 ;  /* 0x000000775c770221 */ /* 0x000fe40000010000 */
.L_x_18616:
[----:B------:R-:W-:Y:S05]  /*1c40*/  BSYNC B0 ;  /* 0x0000000000007941 */ /* 0x000fea0003800000 */
.L_x_18614:
[----:B------:R-:W-:Y:S01]  /*1c50*/  BSSY B0, `(.L_x_18617) ;  /* 0x000000a000007945 */ /* 0x000fe20003800000 */
[----:B------:R-:W-:Y:S05]  /*1c60*/  @P2 BRA `(.L_x_18618) ;  /* 0x0000004000002947 */ /* 0x000fea0003800000 */
[----:B------:R-:W-:Y:S01]  /*1c70*/  HFMA2.MMA R121, -RZ, RZ, 0, 0 ;  /* 0x00000000ff797435 */ /* 0x000fe200000001ff */
[----:B------:R-:W-:Y:S05]  /*1c80*/  @!P0 BRA `(.L_x_18619) ;  /* 0x0000006000008947 */ /* 0x000fea0003800000 */
[----:B-----5:R-:W-:Y:S01]  /*1c90*/  HADD2.F32 R121, -RZ, R11.H0_H0 ;  /* 0x2000000bff797230 */ /* 0x020fe20000004100 */
[----:B------:R-:W-:Y:S05]  /*1ca0*/  BRA `(.L_x_18619) ;  /* 0x0000004000007947 */ /* 0x000fea0003800000 */
.L_x_18618:
[----:B-----5:R-:W-:Y:S02]  /*1cb0*/  HADD2.F32 R121, -RZ, R7.H0_H0 ;  /* 0x20000007ff797230 */ /* 0x020fe40000004100 */
[----:B------:R-:W-:-:S03]  /*1cc0*/  @P0 HADD2.F32 R92, -RZ, R11.H0_H0 ;  /* 0x2000000bff5c0230 */ /* 0x000fc60000004100 */
[----:B------:R-:W-:-:S04]  /*1cd0*/  FMUL.FTZ R121, R121, c[0x0][0x1ec] ;  /* 0x00007b0079797a20 */ /* 0x000fc80000410000 */
[----:B------:R-:W-:Y:S02]  /*1ce0*/  @P0 FADD.FTZ R121, R92, R121 ;  /* 0x000000795c790221 */ /* 0x000fe40000010000 */
.L_x_18619:
[----:B------:R-:W-:Y:S05]  /*1cf0*/  BSYNC B0 ;  /* 0x0000000000007941 */ /* 0x000fea0003800000 */
.L_x_18617:
[----:B------:R-:W-:Y:S01]  /*1d00*/  BSSY B0, `(.L_x_18620) ;  /* 0x000000a000007945 */ /* 0x000fe20003800000 */
[----:B------:R-:W-:Y:S05]  /*1d10*/  @P2 BRA `(.L_x_18621) ;  /* 0x0000004000002947 */ /* 0x000fea0003800000 */
[----:B------:R-:W-:Y:S01]  /*1d20*/  MOV R120, RZ ;  /* 0x000000ff00787202 */ /* 0x000fe20000000f00 */
[----:B------:R-:W-:Y:S05]  /*1d30*/  @!P0 BRA `(.L_x_18622) ;  /* 0x0000006000008947 */ /* 0x000fea0003800000 */
[----:B-----5:R-:W-:Y:S01]  /*1d40*/  HADD2.F32 R120, -RZ, R11.H1_H1 ;  /* 0x3000000bff787230 */ /* 0x020fe20000004100 */
[----:B------:R-:W-:Y:S05]  /*1d50*/  BRA `(.L_x_18622) ;  /* 0x0000004000007947 */ /* 0x000fea0003800000 */
.L_x_18621:
[----:B-----5:R-:W-:Y:S02]  /*1d60*/  HADD2.F32 R120, -RZ, R7.H1_H1 ;  /* 0x30000007ff787230 */ /* 0x020fe40000004100 */
[----:B------:R-:W-:-:S03]  /*1d70*/  @P0 HADD2.F32 R3, -RZ, R11.H1_H1 ;  /* 0x3000000bff030230 */ /* 0x000fc60000004100 */
[----:B------:R-:W-:-:S04]  /*1d80*/  FMUL.FTZ R120, R120, c[0x0][0x1ec] ;  /* 0x00007b0078787a20 */ /* 0x000fc80000410000 */
[----:B------:R-:W-:Y:S02]  /*1d90*/  @P0 FADD.FTZ R120, R3, R120 ;  /* 0x0000007803780221 */ /* 0x000fe40000010000 */
.L_x_18622:
[----:B------:R-:W-:Y:S05]  /*1da0*/  BSYNC B0 ;  /* 0x0000000000007941 */ /* 0x000fea0003800000 */
.L_x_18620:
[----:B------:R-:W-:Y:S02]  /*1db0*/  IADD3 R140, R126, 0x80, RZ ;  /* 0x000000807e8c7810 */ /* 0x000fe40007ffe0ff */
[----:B------:R-:W-:Y:S01]  /*1dc0*/  @P1 IADD3 R126, R2, 0x80, RZ ;  /* 0x00000080027e1810 */ /* 0x000fe20007ffe0ff */
[----:B------:R-:W-:Y:S01]  /*1dd0*/  IMAD.WIDE.U32 R2, R128, R139, c[0x0][0x188] ;  /* 0x0000620080027625 */ /* 0x000fe200078e008b */
[----:B------:R-:W-:Y:S02]  /*1de0*/  F2FP.PACK_AB R95, R120, R121 ;  /* 0x00000079785f723e */ /* 0x000fe400000000ff */
[----:B------:R-:W-:Y:S01]  /*1df0*/  F2FP.PACK_AB R94, R119, R118 ;  /* 0x00000076775e723e */ /* 0x000fe200000000ff */
[----:B------:R-:W-:Y:S01]  /*1e00*/  @P1 IMAD.WIDE.U32 R126, R126, R139, c[0x0][0x170] ;  /* 0x00005c007e7e1625 */ /* 0x000fe200078e008b */
[----:B------:R-:W-:Y:S02]  /*1e10*/  F2FP.PACK_AB R93, R122, R117 ;  /* 0x000000757a5d723e */ /* 0x000fe400000000ff */
        /* <DEDUP_REMOVED lines=11> */
.L_x_18624:
[----:B0----5:R-:W-:Y:S02]  /*1ed0*/  HADD2.F32 R129, -RZ, R4.H0_H0 ;  /* 0x20000004ff817230 */ /* 0x021fe40000004100 */
[----:B------:R-:W-:-:S03]  /*1ee0*/  @P0 HADD2.F32 R2, -RZ, R8.H0_H0 ;  /* 0x20000008ff020230 */ /* 0x000fc60000004100 */
[----:B------:R-:W-:-:S04]  /*1ef0*/  FMUL.FTZ R129, R129, c[0x0][0x1ec] ;  /* 0x00007b0081817a20 */ /* 0x000fc80000410000 */
[----:B------:R-:W-:Y:S02]  /*1f00*/  @P0 FADD.FTZ R129, R2, R129 ;  /* 0x0000008102810221 */ /* 0x000fe40000010000 */
.L_x_18625:
[----:B------:R-:W-:Y:S05]  /*1f10*/  BSYNC B0 ;  /* 0x0000000000007941 */ /* 0x000fea0003800000 */
.L_x_18623:
[----:B------:R-:W-:Y:S01]  /*1f20*/  BSSY B0, `(.L_x_18626) ;  /* 0x000000a000007945 */ /* 0x000fe20003800000 */
[----:B------:R-:W-:Y:S05]  /*1f30*/  @P2 BRA `(.L_x_18627) ;  /* 0x0000004000002947 */ /* 0x000fea0003800000 */
[----:B------:R-:W-:Y:S01]  /*1f40*/  MOV R132, RZ ;  /* 0x000000ff00847202 */ /* 0x000fe20000000f00 */
[----:B------:R-:W-:Y:S05]  /*1f50*/  @!P0 BRA `(.L_x_18628) ;  /* 0x0000006000008947 */ /* 0x000fea0003800000 */
[----:B-----5:R-:W-:Y:S01]  /*1f60*/  HADD2.F32 R132, -RZ, R8.H1_H1 ;  /* 0x30000008ff847230 */ /* 0x020fe20000004100 */
[----:B------:R-:W-:Y:S05]  /*1f70*/  BRA `(.L_x_18628) ;  /* 0x0000004000007947 */ /* 0x000fea0003800000 */
.L_x_18627:
[----:B-----5:R-:W-:Y:S02]  /*1f80*/  HADD2.F32 R132, -RZ, R4.H1_H1 ;  /* 0x30000004ff847230 */ /* 0x020fe40000004100 */
[----:B------:R-:W-:-:S03]  /*1f90*/  @P0 HADD2.F32 R3, -RZ, R8.H1_H1 ;  /* 0x30000008ff030230 */ /* 0x000fc60000004100 */
[----:B------:R-:W-:-:S04]  /*1fa0*/  FMUL.FTZ R132, R132, c[0x0][0x1ec] ;  /* 0x00007b0084847a20 */ /* 0x000fc80000410000 */
[----:B------:R-:W-:Y:S02]  /*1fb0*/  @P0 FADD.FTZ R132, R3, R132 ;  /* 0x0000008403840221 */ /* 0x000fe40000010000 */
.L_x_18628:
[----:B------:R-:W-:Y:S05]  /*1fc0*/  BSYNC B0 ;  /* 0x0000000000007941 */ /* 0x000fea0003800000 */
.L_x_18626:
[----:B------:R-:W-:Y:S01]  /*1fd0*/  BSSY B0, `(.L_x_18629) ;  /* 0x000000a000007945 */ /* 0x000fe20003800000 */
[----:B------:R-:W-:Y:S05]  /*1fe0*/  @P2 BRA `(.L_x_18630) ;  /* 0x0000004000002947 */ /* 0x000fea0003800000 */
[----:B------:R-:W-:Y:S01]  /*1ff0*/  HFMA2.MMA R125, -RZ, RZ, 0, 0 ;  /* 0x00000000ff7d7435 */ /* 0x000fe200000001ff */
[----:B------:R-:W-:Y:S05]  /*2000*/  @!P0 BRA `(.L_x_18631) ;  /* 0x0000006000008947 */ /* 0x000fea0003800000 */
[----:B-----5:R-:W-:Y:S01]  /*2010*/  HADD2.F32 R125, -RZ, R9.H0_H0 ;  /* 0x20000009ff7d7230 */ /* 0x020fe20000004100 */
[----:B------:R-:W-:Y:S05]  /*2020*/  BRA `(.L_x_18631) ;  /* 0x0000004000007947 */ /* 0x000fea0003800000 */
.L_x_18630:
[----:B-----5:R-:W-:Y:S02]  /*2030*/  HADD2.F32 R125, -RZ, R5.H0_H0 ;  /* 0x20000005ff7d7230 */ /* 0x020fe40000004100 */
[----:B------:R-:W-:-:S03]  /*2040*/  @P0 HADD2.F32 R2, -RZ, R9.H0_H0 ;  /* 0x20000009ff020230 */ /* 0x000fc60000004100 */
[----:B------:R-:W-:-:S04]  /*2050*/  FMUL.FTZ R125, R125, c[0x0][0x1ec] ;  /* 0x00007b007d7d7a20 */ /* 0x000fc80000410000 */
[----:B------:R-:W-:Y:S02]  /*2060*/  @P0 FADD.FTZ R125, R2, R125 ;  /* 0x0000007d027d0221 */ /* 0x000fe40000010000 */
.L_x_18631:
[----:B------:R-:W-:Y:S05]  /*2070*/  BSYNC B0 ;  /* 0x0000000000007941 */ /* 0x000fea0003800000 */
.L_x_18629:
[----:B------:R-:W-:Y:S01]  /*2080*/  BSSY B0, `(.L_x_18632) ;  /* 0x000000a000007945 */ /* 0x000fe20003800000 */
[----:B------:R-:W-:Y:S05]  /*2090*/  @P2 BRA `(.L_x_18633) ;  /* 0x0000004000002947 */ /* 0x000fea0003800000 */
[----:B------:R-:W-:Y:S01]  /*20a0*/  MOV R126, RZ ;  /* 0x000000ff007e7202 */ /* 0x000fe20000000f00 */
[----:B------:R-:W-:Y:S05]  /*20b0*/  @!P0 BRA `(.L_x_18634) ;  /* 0x0000006000008947 */ /* 0x000fea0003800000 */
[----:B-----5:R-:W-:Y:S01]  /*20c0*/  HADD2.F32 R126, -RZ, R9.H1_H1 ;  /* 0x30000009ff7e7230 */ /* 0x020fe20000004100 */
[----:B------:R-:W-:Y:S05]  /*20d0*/  BRA `(.L_x_18634) ;  /* 0x0000004000007947 */ /* 0x000fea0003800000 */
.L_x_18633:
[----:B-----5:R-:W-:Y:S02]  /*20e0*/  HADD2.F32 R126, -RZ, R5.H1_H1 ;  /* 0x30000005ff7e7230 */ /* 0x020fe40000004100 */
[----:B------:R-:W-:-:S03]  /*20f0*/  @P0 HADD2.F32 R3, -RZ, R9.H1_H1 ;  /* 0x30000009ff030230 */ /* 0x000fc60000004100 */
[----:B------:R-:W-:-:S04]  /*2100*/  FMUL.FTZ R126, R126, c[0x0][0x1ec] ;  /* 0x00007b007e7e7a20 */ /* 0x000fc80000410000 */
[----:B------:R-:W-:Y:S02]  /*2110*/  @P0 FADD.FTZ R126, R3, R126 ;  /* 0x0000007e037e0221 */ /* 0x000fe40000010000 */
.L_x_18634:
[----:B------:R-:W-:Y:S05]  /*2120*/  BSYNC B0 ;  /* 0x0000000000007941 */ /* 0x000fea0003800000 */
.L_x_18632:
[----:B------:R-:W-:Y:S01]  /*2130*/  BSSY B0, `(.L_x_18635) ;  /* 0x000000a000007945 */ /* 0x000fe20003800000 */
[----:B------:R-:W-:Y:S05]  /*2140*/  @P2 BRA `(.L_x_18636) ;  /* 0x0000004000002947 */ /* 0x000fea0003800000 */
[----:B------:R-:W-:Y:S01]  /*2150*/  HFMA2.MMA R128, -RZ, RZ, 0, 0 ;  /* 0x00000000ff807435 */ /* 0x000fe200000001ff */
[----:B------:R-:W-:Y:S05]  /*2160*/  @!P0 BRA `(.L_x_18637) ;  /* 0x0000006000008947 */ /* 0x000fea0003800000 */
[----:B-----5:R-:W-:Y:S01]  /*2170*/  HADD2.F32 R128, -RZ, R10.H0_H0 ;  /* 0x2000000aff807230 */ /* 0x020fe20000004100 */
[----:B------:R-:W-:Y:S05]  /*2180*/  BRA `(.L_x_18637) ;  /* 0x0000004000007947 */ /* 0x000fea0003800000 */
.L_x_18636:
[----:B-----5:R-:W-:Y:S02]  /*2190*/  HADD2.F32 R128, -RZ, R6.H0_H0 ;  /* 0x20000006ff807230 */ /* 0x020fe40000004100 */
[----:B------:R-:W-:-:S03]  /*21a0*/  @P0 HADD2.F32 R3, -RZ, R10.H0_H0 ;  /* 0x2000000aff030230 */ /* 0x000fc60000004100 */
[----:B------:R-:W-:-:S04]  /*21b0*/  FMUL.FTZ R128, R128, c[0x0][0x1ec] ;  /* 0x00007b0080807a20 */ /* 0x000fc80000410000 */
[----:B------:R-:W-:Y:S02]  /*21c0*/  @P0 FADD.FTZ R128, R3, R128 ;  /* 0x0000008003800221 */ /* 0x000fe40000010000 */
.L_x_18637:
[----:B------:R-:W-:Y:S05]  /*21d0*/  BSYNC B0 ;  /* 0x0000000000007941 */ /* 0x000fea0003800000 */
.L_x_18635:
[----:B------:R-:W-:Y:S01]  /*21e0*/  BSSY B0, `(.L_x_18638) ;  /* 0x000000a000007945 */ /* 0x000fe20003800000 */
[----:B------:R-:W-:Y:S05]  /*21f0*/  @P2 BRA `(.L_x_18639) ;  /* 0x0000004000002947 */ /* 0x000fea0003800000 */
[----:B------:R-:W-:Y:S01]  /*2200*/  MOV R131, RZ ;  /* 0x000000ff00837202 */ /* 0x000fe20000000f00 */
[----:B------:R-:W-:Y:S05]  /*2210*/  @!P0 BRA `(.L_x_18640) ;  /* 0x0000006000008947 */ /* 0x000fea0003800000 */
[----:B-----5:R-:W-:Y:S01]  /*2220*/  HADD2.F32 R131, -RZ, R10.H1_H1 ;  /* 0x3000000aff837230 */ /* 0x020fe20000004100 */
[----:B------:R-:W-:Y:S05]  /*2230*/  BRA `(.L_x_18640) ;  /* 0x0000004000007947 */ /* 0x000fea0003800000 */
.L_x_18639:
[----:B-----5:R-:W-:Y:S02]  /*2240*/  HADD2.F32 R131, -RZ, R6.H1_H1 ;  /* 0x30000006ff837230 */ /* 0x020fe40000004100 */
[----:B------:R-:W-:-:S03]  /*2250*/  @P0 HADD2.F32 R2, -RZ, R10.H1_H1 ;  /* 0x3000000aff020230 */ /* 0x000fc60000004100 */
[----:B------:R-:W-:-:S04]  /*2260*/  FMUL.FTZ R131, R131, c[0x0][0x1ec] ;  /* 0x00007b0083837a20 */ /* 0x000fc80000410000 */
[----:B------:R-:W-:Y:S02]  /*2270*/  @P0 FADD.FTZ R131, R2, R131 ;  /* 0x0000008302830221 */ /* 0x000fe40000010000 */
.L_x_18640:
[----:B------:R-:W-:Y:S05]  /*2280*/  BSYNC B0 ;  /* 0x0000000000007941 */ /* 0x000fea0003800000 */
.L_x_18638:
[----:B------:R-:W-:Y:S01]  /*2290*/  BSSY B0, `(.L_x_18641) ;  /* 0x000000a000007945 */ /* 0x000fe20003800000 */
[----:B------:R-:W-:Y:S05]  /*22a0*/  @P2 BRA `(.L_x_18642) ;  /* 0x0000004000002947 */ /* 0x000fea0003800000 */
[----:B------:R-:W-:Y:S01]  /*22b0*/  HFMA2.MMA R130, -RZ, RZ, 0, 0 ;  /* 0x00000000ff827435 */ /* 0x000fe200000001ff */
[----:B------:R-:W-:Y:S05]  /*22c0*/  @!P0 BRA `(.L_x_18643) ;  /* 0x0000006000008947 */ /* 0x000fea0003800000 */
[----:B-----5:R-:W-:Y:S01]  /*22d0*/  HADD2.F32 R130, -RZ, R11.H0_H0 ;  /* 0x2000000bff827230 */ /* 0x020fe20000004100 */
[----:B------:R-:W-:Y:S05]  /*22e0*/  BRA `(.L_x_18643) ;  /* 0x0000004000007947 */ /* 0x000fea0003800000 */
.L_x_18642:
[----:B-----5:R-:W-:Y:S02]  /*22f0*/  HADD2.F32 R130, -RZ, R7.H0_H0 ;  /* 0x20000007ff827230 */ /* 0x020fe40000004100 */
[----:B------:R-:W-:-:S03]  /*2300*/  @P0 HADD2.F32 R3, -RZ, R11.H0_H0 ;  /* 0x2000000bff030230 */ /* 0x000fc60000004100 */
[----:B------:R-:W-:-:S04]  /*2310*/  FMUL.FTZ R130, R130, c[0x0][0x1ec] ;  /* 0x00007b0082827a20 */ /* 0x000fc80000410000 */
[----:B------:R-:W-:Y:S02]  /*2320*/  @P0 FADD.FTZ R130, R3, R130 ;  /* 0x0000008203820221 */ /* 0x000fe40000010000 */
.L_x_18643:
[----:B------:R-:W-:Y:S05]  /*2330*/  BSYNC B0 ;  /* 0x0000000000007941 */ /* 0x000fea0003800000 */
.L_x_18641:
[----:B------:R-:W-:Y:S01]  /*2340*/  BSSY B0, `(.L_x_18644) ;  /* 0x000000a000007945 */ /* 0x000fe20003800000 */
[----:B------:R-:W-:Y:S05]  /*2350*/  @P2 BRA `(.L_x_18645) ;  /* 0x0000004000002947 */ /* 0x000fea0003800000 */
[----:B------:R-:W-:Y:S01]  /*2360*/  MOV R127, RZ ;  /* 0x000000ff007f7202 */ /* 0x000fe20000000f00 */
[----:B------:R-:W-:Y:S05]  /*2370*/  @!P0 BRA `(.L_x_18646) ;  /* 0x0000006000008947 */ /* 0x000fea0003800000 */
[----:B-----5:R-:W-:Y:S01]  /*2380*/  HADD2.F32 R127, -RZ, R11.H1_H1 ;  /* 0x3000000bff7f7230 */ /* 0x020fe20000004100 */
[----:B------:R-:W-:Y:S05]  /*2390*/  BRA `(.L_x_18646) ;  /* 0x0000004000007947 */ /* 0x000fea0003800000 */
.L_x_18645:
[----:B-----5:R-:W-:Y:S02]  /*23a0*/  HADD2.F32 R127, -RZ, R7.H1_H1 ;  /* 0x30000007ff7f7230 */ /* 0x020fe40000004100 */
[----:B------:R-:W-:-:S03]  /*23b0*/  @P0 HADD2.F32 R2, -RZ, R11.H1_H1 ;  /* 0x3000000bff020230 */ /* 0x000fc60000004100 */
[----:B------:R-:W-:-:S04]  /*23c0*/  FMUL.FTZ R127, R127, c[0x0][0x1ec] ;  /* 0x00007b007f7f7a20 */ /* 0x000fc80000410000 */
[----:B------:R-:W-:Y:S02]  /*23d0*/  @P0 FADD.FTZ R127, R2, R127 ;  /* 0x0000007f027f0221 */ /* 0x000fe40000010000 */
.L_x_18646:
[----:B------:R-:W-:Y:S05]  /*23e0*/  BSYNC B0 ;  /* 0x0000000000007941 */ /* 0x000fea0003800000 */
.L_x_18644:
[----:B------:R-:W-:Y:S01]  /*23f0*/  FADD.FTZ R2, RZ, R134 ;  /* 0x00000086ff027221 */ /* 0x000fe20000010000 */
[----:B------:R-:W-:Y:S02]  /*2400*/  F2FP.PACK_AB R95, R127, R130 ;  /* 0x000000827f5f723e */ /* 0x000fe400000000ff */
[----:B------:R-:W-:Y:S01]  /*2410*/  F2FP.PACK_AB R94, R131, R128 ;  /* 0x00000080835e723e */ /* 0x000fe200000000ff */
[----:B------:R-:W-:Y:S01]  /*2420*/  FADD.FTZ R2, R2, R133 ;  /* 0x0000008502027221 */ /* 0x000fe20000010000 */
[----:B------:R-:W-:Y:S02]  /*2430*/  F2FP.PACK_AB R92, R132, R129 ;  /* 0x00000081845c723e */ /* 0x000fe400000000ff */
        /* <DEDUP_REMOVED lines=44> */
.L_x_18653:
        /* <DEDUP_REMOVED lines=100> */
.L_x_18654:
        /* <DEDUP_REMOVED lines=113> */
[----:B------:R-:W-:Y:S01]  /*3450*/  FFMA.FTZ R96, R40, R101, R80 ;  /* 0x0000006528607223 */ /* 0x000fe20000010050 */
[----:B------:R-:W-:Y:S01]  /*3460*/  IADD3 R116, R3, 0x60, RZ ;  /* 0x0000006003747810 */ /* 0x000fe20007ffe0ff */
[----:B------:R-:W-:Y:S01]  /*3470*/  FFMA.FTZ R119, R26, R119, R66 ;  /* 0x000000771a777223 */ /* 0x000fe20000010042 */
[----:B------:R-:W-:Y:S01]  /*3480*/  F2FP.PACK_AB R100, R105, R100 ;  /* 0x000000646964723e */ /* 0x000fe200000000ff */
[----:B------:R-:W-:Y:S02]  /*3490*/  FFMA.FTZ R122, R27, R122, R67 ;  /* 0x0000007a1b7a7223 */ /* 0x000fe40000010043 */
[----:B------:R-:W-:Y:S02]  /*34a0*/  FFMA.FTZ R98, R48, R93, R88 ;  /* 0x0000005d30627223 */ /* 0x000fe40000010058 */
[----:B------:R-:W-:Y:S01]  /*34b0*/  FFMA.FTZ R135, R49, R92, R89 ;  /* 0x0000005c31877223 */ /* 0x000fe20000010059 */
[----:B------:R-:W-:Y:S01]  /*34c0*/  F2FP.PACK_AB R105, R122, R119 ;  /* 0x000000777a69723e */ /* 0x000fe200000000ff */
[----:B------:R-:W-:Y:S01]  /*34d0*/  FFMA.FTZ R101, R41, R142, R81 ;  /* 0x0000008e29657223 */ /* 0x000fe20000010051 */
[----:B------:R-:W-:Y:S01]  /*34e0*/  HFMA2.MMA R119, -RZ, RZ, 0, 9.5367431640625e-07 ;  /* 0x00000010ff777435 */ /* 0x000fe200000001ff */
[----:B------:R-:W-:Y:S01]  /*34f0*/  FFMA.FTZ R94, R44, R99, R84 ;  /* 0x000000632c5e7223 */ /* 0x000fe20000010054 */
[----:B------:R-:W-:Y:S01]  /*3500*/  F2FP.PACK_AB R92, R135, R98 ;  /* 0x00000062875c723e */ /* 0x000fe200000000ff */
[----:B------:R-:W-:Y:S01]  /*3510*/  FFMA.FTZ R93, R50, R97, R90 ;  /* 0x00000061325d7223 */ /* 0x000fe2000001005a */
[----:B------:R-:W-:Y:S01]  /*3520*/  F2FP.PACK_AB R96, R101, R96 ;  /* 0x000000606560723e */ /* 0x000fe200000000ff */
[----:B------:R-:W-:-:S02]  /*3530*/  FFMA.FTZ R99, R38, R115, R78 ;  /* 0x0000007326637223 */ /* 0x000fc4000001004e */
[----:B------:R-:W-:Y:S02]  /*3540*/  FFMA.FTZ R104, R39, R104, R79 ;  /* 0x0000006827687223 */ /* 0x000fe4000001004f */
[----:B------:R-:W-:Y:S02]  /*3550*/  FFMA.FTZ R97, R45, R102, R85 ;  /* 0x000000662d617223 */ /* 0x000fe40000010055 */
[----:B------:R-:W-:Y:S01]  /*3560*/  FFMA.FTZ R108, R51, R108, R91 ;  /* 0x0000006c336c7223 */ /* 0x000fe2000001005b */
[----:B------:R-:W-:Y:S01]  /*3570*/  F2FP.PACK_AB R99, R104, R99 ;  /* 0x000000636863723e */ /* 0x000fe200000000ff */
[----:B------:R-:W-:Y:S01]  /*3580*/  FFMA.FTZ R98, R36, R109, R76 ;  /* 0x0000006d24627223 */ /* 0x000fe2000001004c */
[----:B------:R-:W-:Y:S01]  /*3590*/  F2FP.PACK_AB R94, R97, R94 ;  /* 0x0000005e615e723e */ /* 0x000fe200000000ff */
[----:B------:R-:W-:Y:S01]  /*35a0*/  FFMA.FTZ R101, R34, R111, R74 ;  /* 0x0000006f22657223 */ /* 0x000fe2000001004a */
[----:B------:R-:W-:Y:S01]  /*35b0*/  F2FP.PACK_AB R93, R108, R93 ;  /* 0x0000005d6c5d723e */ /* 0x000fe200000000ff */
[----:B------:R-:W-:-:S02]  /*35c0*/  FFMA.FTZ R114, R35, R114, R75 ;  /* 0x0000007223727223 */ /* 0x000fc4000001004b */
[----:B------:R-:W-:Y:S02]  /*35d0*/  FFMA.FTZ R102, R28, R117, R68 ;  /* 0x000000751c667223 */ /* 0x000fe40000010044 */
[----:B------:R-:W-:Y:S01]  /*35e0*/  FFMA.FTZ R107, R29, R154, R69 ;  /* 0x0000009a1d6b7223 */ /* 0x000fe20000010045 */
[----:B------:R-:W-:Y:S01]  /*35f0*/  F2FP.PACK_AB R101, R114, R101 ;  /* 0x000000657265723e */ /* 0x000fe200000000ff */
[----:B------:R-:W-:Y:S01]  /*3600*/  FFMA.FTZ R106, R20, R123, R60 ;  /* 0x0000007b146a7223 */ /* 0x000fe2000001003c */
[----:B------:R-:W-:Y:S01]  /*3610*/  IADD3 R114, R3, 0x40, RZ ;  /* 0x0000004003727810 */ /* 0x000fe20007ffe0ff */
[----:B------:R-:W-:Y:S01]  /*3620*/  FFMA.FTZ R109, R21, R162, R61 ;  /* 0x000000a2156d7223 */ /* 0x000fe2000001003d */
[----:B------:R-:W-:Y:S01]  /*3630*/  F2FP.PACK_AB R102, R107, R102 ;  /* 0x000000666b66723e */ /* 0x000fe200000000ff */
[----:B------:R-:W-:Y:S02]  /*3640*/  FFMA.FTZ R104, R24, R113, R64 ;  /* 0x0000007118687223 */ /* 0x000fe40000010040 */
[----:B------:R-:W-:Y:S01]  /*3650*/  FFMA.FTZ R111, R14, R131, R54 ;  /* 0x000000830e6f7223 */ /* 0x000fe20000010036 */
[----:B------:R-:W-:Y:S01]  /*3660*/  F2FP.PACK_AB R106, R109, R106 ;  /* 0x0000006a6d6a723e */ /* 0x000fe200000000ff */
        /* <DEDUP_REMOVED lines=19> */
[----:B------:R-:W-:Y:S01]  /*37a0*/  F2FP.PACK_AB R104, R109, R104 ;  /* 0x000000686d68723e */ /* 0x000fe200000000ff */
[----:B------:R-:W-:Y:S02]  /*37b0*/  FFMA.FTZ R110, R13, R110, R53 ;  /* 0x0000006e0d6e7223 */ /* 0x000fe40000010035 */
[----:B------:R-:W-:-:S02]  /*37c0*/  FFMA.FTZ R126, R19, R126, R59 ;  /* 0x0000007e137e7223 */ /* 0x000fc4000001003b */
[----:B------:R-:W-:Y:S01]  /*37d0*/  IMAD.WIDE.U32 R2, R3, R119, c[0x0][0x208] ;  /* 0x0000820003027625 */ /* 0x000fe200078e0077 */
[----:B------:R-:W-:Y:S02]  /*37e0*/  F2FP.PACK_AB R110, R110, R133 ;  /* 0x000000856e6e723e */ /* 0x000fe400000000ff */
        /* <DEDUP_REMOVED lines=10> */
.L_x_18650:
[----:B------:R-:W-:Y:S05]  /*3890*/  BSYNC B0 ;  /* 0x0000000000007941 */ /* 0x000fea0003800000 */
.L_x_18649:
[----:B01----:R-:W-:-:S04]  /*38a0*/  MOV R3, c[0x0][0x160] ;  /* 0x0000580000037a02 */ /* 0x003fc80000000f00 */
[----:B------:R-:W-:-:S04]  /*38b0*/  LEA R0, R3, R0, 0x2 ;  /* 0x0000000003007211 */ /* 0x000fc800078e10ff */
[----:B------:R-:W-:-:S13]  /*38c0*/  ISETP.GE.AND P0, PT, R0, c[0x0][0x164], PT ;  /* 0x0000590000007a0c */ /* 0x000fda0003f06270 */
[----:B-----5:R-:W-:Y:S01]  /*38d0*/  @P0 CALL.REL.NOINC `(.L_x_18651) ;  /* 0x0000001000000944 */ /* 0x020fe20003c00000 */
[----:B------:R-:W-:Y:S05]  /*38e0*/  BRA `(.L_x_18652) ;  /* 0xffffcab000007947 */ /* 0x000fea000383ffff */
.L_x_18651:
[----:B------:R-:W-:Y:S05]  /*38f0*/  EXIT ;  /* 0x000000000000794d */ /* 0x000fea0003800000 */
.L_x_18647:
[----:B0-----:R-:W-:Y:S01]  /*3900*/  HFMA2.MMA R94, -RZ, RZ, 0, 5.9604644775390625e-08 ;  /* 0x00000001ff5e7435 */ /* 0x001fe200000001ff */
[----:B------:R-:W-:Y:S02]  /*3910*/  MOV R95, R139 ;  /* 0x0000008b005f7202 */ /* 0x000fe40000000f00 */
[----:B------:R-:W-:Y:S02]  /*3920*/  MOV R92, 0x1f ;  /* 0x0000001f005c7802 */ /* 0x000fe40000000f00 */
[----:B------:R-:W-:Y:S02]  /*3930*/  MOV R93, 0xffffffff ;  /* 0xffffffff005d7802 */ /* 0x000fe40000000f00 */
[----:B------:R-:W-:Y:S02]  /*3940*/  MOV R2, 0x3960 ;  /* 0x0000396000027802 */ /* 0x000fe40000000f00 */
[----:B-----5:R-:W-:Y:S05]  /*3950*/  CALL.REL.NOINC `($__internal_83_$__cuda_sm70_shflsync_bfly_p) ;  /* 0x0000089000007944 */ /* 0x020fea0003c00000 */
[----:B-1----:R-:W-:Y:S01]  /*3960*/  MOV R2, R94 ;  /* 0x0000005e00027202 */ /* 0x002fe20000000f00 */
[----:B0-----:R-:W-:Y:S05]  /*3970*/  BRA `(.L_x_18653) ;  /* 0xffffed8000007947 */ /* 0x001fea000383ffff */
.L_x_18648:
[----:B------:R-:W-:Y:S01]  /*3980*/  HFMA2.MMA R94, -RZ, RZ, 0, 1.1920928955078125e-07 ;  /* 0x00000002ff5e7435 */ /* 0x000fe200000001ff */
[----:B------:R-:W-:Y:S02]  /*3990*/  MOV R92, 0x1f ;  /* 0x0000001f005c7802 */ /* 0x000fe40000000f00 */
[----:B------:R-:W-:-:S02]  /*39a0*/  MOV R93, 0xffffffff ;  /* 0xffffffff005d7802 */ /* 0x000fc40000000f00 */
[----:B------:R-:W-:Y:S02]  /*39b0*/  MOV R2, 0x39d0 ;  /* 0x000039d000027802 */ /* 0x000fe40000000f00 */
[----:B0----5:R-:W-:Y:S05]  /*39c0*/  CALL.REL.NOINC `($__internal_83_$__cuda_sm70_shflsync_bfly_p) ;  /* 0x0000082000007944 */ /* 0x021fea0003c00000 */
[----:B01----:R-:W-:Y:S01]  /*39d0*/  FADD.FTZ R95, R95, R94 ;  /* 0x0000005e5f5f7221 */ /* 0x003fe20000010000 */
[----:B------:R-:W-:Y:S01]  /*39e0*/  HFMA2.MMA R94, -RZ, RZ, 0, 2.384185791015625e-07 ;  /* 0x00000004ff5e7435 */ /* 0x000fe200000001ff */
[----:B------:R-:W-:Y:S02]  /*39f0*/  MOV R92, 0x1f ;  /* 0x0000001f005c7802 */ /* 0x000fe40000000f00 */
[----:B------:R-:W-:Y:S02]  /*3a00*/  MOV R93, 0xffffffff ;  /* 0xffffffff005d7802 */ /* 0x000fe40000000f00 */
[----:B------:R-:W-:Y:S02]  /*3a10*/  MOV R2, 0x3a30 ;  /* 0x00003a3000027802 */ /* 0x000fe40000000f00 */
[----:B------:R-:W-:Y:S05]  /*3a20*/  CALL.REL.NOINC `($__internal_83_$__cuda_sm70_shflsync_bfly_p) ;  /* 0x000007c000007944 */ /* 0x000fea0003c00000 */
[----:B01----:R-:W-:Y:S01]  /*3a30*/  FADD.FTZ R95, R95, R94 ;  /* 0x0000005e5f5f7221 */ /* 0x003fe20000010000 */
[----:B------:R-:W-:Y:S01]  /*3a40*/  HFMA2.MMA R94, -RZ, RZ, 0, 4.76837158203125e-07 ;  /* 0x00000008ff5e7435 */ /* 0x000fe200000001ff */
[----:B------:R-:W-:Y:S02]  /*3a50*/  MOV R92, 0x1f ;  /* 0x0000001f005c7802 */ /* 0x000fe40000000f00 */
[----:B------:R-:W-:-:S02]  /*3a60*/  MOV R93, 0xffffffff ;  /* 0xffffffff005d7802 */ /* 0x000fc40000000f00 */
[----:B------:R-:W-:Y:S02]  /*3a70*/  MOV R2, 0x3a90 ;  /* 0x00003a9000027802 */ /* 0x000fe40000000f00 */
[----:B------:R-:W-:Y:S05]  /*3a80*/  CALL.REL.NOINC `($__internal_83_$__cuda_sm70_shflsync_bfly_p) ;  /* 0x0000076000007944 */ /* 0x000fea0003c00000 */
[----:B01----:R-:W-:Y:S01]  /*3a90*/  FADD.FTZ R95, R95, R94 ;  /* 0x0000005e5f5f7221 */ /* 0x003fe20000010000 */
[----:B------:R-:W-:Y:S01]  /*3aa0*/  HFMA2.MMA R94, -RZ, RZ, 0, 9.5367431640625e-07 ;  /* 0x00000010ff5e7435 */ /* 0x000fe200000001ff */
[----:B------:R-:W-:Y:S02]  /*3ab0*/  MOV R92, 0x1f ;  /* 0x0000001f005c7802 */ /* 0x000fe40000000f00 */
[----:B------:R-:W-:Y:S02]  /*3ac0*/  MOV R93, 0xffffffff ;  /* 0xffffffff005d7802 */ /* 0x000fe40000000f00 */
[----:B------:R-:W-:Y:S02]  /*3ad0*/  MOV R2, 0x3af0 ;  /* 0x00003af000027802 */ /* 0x000fe40000000f00 */
[----:B------:R-:W-:Y:S05]  /*3ae0*/  CALL.REL.NOINC `($__internal_83_$__cuda_sm70_shflsync_bfly_p) ;  /* 0x0000070000007944 */ /* 0x000fea0003c00000 */
        /* <DEDUP_REMOVED lines=86> */
[----:B------:R-:W-:Y:S05]  /*4050*/  CALL.REL.NOINC `($__internal_83_$__cuda_sm70_shflsync_bfly_p) ;  /* 0x0000019000007944 */ /* 0x000fea0003c00000 */
[----:B01----:R-:W-:Y:S01]  /*4060*/  FADD.FTZ R95, R95, R94 ;  /* 0x0000005e5f5f7221 */ /* 0x003fe20000010000 */
[----:B------:R-:W-:Y:S01]  /*4070*/  HFMA2.MMA R94, -RZ, RZ, 0, 1.1920928955078125e-07 ;  /* 0x00000002ff5e7435 */ /* 0x000fe200000001ff */
[----:B------:R-:W-:Y:S02]  /*4080*/  MOV R92, 0x1f ;  /* 0x0000001f005c7802 */ /* 0x000fe40000000f00 */
[----:B------:R-:W-:Y:S02]  /*4090*/  MOV R93, 0xffffffff ;  /* 0xffffffff005d7802 */ /* 0x000fe40000000f00 */
[----:B------:R-:W-:Y:S02]  /*40a0*/  MOV R2, 0x40c0 ;  /* 0x000040c000027802 */ /* 0x000fe40000000f00 */
[----:B------:R-:W-:Y:S05]  /*40b0*/  CALL.REL.NOINC `($__internal_83_$__cuda_sm70_shflsync_bfly_p) ;  /* 0x0000013000007944 */ /* 0x000fea0003c00000 */
[----:B01----:R-:W-:Y:S01]  /*40c0*/  FADD.FTZ R95, R95, R94 ;  /* 0x0000005e5f5f7221 */ /* 0x003fe20000010000 */
[----:B------:R-:W-:Y:S01]  /*40d0*/  HFMA2.MMA R94, -RZ, RZ, 0, 2.384185791015625e-07 ;  /* 0x00000004ff5e7435 */ /* 0x000fe200000001ff */
[----:B------:R-:W-:Y:S02]  /*40e0*/  MOV R92, 0x1f ;  /* 0x0000001f005c7802 */ /* 0x000fe40000000f00 */
[----:B------:R-:W-:-:S02]  /*40f0*/  MOV R93, 0xffffffff ;  /* 0xffffffff005d7802 */ /* 0x000fc40000000f00 */
[----:B------:R-:W-:Y:S02]  /*4100*/  MOV R2, 0x4120 ;  /* 0x0000412000027802 */ /* 0x000fe40000000f00 */
[----:B------:R-:W-:Y:S05]  /*4110*/  CALL.REL.NOINC `($__internal_83_$__cuda_sm70_shflsync_bfly_p) ;  /* 0x000000d000007944 */ /* 0x000fea0003c00000 */
[----:B01----:R-:W-:Y:S01]  /*4120*/  FADD.FTZ R95, R95, R94 ;  /* 0x0000005e5f5f7221 */ /* 0x003fe20000010000 */
[----:B------:R-:W-:Y:S01]  /*4130*/  HFMA2.MMA R94, -RZ, RZ, 0, 4.76837158203125e-07 ;  /* 0x00000008ff5e7435 */ /* 0x000fe200000001ff */
[----:B------:R-:W-:Y:S02]  /*4140*/  MOV R92, 0x1f ;  /* 0x0000001f005c7802 */ /* 0x000fe40000000f00 */
[----:B------:R-:W-:Y:S02]  /*4150*/  MOV R93, 0xffffffff ;  /* 0xffffffff005d7802 */ /* 0x000fe40000000f00 */
[----:B------:R-:W-:Y:S02]  /*4160*/  MOV R2, 0x4180 ;  /* 0x0000418000027802 */ /* 0x000fe40000000f00 */
[----:B------:R-:W-:Y:S05]  /*4170*/  CALL.REL.NOINC `($__internal_83_$__cuda_sm70_shflsync_bfly_p) ;  /* 0x0000007000007944 */ /* 0x000fea0003c00000 */
[----:B01----:R-:W-:Y:S01]  /*4180*/  FADD.FTZ R95, R95, R94 ;  /* 0x0000005e5f5f7221 */ /* 0x003fe20000010000 */
[----:B------:R-:W-:Y:S01]  /*4190*/  HFMA2.MMA R94, -RZ, RZ, 0, 9.5367431640625e-07 ;  /* 0x00000010ff5e7435 */ /* 0x000fe200000001ff */
[----:B------:R-:W-:Y:S02]  /*41a0*/  MOV R92, 0x1f ;  /* 0x0000001f005c7802 */ /* 0x000fe40000000f00 */
[----:B------:R-:W-:-:S02]  /*41b0*/  MOV R93, 0xffffffff ;  /* 0xffffffff005d7802 */ /* 0x000fc40000000f00 */
[----:B------:R-:W-:Y:S02]  /*41c0*/  MOV R2, 0x41e0 ;  /* 0x000041e000027802 */ /* 0x000fe40000000f00 */
[----:B------:R-:W-:Y:S05]  /*41d0*/  CALL.REL.NOINC `($__internal_83_$__cuda_sm70_shflsync_bfly_p) ;  /* 0x0000001000007944 */ /* 0x000fea0003c00000 */
[----:B01----:R-:W-:Y:S05]  /*41e0*/  BRA `(.L_x_18654) ;  /* 0xffffeb5000007947 */ /* 0x003fea000383ffff */
        .weak           $__internal_83_$__cuda_sm70_shflsync_bfly_p
        .type           $__internal_83_$__cuda_sm70_shflsync_bfly_p,@function
        .size           $__internal_83_$__cuda_sm70_shflsync_bfly_p,(.L_x_36171 - $__internal_83_$__cuda_sm70_shflsync_bfly_p)
$__internal_83_$__cuda_sm70_shflsync_bfly_p:
[----:B------:R-:W-:Y:S01]  /*41f0*/  HFMA2.MMA R3, -RZ, RZ, 0, 0 ;  /* 0x00000000ff037435 */ /* 0x000fe200000001ff */
[----:B------:R-:W-:Y:S04]  /*4200*/  WARPSYNC R93 ;  /* 0x0000005d00007348 */ /* 0x000fe80003800000 */
[----:B------:R0:W1:Y:S01]  /*4210*/  SHFL.BFLY PT, R94, R95, R94, R92 ;  /* 0x0c00005e5f5e7389 */ /* 0x00006200000e005c */
[----:B------:R-:W-:Y:S05]  /*4220*/  RET.REL.NODEC R2 `(_ZN10layer_norm13ln_fwd_kernelINS_13Kernel_traitsIf6__halfS2_S2_fjLj1280ELj1ELj4ELj1ELj16ENS_18Kernel_traits_baseILj1280EfS2_S2_S2_fjLj128EEEEELb0ELb0ELb1ELb1EEEvNS_9FwdParamsE) ;  /* 0xffffbdd002007950 */ /* 0x000fea0003c3ffff */
.L_x_18655:
        /* <DEDUP_REMOVED lines=13> */
.L_x_36171:


//--------------------- .text._ZN10layer_norm13ln_fwd_kernelINS_13Kernel_traitsIf6__halfS2_S2_fjLj1280ELj1ELj4ELj1ELj16ENS_18Kernel_traits_baseILj1280EfS2_S2_S2_fjLj128EEEEELb0ELb1ELb0ELb0EEEvNS_9FwdParamsE --------------------------
	.section	.text._ZN10layer_norm13ln_fwd_kernelINS_13Kernel_traitsIf6__halfS2_S2_fjLj1280ELj1ELj4ELj1ELj16ENS_18Kernel_traits_baseILj1280EfS2_S2_S2_fjLj128EEEEELb0ELb1ELb0ELb0EEEvNS_9FwdParamsE,"ax",@progbits
	.sectioninfo	@"SHI_REGISTERS=188"
	.align	128
        .global         _ZN10layer_norm13ln_fwd_kernelINS_13Kernel_traitsIf6__halfS2_S2_fjLj1280ELj1ELj4ELj1ELj16ENS_18Kernel_traits_baseILj1280EfS2_S2_S2_fjLj128EEEEELb0ELb1ELb0ELb0EEEvNS_9FwdParamsE
        .type           _ZN10layer_norm13ln_fwd_kernelINS_13Kernel_traitsIf6__halfS2_S2_fjLj1280ELj1ELj4ELj1ELj16ENS_18Kernel_traits_baseILj1280EfS2_S2_S2_fjLj128EEEEELb0ELb1ELb0ELb0EEEvNS_9FwdParamsE,@function
        .size           _ZN10layer_norm13ln_fwd_kernelINS_13Kernel_traitsIf6__halfS2_S2_fjLj1280ELj1ELj4ELj1ELj16ENS_18Kernel_traits_baseILj1280EfS2_S2_S2_fjLj128EEEEELb0ELb1ELb0ELb0EEEvNS_9FwdParamsE,(.L_x_36172 - _ZN10layer_norm13ln_fwd_kernelINS_13Kernel_traitsIf6__halfS2_S2_fjLj1280ELj1ELj4ELj1ELj16ENS_18Kernel_traits_baseILj1280EfS2_S2_S2_fjLj128EEEEELb0ELb1ELb0ELb0EEEvNS_9FwdParamsE)
        .other          _ZN10layer_norm13ln_fwd_kernelINS_13Kernel_traitsIf6__halfS2_S2_fjLj1280ELj1ELj4ELj1ELj16ENS_18Kernel_traits_baseILj1280EfS2_S2_S2_fjLj128EEEEELb0ELb1ELb0ELb0EEEvNS_9FwdParamsE,@"STO_CUDA_ENTRY STV_DEFAULT"
_ZN10layer_norm13ln_fwd_kernelINS_13Kernel_traitsIf6__halfS2_S2_fjLj1280ELj1ELj4ELj1ELj16ENS_18Kernel_traits_baseILj1280EfS2_S2_S2_fjLj128EEEEELb0ELb1ELb0ELb0EEEvNS_9FwdParamsE:
.text._ZN10layer_norm13ln_fwd_kernelINS_13Kernel_traitsIf6__halfS2_S2_fjLj1280ELj1ELj4ELj1ELj16ENS_18Kernel_traits_baseILj1280EfS2_S2_S2_fjLj128EEEEELb0ELb1ELb0ELb0EEEvNS_9FwdParamsE:
        /* <DEDUP_REMOVED lines=41> */
.L_x_18657:
[----:B------:R-:W-:Y:S05]  /*0290*/  BSYNC B0 ;  /* 0x0000000000007941 */ /* 0x000fea0003800000 */
.L_x_18656:
        /* <DEDUP_REMOVED lines=21> */
.L_x_18659:
[----:B------:R-:W-:Y:S05]  /*03f0*/  BSYNC B0 ;  /* 0x0000000000007941 */ /* 0x000fea0003800000 */
.L_x_18658:
        /* <DEDUP_REMOVED lines=21> */
.L_x_18661:
[----:B------:R-:W-:Y:S05]  /*0550*/  BSYNC B0 ;  /* 0x0000000000007941 */ /* 0x000fea0003800000 */
.L_x_18660:
        /* <DEDUP_REMOVED lines=21> */
.L_x_18663:
[----:B------:R-:W-:Y:S05]  /*06b0*/  BSYNC B0 ;  /* 0x0000000000007941 */ /* 0x000fea0003800000 */
.L_x_18662:
        /* <DEDUP_REMOVED lines=20> */
.L_x_18665:
[----:B------:R-:W-:Y:S05]  /*0800*/  BSYNC B0 ;  /* 0x0000000000007941 */ /* 0x000fea0003800000 */
.L_x_18664:
[----:B------:R-:W-:-:S13]  /*0810*/  ISETP.GE.AND P2, PT, R128, c[0x0][0x164], PT ;  /* 0x0000590080007a0c */ /* 0x000fda0003f46270 */
[----:B------:R-:W-:Y:S05]  /*0820*/  @P2 EXIT ;  /* 0x000000000000294d */ /* 0x000fea0003800000 */
[----:B0-----:R-:W-:Y:S01]  /*0830*/  MOV R2, R128 ;  /* 0x0000008000027202 */ /* 0x001fe20000000f00 */
[----:B------:R-:W-:Y:S02]  /*0840*/  ULDC.U8 UR6, c[0x0][0x1f0] ;  /* 0x00007c0000067ab9 */ /* 0x000fe40000000000 */
.L_x_18689:
        /* <DEDUP_REMOVED lines=23> */
[----:B------:R0:W3:Y:S01]  /*09c0*/  @P2 LDG.E.128 R4, [R156.64] ;  /* 0x000000049c042981 */ /* 0x0000e2000c1e1d00 */
[--C-:B--2---:R-:W-:Y:S02]  /*09d0*/  HADD2.F32 R158, -RZ, R128.reuse.H0_H0 ;  /* 0x20000080ff9e7230 */ /* 0x104fe40000004100 */
[----:B------:R-:W-:-:S03]  /*09e0*/  HADD2.F32 R160, -RZ, R128.H1_H1 ;  /* 0x30000080ffa07230 */ /* 0x000fc60000004100 */
[----:B------:R-:W-:Y:S01]  /*09f0*/  FMUL.FTZ R159, R158, R173 ;  /* 0x000000ad9e9f7220 */ /* 0x000fe20000410000 */
[--C-:B------:R-:W-:Y:S02]  /*0a00*/  HADD2.F32 R162, -RZ, R129.reuse.H0_H0 ;  /* 0x20000081ffa27230 */ /* 0x100fe40000004100 */
[----:B------:R-:W-:Y:S01]  /*0a10*/  HADD2.F32 R174, -RZ, R129.H1_H1 ;  /* 0x30000081ffae7230 */ /* 0x000fe20000004100 */
[----:B0----5:R-:W-:Y:S01]  /*0a20*/  FMUL.FTZ R156, R108, R159 ;  /* 0x0000009f6c9c7220 */ /* 0x021fe20000410000 */
[----:B------:R-:W-:Y:S02]  /*0a30*/  HADD2.F32 R176, -RZ, R130.H0_H0 ;  /* 0x20000082ffb07230 */ /* 0x000fe40000004100 */
[----:B---3--:R-:W-:Y:S01]  /*0a40*/  @P2 HADD2.F32 R129, -RZ, R4.H0_H0 ;  /* 0x20000004ff812230 */ /* 0x008fe20000004100 */
[----:B------:R-:W-:Y:S01]  /*0a50*/  FMUL.FTZ R160, R160, R173 ;  /* 0x000000ada0a07220 */ /* 0x000fe20000410000 */
[----:B------:R-:W-:Y:S02]  /*0a60*/  HADD2.F32 R130, -RZ, R130.H1_H1 ;  /* 0x30000082ff827230 */ /* 0x000fe40000004100 */
[----:B------:R-:W-:Y:S01]  /*0a70*/  @P2 HADD2.F32 R128, -RZ, R4.H1_H1 ;  /* 0x30000004ff802230 */ /* 0x000fe20000004100 */
[----:B------:R-:W-:-:S02]  /*0a80*/  @P2 FADD.FTZ R156, R129, R156 ;  /* 0x0000009c819c2221 */ /* 0x000fc40000010000 */
[-C--:B------:R-:W-:Y:S01]  /*0a90*/  FMUL.FTZ R129, R162, R173.reuse ;  /* 0x000000ada2817220 */ /* 0x080fe20000410000 */
[--C-:B------:R-:W-:Y:S01]  /*0aa0*/  HADD2.F32 R178, -RZ, R131.reuse.H0_H0 ;  /* 0x20000083ffb27230 */ /* 0x100fe20000004100 */
[----:B------:R-:W-:Y:S01]  /*0ab0*/  FMUL.FTZ R157, R109, R160 ;  /* 0x000000a06d9d7220 */ /* 0x000fe20000410000 */
[----:B------:R-:W-:Y:S01]  /*0ac0*/  HADD2.F32 R180, -RZ, R131.H1_H1 ;  /* 0x30000083ffb47230 */ /* 0x000fe20000004100 */
[-C--:B------:R-:W-:Y:S01]  /*0ad0*/  FMUL.FTZ R159, R176, R173.reuse ;  /* 0x000000adb09f7220 */ /* 0x080fe20000410000 */
[----:B------:R-:W-:Y:S01]  /*0ae0*/  @P2 HADD2.F32 R131, -RZ, R5.H0_H0 ;  /* 0x20000005ff832230 */ /* 0x000fe20000004100 */
[----:B------:R-:W-:Y:S02]  /*0af0*/  FMUL.FTZ R130, R130, R173 ;  /* 0x000000ad82827220 */ /* 0x000fe40000410000 */
[----:B------:R-:W-:Y:S01]  /*0b00*/  FMUL.FTZ R158, R110, R129 ;  /* 0x000000816e9e7220 */ /* 0x000fe20000410000 */
[--C-:B------:R-:W-:Y:S01]  /*0b10*/  @P2 HADD2.F32 R129, -RZ, R6.reuse.H1_H1 ;  /* 0x30000006ff812230 */ /* 0x100fe20000004100 */
[----:B------:R-:W-:Y:S01]  /*0b20*/  @P2 FADD.FTZ R157, R128, R157 ;  /* 0x0000009d809d2221 */ /* 0x000fe20000010000 */
[----:B------:R-:W-:Y:S01]  /*0b30*/  @P2 HADD2.F32 R128, -RZ, R6.H0_H0 ;  /* 0x20000006ff802230 */ /* 0x000fe20000004100 */
[----:B------:R-:W-:-:S02]  /*0b40*/  FMUL.FTZ R159, R104, R159 ;  /* 0x0000009f689f7220 */ /* 0x000fc40000410000 */
[----:B------:R-:W-:Y:S02]  /*0b50*/  FMUL.FTZ R160, R105, R130 ;  /* 0x0000008269a07220 */ /* 0x000fe40000410000 */
[----:B------:R-:W-:Y:S02]  /*0b60*/  @P2 FADD.FTZ R158, R131, R158 ;  /* 0x0000009e839e2221 */ /* 0x000fe40000010000 */
[-C--:B------:R-:W-:Y:S02]  /*0b70*/  FMUL.FTZ R174, R174, R173.reuse ;  /* 0x000000adaeae7220 */ /* 0x080fe40000410000 */
[-C--:B------:R-:W-:Y:S02]  /*0b80*/  FMUL.FTZ R131, R178, R173.reuse ;  /* 0x000000adb2837220 */ /* 0x080fe40000410000 */
[----:B------:R-:W-:Y:S01]  /*0b90*/  FMUL.FTZ R180, R180, R173 ;  /* 0x000000adb4b47220 */ /* 0x000fe20000410000 */
[----:B------:R-:W-:Y:S01]  /*0ba0*/  @P2 HADD2.F32 R130, -RZ, R7.H1_H1 ;  /* 0x30000007ff822230 */ /* 0x000fe20000004100 */
[----:B------:R-:W-:Y:S01]  /*0bb0*/  @P2 FADD.FTZ R159, R128, R159 ;  /* 0x0000009f809f2221 */ /* 0x000fe20000010000 */
[----:B------:R-:W-:Y:S01]  /*0bc0*/  @P2 HADD2.F32 R128, -RZ, R5.H1_H1 ;  /* 0x30000005ff802230 */ /* 0x000fe20000004100 */
[----:B------:R-:W-:Y:S01]  /*0bd0*/  @P2 FADD.FTZ R160, R129, R160 ;  /* 0x000000a081a02221 */ /* 0x000fe20000010000 */
[----:B------:R-:W-:Y:S01]  /*0be0*/  @P2 HADD2.F32 R129, -RZ, R7.H0_H0 ;  /* 0x20000007ff812230 */ /* 0x000fe20000004100 */
[----:B------:R-:W-:-:S02]  /*0bf0*/  FMUL.FTZ R161, R111, R174 ;  /* 0x000000ae6fa17220 */ /* 0x000fc40000410000 */
[----:B------:R-:W-:Y:S02]  /*0c00*/  FMUL.FTZ R162, R106, R131 ;  /* 0x000000836aa27220 */ /* 0x000fe40000410000 */
[----:B------:R-:W-:Y:S01]  /*0c10*/  FMUL.FTZ R163, R107, R180 ;  /* 0x000000b46ba37220 */ /* 0x000fe20000410000 */
[----:B------:R-:W-:Y:S01]  /*0c20*/  LEA R176, P3, R3, c[0x0][0x188], 0x4 ;  /* 0x0000620003b07a11 */ /* 0x000fe200078620ff */
[----:B------:R-:W-:Y:S02]  /*0c30*/  @P2 FADD.FTZ R161, R128, R161 ;  /* 0x000000a180a12221 */ /* 0x000fe40000010000 */
[----:B------:R-:W-:Y:S02]  /*0c40*/  @P2 FADD.FTZ R162, R129, R162 ;  /* 0x000000a281a22221 */ /* 0x000fe40000010000 */
[----:B------:R-:W-:Y:S01]  /*0c50*/  @P2 FADD.FTZ R163, R130, R163 ;  /* 0x000000a382a32221 */ /* 0x000fe20000010000 */
[----:B------:R-:W-:Y:S02]  /*0c60*/  LEA.HI.X R177, R3, c[0x0][0x18c], RZ, 0x4, P3 ;  /* 0x0000630003b17a11 */ /* 0x000fe400018f24ff */
[----:B------:R-:W-:-:S02]  /*0c70*/  F2FP.PACK_AB R130, R160, R159 ;  /* 0x0000009fa082723e */ /* 0x000fc400000000ff */
[----:B------:R-:W-:Y:S02]  /*0c80*/  F2FP.PACK_AB R129, R161, R158 ;  /* 0x0000009ea181723e */ /* 0x000fe400000000ff */
[----:B------:R-:W-:Y:S02]  /*0c90*/  F2FP.PACK_AB R128, R157, R156 ;  /* 0x0000009c9d80723e */ /* 0x000fe400000000ff */
[----:B------:R-:W-:-:S05]  /*0ca0*/  F2FP.PACK_AB R131, R163, R162 ;  /* 0x000000a2a383723e */ /* 0x000fca00000000ff */
[----:B------:R0:W-:Y:S01]  /*0cb0*/  STG.E.128 [R176.64], R128 ;  /* 0x00000080b0007986 */ /* 0x0001e2000c101d04 */
[----:B------:R-:W-:-:S03]  /*0cc0*/  IADD3 R174, R3, 0x20, RZ ;  /* 0x0000002003ae7810 */ /* 0x000fc60007ffe0ff */
.L_x_18667:
[----:B------:R-:W-:Y:S05]  /*0cd0*/  BSYNC B0 ;  /* 0x0000000000007941 */ /* 0x000fea0003800000 */
.L_x_18666:
        /* <DEDUP_REMOVED lines=11> */
[--C-:B--2---:R-:W-:Y:S02]  /*0d90*/  HADD2.F32 R166, -RZ, R128.reuse.H0_H0 ;  /* 0x20000080ffa67230 */ /* 0x104fe40000004100 */
[----:B------:R-:W-:Y:S02]  /*0da0*/  HADD2.F32 R168, -RZ, R128.H1_H1 ;  /* 0x30000080ffa87230 */ /* 0x000fe40000004100 */
[--C-:B------:R-:W-:Y:S01]  /*0db0*/  HADD2.F32 R170, -RZ, R129.reuse.H0_H0 ;  /* 0x20000081ffaa7230 */ /* 0x100fe20000004100 */
[-C--:B------:R-:W-:Y:S01]  /*0dc0*/  FMUL.FTZ R167, R166, R173.reuse ;  /* 0x000000ada6a77220 */ /* 0x080fe20000410000 */
[----:B------:R-:W-:Y:S01]  /*0dd0*/  HADD2.F32 R176, -RZ, R129.H1_H1 ;  /* 0x30000081ffb07230 */ /* 0x000fe20000004100 */
[----:B------:R-:W-:Y:S01]  /*0de0*/  FMUL.FTZ R168, R168, R173 ;  /* 0x000000ada8a87220 */ /* 0x000fe20000410000 */
[----:B---3--:R-:W-:Y:S01]  /*0df0*/  @P2 HADD2.F32 R129, -RZ, R4.H0_H0 ;  /* 0x20000004ff812230 */ /* 0x008fe20000004100 */
[----:B-----5:R-:W-:Y:S01]  /*0e00*/  FMUL.FTZ R164, R84, R167 ;  /* 0x000000a754a47220 */ /* 0x020fe20000410000 */
[----:B------:R-:W-:Y:S01]  /*0e10*/  HADD2.F32 R178, -RZ, R130.H0_H0 ;  /* 0x20000082ffb27230 */ /* 0x000fe20000004100 */
[----:B------:R-:W-:Y:S01]  /*0e20*/  FMUL.FTZ R165, R85, R168 ;  /* 0x000000a855a57220 */ /* 0x000fe20000410000 */
[----:B------:R-:W-:Y:S01]  /*0e30*/  @P2 HADD2.F32 R166, -RZ, R4.H1_H1 ;  /* 0x30000004ffa62230 */ /* 0x000fe20000004100 */
[----:B------:R-:W-:Y:S01]  /*0e40*/  @P2 FADD.FTZ R164, R129, R164 ;  /* 0x000000a481a42221 */ /* 0x000fe20000010000 */
[----:B------:R-:W-:Y:S01]  /*0e50*/  HADD2.F32 R130, -RZ, R130.H1_H1 ;  /* 0x30000082ff827230 */ /* 0x000fe20000004100 */
[-C--:B------:R-:W-:Y:S01]  /*0e60*/  FMUL.FTZ R129, R170, R173.reuse ;  /* 0x000000adaa817220 */ /* 0x080fe20000410000 */
[--C-:B------:R-:W-:Y:S01]  /*0e70*/  HADD2.F32 R180, -RZ, R131.reuse.H0_H0 ;  /* 0x20000083ffb47230 */ /* 0x100fe20000004100 */
[----:B------:R-:W-:Y:S01]  /*0e80*/  FMUL.FTZ R167, R178, R173 ;  /* 0x000000adb2a77220 */ /* 0x000fe20000410000 */
[----:B------:R-:W-:Y:S01]  /*0e90*/  HADD2.F32 R128, -RZ, R131.H1_H1 ;  /* 0x30000083ff807230 */ /* 0x000fe20000004100 */
[----:B------:R-:W-:Y:S01]  /*0ea0*/  @P2 FADD.FTZ R165, R166, R165 ;  /* 0x000000a5a6a52221 */ /* 0x000fe20000010000 */
[----:B------:R-:W-:Y:S01]  /*0eb0*/  @P2 HADD2.F32 R170, -RZ, R6.H0_H0 ;  /* 0x20000006ffaa2230 */ /* 0x000fe20000004100 */
[----:B------:R-:W-:Y:S01]  /*0ec0*/  FMUL.FTZ R166, R86, R129 ;  /* 0x0000008156a67220 */ /* 0x000fe20000410000 */
[----:B------:R-:W-:Y:S01]  /*0ed0*/  @P2 HADD2.F32 R131, -RZ, R5.H0_H0 ;  /* 0x20000005ff832230 */ /* 0x000fe20000004100 */
[----:B------:R-:W-:Y:S01]  /*0ee0*/  FMUL.FTZ R167, R80, R167 ;  /* 0x000000a750a77220 */ /* 0x000fe20000410000 */
[----:B------:R-:W-:Y:S01]  /*0ef0*/  @P2 HADD2.F32 R178, -RZ, R7.H1_H1 ;  /* 0x30000007ffb22230 */ /* 0x000fe20000004100 */
[----:B------:R-:W-:-:S02]  /*0f00*/  FMUL.FTZ R130, R130, R173 ;  /* 0x000000ad82827220 */ /* 0x000fc40000410000 */
[-C--:B------:R-:W-:Y:S02]  /*0f10*/  FMUL.FTZ R129, R180, R173.reuse ;  /* 0x000000adb4817220 */ /* 0x080fe40000410000 */
[-C--:B------:R-:W-:Y:S02]  /*0f20*/  FMUL.FTZ R176, R176, R173.reuse ;  /* 0x000000adb0b07220 */ /* 0x080fe40000410000 */
[----:B------:R-:W-:Y:S02]  /*0f30*/  FMUL.FTZ R128, R128, R173 ;  /* 0x000000ad80807220 */ /* 0x000fe40000410000 */
[----:B------:R-:W-:Y:S02]  /*0f40*/  @P2 FADD.FTZ R167, R170, R167 ;  /* 0x000000a7aaa72221 */ /* 0x000fe40000010000 */
[----:B------:R-:W-:Y:S01]  /*0f50*/  @P2 FADD.FTZ R166, R131, R166 ;  /* 0x000000a683a62221 */ /* 0x000fe20000010000 */
[----:B------:R-:W-:Y:S01]  /*0f60*/  @P2 HADD2.F32 R131, -RZ, R6.H1_H1 ;  /* 0x30000006ff832230 */ /* 0x000fe20000004100 */
[----:B------:R-:W-:Y:S01]  /*0f70*/  FMUL.FTZ R168, R81, R130 ;  /* 0x0000008251a87220 */ /* 0x000fe20000410000 */
[----:B------:R-:W-:Y:S01]  /*0f80*/  @P2 HADD2.F32 R130, -RZ, R5.H1_H1 ;  /* 0x30000005ff822230 */ /* 0x000fe20000004100 */
[----:B------:R-:W-:Y:S01]  /*0f90*/  FMUL.FTZ R170, R82, R129 ;  /* 0x0000008152aa7220 */ /* 0x000fe20000410000 */
[----:B------:R-:W-:Y:S01]  /*0fa0*/  @P2 HADD2.F32 R129, -RZ, R7.H0_H0 ;  /* 0x20000007ff812230 */ /* 0x000fe20000004100 */
[----:B------:R-:W-:Y:S01]  /*0fb0*/  FMUL.FTZ R169, R87, R176 ;  /* 0x000000b057a97220 */ /* 0x000fe20000410000 */
[C---:B------:R-:W-:Y:S01]  /*0fc0*/  LEA R176, P3, R174.reuse, c[0x0][0x188], 0x4 ;  /* 0x00006200aeb07a11 */ /* 0x040fe200078620ff */
[----:B------:R-:W-:Y:S01]  /*0fd0*/  FMUL.FTZ R171, R83, R128 ;  /* 0x0000008053ab7220 */ /* 0x000fe20000410000 */
[----:B------:R-:W-:Y:S01]  /*0fe0*/  F2FP.PACK_AB R128, R165, R164 ;  /* 0x000000a4a580723e */ /* 0x000fe200000000ff */
[----:B------:R-:W-:Y:S01]  /*0ff0*/  @P2 FADD.FTZ R168, R131, R168 ;  /* 0x000000a883a82221 */ /* 0x000fe20000010000 */
[----:B------:R-:W-:Y:S01]  /*1000*/  LEA.HI.X R177, R174, c[0x0][0x18c], RZ, 0x4, P3 ;  /* 0x00006300aeb17a11 */ /* 0x000fe200018f24ff */
[----:B------:R-:W-:Y:S01]  /*1010*/  @P2 FADD.FTZ R169, R130, R169 ;  /* 0x000000a982a92221 */ /* 0x000fe20000010000 */
[----:B------:R-:W-:Y:S01]  /*1020*/  IADD3 R174, R174, 0x20, RZ ;  /* 0x00000020aeae7810 */ /* 0x000fe20007ffe0ff */
[----:B------:R-:W-:Y:S01]  /*1030*/  @P2 FADD.FTZ R170, R129, R170 ;  /* 0x000000aa81aa2221 */ /* 0x000fe20000010000 */
[----:B------:R-:W-:Y:S01]  /*1040*/  F2FP.PACK_AB R130, R168, R167 ;  /* 0x000000a7a882723e */ /* 0x000fe200000000ff */
[----:B------:R-:W-:Y:S01]  /*1050*/  @P2 FADD.FTZ R171, R178, R171 ;  /* 0x000000abb2ab2221 */ /* 0x000fe20000010000 */
[----:B------:R-:W-:-:S04]  /*1060*/  F2FP.PACK_AB R129, R169, R166 ;  /* 0x000000a6a981723e */ /* 0x000fc800000000ff */
[----:B------:R-:W-:-:S05]  /*1070*/  F2FP.PACK_AB R131, R171, R170 ;  /* 0x000000aaab83723e */ /* 0x000fca00000000ff */
[----:B------:R0:W-:Y:S02]  /*1080*/  STG.E.128 [R176.64], R128 ;  /* 0x00000080b0007986 */ /* 0x0001e4000c101d04 */
.L_x_18669:
[----:B------:R-:W-:Y:S05]  /*1090*/  BSYNC B0 ;  /* 0x0000000000007941 */ /* 0x000fea0003800000 */
.L_x_18668:
        /* <DEDUP_REMOVED lines=13> */
[-C--:B------:R-:W-:Y:S01]  /*1170*/  FMUL.FTZ R135, R134, R173.reuse ;  /* 0x000000ad86877220 */ /* 0x080fe20000410000 */
[--C-:B------:R-:W-:Y:S02]  /*1180*/  HADD2.F32 R138, -RZ, R129.reuse.H0_H0 ;  /* 0x20000081ff8a7230 */ /* 0x100fe40000004100 */
[----:B------:R-:W-:Y:S01]  /*1190*/  HADD2.F32 R176, -RZ, R129.H1_H1 ;  /* 0x30000081ffb07230 */ /* 0x000fe20000004100 */
[----:B------:R-:W-:Y:S01]  /*11a0*/  FMUL.FTZ R136, R136, R173 ;  /* 0x000000ad88887220 */ /* 0x000fe20000410000 */
[----:B------:R-:W-:Y:S01]  /*11b0*/  HADD2.F32 R178, -RZ, R130.H0_H0 ;  /* 0x20000082ffb27230 */ /* 0x000fe20000004100 */
[----:B0----5:R-:W-:Y:S01]  /*11c0*/  FMUL.FTZ R132, R60, R135 ;  /* 0x000000873c847220 */ /* 0x021fe20000410000 */
[--C-:B---3--:R-:W-:Y:S01]  /*11d0*/  @P2 HADD2.F32 R129, -RZ, R4.reuse.H0_H0 ;  /* 0x20000004ff812230 */ /* 0x108fe20000004100 */
[----:B------:R-:W-:Y:S01]  /*11e0*/  FMUL.FTZ R133, R61, R136 ;  /* 0x000000883d857220 */ /* 0x000fe20000410000 */
[----:B------:R-:W-:Y:S01]  /*11f0*/  @P2 HADD2.F32 R134, -RZ, R4.H1_H1 ;  /* 0x30000004ff862230 */ /* 0x000fe20000004100 */
[-C--:B------:R-:W-:Y:S01]  /*1200*/  FMUL.FTZ R135, R178, R173.reuse ;  /* 0x000000adb2877220 */ /* 0x080fe20000410000 */
[----:B------:R-:W-:Y:S01]  /*1210*/  HADD2.F32 R130, -RZ, R130.H1_H1 ;  /* 0x30000082ff827230 */ /* 0x000fe20000004100 */
[----:B------:R-:W-:Y:S01]  /*1220*/  @P2 FADD.FTZ R132, R129, R132 ;  /* 0x0000008481842221 */ /* 0x000fe20000010000 */
[--C-:B------:R-:W-:Y:S01]  /*1230*/  HADD2.F32 R180, -RZ, R131.reuse.H0_H0 ;  /* 0x20000083ffb47230 */ /* 0x100fe20000004100 */
[----:B------:R-:W-:Y:S01]  /*1240*/  FMUL.FTZ R129, R138, R173 ;  /* 0x000000ad8a817220 */ /* 0x000fe20000410000 */
[----:B------:R-:W-:Y:S01]  /*1250*/  HADD2.F32 R128, -RZ, R131.H1_H1 ;  /* 0x30000083ff807230 */ /* 0x000fe20000004100 */
[----:B------:R-:W-:Y:S01]  /*1260*/  @P2 FADD.FTZ R133, R134, R133 ;  /* 0x0000008586852221 */ /* 0x000fe20000010000 */
[----:B------:R-:W-:Y:S01]  /*1270*/  @P2 HADD2.F32 R138, -RZ, R6.H0_H0 ;  /* 0x20000006ff8a2230 */ /* 0x000fe20000004100 */
[----:B------:R-:W-:Y:S01]  /*1280*/  FMUL.FTZ R134, R62, R129 ;  /* 0x000000813e867220 */ /* 0x000fe20000410000 */
[----:B------:R-:W-:Y:S01]  /*1290*/  @P2 HADD2.F32 R131, -RZ, R5.H0_H0 ;  /* 0x20000005ff832230 */ /* 0x000fe20000004100 */
[----:B------:R-:W-:-:S02]  /*12a0*/  FMUL.FTZ R135, R56, R135 ;  /* 0x0000008738877220 */ /* 0x000fc40000410000 */
[-C--:B------:R-:W-:Y:S02]  /*12b0*/  FMUL.FTZ R130, R130, R173.reuse ;  /* 0x000000ad82827220 */ /* 0x080fe40000410000 */
[-C--:B------:R-:W-:Y:S02]  /*12c0*/  FMUL.FTZ R129, R180, R173.reuse ;  /* 0x000000adb4817220 */ /* 0x080fe40000410000 */
[-C--:B------:R-:W-:Y:S02]  /*12d0*/  FMUL.FTZ R176, R176, R173.reuse ;  /* 0x000000adb0b07220 */ /* 0x080fe40000410000 */
[----:B------:R-:W-:Y:S02]  /*12e0*/  FMUL.FTZ R128, R128, R173 ;  /* 0x000000ad80807220 */ /* 0x000fe40000410000 */
[----:B------:R-:W-:Y:S01]  /*12f0*/  @P2 FADD.FTZ R135, R138, R135 ;  /* 0x000000878a872221 */ /* 0x000fe20000010000 */
[----:B------:R-:W-:Y:S01]  /*1300*/  @P2 HADD2.F32 R178, -RZ, R7.H1_H1 ;  /* 0x30000007ffb22230 */ /* 0x000fe20000004100 */
[----:B------:R-:W-:Y:S01]  /*1310*/  @P2 FADD.FTZ R134, R131, R134 ;  /* 0x0000008683862221 */ /* 0x000fe20000010000 */
[----:B------:R-:W-:Y:S01]  /*1320*/  @P2 HADD2.F32 R131, -RZ, R6.H1_H1 ;  /* 0x30000006ff832230 */ /* 0x000fe20000004100 */
[----:B------:R-:W-:Y:S01]  /*1330*/  FMUL.FTZ R136, R57, R130 ;  /* 0x0000008239887220 */ /* 0x000fe20000410000 */
[----:B------:R-:W-:Y:S01]  /*1340*/  @P2 HADD2.F32 R130, -RZ, R5.H1_H1 ;  /* 0x30000005ff822230 */ /* 0x000fe20000004100 */
[----:B------:R-:W-:Y:S01]  /*1350*/  FMUL.FTZ R138, R58, R129 ;  /* 0x000000813a8a7220 */ /* 0x000fe20000410000 */
[----:B------:R-:W-:Y:S01]  /*1360*/  @P2 HADD2.F32 R129, -RZ, R7.H0_H0 ;  /* 0x20000007ff812230 */ /* 0x000fe20000004100 */
[----:B------:R-:W-:-:S02]  /*1370*/  FMUL.FTZ R137, R63, R176 ;  /* 0x000000b03f897220 */ /* 0x000fc40000410000 */
[----:B------:R-:W-:Y:S01]  /*1380*/  FMUL.FTZ R139, R59, R128 ;  /* 0x000000803b8b7220 */ /* 0x000fe20000410000 */
[----:B------:R-:W-:Y:S01]  /*1390*/  LEA R176, P3, R174, c[0x0][0x188], 0x4 ;  /* 0x00006200aeb07a11 */ /* 0x000fe200078620ff */
[----:B------:R-:W-:Y:S02]  /*13a0*/  @P2 FADD.FTZ R136, R131, R136 ;  /* 0x0000008883882221 */ /* 0x000fe40000010000 */
        /* <DEDUP_REMOVED lines=10> */
.L_x_18671:
[----:B------:R-:W-:Y:S05]  /*1450*/  BSYNC B0 ;  /* 0x0000000000007941 */ /* 0x000fea0003800000 */
.L_x_18670:
        /* <DEDUP_REMOVED lines=59> */
.L_x_18673:
[----:B------:R-:W-:Y:S05]  /*1810*/  BSYNC B0 ;  /* 0x0000000000007941 */ /* 0x000fea0003800000 */
.L_x_18672:
        /* <DEDUP_REMOVED lines=12> */
[--C-:B------:R-:W-:Y:S02]  /*18e0*/  HADD2.F32 R154, -RZ, R129.reuse.H0_H0 ;  /* 0x20000081ff9a7230 */ /* 0x100fe40000004100 */
[----:B------:R-:W-:Y:S01]  /*18f0*/  HADD2.F32 R176, -RZ, R129.H1_H1 ;  /* 0x30000081ffb07230 */ /* 0x000fe20000004100 */
[-C--:B------:R-:W-:Y:S01]  /*1900*/  FMUL.FTZ R129, R150, R173.reuse ;  /* 0x000000ad96817220 */ /* 0x080fe20000410000 */
[--C-:B------:R-:W-:Y:S01]  /*1910*/  HADD2.F32 R178, -RZ, R130.reuse.H0_H0 ;  /* 0x20000082ffb27230 */ /* 0x100fe20000004100 */
[----:B------:R-:W-:Y:S01]  /*1920*/  FMUL.FTZ R128, R152, R173 ;  /* 0x000000ad98807220 */ /* 0x000fe20000410000 */
[----:B------:R-:W-:Y:S01]  /*1930*/  HADD2.F32 R130, -RZ, R130.H1_H1 ;  /* 0x30000082ff827230 */ /* 0x000fe20000004100 */
[----:B-----5:R-:W-:Y:S01]  /*1940*/  FMUL.FTZ R152, R12, R129 ;  /* 0x000000810c987220 */ /* 0x020fe20000410000 */
[--C-:B------:R-:W-:Y:S01]  /*1950*/  HADD2.F32 R180, -RZ, R131.reuse.H0_H0 ;  /* 0x20000083ffb47230 */ /* 0x100fe20000004100 */
[-C--:B------:R-:W-:Y:S01]  /*1960*/  FMUL.FTZ R155, R154, R173.reuse ;  /* 0x000000ad9a9b7220 */ /* 0x080fe20000410000 */
[----:B------:R-:W-:Y:S01]  /*1970*/  HADD2.F32 R182, -RZ, R131.H1_H1 ;  /* 0x30000083ffb67230 */ /* 0x000fe20000004100 */
[-C--:B------:R-:W-:Y:S01]  /*1980*/  FMUL.FTZ R131, R178, R173.reuse ;  /* 0x000000adb2837220 */ /* 0x080fe20000410000 */
[----:B---3--:R-:W-:Y:S01]  /*1990*/  @P2 HADD2.F32 R151, -RZ, R4.H0_H0 ;  /* 0x20000004ff972230 */ /* 0x008fe20000004100 */
[----:B------:R-:W-:Y:S01]  /*19a0*/  FMUL.FTZ R130, R130, R173 ;  /* 0x000000ad82827220 */ /* 0x000fe20000410000 */
[----:B------:R-:W-:Y:S01]  /*19b0*/  @P2 HADD2.F32 R129, -RZ, R6.H0_H0 ;  /* 0x20000006ff812230 */ /* 0x000fe20000004100 */
[----:B------:R-:W-:Y:S01]  /*19c0*/  FMUL.FTZ R153, R13, R128 ;  /* 0x000000800d997220 */ /* 0x000fe20000410000 */
[----:B------:R-:W-:Y:S01]  /*19d0*/  @P2 HADD2.F32 R128, -RZ, R4.H1_H1 ;  /* 0x30000004ff802230 */ /* 0x000fe20000004100 */
[----:B------:R-:W-:Y:S01]  /*19e0*/  @P2 FADD.FTZ R152, R151, R152 ;  /* 0x0000009897982221 */ /* 0x000fe20000010000 */
[----:B------:R-:W-:Y:S01]  /*19f0*/  @P2 HADD2.F32 R148, -RZ, R5.H0_H0 ;  /* 0x20000005ff942230 */ /* 0x000fe20000004100 */
[----:B------:R-:W-:Y:S01]  /*1a00*/  FMUL.FTZ R154, R8, R131 ;  /* 0x00000083089a7220 */ /* 0x000fe20000410000 */
[----:B------:R-:W-:Y:S01]  /*1a10*/  @P2 HADD2.F32 R150, -RZ, R6.H1_H1 ;  /* 0x30000006ff962230 */ /* 0x000fe20000004100 */
[----:B------:R-:W-:Y:S01]  /*1a20*/  FMUL.FTZ R155, R14, R155 ;  /* 0x0000009b0e9b7220 */ /* 0x000fe20000410000 */
[----:B------:R-:W-:Y:S01]  /*1a30*/  @P2 HADD2.F32 R131, -RZ, R7.H1_H1 ;  /* 0x30000007ff832230 */ /* 0x000fe20000004100 */
[----:B------:R-:W-:-:S02]  /*1a40*/  FMUL.FTZ R151, R9, R130 ;  /* 0x0000008209977220 */ /* 0x000fc40000410000 */
[-C--:B------:R-:W-:Y:S02]  /*1a50*/  FMUL.FTZ R176, R176, R173.reuse ;  /* 0x000000adb0b07220 */ /* 0x080fe40000410000 */
[-C--:B------:R-:W-:Y:S02]  /*1a60*/  FMUL.FTZ R149, R180, R173.reuse ;  /* 0x000000adb4957220 */ /* 0x080fe40000410000 */
[----:B------:R-:W-:Y:S02]  /*1a70*/  FMUL.FTZ R182, R182, R173 ;  /* 0x000000adb6b67220 */ /* 0x000fe40000410000 */
[----:B------:R-:W-:Y:S01]  /*1a80*/  @P2 FADD.FTZ R153, R128, R153 ;  /* 0x0000009980992221 */ /* 0x000fe20000010000 */
[----:B------:R-:W-:Y:S01]  /*1a90*/  @P2 HADD2.F32 R128, -RZ, R7.H0_H0 ;  /* 0x20000007ff802230 */ /* 0x000fe20000004100 */
[----:B------:R-:W-:Y:S01]  /*1aa0*/  @P2 FADD.FTZ R154, R129, R154 ;  /* 0x0000009a819a2221 */ /* 0x000fe20000010000 */
[----:B------:R-:W-:Y:S01]  /*1ab0*/  @P2 HADD2.F32 R129, -RZ, R5.H1_H1 ;  /* 0x30000005ff812230 */ /* 0x000fe20000004100 */
[----:B------:R-:W-:-:S02]  /*1ac0*/  @P2 FADD.FTZ R155, R148, R155 ;  /* 0x0000009b949b2221 */ /* 0x000fc40000010000 */
[----:B------:R-:W-:Y:S02]  /*1ad0*/  @P2 FADD.FTZ R151, R150, R151 ;  /* 0x0000009796972221 */ /* 0x000fe40000010000 */
[----:B------:R-:W-:Y:S01]  /*1ae0*/  FMUL.FTZ R150, R15, R176 ;  /* 0x000000b00f967220 */ /* 0x000fe20000410000 */
[----:B------:R-:W-:Y:S01]  /*1af0*/  LEA R176, P3, R174, c[0x0][0x188], 0x4 ;  /* 0x00006200aeb07a11 */ /* 0x000fe200078620ff */
[----:B------:R-:W-:Y:S01]  /*1b00*/  FMUL.FTZ R149, R10, R149 ;  /* 0x000000950a957220 */ /* 0x000fe20000410000 */
[----:B------:R-:W-:Y:S01]  /*1b10*/  F2FP.PACK_AB R130, R151, R154 ;  /* 0x0000009a9782723e */ /* 0x000fe200000000ff */
[----:B------:R-:W-:Y:S01]  /*1b20*/  FMUL.FTZ R148, R11, R182 ;  /* 0x000000b60b947220 */ /* 0x000fe20000410000 */
[----:B------:R-:W-:Y:S01]  /*1b30*/  LEA.HI.X R177, R174, c[0x0][0x18c], RZ, 0x4, P3 ;  /* 0x00006300aeb17a11 */ /* 0x000fe200018f24ff */
[----:B------:R-:W-:Y:S02]  /*1b40*/  @P2 FADD.FTZ R150, R129, R150 ;  /* 0x0000009681962221 */ /* 0x000fe40000010000 */
[----:B------:R-:W-:Y:S01]  /*1b50*/  @P2 FADD.FTZ R149, R128, R149 ;  /* 0x0000009580952221 */ /* 0x000fe20000010000 */
[----:B------:R-:W-:Y:S01]  /*1b60*/  F2FP.PACK_AB R128, R153, R152 ;  /* 0x000000989980723e */ /* 0x000fe200000000ff */
[----:B------:R-:W-:Y:S01]  /*1b70*/  @P2 FADD.FTZ R148, R131, R148 ;  /* 0x0000009483942221 */ /* 0x000fe20000010000 */
[----:B------:R-:W-:-:S04]  /*1b80*/  F2FP.PACK_AB R129, R150, R155 ;  /* 0x0000009b9681723e */ /* 0x000fc800000000ff */
[----:B------:R-:W-:-:S05]  /*1b90*/  F2FP.PACK_AB R131, R148, R149 ;  /* 0x000000959483723e */ /* 0x000fca00000000ff */
[----:B------:R0:W-:Y:S02]  /*1ba0*/  STG.E.128 [R176.64], R128 ;  /* 0x00000080b0007986 */ /* 0x0001e4000c101d04 */
.L_x_18675:
[----:B------:R-:W-:Y:S05]  /*1bb0*/  BSYNC B0 ;  /* 0x0000000000007941 */ /* 0x000fea0003800000 */
.L_x_18674:
        /* <DEDUP_REMOVED lines=48> */
.L_x_18690:
        /* <DEDUP_REMOVED lines=101> */
.L_x_18691:
        /* <DEDUP_REMOVED lines=45> */
[C---:B------:R-:W-:Y:S01]  /*27e0*/  IMAD.WIDE.U32 R174, R3.reuse, R176, c[0x0][0x208] ;  /* 0x0000820003ae7625 */ /* 0x040fe200078e00b0 */
[----:B------:R-:W-:Y:S02]  /*27f0*/  IADD3 R3, R3, 0x20, RZ ;  /* 0x0000002003037810 */ /* 0x000fe40007ffe0ff */
[----:B------:R-:W-:-:S05]  /*2800*/  F2FP.PACK_AB R131, R178, R183 ;  /* 0x000000b7b283723e */ /* 0x000fca00000000ff */
[----:B------:R0:W-:Y:S02]  /*2810*/  STG.E.128 [R174.64], R128 ;  /* 0x00000080ae007986 */ /* 0x0001e4000c101d04 */
.L_x_18679:
[----:B------:R-:W-:Y:S05]  /*2820*/  BSYNC B0 ;  /* 0x0000000000007941 */ /* 0x000fea0003800000 */
.L_x_18678:
        /* <DEDUP_REMOVED lines=25> */
[----:B------:R-:W-:Y:S01]  /*29c0*/  FFMA.FTZ R131, R89, R176, R97 ;  /* 0x000000b059837223 */ /* 0x000fe20000010061 */
[----:B------:R-:W-:Y:S01]  /*29d0*/  MOV R176, 0x10 ;  /* 0x0000001000b07802 */ /* 0x000fe20000000f00 */
        /* <DEDUP_REMOVED lines=8> */
.L_x_18681:
[----:B------:R-:W-:Y:S05]  /*2a60*/  BSYNC B0 ;  /* 0x0000000000007941 */ /* 0x000fea0003800000 */
.L_x_18680:
        /* <DEDUP_REMOVED lines=35> */
.L_x_18683:
[----:B------:R-:W-:Y:S05]  /*2ca0*/  BSYNC B0 ;  /* 0x0000000000007941 */ /* 0x000fea0003800000 */
.L_x_18682:
        /* <DEDUP_REMOVED lines=35> */
.L_x_18685:
[----:B------:R-:W-:Y:S05]  /*2ee0*/  BSYNC B0 ;  /* 0x0000000000007941 */ /* 0x000fea0003800000 */
.L_x_18684:
        /* <DEDUP_REMOVED lines=31> */
[----:B------:R-:W-:-:S05]  /*30e0*/  F2FP.PACK_AB R129, R174, R129 ;  /* 0x00000081ae81723e */ /* 0x000fca00000000ff */
[----:B------:R0:W-:Y:S02]  /*30f0*/  STG.E.128 [R172.64], R128 ;  /* 0x00000080ac007986 */ /* 0x0001e4000c101d04 */
.L_x_18687:
[----:B------:R-:W-:Y:S05]  /*3100*/  BSYNC B0 ;  /* 0x0000000000007941 */ /* 0x000fea0003800000 */
.L_x_18686:
[----:B------:R-:W-:-:S05]  /*3110*/  MOV R3, 0x4 ;  /* 0x0000000400037802 */ /* 0x000fca0000000f00 */
[----:B------:R-:W-:-:S05]  /*3120*/  IMAD R2, R3, c[0x0][0x160], R2 ;  /* 0x0000580003027a24 */ /* 0x000fca00078e0202 */
[----:B------:R-:W-:-:S13]  /*3130*/  ISETP.GE.AND P2, PT, R2, c[0x0][0x164], PT ;  /* 0x0000590002007a0c */ /* 0x000fda0003f46270 */
[----:B01---5:R-:W-:Y:S01]  /*3140*/  @P2 CALL.REL.NOINC `(.L_x_18688) ;  /* 0x0000001000002944 */ /* 0x023fe20003c00000 */
[----:B------:R-:W-:Y:S05]  /*3150*/  BRA `(.L_x_18689) ;  /* 0xffffd6f000007947 */ /* 0x000fea000383ffff */
.L_x_18688:
[----:B------:R-:W-:Y:S05]  /*3160*/  EXIT ;  /* 0x000000000000794d */ /* 0x000fea0003800000 */
.L_x_18676:
[----:B------:R-:W-:Y:S01]  /*3170*/  HFMA2.MMA R176, -RZ, RZ, 0, 5.9604644775390625e-08 ;  /* 0x00000001ffb07435 */ /* 0x000fe200000001ff */
[----:B------:R-:W-:Y:S02]  /*3180*/  MOV R173, 0x1f ;  /* 0x0000001f00ad7802 */ /* 0x000fe40000000f00 */
[----:B------:R-:W-:Y:S02]  /*3190*/  MOV R178, 0xffffffff ;  /* 0xffffffff00b27802 */ /* 0x000fe40000000f00 */
[----:B------:R-:W-:Y:S02]  /*31a0*/  MOV R130, 0x31c0 ;  /* 0x000031c000827802 */ /* 0x000fe40000000f00 */
[----:B-----5:R-:W-:Y:S05]  /*31b0*/  CALL.REL.NOINC `($__internal_84_$__cuda_sm70_shflsync_bfly_p) ;  /* 0x000008c000007944 */ /* 0x020fea0003c00000 */
[----:B-1----:R-:W-:Y:S01]  /*31c0*/  MOV R128, R173 ;  /* 0x000000ad00807202 */ /* 0x002fe20000000f00 */
[----:B0-----:R-:W-:Y:S05]  /*31d0*/  BRA `(.L_x_18690) ;  /* 0xffffece000007947 */ /* 0x001fea000383ffff */
.L_x_18677:
[----:B------:R-:W-:Y:S01]  /*31e0*/  HFMA2.MMA R176, -RZ, RZ, 0, 1.1920928955078125e-07 ;  /* 0x00000002ffb07435 */ /* 0x000fe200000001ff */
[----:B------:R-:W-:Y:S02]  /*31f0*/  MOV R173, 0x1f ;  /* 0x0000001f00ad7802 */ /* 0x000fe40000000f00 */
[----:B------:R-:W-:Y:S02]  /*3200*/  MOV R178, 0xffffffff ;  /* 0xffffffff00b27802 */ /* 0x000fe40000000f00 */
[----:B------:R-:W-:-:S02]  /*3210*/  MOV R130, 0x3230 ;  /* 0x0000323000827802 */ /* 0x000fc40000000f00 */
[----:B-----5:R-:W-:Y:S05]  /*3220*/  CALL.REL.NOINC `($__internal_84_$__cuda_sm70_shflsync_bfly_p) ;  /* 0x0000085000007944 */ /* 0x020fea0003c00000 */
[----:B0-----:R-:W-:Y:S01]  /*3230*/  HFMA2.MMA R176, -RZ, RZ, 0, 2.384185791015625e-07 ;  /* 0x00000004ffb07435 */ /* 0x001fe200000001ff */
[----:B-1----:R-:W-:Y:S01]  /*3240*/  FADD.FTZ R129, R129, R173 ;  /* 0x000000ad81817221 */ /* 0x002fe20000010000 */
[----:B------:R-:W-:-:S02]  /*3250*/  MOV R173, 0x1f ;  /* 0x0000001f00ad7802 */ /* 0x000fc40000000f00 */
[----:B------:R-:W-:Y:S02]  /*3260*/  MOV R178, 0xffffffff ;  /* 0xffffffff00b27802 */ /* 0x000fe40000000f00 */
[----:B------:R-:W-:Y:S02]  /*3270*/  MOV R130, 0x3290 ;  /* 0x0000329000827802 */ /* 0x000fe40000000f00 */
[----:B------:R-:W-:Y:S05]  /*3280*/  CALL.REL.NOINC `($__internal_84_$__cuda_sm70_shflsync_bfly_p) ;  /* 0x000007f000007944 */ /* 0x000fea0003c00000 */
[----:B0-----:R-:W-:Y:S01]  /*3290*/  HFMA2.MMA R176, -RZ, RZ, 0, 4.76837158203125e-07 ;  /* 0x00000008ffb07435 */ /* 0x001fe200000001ff */
[----:B-1----:R-:W-:Y:S01]  /*32a0*/  FADD.FTZ R129, R129, R173 ;  /* 0x000000ad81817221 */ /* 0x002fe20000010000 */
[----:B------:R-:W-:Y:S02]  /*32b0*/  MOV R173, 0x1f ;  /* 0x0000001f00ad7802 */ /* 0x000fe40000000f00 */
[----:B------:R-:W-:Y:S02]  /*32c0*/  MOV R178, 0xffffffff ;  /* 0xffffffff00b27802 */ /* 0x000fe40000000f00 */
[----:B------:R-:W-:Y:S02]  /*32d0*/  MOV R130, 0x32f0 ;  /* 0x000032f000827802 */ /* 0x000fe40000000f00 */
[----:B------:R-:W-:Y:S05]  /*32e0*/  CALL.REL.NOINC `($__internal_84_$__cuda_sm70_shflsync_bfly_p) ;  /* 0x0000079000007944 */ /* 0x000fea0003c00000 */
[----:B0-----:R-:W-:Y:S01]  /*32f0*/  HFMA2.MMA R176, -RZ, RZ, 0, 9.5367431640625e-07 ;  /* 0x00000010ffb07435 */ /* 0x001fe200000001ff */
[----:B-1----:R-:W-:Y:S01]  /*3300*/  FADD.FTZ R129, R129, R173 ;  /* 0x000000ad81817221 */ /* 0x002fe20000010000 */
[----:B------:R-:W-:-:S02]  /*3310*/  MOV R173, 0x1f ;  /* 0x0000001f00ad7802 */ /* 0x000fc40000000f00 */
[----:B------:R-:W-:Y:S02]  /*3320*/  MOV R178, 0xffffffff ;  /* 0xffffffff00b27802 */ /* 0x000fe40000000f00 */
[----:B------:R-:W-:Y:S02]  /*3330*/  MOV R130, 0x3350 ;  /* 0x0000335000827802 */ /* 0x000fe40000000f00 */
[----:B------:R-:W-:Y:S05]  /*3340*/  CALL.REL.NOINC `($__internal_84_$__cuda_sm70_shflsync_bfly_p) ;  /* 0x0000073000007944 */ /* 0x000fea0003c00000 */
        /* <DEDUP_REMOVED lines=88> */
[----:B------:R-:W-:Y:S05]  /*38d0*/  CALL.REL.NOINC `($__internal_84_$__cuda_sm70_shflsync_bfly_p) ;  /* 0x000001a000007944 */ /* 0x000fea0003c00000 */
[----:B0-----:R-:W-:Y:S01]  /*38e0*/  HFMA2.MMA R176, -RZ, RZ, 0, 1.1920928955078125e-07 ;  /* 0x00000002ffb07435 */ /* 0x001fe200000001ff */
[----:B-1----:R-:W-:Y:S01]  /*38f0*/  FADD.FTZ R129, R172, R173 ;  /* 0x000000adac817221 */ /* 0x002fe20000010000 */
[----:B------:R-:W-:Y:S02]  /*3900*/  MOV R173, 0x1f ;  /* 0x0000001f00ad7802 */ /* 0x000fe40000000f00 */
[----:B------:R-:W-:Y:S02]  /*3910*/  MOV R178, 0xffffffff ;  /* 0xffffffff00b27802 */ /* 0x000fe40000000f00 */
[----:B------:R-:W-:Y:S02]  /*3920*/  MOV R130, 0x3940 ;  /* 0x0000394000827802 */ /* 0x000fe40000000f00 */
[----:B------:R-:W-:Y:S05]  /*3930*/  CALL.REL.NOINC `($__internal_84_$__cuda_sm70_shflsync_bfly_p) ;  /* 0x0000014000007944 */ /* 0x000fea0003c00000 */
[----:B0-----:R-:W-:Y:S01]  /*3940*/  HFMA2.MMA R176, -RZ, RZ, 0, 2.384185791015625e-07 ;  /* 0x00000004ffb07435 */ /* 0x001fe200000001ff */
[----:B-1----:R-:W-:Y:S01]  /*3950*/  FADD.FTZ R129, R129, R173 ;  /* 0x000000ad81817221 */ /* 0x002fe20000010000 */
[----:B------:R-:W-:Y:S02]  /*3960*/  MOV R173, 0x1f ;  /* 0x0000001f00ad7802 */ /* 0x000fe40000000f00 */
[----:B------:R-:W-:-:S02]  /*3970*/  MOV R178, 0xffffffff ;  /* 0xffffffff00b27802 */ /* 0x000fc40000000f00 */
        /* <DEDUP_REMOVED lines=8> */
[----:B-1----:R-:W-:Y:S01]  /*3a00*/  FADD.FTZ R174, R129, R173 ;  /* 0x000000ad81ae7221 */ /* 0x002fe20000010000 */
[----:B0-----:R-:W-:Y:S01]  /*3a10*/  HFMA2.MMA R176, -RZ, RZ, 0, 9.5367431640625e-07 ;  /* 0x00000010ffb07435 */ /* 0x001fe200000001ff */
[----:B------:R-:W-:Y:S02]  /*3a20*/  MOV R173, 0x1f ;  /* 0x0000001f00ad7802 */ /* 0x000fe40000000f00 */
[----:B------:R-:W-:-:S02]  /*3a30*/  MOV R178, 0xffffffff ;  /* 0xffffffff00b27802 */ /* 0x000fc40000000f00 */
[----:B------:R-:W-:Y:S02]  /*3a40*/  MOV R129, R174 ;  /* 0x000000ae00817202 */ /* 0x000fe40000000f00 */
[----:B------:R-:W-:Y:S02]  /*3a50*/  MOV R130, 0x3a70 ;  /* 0x00003a7000827802 */ /* 0x000fe40000000f00 */
[----:B------:R-:W-:Y:S05]  /*3a60*/  CALL.REL.NOINC `($__internal_84_$__cuda_sm70_shflsync_bfly_p) ;  /* 0x0000001000007944 */ /* 0x000fea0003c00000 */
[----:B01----:R-:W-:Y:S05]  /*3a70*/  BRA `(.L_x_18691) ;  /* 0xffffea9000007947 */ /* 0x003fea000383ffff */
        .weak           $__internal_84_$__cuda_sm70_shflsync_bfly_p
        .type           $__internal_84_$__cuda_sm70_shflsync_bfly_p,@function
        .size           $__internal_84_$__cuda_sm70_shflsync_bfly_p,(.L_x_36172 - $__internal_84_$__cuda_sm70_shflsync_bfly_p)
$__internal_84_$__cuda_sm70_shflsync_bfly_p:
[----:B------:R-:W-:Y:S01]  /*3a80*/  HFMA2.MMA R131, -RZ, RZ, 0, 0 ;  /* 0x00000000ff837435 */ /* 0x000fe200000001ff */
[----:B------:R-:W-:Y:S04]  /*3a90*/  WARPSYNC R178 ;  /* 0x000000b200007348 */ /* 0x000fe80003800000 */
[----:B------:R0:W1:Y:S01]  /*3aa0*/  SHFL.BFLY PT, R173, R129, R176, R173 ;  /* 0x0c0000b081ad7389 */ /* 0x00006200000e00ad */
[----:B------:R-:W-:Y:S05]  /*3ab0*/  RET.REL.NODEC R130 `(_ZN10layer_norm13ln_fwd_kernelINS_13Kernel_traitsIf6__halfS2_S2_fjLj1280ELj1ELj4ELj1ELj16ENS_18Kernel_traits_baseILj1280EfS2_S2_S2_fjLj128EEEEELb0ELb1ELb0ELb0EEEvNS_9FwdParamsE) ;  /* 0xffffc54082007950 */ /* 0x000fea0003c3ffff */
.L_x_18692:
        /* <DEDUP_REMOVED lines=12> */
.L_x_36172:


//--------------------- .text._ZN10layer_norm13ln_fwd_kernelINS_13Kernel_traitsIf6__halfS2_S2_fjLj1280ELj1ELj4ELj1ELj16ENS_18Kernel_traits_baseILj1280EfS2_S2_S2_fjLj128EEEEELb0ELb1ELb0ELb1EEEvNS_9FwdParamsE --------------------------
	.section	.text._ZN10layer_norm13ln_fwd_kernelINS_13Kernel_traitsIf6__halfS2_S2_fjLj1280ELj1ELj4ELj1ELj16ENS_18Kernel_traits_baseILj1280EfS2_S2_S2_fjLj128EEEEELb0ELb1ELb0ELb1EEEvNS_9FwdParamsE,"ax",@progbits
	.sectioninfo	@"SHI_REGISTERS=223"
	.align	128
        .global         _ZN10layer_norm13ln_fwd_kernelINS_13Kernel_traitsIf6__halfS2_S2_fjLj1280ELj1ELj4ELj1ELj16ENS_18Kernel_traits_baseILj1280EfS2_S2_S2_fjLj128EEEEELb0ELb1ELb0ELb1EEEvNS_9FwdParamsE
        .type           _ZN10layer_norm13ln_fwd_kernelINS_13Kernel_traitsIf6__halfS2_S2_fjLj1280ELj1ELj4ELj1ELj16ENS_18Kernel_traits_baseILj1280EfS2_S2_S2_fjLj128EEEEELb0ELb1ELb0ELb1EEEvNS_9FwdParamsE,@function
        .size           _ZN10layer_norm13ln_fwd_kernelINS_13Kernel_traitsIf6__halfS2_S2_fjLj1280ELj1ELj4ELj1ELj16ENS_18Kernel_traits_baseILj1280EfS2_S2_S2_fjLj128EEEEELb0ELb1ELb0ELb1EEEvNS_9FwdParamsE,(.L_x_36173 - _ZN10layer_norm13ln_fwd_kernelINS_13Kernel_traitsIf6__halfS2_S2_fjLj1280ELj1ELj4ELj1ELj16ENS_18Kernel_traits_baseILj1280EfS2_S2_S2_fjLj128EEEEELb0ELb1ELb0ELb1EEEvNS_9FwdParamsE)
        .other          _ZN10layer_norm13ln_fwd_kernelINS_13Kernel_traitsIf6__halfS2_S2_fjLj1280ELj1ELj4ELj1ELj16ENS_18Kernel_traits_baseILj1280EfS2_S2_S2_fjLj128EEEEELb0ELb1ELb0ELb1EEEvNS_9FwdParamsE,@"STO_CUDA_ENTRY STV_DEFAULT"
_ZN10layer_norm13ln_fwd_kernelINS_13Kernel_traitsIf6__halfS2_S2_fjLj1280ELj1ELj4ELj1ELj16ENS_18Kernel_traits_baseILj1280EfS2_S2_S2_fjLj128EEEEELb0ELb1ELb0ELb1EEEvNS_9FwdParamsE:
.text._ZN10layer_norm13ln_fwd_kernelINS_13Kernel_traitsIf6__halfS2_S2_fjLj1280ELj1ELj4ELj1ELj16ENS_18Kernel_traits_baseILj1280EfS2_S2_S2_fjLj128EEEEELb0ELb1ELb0ELb1EEEvNS_9FwdParamsE:
        /* <DEDUP_REMOVED lines=71> */
.L_x_18696:
        /* <DEDUP_REMOVED lines=10> */
[C---:B------:R-:W-:Y:S02]  /*0510*/  IMAD.WIDE.U32 R130, R146.reuse, R145, c[0x0][0x170] ;  /* 0x00005c0092827625 */ /* 0x040fe400078e0091 */
[----:B------:R-:W-:Y:S02]  /*0520*/  @P0 LEA R132, P2, R146, c[0x0][0x180], 0x4 ;  /* 0x0000600092840a11 */ /* 0x000fe400078420ff */
[----:B------:R-:W-:Y:S01]  /*0530*/  @P1 IMAD.WIDE R128, R2, R129, c[0x0][0x1c0] ;  /* 0x0000700002801625 */ /* 0x000fe200078e0281 */
[----:B------:R-:W2:Y:S01]  /*0540*/  LDG.E.128 R148, [R130.64] ;  /* 0x0000000482947981 */ /* 0x000ea2000c1e1d00 */
[----:B------:R-:W-:-:S04]  /*0550*/  @P0 LEA.HI.X R133, R146, c[0x0][0x184], RZ, 0x4, P2 ;  /* 0x0000610092850a11 */ /* 0x000fc800010f24ff */
[----:B------:R-:W3:Y:S04]  /*0560*/  @P1 LDG.E.U16 R128, [R128.64] ;  /* 0x0000000480801981 */ /* 0x000ee8000c1e1500 */
[----:B0-----:R-:W4:Y:S01]  /*0570*/  @P0 LDG.E.128 R4, [R132.64] ;  /* 0x0000000484040981 */ /* 0x001f22000c1e1d00 */
[----:B------:R-:W-:Y:S01]  /*0580*/  HFMA2.MMA R143, -RZ, RZ, 1.875, 0 ;  /* 0x3f800000ff8f7435 */ /* 0x000fe200000001ff */
[----:B------:R-:W-:Y:S02]  /*0590*/  SHF.R.U32.HI R184, RZ, 0x1c, R146 ;  /* 0x0000001cffb87819 */ /* 0x000fe40000011692 */
[----:B------:R-:W-:Y:S01]  /*05a0*/  IADD3 R162, R146, 0x20, RZ ;  /* 0x0000002092a27810 */ /* 0x000fe20007ffe0ff */
[--C-:B--2---:R-:W-:Y:S02]  /*05b0*/  HADD2.F32 R134, -RZ, R148.reuse.H0_H0 ;  /* 0x20000094ff867230 */ /* 0x104fe40000004100 */
[----:B------:R-:W-:-:S02]  /*05c0*/  HADD2.F32 R136, -RZ, R148.H1_H1 ;  /* 0x30000094ff887230 */ /* 0x000fc40000004100 */
[----:B---3--:R-:W-:Y:S02]  /*05d0*/  @P1 HADD2.F32 R143, -RZ, R128.H0_H0 ;  /* 0x20000080ff8f1230 */ /* 0x008fe40000004100 */
[----:B------:R-:W-:-:S03]  /*05e0*/  HADD2.F32 R138, -RZ, R149.H0_H0 ;  /* 0x20000095ff8a7230 */ /* 0x000fc60000004100 */
[-C--:B------:R-:W-:Y:S02]  /*05f0*/  FMUL.FTZ R3, R134, R143.reuse ;  /* 0x0000008f86037220 */ /* 0x080fe40000410000 */
[----:B------:R-:W-:Y:S01]  /*0600*/  FMUL.FTZ R136, R136, R143 ;  /* 0x0000008f88887220 */ /* 0x000fe20000410000 */
[--C-:B----4-:R-:W-:Y:S01]  /*0610*/  @P0 HADD2.F32 R128, -RZ, R4.reuse.H0_H0 ;  /* 0x20000004ff800230 */ /* 0x110fe20000004100 */
[----:B-----5:R-:W-:Y:S01]  /*0620*/  FMUL.FTZ R3, R44, R3 ;  /* 0x000000032c037220 */ /* 0x020fe20000410000 */
[----:B------:R-:W-:Y:S01]  /*0630*/  @P0 HADD2.F32 R129, -RZ, R4.H1_H1 ;  /* 0x30000004ff810230 */ /* 0x000fe20000004100 */
[----:B------:R-:W-:Y:S01]  /*0640*/  FMUL.FTZ R136, R45, R136 ;  /* 0x000000882d887220 */ /* 0x000fe20000410000 */
[----:B------:R-:W-:Y:S01]  /*0650*/  HADD2.F32 R130, -RZ, R151.H0_H0 ;  /* 0x20000097ff827230 */ /* 0x000fe20000004100 */
[-C--:B------:R-:W-:Y:S01]  /*0660*/  FMUL.FTZ R137, R138, R143.reuse ;  /* 0x0000008f8a897220 */ /* 0x080fe20000410000 */
[--C-:B------:R-:W-:Y:S01]  /*0670*/  HADD2.F32 R140, -RZ, R150.reuse.H0_H0 ;  /* 0x20000096ff8c7230 */ /* 0x100fe20000004100 */
[----:B------:R-:W-:Y:S01]  /*0680*/  @P0 FADD.FTZ R3, R3, R128 ;  /* 0x0000008003030221 */ /* 0x000fe20000010000 */
[----:B------:R-:W-:Y:S01]  /*0690*/  @P0 HADD2.F32 R128, -RZ, R5.H0_H0 ;  /* 0x20000005ff800230 */ /* 0x000fe20000004100 */
[----:B------:R-:W-:Y:S01]  /*06a0*/  @P0 FADD.FTZ R136, R136, R129 ;  /* 0x0000008188880221 */ /* 0x000fe20000010000 */
[----:B------:R-:W-:Y:S01]  /*06b0*/  HADD2.F32 R144, -RZ, R150.H1_H1 ;  /* 0x30000096ff907230 */ /* 0x000fe20000004100 */
[----:B------:R-:W-:Y:S01]  /*06c0*/  FMUL.FTZ R129, R130, R143 ;  /* 0x0000008f82817220 */ /* 0x000fe20000410000 */
[----:B------:R-:W-:Y:S01]  /*06d0*/  HADD2.F32 R142, -RZ, R149.H1_H1 ;  /* 0x30000095ff8e7230 */ /* 0x000fe20000004100 */
[----:B------:R-:W-:Y:S01]  /*06e0*/  FMUL.FTZ R137, R46, R137 ;  /* 0x000000892e897220 */ /* 0x000fe20000410000 */
[----:B------:R-:W-:Y:S01]  /*06f0*/  HADD2.F32 R132, -RZ, R151.H1_H1 ;  /* 0x30000097ff847230 */ /* 0x000fe20000004100 */
[----:B------:R-:W-:Y:S01]  /*0700*/  FMUL.FTZ R139, R140, R143 ;  /* 0x0000008f8c8b7220 */ /* 0x000fe20000410000 */
[----:B------:R-:W-:Y:S01]  /*0710*/  @P0 HADD2.F32 R131, -RZ, R7.H0_H0 ;  /* 0x20000007ff830230 */ /* 0x000fe20000004100 */
[----:B------:R-:W-:-:S02]  /*0720*/  FMUL.FTZ R140, R42, R129 ;  /* 0x000000812a8c7220 */ /* 0x000fc40000410000 */
[----:B------:R-:W-:Y:S02]  /*0730*/  @P0 FADD.FTZ R137, R137, R128 ;  /* 0x0000008089890221 */ /* 0x000fe40000010000 */
[-C--:B------:R-:W-:Y:S02]  /*0740*/  FMUL.FTZ R128, R144, R143.reuse ;  /* 0x0000008f90807220 */ /* 0x080fe40000410000 */
[-C--:B------:R-:W-:Y:S02]  /*0750*/  FMUL.FTZ R132, R132, R143.reuse ;  /* 0x0000008f84847220 */ /* 0x080fe40000410000 */
        /* <DEDUP_REMOVED lines=18> */
[----:B------:R-:W-:Y:S02]  /*0880*/  F2FP.PACK_AB R151, R141, R140 ;  /* 0x0000008c8d97723e */ /* 0x000fe400000000ff */
[----:B------:R-:W-:-:S02]  /*0890*/  F2FP.PACK_AB R150, R142, R139 ;  /* 0x0000008b8e96723e */ /* 0x000fc400000000ff */
[----:B------:R-:W-:Y:S02]  /*08a0*/  F2FP.PACK_AB R149, R144, R137 ;  /* 0x000000899095723e */ /* 0x000fe400000000ff */
[----:B------:R-:W-:Y:S02]  /*08b0*/  F2FP.PACK_AB R148, R136, R3 ;  /* 0x000000038894723e */ /* 0x000fe400000000ff */
[----:B------:R-:W-:-:S03]  /*08c0*/  @P0 LEA R132, P1, R162, c[0x0][0x180], 0x4 ;  /* 0x00006000a2840a11 */ /* 0x000fc600078220ff */
[----:B------:R0:W-:Y:S01]  /*08d0*/  STG.E.128 [R130.64], R148 ;  /* 0x0000009482007986 */ /* 0x0001e2000c101d04 */
[----:B------:R-:W-:-:S03]  /*08e0*/  @P0 LEA.HI.X R133, R162, c[0x0][0x184], RZ, 0x4, P1 ;  /* 0x00006100a2850a11 */ /* 0x000fc600008f24ff */
[----:B------:R-:W2:Y:S04]  /*08f0*/  LDG.E.128 R164, [R128.64] ;  /* 0x0000000480a47981 */ /* 0x000ea8000c1e1d00 */
[----:B------:R-:W3:Y:S01]  /*0900*/  @P0 LDG.E.128 R4, [R132.64] ;  /* 0x0000000484040981 */ /* 0x000ee2000c1e1d00 */
[----:B------:R-:W-:Y:S02]  /*0910*/  IADD3 R172, R146, 0x40, RZ ;  /* 0x0000004092ac7810 */ /* 0x000fe40007ffe0ff */
[----:B0-----:R-:W-:Y:S02]  /*0920*/  SHF.L.U32 R148, R162, 0x4, RZ ;  /* 0x00000004a2947819 */ /* 0x001fe400000006ff */
[----:B------:R-:W-:Y:S01]  /*0930*/  SHF.R.U32.HI R149, RZ, 0x1c, R162 ;  /* 0x0000001cff957819 */ /* 0x000fe200000116a2 */
[----:B--2---:R-:W-:-:S02]  /*0940*/  HADD2.F32 R152, -RZ, R164.H1_H1 ;  /* 0x300000a4ff987230 */ /* 0x004fc40000004100 */
[----:B------:R-:W-:-:S03]  /*0950*/  HADD2.F32 R134, -RZ, R164.H0_H0 ;  /* 0x200000a4ff867230 */ /* 0x000fc60000004100 */
[-C--:B------:R-:W-:Y:S01]  /*0960*/  FMUL.FTZ R152, R152, R143.reuse ;  /* 0x0000008f98987220 */ /* 0x080fe20000410000 */
[----:B---3--:R-:W-:Y:S01]  /*0970*/  @P0 HADD2.F32 R129, -RZ, R4.H1_H1 ;  /* 0x30000004ff810230 */ /* 0x008fe20000004100 */
[----:B------:R-:W-:Y:S01]  /*0980*/  FMUL.FTZ R147, R134, R143 ;  /* 0x0000008f86937220 */ /* 0x000fe20000410000 */
[--C-:B------:R-:W-:Y:S01]  /*0990*/  HADD2.F32 R158, -RZ, R166.reuse.H0_H0 ;  /* 0x200000a6ff9e7230 */ /* 0x100fe20000004100 */
[----:B------:R-:W-:Y:S01]  /*09a0*/  FMUL.FTZ R150, R37, R152 ;  /* 0x0000009825967220 */ /* 0x000fe20000410000 */
[--C-:B------:R-:W-:Y:S02]  /*09b0*/  HADD2.F32 R154, -RZ, R165.reuse.H0_H0 ;  /* 0x200000a5ff9a7230 */ /* 0x100fe40000004100 */
[----:B------:R-:W-:Y:S02]  /*09c0*/  HADD2.F32 R156, -RZ, R165.H1_H1 ;  /* 0x300000a5ff9c7230 */ /* 0x000fe40000004100 */
[----:B------:R-:W-:Y:S02]  /*09d0*/  HADD2.F32 R160, -RZ, R166.H1_H1 ;  /* 0x300000a6ffa07230 */ /* 0x000fe40000004100 */
[----:B------:R-:W-:-:S02]  /*09e0*/  HADD2.F32 R128, -RZ, R167.H0_H0 ;  /* 0x200000a7ff807230 */ /* 0x000fc40000004100 */
[----:B------:R-:W-:Y:S01]  /*09f0*/  HADD2.F32 R130, -RZ, R167.H1_H1 ;  /* 0x300000a7ff827230 */ /* 0x000fe20000004100 */
[----:B------:R-:W-:Y:S01]  /*0a00*/  @P0 FADD.FTZ R150, R129, R150 ;  /* 0x0000009681960221 */ /* 0x000fe20000010000 */
[----:B------:R-:W-:Y:S01]  /*0a10*/  @P0 HADD2.F32 R134, -RZ, R4.H0_H0 ;  /* 0x20000004ff860230 */ /* 0x000fe20000004100 */
[----:B------:R-:W-:Y:S02]  /*0a20*/  FMUL.FTZ R147, R36, R147 ;  /* 0x0000009324937220 */ /* 0x000fe40000410000 */
[-C--:B------:R-:W-:Y:S02]  /*0a30*/  FMUL.FTZ R129, R158, R143.reuse ;  /* 0x0000008f9e817220 */ /* 0x080fe40000410000 */
[-C--:B------:R-:W-:Y:S02]  /*0a40*/  FMUL.FTZ R151, R154, R143.reuse ;  /* 0x0000008f9a977220 */ /* 0x080fe40000410000 */
[-C--:B------:R-:W-:Y:S02]  /*0a50*/  FMUL.FTZ R153, R128, R143.reuse ;  /* 0x0000008f80997220 */ /* 0x080fe40000410000 */
[----:B------:R-:W-:-:S02]  /*0a60*/  FMUL.FTZ R130, R130, R143 ;  /* 0x0000008f82827220 */ /* 0x000fc40000410000 */
[-C--:B------:R-:W-:Y:S02]  /*0a70*/  FMUL.FTZ R160, R160, R143.reuse ;  /* 0x0000008fa0a07220 */ /* 0x080fe40000410000 */
[----:B------:R-:W-:Y:S01]  /*0a80*/  FMUL.FTZ R156, R156, R143 ;  /* 0x0000008f9c9c7220 */ /* 0x000fe20000410000 */
[----:B------:R-:W-:Y:S01]  /*0a90*/  @P0 HADD2.F32 R132, -RZ, R5.H0_H0 ;  /* 0x20000005ff840230 */ /* 0x000fe20000004100 */
[----:B------:R-:W-:Y:S01]  /*0aa0*/  @P0 FADD.FTZ R147, R134, R147 ;  /* 0x0000009386930221 */ /* 0x000fe20000010000 */
[--C-:B------:R-:W-:Y:S01]  /*0ab0*/  @P0 HADD2.F32 R131, -RZ, R6.reuse.H0_H0 ;  /* 0x20000006ff830230 */ /* 0x100fe20000004100 */
[----:B------:R-:W-:Y:S01]  /*0ac0*/  FMUL.FTZ R152, R32, R129 ;  /* 0x0000008120987220 */ /* 0x000fe20000410000 */
[--C-:B------:R-:W-:Y:S01]  /*0ad0*/  @P0 HADD2.F32 R134, -RZ, R7.reuse.H0_H0 ;  /* 0x20000007ff860230 */ /* 0x100fe20000004100 */
[----:B------:R-:W-:Y:S01]  /*0ae0*/  FMUL.FTZ R151, R38, R151 ;  /* 0x0000009726977220 */ /* 0x000fe20000410000 */
[----:B------:R-:W-:Y:S01]  /*0af0*/  @P0 HADD2.F32 R133, -RZ, R7.H1_H1 ;  /* 0x30000007ff850230 */ /* 0x000fe20000004100 */
[----:B------:R-:W-:Y:S01]  /*0b00*/  FMUL.FTZ R153, R34, R153 ;  /* 0x0000009922997220 */ /* 0x000fe20000410000 */
[----:B------:R-:W-:Y:S01]  /*0b10*/  @P0 HADD2.F32 R129, -RZ, R5.H1_H1 ;  /* 0x30000005ff810230 */ /* 0x000fe20000004100 */
[----:B------:R-:W-:Y:S01]  /*0b20*/  FMUL.FTZ R154, R35, R130 ;  /* 0x00000082239a7220 */ /* 0x000fe20000410000 */
[----:B------:R-:W-:Y:S01]  /*0b30*/  @P0 HADD2.F32 R128, -RZ, R6.H1_H1 ;  /* 0x30000006ff800230 */ /* 0x000fe20000004100 */
[----:B------:R-:W-:-:S02]  /*0b40*/  FMUL.FTZ R155, R33, R160 ;  /* 0x000000a0219b7220 */ /* 0x000fc40000410000 */
[----:B------:R-:W-:Y:S02]  /*0b50*/  FMUL.FTZ R156, R39, R156 ;  /* 0x0000009c279c7220 */ /* 0x000fe40000410000 */
[----:B------:R-:W-:Y:S01]  /*0b60*/  @P0 FADD.FTZ R151, R132, R151 ;  /* 0x0000009784970221 */ /* 0x000fe20000010000 */
[----:B------:R-:W-:Y:S01]  /*0b70*/  IADD3 R132, P1, R148, c[0x0][0x188], RZ ;  /* 0x0000620094847a10 */ /* 0x000fe20007f3e0ff */
[----:B------:R-:W-:Y:S02]  /*0b80*/  @P0 FADD.FTZ R152, R131, R152 ;  /* 0x0000009883980221 */ /* 0x000fe40000010000 */
        /* <DEDUP_REMOVED lines=16> */
[----:B------:R-:W-:Y:S01]  /*0c90*/  SHF.R.U32.HI R157, RZ, 0x1c, R172 ;  /* 0x0000001cff9d7819 */ /* 0x000fe200000116ac */
[--C-:B--2---:R-:W-:Y:S02]  /*0ca0*/  HADD2.F32 R164, -RZ, R128.reuse.H1_H1 ;  /* 0x30000080ffa47230 */ /* 0x104fe40000004100 */
[----:B------:R-:W-:-:S03]  /*0cb0*/  HADD2.F32 R158, -RZ, R128.H0_H0 ;  /* 0x20000080ff9e7230 */ /* 0x000fc60000004100 */
[-C--:B------:R-:W-:Y:S01]  /*0cc0*/  FMUL.FTZ R164, R164, R143.reuse ;  /* 0x0000008fa4a47220 */ /* 0x080fe20000410000 */
[--C-:B------:R-:W-:Y:S01]  /*0cd0*/  HADD2.F32 R166, -RZ, R129.reuse.H0_H0 ;  /* 0x20000081ffa67230 */ /* 0x100fe20000004100 */
[----:B------:R-:W-:Y:S01]  /*0ce0*/  FMUL.FTZ R159, R158, R143 ;  /* 0x0000008f9e9f7220 */ /* 0x000fe20000410000 */
[----:B------:R-:W-:Y:S02]  /*0cf0*/  HADD2.F32 R168, -RZ, R129.H1_H1 ;  /* 0x30000081ffa87230 */ /* 0x000fe40000004100 */
[----:B------:R-:W-:Y:S01]  /*0d00*/  HADD2.F32 R128, -RZ, R131.H0_H0 ;  /* 0x20000083ff807230 */ /* 0x000fe20000004100 */
[----:B0-----:R-:W-:Y:S01]  /*0d10*/  FMUL.FTZ R160, R29, R164 ;  /* 0x000000a41da07220 */ /* 0x001fe20000410000 */
[----:B---3--:R-:W-:Y:S01]  /*0d20*/  @P0 HADD2.F32 R129, -RZ, R4.H1_H1 ;  /* 0x30000004ff810230 */ /* 0x008fe20000004100 */
[----:B------:R-:W-:Y:S01]  /*0d30*/  FMUL.FTZ R159, R28, R159 ;  /* 0x0000009f1c9f7220 */ /* 0x000fe20000410000 */
[----:B------:R-:W-:Y:S02]  /*0d40*/  HADD2.F32 R170, -RZ, R130.H0_H0 ;  /* 0x20000082ffaa7230 */ /* 0x000fe40000004100 */
[----:B------:R-:W-:Y:S01]  /*0d50*/  @P0 HADD2.F32 R158, -RZ, R4.H0_H0 ;  /* 0x20000004ff9e0230 */ /* 0x000fe20000004100 */
[----:B------:R-:W-:Y:S01]  /*0d60*/  FMUL.FTZ R163, R128, R143 ;  /* 0x0000008f80a37220 */ /* 0x000fe20000410000 */
[----:B------:R-:W-:-:S02]  /*0d70*/  HADD2.F32 R130, -RZ, R130.H1_H1 ;  /* 0x30000082ff827230 */ /* 0x000fc40000004100 */
[----:B------:R-:W-:Y:S01]  /*0d80*/  HADD2.F32 R132, -RZ, R131.H1_H1 ;  /* 0x30000083ff847230 */ /* 0x000fe20000004100 */
[----:B------:R-:W-:Y:S02]  /*0d90*/  @P0 FADD.FTZ R160, R129, R160 ;  /* 0x000000a081a00221 */ /* 0x000fe40000010000 */
[----:B------:R-:W-:Y:S01]  /*0da0*/  @P0 FADD.FTZ R159, R158, R159 ;  /* 0x0000009f9e9f0221 */ /* 0x000fe20000010000 */
[----:B------:R-:W-:Y:S01]  /*0db0*/  @P0 HADD2.F32 R158, -RZ, R7.H0_H0 ;  /* 0x20000007ff9e0230 */ /* 0x000fe20000004100 */
[-C--:B------:R-:W-:Y:S02]  /*0dc0*/  FMUL.FTZ R129, R170, R143.reuse ;  /* 0x0000008faa817220 */ /* 0x080fe40000410000 */
[-C--:B------:R-:W-:Y:S02]  /*0dd0*/  FMUL.FTZ R161, R166, R143.reuse ;  /* 0x0000008fa6a17220 */ /* 0x080fe40000410000 */
[----:B------:R-:W-:Y:S02]  /*0de0*/  FMUL.FTZ R132, R132, R143 ;  /* 0x0000008f84847220 */ /* 0x000fe40000410000 */
[----:B------:R-:W-:-:S02]  /*0df0*/  FMUL.FTZ R163, R26, R163 ;  /* 0x000000a31aa37220 */ /* 0x000fc40000410000 */
[-C--:B------:R-:W-:Y:S02]  /*0e00*/  FMUL.FTZ R130, R130, R143.reuse ;  /* 0x0000008f82827220 */ /* 0x080fe40000410000 */
[----:B------:R-:W-:Y:S01]  /*0e10*/  FMUL.FTZ R168, R168, R143 ;  /* 0x0000008fa8a87220 */ /* 0x000fe20000410000 */
[----:B------:R-:W-:Y:S01]  /*0e20*/  @P0 HADD2.F32 R134, -RZ, R5.H0_H0 ;  /* 0x20000005ff860230 */ /* 0x000fe20000004100 */
[----:B------:R-:W-:Y:S01]  /*0e30*/  FMUL.FTZ R162, R24, R129 ;  /* 0x0000008118a27220 */ /* 0x000fe20000410000 */
[--C-:B------:R-:W-:Y:S01]  /*0e40*/  @P0 HADD2.F32 R131, -RZ, R6.reuse.H0_H0 ;  /* 0x20000006ff830230 */ /* 0x100fe20000004100 */
[----:B------:R-:W-:Y:S01]  /*0e50*/  FMUL.FTZ R161, R30, R161 ;  /* 0x000000a11ea17220 */ /* 0x000fe20000410000 */
[----:B------:R-:W-:Y:S01]  /*0e60*/  @P0 HADD2.F32 R133, -RZ, R7.H1_H1 ;  /* 0x30000007ff850230 */ /* 0x000fe20000004100 */
[----:B------:R-:W-:Y:S01]  /*0e70*/  FMUL.FTZ R164, R27, R132 ;  /* 0x000000841ba47220 */ /* 0x000fe20000410000 */
[----:B------:R-:W-:Y:S01]  /*0e80*/  @P0 HADD2.F32 R129, -RZ, R5.H1_H1 ;  /* 0x30000005ff810230 */ /* 0x000fe20000004100 */
[----:B------:R-:W-:Y:S01]  /*0e90*/  @P0 FADD.FTZ R163, R158, R163 ;  /* 0x000000a39ea30221 */ /* 0x000fe20000010000 */
        /* <DEDUP_REMOVED lines=21> */
[----:B------:R-:W-:Y:S01]  /*0ff0*/  IADD3 R190, R146, 0x80, RZ ;  /* 0x0000008092be7810 */ /* 0x000fe20007ffe0ff */
[--C-:B--2---:R-:W-:Y:S02]  /*1000*/  HADD2.F32 R174, -RZ, R132.reuse.H1_H1 ;  /* 0x30000084ffae7230 */ /* 0x104fe40000004100 */
[----:B------:R-:W-:-:S03]  /*1010*/  HADD2.F32 R172, -RZ, R132.H0_H0 ;  /* 0x20000084ffac7230 */ /* 0x000fc60000004100 */
[-C--:B------:R-:W-:Y:S01]  /*1020*/  FMUL.FTZ R174, R174, R143.reuse ;  /* 0x0000008faeae7220 */ /* 0x080fe20000410000 */
[----:B0-----:R-:W-:Y:S01]  /*1030*/  @P0 HADD2.F32 R129, -RZ, R4.H1_H1 ;  /* 0x30000004ff810230 */ /* 0x001fe20000004100 */
        /* <DEDUP_REMOVED lines=17> */
[--C-:B------:R-:W-:Y:S01]  /*1150*/  @P0 HADD2.F32 R131, -RZ, R6.reuse.H0_H0 ;  /* 0x20000006ff830230 */ /* 0x100fe20000004100 */
[----:B------:R-:W-:Y:S01]  /*1160*/  @P0 FADD.FTZ R169, R132, R169 ;  /* 0x000000a984a90221 */ /* 0x000fe20000010000 */
[----:B------:R-:W-:Y:S01]  /*1170*/  @P0 HADD2.F32 R132, -RZ, R5.H0_H0 ;  /* 0x20000005ff840230 */ /* 0x000fe20000004100 */
        /* <DEDUP_REMOVED lines=14> */
[----:B------:R-:W-:Y:S01]  /*1260*/  @P0 FADD.FTZ R173, R168, R173 ;  /* 0x000000ada8ad0221 */ /* 0x000fe20000010000 */
[----:B------:R-:W-:Y:S01]  /*1270*/  SHF.R.U32.HI R168, RZ, 0x1c, R182 ;  /* 0x0000001cffa87819 */ /* 0x000fe200000116b6 */
        /* <DEDUP_REMOVED lines=42> */
[----:B------:R-:W-:Y:S02]  /*1520*/  FMUL.FTZ R135, R128, R143 ;  /* 0x0000008f80877220 */ /* 0x000fe40000410000 */
[----:B------:R-:W-:Y:S01]  /*1530*/  FADD.FTZ R128, R131, R170 ;  /* 0x000000aa83807221 */ /* 0x000fe20000010000 */
[----:B------:R-:W-:-:S03]  /*1540*/  HADD2.F32 R178, -RZ, R134.H0_H0 ;  /* 0x20000086ffb27230 */ /* 0x000fc60000004100 */
[----:B------:R-:W-:Y:S01]  /*1550*/  FADD.FTZ R131, R128, R171 ;  /* 0x000000ab80837221 */ /* 0x000fe20000010000 */
[----:B------:R-:W-:Y:S02]  /*1560*/  HADD2.F32 R132, -RZ, R132.H1_H1 ;  /* 0x30000084ff847230 */ /* 0x000fe40000004100 */
[--C-:B------:R-:W-:Y:S01]  /*1570*/  HADD2.F32 R130, -RZ, R133.reuse.H0_H0 ;  /* 0x20000085ff827230 */ /* 0x100fe20000004100 */
[----:B------:R-:W-:Y:S01]  /*1580*/  FADD.FTZ R131, R131, R176 ;  /* 0x000000b083837221 */ /* 0x000fe20000010000 */
[----:B------:R-:W-:Y:S02]  /*1590*/  HADD2.F32 R146, -RZ, R133.H1_H1 ;  /* 0x30000085ff927230 */ /* 0x000fe40000004100 */
[----:B------:R-:W-:Y:S01]  /*15a0*/  HADD2.F32 R134, -RZ, R134.H1_H1 ;  /* 0x30000086ff867230 */ /* 0x000fe20000004100 */
[-C--:B------:R-:W-:Y:S02]  /*15b0*/  FMUL.FTZ R186, R186, R143.reuse ;  /* 0x0000008fbaba7220 */ /* 0x080fe40000410000 */
[----:B------:R-:W-:-:S02]  /*15c0*/  FMUL.FTZ R145, R178, R143 ;  /* 0x0000008fb2917220 */ /* 0x000fc40000410000 */
[-C--:B------:R-:W-:Y:S02]  /*15d0*/  FMUL.FTZ R132, R132, R143.reuse ;  /* 0x0000008f84847220 */ /* 0x080fe40000410000 */
[-C--:B------:R-:W-:Y:S02]  /*15e0*/  FMUL.FTZ R129, R130, R143.reuse ;  /* 0x0000008f82817220 */ /* 0x080fe40000410000 */
[-C--:B-1----:R-:W-:Y:S02]  /*15f0*/  FMUL.FTZ R180, R146, R143.reuse ;  /* 0x0000008f92b47220 */ /* 0x082fe40000410000 */
[-C--:B------:R-:W-:Y:S02]  /*1600*/  FMUL.FTZ R178, R134, R143.reuse ;  /* 0x0000008f86b27220 */ /* 0x080fe40000410000 */
[----:B------:R-:W-:Y:S01]  /*1610*/  FMUL.FTZ R177, R182, R143 ;  /* 0x0000008fb6b17220 */ /* 0x000fe20000410000 */
[----:B---3--:R-:W-:Y:S01]  /*1620*/  @P0 HADD2.F32 R143, -RZ, R7.H1_H1 ;  /* 0x30000007ff8f0230 */ /* 0x008fe20000004100 */
[----:B------:R-:W-:-:S02]  /*1630*/  FADD.FTZ R128, R131, R172 ;  /* 0x000000ac83807221 */ /* 0x000fc40000010000 */
[----:B------:R-:W-:Y:S01]  /*1640*/  FMUL.FTZ R134, R11, R186 ;  /* 0x000000ba0b867220 */ /* 0x000fe20000410000 */
[--C-:B------:R-:W-:Y:S01]  /*1650*/  @P0 HADD2.F32 R130, -RZ, R4.reuse.H0_H0 ;  /* 0x20000004ff820230 */ /* 0x100fe20000004100 */
[----:B------:R-:W-:Y:S01]  /*1660*/  FADD.FTZ R128, R128, R175 ;  /* 0x000000af80807221 */ /* 0x000fe20000010000 */
[----:B------:R-:W-:Y:S01]  /*1670*/  @P0 HADD2.F32 R133, -RZ, R4.H1_H1 ;  /* 0x30000004ff850230 */ /* 0x000fe20000004100 */
[----:B------:R-:W-:Y:S02]  /*1680*/  FMUL.FTZ R135, R12, R135 ;  /* 0x000000870c877220 */ /* 0x000fe40000410000 */
[----:B------:R-:W-:Y:S02]  /*1690*/  @P0 FADD.FTZ R134, R143, R134 ;  /* 0x000000868f860221 */ /* 0x000fe40000010000 */
[----:B------:R-:W-:Y:S02]  /*16a0*/  FMUL.FTZ R143, R14, R129 ;  /* 0x000000810e8f7220 */ /* 0x000fe40000410000 */
[----:B------:R-:W-:-:S02]  /*16b0*/  FMUL.FTZ R146, R13, R132 ;  /* 0x000000840d927220 */ /* 0x000fc40000410000 */
[----:B------:R-:W-:Y:S01]  /*16c0*/  FADD.FTZ R129, R128, R173 ;  /* 0x000000ad80817221 */ /* 0x000fe20000010000 */
[--C-:B------:R-:W-:Y:S01]  /*16d0*/  @P0 HADD2.F32 R132, -RZ, R6.reuse.H0_H0 ;  /* 0x20000006ff840230 */ /* 0x100fe20000004100 */
[----:B------:R-:W-:Y:S01]  /*16e0*/  @P0 FADD.FTZ R135, R130, R135 ;  /* 0x0000008782870221 */ /* 0x000fe20000010000 */
[----:B------:R-:W-:Y:S01]  /*16f0*/  @P0 HADD2.F32 R130, -RZ, R5.H0_H0 ;  /* 0x20000005ff820230 */ /* 0x000fe20000004100 */
[----:B------:R-:W-:Y:S01]  /*1700*/  @P0 FADD.FTZ R146, R133, R146 ;  /* 0x0000009285920221 */ /* 0x000fe20000010000 */
[----:B------:R-:W-:Y:S01]  /*1710*/  @P0 HADD2.F32 R182, -RZ, R7.H0_H0 ;  /* 0x20000007ffb60230 */ /* 0x000fe20000004100 */
[----:B------:R-:W-:Y:S01]  /*1720*/  FMUL.FTZ R145, R8, R145 ;  /* 0x0000009108917220 */ /* 0x000fe20000410000 */
[----:B------:R-:W-:Y:S01]  /*1730*/  @P0 HADD2.F32 R131, -RZ, R5.H1_H1 ;  /* 0x30000005ff830230 */ /* 0x000fe20000004100 */
[----:B------:R-:W-:Y:S01]  /*1740*/  FMUL.FTZ R177, R10, R177 ;  /* 0x000000b10ab17220 */ /* 0x000fe20000410000 */
[----:B------:R-:W-:Y:S01]  /*1750*/  @P0 HADD2.F32 R179, -RZ, R6.H1_H1 ;  /* 0x30000006ffb30230 */ /* 0x000fe20000004100 */
[----:B------:R-:W-:Y:S01]  /*1760*/  FMUL.FTZ R178, R9, R178 ;  /* 0x000000b209b27220 */ /* 0x000fe20000410000 */
[----:B------:R-:W-:Y:S01]  /*1770*/  SHF.L.U32 R133, R190, 0x4, RZ ;  /* 0x00000004be857819 */ /* 0x000fe200000006ff */
[----:B------:R-:W-:-:S02]  /*1780*/  FMUL.FTZ R180, R15, R180 ;  /* 0x000000b40fb47220 */ /* 0x000fc40000410000 */
[----:B------:R-:W-:Y:S02]  /*1790*/  FADD.FTZ R128, R129, R174 ;  /* 0x000000ae81807221 */ /* 0x000fe40000010000 */
[----:B------:R-:W-:Y:S02]  /*17a0*/  @P0 FADD.FTZ R143, R130, R143 ;  /* 0x0000008f828f0221 */ /* 0x000fe40000010000 */
[----:B------:R-:W-:Y:S01]  /*17b0*/  @P0 FADD.FTZ R145, R132, R145 ;  /* 0x0000009184910221 */ /* 0x000fe20000010000 */
[----:B------:R-:W-:Y:S01]  /*17c0*/  SHF.R.U32.HI R132, RZ, 0x1c, R190 ;  /* 0x0000001cff847819 */ /* 0x000fe200000116be */
[----:B------:R-:W-:Y:S01]  /*17d0*/  @P0 FADD.FTZ R177, R182, R177 ;  /* 0x000000b1b6b10221 */ /* 0x000fe20000010000 */
[----:B------:R-:W-:Y:S01]  /*17e0*/  IADD3 R182, P1, R133, c[0x0][0x188], RZ ;  /* 0x0000620085b67a10 */ /* 0x000fe20007f3e0ff */
[----:B------:R-:W-:Y:S02]  /*17f0*/  @P0 FADD.FTZ R178, R179, R178 ;  /* 0x000000b2b3b20221 */ /* 0x000fe40000010000 */
[----:B------:R-:W-:-:S02]  /*1800*/  @P0 FADD.FTZ R180, R131, R180 ;  /* 0x000000b483b40221 */ /* 0x000fc40000010000 */
        /* <DEDUP_REMOVED lines=17> */
.L_x_18697:
        /* <DEDUP_REMOVED lines=100> */
.L_x_18698:
[----:B------:R-:W-:Y:S01]  /*1f60*/  FMUL.FTZ R129, R128, R128 ;  /* 0x0000008080817220 */ /* 0x000fe20000410000 */
[----:B------:R-:W-:Y:S01]  /*1f70*/  ISETP.NE.AND P0, PT, RZ, UR6, PT ;  /* 0x00000006ff007c0c */ /* 0x000fe2000bf05270 */
[----:B-1----:R-:W-:Y:S01]  /*1f80*/  FADD.FTZ R186, R186, R181 ;  /* 0x000000b5baba7221 */ /* 0x002fe20000010000 */
[----:B------:R-:W-:Y:S02]  /*1f90*/  MOV R131, c[0x0][0x1e0] ;  /* 0x0000780000837a02 */ /* 0x000fe40000000f00 */
[----:B------:R-:W-:Y:S02]  /*1fa0*/  FSEL R130, R129, RZ, P0 ;  /* 0x000000ff81827208 */ /* 0x000fe40000000000 */
[----:B0-----:R-:W-:Y:S01]  /*1fb0*/  FSEL R181, R128, RZ, !P0 ;  /* 0x000000ff80b57208 */ /* 0x001fe20004000000 */
[----:B------:R-:W-:Y:S01]  /*1fc0*/  FFMA.FTZ R129, R186, R131, c[0x0][0x228] ;  /* 0x00008a00ba817623 */ /* 0x000fe20000010083 */
[----:B------:R-:W-:Y:S02]  /*1fd0*/  MOV R179, 0x4 ;  /* 0x0000000400b37802 */ /* 0x000fe40000000f00 */
[----:B------:R-:W-:Y:S01]  /*1fe0*/  IADD3 R138, P0, R138, c[0x0][0x208], RZ ;  /* 0x000082008a8a7a10 */ /* 0x000fe20007f1e0ff */
[----:B------:R-:W-:-:S02]  /*1ff0*/  FADD.FTZ R129, R129, R130 ;  /* 0x0000008281817221 */ /* 0x000fc40000010000 */
[----:B------:R-:W-:Y:S02]  /*2000*/  FADD.FTZ R186, -R181, R3 ;  /* 0x00000003b5ba7221 */ /* 0x000fe40000010100 */
[----:B------:R-:W0:Y:S01]  /*2010*/  MUFU.RSQ R3, R129 ;  /* 0x0000008100037308 */ /* 0x000e220000001400 */
[----:B------:R-:W-:-:S04]  /*2020*/  @!P1 IMAD.WIDE R182, R2, R179, c[0x0][0x1a0] ;  /* 0x0000680002b69625 */ /* 0x000fc800078e02b3 */
[C---:B------:R-:W-:Y:S01]  /*2030*/  FADD.FTZ R136, -R181.reuse, R136 ;  /* 0x00000088b5887221 */ /* 0x040fe20000010100 */
[----:B------:R1:W-:Y:S01]  /*2040*/  @!P1 STG.E [R182.64], R128 ;  /* 0x00000080b6009986 */ /* 0x0003e2000c101904 */
[C---:B------:R-:W-:Y:S02]  /*2050*/  FADD.FTZ R188, -R181.reuse, R137 ;  /* 0x00000089b5bc7221 */ /* 0x040fe40000010100 */
[C---:B------:R-:W-:Y:S02]  /*2060*/  FADD.FTZ R190, -R181.reuse, R139 ;  /* 0x0000008bb5be7221 */ /* 0x040fe40000010100 */
[----:B------:R-:W-:Y:S02]  /*2070*/  FADD.FTZ R142, -R181, R142 ;  /* 0x0000008eb58e7221 */ /* 0x000fe40000010100 */
[----:B------:R-:W-:-:S04]  /*2080*/  @!P1 IMAD.WIDE R130, R2, R179, c[0x0][0x1a8] ;  /* 0x00006a0002829625 */ /* 0x000fc800078e02b3 */
[----:B0-----:R-:W-:Y:S01]  /*2090*/  FMUL.FTZ R129, R3, R186 ;  /* 0x000000ba03817220 */ /* 0x001fe20000410000 */
[----:B------:R0:W-:Y:S01]  /*20a0*/  @!P1 STG.E [R130.64], R3 ;  /* 0x0000000382009986 */ /* 0x0001e2000c101904 */
[----:B-1----:R-:W-:Y:S01]  /*20b0*/  FADD.FTZ R128, -R181, R153 ;  /* 0x00000099b5807221 */ /* 0x002fe20000010100 */
[----:B------:R-:W-:Y:S01]  /*20c0*/  IADD3 R148, P1, R148, c[0x0][0x208], RZ ;  /* 0x0000820094947a10 */ /* 0x000fe20007f3e0ff */
[C---:B------:R-:W-:Y:S02]  /*20d0*/  FMUL.FTZ R136, R3.reuse, R136 ;  /* 0x0000008803887220 */ /* 0x040fe40000410000 */
[----:B------:R-:W-:Y:S01]  /*20e0*/  FMUL.FTZ R137, R3, R188 ;  /* 0x000000bc03897220 */ /* 0x000fe20000410000 */
[----:B------:R-:W-:Y:S01]  /*20f0*/  IADD3.X R149, R149, c[0x0][0x20c], RZ, P1, !PT ;  /* 0x0000830095957a10 */ /* 0x000fe20000ffe4ff */
[----:B------:R-:W-:Y:S02]  /*2100*/  FADD.FTZ R216, -R181, R143 ;  /* 0x0000008fb5d87221 */ /* 0x000fe40000010100 */
[----:B------:R-:W-:-:S02]  /*2110*/  FMUL.FTZ R139, R3, R190 ;  /* 0x000000be038b7220 */ /* 0x000fc40000410000 */
[C---:B------:R-:W-:Y:S02]  /*2120*/  FMUL.FTZ R142, R3.reuse, R142 ;  /* 0x0000008e038e7220 */ /* 0x040fe40000410000 */
[----:B------:R-:W-:Y:S02]  /*2130*/  FMUL.FTZ R143, R3, R128 ;  /* 0x00000080038f7220 */ /* 0x000fe40000410000 */
[----:B------:R-:W-:Y:S02]  /*2140*/  FADD.FTZ R214, -R181, R135 ;  /* 0x00000087b5d67221 */ /* 0x000fe40000010100 */
[----:B------:R-:W-:Y:S02]  /*2150*/  FFMA.FTZ R128, R84, R129, R124 ;  /* 0x0000008154807223 */ /* 0x000fe4000001007c */
[----:B------:R-:W-:Y:S02]  /*2160*/  FFMA.FTZ R135, R85, R136, R125 ;  /* 0x0000008855877223 */ /* 0x000fe4000001007d */
[----:B------:R-:W-:-:S02]  /*2170*/  FFMA.FTZ R129, R86, R137, R126 ;  /* 0x0000008956817223 */ /* 0x000fc4000001007e */
[----:B0-----:R-:W-:Y:S01]  /*2180*/  FFMA.FTZ R130, R80, R139, R120 ;  /* 0x0000008b50827223 */ /* 0x001fe20000010078 */
[----:B------:R-:W-:Y:S01]  /*2190*/  F2FP.PACK_AB R128, R135, R128 ;  /* 0x000000808780723e */ /* 0x000fe200000000ff */
[----:B------:R-:W-:Y:S02]  /*21a0*/  FFMA.FTZ R137, R81, R142, R121 ;  /* 0x0000008e51897223 */ /* 0x000fe40000010079 */
[C---:B------:R-:W-:Y:S02]  /*21b0*/  FADD.FTZ R182, -R181.reuse, R147 ;  /* 0x00000093b5b67221 */ /* 0x040fe40000010100 */
[----:B------:R-:W-:Y:S01]  /*21c0*/  FADD.FTZ R150, -R181, R150 ;  /* 0x00000096b5967221 */ /* 0x000fe20000010100 */
[----:B------:R-:W-:Y:S01]  /*21d0*/  F2FP.PACK_AB R130, R137, R130 ;  /* 0x000000828982723e */ /* 0x000fe200000000ff */
        /* <DEDUP_REMOVED lines=14> */
[----:B------:R-:W-:Y:S02]  /*22c0*/  FADD.FTZ R154, -R181, R154 ;  /* 0x0000009ab59a7221 */ /* 0x000fe40000010100 */
[C---:B------:R-:W-:Y:S02]  /*22d0*/  FMUL.FTZ R144, R3.reuse, R144 ;  /* 0x0000009003907220 */ /* 0x040fe40000410000 */
[----:B------:R-:W-:Y:S02]  /*22e0*/  FMUL.FTZ R192, R3, R192 ;  /* 0x000000c003c07220 */ /* 0x000fe40000410000 */
[----:B------:R-:W-:Y:S02]  /*22f0*/  FFMA.FTZ R135, R76, R135, R116 ;  /* 0x000000874c877223 */ /* 0x000fe40000010074 */
[----:B------:R-:W-:Y:S02]  /*2300*/  FFMA.FTZ R140, R77, R150, R117 ;  /* 0x000000964d8c7223 */ /* 0x000fe40000010075 */
[----:B------:R-:W-:-:S02]  /*2310*/  FFMA.FTZ R137, R78, R137, R118 ;  /* 0x000000894e897223 */ /* 0x000fc40000010076 */
[----:B------:R-:W-:Y:S01]  /*2320*/  FFMA.FTZ R156, R79, R156, R119 ;  /* 0x0000009c4f9c7223 */ /* 0x000fe20000010077 */
[----:B------:R-:W-:Y:S01]  /*2330*/  F2FP.PACK_AB R140, R140, R135 ;  /* 0x000000878c8c723e */ /* 0x000fe200000000ff */
[C---:B------:R-:W-:Y:S02]  /*2340*/  FADD.FTZ R198, -R181.reuse, R159 ;  /* 0x0000009fb5c67221 */ /* 0x040fe40000010100 */
[C---:B------:R-:W-:Y:S02]  /*2350*/  FADD.FTZ R160, -R181.reuse, R160 ;  /* 0x000000a0b5a07221 */ /* 0x040fe40000010100 */
[C---:B------:R-:W-:Y:S02]  /*2360*/  FADD.FTZ R200, -R181.reuse, R161 ;  /* 0x000000a1b5c87221 */ /* 0x040fe40000010100 */
[----:B------:R-:W-:Y:S02]  /*2370*/  FADD.FTZ R166, -R181, R166 ;  /* 0x000000a6b5a67221 */ /* 0x000fe40000010100 */
[----:B------:R-:W-:-:S02]  /*2380*/  FFMA.FTZ R139, R72, R139, R112 ;  /* 0x0000008b488b7223 */ /* 0x000fc40000010070 */
[----:B------:R-:W-:Y:S02]  /*2390*/  FFMA.FTZ R142, R73, R196, R113 ;  /* 0x000000c4498e7223 */ /* 0x000fe40000010071 */
[C---:B------:R-:W-:Y:S02]  /*23a0*/  FADD.FTZ R220, -R181.reuse, R177 ;  /* 0x000000b1b5dc7221 */ /* 0x040fe40000010100 */
[----:B------:R-:W-:Y:S01]  /*23b0*/  FADD.FTZ R134, -R181, R134 ;  /* 0x00000086b5867221 */ /* 0x000fe20000010100 */
[----:B------:R-:W-:Y:S01]  /*23c0*/  F2FP.PACK_AB R142, R142, R139 ;  /* 0x0000008b8e8e723e */ /* 0x000fe200000000ff */
[----:B------:R-:W-:Y:S01]  /*23d0*/  FMUL.FTZ R154, R3, R154 ;  /* 0x0000009a039a7220 */ /* 0x000fe20000410000 */
[----:B------:R-:W-:Y:S01]  /*23e0*/  IADD3.X R139, R184, c[0x0][0x20c], RZ, P0, !PT ;  /* 0x00008300b88b7a10 */ /* 0x000fe200007fe4ff */
[----:B------:R-:W-:Y:S01]  /*23f0*/  FFMA.FTZ R131, R82, R141, R122 ;  /* 0x0000008d52837223 */ /* 0x000fe2000001007a */
[----:B------:R-:W-:Y:S01]  /*2400*/  F2FP.PACK_AB R141, R156, R137 ;  /* 0x000000899c8d723e */ /* 0x000fe200000000ff */
[----:B------:R-:W-:Y:S01]  /*2410*/  FFMA.FTZ R192, R83, R192, R123 ;  /* 0x000000c053c07223 */ /* 0x000fe2000001007b */
[----:B------:R-:W-:Y:S01]  /*2420*/  IADD3 R158, P0, R158, c[0x0][0x208], RZ ;  /* 0x000082009e9e7a10 */ /* 0x000fe20007f1e0ff */
[----:B------:R-:W-:-:S02]  /*2430*/  FFMA.FTZ R144, R87, R144, R127 ;  /* 0x0000009057907223 */ /* 0x000fc4000001007f */
[C---:B------:R-:W-:Y:S01]  /*2440*/  FMUL.FTZ R135, R3.reuse, R198 ;  /* 0x000000c603877220 */ /* 0x040fe20000410000 */
[----:B------:R-:W-:Y:S01]  /*2450*/  F2FP.PACK_AB R131, R192, R131 ;  /* 0x00000083c083723e */ /* 0x000fe200000000ff */
[----:B------:R-:W-:Y:S01]  /*2460*/  FMUL.FTZ R160, R3, R160 ;  /* 0x000000a003a07220 */ /* 0x000fe20000410000 */
[----:B------:R-:W-:Y:S01]  /*2470*/  F2FP.PACK_AB R129, R144, R129 ;  /* 0x000000819081723e */ /* 0x000fe200000000ff */
[C---:B------:R-:W-:Y:S02]  /*2480*/  FADD.FTZ R206, -R181.reuse, R169 ;  /* 0x000000a9b5ce7221 */ /* 0x040fe40000010100 */
[C---:B------:R-:W-:Y:S02]  /*2490*/  FADD.FTZ R212, -R181.reuse, R173 ;  /* 0x000000adb5d47221 */ /* 0x040fe40000010100 */
[----:B------:R-:W-:Y:S01]  /*24a0*/  FADD.FTZ R174, -R181, R174 ;  /* 0x000000aeb5ae7221 */ /* 0x000fe20000010100 */
[----:B------:R0:W-:Y:S01]  /*24b0*/  STG.E.128 [R138.64], R128 ;  /* 0x000000808a007986 */ /* 0x0001e2000c101d04 */
[----:B------:R-:W-:-:S02]  /*24c0*/  FMUL.FTZ R137, R3, R200 ;  /* 0x000000c803897220 */ /* 0x000fc40000410000 */
[----:B------:R-:W-:Y:S02]  /*24d0*/  FMUL.FTZ R166, R3, R166 ;  /* 0x000000a603a67220 */ /* 0x000fe40000410000 */
        /* <DEDUP_REMOVED lines=10> */
[----:B------:R-:W-:Y:S01]  /*2580*/  F2FP.PACK_AB R143, R154, R143 ;  /* 0x0000008f9a8f723e */ /* 0x000fe200000000ff */
[----:B------:R-:W-:-:S02]  /*2590*/  FADD.FTZ R170, -R181, R170 ;  /* 0x000000aab5aa7221 */ /* 0x000fc40000010100 */
[C---:B------:R-:W-:Y:S02]  /*25a0*/  FADD.FTZ R208, -R181.reuse, R171 ;  /* 0x000000abb5d07221 */ /* 0x040fe40000010100 */
[C---:B------:R-:W-:Y:S01]  /*25b0*/  FADD.FTZ R176, -R181.reuse, R176 ;  /* 0x000000b0b5b07221 */ /* 0x040fe20000010100 */
[----:B------:R1:W-:Y:S01]  /*25c0*/  STG.E.128 [R148.64], R140 ;  /* 0x0000008c94007986 */ /* 0x0003e2000c101d04 */
[C---:B------:R-:W-:Y:S02]  /*25d0*/  FADD.FTZ R146, -R181.reuse, R146 ;  /* 0x00000092b5927221 */ /* 0x040fe40000010100 */
[C---:B------:R-:W-:Y:S02]  /*25e0*/  FADD.FTZ R180, -R181.reuse, R180 ;  /* 0x000000b4b5b47221 */ /* 0x040fe40000010100 */
[C---:B------:R-:W-:Y:S02]  /*25f0*/  FADD.FTZ R218, -R181.reuse, R145 ;  /* 0x00000091b5da7221 */ /* 0x040fe40000010100 */
[----:B------:R-:W-:-:S02]  /*2600*/  FADD.FTZ R178, -R181, R178 ;  /* 0x000000b2b5b27221 */ /* 0x000fc40000010100 */
[----:B------:R-:W-:Y:S02]  /*2610*/  FFMA.FTZ R135, R68, R135, R108 ;  /* 0x0000008744877223 */ /* 0x000fe4000001006c */
[----:B------:R-:W-:Y:S02]  /*2620*/  FFMA.FTZ R160, R69, R160, R109 ;  /* 0x000000a045a07223 */ /* 0x000fe4000001006d */
[C---:B------:R-:W-:Y:S02]  /*2630*/  FMUL.FTZ R159, R3.reuse, R212 ;  /* 0x000000d4039f7220 */ /* 0x040fe40000410000 */
[----:B------:R-:W-:Y:S01]  /*2640*/  FMUL.FTZ R174, R3, R174 ;  /* 0x000000ae03ae7220 */ /* 0x000fe20000410000 */
[----:B0-----:R-:W-:Y:S01]  /*2650*/  F2FP.PACK_AB R128, R160, R135 ;  /* 0x00000087a080723e */ /* 0x001fe200000000ff */
[----:B------:R-:W-:Y:S01]  /*2660*/  FFMA.FTZ R137, R70, R137, R110 ;  /* 0x0000008946897223 */ /* 0x000fe2000001006e */
[----:B-1----:R-:W-:Y:S01]  /*2670*/  IADD3 R140, P2, R133, c[0x0][0x208], RZ ;  /* 0x00008200858c7a10 */ /* 0x002fe20007f5e0ff */
[----:B------:R-:W-:-:S02]  /*2680*/  FFMA.FTZ R166, R71, R166, R111 ;  /* 0x000000a647a67223 */ /* 0x000fc4000001006f */
[C---:B------:R-:W-:Y:S01]  /*2690*/  FMUL.FTZ R145, R3.reuse, R162 ;  /* 0x000000a203917220 */ /* 0x040fe20000410000 */
[----:B------:R-:W-:Y:S01]  /*26a0*/  IADD3.X R141, R132, c[0x0][0x20c], RZ, P2, !PT ;  /* 0x00008300848d7a10 */ /* 0x000fe200017fe4ff */
[C---:B------:R-:W-:Y:S01]  /*26b0*/  FMUL.FTZ R202, R3.reuse, R202 ;  /* 0x000000ca03ca7220 */ /* 0x040fe20000410000 */
[----:B------:R-:W-:Y:S01]  /*26c0*/  F2FP.PACK_AB R129, R166, R137 ;  /* 0x00000089a681723e */ /* 0x000fe200000000ff */
        /* <DEDUP_REMOVED lines=27> */
[----:B------:R-:W-:Y:S01]  /*2880*/  IADD3 R134, P1, R167, c[0x0][0x208], RZ ;  /* 0x00008200a7867a10 */ /* 0x000fe20007f3e0ff */
        /* <DEDUP_REMOVED lines=8> */
[----:B------:R-:W-:Y:S01]  /*2910*/  FFMA.FTZ R165, R48, R165, R88 ;  /* 0x000000a530a57223 */ /* 0x000fe20000010058 */
[----:B------:R-:W-:Y:S01]  /*2920*/  IADD3.X R135, R168, c[0x0][0x20c], RZ, P1, !PT ;  /* 0x00008300a8877a10 */ /* 0x000fe20000ffe4ff */
[----:B------:R-:W-:Y:S01]  /*2930*/  FFMA.FTZ R178, R49, R178, R89 ;  /* 0x000000b231b27223 */ /* 0x000fe20000010059 */
[----:B------:R-:W-:Y:S01]  /*2940*/  F2FP.PACK_AB R137, R176, R137 ;  /* 0x00000089b089723e */ /* 0x000fe200000000ff */
[----:B------:R-:W-:Y:S01]  /*2950*/  FFMA.FTZ R163, R54, R163, R94 ;  /* 0x000000a336a37223 */ /* 0x000fe2000001005e */
[----:B------:R0:W-:Y:S01]  /*2960*/  STG.E.128 [R158.64], R128 ;  /* 0x000000809e007986 */ /* 0x0001e2000c101d04 */
        /* <DEDUP_REMOVED lines=12> */
.L_x_18695:
[----:B------:R-:W-:Y:S05]  /*2a30*/  EXIT ;  /* 0x000000000000794d */ /* 0x000fea0003800000 */
.L_x_18693:
[----:B0-----:R-:W-:Y:S02]  /*2a40*/  MOV R186, 0x1 ;  /* 0x0000000100ba7802 */ /* 0x001fe40000000f00 */
[----:B------:R-:W-:-:S02]  /*2a50*/  MOV R129, 0x1f ;  /* 0x0000001f00817802 */ /* 0x000fc40000000f00 */
[----:B------:R-:W-:Y:S02]  /*2a60*/  MOV R182, 0xffffffff ;  /* 0xffffffff00b67802 */ /* 0x000fe40000000f00 */
[----:B------:R-:W-:Y:S02]  /*2a70*/  MOV R130, 0x2a90 ;  /* 0x00002a9000827802 */ /* 0x000fe40000000f00 */
[----:B------:R-:W-:Y:S05]  /*2a80*/  CALL.REL.NOINC `($__internal_85_$__cuda_sm70_shflsync_bfly_p) ;  /* 0x0000089000007944 */ /* 0x000fea0003c00000 */
[----:B-1----:R-:W-:Y:S01]  /*2a90*/  MOV R128, R186 ;  /* 0x000000ba00807202 */ /* 0x002fe20000000f00 */
[----:B0-----:R-:W-:Y:S05]  /*2aa0*/  BRA `(.L_x_18697) ;  /* 0xffffee7000007947 */ /* 0x001fea000383ffff */
.L_x_18694:
[----:B------:R-:W-:Y:S01]  /*2ab0*/  HFMA2.MMA R186, -RZ, RZ, 0, 1.1920928955078125e-07 ;  /* 0x00000002ffba7435 */ /* 0x000fe200000001ff */
[----:B------:R-:W-:Y:S02]  /*2ac0*/  MOV R129, 0x1f ;  /* 0x0000001f00817802 */ /* 0x000fe40000000f00 */
[----:B------:R-:W-:Y:S02]  /*2ad0*/  MOV R182, 0xffffffff ;  /* 0xffffffff00b67802 */ /* 0x000fe40000000f00 */
[----:B------:R-:W-:Y:S02]  /*2ae0*/  MOV R130, 0x2b00 ;  /* 0x00002b0000827802 */ /* 0x000fe40000000f00 */
[----:B------:R-:W-:Y:S05]  /*2af0*/  CALL.REL.NOINC `($__internal_85_$__cuda_sm70_shflsync_bfly_p) ;  /* 0x0000082000007944 */ /* 0x000fea0003c00000 */
[----:B01----:R-:W-:Y:S01]  /*2b00*/  FADD.FTZ R181, R181, R186 ;  /* 0x000000bab5b57221 */ /* 0x003fe20000010000 */
[----:B------:R-:W-:Y:S01]  /*2b10*/  HFMA2.MMA R186, -RZ, RZ, 0, 2.384185791015625e-07 ;  /* 0x00000004ffba7435 */ /* 0x000fe200000001ff */
[----:B------:R-:W-:-:S02]  /*2b20*/  MOV R129, 0x1f ;  /* 0x0000001f00817802 */ /* 0x000fc40000000f00 */
[----:B------:R-:W-:Y:S02]  /*2b30*/  MOV R182, 0xffffffff ;  /* 0xffffffff00b67802 */ /* 0x000fe40000000f00 */
[----:B------:R-:W-:Y:S02]  /*2b40*/  MOV R130, 0x2b60 ;  /* 0x00002b6000827802 */ /* 0x000fe40000000f00 */
[----:B------:R-:W-:Y:S05]  /*2b50*/  CALL.REL.NOINC `($__internal_85_$__cuda_sm70_shflsync_bfly_p) ;  /* 0x000007c000007944 */ /* 0x000fea0003c00000 */
[----:B01----:R-:W-:Y:S01]  /*2b60*/  FADD.FTZ R181, R181, R186 ;  /* 0x000000bab5b57221 */ /* 0x003fe20000010000 */
[----:B------:R-:W-:Y:S01]  /*2b70*/  HFMA2.MMA R186, -RZ, RZ, 0, 4.76837158203125e-07 ;  /* 0x00000008ffba7435 */ /* 0x000fe200000001ff */
[----:B------:R-:W-:Y:S02]  /*2b80*/  MOV R129, 0x1f ;  /* 0x0000001f00817802 */ /* 0x000fe40000000f00 */
[----:B------:R-:W-:Y:S02]  /*2b90*/  MOV R182, 0xffffffff ;  /* 0xffffffff00b67802 */ /* 0x000fe40000000f00 */
[----:B------:R-:W-:Y:S02]  /*2ba0*/  MOV R130, 0x2bc0 ;  /* 0x00002bc000827802 */ /* 0x000fe40000000f00 */
[----:B------:R-:W-:Y:S05]  /*2bb0*/  CALL.REL.NOINC `($__internal_85_$__cuda_sm70_shflsync_bfly_p) ;  /* 0x0000076000007944 */ /* 0x000fea0003c00000 */
[----:B01----:R-:W-:Y:S01]  /*2bc0*/  FADD.FTZ R181, R181, R186 ;  /* 0x000000bab5b57221 */ /* 0x003fe20000010000 */
[----:B------:R-:W-:Y:S01]  /*2bd0*/  HFMA2.MMA R186, -RZ, RZ, 0, 9.5367431640625e-07 ;  /* 0x00000010ffba7435 */ /* 0x000fe200000001ff */
[----:B------:R-:W-:-:S02]  /*2be0*/  MOV R129, 0x1f ;  /* 0x0000001f00817802 */ /* 0x000fc40000000f00 */
[----:B------:R-:W-:Y:S02]  /*2bf0*/  MOV R182, 0xffffffff ;  /* 0xffffffff00b67802 */ /* 0x000fe40000000f00 */
[----:B------:R-:W-:Y:S02]  /*2c00*/  MOV R130, 0x2c20 ;  /* 0x00002c2000827802 */ /* 0x000fe40000000f00 */
[----:B------:R-:W-:Y:S05]  /*2c10*/  CALL.REL.NOINC `($__internal_85_$__cuda_sm70_shflsync_bfly_p) ;  /* 0x0000070000007944 */ /* 0x000fea0003c00000 */
        /* <DEDUP_REMOVED lines=86> */
[----:B------:R-:W-:Y:S05]  /*3180*/  CALL.REL.NOINC `($__internal_85_$__cuda_sm70_shflsync_bfly_p) ;  /* 0x0000019000007944 */ /* 0x000fea0003c00000 */
[----:B01----:R-:W-:Y:S01]  /*3190*/  FADD.FTZ R181, R181, R186 ;  /* 0x000000bab5b57221 */ /* 0x003fe20000010000 */
        /* <DEDUP_REMOVED lines=23> */
[----:B01----:R-:W-:Y:S05]  /*3310*/  BRA `(.L_x_18698) ;  /* 0xffffec4000007947 */ /* 0x003fea000383ffff */
        .weak           $__internal_85_$__cuda_sm70_shflsync_bfly_p
        .type           $__internal_85_$__cuda_sm70_shflsync_bfly_p,@function
        .size           $__internal_85_$__cuda_sm70_shflsync_bfly_p,(.L_x_36173 - $__internal_85_$__cuda_sm70_shflsync_bfly_p)
$__internal_85_$__cuda_sm70_shflsync_bfly_p:
[----:B------:R-:W-:Y:S01]  /*3320*/  HFMA2.MMA R131, -RZ, RZ, 0, 0 ;  /* 0x00000000ff837435 */ /* 0x000fe200000001ff */
[----:B------:R-:W-:Y:S04]  /*3330*/  WARPSYNC R182 ;  /* 0x000000b600007348 */ /* 0x000fe80003800000 */
[----:B------:R0:W1:Y:S01]  /*3340*/  SHFL.BFLY PT, R186, R181, R186, R129 ;  /* 0x0c0000bab5ba7389 */ /* 0x00006200000e0081 */
[----:B------:R-:W-:Y:S05]  /*3350*/  RET.REL.NODEC R130 `(_ZN10layer_norm13ln_fwd_kernelINS_13Kernel_traitsIf6__halfS2_S2_fjLj1280ELj1ELj4ELj1ELj16ENS_18Kernel_traits_baseILj1280EfS2_S2_S2_fjLj128EEEEELb0ELb1ELb0ELb1EEEvNS_9FwdParamsE) ;  /* 0xffffcca082007950 */ /* 0x000fea0003c3ffff */
.L_x_18699:
        /* <DEDUP_REMOVED lines=10> */
.L_x_36173:


//--------------------- .text._ZN10layer_norm13ln_fwd_kernelINS_13Kernel_traitsIf6__halfS2_S2_fjLj1280ELj1ELj4ELj1ELj16ENS_18Kernel_traits_baseILj1280EfS2_S2_S2_fjLj128EEEEELb0ELb1ELb1ELb0EEEvNS_9FwdParamsE --------------------------
	.section	.text._ZN10layer_norm13ln_fwd_kernelINS_13Kernel_traitsIf6__halfS2_S2_fjLj1280ELj1ELj4ELj1ELj16ENS_18Kernel_traits_baseILj1280EfS2_S2_S2_fjLj128EEEEELb0ELb1ELb1ELb0EEEvNS_9FwdParamsE,"ax",@progbits
	.sectioninfo	@"SHI_REGISTERS=191"
	.align	128
        .global         _ZN10layer_norm13ln_fwd_kernelINS_13Kernel_traitsIf6__halfS2_S2_fjLj1280ELj1ELj4ELj1ELj16ENS_18Kernel_traits_baseILj1280EfS2_S2_S2_fjLj128EEEEELb0ELb1ELb1ELb0EEEvNS_9FwdParamsE
        .type           _ZN10layer_norm13ln_fwd_kernelINS_13Kernel_traitsIf6__halfS2_S2_fjLj1280ELj1ELj4ELj1ELj16ENS_18Kernel_traits_baseILj1280EfS2_S2_S2_fjLj128EEEEELb0ELb1ELb1ELb0EEEvNS_9FwdParamsE,@function
        .size           _ZN10layer_norm13ln_fwd_kernelINS_13Kernel_traitsIf6__halfS2_S2_fjLj1280ELj1ELj4ELj1ELj16ENS_18Kernel_traits_baseILj1280EfS2_S2_S2_fjLj128EEEEELb0ELb1ELb1ELb0EEEvNS_9FwdParamsE,(.L_x_36174 - _ZN10layer_norm13ln_fwd_kernelINS_13Kernel_traitsIf6__halfS2_S2_fjLj1280ELj1ELj4ELj1ELj16ENS_18Kernel_traits_baseILj1280EfS2_S2_S2_fjLj128EEEEELb0ELb1ELb1ELb0EEEvNS_9FwdParamsE)
        .other          _ZN10layer_norm13ln_fwd_kernelINS_13Kernel_traitsIf6__halfS2_S2_fjLj1280ELj1ELj4ELj1ELj16ENS_18Kernel_traits_baseILj1280EfS2_S2_S2_fjLj128EEEEELb0ELb1ELb1ELb0EEEvNS_9FwdParamsE,@"STO_CUDA_ENTRY STV_DEFAULT"
_ZN10layer_norm13ln_fwd_kernelINS_13Kernel_traitsIf6__halfS2_S2_fjLj1280ELj1ELj4ELj1ELj16ENS_18Kernel_traits_baseILj1280EfS2_S2_S2_fjLj128EEEEELb0ELb1ELb1ELb0EEEvNS_9FwdParamsE:
.text._ZN10layer_norm13ln_fwd_kernelINS_13Kernel_traitsIf6__halfS2_S2_fjLj1280ELj1ELj4ELj1ELj16ENS_18Kernel_traits_baseILj1280EfS2_S2_S2_fjLj128EEEEELb0ELb1ELb1ELb0EEEvNS_9FwdParamsE:
        /* <DEDUP_REMOVED lines=40> */
.L_x_18701:
[----:B------:R-:W-:Y:S05]  /*0280*/  BSYNC B0 ;  /* 0x0000000000007941 */ /* 0x000fea0003800000 */
.L_x_18700:
        /* <DEDUP_REMOVED lines=21> */
.L_x_18703:
[----:B------:R-:W-:Y:S05]  /*03e0*/  BSYNC B0 ;  /* 0x0000000000007941 */ /* 0x000fea0003800000 */
.L_x_18702:
        /* <DEDUP_REMOVED lines=21> */
.L_x_18705:
[----:B------:R-:W-:Y:S05]  /*0540*/  BSYNC B0 ;  /* 0x0000000000007941 */ /* 0x000fea0003800000 */
.L_x_18704:
        /* <DEDUP_REMOVED lines=21> */
.L_x_18707:
[----:B------:R-:W-:Y:S05]  /*06a0*/  BSYNC B0 ;  /* 0x0000000000007941 */ /* 0x000fea0003800000 */
.L_x_18706:
        /* <DEDUP_REMOVED lines=20> */
.L_x_18709:
[----:B------:R-:W-:Y:S05]  /*07f0*/  BSYNC B0 ;  /* 0x0000000000007941 */ /* 0x000fea0003800000 */
.L_x_18708:
[----:B------:R-:W-:-:S13]  /*0800*/  ISETP.GE.AND P0, PT, R128, c[0x0][0x164], PT ;  /* 0x0000590080007a0c */ /* 0x000fda0003f06270 */
[----:B------:R-:W-:Y:S05]  /*0810*/  @P0 EXIT ;  /* 0x000000000000094d */ /* 0x000fea0003800000 */
[----:B0-----:R-:W-:Y:S01]  /*0820*/  MOV R2, R128 ;  /* 0x0000008000027202 */ /* 0x001fe20000000f00 */
[----:B------:R-:W-:Y:S02]  /*0830*/  ULDC.U8 UR6, c[0x0][0x1f0] ;  /* 0x00007c0000067ab9 */ /* 0x000fe40000000000 */
.L_x_18853:
        /* <DEDUP_REMOVED lines=36> */
.L_x_18713:
[----:B0----5:R-:W-:-:S05]  /*0a80*/  HADD2.F32 R128, -RZ, R152.H0_H0 ;  /* 0x20000098ff807230 */ /* 0x021fca0000004100 */
[----:B------:R-:W-:Y:S01]  /*0a90*/  FMUL.FTZ R139, R128, c[0x0][0x1ec] ;  /* 0x00007b00808b7a20 */ /* 0x000fe20000410000 */
[----:B------:R-:W-:-:S03]  /*0aa0*/  @P1 HADD2.F32 R128, -RZ, R4.H0_H0 ;  /* 0x20000004ff801230 */ /* 0x000fc60000004100 */
[----:B------:R-:W-:-:S04]  /*0ab0*/  FMUL.FTZ R139, R104, R139 ;  /* 0x0000008b688b7220 */ /* 0x000fc80000410000 */
[----:B------:R-:W-:Y:S02]  /*0ac0*/  @P1 FADD.FTZ R139, R128, R139 ;  /* 0x0000008b808b1221 */ /* 0x000fe40000010000 */
.L_x_18714:
[----:B------:R-:W-:Y:S05]  /*0ad0*/  BSYNC B1 ;  /* 0x0000000000017941 */ /* 0x000fea0003800000 */
.L_x_18712:
[----:B------:R-:W-:Y:S01]  /*0ae0*/  BSSY B1, `(.L_x_18715) ;  /* 0x000000b000017945 */ /* 0x000fe20003800000 */
[----:B------:R-:W-:Y:S05]  /*0af0*/  @P2 BRA `(.L_x_18716) ;  /* 0x0000004000002947 */ /* 0x000fea0003800000 */
[----:B------:R-:W-:Y:S01]  /*0b00*/  MOV R140, RZ ;  /* 0x000000ff008c7202 */ /* 0x000fe20000000f00 */
[----:B------:R-:W-:Y:S05]  /*0b10*/  @!P1 BRA `(.L_x_18717) ;  /* 0x0000007000009947 */ /* 0x000fea0003800000 */
[----:B-----5:R-:W-:Y:S01]  /*0b20*/  HADD2.F32 R140, -RZ, R4.H1_H1 ;  /* 0x30000004ff8c7230 */ /* 0x020fe20000004100 */
[----:B------:R-:W-:Y:S05]  /*0b30*/  BRA `(.L_x_18717) ;  /* 0x0000005000007947 */ /* 0x000fea0003800000 */
.L_x_18716:
[----:B-----5:R-:W-:Y:S02]  /*0b40*/  HADD2.F32 R128, -RZ, R152.H1_H1 ;  /* 0x30000098ff807230 */ /* 0x020fe40000004100 */
[----:B------:R-:W-:-:S03]  /*0b50*/  @P1 HADD2.F32 R129, -RZ, R4.H1_H1 ;  /* 0x30000004ff811230 */ /* 0x000fc60000004100 */
[----:B------:R-:W-:-:S04]  /*0b60*/  FMUL.FTZ R128, R128, c[0x0][0x1ec] ;  /* 0x00007b0080807a20 */ /* 0x000fc80000410000 */
[----:B------:R-:W-:-:S04]  /*0b70*/  FMUL.FTZ R140, R105, R128 ;  /* 0x00000080698c7220 */ /* 0x000fc80000410000 */
[----:B------:R-:W-:Y:S02]  /*0b80*/  @P1 FADD.FTZ R140, R129, R140 ;  /* 0x0000008c818c1221 */ /* 0x000fe40000010000 */
.L_x_18717:
[----:B------:R-:W-:Y:S05]  /*0b90*/  BSYNC B1 ;  /* 0x0000000000017941 */ /* 0x000fea0003800000 */
.L_x_18715:
[----:B------:R-:W-:Y:S01]  /*0ba0*/  BSSY B1, `(.L_x_18718) ;  /* 0x000000b000017945 */ /* 0x000fe20003800000 */
[----:B------:R-:W-:Y:S05]  /*0bb0*/  @P2 BRA `(.L_x_18719) ;  /* 0x0000004000002947 */ /* 0x000fea0003800000 */
[----:B------:R-:W-:Y:S01]  /*0bc0*/  HFMA2.MMA R141, -RZ, RZ, 0, 0 ;  /* 0x00000000ff8d7435 */ /* 0x000fe200000001ff */
[----:B------:R-:W-:Y:S05]  /*0bd0*/  @!P1 BRA `(.L_x_18720) ;  /* 0x0000007000009947 */ /* 0x000fea0003800000 */
[----:B-----5:R-:W-:Y:S01]  /*0be0*/  HADD2.F32 R141, -RZ, R5.H0_H0 ;  /* 0x20000005ff8d7230 */ /* 0x020fe20000004100 */
[----:B------:R-:W-:Y:S05]  /*0bf0*/  BRA `(.L_x_18720) ;  /* 0x0000005000007947 */ /* 0x000fea0003800000 */
.L_x_18719:
[----:B-----5:R-:W-:-:S05]  /*0c00*/  HADD2.F32 R128, -RZ, R153.H0_H0 ;  /* 0x20000099ff807230 */ /* 0x020fca0000004100 */
[----:B------:R-:W-:Y:S01]  /*0c10*/  FMUL.FTZ R141, R128, c[0x0][0x1ec] ;  /* 0x00007b00808d7a20 */ /* 0x000fe20000410000 */
[----:B------:R-:W-:-:S03]  /*0c20*/  @P1 HADD2.F32 R128, -RZ, R5.H0_H0 ;  /* 0x20000005ff801230 */ /* 0x000fc60000004100 */
[----:B------:R-:W-:-:S04]  /*0c30*/  FMUL.FTZ R141, R106, R141 ;  /* 0x0000008d6a8d7220 */ /* 0x000fc80000410000 */
[----:B------:R-:W-:Y:S02]  /*0c40*/  @P1 FADD.FTZ R141, R128, R141 ;  /* 0x0000008d808d1221 */ /* 0x000fe40000010000 */
.L_x_18720:
[----:B------:R-:W-:Y:S05]  /*0c50*/  BSYNC B1 ;  /* 0x0000000000017941 */ /* 0x000fea0003800000 */
.L_x_18718:
[----:B------:R-:W-:Y:S01]  /*0c60*/  BSSY B1, `(.L_x_18721) ;  /* 0x000000b000017945 */ /* 0x000fe20003800000 */
[----:B------:R-:W-:Y:S05]  /*0c70*/  @P2 BRA `(.L_x_18722) ;  /* 0x0000004000002947 */ /* 0x000fea0003800000 */
[----:B------:R-:W-:Y:S01]  /*0c80*/  MOV R142, RZ ;  /* 0x000000ff008e7202 */ /* 0x000fe20000000f00 */
[----:B------:R-:W-:Y:S05]  /*0c90*/  @!P1 BRA `(.L_x_18723) ;  /* 0x0000007000009947 */ /* 0x000fea0003800000 */
[----:B-----5:R-:W-:Y:S01]  /*0ca0*/  HADD2.F32 R142, -RZ, R5.H1_H1 ;  /* 0x30000005ff8e7230 */ /* 0x020fe20000004100 */
[----:B------:R-:W-:Y:S05]  /*0cb0*/  BRA `(.L_x_18723) ;  /* 0x0000005000007947 */ /* 0x000fea0003800000 */
.L_x_18722:
[----:B-----5:R-:W-:Y:S02]  /*0cc0*/  HADD2.F32 R128, -RZ, R153.H1_H1 ;  /* 0x30000099ff807230 */ /* 0x020fe40000004100 */
[----:B------:R-:W-:-:S03]  /*0cd0*/  @P1 HADD2.F32 R129, -RZ, R5.H1_H1 ;  /* 0x30000005ff811230 */ /* 0x000fc60000004100 */
[----:B------:R-:W-:-:S04]  /*0ce0*/  FMUL.FTZ R128, R128, c[0x0][0x1ec] ;  /* 0x00007b0080807a20 */ /* 0x000fc80000410000 */
[----:B------:R-:W-:-:S04]  /*0cf0*/  FMUL.FTZ R142, R107, R128 ;  /* 0x000000806b8e7220 */ /* 0x000fc80000410000 */
[----:B------:R-:W-:Y:S02]  /*0d00*/  @P1 FADD.FTZ R142, R129, R142 ;  /* 0x0000008e818e1221 */ /* 0x000fe40000010000 */
.L_x_18723:
[----:B------:R-:W-:Y:S05]  /*0d10*/  BSYNC B1 ;  /* 0x0000000000017941 */ /* 0x000fea0003800000 */
.L_x_18721:
[----:B------:R-:W-:Y:S01]  /*0d20*/  BSSY B1, `(.L_x_18724) ;  /* 0x000000b000017945 */ /* 0x000fe20003800000 */
[----:B------:R-:W-:Y:S05]  /*0d30*/  @P2 BRA `(.L_x_18725) ;  /* 0x0000004000002947 */ /* 0x000fea0003800000 */
[----:B------:R-:W-:Y:S01]  /*0d40*/  HFMA2.MMA R143, -RZ, RZ, 0, 0 ;  /* 0x00000000ff8f7435 */ /* 0x000fe200000001ff */
[----:B------:R-:W-:Y:S05]  /*0d50*/  @!P1 BRA `(.L_x_18726) ;  /* 0x0000007000009947 */ /* 0x000fea0003800000 */
[----:B-----5:R-:W-:Y:S01]  /*0d60*/  HADD2.F32 R143, -RZ, R6.H0_H0 ;  /* 0x20000006ff8f7230 */ /* 0x020fe20000004100 */
[----:B------:R-:W-:Y:S05]  /*0d70*/  BRA `(.L_x_18726) ;  /* 0x0000005000007947 */ /* 0x000fea0003800000 */
.L_x_18725:
[----:B-----5:R-:W-:-:S05]  /*0d80*/  HADD2.F32 R128, -RZ, R154.H0_H0 ;  /* 0x2000009aff807230 */ /* 0x020fca0000004100 */
[----:B------:R-:W-:Y:S01]  /*0d90*/  FMUL.FTZ R143, R128, c[0x0][0x1ec] ;  /* 0x00007b00808f7a20 */ /* 0x000fe20000410000 */
[----:B------:R-:W-:-:S03]  /*0da0*/  @P1 HADD2.F32 R128, -RZ, R6.H0_H0 ;  /* 0x20000006ff801230 */ /* 0x000fc60000004100 */
[----:B------:R-:W-:-:S04]  /*0db0*/  FMUL.FTZ R143, R108, R143 ;  /* 0x0000008f6c8f7220 */ /* 0x000fc80000410000 */
[----:B------:R-:W-:Y:S02]  /*0dc0*/  @P1 FADD.FTZ R143, R128, R143 ;  /* 0x0000008f808f1221 */ /* 0x000fe40000010000 */
.L_x_18726:
[----:B------:R-:W-:Y:S05]  /*0dd0*/  BSYNC B1 ;  /* 0x0000000000017941 */ /* 0x000fea0003800000 */
.L_x_18724:
[----:B------:R-:W-:Y:S01]  /*0de0*/  BSSY B1, `(.L_x_18727) ;  /* 0x000000b000017945 */ /* 0x000fe20003800000 */
[----:B------:R-:W-:Y:S05]  /*0df0*/  @P2 BRA `(.L_x_18728) ;  /* 0x0000004000002947 */ /* 0x000fea0003800000 */
[----:B------:R-:W-:Y:S01]  /*0e00*/  MOV R144, RZ ;  /* 0x000000ff00907202 */ /* 0x000fe20000000f00 */
[----:B------:R-:W-:Y:S05]  /*0e10*/  @!P1 BRA `(.L_x_18729) ;  /* 0x0000007000009947 */ /* 0x000fea0003800000 */
[----:B-----5:R-:W-:Y:S01]  /*0e20*/  HADD2.F32 R144, -RZ, R6.H1_H1 ;  /* 0x30000006ff907230 */ /* 0x020fe20000004100 */
[----:B------:R-:W-:Y:S05]  /*0e30*/  BRA `(.L_x_18729) ;  /* 0x0000005000007947 */ /* 0x000fea0003800000 */
.L_x_18728:
[----:B-----5:R-:W-:Y:S02]  /*0e40*/  HADD2.F32 R128, -RZ, R154.H1_H1 ;  /* 0x3000009aff807230 */ /* 0x020fe40000004100 */
[----:B------:R-:W-:-:S03]  /*0e50*/  @P1 HADD2.F32 R129, -RZ, R6.H1_H1 ;  /* 0x30000006ff811230 */ /* 0x000fc60000004100 */
[----:B------:R-:W-:-:S04]  /*0e60*/  FMUL.FTZ R128, R128, c[0x0][0x1ec] ;  /* 0x00007b0080807a20 */ /* 0x000fc80000410000 */
[----:B------:R-:W-:-:S04]  /*0e70*/  FMUL.FTZ R144, R109, R128 ;  /* 0x000000806d907220 */ /* 0x000fc80000410000 */
[----:B------:R-:W-:Y:S02]  /*0e80*/  @P1 FADD.FTZ R144, R129, R144 ;  /* 0x0000009081901221 */ /* 0x000fe40000010000 */
.L_x_18729:
[----:B------:R-:W-:Y:S05]  /*0e90*/  BSYNC B1 ;  /* 0x0000000000017941 */ /* 0x000fea0003800000 */
.L_x_18727:
[----:B------:R-:W-:Y:S01]  /*0ea0*/  BSSY B1, `(.L_x_18730) ;  /* 0x000000b000017945 */ /* 0x000fe20003800000 */
[----:B------:R-:W-:Y:S05]  /*0eb0*/  @P2 BRA `(.L_x_18731) ;  /* 0x0000004000002947 */ /* 0x000fea0003800000 */
[----:B------:R-:W-:Y:S01]  /*0ec0*/  HFMA2.MMA R145, -RZ, RZ, 0, 0 ;  /* 0x00000000ff917435 */ /* 0x000fe200000001ff */
[----:B------:R-:W-:Y:S05]  /*0ed0*/  @!P1 BRA `(.L_x_18732) ;  /* 0x0000007000009947 */ /* 0x000fea0003800000 */
[----:B-----5:R-:W-:Y:S01]  /*0ee0*/  HADD2.F32 R145, -RZ, R7.H0_H0 ;  /* 0x20000007ff917230 */ /* 0x020fe20000004100 */
[----:B------:R-:W-:Y:S05]  /*0ef0*/  BRA `(.L_x_18732) ;  /* 0x0000005000007947 */ /* 0x000fea0003800000 */
.L_x_18731:
[----:B-----5:R-:W-:-:S05]  /*0f00*/  HADD2.F32 R128, -RZ, R155.H0_H0 ;  /* 0x2000009bff807230 */ /* 0x020fca0000004100 */
[----:B------:R-:W-:Y:S01]  /*0f10*/  FMUL.FTZ R145, R128, c[0x0][0x1ec] ;  /* 0x00007b0080917a20 */ /* 0x000fe20000410000 */
[----:B------:R-:W-:-:S03]  /*0f20*/  @P1 HADD2.F32 R128, -RZ, R7.H0_H0 ;  /* 0x20000007ff801230 */ /* 0x000fc60000004100 */
[----:B------:R-:W-:-:S04]  /*0f30*/  FMUL.FTZ R145, R110, R145 ;  /* 0x000000916e917220 */ /* 0x000fc80000410000 */
[----:B------:R-:W-:Y:S02]  /*0f40*/  @P1 FADD.FTZ R145, R128, R145 ;  /* 0x0000009180911221 */ /* 0x000fe40000010000 */
.L_x_18732:
[----:B------:R-:W-:Y:S05]  /*0f50*/  BSYNC B1 ;  /* 0x0000000000017941 */ /* 0x000fea0003800000 */
.L_x_18730:
[----:B------:R-:W-:Y:S01]  /*0f60*/  BSSY B1, `(.L_x_18733) ;  /* 0x000000b000017945 */ /* 0x000fe20003800000 */
[----:B------:R-:W-:Y:S05]  /*0f70*/  @P2 BRA `(.L_x_18734) ;  /* 0x0000004000002947 */ /* 0x000fea0003800000 */
[----:B------:R-:W-:Y:S01]  /*0f80*/  MOV R146, RZ ;  /* 0x000000ff00927202 */ /* 0x000fe20000000f00 */
[----:B------:R-:W-:Y:S05]  /*0f90*/  @!P1 BRA `(.L_x_18735) ;  /* 0x0000007000009947 */ /* 0x000fea0003800000 */
[----:B-----5:R-:W-:Y:S01]  /*0fa0*/  HADD2.F32 R146, -RZ, R7.H1_H1 ;  /* 0x30000007ff927230 */ /* 0x020fe20000004100 */
[----:B------:R-:W-:Y:S05]  /*0fb0*/  BRA `(.L_x_18735) ;  /* 0x0000005000007947 */ /* 0x000fea0003800000 */
.L_x_18734:
[----:B-----5:R-:W-:Y:S02]  /*0fc0*/  HADD2.F32 R128, -RZ, R155.H1_H1 ;  /* 0x3000009bff807230 */ /* 0x020fe40000004100 */
[----:B------:R-:W-:-:S03]  /*0fd0*/  @P1 HADD2.F32 R129, -RZ, R7.H1_H1 ;  /* 0x30000007ff811230 */ /* 0x000fc60000004100 */
[----:B------:R-:W-:-:S04]  /*0fe0*/  FMUL.FTZ R128, R128, c[0x0][0x1ec] ;  /* 0x00007b0080807a20 */ /* 0x000fc80000410000 */
[----:B------:R-:W-:-:S04]  /*0ff0*/  FMUL.FTZ R146, R111, R128 ;  /* 0x000000806f927220 */ /* 0x000fc80000410000 */
[----:B------:R-:W-:Y:S02]  /*1000*/  @P1 FADD.FTZ R146, R129, R146 ;  /* 0x0000009281921221 */ /* 0x000fe40000010000 */
.L_x_18735:
[----:B------:R-:W-:Y:S05]  /*1010*/  BSYNC B1 ;  /* 0x0000000000017941 */ /* 0x000fea0003800000 */
.L_x_18733:
        /* <DEDUP_REMOVED lines=9> */
.L_x_18711:
[----:B0-----:R-:W-:Y:S05]  /*10b0*/  BSYNC B0 ;  /* 0x0000000000007941 */ /* 0x001fea0003800000 */
.L_x_18710:
        /* <DEDUP_REMOVED lines=18> */
.L_x_18739:
[----:B0----5:R-:W-:-:S05]  /*11e0*/  HADD2.F32 R128, -RZ, R152.H0_H0 ;  /* 0x20000098ff807230 */ /* 0x021fca0000004100 */
[----:B------:R-:W-:Y:S01]  /*11f0*/  FMUL.FTZ R147, R128, c[0x0][0x1ec] ;  /* 0x00007b0080937a20 */ /* 0x000fe20000410000 */
[----:B------:R-:W-:-:S03]  /*1200*/  @P1 HADD2.F32 R128, -RZ, R4.H0_H0 ;  /* 0x20000004ff801230 */ /* 0x000fc60000004100 */
[----:B------:R-:W-:-:S04]  /*1210*/  FMUL.FTZ R147, R80, R147 ;  /* 0x0000009350937220 */ /* 0x000fc80000410000 */
[----:B------:R-:W-:Y:S02]  /*1220*/  @P1 FADD.FTZ R147, R128, R147 ;  /* 0x0000009380931221 */ /* 0x000fe40000010000 */
.L_x_18740:
[----:B------:R-:W-:Y:S05]  /*1230*/  BSYNC B1 ;  /* 0x0000000000017941 */ /* 0x000fea0003800000 */
.L_x_18738:
[----:B------:R-:W-:Y:S01]  /*1240*/  BSSY B1, `(.L_x_18741) ;  /* 0x000000b000017945 */ /* 0x000fe20003800000 */
[----:B------:R-:W-:Y:S05]  /*1250*/  @P2 BRA `(.L_x_18742) ;  /* 0x0000004000002947 */ /* 0x000fea0003800000 */
[----:B------:R-:W-:Y:S01]  /*1260*/  MOV R148, RZ ;  /* 0x000000ff00947202 */ /* 0x000fe20000000f00 */
[----:B------:R-:W-:Y:S05]  /*1270*/  @!P1 BRA `(.L_x_18743) ;  /* 0x0000007000009947 */ /* 0x000fea0003800000 */
[----:B-----5:R-:W-:Y:S01]  /*1280*/  HADD2.F32 R148, -RZ, R4.H1_H1 ;  /* 0x30000004ff947230 */ /* 0x020fe20000004100 */
[----:B------:R-:W-:Y:S05]  /*1290*/  BRA `(.L_x_18743) ;  /* 0x0000005000007947 */ /* 0x000fea0003800000 */
.L_x_18742:
[----:B-----5:R-:W-:Y:S02]  /*12a0*/  HADD2.F32 R128, -RZ, R152.H1_H1 ;  /* 0x30000098ff807230 */ /* 0x020fe40000004100 */
[----:B------:R-:W-:-:S03]  /*12b0*/  @P1 HADD2.F32 R129, -RZ, R4.H1_H1 ;  /* 0x30000004ff811230 */ /* 0x000fc60000004100 */
[----:B------:R-:W-:-:S04]  /*12c0*/  FMUL.FTZ R128, R128, c[0x0][0x1ec] ;  /* 0x00007b0080807a20 */ /* 0x000fc80000410000 */
[----:B------:R-:W-:-:S04]  /*12d0*/  FMUL.FTZ R148, R81, R128 ;  /* 0x0000008051947220 */ /* 0x000fc80000410000 */
[----:B------:R-:W-:Y:S02]  /*12e0*/  @P1 FADD.FTZ R148, R129, R148 ;  /* 0x0000009481941221 */ /* 0x000fe40000010000 */
.L_x_18743:
[----:B------:R-:W-:Y:S05]  /*12f0*/  BSYNC B1 ;  /* 0x0000000000017941 */ /* 0x000fea0003800000 */
.L_x_18741:
[----:B------:R-:W-:Y:S01]  /*1300*/  BSSY B1, `(.L_x_18744) ;  /* 0x000000b000017945 */ /* 0x000fe20003800000 */
[----:B------:R-:W-:Y:S05]  /*1310*/  @P2 BRA `(.L_x_18745) ;  /* 0x0000004000002947 */ /* 0x000fea0003800000 */
[----:B------:R-:W-:Y:S01]  /*1320*/  HFMA2.MMA R149, -RZ, RZ, 0, 0 ;  /* 0x00000000ff957435 */ /* 0x000fe200000001ff */
[----:B------:R-:W-:Y:S05]  /*1330*/  @!P1 BRA `(.L_x_18746) ;  /* 0x0000007000009947 */ /* 0x000fea0003800000 */
[----:B-----5:R-:W-:Y:S01]  /*1340*/  HADD2.F32 R149, -RZ, R5.H0_H0 ;  /* 0x20000005ff957230 */ /* 0x020fe20000004100 */
[----:B------:R-:W-:Y:S05]  /*1350*/  BRA `(.L_x_18746) ;  /* 0x0000005000007947 */ /* 0x000fea0003800000 */
.L_x_18745:
[----:B-----5:R-:W-:-:S05]  /*1360*/  HADD2.F32 R128, -RZ, R153.H0_H0 ;  /* 0x20000099ff807230 */ /* 0x020fca0000004100 */
[----:B------:R-:W-:Y:S01]  /*1370*/  FMUL.FTZ R149, R128, c[0x0][0x1ec] ;  /* 0x00007b0080957a20 */ /* 0x000fe20000410000 */
[----:B------:R-:W-:-:S03]  /*1380*/  @P1 HADD2.F32 R128, -RZ, R5.H0_H0 ;  /* 0x20000005ff801230 */ /* 0x000fc60000004100 */
[----:B------:R-:W-:-:S04]  /*1390*/  FMUL.FTZ R149, R82, R149 ;  /* 0x0000009552957220 */ /* 0x000fc80000410000 */
[----:B------:R-:W-:Y:S02]  /*13a0*/  @P1 FADD.FTZ R149, R128, R149 ;  /* 0x0000009580951221 */ /* 0x000fe40000010000 */
.L_x_18746:
[----:B------:R-:W-:Y:S05]  /*13b0*/  BSYNC B1 ;  /* 0x0000000000017941 */ /* 0x000fea0003800000 */
.L_x_18744:
[----:B------:R-:W-:Y:S01]  /*13c0*/  BSSY B1, `(.L_x_18747) ;  /* 0x000000b000017945 */ /* 0x000fe20003800000 */
[----:B------:R-:W-:Y:S05]  /*13d0*/  @P2 BRA `(.L_x_18748) ;  /* 0x0000004000002947 */ /* 0x000fea0003800000 */
[----:B------:R-:W-:Y:S01]  /*13e0*/  MOV R150, RZ ;  /* 0x000000ff00967202 */ /* 0x000fe20000000f00 */
[----:B------:R-:W-:Y:S05]  /*13f0*/  @!P1 BRA `(.L_x_18749) ;  /* 0x0000007000009947 */ /* 0x000fea0003800000 */
[----:B-----5:R-:W-:Y:S01]  /*1400*/  HADD2.F32 R150, -RZ, R5.H1_H1 ;  /* 0x30000005ff967230 */ /* 0x020fe20000004100 */
[----:B------:R-:W-:Y:S05]  /*1410*/  BRA `(.L_x_18749) ;  /* 0x0000005000007947 */ /* 0x000fea0003800000 */
.L_x_18748:
[----:B-----5:R-:W-:Y:S02]  /*1420*/  HADD2.F32 R128, -RZ, R153.H1_H1 ;  /* 0x30000099ff807230 */ /* 0x020fe40000004100 */
[----:B------:R-:W-:-:S03]  /*1430*/  @P1 HADD2.F32 R129, -RZ, R5.H1_H1 ;  /* 0x30000005ff811230 */ /* 0x000fc60000004100 */
[----:B------:R-:W-:-:S04]  /*1440*/  FMUL.FTZ R128, R128, c[0x0][0x1ec] ;  /* 0x00007b0080807a20 */ /* 0x000fc80000410000 */
[----:B------:R-:W-:-:S04]  /*1450*/  FMUL.FTZ R150, R83, R128 ;  /* 0x0000008053967220 */ /* 0x000fc80000410000 */
[----:B------:R-:W-:Y:S02]  /*1460*/  @P1 FADD.FTZ R150, R129, R150 ;  /* 0x0000009681961221 */ /* 0x000fe40000010000 */
.L_x_18749:
[----:B------:R-:W-:Y:S05]  /*1470*/  BSYNC B1 ;  /* 0x0000000000017941 */ /* 0x000fea0003800000 */
.L_x_18747:
[----:B------:R-:W-:Y:S01]  /*1480*/  BSSY B1, `(.L_x_18750) ;  /* 0x000000b000017945 */ /* 0x000fe20003800000 */
[----:B------:R-:W-:Y:S05]  /*1490*/  @P2 BRA `(.L_x_18751) ;  /* 0x0000004000002947 */ /* 0x000fea0003800000 */
[----:B------:R-:W-:Y:S01]  /*14a0*/  HFMA2.MMA R151, -RZ, RZ, 0, 0 ;  /* 0x00000000ff977435 */ /* 0x000fe200000001ff */
[----:B------:R-:W-:Y:S05]  /*14b0*/  @!P1 BRA `(.L_x_18752) ;  /* 0x0000007000009947 */ /* 0x000fea0003800000 */
[----:B-----5:R-:W-:Y:S01]  /*14c0*/  HADD2.F32 R151, -RZ, R6.H0_H0 ;  /* 0x20000006ff977230 */ /* 0x020fe20000004100 */
[----:B------:R-:W-:Y:S05]  /*14d0*/  BRA `(.L_x_18752) ;  /* 0x0000005000007947 */ /* 0x000fea0003800000 */
.L_x_18751:
[----:B-----5:R-:W-:-:S05]  /*14e0*/  HADD2.F32 R128, -RZ, R154.H0_H0 ;  /* 0x2000009aff807230 */ /* 0x020fca0000004100 */
[----:B------:R-:W-:Y:S01]  /*14f0*/  FMUL.FTZ R151, R128, c[0x0][0x1ec] ;  /* 0x00007b0080977a20 */ /* 0x000fe20000410000 */
[----:B------:R-:W-:-:S03]  /*1500*/  @P1 HADD2.F32 R128, -RZ, R6.H0_H0 ;  /* 0x20000006ff801230 */ /* 0x000fc60000004100 */
[----:B------:R-:W-:-:S04]  /*1510*/  FMUL.FTZ R151, R84, R151 ;  /* 0x0000009754977220 */ /* 0x000fc80000410000 */
[----:B------:R-:W-:Y:S02]  /*1520*/  @P1 FADD.FTZ R151, R128, R151 ;  /* 0x0000009780971221 */ /* 0x000fe40000010000 */
.L_x_18752:
[----:B------:R-:W-:Y:S05]  /*1530*/  BSYNC B1 ;  /* 0x0000000000017941 */ /* 0x000fea0003800000 */
.L_x_18750:
[----:B------:R-:W-:Y:S01]  /*1540*/  BSSY B1, `(.L_x_18753) ;  /* 0x000000b000017945 */ /* 0x000fe20003800000 */
[----:B------:R-:W-:Y:S05]  /*1550*/  @P2 BRA `(.L_x_18754) ;  /* 0x0000004000002947 */ /* 0x000fea0003800000 */
[----:B------:R-:W-:Y:S01]  /*1560*/  MOV R156, RZ ;  /* 0x000000ff009c7202 */ /* 0x000fe20000000f00 */
[----:B------:R-:W-:Y:S05]  /*1570*/  @!P1 BRA `(.L_x_18755) ;  /* 0x0000007000009947 */ /* 0x000fea0003800000 */
[----:B-----5:R-:W-:Y:S01]  /*1580*/  HADD2.F32 R156, -RZ, R6.H1_H1 ;  /* 0x30000006ff9c7230 */ /* 0x020fe20000004100 */
[----:B------:R-:W-:Y:S05]  /*1590*/  BRA `(.L_x_18755) ;  /* 0x0000005000007947 */ /* 0x000fea0003800000 */
.L_x_18754:
[----:B-----5:R-:W-:Y:S02]  /*15a0*/  HADD2.F32 R128, -RZ, R154.H1_H1 ;  /* 0x3000009aff807230 */ /* 0x020fe40000004100 */
[----:B------:R-:W-:-:S03]  /*15b0*/  @P1 HADD2.F32 R129, -RZ, R6.H1_H1 ;  /* 0x30000006ff811230 */ /* 0x000fc60000004100 */
[----:B------:R-:W-:-:S04]  /*15c0*/  FMUL.FTZ R128, R128, c[0x0][0x1ec] ;  /* 0x00007b0080807a20 */ /* 0x000fc80000410000 */
[----:B------:R-:W-:-:S04]  /*15d0*/  FMUL.FTZ R156, R85, R128 ;  /* 0x00000080559c7220 */ /* 0x000fc80000410000 */
[----:B------:R-:W-:Y:S02]  /*15e0*/  @P1 FADD.FTZ R156, R129, R156 ;  /* 0x0000009c819c1221 */ /* 0x000fe40000010000 */
.L_x_18755:
[----:B------:R-:W-:Y:S05]  /*15f0*/  BSYNC B1 ;  /* 0x0000000000017941 */ /* 0x000fea0003800000 */
.L_x_18753:
[----:B------:R-:W-:Y:S01]  /*1600*/  BSSY B1, `(.L_x_18756) ;  /* 0x000000b000017945 */ /* 0x000fe20003800000 */
[----:B------:R-:W-:Y:S05]  /*1610*/  @P2 BRA `(.L_x_18757) ;  /* 0x0000004000002947 */ /* 0x000fea0003800000 */
[----:B------:R-:W-:Y:S01]  /*1620*/  HFMA2.MMA R157, -RZ, RZ, 0, 0 ;  /* 0x00000000ff9d7435 */ /* 0x000fe200000001ff */
[----:B------:R-:W-:Y:S05]  /*1630*/  @!P1 BRA `(.L_x_18758) ;  /* 0x0000007000009947 */ /* 0x000fea0003800000 */
[----:B-----5:R-:W-:Y:S01]  /*1640*/  HADD2.F32 R157, -RZ, R7.H0_H0 ;  /* 0x20000007ff9d7230 */ /* 0x020fe20000004100 */
[----:B------:R-:W-:Y:S05]  /*1650*/  BRA `(.L_x_18758) ;  /* 0x0000005000007947 */ /* 0x000fea0003800000 */
.L_x_18757:
[----:B-----5:R-:W-:-:S05]  /*1660*/  HADD2.F32 R128, -RZ, R155.H0_H0 ;  /* 0x2000009bff807230 */ /* 0x020fca0000004100 */
[----:B------:R-:W-:Y:S01]  /*1670*/  FMUL.FTZ R157, R128, c[0x0][0x1ec] ;  /* 0x00007b00809d7a20 */ /* 0x000fe20000410000 */
[----:B------:R-:W-:-:S03]  /*1680*/  @P1 HADD2.F32 R128, -RZ, R7.H0_H0 ;  /* 0x20000007ff801230 */ /* 0x000fc60000004100 */
[----:B------:R-:W-:-:S04]  /*1690*/  FMUL.FTZ R157, R86, R157 ;  /* 0x0000009d569d7220 */ /* 0x000fc80000410000 */
[----:B------:R-:W-:Y:S02]  /*16a0*/  @P1 FADD.FTZ R157, R128, R157 ;  /* 0x0000009d809d1221 */ /* 0x000fe40000010000 */
.L_x_18758:
[----:B------:R-:W-:Y:S05]  /*16b0*/  BSYNC B1 ;  /* 0x0000000000017941 */ /* 0x000fea0003800000 */
.L_x_18756:
[----:B------:R-:W-:Y:S01]  /*16c0*/  BSSY B1, `(.L_x_18759) ;  /* 0x000000b000017945 */ /* 0x000fe20003800000 */
[----:B------:R-:W-:Y:S05]  /*16d0*/  @P2 BRA `(.L_x_18760) ;  /* 0x0000004000002947 */ /* 0x000fea0003800000 */
[----:B------:R-:W-:Y:S01]  /*16e0*/  MOV R158, RZ ;  /* 0x000000ff009e7202 */ /* 0x000fe20000000f00 */
[----:B------:R-:W-:Y:S05]  /*16f0*/  @!P1 BRA `(.L_x_18761) ;  /* 0x0000007000009947 */ /* 0x000fea0003800000 */
[----:B-----5:R-:W-:Y:S01]  /*1700*/  HADD2.F32 R158, -RZ, R7.H1_H1 ;  /* 0x30000007ff9e7230 */ /* 0x020fe20000004100 */
[----:B------:R-:W-:Y:S05]  /*1710*/  BRA `(.L_x_18761) ;  /* 0x0000005000007947 */ /* 0x000fea0003800000 */
.L_x_18760:
[----:B-----5:R-:W-:Y:S02]  /*1720*/  HADD2.F32 R128, -RZ, R155.H1_H1 ;  /* 0x3000009bff807230 */ /* 0x020fe40000004100 */
[----:B------:R-:W-:-:S03]  /*1730*/  @P1 HADD2.F32 R129, -RZ, R7.H1_H1 ;  /* 0x30000007ff811230 */ /* 0x000fc60000004100 */
[----:B------:R-:W-:-:S04]  /*1740*/  FMUL.FTZ R128, R128, c[0x0][0x1ec] ;  /* 0x00007b0080807a20 */ /* 0x000fc80000410000 */
[----:B------:R-:W-:-:S04]  /*1750*/  FMUL.FTZ R158, R87, R128 ;  /* 0x00000080579e7220 */ /* 0x000fc80000410000 */
[----:B------:R-:W-:Y:S02]  /*1760*/  @P1 FADD.FTZ R158, R129, R158 ;  /* 0x0000009e819e1221 */ /* 0x000fe40000010000 */
.L_x_18761:
[----:B------:R-:W-:Y:S05]  /*1770*/  BSYNC B1 ;  /* 0x0000000000017941 */ /* 0x000fea0003800000 */
.L_x_18759:
        /* <DEDUP_REMOVED lines=9> */
.L_x_18737:
[----:B------:R-:W-:Y:S05]  /*1810*/  BSYNC B0 ;  /* 0x0000000000007941 */ /* 0x000fea0003800000 */
.L_x_18736:
        /* <DEDUP_REMOVED lines=18> */
.L_x_18765:
[----:B0----5:R-:W-:-:S05]  /*1940*/  HADD2.F32 R128, -RZ, R152.H0_H0 ;  /* 0x20000098ff807230 */ /* 0x021fca0000004100 */
[----:B------:R-:W-:Y:S01]  /*1950*/  FMUL.FTZ R159, R128, c[0x0][0x1ec] ;  /* 0x00007b00809f7a20 */ /* 0x000fe20000410000 */
[----:B------:R-:W-:-:S03]  /*1960*/  @P1 HADD2.F32 R128, -RZ, R4.H0_H0 ;  /* 0x20000004ff801230 */ /* 0x000fc60000004100 */
[----:B------:R-:W-:-:S04]  /*1970*/  FMUL.FTZ R159, R56, R159 ;  /* 0x0000009f389f7220 */ /* 0x000fc80000410000 */
[----:B------:R-:W-:Y:S02]  /*1980*/  @P1 FADD.FTZ R159, R128, R159 ;  /* 0x0000009f809f1221 */ /* 0x000fe40000010000 */
.L_x_18766:
[----:B------:R-:W-:Y:S05]  /*1990*/  BSYNC B1 ;  /* 0x0000000000017941 */ /* 0x000fea0003800000 */
.L_x_18764:
[----:B------:R-:W-:Y:S01]  /*19a0*/  BSSY B1, `(.L_x_18767) ;  /* 0x000000b000017945 */ /* 0x000fe20003800000 */
[----:B------:R-:W-:Y:S05]  /*19b0*/  @P2 BRA `(.L_x_18768) ;  /* 0x0000004000002947 */ /* 0x000fea0003800000 */
[----:B------:R-:W-:Y:S01]  /*19c0*/  MOV R160, RZ ;  /* 0x000000ff00a07202 */ /* 0x000fe20000000f00 */
[----:B------:R-:W-:Y:S05]  /*19d0*/  @!P1 BRA `(.L_x_18769) ;  /* 0x0000007000009947 */ /* 0x000fea0003800000 */
[----:B-----5:R-:W-:Y:S01]  /*19e0*/  HADD2.F32 R160, -RZ, R4.H1_H1 ;  /* 0x30000004ffa07230 */ /* 0x020fe20000004100 */
[----:B------:R-:W-:Y:S05]  /*19f0*/  BRA `(.L_x_18769) ;  /* 0x0000005000007947 */ /* 0x000fea0003800000 */
.L_x_18768:
[----:B-----5:R-:W-:Y:S02]  /*1a00*/  HADD2.F32 R128, -RZ, R152.H1_H1 ;  /* 0x30000098ff807230 */ /* 0x020fe40000004100 */
[----:B------:R-:W-:-:S03]  /*1a10*/  @P1 HADD2.F32 R129, -RZ, R4.H1_H1 ;  /* 0x30000004ff811230 */ /* 0x000fc60000004100 */
[----:B------:R-:W-:-:S04]  /*1a20*/  FMUL.FTZ R128, R128, c[0x0][0x1ec] ;  /* 0x00007b0080807a20 */ /* 0x000fc80000410000 */
[----:B------:R-:W-:-:S04]  /*1a30*/  FMUL.FTZ R160, R57, R128 ;  /* 0x0000008039a07220 */ /* 0x000fc80000410000 */
[----:B------:R-:W-:Y:S02]  /*1a40*/  @P1 FADD.FTZ R160, R129, R160 ;  /* 0x000000a081a01221 */ /* 0x000fe40000010000 */
.L_x_18769:
[----:B------:R-:W-:Y:S05]  /*1a50*/  BSYNC B1 ;  /* 0x0000000000017941 */ /* 0x000fea0003800000 */
.L_x_18767:
[----:B------:R-:W-:Y:S01]  /*1a60*/  BSSY B1, `(.L_x_18770) ;  /* 0x000000b000017945 */ /* 0x000fe20003800000 */
[----:B------:R-:W-:Y:S05]  /*1a70*/  @P2 BRA `(.L_x_18771) ;  /* 0x0000004000002947 */ /* 0x000fea0003800000 */
[----:B------:R-:W-:Y:S01]  /*1a80*/  HFMA2.MMA R161, -RZ, RZ, 0, 0 ;  /* 0x00000000ffa17435 */ /* 0x000fe200000001ff */
[----:B------:R-:W-:Y:S05]  /*1a90*/  @!P1 BRA `(.L_x_18772) ;  /* 0x0000007000009947 */ /* 0x000fea0003800000 */
[----:B-----5:R-:W-:Y:S01]  /*1aa0*/  HADD2.F32 R161, -RZ, R5.H0_H0 ;  /* 0x20000005ffa17230 */ /* 0x020fe20000004100 */
[----:B------:R-:W-:Y:S05]  /*1ab0*/  BRA `(.L_x_18772) ;  /* 0x0000005000007947 */ /* 0x000fea0003800000 */
.L_x_18771:
[----:B-----5:R-:W-:-:S05]  /*1ac0*/  HADD2.F32 R128, -RZ, R153.H0_H0 ;  /* 0x20000099ff807230 */ /* 0x020fca0000004100 */
[----:B------:R-:W-:Y:S01]  /*1ad0*/  FMUL.FTZ R161, R128, c[0x0][0x1ec] ;  /* 0x00007b0080a17a20 */ /* 0x000fe20000410000 */
[----:B------:R-:W-:-:S03]  /*1ae0*/  @P1 HADD2.F32 R128, -RZ, R5.H0_H0 ;  /* 0x20000005ff801230 */ /* 0x000fc60000004100 */
[----:B------:R-:W-:-:S04]  /*1af0*/  FMUL.FTZ R161, R58, R161 ;  /* 0x000000a13aa17220 */ /* 0x000fc80000410000 */
[----:B------:R-:W-:Y:S02]  /*1b00*/  @P1 FADD.FTZ R161, R128, R161 ;  /* 0x000000a180a11221 */ /* 0x000fe40000010000 */
.L_x_18772:
[----:B------:R-:W-:Y:S05]  /*1b10*/  BSYNC B1 ;  /* 0x0000000000017941 */ /* 0x000fea0003800000 */
.L_x_18770:
[----:B------:R-:W-:Y:S01]  /*1b20*/  BSSY B1, `(.L_x_18773) ;  /* 0x000000b000017945 */ /* 0x000fe20003800000 */
[----:B------:R-:W-:Y:S05]  /*1b30*/  @P2 BRA `(.L_x_18774) ;  /* 0x0000004000002947 */ /* 0x000fea0003800000 */
[----:B------:R-:W-:Y:S01]  /*1b40*/  MOV R162, RZ ;  /* 0x000000ff00a27202 */ /* 0x000fe20000000f00 */
[----:B------:R-:W-:Y:S05]  /*1b50*/  @!P1 BRA `(.L_x_18775) ;  /* 0x0000007000009947 */ /* 0x000fea0003800000 */
[----:B-----5:R-:W-:Y:S01]  /*1b60*/  HADD2.F32 R162, -RZ, R5.H1_H1 ;  /* 0x30000005ffa27230 */ /* 0x020fe20000004100 */
[----:B------:R-:W-:Y:S05]  /*1b70*/  BRA `(.L_x_18775) ;  /* 0x0000005000007947 */ /* 0x000fea0003800000 */
.L_x_18774:
[----:B-----5:R-:W-:Y:S02]  /*1b80*/  HADD2.F32 R128, -RZ, R153.H1_H1 ;  /* 0x30000099ff807230 */ /* 0x020fe40000004100 */
[----:B------:R-:W-:-:S03]  /*1b90*/  @P1 HADD2.F32 R129, -RZ, R5.H1_H1 ;  /* 0x30000005ff811230 */ /* 0x000fc60000004100 */
[----:B------:R-:W-:-:S04]  /*1ba0*/  FMUL.FTZ R128, R128, c[0x0][0x1ec] ;  /* 0x00007b0080807a20 */ /* 0x000fc80000410000 */
[----:B------:R-:W-:-:S04]  /*1bb0*/  FMUL.FTZ R162, R59, R128 ;  /* 0x000000803ba27220 */ /* 0x000fc80000410000 */
[----:B------:R-:W-:Y:S02]  /*1bc0*/  @P1 FADD.FTZ R162, R129, R162 ;  /* 0x000000a281a21221 */ /* 0x000fe40000010000 */
.L_x_18775:
[----:B------:R-:W-:Y:S05]  /*1bd0*/  BSYNC B1 ;  /* 0x0000000000017941 */ /* 0x000fea0003800000 */
.L_x_18773:
[----:B------:R-:W-:Y:S01]  /*1be0*/  BSSY B1, `(.L_x_18776) ;  /* 0x000000b000017945 */ /* 0x000fe20003800000 */
[----:B------:R-:W-:Y:S05]  /*1bf0*/  @P2 BRA `(.L_x_18777) ;  /* 0x0000004000002947 */ /* 0x000fea0003800000 */
[----:B------:R-:W-:Y:S01]  /*1c00*/  HFMA2.MMA R163, -RZ, RZ, 0, 0 ;  /* 0x00000000ffa37435 */ /* 0x000fe200000001ff */
[----:B------:R-:W-:Y:S05]  /*1c10*/  @!P1 BRA `(.L_x_18778) ;  /* 0x0000007000009947 */ /* 0x000fea0003800000 */
[----:B-----5:R-:W-:Y:S01]  /*1c20*/  HADD2.F32 R163, -RZ, R6.H0_H0 ;  /* 0x20000006ffa37230 */ /* 0x020fe20000004100 */
[----:B------:R-:W-:Y:S05]  /*1c30*/  BRA `(.L_x_18778) ;  /* 0x0000005000007947 */ /* 0x000fea0003800000 */
.L_x_18777:
[----:B-----5:R-:W-:-:S05]  /*1c40*/  HADD2.F32 R128, -RZ, R154.H0_H0 ;  /* 0x2000009aff807230 */ /* 0x020fca0000004100 */
[----:B------:R-:W-:Y:S01]  /*1c50*/  FMUL.FTZ R163, R128, c[0x0][0x1ec] ;  /* 0x00007b0080a37a20 */ /* 0x000fe20000410000 */
[----:B------:R-:W-:-:S03]  /*1c60*/  @P1 HADD2.F32 R128, -RZ, R6.H0_H0 ;  /* 0x20000006ff801230 */ /* 0x000fc60000004100 */
[----:B------:R-:W-:-:S04]  /*1c70*/  FMUL.FTZ R163, R60, R163 ;  /* 0x000000a33ca37220 */ /* 0x000fc80000410000 */
[----:B------:R-:W-:Y:S02]  /*1c80*/  @P1 FADD.FTZ R163, R128, R163 ;  /* 0x000000a380a31221 */ /* 0x000fe40000010000 */
.L_x_18778:
[----:B------:R-:W-:Y:S05]  /*1c90*/  BSYNC B1 ;  /* 0x0000000000017941 */ /* 0x000fea0003800000 */
.L_x_18776:
[----:B------:R-:W-:Y:S01]  /*1ca0*/  BSSY B1, `(.L_x_18779) ;  /* 0x000000b000017945 */ /* 0x000fe20003800000 */
[----:B------:R-:W-:Y:S05]  /*1cb0*/  @P2 BRA `(.L_x_18780) ;  /* 0x0000004000002947 */ /* 0x000fea0003800000 */
[----:B------:R-:W-:Y:S01]  /*1cc0*/  MOV R164, RZ ;  /* 0x000000ff00a47202 */ /* 0x000fe20000000f00 */
[----:B------:R-:W-:Y:S05]  /*1cd0*/  @!P1 BRA `(.L_x_18781) ;  /* 0x0000007000009947 */ /* 0x000fea0003800000 */
[----:B-----5:R-:W-:Y:S01]  /*1ce0*/  HADD2.F32 R164, -RZ, R6.H1_H1 ;  /* 0x30000006ffa47230 */ /* 0x020fe20000004100 */
[----:B------:R-:W-:Y:S05]  /*1cf0*/  BRA `(.L_x_18781) ;  /* 0x0000005000007947 */ /* 0x000fea0003800000 */
.L_x_18780:
[----:B-----5:R-:W-:Y:S02]  /*1d00*/  HADD2.F32 R128, -RZ, R154.H1_H1 ;  /* 0x3000009aff807230 */ /* 0x020fe40000004100 */
[----:B------:R-:W-:-:S03]  /*1d10*/  @P1 HADD2.F32 R129, -RZ, R6.H1_H1 ;  /* 0x30000006ff811230 */ /* 0x000fc60000004100 */
[----:B------:R-:W-:-:S04]  /*1d20*/  FMUL.FTZ R128, R128, c[0x0][0x1ec] ;  /* 0x00007b0080807a20 */ /* 0x000fc80000410000 */
[----:B------:R-:W-:-:S04]  /*1d30*/  FMUL.FTZ R164, R61, R128 ;  /* 0x000000803da47220 */ /* 0x000fc80000410000 */
[----:B------:R-:W-:Y:S02]  /*1d40*/  @P1 FADD.FTZ R164, R129, R164 ;  /* 0x000000a481a41221 */ /* 0x000fe40000010000 */
.L_x_18781:
[----:B------:R-:W-:Y:S05]  /*1d50*/  BSYNC B1 ;  /* 0x0000000000017941 */ /* 0x000fea0003800000 */
.L_x_18779:
[----:B------:R-:W-:Y:S01]  /*1d60*/  BSSY B1, `(.L_x_18782) ;  /* 0x000000b000017945 */ /* 0x000fe20003800000 */
[----:B------:R-:W-:Y:S05]  /*1d70*/  @P2 BRA `(.L_x_18783) ;  /* 0x0000004000002947 */ /* 0x000fea0003800000 */
[----:B------:R-:W-:Y:S01]  /*1d80*/  HFMA2.MMA R165, -RZ, RZ, 0, 0 ;  /* 0x00000000ffa57435 */ /* 0x000fe200000001ff */
[----:B------:R-:W-:Y:S05]  /*1d90*/  @!P1 BRA `(.L_x_18784) ;  /* 0x0000007000009947 */ /* 0x000fea0003800000 */
[----:B-----5:R-:W-:Y:S01]  /*1da0*/  HADD2.F32 R165, -RZ, R7.H0_H0 ;  /* 0x20000007ffa57230 */ /* 0x020fe20000004100 */
[----:B------:R-:W-:Y:S05]  /*1db0*/  BRA `(.L_x_18784) ;  /* 0x0000005000007947 */ /* 0x000fea0003800000 */
.L_x_18783:
[----:B-----5:R-:W-:-:S05]  /*1dc0*/  HADD2.F32 R128, -RZ, R155.H0_H0 ;  /* 0x2000009bff807230 */ /* 0x020fca0000004100 */
[----:B------:R-:W-:Y:S01]  /*1dd0*/  FMUL.FTZ R165, R128, c[0x0][0x1ec] ;  /* 0x00007b0080a57a20 */ /* 0x000fe20000410000 */
[----:B------:R-:W-:-:S03]  /*1de0*/  @P1 HADD2.F32 R128, -RZ, R7.H0_H0 ;  /* 0x20000007ff801230 */ /* 0x000fc60000004100 */
[----:B------:R-:W-:-:S04]  /*1df0*/  FMUL.FTZ R165, R62, R165 ;  /* 0x000000a53ea57220 */ /* 0x000fc80000410000 */
[----:B------:R-:W-:Y:S02]  /*1e00*/  @P1 FADD.FTZ R165, R128, R165 ;  /* 0x000000a580a51221 */ /* 0x000fe40000010000 */
.L_x_18784:
[----:B------:R-:W-:Y:S05]  /*1e10*/  BSYNC B1 ;  /* 0x0000000000017941 */ /* 0x000fea0003800000 */
.L_x_18782:
[----:B------:R-:W-:Y:S01]  /*1e20*/  BSSY B1, `(.L_x_18785) ;  /* 0x000000b000017945 */ /* 0x000fe20003800000 */
[----:B------:R-:W-:Y:S05]  /*1e30*/  @P2 BRA `(.L_x_18786) ;  /* 0x0000004000002947 */ /* 0x000fea0003800000 */
[----:B------:R-:W-:Y:S01]  /*1e40*/  MOV R166, RZ ;  /* 0x000000ff00a67202 */ /* 0x000fe20000000f00 */
[----:B------:R-:W-:Y:S05]  /*1e50*/  @!P1 BRA `(.L_x_18787) ;  /* 0x0000007000009947 */ /* 0x000fea0003800000 */
[----:B-----5:R-:W-:Y:S01]  /*1e60*/  HADD2.F32 R166, -RZ, R7.H1_H1 ;  /* 0x30000007ffa67230 */ /* 0x020fe20000004100 */
[----:B------:R-:W-:Y:S05]  /*1e70*/  BRA `(.L_x_18787) ;  /* 0x0000005000007947 */ /* 0x000fea0003800000 */
.L_x_18786:
[----:B-----5:R-:W-:Y:S02]  /*1e80*/  HADD2.F32 R128, -RZ, R155.H1_H1 ;  /* 0x3000009bff807230 */ /* 0x020fe40000004100 */
[----:B------:R-:W-:-:S03]  /*1e90*/  @P1 HADD2.F32 R129, -RZ, R7.H1_H1 ;  /* 0x30000007ff811230 */ /* 0x000fc60000004100 */
[----:B------:R-:W-:-:S04]  /*1ea0*/  FMUL.FTZ R128, R128, c[0x0][0x1ec] ;  /* 0x00007b0080807a20 */ /* 0x000fc80000410000 */
[----:B------:R-:W-:-:S04]  /*1eb0*/  FMUL.FTZ R166, R63, R128 ;  /* 0x000000803fa67220 */ /* 0x000fc80000410000 */
[----:B------:R-:W-:Y:S02]  /*1ec0*/  @P1 FADD.FTZ R166, R129, R166 ;  /* 0x000000a681a61221 */ /* 0x000fe40000010000 */
.L_x_18787:
[----:B------:R-:W-:Y:S05]  /*1ed0*/  BSYNC B1 ;  /* 0x0000000000017941 */ /* 0x000fea0003800000 */
.L_x_18785:
        /* <DEDUP_REMOVED lines=9> */
.L_x_18763:
[----:B------:R-:W-:Y:S05]  /*1f70*/  BSYNC B0 ;  /* 0x0000000000007941 */ /* 0x000fea0003800000 */
.L_x_18762:
        /* <DEDUP_REMOVED lines=17> */
.L_x_18791:
[----:B0----5:R-:W-:Y:S02]  /*2090*/  HADD2.F32 R3, -RZ, R152.H0_H0 ;  /* 0x20000098ff037230 */ /* 0x021fe40000004100 */
[----:B------:R-:W-:-:S03]  /*20a0*/  @P1 HADD2.F32 R128, -RZ, R4.H0_H0 ;  /* 0x20000004ff801230 */ /* 0x000fc60000004100 */
[----:B------:R-:W-:-:S04]  /*20b0*/  FMUL.FTZ R3, R3, c[0x0][0x1ec] ;  /* 0x00007b0003037a20 */ /* 0x000fc80000410000 */
[----:B------:R-:W-:-:S04]  /*20c0*/  FMUL.FTZ R3, R32, R3 ;  /* 0x0000000320037220 */ /* 0x000fc80000410000 */
[----:B------:R-:W-:Y:S02]  /*20d0*/  @P1 FADD.FTZ R3, R128, R3 ;  /* 0x0000000380031221 */ /* 0x000fe40000010000 */
.L_x_18792:
[----:B------:R-:W-:Y:S05]  /*20e0*/  BSYNC B1 ;  /* 0x0000000000017941 */ /* 0x000fea0003800000 */
.L_x_18790:
[----:B------:R-:W-:Y:S01]  /*20f0*/  BSSY B1, `(.L_x_18793) ;  /* 0x000000b000017945 */ /* 0x000fe20003800000 */
[----:B------:R-:W-:Y:S05]  /*2100*/  @P2 BRA `(.L_x_18794) ;  /* 0x0000004000002947 */ /* 0x000fea0003800000 */
[----:B------:R-:W-:Y:S01]  /*2110*/  MOV R132, RZ ;  /* 0x000000ff00847202 */ /* 0x000fe20000000f00 */
[----:B------:R-:W-:Y:S05]  /*2120*/  @!P1 BRA `(.L_x_18795) ;  /* 0x0000007000009947 */ /* 0x000fea0003800000 */
[----:B-----5:R-:W-:Y:S01]  /*2130*/  HADD2.F32 R132, -RZ, R4.H1_H1 ;  /* 0x30000004ff847230 */ /* 0x020fe20000004100 */
[----:B------:R-:W-:Y:S05]  /*2140*/  BRA `(.L_x_18795) ;  /* 0x0000005000007947 */ /* 0x000fea0003800000 */
.L_x_18794:
[----:B-----5:R-:W-:Y:S02]  /*2150*/  HADD2.F32 R128, -RZ, R152.H1_H1 ;  /* 0x30000098ff807230 */ /* 0x020fe40000004100 */
[----:B------:R-:W-:-:S03]  /*2160*/  @P1 HADD2.F32 R129, -RZ, R4.H1_H1 ;  /* 0x30000004ff811230 */ /* 0x000fc60000004100 */
[----:B------:R-:W-:-:S04]  /*2170*/  FMUL.FTZ R128, R128, c[0x0][0x1ec] ;  /* 0x00007b0080807a20 */ /* 0x000fc80000410000 */
[----:B------:R-:W-:-:S04]  /*2180*/  FMUL.FTZ R132, R33, R128 ;  /* 0x0000008021847220 */ /* 0x000fc80000410000 */
[----:B------:R-:W-:Y:S02]  /*2190*/  @P1 FADD.FTZ R132, R129, R132 ;  /* 0x0000008481841221 */ /* 0x000fe40000010000 */
.L_x_18795:
[----:B------:R-:W-:Y:S05]  /*21a0*/  BSYNC B1 ;  /* 0x0000000000017941 */ /* 0x000fea0003800000 */
.L_x_18793:
[----:B------:R-:W-:Y:S01]  /*21b0*/  BSSY B1, `(.L_x_18796) ;  /* 0x000000b000017945 */ /* 0x000fe20003800000 */
[----:B------:R-:W-:Y:S05]  /*21c0*/  @P2 BRA `(.L_x_18797) ;  /* 0x0000004000002947 */ /* 0x000fea0003800000 */
[----:B------:R-:W-:Y:S01]  /*21d0*/  HFMA2.MMA R133, -RZ, RZ, 0, 0 ;  /* 0x00000000ff857435 */ /* 0x000fe200000001ff */
[----:B------:R-:W-:Y:S05]  /*21e0*/  @!P1 BRA `(.L_x_18798) ;  /* 0x0000007000009947 */ /* 0x000fea0003800000 */
[----:B-----5:R-:W-:Y:S01]  /*21f0*/  HADD2.F32 R133, -RZ, R5.H0_H0 ;  /* 0x20000005ff857230 */ /* 0x020fe20000004100 */
[----:B------:R-:W-:Y:S05]  /*2200*/  BRA `(.L_x_18798) ;  /* 0x0000005000007947 */ /* 0x000fea0003800000 */
.L_x_18797:
[----:B-----5:R-:W-:-:S05]  /*2210*/  HADD2.F32 R128, -RZ, R153.H0_H0 ;  /* 0x20000099ff807230 */ /* 0x020fca0000004100 */
[----:B------:R-:W-:Y:S01]  /*2220*/  FMUL.FTZ R133, R128, c[0x0][0x1ec] ;  /* 0x00007b0080857a20 */ /* 0x000fe20000410000 */
[----:B------:R-:W-:-:S03]  /*2230*/  @P1 HADD2.F32 R128, -RZ, R5.H0_H0 ;  /* 0x20000005ff801230 */ /* 0x000fc60000004100 */
[----:B------:R-:W-:-:S04]  /*2240*/  FMUL.FTZ R133, R34, R133 ;  /* 0x0000008522857220 */ /* 0x000fc80000410000 */
[----:B------:R-:W-:Y:S02]  /*2250*/  @P1 FADD.FTZ R133, R128, R133 ;  /* 0x0000008580851221 */ /* 0x000fe40000010000 */
.L_x_18798:
[----:B------:R-:W-:Y:S05]  /*2260*/  BSYNC B1 ;  /* 0x0000000000017941 */ /* 0x000fea0003800000 */
.L_x_18796:
[----:B------:R-:W-:Y:S01]  /*2270*/  BSSY B1, `(.L_x_18799) ;  /* 0x000000b000017945 */ /* 0x000fe20003800000 */
[----:B------:R-:W-:Y:S05]  /*2280*/  @P2 BRA `(.L_x_18800) ;  /* 0x0000004000002947 */ /* 0x000fea0003800000 */
[----:B------:R-:W-:Y:S01]  /*2290*/  MOV R134, RZ ;  /* 0x000000ff00867202 */ /* 0x000fe20000000f00 */
[----:B------:R-:W-:Y:S05]  /*22a0*/  @!P1 BRA `(.L_x_18801) ;  /* 0x0000007000009947 */ /* 0x000fea0003800000 */
[----:B-----5:R-:W-:Y:S01]  /*22b0*/  HADD2.F32 R134, -RZ, R5.H1_H1 ;  /* 0x30000005ff867230 */ /* 0x020fe20000004100 */
[----:B------:R-:W-:Y:S05]  /*22c0*/  BRA `(.L_x_18801) ;  /* 0x0000005000007947 */ /* 0x000fea0003800000 */
.L_x_18800:
[----:B-----5:R-:W-:Y:S02]  /*22d0*/  HADD2.F32 R128, -RZ, R153.H1_H1 ;  /* 0x30000099ff807230 */ /* 0x020fe40000004100 */
[----:B------:R-:W-:-:S03]  /*22e0*/  @P1 HADD2.F32 R129, -RZ, R5.H1_H1 ;  /* 0x30000005ff811230 */ /* 0x000fc60000004100 */
[----:B------:R-:W-:-:S04]  /*22f0*/  FMUL.FTZ R128, R128, c[0x0][0x1ec] ;  /* 0x00007b0080807a20 */ /* 0x000fc80000410000 */
[----:B------:R-:W-:-:S04]  /*2300*/  FMUL.FTZ R134, R35, R128 ;  /* 0x0000008023867220 */ /* 0x000fc80000410000 */
[----:B------:R-:W-:Y:S02]  /*2310*/  @P1 FADD.FTZ R134, R129, R134 ;  /* 0x0000008681861221 */ /* 0x000fe40000010000 */
.L_x_18801:
[----:B------:R-:W-:Y:S05]  /*2320*/  BSYNC B1 ;  /* 0x0000000000017941 */ /* 0x000fea0003800000 */
.L_x_18799:
[----:B------:R-:W-:Y:S01]  /*2330*/  BSSY B1, `(.L_x_18802) ;  /* 0x000000b000017945 */ /* 0x000fe20003800000 */
[----:B------:R-:W-:Y:S05]  /*2340*/  @P2 BRA `(.L_x_18803) ;  /* 0x0000004000002947 */ /* 0x000fea0003800000 */
[----:B------:R-:W-:Y:S01]  /*2350*/  HFMA2.MMA R135, -RZ, RZ, 0, 0 ;  /* 0x00000000ff877435 */ /* 0x000fe200000001ff */
[----:B------:R-:W-:Y:S05]  /*2360*/  @!P1 BRA `(.L_x_18804) ;  /* 0x0000007000009947 */ /* 0x000fea0003800000 */
[----:B-----5:R-:W-:Y:S01]  /*2370*/  HADD2.F32 R135, -RZ, R6.H0_H0 ;  /* 0x20000006ff877230 */ /* 0x020fe20000004100 */
[----:B------:R-:W-:Y:S05]  /*2380*/  BRA `(.L_x_18804) ;  /* 0x0000005000007947 */ /* 0x000fea0003800000 */
.L_x_18803:
[----:B-----5:R-:W-:-:S05]  /*2390*/  HADD2.F32 R128, -RZ, R154.H0_H0 ;  /* 0x2000009aff807230 */ /* 0x020fca0000004100 */
[----:B------:R-:W-:Y:S01]  /*23a0*/  FMUL.FTZ R135, R128, c[0x0][0x1ec] ;  /* 0x00007b0080877a20 */ /* 0x000fe20000410000 */
[----:B------:R-:W-:-:S03]  /*23b0*/  @P1 HADD2.F32 R128, -RZ, R6.H0_H0 ;  /* 0x20000006ff801230 */ /* 0x000fc60000004100 */
[----:B------:R-:W-:-:S04]  /*23c0*/  FMUL.FTZ R135, R36, R135 ;  /* 0x0000008724877220 */ /* 0x000fc80000410000 */
[----:B------:R-:W-:Y:S02]  /*23d0*/  @P1 FADD.FTZ R135, R128, R135 ;  /* 0x0000008780871221 */ /* 0x000fe40000010000 */
.L_x_18804:
[----:B------:R-:W-:Y:S05]  /*23e0*/  BSYNC B1 ;  /* 0x0000000000017941 */ /* 0x000fea0003800000 */
.L_x_18802:
[----:B------:R-:W-:Y:S01]  /*23f0*/  BSSY B1, `(.L_x_18805) ;  /* 0x000000b000017945 */ /* 0x000fe20003800000 */
[----:B------:R-:W-:Y:S05]  /*2400*/  @P2 BRA `(.L_x_18806) ;  /* 0x0000004000002947 */ /* 0x000fea0003800000 */
[----:B------:R-:W-:Y:S01]  /*2410*/  MOV R136, RZ ;  /* 0x000000ff00887202 */ /* 0x000fe20000000f00 */
[----:B------:R-:W-:Y:S05]  /*2420*/  @!P1 BRA `(.L_x_18807) ;  /* 0x0000007000009947 */ /* 0x000fea0003800000 */
[----:B-----5:R-:W-:Y:S01]  /*2430*/  HADD2.F32 R136, -RZ, R6.H1_H1 ;  /* 0x30000006ff887230 */ /* 0x020fe20000004100 */
[----:B------:R-:W-:Y:S05]  /*2440*/  BRA `(.L_x_18807) ;  /* 0x0000005000007947 */ /* 0x000fea0003800000 */
.L_x_18806:
[----:B-----5:R-:W-:Y:S02]  /*2450*/  HADD2.F32 R128, -RZ, R154.H1_H1 ;  /* 0x3000009aff807230 */ /* 0x020fe40000004100 */
[----:B------:R-:W-:-:S03]  /*2460*/  @P1 HADD2.F32 R129, -RZ, R6.H1_H1 ;  /* 0x30000006ff811230 */ /* 0x000fc60000004100 */
[----:B------:R-:W-:-:S04]  /*2470*/  FMUL.FTZ R128, R128, c[0x0][0x1ec] ;  /* 0x00007b0080807a20 */ /* 0x000fc80000410000 */
[----:B------:R-:W-:-:S04]  /*2480*/  FMUL.FTZ R136, R37, R128 ;  /* 0x0000008025887220 */ /* 0x000fc80000410000 */
[----:B------:R-:W-:Y:S02]  /*2490*/  @P1 FADD.FTZ R136, R129, R136 ;  /* 0x0000008881881221 */ /* 0x000fe40000010000 */
.L_x_18807:
[----:B------:R-:W-:Y:S05]  /*24a0*/  BSYNC B1 ;  /* 0x0000000000017941 */ /* 0x000fea0003800000 */
.L_x_18805:
[----:B------:R-:W-:Y:S01]  /*24b0*/  BSSY B1, `(.L_x_18808) ;  /* 0x000000b000017945 */ /* 0x000fe20003800000 */
[----:B------:R-:W-:Y:S05]  /*24c0*/  @P2 BRA `(.L_x_18809) ;  /* 0x0000004000002947 */ /* 0x000fea0003800000 */
[----:B------:R-:W-:Y:S01]  /*24d0*/  HFMA2.MMA R137, -RZ, RZ, 0, 0 ;  /* 0x00000000ff897435 */ /* 0x000fe200000001ff */
[----:B------:R-:W-:Y:S05]  /*24e0*/  @!P1 BRA `(.L_x_18810) ;  /* 0x0000007000009947 */ /* 0x000fea0003800000 */
[----:B-----5:R-:W-:Y:S01]  /*24f0*/  HADD2.F32 R137, -RZ, R7.H0_H0 ;  /* 0x20000007ff897230 */ /* 0x020fe20000004100 */
[----:B------:R-:W-:Y:S05]  /*2500*/  BRA `(.L_x_18810) ;  /* 0x0000005000007947 */ /* 0x000fea0003800000 */
.L_x_18809:
[----:B-----5:R-:W-:-:S05]  /*2510*/  HADD2.F32 R128, -RZ, R155.H0_H0 ;  /* 0x2000009bff807230 */ /* 0x020fca0000004100 */
[----:B------:R-:W-:Y:S01]  /*2520*/  FMUL.FTZ R137, R128, c[0x0][0x1ec] ;  /* 0x00007b0080897a20 */ /* 0x000fe20000410000 */
[----:B------:R-:W-:-:S03]  /*2530*/  @P1 HADD2.F32 R128, -RZ, R7.H0_H0 ;  /* 0x20000007ff801230 */ /* 0x000fc60000004100 */
[----:B------:R-:W-:-:S04]  /*2540*/  FMUL.FTZ R137, R38, R137 ;  /* 0x0000008926897220 */ /* 0x000fc80000410000 */
[----:B------:R-:W-:Y:S02]  /*2550*/  @P1 FADD.FTZ R137, R128, R137 ;  /* 0x0000008980891221 */ /* 0x000fe40000010000 */
.L_x_18810:
[----:B------:R-:W-:Y:S05]  /*2560*/  BSYNC B1 ;  /* 0x0000000000017941 */ /* 0x000fea0003800000 */
.L_x_18808:
[----:B------:R-:W-:Y:S01]  /*2570*/  BSSY B1, `(.L_x_18811) ;  /* 0x000000b000017945 */ /* 0x000fe20003800000 */
[----:B------:R-:W-:Y:S05]  /*2580*/  @P2 BRA `(.L_x_18812) ;  /* 0x0000004000002947 */ /* 0x000fea0003800000 */
[----:B------:R-:W-:Y:S01]  /*2590*/  MOV R138, RZ ;  /* 0x000000ff008a7202 */ /* 0x000fe20000000f00 */
[----:B------:R-:W-:Y:S05]  /*25a0*/  @!P1 BRA `(.L_x_18813) ;  /* 0x0000007000009947 */ /* 0x000fea0003800000 */
[----:B-----5:R-:W-:Y:S01]  /*25b0*/  HADD2.F32 R138, -RZ, R7.H1_H1 ;  /* 0x30000007ff8a7230 */ /* 0x020fe20000004100 */
[----:B------:R-:W-:Y:S05]  /*25c0*/  BRA `(.L_x_18813) ;  /* 0x0000005000007947 */ /* 0x000fea0003800000 */
.L_x_18812:
[----:B-----5:R-:W-:Y:S02]  /*25d0*/  HADD2.F32 R128, -RZ, R155.H1_H1 ;  /* 0x3000009bff807230 */ /* 0x020fe40000004100 */
[----:B------:R-:W-:-:S03]  /*25e0*/  @P1 HADD2.F32 R129, -RZ, R7.H1_H1 ;  /* 0x30000007ff811230 */ /* 0x000fc60000004100 */
[----:B------:R-:W-:-:S04]  /*25f0*/  FMUL.FTZ R128, R128, c[0x0][0x1ec] ;  /* 0x00007b0080807a20 */ /* 0x000fc80000410000 */
[----:B------:R-:W-:-:S04]  /*2600*/  FMUL.FTZ R138, R39, R128 ;  /* 0x00000080278a7220 */ /* 0x000fc80000410000 */
[----:B------:R-:W-:Y:S02]  /*2610*/  @P1 FADD.FTZ R138, R129, R138 ;  /* 0x0000008a818a1221 */ /* 0x000fe40000010000 */
.L_x_18813:
[----:B------:R-:W-:Y:S05]  /*2620*/  BSYNC B1 ;  /* 0x0000000000017941 */ /* 0x000fea0003800000 */
.L_x_18811:
        /* <DEDUP_REMOVED lines=9> */
.L_x_18789:
[----:B------:R-:W-:Y:S05]  /*26c0*/  BSYNC B0 ;  /* 0x0000000000007941 */ /* 0x000fea0003800000 */
.L_x_18788:
        /* <DEDUP_REMOVED lines=17> */
.L_x_18817:
[----:B-1---5:R-:W-:-:S05]  /*27e0*/  HADD2.F32 R128, -RZ, R152.H0_H0 ;  /* 0x20000098ff807230 */ /* 0x022fca0000004100 */
[----:B------:R-:W-:Y:S01]  /*27f0*/  FMUL.FTZ R167, R128, c[0x0][0x1ec] ;  /* 0x00007b0080a77a20 */ /* 0x000fe20000410000 */
[----:B------:R-:W-:-:S03]  /*2800*/  @P1 HADD2.F32 R128, -RZ, R4.H0_H0 ;  /* 0x20000004ff801230 */ /* 0x000fc60000004100 */
[----:B------:R-:W-:-:S04]  /*2810*/  FMUL.FTZ R167, R8, R167 ;  /* 0x000000a708a77220 */ /* 0x000fc80000410000 */
[----:B------:R-:W-:Y:S02]  /*2820*/  @P1 FADD.FTZ R167, R128, R167 ;  /* 0x000000a780a71221 */ /* 0x000fe40000010000 */
.L_x_18818:
[----:B------:R-:W-:Y:S05]  /*2830*/  BSYNC B1 ;  /* 0x0000000000017941 */ /* 0x000fea0003800000 */
.L_x_18816:
[----:B------:R-:W-:Y:S01]  /*2840*/  BSSY B1, `(.L_x_18819) ;  /* 0x000000b000017945 */ /* 0x000fe20003800000 */
[----:B------:R-:W-:Y:S05]  /*2850*/  @P0 BRA `(.L_x_18820) ;  /* 0x0000004000000947 */ /* 0x000fea0003800000 */
[----:B------:R-:W-:Y:S01]  /*2860*/  MOV R168, RZ ;  /* 0x000000ff00a87202 */ /* 0x000fe20000000f00 */
[----:B------:R-:W-:Y:S05]  /*2870*/  @!P1 BRA `(.L_x_18821) ;  /* 0x0000007000009947 */ /* 0x000fea0003800000 */
[----:B-----5:R-:W-:Y:S01]  /*2880*/  HADD2.F32 R168, -RZ, R4.H1_H1 ;  /* 0x30000004ffa87230 */ /* 0x020fe20000004100 */
[----:B------:R-:W-:Y:S05]  /*2890*/  BRA `(.L_x_18821) ;  /* 0x0000005000007947 */ /* 0x000fea0003800000 */
.L_x_18820:
[----:B-----5:R-:W-:Y:S02]  /*28a0*/  HADD2.F32 R128, -RZ, R152.H1_H1 ;  /* 0x30000098ff807230 */ /* 0x020fe40000004100 */
[----:B------:R-:W-:-:S03]  /*28b0*/  @P1 HADD2.F32 R129, -RZ, R4.H1_H1 ;  /* 0x30000004ff811230 */ /* 0x000fc60000004100 */
[----:B------:R-:W-:-:S04]  /*28c0*/  FMUL.FTZ R128, R128, c[0x0][0x1ec] ;  /* 0x00007b0080807a20 */ /* 0x000fc80000410000 */
[----:B------:R-:W-:-:S04]  /*28d0*/  FMUL.FTZ R168, R9, R128 ;  /* 0x0000008009a87220 */ /* 0x000fc80000410000 */
[----:B------:R-:W-:Y:S02]  /*28e0*/  @P1 FADD.FTZ R168, R129, R168 ;  /* 0x000000a881a81221 */ /* 0x000fe40000010000 */
.L_x_18821:
[----:B------:R-:W-:Y:S05]  /*28f0*/  BSYNC B1 ;  /* 0x0000000000017941 */ /* 0x000fea0003800000 */
.L_x_18819:
[----:B------:R-:W-:Y:S01]  /*2900*/  BSSY B1, `(.L_x_18822) ;  /* 0x000000b000017945 */ /* 0x000fe20003800000 */
[----:B------:R-:W-:Y:S05]  /*2910*/  @P0 BRA `(.L_x_18823) ;  /* 0x0000004000000947 */ /* 0x000fea0003800000 */
[----:B------:R-:W-:Y:S01]  /*2920*/  HFMA2.MMA R169, -RZ, RZ, 0, 0 ;  /* 0x00000000ffa97435 */ /* 0x000fe200000001ff */
[----:B------:R-:W-:Y:S05]  /*2930*/  @!P1 BRA `(.L_x_18824) ;  /* 0x0000007000009947 */ /* 0x000fea0003800000 */
[----:B-----5:R-:W-:Y:S01]  /*2940*/  HADD2.F32 R169, -RZ, R5.H0_H0 ;  /* 0x20000005ffa97230 */ /* 0x020fe20000004100 */
[----:B------:R-:W-:Y:S05]  /*2950*/  BRA `(.L_x_18824) ;  /* 0x0000005000007947 */ /* 0x000fea0003800000 */
.L_x_18823:
[----:B-----5:R-:W-:-:S05]  /*2960*/  HADD2.F32 R128, -RZ, R153.H0_H0 ;  /* 0x20000099ff807230 */ /* 0x020fca0000004100 */
[----:B------:R-:W-:Y:S01]  /*2970*/  FMUL.FTZ R169, R128, c[0x0][0x1ec] ;  /* 0x00007b0080a97a20 */ /* 0x000fe20000410000 */
[----:B------:R-:W-:-:S03]  /*2980*/  @P1 HADD2.F32 R128, -RZ, R5.H0_H0 ;  /* 0x20000005ff801230 */ /* 0x000fc60000004100 */
[----:B------:R-:W-:-:S04]  /*2990*/  FMUL.FTZ R169, R10, R169 ;  /* 0x000000a90aa97220 */ /* 0x000fc80000410000 */
[----:B------:R-:W-:Y:S02]  /*29a0*/  @P1 FADD.FTZ R169, R128, R169 ;  /* 0x000000a980a91221 */ /* 0x000fe40000010000 */
.L_x_18824:
[----:B------:R-:W-:Y:S05]  /*29b0*/  BSYNC B1 ;  /* 0x0000000000017941 */ /* 0x000fea0003800000 */
.L_x_18822:
[----:B------:R-:W-:Y:S01]  /*29c0*/  BSSY B1, `(.L_x_18825) ;  /* 0x000000b000017945 */ /* 0x000fe20003800000 */
[----:B------:R-:W-:Y:S05]  /*29d0*/  @P0 BRA `(.L_x_18826) ;  /* 0x0000004000000947 */ /* 0x000fea0003800000 */
[----:B------:R-:W-:Y:S01]  /*29e0*/  MOV R170, RZ ;  /* 0x000000ff00aa7202 */ /* 0x000fe20000000f00 */
[----:B------:R-:W-:Y:S05]  /*29f0*/  @!P1 BRA `(.L_x_18827) ;  /* 0x0000007000009947 */ /* 0x000fea0003800000 */
[----:B-----5:R-:W-:Y:S01]  /*2a00*/  HADD2.F32 R170, -RZ, R5.H1_H1 ;  /* 0x30000005ffaa7230 */ /* 0x020fe20000004100 */
[----:B------:R-:W-:Y:S05]  /*2a10*/  BRA `(.L_x_18827) ;  /* 0x0000005000007947 */ /* 0x000fea0003800000 */
.L_x_18826:
[----:B-----5:R-:W-:Y:S02]  /*2a20*/  HADD2.F32 R128, -RZ, R153.H1_H1 ;  /* 0x30000099ff807230 */ /* 0x020fe40000004100 */
[----:B------:R-:W-:-:S03]  /*2a30*/  @P1 HADD2.F32 R129, -RZ, R5.H1_H1 ;  /* 0x30000005ff811230 */ /* 0x000fc60000004100 */
[----:B------:R-:W-:-:S04]  /*2a40*/  FMUL.FTZ R128, R128, c[0x0][0x1ec] ;  /* 0x00007b0080807a20 */ /* 0x000fc80000410000 */
[----:B------:R-:W-:-:S04]  /*2a50*/  FMUL.FTZ R170, R11, R128 ;  /* 0x000000800baa7220 */ /* 0x000fc80000410000 */
[----:B------:R-:W-:Y:S02]  /*2a60*/  @P1 FADD.FTZ R170, R129, R170 ;  /* 0x000000aa81aa1221 */ /* 0x000fe40000010000 */
.L_x_18827:
[----:B------:R-:W-:Y:S05]  /*2a70*/  BSYNC B1 ;  /* 0x0000000000017941 */ /* 0x000fea0003800000 */
.L_x_18825:
[----:B------:R-:W-:Y:S01]  /*2a80*/  BSSY B1, `(.L_x_18828) ;  /* 0x000000b000017945 */ /* 0x000fe20003800000 */
[----:B------:R-:W-:Y:S05]  /*2a90*/  @P0 BRA `(.L_x_18829) ;  /* 0x0000004000000947 */ /* 0x000fea0003800000 */
[----:B------:R-:W-:Y:S01]  /*2aa0*/  HFMA2.MMA R171, -RZ, RZ, 0, 0 ;  /* 0x00000000ffab7435 */ /* 0x000fe200000001ff */
[----:B------:R-:W-:Y:S05]  /*2ab0*/  @!P1 BRA `(.L_x_18830) ;  /* 0x0000007000009947 */ /* 0x000fea0003800000 */
[----:B-----5:R-:W-:Y:S01]  /*2ac0*/  HADD2.F32 R171, -RZ, R6.H0_H0 ;  /* 0x20000006ffab7230 */ /* 0x020fe20000004100 */
[----:B------:R-:W-:Y:S05]  /*2ad0*/  BRA `(.L_x_18830) ;  /* 0x0000005000007947 */ /* 0x000fea0003800000 */
.L_x_18829:
[----:B-----5:R-:W-:-:S05]  /*2ae0*/  HADD2.F32 R128, -RZ, R154.H0_H0 ;  /* 0x2000009aff807230 */ /* 0x020fca0000004100 */
[----:B------:R-:W-:Y:S01]  /*2af0*/  FMUL.FTZ R171, R128, c[0x0][0x1ec] ;  /* 0x00007b0080ab7a20 */ /* 0x000fe20000410000 */
[----:B------:R-:W-:-:S03]  /*2b00*/  @P1 HADD2.F32 R128, -RZ, R6.H0_H0 ;  /* 0x20000006ff801230 */ /* 0x000fc60000004100 */
[----:B------:R-:W-:-:S04]  /*2b10*/  FMUL.FTZ R171, R12, R171 ;  /* 0x000000ab0cab7220 */ /* 0x000fc80000410000 */
[----:B------:R-:W-:Y:S02]  /*2b20*/  @P1 FADD.FTZ R171, R128, R171 ;  /* 0x000000ab80ab1221 */ /* 0x000fe40000010000 */
.L_x_18830:
[----:B------:R-:W-:Y:S05]  /*2b30*/  BSYNC B1 ;  /* 0x0000000000017941 */ /* 0x000fea0003800000 */
.L_x_18828:
[----:B------:R-:W-:Y:S01]  /*2b40*/  BSSY B1, `(.L_x_18831) ;  /* 0x000000b000017945 */ /* 0x000fe20003800000 */
[----:B------:R-:W-:Y:S05]  /*2b50*/  @P0 BRA `(.L_x_18832) ;  /* 0x0000004000000947 */ /* 0x000fea0003800000 */
[----:B------:R-:W-:Y:S01]  /*2b60*/  MOV R172, RZ ;  /* 0x000000ff00ac7202 */ /* 0x000fe20000000f00 */
[----:B------:R-:W-:Y:S05]  /*2b70*/  @!P1 BRA `(.L_x_18833) ;  /* 0x0000007000009947 */ /* 0x000fea0003800000 */
[----:B-----5:R-:W-:Y:S01]  /*2b80*/  HADD2.F32 R172, -RZ, R6.H1_H1 ;  /* 0x30000006ffac7230 */ /* 0x020fe20000004100 */
[----:B------:R-:W-:Y:S05]  /*2b90*/  BRA `(.L_x_18833) ;  /* 0x0000005000007947 */ /* 0x000fea0003800000 */
.L_x_18832:
[----:B-----5:R-:W-:Y:S02]  /*2ba0*/  HADD2.F32 R128, -RZ, R154.H1_H1 ;  /* 0x3000009aff807230 */ /* 0x020fe40000004100 */
[----:B------:R-:W-:-:S03]  /*2bb0*/  @P1 HADD2.F32 R129, -RZ, R6.H1_H1 ;  /* 0x30000006ff811230 */ /* 0x000fc60000004100 */
[----:B------:R-:W-:-:S04]  /*2bc0*/  FMUL.FTZ R128, R128, c[0x0][0x1ec] ;  /* 0x00007b0080807a20 */ /* 0x000fc80000410000 */
[----:B------:R-:W-:-:S04]  /*2bd0*/  FMUL.FTZ R172, R13, R128 ;  /* 0x000000800dac7220 */ /* 0x000fc80000410000 */
[----:B------:R-:W-:Y:S02]  /*2be0*/  @P1 FADD.FTZ R172, R129, R172 ;  /* 0x000000ac81ac1221 */ /* 0x000fe40000010000 */
.L_x_18833:
[----:B------:R-:W-:Y:S05]  /*2bf0*/  BSYNC B1 ;  /* 0x0000000000017941 */ /* 0x000fea0003800000 */
.L_x_18831:
[----:B------:R-:W-:Y:S01]  /*2c00*/  BSSY B1, `(.L_x_18834) ;  /* 0x000000b000017945 */ /* 0x000fe20003800000 */
[----:B------:R-:W-:Y:S05]  /*2c10*/  @P0 BRA `(.L_x_18835) ;  /* 0x0000004000000947 */ /* 0x000fea0003800000 */
[----:B------:R-:W-:Y:S01]  /*2c20*/  HFMA2.MMA R173, -RZ, RZ, 0, 0 ;  /* 0x00000000ffad7435 */ /* 0x000fe200000001ff */
[----:B------:R-:W-:Y:S05]  /*2c30*/  @!P1 BRA `(.L_x_18836) ;  /* 0x0000007000009947 */ /* 0x000fea0003800000 */
[----:B-----5:R-:W-:Y:S01]  /*2c40*/  HADD2.F32 R173, -RZ, R7.H0_H0 ;  /* 0x20000007ffad7230 */ /* 0x020fe20000004100 */
[----:B------:R-:W-:Y:S05]  /*2c50*/  BRA `(.L_x_18836) ;  /* 0x0000005000007947 */ /* 0x000fea0003800000 */
.L_x_18835:
[----:B-----5:R-:W-:-:S05]  /*2c60*/  HADD2.F32 R128, -RZ, R155.H0_H0 ;  /* 0x2000009bff807230 */ /* 0x020fca0000004100 */
[----:B------:R-:W-:Y:S01]  /*2c70*/  FMUL.FTZ R173, R128, c[0x0][0x1ec] ;  /* 0x00007b0080ad7a20 */ /* 0x000fe20000410000 */
[----:B------:R-:W-:-:S03]  /*2c80*/  @P1 HADD2.F32 R128, -RZ, R7.H0_H0 ;  /* 0x20000007ff801230 */ /* 0x000fc60000004100 */
[----:B------:R-:W-:-:S04]  /*2c90*/  FMUL.FTZ R173, R14, R173 ;  /* 0x000000ad0ead7220 */ /* 0x000fc80000410000 */
[----:B------:R-:W-:Y:S02]  /*2ca0*/  @P1 FADD.FTZ R173, R128, R173 ;  /* 0x000000ad80ad1221 */ /* 0x000fe40000010000 */
.L_x_18836:
[----:B------:R-:W-:Y:S05]  /*2cb0*/  BSYNC B1 ;  /* 0x0000000000017941 */ /* 0x000fea0003800000 */
.L_x_18834:
[----:B------:R-:W-:Y:S01]  /*2cc0*/  BSSY B1, `(.L_x_18837) ;  /* 0x000000b000017945 */ /* 0x000fe20003800000 */
[----:B------:R-:W-:Y:S05]  /*2cd0*/  @P0 BRA `(.L_x_18838) ;  /* 0x0000004000000947 */ /* 0x000fea0003800000 */
[----:B------:R-:W-:Y:S01]  /*2ce0*/  MOV R174, RZ ;  /* 0x000000ff00ae7202 */ /* 0x000fe20000000f00 */
[----:B------:R-:W-:Y:S05]  /*2cf0*/  @!P1 BRA `(.L_x_18839) ;  /* 0x0000007000009947 */ /* 0x000fea0003800000 */
[----:B-----5:R-:W-:Y:S01]  /*2d00*/  HADD2.F32 R174, -RZ, R7.H1_H1 ;  /* 0x30000007ffae7230 */ /* 0x020fe20000004100 */
[----:B------:R-:W-:Y:S05]  /*2d10*/  BRA `(.L_x_18839) ;  /* 0x0000005000007947 */ /* 0x000fea0003800000 */
.L_x_18838:
[----:B-----5:R-:W-:Y:S02]  /*2d20*/  HADD2.F32 R128, -RZ, R155.H1_H1 ;  /* 0x3000009bff807230 */ /* 0x020fe40000004100 */
[----:B------:R-:W-:-:S03]  /*2d30*/  @P1 HADD2.F32 R129, -RZ, R7.H1_H1 ;  /* 0x30000007ff811230 */ /* 0x000fc60000004100 */
[----:B------:R-:W-:-:S04]  /*2d40*/  FMUL.FTZ R128, R128, c[0x0][0x1ec] ;  /* 0x00007b0080807a20 */ /* 0x000fc80000410000 */
[----:B------:R-:W-:-:S04]  /*2d50*/  FMUL.FTZ R174, R15, R128 ;  /* 0x000000800fae7220 */ /* 0x000fc80000410000 */
[----:B------:R-:W-:Y:S02]  /*2d60*/  @P1 FADD.FTZ R174, R129, R174 ;  /* 0x000000ae81ae1221 */ /* 0x000fe40000010000 */
.L_x_18839:
[----:B------:R-:W-:Y:S05]  /*2d70*/  BSYNC B1 ;  /* 0x0000000000017941 */ /* 0x000fea0003800000 */
.L_x_18837:
[----:B------:R-:W-:Y:S01]  /*2d80*/  HFMA2.MMA R178, -RZ, RZ, 0, 9.5367431640625e-07 ;  /* 0x00000010ffb27435 */ /* 0x000fe200000001ff */
[----:B------:R-:W-:Y:S02]  /*2d90*/  F2FP.PACK_AB R131, R174, R173 ;  /* 0x000000adae83723e */ /* 0x000fe400000000ff */
[----:B------:R-:W-:Y:S02]  /*2da0*/  F2FP.PACK_AB R130, R172, R171 ;  /* 0x000000abac82723e */ /* 0x000fe400000000ff */
[----:B------:R-:W-:Y:S02]  /*2db0*/  F2FP.PACK_AB R129, R170, R169 ;  /* 0x000000a9aa81723e */ /* 0x000fe400000000ff */
[----:B------:R-:W-:-:S03]  /*2dc0*/  F2FP.PACK_AB R128, R168, R167 ;  /* 0x000000a7a880723e */ /* 0x000fc600000000ff */
[----:B------:R-:W-:-:S05]  /*2dd0*/  IMAD.WIDE.U32 R178, R179, R178, c[0x0][0x188] ;  /* 0x00006200b3b27625 */ /* 0x000fca00078e00b2 */
[----:B------:R0:W-:Y:S02]  /*2de0*/  STG.E.128 [R178.64], R128 ;  /* 0x00000080b2007986 */ /* 0x0001e4000c101d04 */
.L_x_18815:
[----:B------:R-:W-:Y:S05]  /*2df0*/  BSYNC B0 ;  /* 0x0000000000007941 */ /* 0x000fea0003800000 */
.L_x_18814:
        /* <DEDUP_REMOVED lines=51> */
.L_x_18854:
        /* <DEDUP_REMOVED lines=101> */
.L_x_18855:
        /* <DEDUP_REMOVED lines=59> */
.L_x_18845:
[----:B------:R-:W-:Y:S05]  /*3b30*/  BSYNC B1 ;  /* 0x0000000000017941 */ /* 0x000fea0003800000 */
.L_x_18844:
        /* <DEDUP_REMOVED lines=35> */
.L_x_18847:
[----:B------:R-:W-:Y:S05]  /*3d70*/  BSYNC B1 ;  /* 0x0000000000017941 */ /* 0x000fea0003800000 */
.L_x_18846:
        /* <DEDUP_REMOVED lines=35> */
.L_x_18849:
[----:B------:R-:W-:Y:S05]  /*3fb0*/  BSYNC B1 ;  /* 0x0000000000017941 */ /* 0x000fea0003800000 */
.L_x_18848:
        /* <DEDUP_REMOVED lines=34> */
.L_x_18851:
[----:B------:R-:W-:Y:S05]  /*41e0*/  BSYNC B1 ;  /* 0x0000000000017941 */ /* 0x000fea0003800000 */
.L_x_18850:
        /* <DEDUP_REMOVED lines=32> */
.L_x_18843:
[----:B-1----:R-:W-:Y:S05]  /*43f0*/  BSYNC B0 ;  /* 0x0000000000007941 */ /* 0x002fea0003800000 */
.L_x_18842:
[----:B0-----:R-:W-:-:S04]  /*4400*/  MOV R129, c[0x0][0x160] ;  /* 0x0000580000817a02 */ /* 0x001fc80000000f00 */
[----:B------:R-:W-:-:S04]  /*4410*/  LEA R2, R129, R2, 0x2 ;  /* 0x0000000281027211 */ /* 0x000fc800078e10ff */
[----:B------:R-:W-:-:S13]  /*4420*/  ISETP.GE.AND P0, PT, R2, c[0x0][0x164], PT ;  /* 0x0000590002007a0c */ /* 0x000fda0003f06270 */
[----:B------:R-:W-:Y:S01]  /*4430*/  @P0 CALL.REL.NOINC `(.L_x_18852) ;  /* 0x0000001000000944 */ /* 0x000fe20003c00000 */
[----:B------:R-:W-:Y:S05]  /*4440*/  BRA `(.L_x_18853) ;  /* 0xffffc3f000007947 */ /* 0x000fea000383ffff */
.L_x_18852:
[----:B------:R-:W-:Y:S05]  /*4450*/  EXIT ;  /* 0x000000000000794d */ /* 0x000fea0003800000 */
.L_x_18840:
[----:B------:R-:W-:Y:S01]  /*4460*/  HFMA2.MMA R129, -RZ, RZ, 0, 5.9604644775390625e-08 ;  /* 0x00000001ff817435 */ /* 0x000fe200000001ff */
[----:B------:R-:W-:Y:S02]  /*4470*/  MOV R178, R128 ;  /* 0x0000008000b27202 */ /* 0x000fe40000000f00 */
[----:B------:R-:W-:Y:S02]  /*4480*/  MOV R179, 0x1f ;  /* 0x0000001f00b37802 */ /* 0x000fe40000000f00 */
[----:B------:R-:W-:Y:S02]  /*4490*/  MOV R182, 0xffffffff ;  /* 0xffffffff00b67802 */ /* 0x000fe40000000f00 */
[----:B------:R-:W-:Y:S02]  /*44a0*/  MOV R130, 0x44c0 ;  /* 0x000044c000827802 */ /* 0x000fe40000000f00 */
[----:B-----5:R-:W-:Y:S05]  /*44b0*/  CALL.REL.NOINC `($__internal_86_$__cuda_sm70_shflsync_bfly_p) ;  /* 0x000008b000007944 */ /* 0x020fea0003c00000 */
[----:B01----:R-:W-:Y:S05]  /*44c0*/  BRA `(.L_x_18854) ;  /* 0xffffec6000007947 */ /* 0x003fea000383ffff */
.L_x_18841:
[----:B------:R-:W-:Y:S01]  /*44d0*/  HFMA2.MMA R129, -RZ, RZ, 0, 1.1920928955078125e-07 ;  /* 0x00000002ff817435 */ /* 0x000fe200000001ff */
[----:B------:R-:W-:Y:S02]  /*44e0*/  MOV R179, 0x1f ;  /* 0x0000001f00b37802 */ /* 0x000fe40000000f00 */
[----:B------:R-:W-:-:S02]  /*44f0*/  MOV R182, 0xffffffff ;  /* 0xffffffff00b67802 */ /* 0x000fc40000000f00 */
[----:B------:R-:W-:Y:S02]  /*4500*/  MOV R130, 0x4520 ;  /* 0x0000452000827802 */ /* 0x000fe40000000f00 */
[----:B0----5:R-:W-:Y:S05]  /*4510*/  CALL.REL.NOINC `($__internal_86_$__cuda_sm70_shflsync_bfly_p) ;  /* 0x0000085000007944 */ /* 0x021fea0003c00000 */
[----:B01----:R-:W-:Y:S01]  /*4520*/  FADD.FTZ R178, R178, R129 ;  /* 0x00000081b2b27221 */ /* 0x003fe20000010000 */
[----:B------:R-:W-:Y:S01]  /*4530*/  HFMA2.MMA R129, -RZ, RZ, 0, 2.384185791015625e-07 ;  /* 0x00000004ff817435 */ /* 0x000fe200000001ff */
[----:B------:R-:W-:Y:S02]  /*4540*/  MOV R179, 0x1f ;  /* 0x0000001f00b37802 */ /* 0x000fe40000000f00 */
[----:B------:R-:W-:Y:S02]  /*4550*/  MOV R182, 0xffffffff ;  /* 0xffffffff00b67802 */ /* 0x000fe40000000f00 */
[----:B------:R-:W-:Y:S02]  /*4560*/  MOV R130, 0x4580 ;  /* 0x0000458000827802 */ /* 0x000fe40000000f00 */
[----:B------:R-:W-:Y:S05]  /*4570*/  CALL.REL.NOINC `($__internal_86_$__cuda_sm70_shflsync_bfly_p) ;  /* 0x000007f000007944 */ /* 0x000fea0003c00000 */
[----:B01----:R-:W-:Y:S01]  /*4580*/  FADD.FTZ R178, R178, R129 ;  /* 0x00000081b2b27221 */ /* 0x003fe20000010000 */
[----:B------:R-:W-:Y:S01]  /*4590*/  HFMA2.MMA R129, -RZ, RZ, 0, 4.76837158203125e-07 ;  /* 0x00000008ff817435 */ /* 0x000fe200000001ff */
[----:B------:R-:W-:Y:S02]  /*45a0*/  MOV R179, 0x1f ;  /* 0x0000001f00b37802 */ /* 0x000fe40000000f00 */
[----:B------:R-:W-:-:S02]  /*45b0*/  MOV R182, 0xffffffff ;  /* 0xffffffff00b67802 */ /* 0x000fc40000000f00 */
[----:B------:R-:W-:Y:S02]  /*45c0*/  MOV R130, 0x45e0 ;  /* 0x000045e000827802 */ /* 0x000fe40000000f00 */
[----:B------:R-:W-:Y:S05]  /*45d0*/  CALL.REL.NOINC `($__internal_86_$__cuda_sm70_shflsync_bfly_p) ;  /* 0x0000079000007944 */ /* 0x000fea0003c00000 */
[----:B01----:R-:W-:Y:S01]  /*45e0*/  FADD.FTZ R178, R178, R129 ;  /* 0x00000081b2b27221 */ /* 0x003fe20000010000 */
[----:B------:R-:W-:Y:S01]  /*45f0*/  HFMA2.MMA R129, -RZ, RZ, 0, 9.5367431640625e-07 ;  /* 0x00000010ff817435 */ /* 0x000fe200000001ff */
[----:B------:R-:W-:Y:S02]  /*4600*/  MOV R179, 0x1f ;  /* 0x0000001f00b37802 */ /* 0x000fe40000000f00 */
[----:B------:R-:W-:Y:S02]  /*4610*/  MOV R182, 0xffffffff ;  /* 0xffffffff00b67802 */ /* 0x000fe40000000f00 */
[----:B------:R-:W-:Y:S02]  /*4620*/  MOV R130, 0x4640 ;  /* 0x0000464000827802 */ /* 0x000fe40000000f00 */
[----:B------:R-:W-:Y:S05]  /*4630*/  CALL.REL.NOINC `($__internal_86_$__cuda_sm70_shflsync_bfly_p) ;  /* 0x0000073000007944 */ /* 0x000fea0003c00000 */
        /* <DEDUP_REMOVED lines=87> */
[----:B------:R-:W-:Y:S05]  /*4bb0*/  CALL.REL.NOINC `($__internal_86_$__cuda_sm70_shflsync_bfly_p) ;  /* 0x000001b000007944 */ /* 0x000fea0003c00000 */
[----:B01----:R-:W-:Y:S01]  /*4bc0*/  FADD.FTZ R178, R178, R129 ;  /* 0x00000081b2b27221 */ /* 0x003fe20000010000 */
[----:B------:R-:W-:Y:S01]  /*4bd0*/  HFMA2.MMA R129, -RZ, RZ, 0, 1.1920928955078125e-07 ;  /* 0x00000002ff817435 */ /* 0x000fe200000001ff */
[----:B------:R-:W-:Y:S02]  /*4be0*/  MOV R179, 0x1f ;  /* 0x0000001f00b37802 */ /* 0x000fe40000000f00 */
[----:B------:R-:W-:Y:S02]  /*4bf0*/  MOV R182, 0xffffffff ;  /* 0xffffffff00b67802 */ /* 0x000fe40000000f00 */
[----:B------:R-:W-:Y:S02]  /*4c00*/  MOV R130, 0x4c20 ;  /* 0x00004c2000827802 */ /* 0x000fe40000000f00 */
[----:B------:R-:W-:Y:S05]  /*4c10*/  CALL.REL.NOINC `($__internal_86_$__cuda_sm70_shflsync_bfly_p) ;  /* 0x0000015000007944 */ /* 0x000fea0003c00000 */
[----:B01----:R-:W-:Y:S01]  /*4c20*/  FADD.FTZ R178, R178, R129 ;  /* 0x00000081b2b27221 */ /* 0x003fe20000010000 */
[----:B------:R-:W-:Y:S01]  /*4c30*/  HFMA2.MMA R129, -RZ, RZ, 0, 2.384185791015625e-07 ;  /* 0x00000004ff817435 */ /* 0x000fe200000001ff */
[----:B------:R-:W-:-:S02]  /*4c40*/  MOV R179, 0x1f ;  /* 0x0000001f00b37802 */ /* 0x000fc40000000f00 */
[----:B------:R-:W-:Y:S02]  /*4c50*/  MOV R182, 0xffffffff ;  /* 0xffffffff00b67802 */ /* 0x000fe40000000f00 */
[----:B------:R-:W-:Y:S02]  /*4c60*/  MOV R130, 0x4c80 ;  /* 0x00004c8000827802 */ /* 0x000fe40000000f00 */
[----:B------:R-:W-:Y:S05]  /*4c70*/  CALL.REL.NOINC `($__internal_86_$__cuda_sm70_shflsync_bfly_p) ;  /* 0x000000f000007944 */ /* 0x000fea0003c00000 */
[----:B01----:R-:W-:Y:S01]  /*4c80*/  FADD.FTZ R178, R178, R129 ;  /* 0x00000081b2b27221 */ /* 0x003fe20000010000 */
[----:B------:R-:W-:Y:S01]  /*4c90*/  HFMA2.MMA R129, -RZ, RZ, 0, 4.76837158203125e-07 ;  /* 0x00000008ff817435 */ /* 0x000fe200000001ff */
[----:B------:R-:W-:Y:S02]  /*4ca0*/  MOV R179, 0x1f ;  /* 0x0000001f00b37802 */ /* 0x000fe40000000f00 */
[----:B------:R-:W-:Y:S02]  /*4cb0*/  MOV R182, 0xffffffff ;  /* 0xffffffff00b67802 */ /* 0x000fe40000000f00 */
[----:B------:R-:W-:Y:S02]  /*4cc0*/  MOV R130, 0x4ce0 ;  /* 0x00004ce000827802 */ /* 0x000fe40000000f00 */
[----:B------:R-:W-:Y:S05]  /*4cd0*/  CALL.REL.NOINC `($__internal_86_$__cuda_sm70_shflsync_bfly_p) ;  /* 0x0000009000007944 */ /* 0x000fea0003c00000 */
[----:B-1----:R-:W-:Y:S01]  /*4ce0*/  FADD.FTZ R180, R178, R129 ;  /* 0x00000081b2b47221 */ /* 0x002fe20000010000 */
[----:B------:R-:W-:Y:S01]  /*4cf0*/  HFMA2.MMA R129, -RZ, RZ, 0, 9.5367431640625e-07 ;  /* 0x00000010ff817435 */ /* 0x000fe200000001ff */
[----:B0-----:R-:W-:-:S02]  /*4d00*/  MOV R179, 0x1f ;  /* 0x0000001f00b37802 */ /* 0x001fc40000000f00 */
[----:B------:R-:W-:Y:S02]  /*4d10*/  MOV R182, 0xffffffff ;  /* 0xffffffff00b67802 */ /* 0x000fe40000000f00 */
[----:B------:R-:W-:Y:S02]  /*4d20*/  MOV R178, R180 ;  /* 0x000000b400b27202 */ /* 0x000fe40000000f00 */
[----:B------:R-:W-:Y:S02]  /*4d30*/  MOV R130, 0x4d50 ;  /* 0x00004d5000827802 */ /* 0x000fe40000000f00 */
[----:B------:R-:W-:Y:S05]  /*4d40*/  CALL.REL.NOINC `($__internal_86_$__cuda_sm70_shflsync_bfly_p) ;  /* 0x0000002000007944 */ /* 0x000fea0003c00000 */
[----:B-1----:R-:W-:Y:S01]  /*4d50*/  MOV R181, R129 ;  /* 0x0000008100b57202 */ /* 0x002fe20000000f00 */
[----:B0-----:R-:W-:Y:S05]  /*4d60*/  BRA `(.L_x_18855) ;  /* 0xffffea1000007947 */ /* 0x001fea000383ffff */
        .weak           $__internal_86_$__cuda_sm70_shflsync_bfly_p
        .type           $__internal_86_$__cuda_sm70_shflsync_bfly_p,@function
        .size           $__internal_86_$__cuda_sm70_shflsync_bfly_p,(.L_x_36174 - $__internal_86_$__cuda_sm70_shflsync_bfly_p)
$__internal_86_$__cuda_sm70_shflsync_bfly_p:
[----:B------:R-:W-:Y:S01]  /*4d70*/  HFMA2.MMA R131, -RZ, RZ, 0, 0 ;  /* 0x00000000ff837435 */ /* 0x000fe200000001ff */
[----:B------:R-:W-:Y:S04]  /*4d80*/  WARPSYNC R182 ;  /* 0x000000b600007348 */ /* 0x000fe80003800000 */
[----:B------:R0:W1:Y:S01]  /*4d90*/  SHFL.BFLY PT, R129, R178, R129, R179 ;  /* 0x0c000081b2817389 */ /* 0x00006200000e00b3 */
[----:B------:R-:W-:Y:S05]  /*4da0*/  RET.REL.NODEC R130 `(_ZN10layer_norm13ln_fwd_kernelINS_13Kernel_traitsIf6__halfS2_S2_fjLj1280ELj1ELj4ELj1ELj16ENS_18Kernel_traits_baseILj1280EfS2_S2_S2_fjLj128EEEEELb0ELb1ELb1ELb0EEEvNS_9FwdParamsE) ;  /* 0xffffb25082007950 */ /* 0x000fea0003c3ffff */
.L_x_18856:
        /* <DEDUP_REMOVED lines=13> */
.L_x_36174:


//--------------------- .text._ZN10layer_norm13ln_fwd_kernelINS_13Kernel_traitsIf6__halfS2_S2_fjLj1280ELj1ELj4ELj1ELj16ENS_18Kernel_traits_baseILj1280EfS2_S2_S2_fjLj128EEEEELb0ELb1ELb1ELb1EEEvNS_9FwdParamsE --------------------------
	.section	.text._ZN10layer_norm13ln_fwd_kernelINS_13Kernel_traitsIf6__halfS2_S2_fjLj1280ELj1ELj4ELj1ELj16ENS_18Kernel_traits_baseILj1280EfS2_S2_S2_fjLj128EEEEELb0ELb1ELb1ELb1EEEvNS_9FwdParamsE,"ax",@progbits
	.sectioninfo	@"SHI_REGISTERS=215"
	.align	128
        .global         _ZN10layer_norm13ln_fwd_kernelINS_13Kernel_traitsIf6__halfS2_S2_fjLj1280ELj1ELj4ELj1ELj16ENS_18Kernel_traits_baseILj1280EfS2_S2_S2_fjLj128EEEEELb0ELb1ELb1ELb1EEEvNS_9FwdParamsE
        .type           _ZN10layer_norm13ln_fwd_kernelINS_13Kernel_traitsIf6__halfS2_S2_fjLj1280ELj1ELj4ELj1ELj16ENS_18Kernel_traits_baseILj1280EfS2_S2_S2_fjLj128EEEEELb0ELb1ELb1ELb1EEEvNS_9FwdParamsE,@function
        .size           _ZN10layer_norm13ln_fwd_kernelINS_13Kernel_traitsIf6__halfS2_S2_fjLj1280ELj1ELj4ELj1ELj16ENS_18Kernel_traits_baseILj1280EfS2_S2_S2_fjLj128EEEEELb0ELb1ELb1ELb1EEEvNS_9FwdParamsE,(.L_x_36175 - _ZN10layer_norm13ln_fwd_kernelINS_13Kernel_traitsIf6__halfS2_S2_fjLj1280ELj1ELj4ELj1ELj16ENS_18Kernel_traits_baseILj1280EfS2_S2_S2_fjLj128EEEEELb0ELb1ELb1ELb1EEEvNS_9FwdParamsE)
        .other          _ZN10layer_norm13ln_fwd_kernelINS_13Kernel_traitsIf6__halfS2_S2_fjLj1280ELj1ELj4ELj1ELj16ENS_18Kernel_traits_baseILj1280EfS2_S2_S2_fjLj128EEEEELb0ELb1ELb1ELb1EEEvNS_9FwdParamsE,@"STO_CUDA_ENTRY STV_DEFAULT"
_ZN10layer_norm13ln_fwd_kernelINS_13Kernel_traitsIf6__halfS2_S2_fjLj1280ELj1ELj4ELj1ELj16ENS_18Kernel_traits_baseILj1280EfS2_S2_S2_fjLj128EEEEELb0ELb1ELb1ELb1EEEvNS_9FwdParamsE:
.text._ZN10layer_norm13ln_fwd_kernelINS_13Kernel_traitsIf6__halfS2_S2_fjLj1280ELj1ELj4ELj1ELj16ENS_18Kernel_traits_baseILj1280EfS2_S2_S2_fjLj128EEEEELb0ELb1ELb1ELb1EEEvNS_9FwdParamsE:
        /* <DEDUP_REMOVED lines=71> */
.L_x_18982:
        /* <DEDUP_REMOVED lines=32> */
.L_x_18858:
[----:B-1---5:R-:W-:Y:S02]  /*0670*/  HADD2.F32 R132, -RZ, R4.H0_H0 ;  /* 0x20000004ff847230 */ /* 0x022fe40000004100 */
[----:B------:R-:W-:-:S03]  /*0680*/  @P0 HADD2.F32 R135, -RZ, R8.H0_H0 ;  /* 0x20000008ff870230 */ /* 0x000fc60000004100 */
[----:B------:R-:W-:-:S04]  /*0690*/  FMUL.FTZ R133, R132, c[0x0][0x1ec] ;  /* 0x00007b0084857a20 */ /* 0x000fc80000410000 */
[----:B------:R-:W-:-:S04]  /*06a0*/  FMUL.FTZ R136, R48, R133 ;  /* 0x0000008530887220 */ /* 0x000fc80000410000 */
[----:B------:R-:W-:Y:S02]  /*06b0*/  @P0 FADD.FTZ R136, R136, R135 ;  /* 0x0000008788880221 */ /* 0x000fe40000010000 */
.L_x_18859:
[----:B------:R-:W-:Y:S05]  /*06c0*/  BSYNC B0 ;  /* 0x0000000000007941 */ /* 0x000fea0003800000 */
.L_x_18857:
[----:B------:R-:W-:Y:S01]  /*06d0*/  BSSY B0, `(.L_x_18860) ;  /* 0x000000b000007945 */ /* 0x000fe20003800000 */
[----:B------:R-:W-:Y:S05]  /*06e0*/  @P2 BRA `(.L_x_18861) ;  /* 0x0000004000002947 */ /* 0x000fea0003800000 */
[----:B------:R-:W-:Y:S01]  /*06f0*/  HFMA2.MMA R139, -RZ, RZ, 0, 0 ;  /* 0x00000000ff8b7435 */ /* 0x000fe200000001ff */
[----:B------:R-:W-:Y:S05]  /*0700*/  @!P0 BRA `(.L_x_18862) ;  /* 0x0000007000008947 */ /* 0x000fea0003800000 */
[----:B-----5:R-:W-:Y:S01]  /*0710*/  HADD2.F32 R139, -RZ, R8.H1_H1 ;  /* 0x30000008ff8b7230 */ /* 0x020fe20000004100 */
[----:B------:R-:W-:Y:S05]  /*0720*/  BRA `(.L_x_18862) ;  /* 0x0000005000007947 */ /* 0x000fea0003800000 */
.L_x_18861:
[----:B-----5:R-:W-:Y:S02]  /*0730*/  HADD2.F32 R132, -RZ, R4.H1_H1 ;  /* 0x30000004ff847230 */ /* 0x020fe40000004100 */
[----:B------:R-:W-:-:S03]  /*0740*/  @P0 HADD2.F32 R134, -RZ, R8.H1_H1 ;  /* 0x30000008ff860230 */ /* 0x000fc60000004100 */
[----:B------:R-:W-:-:S04]  /*0750*/  FMUL.FTZ R132, R132, c[0x0][0x1ec] ;  /* 0x00007b0084847a20 */ /* 0x000fc80000410000 */
[----:B------:R-:W-:-:S04]  /*0760*/  FMUL.FTZ R139, R49, R132 ;  /* 0x00000084318b7220 */ /* 0x000fc80000410000 */
[----:B------:R-:W-:Y:S02]  /*0770*/  @P0 FADD.FTZ R139, R139, R134 ;  /* 0x000000868b8b0221 */ /* 0x000fe40000010000 */
.L_x_18862:
[----:B------:R-:W-:Y:S05]  /*0780*/  BSYNC B0 ;  /* 0x0000000000007941 */ /* 0x000fea0003800000 */
.L_x_18860:
[----:B------:R-:W-:Y:S01]  /*0790*/  BSSY B0, `(.L_x_18863) ;  /* 0x000000b000007945 */ /* 0x000fe20003800000 */
[----:B------:R-:W-:Y:S05]  /*07a0*/  @P2 BRA `(.L_x_18864) ;  /* 0x0000004000002947 */ /* 0x000fea0003800000 */
[----:B------:R-:W-:Y:S01]  /*07b0*/  MOV R138, RZ ;  /* 0x000000ff008a7202 */ /* 0x000fe20000000f00 */
[----:B------:R-:W-:Y:S05]  /*07c0*/  @!P0 BRA `(.L_x_18865) ;  /* 0x0000007000008947 */ /* 0x000fea0003800000 */
[----:B-----5:R-:W-:Y:S01]  /*07d0*/  HADD2.F32 R138, -RZ, R9.H0_H0 ;  /* 0x20000009ff8a7230 */ /* 0x020fe20000004100 */
[----:B------:R-:W-:Y:S05]  /*07e0*/  BRA `(.L_x_18865) ;  /* 0x0000005000007947 */ /* 0x000fea0003800000 */
.L_x_18864:
[----:B-----5:R-:W-:Y:S02]  /*07f0*/  HADD2.F32 R132, -RZ, R5.H0_H0 ;  /* 0x20000005ff847230 */ /* 0x020fe40000004100 */
[----:B------:R-:W-:-:S03]  /*0800*/  @P0 HADD2.F32 R135, -RZ, R9.H0_H0 ;  /* 0x20000009ff870230 */ /* 0x000fc60000004100 */
[----:B------:R-:W-:-:S04]  /*0810*/  FMUL.FTZ R133, R132, c[0x0][0x1ec] ;  /* 0x00007b0084857a20 */ /* 0x000fc80000410000 */
[----:B------:R-:W-:-:S04]  /*0820*/  FMUL.FTZ R138, R50, R133 ;  /* 0x00000085328a7220 */ /* 0x000fc80000410000 */
[----:B------:R-:W-:Y:S02]  /*0830*/  @P0 FADD.FTZ R138, R138, R135 ;  /* 0x000000878a8a0221 */ /* 0x000fe40000010000 */
.L_x_18865:
[----:B------:R-:W-:Y:S05]  /*0840*/  BSYNC B0 ;  /* 0x0000000000007941 */ /* 0x000fea0003800000 */
.L_x_18863:
[----:B------:R-:W-:Y:S01]  /*0850*/  BSSY B0, `(.L_x_18866) ;  /* 0x000000b000007945 */ /* 0x000fe20003800000 */
[----:B------:R-:W-:Y:S05]  /*0860*/  @P2 BRA `(.L_x_18867) ;  /* 0x0000004000002947 */ /* 0x000fea0003800000 */
[----:B------:R-:W-:Y:S01]  /*0870*/  HFMA2.MMA R141, -RZ, RZ, 0, 0 ;  /* 0x00000000ff8d7435 */ /* 0x000fe200000001ff */
[----:B------:R-:W-:Y:S05]  /*0880*/  @!P0 BRA `(.L_x_18868) ;  /* 0x0000007000008947 */ /* 0x000fea0003800000 */
[----:B-----5:R-:W-:Y:S01]  /*0890*/  HADD2.F32 R141, -RZ, R9.H1_H1 ;  /* 0x30000009ff8d7230 */ /* 0x020fe20000004100 */
[----:B------:R-:W-:Y:S05]  /*08a0*/  BRA `(.L_x_18868) ;  /* 0x0000005000007947 */ /* 0x000fea0003800000 */
.L_x_18867:
[----:B-----5:R-:W-:Y:S02]  /*08b0*/  HADD2.F32 R132, -RZ, R5.H1_H1 ;  /* 0x30000005ff847230 */ /* 0x020fe40000004100 */
[----:B------:R-:W-:-:S03]  /*08c0*/  @P0 HADD2.F32 R134, -RZ, R9.H1_H1 ;  /* 0x30000009ff860230 */ /* 0x000fc60000004100 */
[----:B------:R-:W-:-:S04]  /*08d0*/  FMUL.FTZ R132, R132, c[0x0][0x1ec] ;  /* 0x00007b0084847a20 */ /* 0x000fc80000410000 */
[----:B------:R-:W-:-:S04]  /*08e0*/  FMUL.FTZ R141, R51, R132 ;  /* 0x00000084338d7220 */ /* 0x000fc80000410000 */
[----:B------:R-:W-:Y:S02]  /*08f0*/  @P0 FADD.FTZ R141, R141, R134 ;  /* 0x000000868d8d0221 */ /* 0x000fe40000010000 */
.L_x_18868:
[----:B------:R-:W-:Y:S05]  /*0900*/  BSYNC B0 ;  /* 0x0000000000007941 */ /* 0x000fea0003800000 */
.L_x_18866:
[----:B------:R-:W-:Y:S01]  /*0910*/  BSSY B0, `(.L_x_18869) ;  /* 0x000000b000007945 */ /* 0x000fe20003800000 */
[----:B------:R-:W-:Y:S05]  /*0920*/  @P2 BRA `(.L_x_18870) ;  /* 0x0000004000002947 */ /* 0x000fea0003800000 */
[----:B------:R-:W-:Y:S01]  /*0930*/  MOV R140, RZ ;  /* 0x000000ff008c7202 */ /* 0x000fe20000000f00 */
[----:B------:R-:W-:Y:S05]  /*0940*/  @!P0 BRA `(.L_x_18871) ;  /* 0x0000007000008947 */ /* 0x000fea0003800000 */
[----:B-----5:R-:W-:Y:S01]  /*0950*/  HADD2.F32 R140, -RZ, R10.H0_H0 ;  /* 0x2000000aff8c7230 */ /* 0x020fe20000004100 */
[----:B------:R-:W-:Y:S05]  /*0960*/  BRA `(.L_x_18871) ;  /* 0x0000005000007947 */ /* 0x000fea0003800000 */
.L_x_18870:
[----:B-----5:R-:W-:Y:S02]  /*0970*/  HADD2.F32 R132, -RZ, R6.H0_H0 ;  /* 0x20000006ff847230 */ /* 0x020fe40000004100 */
[----:B------:R-:W-:-:S03]  /*0980*/  @P0 HADD2.F32 R135, -RZ, R10.H0_H0 ;  /* 0x2000000aff870230 */ /* 0x000fc60000004100 */
[----:B------:R-:W-:-:S04]  /*0990*/  FMUL.FTZ R133, R132, c[0x0][0x1ec] ;  /* 0x00007b0084857a20 */ /* 0x000fc80000410000 */
[----:B------:R-:W-:-:S04]  /*09a0*/  FMUL.FTZ R140, R44, R133 ;  /* 0x000000852c8c7220 */ /* 0x000fc80000410000 */
[----:B------:R-:W-:Y:S02]  /*09b0*/  @P0 FADD.FTZ R140, R140, R135 ;  /* 0x000000878c8c0221 */ /* 0x000fe40000010000 */
.L_x_18871:
[----:B------:R-:W-:Y:S05]  /*09c0*/  BSYNC B0 ;  /* 0x0000000000007941 */ /* 0x000fea0003800000 */
.L_x_18869:
[----:B------:R-:W-:Y:S01]  /*09d0*/  BSSY B0, `(.L_x_18872) ;  /* 0x000000b000007945 */ /* 0x000fe20003800000 */
[----:B------:R-:W-:Y:S05]  /*09e0*/  @P2 BRA `(.L_x_18873) ;  /* 0x0000004000002947 */ /* 0x000fea0003800000 */
[----:B------:R-:W-:Y:S01]  /*09f0*/  HFMA2.MMA R143, -RZ, RZ, 0, 0 ;  /* 0x00000000ff8f7435 */ /* 0x000fe200000001ff */
[----:B------:R-:W-:Y:S05]  /*0a00*/  @!P0 BRA `(.L_x_18874) ;  /* 0x0000007000008947 */ /* 0x000fea0003800000 */
[----:B-----5:R-:W-:Y:S01]  /*0a10*/  HADD2.F32 R143, -RZ, R10.H1_H1 ;  /* 0x3000000aff8f7230 */ /* 0x020fe20000004100 */
[----:B------:R-:W-:Y:S05]  /*0a20*/  BRA `(.L_x_18874) ;  /* 0x0000005000007947 */ /* 0x000fea0003800000 */
.L_x_18873:
[----:B-----5:R-:W-:Y:S02]  /*0a30*/  HADD2.F32 R132, -RZ, R6.H1_H1 ;  /* 0x30000006ff847230 */ /* 0x020fe40000004100 */
[----:B------:R-:W-:-:S03]  /*0a40*/  @P0 HADD2.F32 R134, -RZ, R10.H1_H1 ;  /* 0x3000000aff860230 */ /* 0x000fc60000004100 */
[----:B------:R-:W-:-:S04]  /*0a50*/  FMUL.FTZ R132, R132, c[0x0][0x1ec] ;  /* 0x00007b0084847a20 */ /* 0x000fc80000410000 */
[----:B------:R-:W-:-:S04]  /*0a60*/  FMUL.FTZ R143, R45, R132 ;  /* 0x000000842d8f7220 */ /* 0x000fc80000410000 */
[----:B------:R-:W-:Y:S02]  /*0a70*/  @P0 FADD.FTZ R143, R143, R134 ;  /* 0x000000868f8f0221 */ /* 0x000fe40000010000 */
.L_x_18874:
[----:B------:R-:W-:Y:S05]  /*0a80*/  BSYNC B0 ;  /* 0x0000000000007941 */ /* 0x000fea0003800000 */
.L_x_18872:
[----:B------:R-:W-:Y:S01]  /*0a90*/  BSSY B0, `(.L_x_18875) ;  /* 0x000000b000007945 */ /* 0x000fe20003800000 */
[----:B------:R-:W-:Y:S05]  /*0aa0*/  @P2 BRA `(.L_x_18876) ;  /* 0x0000004000002947 */ /* 0x000fea0003800000 */
[----:B------:R-:W-:Y:S01]  /*0ab0*/  MOV R142, RZ ;  /* 0x000000ff008e7202 */ /* 0x000fe20000000f00 */
[----:B------:R-:W-:Y:S05]  /*0ac0*/  @!P0 BRA `(.L_x_18877) ;  /* 0x0000007000008947 */ /* 0x000fea0003800000 */
[----:B-----5:R-:W-:Y:S01]  /*0ad0*/  HADD2.F32 R142, -RZ, R11.H0_H0 ;  /* 0x2000000bff8e7230 */ /* 0x020fe20000004100 */
[----:B------:R-:W-:Y:S05]  /*0ae0*/  BRA `(.L_x_18877) ;  /* 0x0000005000007947 */ /* 0x000fea0003800000 */
.L_x_18876:
[----:B-----5:R-:W-:Y:S02]  /*0af0*/  HADD2.F32 R132, -RZ, R7.H0_H0 ;  /* 0x20000007ff847230 */ /* 0x020fe40000004100 */
[----:B------:R-:W-:-:S03]  /*0b00*/  @P0 HADD2.F32 R135, -RZ, R11.H0_H0 ;  /* 0x2000000bff870230 */ /* 0x000fc60000004100 */
[----:B------:R-:W-:-:S04]  /*0b10*/  FMUL.FTZ R133, R132, c[0x0][0x1ec] ;  /* 0x00007b0084857a20 */ /* 0x000fc80000410000 */
[----:B------:R-:W-:-:S04]  /*0b20*/  FMUL.FTZ R142, R46, R133 ;  /* 0x000000852e8e7220 */ /* 0x000fc80000410000 */
[----:B------:R-:W-:Y:S02]  /*0b30*/  @P0 FADD.FTZ R142, R142, R135 ;  /* 0x000000878e8e0221 */ /* 0x000fe40000010000 */
.L_x_18877:
[----:B------:R-:W-:Y:S05]  /*0b40*/  BSYNC B0 ;  /* 0x0000000000007941 */ /* 0x000fea0003800000 */
.L_x_18875:
[----:B------:R-:W-:Y:S01]  /*0b50*/  BSSY B0, `(.L_x_18878) ;  /* 0x000000b000007945 */ /* 0x000fe20003800000 */
[----:B------:R-:W-:Y:S05]  /*0b60*/  @P2 BRA `(.L_x_18879) ;  /* 0x0000004000002947 */ /* 0x000fea0003800000 */
[----:B------:R-:W-:Y:S01]  /*0b70*/  HFMA2.MMA R145, -RZ, RZ, 0, 0 ;  /* 0x00000000ff917435 */ /* 0x000fe200000001ff */
[----:B------:R-:W-:Y:S05]  /*0b80*/  @!P0 BRA `(.L_x_18880) ;  /* 0x0000007000008947 */ /* 0x000fea0003800000 */
[----:B-----5:R-:W-:Y:S01]  /*0b90*/  HADD2.F32 R145, -RZ, R11.H1_H1 ;  /* 0x3000000bff917230 */ /* 0x020fe20000004100 */
[----:B------:R-:W-:Y:S05]  /*0ba0*/  BRA `(.L_x_18880) ;  /* 0x0000005000007947 */ /* 0x000fea0003800000 */
.L_x_18879:
[----:B-----5:R-:W-:Y:S02]  /*0bb0*/  HADD2.F32 R132, -RZ, R7.H1_H1 ;  /* 0x30000007ff847230 */ /* 0x020fe40000004100 */
[----:B------:R-:W-:-:S03]  /*0bc0*/  @P0 HADD2.F32 R134, -RZ, R11.H1_H1 ;  /* 0x3000000bff860230 */ /* 0x000fc60000004100 */
[----:B------:R-:W-:-:S04]  /*0bd0*/  FMUL.FTZ R132, R132, c[0x0][0x1ec] ;  /* 0x00007b0084847a20 */ /* 0x000fc80000410000 */
[----:B------:R-:W-:-:S04]  /*0be0*/  FMUL.FTZ R145, R47, R132 ;  /* 0x000000842f917220 */ /* 0x000fc80000410000 */
[----:B------:R-:W-:Y:S02]  /*0bf0*/  @P0 FADD.FTZ R145, R145, R134 ;  /* 0x0000008691910221 */ /* 0x000fe40000010000 */
.L_x_18880:
[----:B------:R-:W-:Y:S05]  /*0c00*/  BSYNC B0 ;  /* 0x0000000000007941 */ /* 0x000fea0003800000 */
.L_x_18878:
        /* <DEDUP_REMOVED lines=19> */
.L_x_18882:
[----:B0----5:R-:W-:Y:S02]  /*0d40*/  HADD2.F32 R132, -RZ, R4.H0_H0 ;  /* 0x20000004ff847230 */ /* 0x021fe40000004100 */
[----:B------:R-:W-:-:S03]  /*0d50*/  @P0 HADD2.F32 R135, -RZ, R8.H0_H0 ;  /* 0x20000008ff870230 */ /* 0x000fc60000004100 */
[----:B------:R-:W-:-:S04]  /*0d60*/  FMUL.FTZ R133, R132, c[0x0][0x1ec] ;  /* 0x00007b0084857a20 */ /* 0x000fc80000410000 */
[----:B------:R-:W-:-:S04]  /*0d70*/  FMUL.FTZ R144, R40, R133 ;  /* 0x0000008528907220 */ /* 0x000fc80000410000 */
[----:B------:R-:W-:Y:S02]  /*0d80*/  @P0 FADD.FTZ R144, R135, R144 ;  /* 0x0000009087900221 */ /* 0x000fe40000010000 */
.L_x_18883:
[----:B------:R-:W-:Y:S05]  /*0d90*/  BSYNC B0 ;  /* 0x0000000000007941 */ /* 0x000fea0003800000 */
.L_x_18881:
[----:B------:R-:W-:Y:S01]  /*0da0*/  BSSY B0, `(.L_x_18884) ;  /* 0x000000b000007945 */ /* 0x000fe20003800000 */
[----:B------:R-:W-:Y:S05]  /*0db0*/  @P2 BRA `(.L_x_18885) ;  /* 0x0000004000002947 */ /* 0x000fea0003800000 */
[----:B0-----:R-:W-:Y:S01]  /*0dc0*/  MOV R147, RZ ;  /* 0x000000ff00937202 */ /* 0x001fe20000000f00 */
[----:B------:R-:W-:Y:S05]  /*0dd0*/  @!P0 BRA `(.L_x_18886) ;  /* 0x0000007000008947 */ /* 0x000fea0003800000 */
[----:B-----5:R-:W-:Y:S01]  /*0de0*/  HADD2.F32 R147, -RZ, R8.H1_H1 ;  /* 0x30000008ff937230 */ /* 0x020fe20000004100 */
[----:B------:R-:W-:Y:S05]  /*0df0*/  BRA `(.L_x_18886) ;  /* 0x0000005000007947 */ /* 0x000fea0003800000 */
.L_x_18885:
[----:B0----5:R-:W-:Y:S02]  /*0e00*/  HADD2.F32 R132, -RZ, R4.H1_H1 ;  /* 0x30000004ff847230 */ /* 0x021fe40000004100 */
[----:B------:R-:W-:-:S03]  /*0e10*/  @P0 HADD2.F32 R134, -RZ, R8.H1_H1 ;  /* 0x30000008ff860230 */ /* 0x000fc60000004100 */
[----:B------:R-:W-:-:S04]  /*0e20*/  FMUL.FTZ R132, R132, c[0x0][0x1ec] ;  /* 0x00007b0084847a20 */ /* 0x000fc80000410000 */
[----:B------:R-:W-:-:S04]  /*0e30*/  FMUL.FTZ R147, R41, R132 ;  /* 0x0000008429937220 */ /* 0x000fc80000410000 */
[----:B------:R-:W-:Y:S02]  /*0e40*/  @P0 FADD.FTZ R147, R134, R147 ;  /* 0x0000009386930221 */ /* 0x000fe40000010000 */
.L_x_18886:
[----:B------:R-:W-:Y:S05]  /*0e50*/  BSYNC B0 ;  /* 0x0000000000007941 */ /* 0x000fea0003800000 */
.L_x_18884:
[----:B------:R-:W-:Y:S01]  /*0e60*/  BSSY B0, `(.L_x_18887) ;  /* 0x000000b000007945 */ /* 0x000fe20003800000 */
[----:B------:R-:W-:Y:S05]  /*0e70*/  @P2 BRA `(.L_x_18888) ;  /* 0x0000004000002947 */ /* 0x000fea0003800000 */
[----:B------:R-:W-:Y:S01]  /*0e80*/  HFMA2.MMA R146, -RZ, RZ, 0, 0 ;  /* 0x00000000ff927435 */ /* 0x000fe200000001ff */
[----:B------:R-:W-:Y:S05]  /*0e90*/  @!P0 BRA `(.L_x_18889) ;  /* 0x0000007000008947 */ /* 0x000fea0003800000 */
[----:B-----5:R-:W-:Y:S01]  /*0ea0*/  HADD2.F32 R146, -RZ, R9.H0_H0 ;  /* 0x20000009ff927230 */ /* 0x020fe20000004100 */
[----:B------:R-:W-:Y:S05]  /*0eb0*/  BRA `(.L_x_18889) ;  /* 0x0000005000007947 */ /* 0x000fea0003800000 */
.L_x_18888:
[----:B-----5:R-:W-:Y:S02]  /*0ec0*/  HADD2.F32 R132, -RZ, R5.H0_H0 ;  /* 0x20000005ff847230 */ /* 0x020fe40000004100 */
[----:B------:R-:W-:-:S03]  /*0ed0*/  @P0 HADD2.F32 R135, -RZ, R9.H0_H0 ;  /* 0x20000009ff870230 */ /* 0x000fc60000004100 */
[----:B------:R-:W-:-:S04]  /*0ee0*/  FMUL.FTZ R133, R132, c[0x0][0x1ec] ;  /* 0x00007b0084857a20 */ /* 0x000fc80000410000 */
[----:B------:R-:W-:-:S04]  /*0ef0*/  FMUL.FTZ R146, R42, R133 ;  /* 0x000000852a927220 */ /* 0x000fc80000410000 */
[----:B------:R-:W-:Y:S02]  /*0f00*/  @P0 FADD.FTZ R146, R135, R146 ;  /* 0x0000009287920221 */ /* 0x000fe40000010000 */
.L_x_18889:
[----:B------:R-:W-:Y:S05]  /*0f10*/  BSYNC B0 ;  /* 0x0000000000007941 */ /* 0x000fea0003800000 */
.L_x_18887:
[----:B------:R-:W-:Y:S01]  /*0f20*/  BSSY B0, `(.L_x_18890) ;  /* 0x000000b000007945 */ /* 0x000fe20003800000 */
[----:B------:R-:W-:Y:S05]  /*0f30*/  @P2 BRA `(.L_x_18891) ;  /* 0x0000004000002947 */ /* 0x000fea0003800000 */
[----:B------:R-:W-:Y:S01]  /*0f40*/  MOV R149, RZ ;  /* 0x000000ff00957202 */ /* 0x000fe20000000f00 */
[----:B------:R-:W-:Y:S05]  /*0f50*/  @!P0 BRA `(.L_x_18892) ;  /* 0x0000007000008947 */ /* 0x000fea0003800000 */
[----:B-----5:R-:W-:Y:S01]  /*0f60*/  HADD2.F32 R149, -RZ, R9.H1_H1 ;  /* 0x30000009ff957230 */ /* 0x020fe20000004100 */
[----:B------:R-:W-:Y:S05]  /*0f70*/  BRA `(.L_x_18892) ;  /* 0x0000005000007947 */ /* 0x000fea0003800000 */
.L_x_18891:
[----:B-----5:R-:W-:Y:S02]  /*0f80*/  HADD2.F32 R132, -RZ, R5.H1_H1 ;  /* 0x30000005ff847230 */ /* 0x020fe40000004100 */
[----:B------:R-:W-:-:S03]  /*0f90*/  @P0 HADD2.F32 R134, -RZ, R9.H1_H1 ;  /* 0x30000009ff860230 */ /* 0x000fc60000004100 */
[----:B------:R-:W-:-:S04]  /*0fa0*/  FMUL.FTZ R132, R132, c[0x0][0x1ec] ;  /* 0x00007b0084847a20 */ /* 0x000fc80000410000 */
[----:B------:R-:W-:-:S04]  /*0fb0*/  FMUL.FTZ R149, R43, R132 ;  /* 0x000000842b957220 */ /* 0x000fc80000410000 */
[----:B------:R-:W-:Y:S02]  /*0fc0*/  @P0 FADD.FTZ R149, R134, R149 ;  /* 0x0000009586950221 */ /* 0x000fe40000010000 */
.L_x_18892:
[----:B------:R-:W-:Y:S05]  /*0fd0*/  BSYNC B0 ;  /* 0x0000000000007941 */ /* 0x000fea0003800000 */
.L_x_18890:
[----:B------:R-:W-:Y:S01]  /*0fe0*/  BSSY B0, `(.L_x_18893) ;  /* 0x000000b000007945 */ /* 0x000fe20003800000 */
[----:B------:R-:W-:Y:S05]  /*0ff0*/  @P2 BRA `(.L_x_18894) ;  /* 0x0000004000002947 */ /* 0x000fea0003800000 */
[----:B------:R-:W-:Y:S01]  /*1000*/  HFMA2.MMA R148, -RZ, RZ, 0, 0 ;  /* 0x00000000ff947435 */ /* 0x000fe200000001ff */
[----:B------:R-:W-:Y:S05]  /*1010*/  @!P0 BRA `(.L_x_18895) ;  /* 0x0000007000008947 */ /* 0x000fea0003800000 */
[----:B-----5:R-:W-:Y:S01]  /*1020*/  HADD2.F32 R148, -RZ, R10.H0_H0 ;  /* 0x2000000aff947230 */ /* 0x020fe20000004100 */
[----:B------:R-:W-:Y:S05]  /*1030*/  BRA `(.L_x_18895) ;  /* 0x0000005000007947 */ /* 0x000fea0003800000 */
.L_x_18894:
[----:B-----5:R-:W-:Y:S02]  /*1040*/  HADD2.F32 R132, -RZ, R6.H0_H0 ;  /* 0x20000006ff847230 */ /* 0x020fe40000004100 */
[----:B------:R-:W-:-:S03]  /*1050*/  @P0 HADD2.F32 R135, -RZ, R10.H0_H0 ;  /* 0x2000000aff870230 */ /* 0x000fc60000004100 */
[----:B------:R-:W-:-:S04]  /*1060*/  FMUL.FTZ R133, R132, c[0x0][0x1ec] ;  /* 0x00007b0084857a20 */ /* 0x000fc80000410000 */
[----:B------:R-:W-:-:S04]  /*1070*/  FMUL.FTZ R148, R36, R133 ;  /* 0x0000008524947220 */ /* 0x000fc80000410000 */
[----:B------:R-:W-:Y:S02]  /*1080*/  @P0 FADD.FTZ R148, R135, R148 ;  /* 0x0000009487940221 */ /* 0x000fe40000010000 */
.L_x_18895:
[----:B------:R-:W-:Y:S05]  /*1090*/  BSYNC B0 ;  /* 0x0000000000007941 */ /* 0x000fea0003800000 */
.L_x_18893:
[----:B------:R-:W-:Y:S01]  /*10a0*/  BSSY B0, `(.L_x_18896) ;  /* 0x000000b000007945 */ /* 0x000fe20003800000 */
[----:B------:R-:W-:Y:S05]  /*10b0*/  @P2 BRA `(.L_x_18897) ;  /* 0x0000004000002947 */ /* 0x000fea0003800000 */
[----:B------:R-:W-:Y:S01]  /*10c0*/  MOV R151, RZ ;  /* 0x000000ff00977202 */ /* 0x000fe20000000f00 */
[----:B------:R-:W-:Y:S05]  /*10d0*/  @!P0 BRA `(.L_x_18898) ;  /* 0x0000007000008947 */ /* 0x000fea0003800000 */
[----:B-----5:R-:W-:Y:S01]  /*10e0*/  HADD2.F32 R151, -RZ, R10.H1_H1 ;  /* 0x3000000aff977230 */ /* 0x020fe20000004100 */
[----:B------:R-:W-:Y:S05]  /*10f0*/  BRA `(.L_x_18898) ;  /* 0x0000005000007947 */ /* 0x000fea0003800000 */
.L_x_18897:
[----:B-----5:R-:W-:Y:S02]  /*1100*/  HADD2.F32 R132, -RZ, R6.H1_H1 ;  /* 0x30000006ff847230 */ /* 0x020fe40000004100 */
[----:B------:R-:W-:-:S03]  /*1110*/  @P0 HADD2.F32 R134, -RZ, R10.H1_H1 ;  /* 0x3000000aff860230 */ /* 0x000fc60000004100 */
[----:B------:R-:W-:-:S04]  /*1120*/  FMUL.FTZ R132, R132, c[0x0][0x1ec] ;  /* 0x00007b0084847a20 */ /* 0x000fc80000410000 */
[----:B------:R-:W-:-:S04]  /*1130*/  FMUL.FTZ R151, R37, R132 ;  /* 0x0000008425977220 */ /* 0x000fc80000410000 */
[----:B------:R-:W-:Y:S02]  /*1140*/  @P0 FADD.FTZ R151, R134, R151 ;  /* 0x0000009786970221 */ /* 0x000fe40000010000 */
.L_x_18898:
[----:B------:R-:W-:Y:S05]  /*1150*/  BSYNC B0 ;  /* 0x0000000000007941 */ /* 0x000fea0003800000 */
.L_x_18896:
[----:B------:R-:W-:Y:S01]  /*1160*/  BSSY B0, `(.L_x_18899) ;  /* 0x000000b000007945 */ /* 0x000fe20003800000 */
[----:B------:R-:W-:Y:S05]  /*1170*/  @P2 BRA `(.L_x_18900) ;  /* 0x0000004000002947 */ /* 0x000fea0003800000 */
[----:B------:R-:W-:Y:S01]  /*1180*/  HFMA2.MMA R150, -RZ, RZ, 0, 0 ;  /* 0x00000000ff967435 */ /* 0x000fe200000001ff */
[----:B------:R-:W-:Y:S05]  /*1190*/  @!P0 BRA `(.L_x_18901) ;  /* 0x0000007000008947 */ /* 0x000fea0003800000 */
[----:B-----5:R-:W-:Y:S01]  /*11a0*/  HADD2.F32 R150, -RZ, R11.H0_H0 ;  /* 0x2000000bff967230 */ /* 0x020fe20000004100 */
[----:B------:R-:W-:Y:S05]  /*11b0*/  BRA `(.L_x_18901) ;  /* 0x0000005000007947 */ /* 0x000fea0003800000 */
.L_x_18900:
[----:B-----5:R-:W-:Y:S02]  /*11c0*/  HADD2.F32 R132, -RZ, R7.H0_H0 ;  /* 0x20000007ff847230 */ /* 0x020fe40000004100 */
[----:B------:R-:W-:-:S03]  /*11d0*/  @P0 HADD2.F32 R135, -RZ, R11.H0_H0 ;  /* 0x2000000bff870230 */ /* 0x000fc60000004100 */
[----:B------:R-:W-:-:S04]  /*11e0*/  FMUL.FTZ R133, R132, c[0x0][0x1ec] ;  /* 0x00007b0084857a20 */ /* 0x000fc80000410000 */
[----:B------:R-:W-:-:S04]  /*11f0*/  FMUL.FTZ R150, R38, R133 ;  /* 0x0000008526967220 */ /* 0x000fc80000410000 */
[----:B------:R-:W-:Y:S02]  /*1200*/  @P0 FADD.FTZ R150, R135, R150 ;  /* 0x0000009687960221 */ /* 0x000fe40000010000 */
.L_x_18901:
[----:B------:R-:W-:Y:S05]  /*1210*/  BSYNC B0 ;  /* 0x0000000000007941 */ /* 0x000fea0003800000 */
.L_x_18899:
[----:B------:R-:W-:Y:S01]  /*1220*/  BSSY B0, `(.L_x_18902) ;  /* 0x000000b000007945 */ /* 0x000fe20003800000 */
[----:B------:R-:W-:Y:S05]  /*1230*/  @P2 BRA `(.L_x_18903) ;  /* 0x0000004000002947 */ /* 0x000fea0003800000 */
[----:B------:R-:W-:Y:S01]  /*1240*/  MOV R153, RZ ;  /* 0x000000ff00997202 */ /* 0x000fe20000000f00 */
[----:B------:R-:W-:Y:S05]  /*1250*/  @!P0 BRA `(.L_x_18904) ;  /* 0x0000007000008947 */ /* 0x000fea0003800000 */
[----:B-----5:R-:W-:Y:S01]  /*1260*/  HADD2.F32 R153, -RZ, R11.H1_H1 ;  /* 0x3000000bff997230 */ /* 0x020fe20000004100 */
[----:B------:R-:W-:Y:S05]  /*1270*/  BRA `(.L_x_18904) ;  /* 0x0000005000007947 */ /* 0x000fea0003800000 */
.L_x_18903:
[----:B-----5:R-:W-:Y:S02]  /*1280*/  HADD2.F32 R132, -RZ, R7.H1_H1 ;  /* 0x30000007ff847230 */ /* 0x020fe40000004100 */
[----:B------:R-:W-:-:S03]  /*1290*/  @P0 HADD2.F32 R134, -RZ, R11.H1_H1 ;  /* 0x3000000bff860230 */ /* 0x000fc60000004100 */
[----:B------:R-:W-:-:S04]  /*12a0*/  FMUL.FTZ R132, R132, c[0x0][0x1ec] ;  /* 0x00007b0084847a20 */ /* 0x000fc80000410000 */
[----:B------:R-:W-:-:S04]  /*12b0*/  FMUL.FTZ R153, R39, R132 ;  /* 0x0000008427997220 */ /* 0x000fc80000410000 */
[----:B------:R-:W-:Y:S02]  /*12c0*/  @P0 FADD.FTZ R153, R134, R153 ;  /* 0x0000009986990221 */ /* 0x000fe40000010000 */
.L_x_18904:
[----:B------:R-:W-:Y:S05]  /*12d0*/  BSYNC B0 ;  /* 0x0000000000007941 */ /* 0x000fea0003800000 */
.L_x_18902:
        /* <DEDUP_REMOVED lines=18> */
.L_x_18906:
[----:B0----5:R-:W-:Y:S02]  /*1400*/  HADD2.F32 R132, -RZ, R4.H0_H0 ;  /* 0x20000004ff847230 */ /* 0x021fe40000004100 */
[----:B------:R-:W-:-:S03]  /*1410*/  @P0 HADD2.F32 R135, -RZ, R8.H0_H0 ;  /* 0x20000008ff870230 */ /* 0x000fc60000004100 */
[----:B------:R-:W-:-:S04]  /*1420*/  FMUL.FTZ R133, R132, c[0x0][0x1ec] ;  /* 0x00007b0084857a20 */ /* 0x000fc80000410000 */
[----:B------:R-:W-:-:S04]  /*1430*/  FMUL.FTZ R152, R32, R133 ;  /* 0x0000008520987220 */ /* 0x000fc80000410000 */
[----:B------:R-:W-:Y:S02]  /*1440*/  @P0 FADD.FTZ R152, R135, R152 ;  /* 0x0000009887980221 */ /* 0x000fe40000010000 */
.L_x_18907:
[----:B------:R-:W-:Y:S05]  /*1450*/  BSYNC B0 ;  /* 0x0000000000007941 */ /* 0x000fea0003800000 */
.L_x_18905:
[----:B------:R-:W-:Y:S01]  /*1460*/  BSSY B0, `(.L_x_18908) ;  /* 0x000000b000007945 */ /* 0x000fe20003800000 */
[----:B------:R-:W-:Y:S05]  /*1470*/  @P2 BRA `(.L_x_18909) ;  /* 0x0000004000002947 */ /* 0x000fea0003800000 */
[----:B0-----:R-:W-:Y:S01]  /*1480*/  MOV R155, RZ ;  /* 0x000000ff009b7202 */ /* 0x001fe20000000f00 */
[----:B------:R-:W-:Y:S05]  /*1490*/  @!P0 BRA `(.L_x_18910) ;  /* 0x0000007000008947 */ /* 0x000fea0003800000 */
[----:B-----5:R-:W-:Y:S01]  /*14a0*/  HADD2.F32 R155, -RZ, R8.H1_H1 ;  /* 0x30000008ff9b7230 */ /* 0x020fe20000004100 */
[----:B------:R-:W-:Y:S05]  /*14b0*/  BRA `(.L_x_18910) ;  /* 0x0000005000007947 */ /* 0x000fea0003800000 */
.L_x_18909:
[----:B0----5:R-:W-:Y:S02]  /*14c0*/  HADD2.F32 R132, -RZ, R4.H1_H1 ;  /* 0x30000004ff847230 */ /* 0x021fe40000004100 */
[----:B------:R-:W-:-:S03]  /*14d0*/  @P0 HADD2.F32 R134, -RZ, R8.H1_H1 ;  /* 0x30000008ff860230 */ /* 0x000fc60000004100 */
[----:B------:R-:W-:-:S04]  /*14e0*/  FMUL.FTZ R132, R132, c[0x0][0x1ec] ;  /* 0x00007b0084847a20 */ /* 0x000fc80000410000 */
[----:B------:R-:W-:-:S04]  /*14f0*/  FMUL.FTZ R155, R33, R132 ;  /* 0x00000084219b7220 */ /* 0x000fc80000410000 */
[----:B------:R-:W-:Y:S02]  /*1500*/  @P0 FADD.FTZ R155, R134, R155 ;  /* 0x0000009b869b0221 */ /* 0x000fe40000010000 */
.L_x_18910:
[----:B------:R-:W-:Y:S05]  /*1510*/  BSYNC B0 ;  /* 0x0000000000007941 */ /* 0x000fea0003800000 */
.L_x_18908:
[----:B------:R-:W-:Y:S01]  /*1520*/  BSSY B0, `(.L_x_18911) ;  /* 0x000000b000007945 */ /* 0x000fe20003800000 */
[----:B------:R-:W-:Y:S05]  /*1530*/  @P2 BRA `(.L_x_18912) ;  /* 0x0000004000002947 */ /* 0x000fea0003800000 */
[----:B------:R-:W-:Y:S01]  /*1540*/  HFMA2.MMA R154, -RZ, RZ, 0, 0 ;  /* 0x00000000ff9a7435 */ /* 0x000fe200000001ff */
[----:B------:R-:W-:Y:S05]  /*1550*/  @!P0 BRA `(.L_x_18913) ;  /* 0x0000007000008947 */ /* 0x000fea0003800000 */
[----:B-----5:R-:W-:Y:S01]  /*1560*/  HADD2.F32 R154, -RZ, R9.H0_H0 ;  /* 0x20000009ff9a7230 */ /* 0x020fe20000004100 */
[----:B------:R-:W-:Y:S05]  /*1570*/  BRA `(.L_x_18913) ;  /* 0x0000005000007947 */ /* 0x000fea0003800000 */
.L_x_18912:
[----:B-----5:R-:W-:Y:S02]  /*1580*/  HADD2.F32 R132, -RZ, R5.H0_H0 ;  /* 0x20000005ff847230 */ /* 0x020fe40000004100 */
[----:B------:R-:W-:-:S03]  /*1590*/  @P0 HADD2.F32 R135, -RZ, R9.H0_H0 ;  /* 0x20000009ff870230 */ /* 0x000fc60000004100 */
[----:B------:R-:W-:-:S04]  /*15a0*/  FMUL.FTZ R133, R132, c[0x0][0x1ec] ;  /* 0x00007b0084857a20 */ /* 0x000fc80000410000 */
[----:B------:R-:W-:-:S04]  /*15b0*/  FMUL.FTZ R154, R34, R133 ;  /* 0x00000085229a7220 */ /* 0x000fc80000410000 */
[----:B------:R-:W-:Y:S02]  /*15c0*/  @P0 FADD.FTZ R154, R135, R154 ;  /* 0x0000009a879a0221 */ /* 0x000fe40000010000 */
.L_x_18913:
[----:B------:R-:W-:Y:S05]  /*15d0*/  BSYNC B0 ;  /* 0x0000000000007941 */ /* 0x000fea0003800000 */
.L_x_18911:
[----:B------:R-:W-:Y:S01]  /*15e0*/  BSSY B0, `(.L_x_18914) ;  /* 0x000000b000007945 */ /* 0x000fe20003800000 */
[----:B------:R-:W-:Y:S05]  /*15f0*/  @P2 BRA `(.L_x_18915) ;  /* 0x0000004000002947 */ /* 0x000fea0003800000 */
[----:B------:R-:W-:Y:S01]  /*1600*/  MOV R157, RZ ;  /* 0x000000ff009d7202 */ /* 0x000fe20000000f00 */
[----:B------:R-:W-:Y:S05]  /*1610*/  @!P0 BRA `(.L_x_18916) ;  /* 0x0000007000008947 */ /* 0x000fea0003800000 */
[----:B-----5:R-:W-:Y:S01]  /*1620*/  HADD2.F32 R157, -RZ, R9.H1_H1 ;  /* 0x30000009ff9d7230 */ /* 0x020fe20000004100 */
[----:B------:R-:W-:Y:S05]  /*1630*/  BRA `(.L_x_18916) ;  /* 0x0000005000007947 */ /* 0x000fea0003800000 */
.L_x_18915:
[----:B-----5:R-:W-:Y:S02]  /*1640*/  HADD2.F32 R132, -RZ, R5.H1_H1 ;  /* 0x30000005ff847230 */ /* 0x020fe40000004100 */
[----:B------:R-:W-:-:S03]  /*1650*/  @P0 HADD2.F32 R134, -RZ, R9.H1_H1 ;  /* 0x30000009ff860230 */ /* 0x000fc60000004100 */
[----:B------:R-:W-:-:S04]  /*1660*/  FMUL.FTZ R132, R132, c[0x0][0x1ec] ;  /* 0x00007b0084847a20 */ /* 0x000fc80000410000 */
[----:B------:R-:W-:-:S04]  /*1670*/  FMUL.FTZ R157, R35, R132 ;  /* 0x00000084239d7220 */ /* 0x000fc80000410000 */
[----:B------:R-:W-:Y:S02]  /*1680*/  @P0 FADD.FTZ R157, R134, R157 ;  /* 0x0000009d869d0221 */ /* 0x000fe40000010000 */
.L_x_18916:
[----:B------:R-:W-:Y:S05]  /*1690*/  BSYNC B0 ;  /* 0x0000000000007941 */ /* 0x000fea0003800000 */
.L_x_18914:
[----:B------:R-:W-:Y:S01]  /*16a0*/  BSSY B0, `(.L_x_18917) ;  /* 0x000000b000007945 */ /* 0x000fe20003800000 */
[----:B------:R-:W-:Y:S05]  /*16b0*/  @P2 BRA `(.L_x_18918) ;  /* 0x0000004000002947 */ /* 0x000fea0003800000 */
[----:B------:R-:W-:Y:S01]  /*16c0*/  HFMA2.MMA R156, -RZ, RZ, 0, 0 ;  /* 0x00000000ff9c7435 */ /* 0x000fe200000001ff */
[----:B------:R-:W-:Y:S05]  /*16d0*/  @!P0 BRA `(.L_x_18919) ;  /* 0x0000007000008947 */ /* 0x000fea0003800000 */
[----:B-----5:R-:W-:Y:S01]  /*16e0*/  HADD2.F32 R156, -RZ, R10.H0_H0 ;  /* 0x2000000aff9c7230 */ /* 0x020fe20000004100 */
[----:B------:R-:W-:Y:S05]  /*16f0*/  BRA `(.L_x_18919) ;  /* 0x0000005000007947 */ /* 0x000fea0003800000 */
.L_x_18918:
[----:B-----5:R-:W-:Y:S02]  /*1700*/  HADD2.F32 R132, -RZ, R6.H0_H0 ;  /* 0x20000006ff847230 */ /* 0x020fe40000004100 */
[----:B------:R-:W-:-:S03]  /*1710*/  @P0 HADD2.F32 R135, -RZ, R10.H0_H0 ;  /* 0x2000000aff870230 */ /* 0x000fc60000004100 */
[----:B------:R-:W-:-:S04]  /*1720*/  FMUL.FTZ R133, R132, c[0x0][0x1ec] ;  /* 0x00007b0084857a20 */ /* 0x000fc80000410000 */
[----:B------:R-:W-:-:S04]  /*1730*/  FMUL.FTZ R156, R28, R133 ;  /* 0x000000851c9c7220 */ /* 0x000fc80000410000 */
[----:B------:R-:W-:Y:S02]  /*1740*/  @P0 FADD.FTZ R156, R135, R156 ;  /* 0x0000009c879c0221 */ /* 0x000fe40000010000 */
.L_x_18919:
[----:B------:R-:W-:Y:S05]  /*1750*/  BSYNC B0 ;  /* 0x0000000000007941 */ /* 0x000fea0003800000 */
.L_x_18917:
[----:B------:R-:W-:Y:S01]  /*1760*/  BSSY B0, `(.L_x_18920) ;  /* 0x000000b000007945 */ /* 0x000fe20003800000 */
[----:B------:R-:W-:Y:S05]  /*1770*/  @P2 BRA `(.L_x_18921) ;  /* 0x0000004000002947 */ /* 0x000fea0003800000 */
[----:B------:R-:W-:Y:S01]  /*1780*/  MOV R159, RZ ;  /* 0x000000ff009f7202 */ /* 0x000fe20000000f00 */
[----:B------:R-:W-:Y:S05]  /*1790*/  @!P0 BRA `(.L_x_18922) ;  /* 0x0000007000008947 */ /* 0x000fea0003800000 */
[----:B-----5:R-:W-:Y:S01]  /*17a0*/  HADD2.F32 R159, -RZ, R10.H1_H1 ;  /* 0x3000000aff9f7230 */ /* 0x020fe20000004100 */
[----:B------:R-:W-:Y:S05]  /*17b0*/  BRA `(.L_x_18922) ;  /* 0x0000005000007947 */ /* 0x000fea0003800000 */
.L_x_18921:
[----:B-----5:R-:W-:Y:S02]  /*17c0*/  HADD2.F32 R132, -RZ, R6.H1_H1 ;  /* 0x30000006ff847230 */ /* 0x020fe40000004100 */
[----:B------:R-:W-:-:S03]  /*17d0*/  @P0 HADD2.F32 R134, -RZ, R10.H1_H1 ;  /* 0x3000000aff860230 */ /* 0x000fc60000004100 */
[----:B------:R-:W-:-:S04]  /*17e0*/  FMUL.FTZ R132, R132, c[0x0][0x1ec] ;  /* 0x00007b0084847a20 */ /* 0x000fc80000410000 */
[----:B------:R-:W-:-:S04]  /*17f0*/  FMUL.FTZ R159, R29, R132 ;  /* 0x000000841d9f7220 */ /* 0x000fc80000410000 */
[----:B------:R-:W-:Y:S02]  /*1800*/  @P0 FADD.FTZ R159, R134, R159 ;  /* 0x0000009f869f0221 */ /* 0x000fe40000010000 */
.L_x_18922:
[----:B------:R-:W-:Y:S05]  /*1810*/  BSYNC B0 ;  /* 0x0000000000007941 */ /* 0x000fea0003800000 */
.L_x_18920:
[----:B------:R-:W-:Y:S01]  /*1820*/  BSSY B0, `(.L_x_18923) ;  /* 0x000000b000007945 */ /* 0x000fe20003800000 */
[----:B------:R-:W-:Y:S05]  /*1830*/  @P2 BRA `(.L_x_18924) ;  /* 0x0000004000002947 */ /* 0x000fea0003800000 */
[----:B------:R-:W-:Y:S01]  /*1840*/  HFMA2.MMA R158, -RZ, RZ, 0, 0 ;  /* 0x00000000ff9e7435 */ /* 0x000fe200000001ff */
[----:B------:R-:W-:Y:S05]  /*1850*/  @!P0 BRA `(.L_x_18925) ;  /* 0x0000007000008947 */ /* 0x000fea0003800000 */
[----:B-----5:R-:W-:Y:S01]  /*1860*/  HADD2.F32 R158, -RZ, R11.H0_H0 ;  /* 0x2000000bff9e7230 */ /* 0x020fe20000004100 */
[----:B------:R-:W-:Y:S05]  /*1870*/  BRA `(.L_x_18925) ;  /* 0x0000005000007947 */ /* 0x000fea0003800000 */
.L_x_18924:
[----:B-----5:R-:W-:Y:S02]  /*1880*/  HADD2.F32 R132, -RZ, R7.H0_H0 ;  /* 0x20000007ff847230 */ /* 0x020fe40000004100 */
[----:B------:R-:W-:-:S03]  /*1890*/  @P0 HADD2.F32 R135, -RZ, R11.H0_H0 ;  /* 0x2000000bff870230 */ /* 0x000fc60000004100 */
[----:B------:R-:W-:-:S04]  /*18a0*/  FMUL.FTZ R133, R132, c[0x0][0x1ec] ;  /* 0x00007b0084857a20 */ /* 0x000fc80000410000 */
[----:B------:R-:W-:-:S04]  /*18b0*/  FMUL.FTZ R158, R30, R133 ;  /* 0x000000851e9e7220 */ /* 0x000fc80000410000 */
[----:B------:R-:W-:Y:S02]  /*18c0*/  @P0 FADD.FTZ R158, R135, R158 ;  /* 0x0000009e879e0221 */ /* 0x000fe40000010000 */
.L_x_18925:
[----:B------:R-:W-:Y:S05]  /*18d0*/  BSYNC B0 ;  /* 0x0000000000007941 */ /* 0x000fea0003800000 */
.L_x_18923:
[----:B------:R-:W-:Y:S01]  /*18e0*/  BSSY B0, `(.L_x_18926) ;  /* 0x000000b000007945 */ /* 0x000fe20003800000 */
[----:B------:R-:W-:Y:S05]  /*18f0*/  @P2 BRA `(.L_x_18927) ;  /* 0x0000004000002947 */ /* 0x000fea0003800000 */
[----:B------:R-:W-:Y:S01]  /*1900*/  MOV R161, RZ ;  /* 0x000000ff00a17202 */ /* 0x000fe20000000f00 */
[----:B------:R-:W-:Y:S05]  /*1910*/  @!P0 BRA `(.L_x_18928) ;  /* 0x0000007000008947 */ /* 0x000fea0003800000 */
[----:B-----5:R-:W-:Y:S01]  /*1920*/  HADD2.F32 R161, -RZ, R11.H1_H1 ;  /* 0x3000000bffa17230 */ /* 0x020fe20000004100 */
[----:B------:R-:W-:Y:S05]  /*1930*/  BRA `(.L_x_18928) ;  /* 0x0000005000007947 */ /* 0x000fea0003800000 */
.L_x_18927:
[----:B-----5:R-:W-:Y:S02]  /*1940*/  HADD2.F32 R132, -RZ, R7.H1_H1 ;  /* 0x30000007ff847230 */ /* 0x020fe40000004100 */
[----:B------:R-:W-:-:S03]  /*1950*/  @P0 HADD2.F32 R134, -RZ, R11.H1_H1 ;  /* 0x3000000bff860230 */ /* 0x000fc60000004100 */
[----:B------:R-:W-:-:S04]  /*1960*/  FMUL.FTZ R132, R132, c[0x0][0x1ec] ;  /* 0x00007b0084847a20 */ /* 0x000fc80000410000 */
[----:B------:R-:W-:-:S04]  /*1970*/  FMUL.FTZ R161, R31, R132 ;  /* 0x000000841fa17220 */ /* 0x000fc80000410000 */
[----:B------:R-:W-:Y:S02]  /*1980*/  @P0 FADD.FTZ R161, R134, R161 ;  /* 0x000000a186a10221 */ /* 0x000fe40000010000 */
.L_x_18928:
[----:B------:R-:W-:Y:S05]  /*1990*/  BSYNC B0 ;  /* 0x0000000000007941 */ /* 0x000fea0003800000 */
.L_x_18926:
        /* <DEDUP_REMOVED lines=18> */
.L_x_18930:
[----:B0----5:R-:W-:Y:S02]  /*1ac0*/  HADD2.F32 R132, -RZ, R4.H0_H0 ;  /* 0x20000004ff847230 */ /* 0x021fe40000004100 */
[----:B------:R-:W-:-:S03]  /*1ad0*/  @P0 HADD2.F32 R135, -RZ, R8.H0_H0 ;  /* 0x20000008ff870230 */ /* 0x000fc60000004100 */
[----:B------:R-:W-:-:S04]  /*1ae0*/  FMUL.FTZ R133, R132, c[0x0][0x1ec] ;  /* 0x00007b0084857a20 */ /* 0x000fc80000410000 */
[----:B------:R-:W-:-:S04]  /*1af0*/  FMUL.FTZ R160, R24, R133 ;  /* 0x0000008518a07220 */ /* 0x000fc80000410000 */
[----:B------:R-:W-:Y:S02]  /*1b00*/  @P0 FADD.FTZ R160, R135, R160 ;  /* 0x000000a087a00221 */ /* 0x000fe40000010000 */
.L_x_18931:
[----:B------:R-:W-:Y:S05]  /*1b10*/  BSYNC B0 ;  /* 0x0000000000007941 */ /* 0x000fea0003800000 */
.L_x_18929:
[----:B------:R-:W-:Y:S01]  /*1b20*/  BSSY B0, `(.L_x_18932) ;  /* 0x000000b000007945 */ /* 0x000fe20003800000 */
[----:B------:R-:W-:Y:S05]  /*1b30*/  @P2 BRA `(.L_x_18933) ;  /* 0x0000004000002947 */ /* 0x000fea0003800000 */
[----:B0-----:R-:W-:Y:S01]  /*1b40*/  MOV R163, RZ ;  /* 0x000000ff00a37202 */ /* 0x001fe20000000f00 */
[----:B------:R-:W-:Y:S05]  /*1b50*/  @!P0 BRA `(.L_x_18934) ;  /* 0x0000007000008947 */ /* 0x000fea0003800000 */
[----:B-----5:R-:W-:Y:S01]  /*1b60*/  HADD2.F32 R163, -RZ, R8.H1_H1 ;  /* 0x30000008ffa37230 */ /* 0x020fe20000004100 */
[----:B------:R-:W-:Y:S05]  /*1b70*/  BRA `(.L_x_18934) ;  /* 0x0000005000007947 */ /* 0x000fea0003800000 */
.L_x_18933:
[----:B0----5:R-:W-:Y:S02]  /*1b80*/  HADD2.F32 R132, -RZ, R4.H1_H1 ;  /* 0x30000004ff847230 */ /* 0x021fe40000004100 */
[----:B------:R-:W-:-:S03]  /*1b90*/  @P0 HADD2.F32 R134, -RZ, R8.H1_H1 ;  /* 0x30000008ff860230 */ /* 0x000fc60000004100 */
[----:B------:R-:W-:-:S04]  /*1ba0*/  FMUL.FTZ R132, R132, c[0x0][0x1ec] ;  /* 0x00007b0084847a20 */ /* 0x000fc80000410000 */
[----:B------:R-:W-:-:S04]  /*1bb0*/  FMUL.FTZ R163, R25, R132 ;  /* 0x0000008419a37220 */ /* 0x000fc80000410000 */
[----:B------:R-:W-:Y:S02]  /*1bc0*/  @P0 FADD.FTZ R163, R134, R163 ;  /* 0x000000a386a30221 */ /* 0x000fe40000010000 */
.L_x_18934:
[----:B------:R-:W-:Y:S05]  /*1bd0*/  BSYNC B0 ;  /* 0x0000000000007941 */ /* 0x000fea0003800000 */
.L_x_18932:
[----:B------:R-:W-:Y:S01]  /*1be0*/  BSSY B0, `(.L_x_18935) ;  /* 0x000000b000007945 */ /* 0x000fe20003800000 */
[----:B------:R-:W-:Y:S05]  /*1bf0*/  @P2 BRA `(.L_x_18936) ;  /* 0x0000004000002947 */ /* 0x000fea0003800000 */
[----:B------:R-:W-:Y:S01]  /*1c00*/  HFMA2.MMA R162, -RZ, RZ, 0, 0 ;  /* 0x00000000ffa27435 */ /* 0x000fe200000001ff */
[----:B------:R-:W-:Y:S05]  /*1c10*/  @!P0 BRA `(.L_x_18937) ;  /* 0x0000007000008947 */ /* 0x000fea0003800000 */
[----:B-----5:R-:W-:Y:S01]  /*1c20*/  HADD2.F32 R162, -RZ, R9.H0_H0 ;  /* 0x20000009ffa27230 */ /* 0x020fe20000004100 */
[----:B------:R-:W-:Y:S05]  /*1c30*/  BRA `(.L_x_18937) ;  /* 0x0000005000007947 */ /* 0x000fea0003800000 */
.L_x_18936:
[----:B-----5:R-:W-:Y:S02]  /*1c40*/  HADD2.F32 R132, -RZ, R5.H0_H0 ;  /* 0x20000005ff847230 */ /* 0x020fe40000004100 */
[----:B------:R-:W-:-:S03]  /*1c50*/  @P0 HADD2.F32 R135, -RZ, R9.H0_H0 ;  /* 0x20000009ff870230 */ /* 0x000fc60000004100 */
[----:B------:R-:W-:-:S04]  /*1c60*/  FMUL.FTZ R133, R132, c[0x0][0x1ec] ;  /* 0x00007b0084857a20 */ /* 0x000fc80000410000 */
[----:B------:R-:W-:-:S04]  /*1c70*/  FMUL.FTZ R162, R26, R133 ;  /* 0x000000851aa27220 */ /* 0x000fc80000410000 */
[----:B------:R-:W-:Y:S02]  /*1c80*/  @P0 FADD.FTZ R162, R135, R162 ;  /* 0x000000a287a20221 */ /* 0x000fe40000010000 */
.L_x_18937:
[----:B------:R-:W-:Y:S05]  /*1c90*/  BSYNC B0 ;  /* 0x0000000000007941 */ /* 0x000fea0003800000 */
.L_x_18935:
[----:B------:R-:W-:Y:S01]  /*1ca0*/  BSSY B0, `(.L_x_18938) ;  /* 0x000000b000007945 */ /* 0x000fe20003800000 */
[----:B------:R-:W-:Y:S05]  /*1cb0*/  @P2 BRA `(.L_x_18939) ;  /* 0x0000004000002947 */ /* 0x000fea0003800000 */
[----:B------:R-:W-:Y:S01]  /*1cc0*/  MOV R165, RZ ;  /* 0x000000ff00a57202 */ /* 0x000fe20000000f00 */
[----:B------:R-:W-:Y:S05]  /*1cd0*/  @!P0 BRA `(.L_x_18940) ;  /* 0x0000007000008947 */ /* 0x000fea0003800000 */
[----:B-----5:R-:W-:Y:S01]  /*1ce0*/  HADD2.F32 R165, -RZ, R9.H1_H1 ;  /* 0x30000009ffa57230 */ /* 0x020fe20000004100 */
[----:B------:R-:W-:Y:S05]  /*1cf0*/  BRA `(.L_x_18940) ;  /* 0x0000005000007947 */ /* 0x000fea0003800000 */
.L_x_18939:
[----:B-----5:R-:W-:Y:S02]  /*1d00*/  HADD2.F32 R132, -RZ, R5.H1_H1 ;  /* 0x30000005ff847230 */ /* 0x020fe40000004100 */
[----:B------:R-:W-:-:S03]  /*1d10*/  @P0 HADD2.F32 R134, -RZ, R9.H1_H1 ;  /* 0x30000009ff860230 */ /* 0x000fc60000004100 */
[----:B------:R-:W-:-:S04]  /*1d20*/  FMUL.FTZ R132, R132, c[0x0][0x1ec] ;  /* 0x00007b0084847a20 */ /* 0x000fc80000410000 */
[----:B------:R-:W-:-:S04]  /*1d30*/  FMUL.FTZ R165, R27, R132 ;  /* 0x000000841ba57220 */ /* 0x000fc80000410000 */
[----:B------:R-:W-:Y:S02]  /*1d40*/  @P0 FADD.FTZ R165, R134, R165 ;  /* 0x000000a586a50221 */ /* 0x000fe40000010000 */
.L_x_18940:
[----:B------:R-:W-:Y:S05]  /*1d50*/  BSYNC B0 ;  /* 0x0000000000007941 */ /* 0x000fea0003800000 */
.L_x_18938:
[----:B------:R-:W-:Y:S01]  /*1d60*/  BSSY B0, `(.L_x_18941) ;  /* 0x000000b000007945 */ /* 0x000fe20003800000 */
[----:B------:R-:W-:Y:S05]  /*1d70*/  @P2 BRA `(.L_x_18942) ;  /* 0x0000004000002947 */ /* 0x000fea0003800000 */
[----:B------:R-:W-:Y:S01]  /*1d80*/  HFMA2.MMA R164, -RZ, RZ, 0, 0 ;  /* 0x00000000ffa47435 */ /* 0x000fe200000001ff */
[----:B------:R-:W-:Y:S05]  /*1d90*/  @!P0 BRA `(.L_x_18943) ;  /* 0x0000007000008947 */ /* 0x000fea0003800000 */
[----:B-----5:R-:W-:Y:S01]  /*1da0*/  HADD2.F32 R164, -RZ, R10.H0_H0 ;  /* 0x2000000affa47230 */ /* 0x020fe20000004100 */
[----:B------:R-:W-:Y:S05]  /*1db0*/  BRA `(.L_x_18943) ;  /* 0x0000005000007947 */ /* 0x000fea0003800000 */
.L_x_18942:
[----:B-----5:R-:W-:Y:S02]  /*1dc0*/  HADD2.F32 R132, -RZ, R6.H0_H0 ;  /* 0x20000006ff847230 */ /* 0x020fe40000004100 */
[----:B------:R-:W-:-:S03]  /*1dd0*/  @P0 HADD2.F32 R135, -RZ, R10.H0_H0 ;  /* 0x2000000aff870230 */ /* 0x000fc60000004100 */
[----:B------:R-:W-:-:S04]  /*1de0*/  FMUL.FTZ R133, R132, c[0x0][0x1ec] ;  /* 0x00007b0084857a20 */ /* 0x000fc80000410000 */
[----:B------:R-:W-:-:S04]  /*1df0*/  FMUL.FTZ R164, R20, R133 ;  /* 0x0000008514a47220 */ /* 0x000fc80000410000 */
[----:B------:R-:W-:Y:S02]  /*1e00*/  @P0 FADD.FTZ R164, R135, R164 ;  /* 0x000000a487a40221 */ /* 0x000fe40000010000 */
.L_x_18943:
[----:B------:R-:W-:Y:S05]  /*1e10*/  BSYNC B0 ;  /* 0x0000000000007941 */ /* 0x000fea0003800000 */
.L_x_18941:
[----:B------:R-:W-:Y:S01]  /*1e20*/  BSSY B0, `(.L_x_18944) ;  /* 0x000000b000007945 */ /* 0x000fe20003800000 */
[----:B------:R-:W-:Y:S05]  /*1e30*/  @P2 BRA `(.L_x_18945) ;  /* 0x0000004000002947 */ /* 0x000fea0003800000 */
[----:B------:R-:W-:Y:S01]  /*1e40*/  MOV R167, RZ ;  /* 0x000000ff00a77202 */ /* 0x000fe20000000f00 */
[----:B------:R-:W-:Y:S05]  /*1e50*/  @!P0 BRA `(.L_x_18946) ;  /* 0x0000007000008947 */ /* 0x000fea0003800000 */
[----:B-----5:R-:W-:Y:S01]  /*1e60*/  HADD2.F32 R167, -RZ, R10.H1_H1 ;  /* 0x3000000affa77230 */ /* 0x020fe20000004100 */
[----:B------:R-:W-:Y:S05]  /*1e70*/  BRA `(.L_x_18946) ;  /* 0x0000005000007947 */ /* 0x000fea0003800000 */
.L_x_18945:
[----:B-----5:R-:W-:Y:S02]  /*1e80*/  HADD2.F32 R132, -RZ, R6.H1_H1 ;  /* 0x30000006ff847230 */ /* 0x020fe40000004100 */
[----:B------:R-:W-:-:S03]  /*1e90*/  @P0 HADD2.F32 R134, -RZ, R10.H1_H1 ;  /* 0x3000000aff860230 */ /* 0x000fc60000004100 */
[----:B------:R-:W-:-:S04]  /*1ea0*/  FMUL.FTZ R132, R132, c[0x0][0x1ec] ;  /* 0x00007b0084847a20 */ /* 0x000fc80000410000 */
[----:B------:R-:W-:-:S04]  /*1eb0*/  FMUL.FTZ R167, R21, R132 ;  /* 0x0000008415a77220 */ /* 0x000fc80000410000 */
[----:B------:R-:W-:Y:S02]  /*1ec0*/  @P0 FADD.FTZ R167, R134, R167 ;  /* 0x000000a786a70221 */ /* 0x000fe40000010000 */
.L_x_18946:
[----:B------:R-:W-:Y:S05]  /*1ed0*/  BSYNC B0 ;  /* 0x0000000000007941 */ /* 0x000fea0003800000 */
.L_x_18944:
[----:B------:R-:W-:Y:S01]  /*1ee0*/  BSSY B0, `(.L_x_18947) ;  /* 0x000000b000007945 */ /* 0x000fe20003800000 */
[----:B------:R-:W-:Y:S05]  /*1ef0*/  @P2 BRA `(.L_x_18948) ;  /* 0x0000004000002947 */ /* 0x000fea0003800000 */
[----:B------:R-:W-:Y:S01]  /*1f00*/  HFMA2.MMA R166, -RZ, RZ, 0, 0 ;  /* 0x00000000ffa67435 */ /* 0x000fe200000001ff */
[----:B------:R-:W-:Y:S05]  /*1f10*/  @!P0 BRA `(.L_x_18949) ;  /* 0x0000007000008947 */ /* 0x000fea0003800000 */
[----:B-----5:R-:W-:Y:S01]  /*1f20*/  HADD2.F32 R166, -RZ, R11.H0_H0 ;  /* 0x2000000bffa67230 */ /* 0x020fe20000004100 */
[----:B------:R-:W-:Y:S05]  /*1f30*/  BRA `(.L_x_18949) ;  /* 0x0000005000007947 */ /* 0x000fea0003800000 */
.L_x_18948:
[----:B-----5:R-:W-:Y:S02]  /*1f40*/  HADD2.F32 R132, -RZ, R7.H0_H0 ;  /* 0x20000007ff847230 */ /* 0x020fe40000004100 */
[----:B------:R-:W-:-:S03]  /*1f50*/  @P0 HADD2.F32 R135, -RZ, R11.H0_H0 ;  /* 0x2000000bff870230 */ /* 0x000fc60000004100 */
[----:B------:R-:W-:-:S04]  /*1f60*/  FMUL.FTZ R133, R132, c[0x0][0x1ec] ;  /* 0x00007b0084857a20 */ /* 0x000fc80000410000 */
[----:B------:R-:W-:-:S04]  /*1f70*/  FMUL.FTZ R166, R22, R133 ;  /* 0x0000008516a67220 */ /* 0x000fc80000410000 */
[----:B------:R-:W-:Y:S02]  /*1f80*/  @P0 FADD.FTZ R166, R135, R166 ;  /* 0x000000a687a60221 */ /* 0x000fe40000010000 */
.L_x_18949:
[----:B------:R-:W-:Y:S05]  /*1f90*/  BSYNC B0 ;  /* 0x0000000000007941 */ /* 0x000fea0003800000 */
.L_x_18947:
[----:B------:R-:W-:Y:S01]  /*1fa0*/  BSSY B0, `(.L_x_18950) ;  /* 0x000000b000007945 */ /* 0x000fe20003800000 */
[----:B------:R-:W-:Y:S05]  /*1fb0*/  @P2 BRA `(.L_x_18951) ;  /* 0x0000004000002947 */ /* 0x000fea0003800000 */
[----:B------:R-:W-:Y:S01]  /*1fc0*/  MOV R169, RZ ;  /* 0x000000ff00a97202 */ /* 0x000fe20000000f00 */
[----:B------:R-:W-:Y:S05]  /*1fd0*/  @!P0 BRA `(.L_x_18952) ;  /* 0x0000007000008947 */ /* 0x000fea0003800000 */
[----:B-----5:R-:W-:Y:S01]  /*1fe0*/  HADD2.F32 R169, -RZ, R11.H1_H1 ;  /* 0x3000000bffa97230 */ /* 0x020fe20000004100 */
[----:B------:R-:W-:Y:S05]  /*1ff0*/  BRA `(.L_x_18952) ;  /* 0x0000005000007947 */ /* 0x000fea0003800000 */
.L_x_18951:
[----:B-----5:R-:W-:Y:S02]  /*2000*/  HADD2.F32 R132, -RZ, R7.H1_H1 ;  /* 0x30000007ff847230 */ /* 0x020fe40000004100 */
[----:B------:R-:W-:-:S03]  /*2010*/  @P0 HADD2.F32 R134, -RZ, R11.H1_H1 ;  /* 0x3000000bff860230 */ /* 0x000fc60000004100 */
[----:B------:R-:W-:-:S04]  /*2020*/  FMUL.FTZ R132, R132, c[0x0][0x1ec] ;  /* 0x00007b0084847a20 */ /* 0x000fc80000410000 */
[----:B------:R-:W-:-:S04]  /*2030*/  FMUL.FTZ R169, R23, R132 ;  /* 0x0000008417a97220 */ /* 0x000fc80000410000 */
[----:B------:R-:W-:Y:S02]  /*2040*/  @P0 FADD.FTZ R169, R134, R169 ;  /* 0x000000a986a90221 */ /* 0x000fe40000010000 */
.L_x_18952:
[----:B------:R-:W-:Y:S05]  /*2050*/  BSYNC B0 ;  /* 0x0000000000007941 */ /* 0x000fea0003800000 */
.L_x_18950:
[----:B------:R-:W-:Y:S01]  /*2060*/  IADD3 R179, R171, 0x80, RZ ;  /* 0x00000080abb37810 */ /* 0x000fe20007ffe0ff */
[----:B------:R-:W-:Y:S01]  /*2070*/  IMAD.WIDE.U32 R170, R175, R176, c[0x0][0x188] ;  /* 0x00006200afaa7625 */ /* 0x000fe200078e00b0 */
        /* <DEDUP_REMOVED lines=16> */
.L_x_18954:
[----:B0----5:R-:W-:Y:S02]  /*2180*/  HADD2.F32 R132, -RZ, R4.H0_H0 ;  /* 0x20000004ff847230 */ /* 0x021fe40000004100 */
[----:B------:R-:W-:-:S03]  /*2190*/  @P0 HADD2.F32 R135, -RZ, R8.H0_H0 ;  /* 0x20000008ff870230 */ /* 0x000fc60000004100 */
[----:B------:R-:W-:-:S04]  /*21a0*/  FMUL.FTZ R133, R132, c[0x0][0x1ec] ;  /* 0x00007b0084857a20 */ /* 0x000fc80000410000 */
[----:B------:R-:W-:-:S04]  /*21b0*/  FMUL.FTZ R168, R16, R133 ;  /* 0x0000008510a87220 */ /* 0x000fc80000410000 */
[----:B------:R-:W-:Y:S02]  /*21c0*/  @P0 FADD.FTZ R168, R135, R168 ;  /* 0x000000a887a80221 */ /* 0x000fe40000010000 */
.L_x_18955:
[----:B------:R-:W-:Y:S05]  /*21d0*/  BSYNC B0 ;  /* 0x0000000000007941 */ /* 0x000fea0003800000 */
.L_x_18953:
[----:B------:R-:W-:Y:S01]  /*21e0*/  BSSY B0, `(.L_x_18956) ;  /* 0x000000b000007945 */ /* 0x000fe20003800000 */
[----:B------:R-:W-:Y:S05]  /*21f0*/  @P2 BRA `(.L_x_18957) ;  /* 0x0000004000002947 */ /* 0x000fea0003800000 */
[----:B0-----:R-:W-:Y:S01]  /*2200*/  MOV R171, RZ ;  /* 0x000000ff00ab7202 */ /* 0x001fe20000000f00 */
[----:B------:R-:W-:Y:S05]  /*2210*/  @!P0 BRA `(.L_x_18958) ;  /* 0x0000007000008947 */ /* 0x000fea0003800000 */
[----:B-----5:R-:W-:Y:S01]  /*2220*/  HADD2.F32 R171, -RZ, R8.H1_H1 ;  /* 0x30000008ffab7230 */ /* 0x020fe20000004100 */
[----:B------:R-:W-:Y:S05]  /*2230*/  BRA `(.L_x_18958) ;  /* 0x0000005000007947 */ /* 0x000fea0003800000 */
.L_x_18957:
[----:B0----5:R-:W-:Y:S02]  /*2240*/  HADD2.F32 R132, -RZ, R4.H1_H1 ;  /* 0x30000004ff847230 */ /* 0x021fe40000004100 */
[----:B------:R-:W-:-:S03]  /*2250*/  @P0 HADD2.F32 R134, -RZ, R8.H1_H1 ;  /* 0x30000008ff860230 */ /* 0x000fc60000004100 */
[----:B------:R-:W-:-:S04]  /*2260*/  FMUL.FTZ R132, R132, c[0x0][0x1ec] ;  /* 0x00007b0084847a20 */ /* 0x000fc80000410000 */
[----:B------:R-:W-:-:S04]  /*2270*/  FMUL.FTZ R171, R17, R132 ;  /* 0x0000008411ab7220 */ /* 0x000fc80000410000 */
[----:B------:R-:W-:Y:S02]  /*2280*/  @P0 FADD.FTZ R171, R134, R171 ;  /* 0x000000ab86ab0221 */ /* 0x000fe40000010000 */
.L_x_18958:
[----:B------:R-:W-:Y:S05]  /*2290*/  BSYNC B0 ;  /* 0x0000000000007941 */ /* 0x000fea0003800000 */
.L_x_18956:
[----:B------:R-:W-:Y:S01]  /*22a0*/  BSSY B0, `(.L_x_18959) ;  /* 0x000000b000007945 */ /* 0x000fe20003800000 */
[----:B------:R-:W-:Y:S05]  /*22b0*/  @P2 BRA `(.L_x_18960) ;  /* 0x0000004000002947 */ /* 0x000fea0003800000 */
[----:B------:R-:W-:Y:S01]  /*22c0*/  HFMA2.MMA R170, -RZ, RZ, 0, 0 ;  /* 0x00000000ffaa7435 */ /* 0x000fe200000001ff */
[----:B------:R-:W-:Y:S05]  /*22d0*/  @!P0 BRA `(.L_x_18961) ;  /* 0x0000007000008947 */ /* 0x000fea0003800000 */
[----:B-----5:R-:W-:Y:S01]  /*22e0*/  HADD2.F32 R170, -RZ, R9.H0_H0 ;  /* 0x20000009ffaa7230 */ /* 0x020fe20000004100 */
[----:B------:R-:W-:Y:S05]  /*22f0*/  BRA `(.L_x_18961) ;  /* 0x0000005000007947 */ /* 0x000fea0003800000 */
.L_x_18960:
[----:B-----5:R-:W-:Y:S02]  /*2300*/  HADD2.F32 R132, -RZ, R5.H0_H0 ;  /* 0x20000005ff847230 */ /* 0x020fe40000004100 */
[----:B------:R-:W-:-:S03]  /*2310*/  @P0 HADD2.F32 R135, -RZ, R9.H0_H0 ;  /* 0x20000009ff870230 */ /* 0x000fc60000004100 */
[----:B------:R-:W-:-:S04]  /*2320*/  FMUL.FTZ R133, R132, c[0x0][0x1ec] ;  /* 0x00007b0084857a20 */ /* 0x000fc80000410000 */
[----:B------:R-:W-:-:S04]  /*2330*/  FMUL.FTZ R170, R18, R133 ;  /* 0x0000008512aa7220 */ /* 0x000fc80000410000 */
[----:B------:R-:W-:Y:S02]  /*2340*/  @P0 FADD.FTZ R170, R135, R170 ;  /* 0x000000aa87aa0221 */ /* 0x000fe40000010000 */
.L_x_18961:
[----:B------:R-:W-:Y:S05]  /*2350*/  BSYNC B0 ;  /* 0x0000000000007941 */ /* 0x000fea0003800000 */
.L_x_18959:
[----:B------:R-:W-:Y:S01]  /*2360*/  BSSY B0, `(.L_x_18962) ;  /* 0x000000b000007945 */ /* 0x000fe20003800000 */
[----:B------:R-:W-:Y:S05]  /*2370*/  @P2 BRA `(.L_x_18963) ;  /* 0x0000004000002947 */ /* 0x000fea0003800000 */
[----:B------:R-:W-:Y:S01]  /*2380*/  MOV R173, RZ ;  /* 0x000000ff00ad7202 */ /* 0x000fe20000000f00 */
[----:B------:R-:W-:Y:S05]  /*2390*/  @!P0 BRA `(.L_x_18964) ;  /* 0x0000007000008947 */ /* 0x000fea0003800000 */
[----:B-----5:R-:W-:Y:S01]  /*23a0*/  HADD2.F32 R173, -RZ, R9.H1_H1 ;  /* 0x30000009ffad7230 */ /* 0x020fe20000004100 */
[----:B------:R-:W-:Y:S05]  /*23b0*/  BRA `(.L_x_18964) ;  /* 0x0000005000007947 */ /* 0x000fea0003800000 */
.L_x_18963:
[----:B-----5:R-:W-:Y:S02]  /*23c0*/  HADD2.F32 R132, -RZ, R5.H1_H1 ;  /* 0x30000005ff847230 */ /* 0x020fe40000004100 */
[----:B------:R-:W-:-:S03]  /*23d0*/  @P0 HADD2.F32 R134, -RZ, R9.H1_H1 ;  /* 0x30000009ff860230 */ /* 0x000fc60000004100 */
[----:B------:R-:W-:-:S04]  /*23e0*/  FMUL.FTZ R132, R132, c[0x0][0x1ec] ;  /* 0x00007b0084847a20 */ /* 0x000fc80000410000 */
[----:B------:R-:W-:-:S04]  /*23f0*/  FMUL.FTZ R173, R19, R132 ;  /* 0x0000008413ad7220 */ /* 0x000fc80000410000 */
[----:B------:R-:W-:Y:S02]  /*2400*/  @P0 FADD.FTZ R173, R134, R173 ;  /* 0x000000ad86ad0221 */ /* 0x000fe40000010000 */
.L_x_18964:
[----:B------:R-:W-:Y:S05]  /*2410*/  BSYNC B0 ;  /* 0x0000000000007941 */ /* 0x000fea0003800000 */
.L_x_18962:
[----:B------:R-:W-:Y:S01]  /*2420*/  BSSY B0, `(.L_x_18965) ;  /* 0x000000b000007945 */ /* 0x000fe20003800000 */
[----:B------:R-:W-:Y:S05]  /*2430*/  @P2 BRA `(.L_x_18966) ;  /* 0x0000004000002947 */ /* 0x000fea0003800000 */
[----:B------:R-:W-:Y:S01]  /*2440*/  HFMA2.MMA R172, -RZ, RZ, 0, 0 ;  /* 0x00000000ffac7435 */ /* 0x000fe200000001ff */
[----:B------:R-:W-:Y:S05]  /*2450*/  @!P0 BRA `(.L_x_18967) ;  /* 0x0000007000008947 */ /* 0x000fea0003800000 */
[----:B-----5:R-:W-:Y:S01]  /*2460*/  HADD2.F32 R172, -RZ, R10.H0_H0 ;  /* 0x2000000affac7230 */ /* 0x020fe20000004100 */
[----:B------:R-:W-:Y:S05]  /*2470*/  BRA `(.L_x_18967) ;  /* 0x0000005000007947 */ /* 0x000fea0003800000 */
.L_x_18966:
[----:B-----5:R-:W-:Y:S02]  /*2480*/  HADD2.F32 R132, -RZ, R6.H0_H0 ;  /* 0x20000006ff847230 */ /* 0x020fe40000004100 */
[----:B------:R-:W-:-:S03]  /*2490*/  @P0 HADD2.F32 R135, -RZ, R10.H0_H0 ;  /* 0x2000000aff870230 */ /* 0x000fc60000004100 */
[----:B------:R-:W-:-:S04]  /*24a0*/  FMUL.FTZ R133, R132, c[0x0][0x1ec] ;  /* 0x00007b0084857a20 */ /* 0x000fc80000410000 */
[----:B------:R-:W-:-:S04]  /*24b0*/  FMUL.FTZ R172, R12, R133 ;  /* 0x000000850cac7220 */ /* 0x000fc80000410000 */
[----:B------:R-:W-:Y:S02]  /*24c0*/  @P0 FADD.FTZ R172, R135, R172 ;  /* 0x000000ac87ac0221 */ /* 0x000fe40000010000 */
.L_x_18967:
[----:B------:R-:W-:Y:S05]  /*24d0*/  BSYNC B0 ;  /* 0x0000000000007941 */ /* 0x000fea0003800000 */
.L_x_18965:
[----:B------:R-:W-:Y:S01]  /*24e0*/  BSSY B0, `(.L_x_18968) ;  /* 0x000000b000007945 */ /* 0x000fe20003800000 */
[----:B------:R-:W-:Y:S05]  /*24f0*/  @P2 BRA `(.L_x_18969) ;  /* 0x0000004000002947 */ /* 0x000fea0003800000 */
[----:B------:R-:W-:Y:S01]  /*2500*/  MOV R175, RZ ;  /* 0x000000ff00af7202 */ /* 0x000fe20000000f00 */
[----:B------:R-:W-:Y:S05]  /*2510*/  @!P0 BRA `(.L_x_18970) ;  /* 0x0000007000008947 */ /* 0x000fea0003800000 */
[----:B-----5:R-:W-:Y:S01]  /*2520*/  HADD2.F32 R175, -RZ, R10.H1_H1 ;  /* 0x3000000affaf7230 */ /* 0x020fe20000004100 */
[----:B------:R-:W-:Y:S05]  /*2530*/  BRA `(.L_x_18970) ;  /* 0x0000005000007947 */ /* 0x000fea0003800000 */
.L_x_18969:
[----:B-----5:R-:W-:Y:S02]  /*2540*/  HADD2.F32 R132, -RZ, R6.H1_H1 ;  /* 0x30000006ff847230 */ /* 0x020fe40000004100 */
[----:B------:R-:W-:-:S03]  /*2550*/  @P0 HADD2.F32 R134, -RZ, R10.H1_H1 ;  /* 0x3000000aff860230 */ /* 0x000fc60000004100 */
[----:B------:R-:W-:-:S04]  /*2560*/  FMUL.FTZ R132, R132, c[0x0][0x1ec] ;  /* 0x00007b0084847a20 */ /* 0x000fc80000410000 */
[----:B------:R-:W-:-:S04]  /*2570*/  FMUL.FTZ R175, R13, R132 ;  /* 0x000000840daf7220 */ /* 0x000fc80000410000 */
[----:B------:R-:W-:Y:S02]  /*2580*/  @P0 FADD.FTZ R175, R134, R175 ;  /* 0x000000af86af0221 */ /* 0x000fe40000010000 */
.L_x_18970:
[----:B------:R-:W-:Y:S05]  /*2590*/  BSYNC B0 ;  /* 0x0000000000007941 */ /* 0x000fea0003800000 */
.L_x_18968:
[----:B------:R-:W-:Y:S01]  /*25a0*/  BSSY B0, `(.L_x_18971) ;  /* 0x000000b000007945 */ /* 0x000fe20003800000 */
[----:B------:R-:W-:Y:S05]  /*25b0*/  @P2 BRA `(.L_x_18972) ;  /* 0x0000004000002947 */ /* 0x000fea0003800000 */
[----:B------:R-:W-:Y:S01]  /*25c0*/  HFMA2.MMA R174, -RZ, RZ, 0, 0 ;  /* 0x00000000ffae7435 */ /* 0x000fe200000001ff */
[----:B------:R-:W-:Y:S05]  /*25d0*/  @!P0 BRA `(.L_x_18973) ;  /* 0x0000007000008947 */ /* 0x000fea0003800000 */
[----:B-----5:R-:W-:Y:S01]  /*25e0*/  HADD2.F32 R174, -RZ, R11.H0_H0 ;  /* 0x2000000bffae7230 */ /* 0x020fe20000004100 */
[----:B------:R-:W-:Y:S05]  /*25f0*/  BRA `(.L_x_18973) ;  /* 0x0000005000007947 */ /* 0x000fea0003800000 */
.L_x_18972:
[----:B-----5:R-:W-:Y:S02]  /*2600*/  HADD2.F32 R132, -RZ, R7.H0_H0 ;  /* 0x20000007ff847230 */ /* 0x020fe40000004100 */
[----:B------:R-:W-:-:S03]  /*2610*/  @P0 HADD2.F32 R135, -RZ, R11.H0_H0 ;  /* 0x2000000bff870230 */ /* 0x000fc60000004100 */
[----:B------:R-:W-:-:S04]  /*2620*/  FMUL.FTZ R133, R132, c[0x0][0x1ec] ;  /* 0x00007b0084857a20 */ /* 0x000fc80000410000 */
[----:B------:R-:W-:-:S04]  /*2630*/  FMUL.FTZ R174, R14, R133 ;  /* 0x000000850eae7220 */ /* 0x000fc80000410000 */
[----:B------:R-:W-:Y:S02]  /*2640*/  @P0 FADD.FTZ R174, R135, R174 ;  /* 0x000000ae87ae0221 */ /* 0x000fe40000010000 */
.L_x_18973:
[----:B------:R-:W-:Y:S05]  /*2650*/  BSYNC B0 ;  /* 0x0000000000007941 */ /* 0x000fea0003800000 */
.L_x_18971:
[----:B------:R-:W-:Y:S01]  /*2660*/  BSSY B0, `(.L_x_18974) ;  /* 0x000000b000007945 */ /* 0x000fe20003800000 */
[----:B------:R-:W-:Y:S05]  /*2670*/  @P2 BRA `(.L_x_18975) ;  /* 0x0000004000002947 */ /* 0x000fea0003800000 */
[----:B------:R-:W-:Y:S01]  /*2680*/  MOV R177, RZ ;  /* 0x000000ff00b17202 */ /* 0x000fe20000000f00 */
[----:B------:R-:W-:Y:S05]  /*2690*/  @!P0 BRA `(.L_x_18976) ;  /* 0x0000007000008947 */ /* 0x000fea0003800000 */
[----:B-----5:R-:W-:Y:S01]  /*26a0*/  HADD2.F32 R177, -RZ, R11.H1_H1 ;  /* 0x3000000bffb17230 */ /* 0x020fe20000004100 */
[----:B------:R-:W-:Y:S05]  /*26b0*/  BRA `(.L_x_18976) ;  /* 0x0000005000007947 */ /* 0x000fea0003800000 */
.L_x_18975:
[----:B-----5:R-:W-:Y:S02]  /*26c0*/  HADD2.F32 R132, -RZ, R7.H1_H1 ;  /* 0x30000007ff847230 */ /* 0x020fe40000004100 */
[----:B------:R-:W-:-:S03]  /*26d0*/  @P0 HADD2.F32 R134, -RZ, R11.H1_H1 ;  /* 0x3000000bff860230 */ /* 0x000fc60000004100 */
[----:B------:R-:W-:-:S04]  /*26e0*/  FMUL.FTZ R132, R132, c[0x0][0x1ec] ;  /* 0x00007b0084847a20 */ /* 0x000fc80000410000 */
[----:B------:R-:W-:-:S04]  /*26f0*/  FMUL.FTZ R177, R15, R132 ;  /* 0x000000840fb17220 */ /* 0x000fc80000410000 */
[----:B------:R-:W-:Y:S02]  /*2700*/  @P0 FADD.FTZ R177, R134, R177 ;  /* 0x000000b186b10221 */ /* 0x000fe40000010000 */
.L_x_18976:
[----:B------:R-:W-:Y:S05]  /*2710*/  BSYNC B0 ;  /* 0x0000000000007941 */ /* 0x000fea0003800000 */
.L_x_18974:
[----:B------:R-:W-:Y:S01]  /*2720*/  FADD.FTZ R132, RZ, R136 ;  /* 0x00000088ff847221 */ /* 0x000fe20000010000 */
[----:B------:R-:W-:Y:S01]  /*2730*/  F2FP.PACK_AB R135, R177, R174 ;  /* 0x000000aeb187723e */ /* 0x000fe200000000ff */
[----:B------:R-:W-:Y:S01]  /*2740*/  IMAD.WIDE.U32 R178, R179, R176, c[0x0][0x188] ;  /* 0x00006200b3b27625 */ /* 0x000fe200078e00b0 */
[----:B------:R-:W-:Y:S02]  /*2750*/  F2FP.PACK_AB R134, R175, R172 ;  /* 0x000000acaf86723e */ /* 0x000fe400000000ff */
        /* <DEDUP_REMOVED lines=45> */
.L_x_18983:
        /* <DEDUP_REMOVED lines=100> */
.L_x_18984:
        /* <DEDUP_REMOVED lines=76> */
[----:B------:R-:W-:Y:S01]  /*3530*/  F2FP.PACK_AB R132, R137, R132 ;  /* 0x000000848984723e */ /* 0x000fe200000000ff */
        /* <DEDUP_REMOVED lines=42> */
[----:B------:R-:W-:-:S02]  /*37e0*/  FFMA.FTZ R141, R77, R186, R117 ;  /* 0x000000ba4d8d7223 */ /* 0x000fc40000010075 */
[----:B------:R-:W-:Y:S01]  /*37f0*/  FFMA.FTZ R143, R70, R157, R110 ;  /* 0x0000009d468f7223 */ /* 0x000fe2000001006e */
[----:B------:R-:W-:Y:S01]  /*3800*/  HFMA2.MMA R157, -RZ, RZ, 0, 9.5367431640625e-07 ;  /* 0x00000010ff9d7435 */ /* 0x000fe200000001ff */
[----:B------:R-:W-:Y:S01]  /*3810*/  FFMA.FTZ R137, R82, R145, R122 ;  /* 0x0000009152897223 */ /* 0x000fe2000001007a */
[----:B------:R-:W-:Y:S01]  /*3820*/  F2FP.PACK_AB R138, R141, R138 ;  /* 0x0000008a8d8a723e */ /* 0x000fe200000000ff */
[----:B------:R-:W-:Y:S02]  /*3830*/  FFMA.FTZ R142, R68, R155, R108 ;  /* 0x0000009b448e7223 */ /* 0x000fe4000001006c */
[----:B------:R-:W-:Y:S02]  /*3840*/  FFMA.FTZ R145, R69, R194, R109 ;  /* 0x000000c245917223 */ /* 0x000fe4000001006d */
        /* <DEDUP_REMOVED lines=35> */
[----:B------:R-:W-:-:S02]  /*3a80*/  FFMA.FTZ R173, R54, R173, R94 ;  /* 0x000000ad36ad7223 */ /* 0x000fc4000001005e */
[----:B------:R-:W-:Y:S02]  /*3a90*/  FFMA.FTZ R212, R55, R212, R95 ;  /* 0x000000d437d47223 */ /* 0x000fe4000001005f */
[----:B------:R-:W-:Y:S02]  /*3aa0*/  FFMA.FTZ R210, R53, R210, R93 ;  /* 0x000000d235d27223 */ /* 0x000fe4000001005d */
[----:B------:R-:W-:Y:S01]  /*3ab0*/  FFMA.FTZ R206, R57, R206, R97 ;  /* 0x000000ce39ce7223 */ /* 0x000fe20000010061 */
[----:B------:R-:W-:Y:S01]  /*3ac0*/  F2FP.PACK_AB R211, R212, R173 ;  /* 0x000000add4d3723e */ /* 0x000fe200000000ff */
        /* <DEDUP_REMOVED lines=12> */
.L_x_18980:
[----:B-1----:R-:W-:Y:S05]  /*3b90*/  BSYNC B0 ;  /* 0x0000000000007941 */ /* 0x002fea0003800000 */
.L_x_18979:
[----:B------:R-:W-:-:S04]  /*3ba0*/  MOV R3, c[0x0][0x160] ;  /* 0x0000580000037a02 */ /* 0x000fc80000000f00 */
[----:B------:R-:W-:-:S04]  /*3bb0*/  LEA R2, R3, R2, 0x2 ;  /* 0x0000000203027211 */ /* 0x000fc800078e10ff */
[----:B------:R-:W-:-:S13]  /*3bc0*/  ISETP.GE.AND P0, PT, R2, c[0x0][0x164], PT ;  /* 0x0000590002007a0c */ /* 0x000fda0003f06270 */
[----:B0----5:R-:W-:Y:S01]  /*3bd0*/  @P0 CALL.REL.NOINC `(.L_x_18981) ;  /* 0x0000001000000944 */ /* 0x021fe20003c00000 */
[----:B------:R-:W-:Y:S05]  /*3be0*/  BRA `(.L_x_18982) ;  /* 0xffffc88000007947 */ /* 0x000fea000383ffff */
.L_x_18981:
[----:B------:R-:W-:Y:S05]  /*3bf0*/  EXIT ;  /* 0x000000000000794d */ /* 0x000fea0003800000 */
.L_x_18977:
[----:B0-----:R-:W-:Y:S01]  /*3c00*/  HFMA2.MMA R179, -RZ, RZ, 0, 5.9604644775390625e-08 ;  /* 0x00000001ffb37435 */ /* 0x001fe200000001ff */
[----:B------:R-:W-:Y:S02]  /*3c10*/  MOV R178, R181 ;  /* 0x000000b500b27202 */ /* 0x000fe40000000f00 */
[----:B------:R-:W-:Y:S02]  /*3c20*/  MOV R133, 0x1f ;  /* 0x0000001f00857802 */ /* 0x000fe40000000f00 */
[----:B------:R-:W-:Y:S02]  /*3c30*/  MOV R176, 0xffffffff ;  /* 0xffffffff00b07802 */ /* 0x000fe40000000f00 */
[----:B------:R-:W-:Y:S02]  /*3c40*/  MOV R134, 0x3c60 ;  /* 0x00003c6000867802 */ /* 0x000fe40000000f00 */
[----:B-----5:R-:W-:Y:S05]  /*3c50*/  CALL.REL.NOINC `($__internal_87_$__cuda_sm70_shflsync_bfly_p) ;  /* 0x0000089000007944 */ /* 0x020fea0003c00000 */
[----:B-1----:R-:W-:Y:S01]  /*3c60*/  MOV R132, R179 ;  /* 0x000000b300847202 */ /* 0x002fe20000000f00 */
[----:B0-----:R-:W-:Y:S05]  /*3c70*/  BRA `(.L_x_18983) ;  /* 0xffffedb000007947 */ /* 0x001fea000383ffff */
.L_x_18978:
[----:B------:R-:W-:Y:S01]  /*3c80*/  HFMA2.MMA R179, -RZ, RZ, 0, 1.1920928955078125e-07 ;  /* 0x00000002ffb37435 */ /* 0x000fe200000001ff */
[----:B------:R-:W-:Y:S02]  /*3c90*/  MOV R133, 0x1f ;  /* 0x0000001f00857802 */ /* 0x000fe40000000f00 */
[----:B------:R-:W-:-:S02]  /*3ca0*/  MOV R176, 0xffffffff ;  /* 0xffffffff00b07802 */ /* 0x000fc40000000f00 */
[----:B------:R-:W-:Y:S02]  /*3cb0*/  MOV R134, 0x3cd0 ;  /* 0x00003cd000867802 */ /* 0x000fe40000000f00 */
[----:B0----5:R-:W-:Y:S05]  /*3cc0*/  CALL.REL.NOINC `($__internal_87_$__cuda_sm70_shflsync_bfly_p) ;  /* 0x0000082000007944 */ /* 0x021fea0003c00000 */
[----:B01----:R-:W-:Y:S01]  /*3cd0*/  FADD.FTZ R178, R178, R179 ;  /* 0x000000b3b2b27221 */ /* 0x003fe20000010000 */
[----:B------:R-:W-:Y:S01]  /*3ce0*/  HFMA2.MMA R179, -RZ, RZ, 0, 2.384185791015625e-07 ;  /* 0x00000004ffb37435 */ /* 0x000fe200000001ff */
[----:B------:R-:W-:Y:S02]  /*3cf0*/  MOV R133, 0x1f ;  /* 0x0000001f00857802 */ /* 0x000fe40000000f00 */
[----:B------:R-:W-:Y:S02]  /*3d00*/  MOV R176, 0xffffffff ;  /* 0xffffffff00b07802 */ /* 0x000fe40000000f00 */
[----:B------:R-:W-:Y:S02]  /*3d10*/  MOV R134, 0x3d30 ;  /* 0x00003d3000867802 */ /* 0x000fe40000000f00 */
[----:B------:R-:W-:Y:S05]  /*3d20*/  CALL.REL.NOINC `($__internal_87_$__cuda_sm70_shflsync_bfly_p) ;  /* 0x000007c000007944 */ /* 0x000fea0003c00000 */
[----:B01----:R-:W-:Y:S01]  /*3d30*/  FADD.FTZ R178, R178, R179 ;  /* 0x000000b3b2b27221 */ /* 0x003fe20000010000 */
[----:B------:R-:W-:Y:S01]  /*3d40*/  HFMA2.MMA R179, -RZ, RZ, 0, 4.76837158203125e-07 ;  /* 0x00000008ffb37435 */ /* 0x000fe200000001ff */
[----:B------:R-:W-:Y:S02]  /*3d50*/  MOV R133, 0x1f ;  /* 0x0000001f00857802 */ /* 0x000fe40000000f00 */
[----:B------:R-:W-:-:S02]  /*3d60*/  MOV R176, 0xffffffff ;  /* 0xffffffff00b07802 */ /* 0x000fc40000000f00 */
[----:B------:R-:W-:Y:S02]  /*3d70*/  MOV R134, 0x3d90 ;  /* 0x00003d9000867802 */ /* 0x000fe40000000f00 */
[----:B------:R-:W-:Y:S05]  /*3d80*/  CALL.REL.NOINC `($__internal_87_$__cuda_sm70_shflsync_bfly_p) ;  /* 0x0000076000007944 */ /* 0x000fea0003c00000 */
[----:B01----:R-:W-:Y:S01]  /*3d90*/  FADD.FTZ R178, R178, R179 ;  /* 0x000000b3b2b27221 */ /* 0x003fe20000010000 */
[----:B------:R-:W-:Y:S01]  /*3da0*/  HFMA2.MMA R179, -RZ, RZ, 0, 9.5367431640625e-07 ;  /* 0x00000010ffb37435 */ /* 0x000fe200000001ff */
[----:B------:R-:W-:Y:S02]  /*3db0*/  MOV R133, 0x1f ;  /* 0x0000001f00857802 */ /* 0x000fe40000000f00 */
[----:B------:R-:W-:Y:S02]  /*3dc0*/  MOV R176, 0xffffffff ;  /* 0xffffffff00b07802 */ /* 0x000fe40000000f00 */
[----:B------:R-:W-:Y:S02]  /*3dd0*/  MOV R134, 0x3df0 ;  /* 0x00003df000867802 */ /* 0x000fe40000000f00 */
[----:B------:R-:W-:Y:S05]  /*3de0*/  CALL.REL.NOINC `($__internal_87_$__cuda_sm70_shflsync_bfly_p) ;  /* 0x0000070000007944 */ /* 0x000fea0003c00000 */
        /* <DEDUP_REMOVED lines=86> */
[----:B------:R-:W-:Y:S05]  /*4350*/  CALL.REL.NOINC `($__internal_87_$__cuda_sm70_shflsync_bfly_p) ;  /* 0x0000019000007944 */ /* 0x000fea0003c00000 */
[----:B01----:R-:W-:Y:S01]  /*4360*/  FADD.FTZ R178, R178, R179 ;  /* 0x000000b3b2b27221 */ /* 0x003fe20000010000 */
[----:B------:R-:W-:Y:S01]  /*4370*/  HFMA2.MMA R179, -RZ, RZ, 0, 1.1920928955078125e-07 ;  /* 0x00000002ffb37435 */ /* 0x000fe200000001ff */
[----:B------:R-:W-:Y:S02]  /*4380*/  MOV R133, 0x1f ;  /* 0x0000001f00857802 */ /* 0x000fe40000000f00 */
[----:B------:R-:W-:Y:S02]  /*4390*/  MOV R176, 0xffffffff ;  /* 0xffffffff00b07802 */ /* 0x000fe40000000f00 */
[----:B------:R-:W-:Y:S02]  /*43a0*/  MOV R134, 0x43c0 ;  /* 0x000043c000867802 */ /* 0x000fe40000000f00 */
[----:B------:R-:W-:Y:S05]  /*43b0*/  CALL.REL.NOINC `($__internal_87_$__cuda_sm70_shflsync_bfly_p) ;  /* 0x0000013000007944 */ /* 0x000fea0003c00000 */
[----:B01----:R-:W-:Y:S01]  /*43c0*/  FADD.FTZ R178, R178, R179 ;  /* 0x000000b3b2b27221 */ /* 0x003fe20000010000 */
[----:B------:R-:W-:Y:S01]  /*43d0*/  HFMA2.MMA R179, -RZ, RZ, 0, 2.384185791015625e-07 ;  /* 0x00000004ffb37435 */ /* 0x000fe200000001ff */
[----:B------:R-:W-:-:S02]  /*43e0*/  MOV R133, 0x1f ;  /* 0x0000001f00857802 */ /* 0x000fc40000000f00 */
[----:B------:R-:W-:Y:S02]  /*43f0*/  MOV R176, 0xffffffff ;  /* 0xffffffff00b07802 */ /* 0x000fe40000000f00 */
[----:B------:R-:W-:Y:S02]  /*4400*/  MOV R134, 0x4420 ;  /* 0x0000442000867802 */ /* 0x000fe40000000f00 */
[----:B------:R-:W-:Y:S05]  /*4410*/  CALL.REL.NOINC `($__internal_87_$__cuda_sm70_shflsync_bfly_p) ;  /* 0x000000d000007944 */ /* 0x000fea0003c00000 */
[----:B01----:R-:W-:Y:S01]  /*4420*/  FADD.FTZ R178, R178, R179 ;  /* 0x000000b3b2b27221 */ /* 0x003fe20000010000 */
[----:B------:R-:W-:Y:S01]  /*4430*/  HFMA2.MMA R179, -RZ, RZ, 0, 4.76837158203125e-07 ;  /* 0x00000008ffb37435 */ /* 0x000fe200000001ff */
[----:B------:R-:W-:Y:S02]  /*4440*/  MOV R133, 0x1f ;  /* 0x0000001f00857802 */ /* 0x000fe40000000f00 */
[----:B------:R-:W-:Y:S02]  /*4450*/  MOV R176, 0xffffffff ;  /* 0xffffffff00b07802 */ /* 0x000fe40000000f00 */
[----:B------:R-:W-:Y:S02]  /*4460*/  MOV R134, 0x4480 ;  /* 0x0000448000867802 */ /* 0x000fe40000000f00 */
[----:B------:R-:W-:Y:S05]  /*4470*/  CALL.REL.NOINC `($__internal_87_$__cuda_sm70_shflsync_bfly_p) ;  /* 0x0000007000007944 */ /* 0x000fea0003c00000 */
[----:B01----:R-:W-:Y:S01]  /*4480*/  FADD.FTZ R178, R178, R179 ;  /* 0x000000b3b2b27221 */ /* 0x003fe20000010000 */
[----:B------:R-:W-:Y:S01]  /*4490*/  HFMA2.MMA R179, -RZ, RZ, 0, 9.5367431640625e-07 ;  /* 0x00000010ffb37435 */ /* 0x000fe200000001ff */
[----:B------:R-:W-:-:S02]  /*44a0*/  MOV R133, 0x1f ;  /* 0x0000001f00857802 */ /* 0x000fc40000000f00 */
[----:B------:R-:W-:Y:S02]  /*44b0*/  MOV R176, 0xffffffff ;  /* 0xffffffff00b07802 */ /* 0x000fe40000000f00 */
[----:B------:R-:W-:Y:S02]  /*44c0*/  MOV R134, 0x44e0 ;  /* 0x000044e000867802 */ /* 0x000fe40000000f00 */
[----:B------:R-:W-:Y:S05]  /*44d0*/  CALL.REL.NOINC `($__internal_87_$__cuda_sm70_shflsync_bfly_p) ;  /* 0x0000001000007944 */ /* 0x000fea0003c00000 */
[----:B01----:R-:W-:Y:S05]  /*44e0*/  BRA `(.L_x_18984) ;  /* 0xffffeb8000007947 */ /* 0x003fea000383ffff */
        .weak           $__internal_87_$__cuda_sm70_shflsync_bfly_p
        .type           $__internal_87_$__cuda_sm70_shflsync_bfly_p,@function
        .size           $__internal_87_$__cuda_sm70_shflsync_bfly_p,(.L_x_36175 - $__internal_87_$__cuda_sm70_shflsync_bfly_p)
$__internal_87_$__cuda_sm70_shflsync_bfly_p:
[----:B------:R-:W-:Y:S01]  /*44f0*/  HFMA2.MMA R135, -RZ, RZ, 0, 0 ;  /* 0x00000000ff877435 */ /* 0x000fe200000001ff */
[----:B------:R-:W-:Y:S04]  /*4500*/  WARPSYNC R176 ;  /* 0x000000b000007348 */ /* 0x000fe80003800000 */
[----:B------:R0:W1:Y:S01]  /*4510*/  SHFL.BFLY PT, R179, R178, R179, R133 ;  /* 0x0c0000b3b2b37389 */ /* 0x00006200000e0085 */
[----:B------:R-:W-:Y:S05]  /*4520*/  RET.REL.NODEC R134 `(_ZN10layer_norm13ln_fwd_kernelINS_13Kernel_traitsIf6__halfS2_S2_fjLj1280ELj1ELj4ELj1ELj16ENS_18Kernel_traits_baseILj1280EfS2_S2_S2_fjLj128EEEEELb0ELb1ELb1ELb1EEEvNS_9FwdParamsE) ;  /* 0xffffbad086007950 */ /* 0x000fea0003c3ffff */
.L_x_18985:
        /* <DEDUP_REMOVED lines=13> */
.L_x_36175:


//--------------------- .text._ZN10layer_norm13ln_fwd_kernelINS_13Kernel_traitsIf6__halfS2_S2_fjLj1280ELj1ELj4ELj1ELj16ENS_18Kernel_traits_baseILj1280EfS2_S2_S2_fjLj128EEEEELb1ELb0ELb0ELb0EEEvNS_9FwdParamsE --------------------------
	.section	.text._ZN10layer_norm13ln_fwd_kernelINS_13Kernel_traitsIf6__halfS2_S2_fjLj1280ELj1ELj4ELj1ELj16ENS_18Kernel_traits_baseILj1280EfS2_S2_S2_fjLj128EEEEELb1ELb0ELb0ELb0EEEvNS_9FwdParamsE,"ax",@progbits
	.sectioninfo	@"SHI_REGISTERS=165"
	.align	128
        .global         _ZN10layer_norm13ln_fwd_kernelINS_13Kernel_traitsIf6__halfS2_S2_fjLj1280ELj1ELj4ELj1ELj16ENS_18Kernel_traits_baseILj1280EfS2_S2_S2_fjLj128EEEEELb1ELb0ELb0ELb0EEEvNS_9FwdParamsE
        .type           _ZN10layer_norm13ln_fwd_kernelINS_13Kernel_traitsIf6__halfS2_S2_fjLj1280ELj1ELj4ELj1ELj16ENS_18Kernel_traits_baseILj1280EfS2_S2_S2_fjLj128EEEEELb1ELb0ELb0ELb0EEEvNS_9FwdParamsE,@function
        .size           _ZN10layer_norm13ln_fwd_kernelINS_13Kernel_traitsIf6__halfS2_S2_fjLj1280ELj1ELj4ELj1ELj16ENS_18Kernel_traits_baseILj1280EfS2_S2_S2_fjLj128EEEEELb1ELb0ELb0ELb0EEEvNS_9FwdParamsE,(.L_x_36176 - _ZN10layer_norm13ln_fwd_kernelINS_13Kernel_traitsIf6__halfS2_S2_fjLj1280ELj1ELj4ELj1ELj16ENS_18Kernel_traits_baseILj1280EfS2_S2_S2_fjLj128EEEEELb1ELb0ELb0ELb0EEEvNS_9FwdParamsE)
        .other          _ZN10layer_norm13ln_fwd_kernelINS_13Kernel_traitsIf6__halfS2_S2_fjLj1280ELj1ELj4ELj1ELj16ENS_18Kernel_traits_baseILj1280EfS2_S2_S2_fjLj128EEEEELb1ELb0ELb0ELb0EEEvNS_9FwdParamsE,@"STO_CUDA_ENTRY STV_DEFAULT"
_ZN10layer_norm13ln_fwd_kernelINS_13Kernel_traitsIf6__halfS2_S2_fjLj1280ELj1ELj4ELj1ELj16ENS_18Kernel_traits_baseILj1280EfS2_S2_S2_fjLj128EEEEELb1ELb0ELb0ELb0EEEvNS_9FwdParamsE:
.text._ZN10layer_norm13ln_fwd_kernelINS_13Kernel_traitsIf6__halfS2_S2_fjLj1280ELj1ELj4ELj1ELj16ENS_18Kernel_traits_baseILj1280EfS2_S2_S2_fjLj128EEEEELb1ELb0ELb0ELb0EEEvNS_9FwdParamsE:
        /* <DEDUP_REMOVED lines=79> */
[----:B------:R-:W-:Y:S02]  /*04f0*/  LOP3.LUT R22, R13, UR22, R4, 0x96, !PT ;  /* 0x000000160d167c12 */ /* 0x000fe4000f8e9604 */
[----:B------:R-:W-:Y:S02]  /*0500*/  LOP3.LUT R6, R21, UR21, R6, 0x96, !PT ;  /* 0x0000001515067c12 */ /* 0x000fe4000f8e9606 */
[----:B------:R-:W-:Y:S01]  /*0510*/  ISETP.GE.U32.AND P5, PT, R8, 0x40, PT ;  /* 0x000000400800780c */ /* 0x000fe20003fa6070 */
[----:B------:R-:W-:Y:S01]  /*0520*/  IMAD.HI.U32 R19, R22, -0x326172a9, RZ ;  /* 0xcd9e8d5716137827 */ /* 0x000fe200078e00ff */
[C---:B------:R-:W-:Y:S02]  /*0530*/  ISETP.GE.U32.AND P4, PT, R8.reuse, 0x60, PT ;  /* 0x000000600800780c */ /* 0x040fe40003f86070 */
[C---:B------:R-:W-:Y:S02]  /*0540*/  ISETP.GE.U32.AND P3, PT, R8.reuse, 0x80, PT ;  /* 0x000000800800780c */ /* 0x040fe40003f66070 */
[----:B------:R-:W-:-:S02]  /*0550*/  ISETP.GE.U32.AND P2, PT, R8, 0xa0, PT ;  /* 0x000000a00800780c */ /* 0x000fc40003f46070 */
[----:B------:R-:W-:Y:S01]  /*0560*/  LEA R7, R17, R7, 0x2 ;  /* 0x0000000711077211 */ /* 0x000fe200078e10ff */
[----:B------:R-:W-:Y:S01]  /*0570*/  IMAD.HI.U32 R17, R6, -0x2daee0ad, RZ ;  /* 0xd2511f5306117827 */ /* 0x000fe200078e00ff */
        /* <DEDUP_REMOVED lines=21> */
.L_x_18987:
[----:B------:R-:W-:Y:S05]  /*06d0*/  BSYNC B0 ;  /* 0x0000000000007941 */ /* 0x000fea0003800000 */
.L_x_18986:
        /* <DEDUP_REMOVED lines=17> */
.L_x_18989:
[----:B------:R-:W-:Y:S05]  /*07f0*/  BSYNC B0 ;  /* 0x0000000000007941 */ /* 0x000fea0003800000 */
.L_x_18988:
        /* <DEDUP_REMOVED lines=17> */
.L_x_18991:
[----:B------:R-:W-:Y:S05]  /*0910*/  BSYNC B0 ;  /* 0x0000000000007941 */ /* 0x000fea0003800000 */
.L_x_18990:
        /* <DEDUP_REMOVED lines=17> */
.L_x_18993:
[----:B------:R-:W-:Y:S05]  /*0a30*/  BSYNC B0 ;  /* 0x0000000000007941 */ /* 0x000fea0003800000 */
.L_x_18992:
        /* <DEDUP_REMOVED lines=16> */
.L_x_18995:
[----:B------:R-:W-:Y:S05]  /*0b40*/  BSYNC B0 ;  /* 0x0000000000007941 */ /* 0x000fea0003800000 */
.L_x_18994:
        /* <DEDUP_REMOVED lines=10> */
[----:B------:R-:W-:Y:S01]  /*0bf0*/  IMAD.HI.U32 R6, R17, -0x326172a9, RZ ;  /* 0xcd9e8d5711067827 */ /* 0x000fe200078e00ff */
[----:B------:R-:W-:-:S03]  /*0c00*/  LOP3.LUT R3, R0, 0x3, RZ, 0xc0, !PT ;  /* 0x0000000300037812 */ /* 0x000fc600078ec0ff */
[----:B------:R-:W-:Y:S01]  /*0c10*/  IMAD R2, R17, -0x326172a9, RZ ;  /* 0xcd9e8d5711027824 */ /* 0x000fe200078e02ff */
[----:B------:R-:W-:Y:S01]  /*0c20*/  LOP3.LUT R6, R6, UR25, R13, 0x96, !PT ;  /* 0x0000001906067c12 */ /* 0x000fe2000f8e960d */
[----:B------:R-:W-:Y:S02]  /*0c30*/  IMAD.MOV.U32 R0, RZ, RZ, RZ ;  /* 0x000000ffff007224 */ /* 0x000fe400078e00ff */
.L_x_19300:
        /* <DEDUP_REMOVED lines=37> */
.L_x_19000:
[----:B0-----:R-:W-:Y:S02]  /*0e90*/  IMAD.MOV.U32 R111, RZ, RZ, R2 ;  /* 0x000000ffff6f7224 */ /* 0x001fe400078e0002 */
.L_x_19001:
[----:B------:R-:W-:Y:S05]  /*0ea0*/  BSYNC B2 ;  /* 0x0000000000027941 */ /* 0x000fea0003800000 */
.L_x_18999:
        /* <DEDUP_REMOVED lines=16> */
.L_x_19005:
[----:B------:R-:W-:Y:S05]  /*0fb0*/  BSYNC B3 ;  /* 0x0000000000037941 */ /* 0x000fea0003800000 */
.L_x_19004:
        /* <DEDUP_REMOVED lines=42> */
.L_x_19003:
[----:B------:R-:W-:Y:S05]  /*1260*/  BSYNC B2 ;  /* 0x0000000000027941 */ /* 0x000fea0003800000 */
.L_x_19002:
        /* <DEDUP_REMOVED lines=23> */
.L_x_19007:
[----:B------:R-:W-:Y:S02]  /*13e0*/  IMAD.MOV.U32 R111, RZ, RZ, R2 ;  /* 0x000000ffff6f7224 */ /* 0x000fe400078e0002 */
.L_x_19008:
[----:B------:R-:W-:Y:S05]  /*13f0*/  BSYNC B2 ;  /* 0x0000000000027941 */ /* 0x000fea0003800000 */
.L_x_19006:
        /* <DEDUP_REMOVED lines=16> */
.L_x_19012:
[----:B------:R-:W-:Y:S05]  /*1500*/  BSYNC B3 ;  /* 0x0000000000037941 */ /* 0x000fea0003800000 */
.L_x_19011:
        /* <DEDUP_REMOVED lines=42> */
.L_x_19010:
[----:B------:R-:W-:Y:S05]  /*17b0*/  BSYNC B2 ;  /* 0x0000000000027941 */ /* 0x000fea0003800000 */
.L_x_19009:
        /* <DEDUP_REMOVED lines=22> */
.L_x_19014:
[----:B------:R-:W-:Y:S02]  /*1920*/  IMAD.MOV.U32 R104, RZ, RZ, R2 ;  /* 0x000000ffff687224 */ /* 0x000fe400078e0002 */
.L_x_19015:
[----:B------:R-:W-:Y:S05]  /*1930*/  BSYNC B2 ;  /* 0x0000000000027941 */ /* 0x000fea0003800000 */
.L_x_19013:
        /* <DEDUP_REMOVED lines=16> */
.L_x_19019:
[----:B------:R-:W-:Y:S05]  /*1a40*/  BSYNC B3 ;  /* 0x0000000000037941 */ /* 0x000fea0003800000 */
.L_x_19018:
        /* <DEDUP_REMOVED lines=42> */
.L_x_19017:
[----:B------:R-:W-:Y:S05]  /*1cf0*/  BSYNC B2 ;  /* 0x0000000000027941 */ /* 0x000fea0003800000 */
.L_x_19016:
        /* <DEDUP_REMOVED lines=21> */
.L_x_19021:
[----:B------:R-:W-:Y:S02]  /*1e50*/  IMAD.MOV.U32 R104, RZ, RZ, R2 ;  /* 0x000000ffff687224 */ /* 0x000fe400078e0002 */
.L_x_19022:
[----:B------:R-:W-:Y:S05]  /*1e60*/  BSYNC B2 ;  /* 0x0000000000027941 */ /* 0x000fea0003800000 */
.L_x_19020:
        /* <DEDUP_REMOVED lines=16> */
.L_x_19026:
[----:B------:R-:W-:Y:S05]  /*1f70*/  BSYNC B3 ;  /* 0x0000000000037941 */ /* 0x000fea0003800000 */
.L_x_19025:
        /* <DEDUP_REMOVED lines=42> */
.L_x_19024:
[----:B------:R-:W-:Y:S05]  /*2220*/  BSYNC B2 ;  /* 0x0000000000027941 */ /* 0x000fea0003800000 */
.L_x_19023:
        /* <DEDUP_REMOVED lines=21> */
.L_x_19028:
[----:B------:R-:W-:Y:S02]  /*2380*/  IMAD.MOV.U32 R131, RZ, RZ, R2 ;  /* 0x000000ffff837224 */ /* 0x000fe400078e0002 */
.L_x_19029:
[----:B------:R-:W-:Y:S05]  /*2390*/  BSYNC B2 ;  /* 0x0000000000027941 */ /* 0x000fea0003800000 */
.L_x_19027:
        /* <DEDUP_REMOVED lines=16> */
.L_x_19033:
[----:B------:R-:W-:Y:S05]  /*24a0*/  BSYNC B3 ;  /* 0x0000000000037941 */ /* 0x000fea0003800000 */
.L_x_19032:
        /* <DEDUP_REMOVED lines=42> */
.L_x_19031:
[----:B------:R-:W-:Y:S05]  /*2750*/  BSYNC B2 ;  /* 0x0000000000027941 */ /* 0x000fea0003800000 */
.L_x_19030:
        /* <DEDUP_REMOVED lines=21> */
.L_x_19035:
[----:B------:R-:W-:Y:S02]  /*28b0*/  MOV R131, R2 ;  /* 0x0000000200837202 */ /* 0x000fe40000000f00 */
.L_x_19036:
[----:B------:R-:W-:Y:S05]  /*28c0*/  BSYNC B2 ;  /* 0x0000000000027941 */ /* 0x000fea0003800000 */
.L_x_19034:
        /* <DEDUP_REMOVED lines=16> */
.L_x_19040:
[----:B------:R-:W-:Y:S05]  /*29d0*/  BSYNC B3 ;  /* 0x0000000000037941 */ /* 0x000fea0003800000 */
.L_x_19039:
        /* <DEDUP_REMOVED lines=42> */
.L_x_19038:
[----:B------:R-:W-:Y:S05]  /*2c80*/  BSYNC B2 ;  /* 0x0000000000027941 */ /* 0x000fea0003800000 */
.L_x_19037:
        /* <DEDUP_REMOVED lines=21> */
.L_x_19042:
[----:B------:R-:W-:Y:S02]  /*2de0*/  IMAD.MOV.U32 R106, RZ, RZ, R2 ;  /* 0x000000ffff6a7224 */ /* 0x000fe400078e0002 */
.L_x_19043:
[----:B------:R-:W-:Y:S05]  /*2df0*/  BSYNC B2 ;  /* 0x0000000000027941 */ /* 0x000fea0003800000 */
.L_x_19041:
        /* <DEDUP_REMOVED lines=16> */
.L_x_19047:
[----:B------:R-:W-:Y:S05]  /*2f00*/  BSYNC B3 ;  /* 0x0000000000037941 */ /* 0x000fea0003800000 */
.L_x_19046:
        /* <DEDUP_REMOVED lines=42> */
.L_x_19045:
[----:B------:R-:W-:Y:S05]  /*31b0*/  BSYNC B2 ;  /* 0x0000000000027941 */ /* 0x000fea0003800000 */
.L_x_19044:
        /* <DEDUP_REMOVED lines=21> */
.L_x_19049:
[----:B------:R-:W-:Y:S02]  /*3310*/  IMAD.MOV.U32 R149, RZ, RZ, R2 ;  /* 0x000000ffff957224 */ /* 0x000fe400078e0002 */
.L_x_19050:
[----:B------:R-:W-:Y:S05]  /*3320*/  BSYNC B2 ;  /* 0x0000000000027941 */ /* 0x000fea0003800000 */
.L_x_19048:
        /* <DEDUP_REMOVED lines=18> */
.L_x_19054:
[----:B------:R-:W-:Y:S05]  /*3450*/  BSYNC B3 ;  /* 0x0000000000037941 */ /* 0x000fea0003800000 */
.L_x_19053:
        /* <DEDUP_REMOVED lines=42> */
.L_x_19052:
[----:B------:R-:W-:Y:S05]  /*3700*/  BSYNC B2 ;  /* 0x0000000000027941 */ /* 0x000fea0003800000 */
.L_x_19051:
        /* <DEDUP_REMOVED lines=9> */
[----:B------:R-:W-:-:S02]  /*37a0*/  SEL R152, RZ, 0x100, P4 ;  /* 0x00000100ff987807 */ /* 0x000fc40002000000 */
[----:B------:R-:W-:Y:S01]  /*37b0*/  SEL R154, RZ, 0x1, P5 ;  /* 0x00000001ff9a7807 */ /* 0x000fe20002800000 */
[----:B------:R-:W-:Y:S01]  /*37c0*/  IMAD.WIDE.U32 R106, R106, 0x1000000, RZ ;  /* 0x010000006a6a7825 */ /* 0x000fe200078e00ff */
[----:B------:R-:W-:Y:S02]  /*37d0*/  ISETP.NE.AND P6, PT, R145, RZ, PT ;  /* 0x000000ff9100720c */ /* 0x000fe40003fc5270 */
        /* <DEDUP_REMOVED lines=25> */
.L_x_18998:
[----:B------:R-:W-:Y:S05]  /*3970*/  BSYNC B1 ;  /* 0x0000000000017941 */ /* 0x000fea0003800000 */
.L_x_18997:
        /* <DEDUP_REMOVED lines=23> */
.L_x_19058:
[----:B0-----:R-:W-:Y:S02]  /*3af0*/  MOV R113, R2 ;  /* 0x0000000200717202 */ /* 0x001fe40000000f00 */
.L_x_19059:
[----:B------:R-:W-:Y:S05]  /*3b00*/  BSYNC B2 ;  /* 0x0000000000027941 */ /* 0x000fea0003800000 */
.L_x_19057:
        /* <DEDUP_REMOVED lines=16> */
.L_x_19063:
[----:B------:R-:W-:Y:S05]  /*3c10*/  BSYNC B3 ;  /* 0x0000000000037941 */ /* 0x000fea0003800000 */
.L_x_19062:
        /* <DEDUP_REMOVED lines=42> */
.L_x_19061:
[----:B------:R-:W-:Y:S05]  /*3ec0*/  BSYNC B2 ;  /* 0x0000000000027941 */ /* 0x000fea0003800000 */
.L_x_19060:
[----:B------:R-:W0:Y:S01]  /*3ed0*/  I2F.U32 R124, R113 ;  /* 0x00000071007c7306 */ /* 0x000e220000201000 */
[----:B-----5:R-:W-:Y:S01]  /*3ee0*/  HADD2.F32 R134, -RZ, R104.H0_H0 ;  /* 0x20000068ff867230 */ /* 0x020fe20000004100 */
[----:B------:R-:W-:Y:S01]  /*3ef0*/  IMAD.MOV.U32 R147, RZ, RZ, 0x2f800000 ;  /* 0x2f800000ff937424 */ /* 0x000fe200078e00ff */
[----:B------:R-:W-:Y:S01]  /*3f00*/  BSSY B2, `(.L_x_19064) ;  /* 0x0000015000027945 */ /* 0x000fe20003800000 */
[----:B------:R-:W-:Y:S02]  /*3f10*/  IADD3 R3, R114, 0x1, RZ ;  /* 0x0000000172037810 */ /* 0x000fe40007ffe0ff */
[----:B------:R-:W-:-:S04]  /*3f20*/  FMUL.FTZ R134, R134, R143 ;  /* 0x0000008f86867220 */ /* 0x000fc80000410000 */
[----:B------:R-:W-:Y:S02]  /*3f30*/  FMUL.FTZ R134, R134, c[0x0][0x1e8] ;  /* 0x00007a0086867a20 */ /* 0x000fe40000410000 */
[----:B0-----:R-:W-:-:S05]  /*3f40*/  FFMA.FTZ R124, R124, R147, 1.1641532182693481445e-10 ;  /* 0x2f0000007c7c7423 */ /* 0x001fca0000010093 */
[----:B------:R-:W-:Y:S01]  /*3f50*/  FSETP.GTU.FTZ.AND P1, PT, R124, c[0x0][0x1e4], PT ;  /* 0x000079007c007a0b */ /* 0x000fe20003f3c000 */
[----:B------:R-:W-:-:S03]  /*3f60*/  @P0 HADD2.F32 R124, -RZ, R20.H0_H0 ;  /* 0x20000014ff7c0230 */ /* 0x000fc60000004100 */
        /* <DEDUP_REMOVED lines=13> */
.L_x_19065:
[----:B------:R-:W-:Y:S02]  /*4040*/  IMAD.MOV.U32 R113, RZ, RZ, R2 ;  /* 0x000000ffff717224 */ /* 0x000fe400078e0002 */
.L_x_19066:
[----:B------:R-:W-:Y:S05]  /*4050*/  BSYNC B2 ;  /* 0x0000000000027941 */ /* 0x000fea0003800000 */
.L_x_19064:
        /* <DEDUP_REMOVED lines=16> */
.L_x_19070:
[----:B------:R-:W-:Y:S05]  /*4160*/  BSYNC B3 ;  /* 0x0000000000037941 */ /* 0x000fea0003800000 */
.L_x_19069:
        /* <DEDUP_REMOVED lines=42> */
.L_x_19068:
[----:B------:R-:W-:Y:S05]  /*4410*/  BSYNC B2 ;  /* 0x0000000000027941 */ /* 0x000fea0003800000 */
.L_x_19067:
        /* <DEDUP_REMOVED lines=22> */
.L_x_19072:
[----:B------:R-:W-:Y:S02]  /*4580*/  IMAD.MOV.U32 R104, RZ, RZ, R2 ;  /* 0x000000ffff687224 */ /* 0x000fe400078e0002 */
.L_x_19073:
[----:B------:R-:W-:Y:S05]  /*4590*/  BSYNC B2 ;  /* 0x0000000000027941 */ /* 0x000fea0003800000 */
.L_x_19071:
        /* <DEDUP_REMOVED lines=16> */
.L_x_19077:
[----:B------:R-:W-:Y:S05]  /*46a0*/  BSYNC B3 ;  /* 0x0000000000037941 */ /* 0x000fea0003800000 */
.L_x_19076:
        /* <DEDUP_REMOVED lines=42> */
.L_x_19075:
[----:B------:R-:W-:Y:S05]  /*4950*/  BSYNC B2 ;  /* 0x0000000000027941 */ /* 0x000fea0003800000 */
.L_x_19074:
        /* <DEDUP_REMOVED lines=21> */
.L_x_19079:
[----:B------:R-:W-:Y:S02]  /*4ab0*/  IMAD.MOV.U32 R104, RZ, RZ, R2 ;  /* 0x000000ffff687224 */ /* 0x000fe400078e0002 */
.L_x_19080:
[----:B------:R-:W-:Y:S05]  /*4ac0*/  BSYNC B2 ;  /* 0x0000000000027941 */ /* 0x000fea0003800000 */
.L_x_19078:
        /* <DEDUP_REMOVED lines=16> */
.L_x_19084:
[----:B------:R-:W-:Y:S05]  /*4bd0*/  BSYNC B3 ;  /* 0x0000000000037941 */ /* 0x000fea0003800000 */
.L_x_19083:
        /* <DEDUP_REMOVED lines=42> */
.L_x_19082:
[----:B------:R-:W-:Y:S05]  /*4e80*/  BSYNC B2 ;  /* 0x0000000000027941 */ /* 0x000fea0003800000 */
.L_x_19081:
        /* <DEDUP_REMOVED lines=21> */
.L_x_19086:
[----:B------:R-:W-:Y:S02]  /*4fe0*/  IMAD.MOV.U32 R133, RZ, RZ, R2 ;  /* 0x000000ffff857224 */ /* 0x000fe400078e0002 */
.L_x_19087:
[----:B------:R-:W-:Y:S05]  /*4ff0*/  BSYNC B2 ;  /* 0x0000000000027941 */ /* 0x000fea0003800000 */
.L_x_19085:
        /* <DEDUP_REMOVED lines=16> */
.L_x_19091:
[----:B------:R-:W-:Y:S05]  /*5100*/  BSYNC B3 ;  /* 0x0000000000037941 */ /* 0x000fea0003800000 */
.L_x_19090:
        /* <DEDUP_REMOVED lines=42> */
.L_x_19089:
[----:B------:R-:W-:Y:S05]  /*53b0*/  BSYNC B2 ;  /* 0x0000000000027941 */ /* 0x000fea0003800000 */
.L_x_19088:
        /* <DEDUP_REMOVED lines=21> */
.L_x_19093:
[----:B------:R-:W-:Y:S02]  /*5510*/  IMAD.MOV.U32 R133, RZ, RZ, R2 ;  /* 0x000000ffff857224 */ /* 0x000fe400078e0002 */
.L_x_19094:
[----:B------:R-:W-:Y:S05]  /*5520*/  BSYNC B2 ;  /* 0x0000000000027941 */ /* 0x000fea0003800000 */
.L_x_19092:
        /* <DEDUP_REMOVED lines=16> */
.L_x_19098:
[----:B------:R-:W-:Y:S05]  /*5630*/  BSYNC B3 ;  /* 0x0000000000037941 */ /* 0x000fea0003800000 */
.L_x_19097:
        /* <DEDUP_REMOVED lines=42> */
.L_x_19096:
[----:B------:R-:W-:Y:S05]  /*58e0*/  BSYNC B2 ;  /* 0x0000000000027941 */ /* 0x000fea0003800000 */
.L_x_19095:
        /* <DEDUP_REMOVED lines=21> */
.L_x_19100:
[----:B------:R-:W-:Y:S02]  /*5a40*/  IMAD.MOV.U32 R106, RZ, RZ, R2 ;  /* 0x000000ffff6a7224 */ /* 0x000fe400078e0002 */
.L_x_19101:
[----:B------:R-:W-:Y:S05]  /*5a50*/  BSYNC B2 ;  /* 0x0000000000027941 */ /* 0x000fea0003800000 */
.L_x_19099:
        /* <DEDUP_REMOVED lines=16> */
.L_x_19105:
[----:B------:R-:W-:Y:S05]  /*5b60*/  BSYNC B3 ;  /* 0x0000000000037941 */ /* 0x000fea0003800000 */
.L_x_19104:
        /* <DEDUP_REMOVED lines=42> */
.L_x_19103:
[----:B------:R-:W-:Y:S05]  /*5e10*/  BSYNC B2 ;  /* 0x0000000000027941 */ /* 0x000fea0003800000 */
.L_x_19102:
        /* <DEDUP_REMOVED lines=21> */
.L_x_19107:
[----:B------:R-:W-:Y:S02]  /*5f70*/  IMAD.MOV.U32 R151, RZ, RZ, R2 ;  /* 0x000000ffff977224 */ /* 0x000fe400078e0002 */
.L_x_19108:
[----:B------:R-:W-:Y:S05]  /*5f80*/  BSYNC B2 ;  /* 0x0000000000027941 */ /* 0x000fea0003800000 */
.L_x_19106:
        /* <DEDUP_REMOVED lines=18> */
.L_x_19112:
[----:B------:R-:W-:Y:S05]  /*60b0*/  BSYNC B3 ;  /* 0x0000000000037941 */ /* 0x000fea0003800000 */
.L_x_19111:
        /* <DEDUP_REMOVED lines=42> */
.L_x_19110:
[----:B------:R-:W-:Y:S05]  /*6360*/  BSYNC B2 ;  /* 0x0000000000027941 */ /* 0x000fea0003800000 */
.L_x_19109:
[----:B------:R-:W0:Y:S01]  /*6370*/  I2F.U32 R104, R151 ;  /* 0x0000009700687306 */ /* 0x000e220000201000 */
[----:B------:R-:W-:Y:S01]  /*6380*/  HADD2.F32 R106, -RZ, R107.H1_H1 ;  /* 0x3000006bff6a7230 */ /* 0x000fe20000004100 */
[----:B------:R-:W-:Y:S02]  /*6390*/  SEL R152, RZ, 0x1, P1 ;  /* 0x00000001ff987807 */ /* 0x000fe40000800000 */
[----:B------:R-:W-:Y:S02]  /*63a0*/  SEL R156, RZ, 0x10000, P5 ;  /* 0x00010000ff9c7807 */ /* 0x000fe40002800000 */
        /* <DEDUP_REMOVED lines=19> */
[C---:B------:R-:W-:Y:S02]  /*64e0*/  LEA R156, P0, R145.reuse, c[0x0][0x188], 0x4 ;  /* 0x00006200919c7a11 */ /* 0x040fe400078020ff */
        /* <DEDUP_REMOVED lines=9> */
[----:B------:R-:W-:Y:S02]  /*6580*/  LEA.HI.X R153, R145, c[0x0][0x194], RZ, 0x3, P0 ;  /* 0x0000650091997a11 */ /* 0x000fe400000f1cff */
[----:B------:R-:W-:Y:S01]  /*6590*/  LOP3.LUT R154, R147, R154, RZ, 0xfc, !PT ;  /* 0x0000009a939a7212 */ /* 0x000fe200078efcff */
[----:B------:R0:W-:Y:S01]  /*65a0*/  STG.E.128 [R156.64], R104 ;  /* 0x000000689c007986 */ /* 0x0001e2000c101d06 */
[----:B------:R-:W-:-:S03]  /*65b0*/  IADD3 R145, R145, 0x20, RZ ;  /* 0x0000002091917810 */ /* 0x000fc60007ffe0ff */
[----:B------:R0:W-:Y:S04]  /*65c0*/  STG.E.64 [R152.64], R154 ;  /* 0x0000009a98007986 */ /* 0x0001e8000c101b06 */
.L_x_19056:
[----:B------:R-:W-:Y:S05]  /*65d0*/  BSYNC B1 ;  /* 0x0000000000017941 */ /* 0x000fea0003800000 */
.L_x_19055:
        /* <DEDUP_REMOVED lines=23> */
.L_x_19116:
[----:B0-----:R-:W-:Y:S02]  /*6750*/  IMAD.MOV.U32 R115, RZ, RZ, R2 ;  /* 0x000000ffff737224 */ /* 0x001fe400078e0002 */
.L_x_19117:
[----:B------:R-:W-:Y:S05]  /*6760*/  BSYNC B2 ;  /* 0x0000000000027941 */ /* 0x000fea0003800000 */
.L_x_19115:
        /* <DEDUP_REMOVED lines=16> */
.L_x_19121:
[----:B------:R-:W-:Y:S05]  /*6870*/  BSYNC B3 ;  /* 0x0000000000037941 */ /* 0x000fea0003800000 */
.L_x_19120:
        /* <DEDUP_REMOVED lines=42> */
.L_x_19119:
[----:B------:R-:W-:Y:S05]  /*6b20*/  BSYNC B2 ;  /* 0x0000000000027941 */ /* 0x000fea0003800000 */
.L_x_19118:
        /* <DEDUP_REMOVED lines=23> */
.L_x_19123:
[----:B------:R-:W-:Y:S02]  /*6ca0*/  IMAD.MOV.U32 R115, RZ, RZ, R2 ;  /* 0x000000ffff737224 */ /* 0x000fe400078e0002 */
.L_x_19124:
[----:B------:R-:W-:Y:S05]  /*6cb0*/  BSYNC B2 ;  /* 0x0000000000027941 */ /* 0x000fea0003800000 */
.L_x_19122:
        /* <DEDUP_REMOVED lines=16> */
.L_x_19128:
[----:B------:R-:W-:Y:S05]  /*6dc0*/  BSYNC B3 ;  /* 0x0000000000037941 */ /* 0x000fea0003800000 */
.L_x_19127:
        /* <DEDUP_REMOVED lines=42> */
.L_x_19126:
[----:B------:R-:W-:Y:S05]  /*7070*/  BSYNC B2 ;  /* 0x0000000000027941 */ /* 0x000fea0003800000 */
.L_x_19125:
        /* <DEDUP_REMOVED lines=22> */
.L_x_19130:
[----:B------:R-:W-:Y:S02]  /*71e0*/  IMAD.MOV.U32 R104, RZ, RZ, R2 ;  /* 0x000000ffff687224 */ /* 0x000fe400078e0002 */
.L_x_19131:
[----:B------:R-:W-:Y:S05]  /*71f0*/  BSYNC B2 ;  /* 0x0000000000027941 */ /* 0x000fea0003800000 */
.L_x_19129:
        /* <DEDUP_REMOVED lines=16> */
.L_x_19135:
[----:B------:R-:W-:Y:S05]  /*7300*/  BSYNC B3 ;  /* 0x0000000000037941 */ /* 0x000fea0003800000 */
.L_x_19134:
        /* <DEDUP_REMOVED lines=42> */
.L_x_19133:
[----:B------:R-:W-:Y:S05]  /*75b0*/  BSYNC B2 ;  /* 0x0000000000027941 */ /* 0x000fea0003800000 */
.L_x_19132:
        /* <DEDUP_REMOVED lines=21> */
.L_x_19137:
[----:B------:R-:W-:Y:S02]  /*7710*/  IMAD.MOV.U32 R104, RZ, RZ, R2 ;  /* 0x000000ffff687224 */ /* 0x000fe400078e0002 */
.L_x_19138:
[----:B------:R-:W-:Y:S05]  /*7720*/  BSYNC B2 ;  /* 0x0000000000027941 */ /* 0x000fea0003800000 */
.L_x_19136:
        /* <DEDUP_REMOVED lines=16> */
.L_x_19142:
[----:B------:R-:W-:Y:S05]  /*7830*/  BSYNC B3 ;  /* 0x0000000000037941 */ /* 0x000fea0003800000 */
.L_x_19141:
        /* <DEDUP_REMOVED lines=42> */
.L_x_19140:
[----:B------:R-:W-:Y:S05]  /*7ae0*/  BSYNC B2 ;  /* 0x0000000000027941 */ /* 0x000fea0003800000 */
.L_x_19139:
        /* <DEDUP_REMOVED lines=21> */
.L_x_19144:
[----:B------:R-:W-:Y:S02]  /*7c40*/  IMAD.MOV.U32 R135, RZ, RZ, R2 ;  /* 0x000000ffff877224 */ /* 0x000fe400078e0002 */
.L_x_19145:
[----:B------:R-:W-:Y:S05]  /*7c50*/  BSYNC B2 ;  /* 0x0000000000027941 */ /* 0x000fea0003800000 */
.L_x_19143:
        /* <DEDUP_REMOVED lines=16> */
.L_x_19149:
[----:B------:R-:W-:Y:S05]  /*7d60*/  BSYNC B3 ;  /* 0x0000000000037941 */ /* 0x000fea0003800000 */
.L_x_19148:
        /* <DEDUP_REMOVED lines=42> */
.L_x_19147:
[----:B------:R-:W-:Y:S05]  /*8010*/  BSYNC B2 ;  /* 0x0000000000027941 */ /* 0x000fea0003800000 */
.L_x_19146:
        /* <DEDUP_REMOVED lines=21> */
.L_x_19151:
[----:B------:R-:W-:Y:S02]  /*8170*/  IMAD.MOV.U32 R135, RZ, RZ, R2 ;  /* 0x000000ffff877224 */ /* 0x000fe400078e0002 */
.L_x_19152:
[----:B------:R-:W-:Y:S05]  /*8180*/  BSYNC B2 ;  /* 0x0000000000027941 */ /* 0x000fea0003800000 */
.L_x_19150:
        /* <DEDUP_REMOVED lines=16> */
.L_x_19156:
[----:B------:R-:W-:Y:S05]  /*8290*/  BSYNC B3 ;  /* 0x0000000000037941 */ /* 0x000fea0003800000 */
.L_x_19155:
        /* <DEDUP_REMOVED lines=42> */
.L_x_19154:
[----:B------:R-:W-:Y:S05]  /*8540*/  BSYNC B2 ;  /* 0x0000000000027941 */ /* 0x000fea0003800000 */
.L_x_19153:
        /* <DEDUP_REMOVED lines=21> */
.L_x_19158:
[----:B------:R-:W-:Y:S02]  /*86a0*/  IMAD.MOV.U32 R106, RZ, RZ, R2 ;  /* 0x000000ffff6a7224 */ /* 0x000fe400078e0002 */
.L_x_19159:
[----:B------:R-:W-:Y:S05]  /*86b0*/  BSYNC B2 ;  /* 0x0000000000027941 */ /* 0x000fea0003800000 */
.L_x_19157:
        /* <DEDUP_REMOVED lines=16> */
.L_x_19163:
[----:B------:R-:W-:Y:S05]  /*87c0*/  BSYNC B3 ;  /* 0x0000000000037941 */ /* 0x000fea0003800000 */
.L_x_19162:
        /* <DEDUP_REMOVED lines=42> */
.L_x_19161:
[----:B------:R-:W-:Y:S05]  /*8a70*/  BSYNC B2 ;  /* 0x0000000000027941 */ /* 0x000fea0003800000 */
.L_x_19160:
        /* <DEDUP_REMOVED lines=21> */
.L_x_19165:
[----:B------:R-:W-:Y:S02]  /*8bd0*/  IMAD.MOV.U32 R153, RZ, RZ, R2 ;  /* 0x000000ffff997224 */ /* 0x000fe400078e0002 */
.L_x_19166:
[----:B------:R-:W-:Y:S05]  /*8be0*/  BSYNC B2 ;  /* 0x0000000000027941 */ /* 0x000fea0003800000 */
.L_x_19164:
        /* <DEDUP_REMOVED lines=18> */
.L_x_19170:
[----:B------:R-:W-:Y:S05]  /*8d10*/  BSYNC B3 ;  /* 0x0000000000037941 */ /* 0x000fea0003800000 */
.L_x_19169:
        /* <DEDUP_REMOVED lines=42> */
.L_x_19168:
[----:B------:R-:W-:Y:S05]  /*8fc0*/  BSYNC B2 ;  /* 0x0000000000027941 */ /* 0x000fea0003800000 */
.L_x_19167:
[----:B------:R-:W0:Y:S01]  /*8fd0*/  I2F.U32 R104, R153 ;  /* 0x0000009900687306 */ /* 0x000e220000201000 */
[----:B------:R-:W-:Y:S01]  /*8fe0*/  HADD2.F32 R106, -RZ, R107.H1_H1 ;  /* 0x3000006bff6a7230 */ /* 0x000fe20000004100 */
[----:B------:R-:W-:Y:S01]  /*8ff0*/  ISETP.NE.AND P6, PT, R149, RZ, PT ;  /* 0x000000ff9500720c */ /* 0x000fe20003fc5270 */
[----:B------:R-:W-:Y:S01]  /*9000*/  @P0 HADD2.F32 R157, -RZ, R23.H1_H1 ;  /* 0x30000017ff9d0230 */ /* 0x000fe20000004100 */
[----:B------:R-:W-:Y:S02]  /*9010*/  SEL R155, RZ, 0x10000, P5 ;  /* 0x00010000ff9b7807 */ /* 0x000fe40002800000 */
[----:B------:R-:W-:Y:S01]  /*9020*/  FMUL.FTZ R106, R106, R143 ;  /* 0x0000008f6a6a7220 */ /* 0x000fe20000410000 */
[----:B------:R-:W-:Y:S02]  /*9030*/  SEL R149, RZ, 0x1, P1 ;  /* 0x00000001ff957807 */ /* 0x000fe40000800000 */
[----:B------:R-:W-:Y:S01]  /*9040*/  ISETP.NE.AND P5, PT, R152, RZ, PT ;  /* 0x000000ff9800720c */ /* 0x000fe20003fa5270 */
[----:B------:R-:W-:Y:S01]  /*9050*/  FMUL.FTZ R106, R106, c[0x0][0x1e8] ;  /* 0x00007a006a6a7a20 */ /* 0x000fe20000410000 */
[----:B------:R-:W-:-:S02]  /*9060*/  SEL R105, RZ, 0x1, P2 ;  /* 0x00000001ff697807 */ /* 0x000fc40001000000 */
        /* <DEDUP_REMOVED lines=10> */
[----:B------:R-:W-:-:S03]  /*9110*/  LOP3.LUT R107, R107, R151, R147, 0xfe, !PT ;  /* 0x000000976b6b7212 */ /* 0x000fc600078efe93 */
        /* <DEDUP_REMOVED lines=17> */
.L_x_19114:
[----:B------:R-:W-:Y:S05]  /*9230*/  BSYNC B1 ;  /* 0x0000000000017941 */ /* 0x000fea0003800000 */
.L_x_19113:
        /* <DEDUP_REMOVED lines=23> */
.L_x_19174:
[----:B0-----:R-:W-:Y:S02]  /*93b0*/  MOV R117, R2 ;  /* 0x0000000200757202 */ /* 0x001fe40000000f00 */
.L_x_19175:
[----:B------:R-:W-:Y:S05]  /*93c0*/  BSYNC B2 ;  /* 0x0000000000027941 */ /* 0x000fea0003800000 */
.L_x_19173:
        /* <DEDUP_REMOVED lines=16> */
.L_x_19179:
[----:B------:R-:W-:Y:S05]  /*94d0*/  BSYNC B3 ;  /* 0x0000000000037941 */ /* 0x000fea0003800000 */
.L_x_19178:
[----:B------:R-:W-:Y:S01]  /*94e0*/  IMAD.HI.U32 R2, R11, -0x326172a9, RZ ;  /* 0xcd9e8d570b027827 */ /* 0x000fe200078e00ff */
[----:B------:R-:W-:Y:S02]  /*94f0*/  LOP3.LUT R3, R3, UR5, R0, 0x96, !PT ;  /* 0x0000000503037c12 */ /* 0x000fe4000f8e9600 */
[----:B------:R-:W-:Y:S01]  /*9500*/  MOV R118, RZ ;  /* 0x000000ff00767202 */ /* 0x000fe20000000f00 */
        /* <DEDUP_REMOVED lines=39> */
.L_x_19177:
[----:B------:R-:W-:Y:S05]  /*9780*/  BSYNC B2 ;  /* 0x0000000000027941 */ /* 0x000fea0003800000 */
.L_x_19176:
        /* <DEDUP_REMOVED lines=23> */
.L_x_19181:
[----:B------:R-:W-:Y:S02]  /*9900*/  IMAD.MOV.U32 R117, RZ, RZ, R2 ;  /* 0x000000ffff757224 */ /* 0x000fe400078e0002 */
.L_x_19182:
[----:B------:R-:W-:Y:S05]  /*9910*/  BSYNC B2 ;  /* 0x0000000000027941 */ /* 0x000fea0003800000 */
.L_x_19180:
        /* <DEDUP_REMOVED lines=16> */
.L_x_19186:
[----:B------:R-:W-:Y:S05]  /*9a20*/  BSYNC B3 ;  /* 0x0000000000037941 */ /* 0x000fea0003800000 */
.L_x_19185:
        /* <DEDUP_REMOVED lines=42> */
.L_x_19184:
[----:B------:R-:W-:Y:S05]  /*9cd0*/  BSYNC B2 ;  /* 0x0000000000027941 */ /* 0x000fea0003800000 */
.L_x_19183:
        /* <DEDUP_REMOVED lines=22> */
.L_x_19188:
[----:B------:R-:W-:Y:S02]  /*9e40*/  IMAD.MOV.U32 R104, RZ, RZ, R2 ;  /* 0x000000ffff687224 */ /* 0x000fe400078e0002 */
.L_x_19189:
[----:B------:R-:W-:Y:S05]  /*9e50*/  BSYNC B2 ;  /* 0x0000000000027941 */ /* 0x000fea0003800000 */
.L_x_19187:
        /* <DEDUP_REMOVED lines=16> */
.L_x_19193:
[----:B------:R-:W-:Y:S05]  /*9f60*/  BSYNC B3 ;  /* 0x0000000000037941 */ /* 0x000fea0003800000 */
.L_x_19192:
        /* <DEDUP_REMOVED lines=42> */
.L_x_19191:
[----:B------:R-:W-:Y:S05]  /*a210*/  BSYNC B2 ;  /* 0x0000000000027941 */ /* 0x000fea0003800000 */
.L_x_19190:
        /* <DEDUP_REMOVED lines=21> */
.L_x_19195:
[----:B------:R-:W-:Y:S02]  /*a370*/  IMAD.MOV.U32 R104, RZ, RZ, R2 ;  /* 0x000000ffff687224 */ /* 0x000fe400078e0002 */
.L_x_19196:
[----:B------:R-:W-:Y:S05]  /*a380*/  BSYNC B2 ;  /* 0x0000000000027941 */ /* 0x000fea0003800000 */
.L_x_19194:
        /* <DEDUP_REMOVED lines=16> */
.L_x_19200:
[----:B------:R-:W-:Y:S05]  /*a490*/  BSYNC B3 ;  /* 0x0000000000037941 */ /* 0x000fea0003800000 */
.L_x_19199:
        /* <DEDUP_REMOVED lines=42> */
.L_x_19198:
[----:B------:R-:W-:Y:S05]  /*a740*/  BSYNC B2 ;  /* 0x0000000000027941 */ /* 0x000fea0003800000 */
.L_x_19197:
        /* <DEDUP_REMOVED lines=21> */
.L_x_19202:
[----:B------:R-:W-:Y:S02]  /*a8a0*/  IMAD.MOV.U32 R137, RZ, RZ, R2 ;  /* 0x000000ffff897224 */ /* 0x000fe400078e0002 */
.L_x_19203:
[----:B------:R-:W-:Y:S05]  /*a8b0*/  BSYNC B2 ;  /* 0x0000000000027941 */ /* 0x000fea0003800000 */
.L_x_19201:
        /* <DEDUP_REMOVED lines=16> */
.L_x_19207:
[----:B------:R-:W-:Y:S05]  /*a9c0*/  BSYNC B3 ;  /* 0x0000000000037941 */ /* 0x000fea0003800000 */
.L_x_19206:
        /* <DEDUP_REMOVED lines=42> */
.L_x_19205:
[----:B------:R-:W-:Y:S05]  /*ac70*/  BSYNC B2 ;  /* 0x0000000000027941 */ /* 0x000fea0003800000 */
.L_x_19204:
        /* <DEDUP_REMOVED lines=21> */
.L_x_19209:
[----:B------:R-:W-:Y:S02]  /*add0*/  IMAD.MOV.U32 R137, RZ, RZ, R2 ;  /* 0x000000ffff897224 */ /* 0x000fe400078e0002 */
.L_x_19210:
[----:B------:R-:W-:Y:S05]  /*ade0*/  BSYNC B2 ;  /* 0x0000000000027941 */ /* 0x000fea0003800000 */
.L_x_19208:
        /* <DEDUP_REMOVED lines=16> */
.L_x_19214:
[----:B------:R-:W-:Y:S05]  /*aef0*/  BSYNC B3 ;  /* 0x0000000000037941 */ /* 0x000fea0003800000 */
.L_x_19213:
        /* <DEDUP_REMOVED lines=42> */
.L_x_19212:
[----:B------:R-:W-:Y:S05]  /*b1a0*/  BSYNC B2 ;  /* 0x0000000000027941 */ /* 0x000fea0003800000 */
.L_x_19211:
        /* <DEDUP_REMOVED lines=21> */
.L_x_19216:
[----:B------:R-:W-:Y:S02]  /*b300*/  IMAD.MOV.U32 R106, RZ, RZ, R2 ;  /* 0x000000ffff6a7224 */ /* 0x000fe400078e0002 */
.L_x_19217:
[----:B------:R-:W-:Y:S05]  /*b310*/  BSYNC B2 ;  /* 0x0000000000027941 */ /* 0x000fea0003800000 */
.L_x_19215:
        /* <DEDUP_REMOVED lines=16> */
.L_x_19221:
[----:B------:R-:W-:Y:S05]  /*b420*/  BSYNC B3 ;  /* 0x0000000000037941 */ /* 0x000fea0003800000 */
.L_x_19220:
        /* <DEDUP_REMOVED lines=42> */
.L_x_19219:
[----:B------:R-:W-:Y:S05]  /*b6d0*/  BSYNC B2 ;  /* 0x0000000000027941 */ /* 0x000fea0003800000 */
.L_x_19218:
        /* <DEDUP_REMOVED lines=21> */
.L_x_19223:
[----:B------:R-:W-:Y:S02]  /*b830*/  IMAD.MOV.U32 R153, RZ, RZ, R2 ;  /* 0x000000ffff997224 */ /* 0x000fe400078e0002 */
.L_x_19224:
[----:B------:R-:W-:Y:S05]  /*b840*/  BSYNC B2 ;  /* 0x0000000000027941 */ /* 0x000fea0003800000 */
.L_x_19222:
        /* <DEDUP_REMOVED lines=18> */
.L_x_19228:
[----:B------:R-:W-:Y:S05]  /*b970*/  BSYNC B3 ;  /* 0x0000000000037941 */ /* 0x000fea0003800000 */
.L_x_19227:
        /* <DEDUP_REMOVED lines=42> */
.L_x_19226:
[----:B------:R-:W-:Y:S05]  /*bc20*/  BSYNC B2 ;  /* 0x0000000000027941 */ /* 0x000fea0003800000 */
.L_x_19225:
[----:B------:R-:W0:Y:S01]  /*bc30*/  I2F.U32 R104, R153 ;  /* 0x0000009900687306 */ /* 0x000e220000201000 */
[----:B------:R-:W-:Y:S01]  /*bc40*/  HADD2.F32 R106, -RZ, R107.H1_H1 ;  /* 0x3000006bff6a7230 */ /* 0x000fe20000004100 */
[----:B------:R-:W-:Y:S01]  /*bc50*/  SEL R155, RZ, 0x10000, P5 ;  /* 0x00010000ff9b7807 */ /* 0x000fe20002800000 */
[----:B------:R-:W-:Y:S01]  /*bc60*/  @P0 HADD2.F32 R157, -RZ, R23.H1_H1 ;  /* 0x30000017ff9d0230 */ /* 0x000fe20000004100 */
[----:B------:R-:W-:Y:S02]  /*bc70*/  SEL R149, RZ, 0x1, P1 ;  /* 0x00000001ff957807 */ /* 0x000fe40000800000 */
[----:B------:R-:W-:Y:S01]  /*bc80*/  FMUL.FTZ R106, R106, R143 ;  /* 0x0000008f6a6a7220 */ /* 0x000fe20000410000 */
[----:B------:R-:W-:Y:S02]  /*bc90*/  ISETP.NE.AND P5, PT, R152, RZ, PT ;  /* 0x000000ff9800720c */ /* 0x000fe40003fa5270 */
[----:B------:R-:W-:Y:S01]  /*bca0*/  SEL R105, RZ, 0x1, P2 ;  /* 0x00000001ff697807 */ /* 0x000fe20001000000 */
[----:B------:R-:W-:Y:S01]  /*bcb0*/  FMUL.FTZ R106, R106, c[0x0][0x1e8] ;  /* 0x00007a006a6a7a20 */ /* 0x000fe20000410000 */
[----:B------:R-:W-:-:S02]  /*bcc0*/  SEL R152, RZ, 0x100, P4 ;  /* 0x00000100ff987807 */ /* 0x000fc40002000000 */
[----:B------:R-:W-:Y:S02]  /*bcd0*/  SEL R154, RZ, 0x1, P5 ;  /* 0x00000001ff9a7807 */ /* 0x000fe40002800000 */
[----:B------:R-:W-:Y:S01]  /*bce0*/  ISETP.NE.AND P6, PT, R147, RZ, PT ;  /* 0x000000ff9300720c */ /* 0x000fe20003fc5270 */
        /* <DEDUP_REMOVED lines=26> */
.L_x_19172:
[----:B------:R-:W-:Y:S05]  /*be90*/  BSYNC B1 ;  /* 0x0000000000017941 */ /* 0x000fea0003800000 */
.L_x_19171:
        /* <DEDUP_REMOVED lines=23> */
.L_x_19232:
[----:B0-----:R-:W-:Y:S02]  /*c010*/  IMAD.MOV.U32 R119, RZ, RZ, R2 ;  /* 0x000000ffff777224 */ /* 0x001fe400078e0002 */
.L_x_19233:
[----:B------:R-:W-:Y:S05]  /*c020*/  BSYNC B2 ;  /* 0x0000000000027941 */ /* 0x000fea0003800000 */
.L_x_19231:
        /* <DEDUP_REMOVED lines=16> */
.L_x_19237:
[----:B------:R-:W-:Y:S05]  /*c130*/  BSYNC B3 ;  /* 0x0000000000037941 */ /* 0x000fea0003800000 */
.L_x_19236:
        /* <DEDUP_REMOVED lines=42> */
.L_x_19235:
[----:B------:R-:W-:Y:S05]  /*c3e0*/  BSYNC B2 ;  /* 0x0000000000027941 */ /* 0x000fea0003800000 */
.L_x_19234:
        /* <DEDUP_REMOVED lines=23> */
.L_x_19239:
[----:B------:R-:W-:Y:S02]  /*c560*/  IMAD.MOV.U32 R119, RZ, RZ, R2 ;  /* 0x000000ffff777224 */ /* 0x000fe400078e0002 */
.L_x_19240:
[----:B------:R-:W-:Y:S05]  /*c570*/  BSYNC B2 ;  /* 0x0000000000027941 */ /* 0x000fea0003800000 */
.L_x_19238:
        /* <DEDUP_REMOVED lines=16> */
.L_x_19244:
[----:B------:R-:W-:Y:S05]  /*c680*/  BSYNC B3 ;  /* 0x0000000000037941 */ /* 0x000fea0003800000 */
.L_x_19243:
        /* <DEDUP_REMOVED lines=42> */
.L_x_19242:
[----:B------:R-:W-:Y:S05]  /*c930*/  BSYNC B2 ;  /* 0x0000000000027941 */ /* 0x000fea0003800000 */
.L_x_19241:
        /* <DEDUP_REMOVED lines=22> */
.L_x_19246:
[----:B------:R-:W-:Y:S02]  /*caa0*/  IMAD.MOV.U32 R104, RZ, RZ, R2 ;  /* 0x000000ffff687224 */ /* 0x000fe400078e0002 */
.L_x_19247:
[----:B------:R-:W-:Y:S05]  /*cab0*/  BSYNC B2 ;  /* 0x0000000000027941 */ /* 0x000fea0003800000 */
.L_x_19245:
        /* <DEDUP_REMOVED lines=16> */
.L_x_19251:
[----:B------:R-:W-:Y:S05]  /*cbc0*/  BSYNC B3 ;  /* 0x0000000000037941 */ /* 0x000fea0003800000 */
.L_x_19250:
        /* <DEDUP_REMOVED lines=42> */
.L_x_19249:
[----:B------:R-:W-:Y:S05]  /*ce70*/  BSYNC B2 ;  /* 0x0000000000027941 */ /* 0x000fea0003800000 */
.L_x_19248:
        /* <DEDUP_REMOVED lines=21> */
.L_x_19253:
[----:B------:R-:W-:Y:S02]  /*cfd0*/  IMAD.MOV.U32 R104, RZ, RZ, R2 ;  /* 0x000000ffff687224 */ /* 0x000fe400078e0002 */
.L_x_19254:
[----:B------:R-:W-:Y:S05]  /*cfe0*/  BSYNC B2 ;  /* 0x0000000000027941 */ /* 0x000fea0003800000 */
.L_x_19252:
        /* <DEDUP_REMOVED lines=16> */
.L_x_19258:
[----:B------:R-:W-:Y:S05]  /*d0f0*/  BSYNC B3 ;  /* 0x0000000000037941 */ /* 0x000fea0003800000 */
.L_x_19257:
        /* <DEDUP_REMOVED lines=42> */
.L_x_19256:
[----:B------:R-:W-:Y:S05]  /*d3a0*/  BSYNC B2 ;  /* 0x0000000000027941 */ /* 0x000fea0003800000 */
.L_x_19255:
        /* <DEDUP_REMOVED lines=21> */
.L_x_19260:
[----:B------:R-:W-:Y:S02]  /*d500*/  IMAD.MOV.U32 R139, RZ, RZ, R2 ;  /* 0x000000ffff8b7224 */ /* 0x000fe400078e0002 */
.L_x_19261:
[----:B------:R-:W-:Y:S05]  /*d510*/  BSYNC B2 ;  /* 0x0000000000027941 */ /* 0x000fea0003800000 */
.L_x_19259:
        /* <DEDUP_REMOVED lines=16> */
.L_x_19265:
[----:B------:R-:W-:Y:S05]  /*d620*/  BSYNC B3 ;  /* 0x0000000000037941 */ /* 0x000fea0003800000 */
.L_x_19264:
        /* <DEDUP_REMOVED lines=42> */
.L_x_19263:
[----:B------:R-:W-:Y:S05]  /*d8d0*/  BSYNC B2 ;  /* 0x0000000000027941 */ /* 0x000fea0003800000 */
.L_x_19262:
        /* <DEDUP_REMOVED lines=21> */
.L_x_19267:
[----:B------:R-:W-:Y:S02]  /*da30*/  IMAD.MOV.U32 R139, RZ, RZ, R2 ;  /* 0x000000ffff8b7224 */ /* 0x000fe400078e0002 */
.L_x_19268:
[----:B------:R-:W-:Y:S05]  /*da40*/  BSYNC B2 ;  /* 0x0000000000027941 */ /* 0x000fea0003800000 */
.L_x_19266:
        /* <DEDUP_REMOVED lines=16> */
.L_x_19272:
[----:B------:R-:W-:Y:S05]  /*db50*/  BSYNC B3 ;  /* 0x0000000000037941 */ /* 0x000fea0003800000 */
.L_x_19271:
        /* <DEDUP_REMOVED lines=42> */
.L_x_19270:
[----:B------:R-:W-:Y:S05]  /*de00*/  BSYNC B2 ;  /* 0x0000000000027941 */ /* 0x000fea0003800000 */
.L_x_19269:
        /* <DEDUP_REMOVED lines=21> */
.L_x_19274:
[----:B------:R-:W-:Y:S02]  /*df60*/  IMAD.MOV.U32 R106, RZ, RZ, R2 ;  /* 0x000000ffff6a7224 */ /* 0x000fe400078e0002 */
.L_x_19275:
[----:B------:R-:W-:Y:S05]  /*df70*/  BSYNC B2 ;  /* 0x0000000000027941 */ /* 0x000fea0003800000 */
.L_x_19273:
        /* <DEDUP_REMOVED lines=16> */
.L_x_19279:
[----:B------:R-:W-:Y:S05]  /*e080*/  BSYNC B3 ;  /* 0x0000000000037941 */ /* 0x000fea0003800000 */
.L_x_19278:
        /* <DEDUP_REMOVED lines=42> */
.L_x_19277:
[----:B------:R-:W-:Y:S05]  /*e330*/  BSYNC B2 ;  /* 0x0000000000027941 */ /* 0x000fea0003800000 */
.L_x_19276:
        /* <DEDUP_REMOVED lines=21> */
.L_x_19281:
[----:B------:R-:W-:Y:S02]  /*e490*/  IMAD.MOV.U32 R106, RZ, RZ, R2 ;  /* 0x000000ffff6a7224 */ /* 0x000fe400078e0002 */
.L_x_19282:
[----:B------:R-:W-:Y:S05]  /*e4a0*/  BSYNC B2 ;  /* 0x0000000000027941 */ /* 0x000fea0003800000 */
.L_x_19280:
        /* <DEDUP_REMOVED lines=18> */
.L_x_19286:
[----:B------:R-:W-:Y:S05]  /*e5d0*/  BSYNC B3 ;  /* 0x0000000000037941 */ /* 0x000fea0003800000 */
.L_x_19285:
        /* <DEDUP_REMOVED lines=42> */
.L_x_19284:
[----:B------:R-:W-:Y:S05]  /*e880*/  BSYNC B2 ;  /* 0x0000000000027941 */ /* 0x000fea0003800000 */
.L_x_19283:
        /* <DEDUP_REMOVED lines=14> */
[----:B0-----:R-:W-:Y:S01]  /*e970*/  FFMA.FTZ R104, R104, R149, 1.1641532182693481445e-10 ;  /* 0x2f00000068687423 */ /* 0x001fe20000010095 */
[----:B------:R-:W-:Y:S01]  /*e980*/  F2FP.PACK_AB R106, R140, R129 ;  /* 0x000000818c6a723e */ /* 0x000fe200000000ff */
[----:B------:R-:W-:-:S03]  /*e990*/  IMAD.WIDE.U32 R154, R154, 0x100, RZ ;  /* 0x000001009a9a7825 */ /* 0x000fc600078e00ff */
[----:B------:R-:W-:Y:S01]  /*e9a0*/  FSETP.GTU.FTZ.AND P1, PT, R104, c[0x0][0x1e4], PT ;  /* 0x0000790068007a0b */ /* 0x000fe20003f3c000 */
[----:B------:R-:W-:-:S03]  /*e9b0*/  IMAD.WIDE.U32 R104, R105, 0x10000, RZ ;  /* 0x0001000069687825 */ /* 0x000fc600078e00ff */
[----:B------:R-:W-:Y:S02]  /*e9c0*/  FSEL R150, R150, RZ, !P1 ;  /* 0x000000ff96967208 */ /* 0x000fe40004800000 */
[----:B------:R-:W-:-:S03]  /*e9d0*/  SEL R107, RZ, 0x1000000, P1 ;  /* 0x01000000ff6b7807 */ /* 0x000fc60000800000 */
[----:B------:R-:W-:Y:S01]  /*e9e0*/  @P0 FADD.FTZ R150, R143, R150 ;  /* 0x000000968f960221 */ /* 0x000fe20000010000 */
[----:B------:R-:W-:Y:S02]  /*e9f0*/  LOP3.LUT R107, R151, R107, R156, 0xfe, !PT ;  /* 0x0000006b976b7212 */ /* 0x000fe400078efe9c */
[----:B------:R-:W-:Y:S02]  /*ea00*/  LEA R156, P0, R145, c[0x0][0x188], 0x4 ;  /* 0x00006200919c7a11 */ /* 0x000fe400078020ff */
[----:B------:R-:W-:Y:S02]  /*ea10*/  LOP3.LUT R147, R153, R107, R147, 0xfe, !PT ;  /* 0x0000006b99937212 */ /* 0x000fe400078efe93 */
[----:B------:R-:W-:Y:S02]  /*ea20*/  LOP3.LUT R143, R154, R152, R104, 0xfe, !PT ;  /* 0x000000989a8f7212 */ /* 0x000fe400078efe68 */
[----:B------:R-:W-:Y:S02]  /*ea30*/  LEA.HI.X R157, R145, c[0x0][0x18c], RZ, 0x4, P0 ;  /* 0x00006300919d7a11 */ /* 0x000fe400000f24ff */
[----:B------:R-:W-:-:S02]  /*ea40*/  SEL R154, RZ, 0x1, P6 ;  /* 0x00000001ff9a7807 */ /* 0x000fc40003000000 */
[----:B------:R-:W-:Y:S02]  /*ea50*/  LEA R152, P0, R145, c[0x0][0x190], 0x3 ;  /* 0x0000640091987a11 */ /* 0x000fe400078018ff */
[----:B------:R-:W-:Y:S02]  /*ea60*/  LOP3.LUT R155, R155, R147, R105, 0xfe, !PT ;  /* 0x000000939b9b7212 */ /* 0x000fe400078efe69 */
[----:B------:R-:W-:Y:S02]  /*ea70*/  F2FP.PACK_AB R105, R130, R119 ;  /* 0x000000778269723e */ /* 0x000fe400000000ff */
[----:B------:R-:W-:Y:S02]  /*ea80*/  F2FP.PACK_AB R104, R120, R109 ;  /* 0x0000006d7868723e */ /* 0x000fe400000000ff */
[----:B------:R-:W-:Y:S02]  /*ea90*/  F2FP.PACK_AB R107, R150, R139 ;  /* 0x0000008b966b723e */ /* 0x000fe400000000ff */
[----:B------:R-:W-:-:S02]  /*eaa0*/  LEA.HI.X R153, R145, c[0x0][0x194], RZ, 0x3, P0 ;  /* 0x0000650091997a11 */ /* 0x000fc400000f1cff */
[----:B------:R-:W-:Y:S01]  /*eab0*/  LOP3.LUT R154, R143, R154, RZ, 0xfc, !PT ;  /* 0x0000009a8f9a7212 */ /* 0x000fe200078efcff */
[----:B------:R0:W-:Y:S04]  /*eac0*/  STG.E.128 [R156.64], R104 ;  /* 0x000000689c007986 */ /* 0x0001e8000c101d06 */
[----:B------:R0:W-:Y:S02]  /*ead0*/  STG.E.64 [R152.64], R154 ;  /* 0x0000009a98007986 */ /* 0x0001e4000c101b06 */
.L_x_19230:
[----:B------:R-:W-:Y:S05]  /*eae0*/  BSYNC B1 ;  /* 0x0000000000017941 */ /* 0x000fea0003800000 */
.L_x_19229:
        /* <DEDUP_REMOVED lines=49> */
.L_x_19301:
        /* <DEDUP_REMOVED lines=102> */
.L_x_19302:
[----:B------:R-:W-:Y:S01]  /*f460*/  FMUL.FTZ R104, R145, R145 ;  /* 0x0000009191687220 */ /* 0x000fe20000410000 */
[----:B------:R-:W-:Y:S01]  /*f470*/  ISETP.NE.AND P0, PT, RZ, UR8, PT ;  /* 0x00000008ff007c0c */ /* 0x000fe2000bf05270 */
[----:B-1----:R-:W-:Y:S01]  /*f480*/  FADD.FTZ R141, R141, R152 ;  /* 0x000000988d8d7221 */ /* 0x002fe20000010000 */
[----:B------:R-:W-:Y:S01]  /*f490*/  MOV R106, c[0x0][0x1e0] ;  /* 0x00007800006a7a02 */ /* 0x000fe20000000f00 */
[----:B------:R-:W-:Y:S01]  /*f4a0*/  BSSY B1, `(.L_x_19289) ;  /* 0x000002e000017945 */ /* 0x000fe20003800000 */
[----:B------:R-:W-:Y:S02]  /*f4b0*/  FSEL R105, R104, RZ, P0 ;  /* 0x000000ff68697208 */ /* 0x000fe40000000000 */
[----:B------:R-:W-:Y:S01]  /*f4c0*/  ISETP.NE.AND P1, PT, R110, RZ, PT ;  /* 0x000000ff6e00720c */ /* 0x000fe20003f25270 */
[----:B------:R-:W-:Y:S01]  /*f4d0*/  FFMA.FTZ R104, R141, R106, c[0x0][0x228] ;  /* 0x00008a008d687623 */ /* 0x000fe2000001006a */
[----:B------:R-:W-:Y:S01]  /*f4e0*/  FSEL R141, R145, RZ, !P0 ;  /* 0x000000ff918d7208 */ /* 0x000fe20004000000 */
        /* <DEDUP_REMOVED lines=25> */
[----:B-----5:R-:W-:Y:S02]  /*f680*/  FFMA.FTZ R104, R92, R105, R100 ;  /* 0x000000695c687223 */ /* 0x020fe40000010064 */
[----:B------:R-:W-:Y:S02]  /*f690*/  FFMA.FTZ R105, R93, R106, R101 ;  /* 0x0000006a5d697223 */ /* 0x000fe40000010065 */
[----:B------:R-:W-:Y:S02]  /*f6a0*/  FFMA.FTZ R107, R94, R107, R102 ;  /* 0x0000006b5e6b7223 */ /* 0x000fe40000010066 */
        /* <DEDUP_REMOVED lines=13> */
.L_x_19290:
[----:B------:R-:W-:Y:S05]  /*f780*/  BSYNC B1 ;  /* 0x0000000000017941 */ /* 0x000fea0003800000 */
.L_x_19289:
[----:B------:R-:W-:Y:S01]  /*f790*/  ISETP.NE.AND P0, PT, R14, RZ, PT ;  /* 0x000000ff0e00720c */ /* 0x000fe20003f05270 */
[----:B------:R-:W-:-:S12]  /*f7a0*/  BSSY B1, `(.L_x_19291) ;  /* 0x0000022000017945 */ /* 0x000fd80003800000 */
[----:B------:R-:W-:Y:S05]  /*f7b0*/  @!P0 BRA `(.L_x_19292) ;  /* 0x0000020000008947 */ /* 0x000fea0003800000 */
[--C-:B0-2---:R-:W-:Y:S01]  /*f7c0*/  FADD.FTZ R104, R15, -R141.reuse ;  /* 0x8000008d0f687221 */ /* 0x105fe20000010000 */
        /* <DEDUP_REMOVED lines=31> */
.L_x_19292:
[----:B------:R-:W-:Y:S05]  /*f9c0*/  BSYNC B1 ;  /* 0x0000000000017941 */ /* 0x000fea0003800000 */
.L_x_19291:
        /* <DEDUP_REMOVED lines=35> */
.L_x_19294:
[----:B------:R-:W-:Y:S05]  /*fc00*/  BSYNC B1 ;  /* 0x0000000000017941 */ /* 0x000fea0003800000 */
.L_x_19293:
        /* <DEDUP_REMOVED lines=35> */
.L_x_19296:
[----:B------:R-:W-:Y:S05]  /*fe40*/  BSYNC B1 ;  /* 0x0000000000017941 */ /* 0x000fea0003800000 */
.L_x_19295:
        /* <DEDUP_REMOVED lines=34> */
.L_x_19298:
[----:B------:R-:W-:Y:S05]  /*10070*/  BSYNC B1 ;  /* 0x0000000000017941 */ /* 0x000fea0003800000 */
.L_x_19297:
[----:B------:R-:W-:-:S05]  /*10080*/  MOV R12, 0x4 ;  /* 0x00000004000c7802 */ /* 0x000fca0000000f00 */
[----:B------:R-:W-:-:S05]  /*10090*/  IMAD R7, R12, c[0x0][0x160], R7 ;  /* 0x000058000c077a24 */ /* 0x000fca00078e0207 */
[----:B------:R-:W-:-:S13]  /*100a0*/  ISETP.GE.AND P0, PT, R7, c[0x0][0x164], PT ;  /* 0x0000590007007a0c */ /* 0x000fda0003f06270 */
[----:B0-2--5:R-:W-:Y:S01]  /*100b0*/  @P0 CALL.REL.NOINC `(.L_x_19299) ;  /* 0x0000001000000944 */ /* 0x025fe20003c00000 */
[----:B------:R-:W-:Y:S05]  /*100c0*/  BRA `(.L_x_19300) ;  /* 0xffff0b7000007947 */ /* 0x000fea000383ffff */
.L_x_19299:
[----:B------:R-:W-:Y:S05]  /*100d0*/  BSYNC B0 ;  /* 0x0000000000007941 */ /* 0x000fea0003800000 */
.L_x_18996:
[----:B------:R-:W-:Y:S05]  /*100e0*/  EXIT ;  /* 0x000000000000794d */ /* 0x000fea0003800000 */
.L_x_19287:
[----:B------:R-:W-:Y:S01]  /*100f0*/  IMAD.MOV.U32 R141, RZ, RZ, 0x1 ;  /* 0x00000001ff8d7424 */ /* 0x000fe200078e00ff */
[----:B------:R-:W-:Y:S01]  /*10100*/  MOV R104, 0x10140 ;  /* 0x0001014000687802 */ /* 0x000fe20000000f00 */
[----:B------:R-:W-:Y:S02]  /*10110*/  IMAD.MOV.U32 R107, RZ, RZ, 0x1f ;  /* 0x0000001fff6b7424 */ /* 0x000fe400078e00ff */
[----:B------:R-:W-:Y:S02]  /*10120*/  IMAD.MOV.U32 R154, RZ, RZ, -0x1 ;  /* 0xffffffffff9a7424 */ /* 0x000fe400078e00ff */
[----:B-----5:R-:W-:Y:S05]  /*10130*/  CALL.REL.NOINC `($__internal_88_$__cuda_sm70_shflsync_bfly_p) ;  /* 0x000008d000007944 */ /* 0x020fea0003c00000 */
[----:B-1----:R-:W-:Y:S01]  /*10140*/  MOV R105, R141 ;  /* 0x0000008d00697202 */ /* 0x002fe20000000f00 */
[----:B0-----:R-:W-:Y:S05]  /*10150*/  BRA `(.L_x_19301) ;  /* 0xffffeca000007947 */ /* 0x001fea000383ffff */
.L_x_19288:
[----:B0-----:R-:W-:Y:S01]  /*10160*/  IMAD.MOV.U32 R106, RZ, RZ, R143 ;  /* 0x000000ffff6a7224 */ /* 0x001fe200078e008f */
[----:B------:R-:W-:Y:S01]  /*10170*/  MOV R154, 0xffffffff ;  /* 0xffffffff009a7802 */ /* 0x000fe20000000f00 */
[----:B------:R-:W-:Y:S01]  /*10180*/  IMAD.MOV.U32 R141, RZ, RZ, 0x2 ;  /* 0x00000002ff8d7424 */ /* 0x000fe200078e00ff */
[----:B------:R-:W-:Y:S01]  /*10190*/  MOV R104, 0x101c0 ;  /* 0x000101c000687802 */ /* 0x000fe20000000f00 */
[----:B------:R-:W-:Y:S02]  /*101a0*/  IMAD.MOV.U32 R107, RZ, RZ, 0x1f ;  /* 0x0000001fff6b7424 */ /* 0x000fe400078e00ff */
[----:B-----5:R-:W-:Y:S05]  /*101b0*/  CALL.REL.NOINC `($__internal_88_$__cuda_sm70_shflsync_bfly_p) ;  /* 0x0000085000007944 */ /* 0x020fea0003c00000 */
[----:B01----:R-:W-:Y:S01]  /*101c0*/  FADD.FTZ R106, R143, R141 ;  /* 0x0000008d8f6a7221 */ /* 0x003fe20000010000 */
[----:B------:R-:W-:Y:S01]  /*101d0*/  MOV R104, 0x10220 ;  /* 0x0001022000687802 */ /* 0x000fe20000000f00 */
[----:B------:R-:W-:-:S02]  /*101e0*/  IMAD.MOV.U32 R141, RZ, RZ, 0x4 ;  /* 0x00000004ff8d7424 */ /* 0x000fc400078e00ff */
[----:B------:R-:W-:Y:S02]  /*101f0*/  IMAD.MOV.U32 R107, RZ, RZ, 0x1f ;  /* 0x0000001fff6b7424 */ /* 0x000fe400078e00ff */
[----:B------:R-:W-:Y:S02]  /*10200*/  IMAD.MOV.U32 R154, RZ, RZ, -0x1 ;  /* 0xffffffffff9a7424 */ /* 0x000fe400078e00ff */
[----:B------:R-:W-:Y:S05]  /*10210*/  CALL.REL.NOINC `($__internal_88_$__cuda_sm70_shflsync_bfly_p) ;  /* 0x000007f000007944 */ /* 0x000fea0003c00000 */
[----:B01----:R-:W-:Y:S01]  /*10220*/  FADD.FTZ R106, R106, R141 ;  /* 0x0000008d6a6a7221 */ /* 0x003fe20000010000 */
[----:B------:R-:W-:Y:S01]  /*10230*/  HFMA2.MMA R141, -RZ, RZ, 0, 4.76837158203125e-07 ;  /* 0x00000008ff8d7435 */ /* 0x000fe200000001ff */
[----:B------:R-:W-:Y:S01]  /*10240*/  IMAD.MOV.U32 R107, RZ, RZ, 0x1f ;  /* 0x0000001fff6b7424 */ /* 0x000fe200078e00ff */
[----:B------:R-:W-:Y:S01]  /*10250*/  MOV R104, 0x10280 ;  /* 0x0001028000687802 */ /* 0x000fe20000000f00 */
[----:B------:R-:W-:-:S03]  /*10260*/  IMAD.MOV.U32 R154, RZ, RZ, -0x1 ;  /* 0xffffffffff9a7424 */ /* 0x000fc600078e00ff */
[----:B------:R-:W-:Y:S05]  /*10270*/  CALL.REL.NOINC `($__internal_88_$__cuda_sm70_shflsync_bfly_p) ;  /* 0x0000079000007944 */ /* 0x000fea0003c00000 */
[----:B01----:R-:W-:Y:S01]  /*10280*/  FADD.FTZ R106, R106, R141 ;  /* 0x0000008d6a6a7221 */ /* 0x003fe20000010000 */
[----:B------:R-:W-:Y:S01]  /*10290*/  MOV R107, 0x1f ;  /* 0x0000001f006b7802 */ /* 0x000fe20000000f00 */
[----:B------:R-:W-:Y:S01]  /*102a0*/  IMAD.MOV.U32 R141, RZ, RZ, 0x10 ;  /* 0x00000010ff8d7424 */ /* 0x000fe200078e00ff */
[----:B------:R-:W-:Y:S01]  /*102b0*/  MOV R104, 0x102e0 ;  /* 0x000102e000687802 */ /* 0x000fe20000000f00 */
[----:B------:R-:W-:-:S02]  /*102c0*/  IMAD.MOV.U32 R154, RZ, RZ, -0x1 ;  /* 0xffffffffff9a7424 */ /* 0x000fc400078e00ff */
[----:B------:R-:W-:Y:S05]  /*102d0*/  CALL.REL.NOINC `($__internal_88_$__cuda_sm70_shflsync_bfly_p) ;  /* 0x0000073000007944 */ /* 0x000fea0003c00000 */
[----:B-1----:R-:W-:Y:S01]  /*102e0*/  FADD.FTZ R141, R106, R141 ;  /* 0x0000008d6a8d7221 */ /* 0x002fe20000010000 */
[----:B------:R-:W-:-:S02]  /*102f0*/  ISETP.NE.AND P5, PT, R110, RZ, PT ;  /* 0x000000ff6e00720c */ /* 0x000fc40003fa5270 */
[----:B0-----:R-:W-:Y:S01]  /*10300*/  MOV R154, 0xffffffff ;  /* 0xffffffff009a7802 */ /* 0x001fe20000000f00 */
        /* <DEDUP_REMOVED lines=85> */
[----:B------:R-:W-:Y:S05]  /*10860*/  CALL.REL.NOINC `($__internal_88_$__cuda_sm70_shflsync_bfly_p) ;  /* 0x000001a000007944 */ /* 0x000fea0003c00000 */
[----:B01----:R-:W-:Y:S01]  /*10870*/  FADD.FTZ R106, R106, R141 ;  /* 0x0000008d6a6a7221 */ /* 0x003fe20000010000 */
[----:B------:R-:W-:Y:S01]  /*10880*/  MOV R104, 0x108d0 ;  /* 0x000108d000687802 */ /* 0x000fe20000000f00 */
[----:B------:R-:W-:Y:S02]  /*10890*/  IMAD.MOV.U32 R141, RZ, RZ, 0x2 ;  /* 0x00000002ff8d7424 */ /* 0x000fe400078e00ff */
[----:B------:R-:W-:Y:S02]  /*108a0*/  IMAD.MOV.U32 R107, RZ, RZ, 0x1f ;  /* 0x0000001fff6b7424 */ /* 0x000fe400078e00ff */
[----:B------:R-:W-:Y:S02]  /*108b0*/  IMAD.MOV.U32 R154, RZ, RZ, -0x1 ;  /* 0xffffffffff9a7424 */ /* 0x000fe400078e00ff */
[----:B------:R-:W-:Y:S05]  /*108c0*/  CALL.REL.NOINC `($__internal_88_$__cuda_sm70_shflsync_bfly_p) ;  /* 0x0000014000007944 */ /* 0x000fea0003c00000 */
[----:B01----:R-:W-:Y:S01]  /*108d0*/  FADD.FTZ R106, R106, R141 ;  /* 0x0000008d6a6a7221 */ /* 0x003fe20000010000 */
[----:B------:R-:W-:Y:S01]  /*108e0*/  HFMA2.MMA R141, -RZ, RZ, 0, 2.384185791015625e-07 ;  /* 0x00000004ff8d7435 */ /* 0x000fe200000001ff */
        /* <DEDUP_REMOVED lines=11> */
[----:B0-----:R-:W-:Y:S01]  /*109a0*/  MOV R154, 0xffffffff ;  /* 0xffffffff009a7802 */ /* 0x001fe20000000f00 */
[----:B------:R-:W-:Y:S01]  /*109b0*/  IMAD.MOV.U32 R141, RZ, RZ, 0x10 ;  /* 0x00000010ff8d7424 */ /* 0x000fe200078e00ff */
[----:B------:R-:W-:Y:S01]  /*109c0*/  MOV R104, 0x10a00 ;  /* 0x00010a0000687802 */ /* 0x000fe20000000f00 */
[----:B------:R-:W-:-:S02]  /*109d0*/  IMAD.MOV.U32 R107, RZ, RZ, 0x1f ;  /* 0x0000001fff6b7424 */ /* 0x000fc400078e00ff */
[----:B------:R-:W-:Y:S02]  /*109e0*/  IMAD.MOV.U32 R106, RZ, RZ, R152 ;  /* 0x000000ffff6a7224 */ /* 0x000fe400078e0098 */
[----:B------:R-:W-:Y:S05]  /*109f0*/  CALL.REL.NOINC `($__internal_88_$__cuda_sm70_shflsync_bfly_p) ;  /* 0x0000001000007944 */ /* 0x000fea0003c00000 */
[----:B01----:R-:W-:Y:S05]  /*10a00*/  BRA `(.L_x_19302) ;  /* 0xffffea5000007947 */ /* 0x003fea000383ffff */
        .weak           $__internal_88_$__cuda_sm70_shflsync_bfly_p
        .type           $__internal_88_$__cuda_sm70_shflsync_bfly_p,@function
        .size           $__internal_88_$__cuda_sm70_shflsync_bfly_p,(.L_x_36176 - $__internal_88_$__cuda_sm70_shflsync_bfly_p)
$__internal_88_$__cuda_sm70_shflsync_bfly_p:
[----:B------:R-:W-:Y:S01]  /*10a10*/  IMAD.MOV.U32 R105, RZ, RZ, 0x0 ;  /* 0x00000000ff697424 */ /* 0x000fe200078e00ff */
[----:B------:R-:W-:Y:S04]  /*10a20*/  WARPSYNC R154 ;  /* 0x0000009a00007348 */ /* 0x000fe80003800000 */
[----:B------:R0:W1:Y:S01]  /*10a30*/  SHFL.BFLY PT, R141, R106, R141, R107 ;  /* 0x0c00008d6a8d7389 */ /* 0x00006200000e006b */
[----:B------:R-:W-:Y:S05]  /*10a40*/  RET.REL.NODEC R104 `(_ZN10layer_norm13ln_fwd_kernelINS_13Kernel_traitsIf6__halfS2_S2_fjLj1280ELj1ELj4ELj1ELj16ENS_18Kernel_traits_baseILj1280EfS2_S2_S2_fjLj128EEEEELb1ELb0ELb0ELb0EEEvNS_9FwdParamsE) ;  /* 0xfffef5b068007950 */ /* 0x000fea0003c3ffff */
.L_x_19303:
        /* <DEDUP_REMOVED lines=11> */
.L_x_36176:


//--------------------- .text._ZN10layer_norm13ln_fwd_kernelINS_13Kernel_traitsIf6__halfS2_S2_fjLj1280ELj1ELj4ELj1ELj16ENS_18Kernel_traits_baseILj1280EfS2_S2_S2_fjLj128EEEEELb1ELb0ELb0ELb1EEEvNS_9FwdParamsE --------------------------
	.section	.text._ZN10layer_norm13ln_fwd_kernelINS_13Kernel_traitsIf6__halfS2_S2_fjLj1280ELj1ELj4ELj1ELj16ENS_18Kernel_traits_baseILj1280EfS2_S2_S2_fjLj128EEEEELb1ELb0ELb0ELb1EEEvNS_9FwdParamsE,"ax",@progbits
	.sectioninfo	@"SHI_REGISTERS=160"
	.align	128
        .global         _ZN10layer_norm13ln_fwd_kernelINS_13Kernel_traitsIf6__halfS2_S2_fjLj1280ELj1ELj4ELj1ELj16ENS_18Kernel_traits_baseILj1280EfS2_S2_S2_fjLj128EEEEELb1ELb0ELb0ELb1EEEvNS_9FwdParamsE
        .type           _ZN10layer_norm13ln_fwd_kernelINS_13Kernel_traitsIf6__halfS2_S2_fjLj1280ELj1ELj4ELj1ELj16ENS_18Kernel_traits_baseILj1280EfS2_S2_S2_fjLj128EEEEELb1ELb0ELb0ELb1EEEvNS_9FwdParamsE,@function
        .size           _ZN10layer_norm13ln_fwd_kernelINS_13Kernel_traitsIf6__halfS2_S2_fjLj1280ELj1ELj4ELj1ELj16ENS_18Kernel_traits_baseILj1280EfS2_S2_S2_fjLj128EEEEELb1ELb0ELb0ELb1EEEvNS_9FwdParamsE,(.L_x_36177 - _ZN10layer_norm13ln_fwd_kernelINS_13Kernel_traitsIf6__halfS2_S2_fjLj1280ELj1ELj4ELj1ELj16ENS_18Kernel_traits_baseILj1280EfS2_S2_S2_fjLj128EEEEELb1ELb0ELb0ELb1EEEvNS_9FwdParamsE)
        .other          _ZN10layer_norm13ln_fwd_kernelINS_13Kernel_traitsIf6__halfS2_S2_fjLj1280ELj1ELj4ELj1ELj16ENS_18Kernel_traits_baseILj1280EfS2_S2_S2_fjLj128EEEEELb1ELb0ELb0ELb1EEEvNS_9FwdParamsE,@"STO_CUDA_ENTRY STV_DEFAULT"
_ZN10layer_norm13ln_fwd_kernelINS_13Kernel_traitsIf6__halfS2_S2_fjLj1280ELj1ELj4ELj1ELj16ENS_18Kernel_traits_baseILj1280EfS2_S2_S2_fjLj128EEEEELb1ELb0ELb0ELb1EEEvNS_9FwdParamsE:
.text._ZN10layer_norm13ln_fwd_kernelINS_13Kernel_traitsIf6__halfS2_S2_fjLj1280ELj1ELj4ELj1ELj16ENS_18Kernel_traits_baseILj1280EfS2_S2_S2_fjLj128EEEEELb1ELb0ELb0ELb1EEEvNS_9FwdParamsE:
        /* <DEDUP_REMOVED lines=93> */
[----:B------:R-:W-:Y:S01]  /*05d0*/  IMAD.HI.U32 R7, R14, -0x326172a9, RZ ;  /* 0xcd9e8d570e077827 */ /* 0x000fe200078e00ff */
[----:B------:R-:W-:-:S03]  /*05e0*/  LEA R3, R11, R3, 0x2 ;  /* 0x000000030b037211 */ /* 0x000fc600078e10ff */
        /* <DEDUP_REMOVED lines=25> */
[----:B------:R-:W-:Y:S01]  /*0780*/  BSSY B0, `(.L_x_19304) ;  /* 0x0000f58000007945 */ /* 0x000fe20003800000 */
[----:B------:R0:W5:Y:S02]  /*0790*/  LDG.E.128 R60, [R6.64] ;  /* 0x00000006063c7981 */ /* 0x000164000c1e1d00 */
[----:B------:R-:W-:-:S02]  /*07a0*/  IMAD R17, R17, -0x2daee0ad, RZ ;  /* 0xd2511f5311117824 */ /* 0x000fc400078e02ff */
[----:B------:R-:W-:Y:S01]  /*07b0*/  IMAD.WIDE.U32 R18, R18, -0x2daee0ad, RZ ;  /* 0xd2511f5312127825 */ /* 0x000fe200078e00ff */
[----:B------:R0:W5:Y:S01]  /*07c0*/  LDG.E.128 R56, [R6.64+0x10] ;  /* 0x0000100606387981 */ /* 0x000162000c1e1d00 */
[----:B------:R-:W-:Y:S02]  /*07d0*/  LOP3.LUT R2, R2, UR25, R5, 0x96, !PT ;  /* 0x0000001902027c12 */ /* 0x000fe4000f8e9605 */
[----:B------:R-:W-:Y:S01]  /*07e0*/  IMAD.MOV.U32 R4, RZ, RZ, R0 ;  /* 0x000000ffff047224 */ /* 0x000fe200078e0000 */
        /* <DEDUP_REMOVED lines=13> */
[----:B0-----:R-:W-:Y:S01]  /*08c0*/  MOV R6, R13 ;  /* 0x0000000d00067202 */ /* 0x001fe20000000f00 */
[----:B------:R-:W-:-:S02]  /*08d0*/  IMAD.MOV.U32 R7, RZ, RZ, RZ ;  /* 0x000000ffff077224 */ /* 0x000fc400078e00ff */
.L_x_19588:
[----:B------:R-:W0:Y:S01]  /*08e0*/  S2R R11, SR_TID.X ;  /* 0x00000000000b7919 */ /* 0x000e220000002100 */
[----:B------:R-:W-:Y:S01]  /*08f0*/  ISETP.NE.U32.AND P1, PT, RZ, c[0x0][0x1c0], PT ;  /* 0x00007000ff007a0c */ /* 0x000fe20003f25070 */
[----:B------:R-:W-:Y:S01]  /*0900*/  IMAD R8, R3, c[0x0][0x168], RZ ;  /* 0x00005a0003087a24 */ /* 0x000fe200078e02ff */
[----:B------:R-:W-:Y:S01]  /*0910*/  ISETP.NE.U32.AND P0, PT, RZ, c[0x0][0x180], PT ;  /* 0x00006000ff007a0c */ /* 0x000fe20003f05070 */
[----:B------:R-:W-:Y:S01]  /*0920*/  HFMA2.MMA R14, -RZ, RZ, 0, 9.5367431640625e-07 ;  /* 0x00000010ff0e7435 */ /* 0x000fe200000001ff */
        /* <DEDUP_REMOVED lines=27> */
.L_x_19306:
[----:B0-----:R-:W-:Y:S02]  /*0ae0*/  IMAD.MOV.U32 R108, RZ, RZ, R0 ;  /* 0x000000ffff6c7224 */ /* 0x001fe400078e0000 */
.L_x_19307:
[----:B------:R-:W-:Y:S05]  /*0af0*/  BSYNC B1 ;  /* 0x0000000000017941 */ /* 0x000fea0003800000 */
.L_x_19305:
        /* <DEDUP_REMOVED lines=16> */
.L_x_19311:
[----:B------:R-:W-:Y:S05]  /*0c00*/  BSYNC B2 ;  /* 0x0000000000027941 */ /* 0x000fea0003800000 */
.L_x_19310:
        /* <DEDUP_REMOVED lines=44> */
.L_x_19309:
[----:B------:R-:W-:Y:S05]  /*0ed0*/  BSYNC B1 ;  /* 0x0000000000017941 */ /* 0x000fea0003800000 */
.L_x_19308:
[----:B------:R-:W0:Y:S01]  /*0ee0*/  I2F.U32 R11, R108 ;  /* 0x0000006c000b7306 */ /* 0x000e220000201000 */
[----:B------:R-:W-:Y:S01]  /*0ef0*/  HFMA2.MMA R16, -RZ, RZ, 0.1171875, 0 ;  /* 0x2f800000ff107435 */ /* 0x000fe200000001ff */
        /* <DEDUP_REMOVED lines=21> */
.L_x_19313:
[----:B------:R-:W-:Y:S02]  /*1050*/  IMAD.MOV.U32 R12, RZ, RZ, R0 ;  /* 0x000000ffff0c7224 */ /* 0x000fe400078e0000 */
.L_x_19314:
[----:B------:R-:W-:Y:S05]  /*1060*/  BSYNC B1 ;  /* 0x0000000000017941 */ /* 0x000fea0003800000 */
.L_x_19312:
        /* <DEDUP_REMOVED lines=16> */
.L_x_19318:
[----:B------:R-:W-:Y:S05]  /*1170*/  BSYNC B2 ;  /* 0x0000000000027941 */ /* 0x000fea0003800000 */
.L_x_19317:
        /* <DEDUP_REMOVED lines=43> */
.L_x_19316:
[----:B------:R-:W-:Y:S05]  /*1430*/  BSYNC B1 ;  /* 0x0000000000017941 */ /* 0x000fea0003800000 */
.L_x_19315:
        /* <DEDUP_REMOVED lines=22> */
.L_x_19320:
[----:B------:R-:W-:Y:S02]  /*15a0*/  IMAD.MOV.U32 R13, RZ, RZ, R0 ;  /* 0x000000ffff0d7224 */ /* 0x000fe400078e0000 */
.L_x_19321:
[----:B------:R-:W-:Y:S05]  /*15b0*/  BSYNC B1 ;  /* 0x0000000000017941 */ /* 0x000fea0003800000 */
.L_x_19319:
        /* <DEDUP_REMOVED lines=16> */
.L_x_19325:
[----:B------:R-:W-:Y:S05]  /*16c0*/  BSYNC B2 ;  /* 0x0000000000027941 */ /* 0x000fea0003800000 */
.L_x_19324:
        /* <DEDUP_REMOVED lines=43> */
.L_x_19323:
[----:B------:R-:W-:Y:S05]  /*1980*/  BSYNC B1 ;  /* 0x0000000000017941 */ /* 0x000fea0003800000 */
.L_x_19322:
        /* <DEDUP_REMOVED lines=21> */
.L_x_19327:
[----:B------:R-:W-:Y:S02]  /*1ae0*/  IMAD.MOV.U32 R19, RZ, RZ, R0 ;  /* 0x000000ffff137224 */ /* 0x000fe400078e0000 */
.L_x_19328:
[----:B------:R-:W-:Y:S05]  /*1af0*/  BSYNC B1 ;  /* 0x0000000000017941 */ /* 0x000fea0003800000 */
.L_x_19326:
        /* <DEDUP_REMOVED lines=16> */
.L_x_19332:
[----:B------:R-:W-:Y:S05]  /*1c00*/  BSYNC B2 ;  /* 0x0000000000027941 */ /* 0x000fea0003800000 */
.L_x_19331:
        /* <DEDUP_REMOVED lines=44> */
.L_x_19330:
[----:B------:R-:W-:Y:S05]  /*1ed0*/  BSYNC B1 ;  /* 0x0000000000017941 */ /* 0x000fea0003800000 */
.L_x_19329:
        /* <DEDUP_REMOVED lines=21> */
.L_x_19334:
[----:B------:R-:W-:Y:S02]  /*2030*/  IMAD.MOV.U32 R104, RZ, RZ, R0 ;  /* 0x000000ffff687224 */ /* 0x000fe400078e0000 */
.L_x_19335:
[----:B------:R-:W-:Y:S05]  /*2040*/  BSYNC B1 ;  /* 0x0000000000017941 */ /* 0x000fea0003800000 */
.L_x_19333:
        /* <DEDUP_REMOVED lines=16> */
.L_x_19339:
[----:B------:R-:W-:Y:S05]  /*2150*/  BSYNC B2 ;  /* 0x0000000000027941 */ /* 0x000fea0003800000 */
.L_x_19338:
        /* <DEDUP_REMOVED lines=43> */
.L_x_19337:
[----:B------:R-:W-:Y:S05]  /*2410*/  BSYNC B1 ;  /* 0x0000000000017941 */ /* 0x000fea0003800000 */
.L_x_19336:
        /* <DEDUP_REMOVED lines=21> */
.L_x_19341:
[----:B------:R-:W-:Y:S02]  /*2570*/  IMAD.MOV.U32 R104, RZ, RZ, R0 ;  /* 0x000000ffff687224 */ /* 0x000fe400078e0000 */
.L_x_19342:
[----:B------:R-:W-:Y:S05]  /*2580*/  BSYNC B1 ;  /* 0x0000000000017941 */ /* 0x000fea0003800000 */
.L_x_19340:
        /* <DEDUP_REMOVED lines=16> */
.L_x_19346:
[----:B------:R-:W-:Y:S05]  /*2690*/  BSYNC B2 ;  /* 0x0000000000027941 */ /* 0x000fea0003800000 */
.L_x_19345:
        /* <DEDUP_REMOVED lines=44> */
.L_x_19344:
[----:B------:R-:W-:Y:S05]  /*2960*/  BSYNC B1 ;  /* 0x0000000000017941 */ /* 0x000fea0003800000 */
.L_x_19343:
        /* <DEDUP_REMOVED lines=21> */
.L_x_19348:
[----:B------:R-:W-:Y:S02]  /*2ac0*/  MOV R104, R0 ;  /* 0x0000000000687202 */ /* 0x000fe40000000f00 */
.L_x_19349:
[----:B------:R-:W-:Y:S05]  /*2ad0*/  BSYNC B1 ;  /* 0x0000000000017941 */ /* 0x000fea0003800000 */
.L_x_19347:
        /* <DEDUP_REMOVED lines=16> */
.L_x_19353:
[----:B------:R-:W-:Y:S05]  /*2be0*/  BSYNC B2 ;  /* 0x0000000000027941 */ /* 0x000fea0003800000 */
.L_x_19352:
        /* <DEDUP_REMOVED lines=44> */
.L_x_19351:
[----:B------:R-:W-:Y:S05]  /*2eb0*/  BSYNC B1 ;  /* 0x0000000000017941 */ /* 0x000fea0003800000 */
.L_x_19350:
        /* <DEDUP_REMOVED lines=21> */
.L_x_19355:
[----:B------:R-:W-:Y:S02]  /*3010*/  IMAD.MOV.U32 R106, RZ, RZ, R0 ;  /* 0x000000ffff6a7224 */ /* 0x000fe400078e0000 */
.L_x_19356:
[----:B------:R-:W-:Y:S05]  /*3020*/  BSYNC B1 ;  /* 0x0000000000017941 */ /* 0x000fea0003800000 */
.L_x_19354:
        /* <DEDUP_REMOVED lines=18> */
.L_x_19360:
[----:B------:R-:W-:Y:S05]  /*3150*/  BSYNC B2 ;  /* 0x0000000000027941 */ /* 0x000fea0003800000 */
.L_x_19359:
        /* <DEDUP_REMOVED lines=44> */
.L_x_19358:
[----:B------:R-:W-:Y:S05]  /*3420*/  BSYNC B1 ;  /* 0x0000000000017941 */ /* 0x000fea0003800000 */
.L_x_19357:
[----:B------:R-:W0:Y:S01]  /*3430*/  I2F.U32 R105, R106 ;  /* 0x0000006a00697306 */ /* 0x000e220000201000 */
[----:B------:R-:W-:Y:S01]  /*3440*/  SEL R108, RZ, 0x1, P2 ;  /* 0x00000001ff6c7807 */ /* 0x000fe20001000000 */
[----:B------:R-:W-:Y:S01]  /*3450*/  HADD2.F32 R104, -RZ, R107.H1_H1 ;  /* 0x3000006bff687230 */ /* 0x000fe20000004100 */
[----:B------:R-:W-:Y:S01]  /*3460*/  ISETP.NE.AND P2, PT, R115, RZ, PT ;  /* 0x000000ff7300720c */ /* 0x000fe20003f45270 */
[----:B------:R-:W-:Y:S01]  /*3470*/  @P0 HADD2.F32 R111, -RZ, R23.H1_H1 ;  /* 0x30000017ff6f0230 */ /* 0x000fe20000004100 */
[----:B------:R-:W-:Y:S01]  /*3480*/  ISETP.NE.AND P6, PT, R114, RZ, PT ;  /* 0x000000ff7200720c */ /* 0x000fe20003fc5270 */
[----:B------:R-:W-:Y:S01]  /*3490*/  IMAD.WIDE.U32 R108, R108, 0x1000000, RZ ;  /* 0x010000006c6c7825 */ /* 0x000fe200078e00ff */
[----:B------:R-:W-:-:S02]  /*34a0*/  SEL R107, RZ, 0x1, P1 ;  /* 0x00000001ff6b7807 */ /* 0x000fc40000800000 */
[----:B------:R-:W-:Y:S01]  /*34b0*/  SEL R114, RZ, 0x1, P2 ;  /* 0x00000001ff727807 */ /* 0x000fe20001000000 */
[----:B------:R-:W-:Y:S01]  /*34c0*/  FMUL.FTZ R110, R104, R15 ;  /* 0x0000000f686e7220 */ /* 0x000fe20000410000 */
[----:B------:R-:W-:Y:S02]  /*34d0*/  SEL R116, RZ, 0x10000, P5 ;  /* 0x00010000ff747807 */ /* 0x000fe40002800000 */
[----:B------:R-:W-:Y:S01]  /*34e0*/  SEL R115, RZ, 0x100, P4 ;  /* 0x00000100ff737807 */ /* 0x000fe20002000000 */
[----:B------:R-:W-:Y:S01]  /*34f0*/  FMUL.FTZ R110, R110, c[0x0][0x1e8] ;  /* 0x00007a006e6e7a20 */ /* 0x000fe20000410000 */
[----:B------:R-:W-:Y:S01]  /*3500*/  SEL R127, RZ, 0x1, P6 ;  /* 0x00000001ff7f7807 */ /* 0x000fe20003000000 */
[----:B0-----:R-:W-:Y:S01]  /*3510*/  FFMA.FTZ R105, R105, R16, 1.1641532182693481445e-10 ;  /* 0x2f00000069697423 */ /* 0x001fe20000010010 */
[----:B------:R-:W-:-:S04]  /*3520*/  IADD3 R123, R9, 0x20, RZ ;  /* 0x00000020097b7810 */ /* 0x000fc80007ffe0ff */
[----:B------:R-:W-:Y:S01]  /*3530*/  FSETP.GTU.FTZ.AND P1, PT, R105, c[0x0][0x1e4], PT ;  /* 0x0000790069007a0b */ /* 0x000fe20003f3c000 */
[----:B------:R-:W-:-:S03]  /*3540*/  IMAD.WIDE.U32 R104, R107, 0x10000, RZ ;  /* 0x000100006b687825 */ /* 0x000fc600078e00ff */
[----:B------:R-:W-:Y:S01]  /*3550*/  SEL R118, RZ, 0x1000000, P1 ;  /* 0x01000000ff767807 */ /* 0x000fe20000800000 */
[----:B------:R-:W-:Y:S01]  /*3560*/  IMAD.WIDE.U32 R106, R114, 0x100, RZ ;  /* 0x00000100726a7825 */ /* 0x000fe200078e00ff */
[----:B------:R-:W-:Y:S02]  /*3570*/  FSEL R114, R110, RZ, !P1 ;  /* 0x000000ff6e727208 */ /* 0x000fe40004800000 */
[----:B------:R-:W-:Y:S01]  /*3580*/  F2FP.PACK_AB R110, R112, R19 ;  /* 0x00000013706e723e */ /* 0x000fe200000000ff */
[----:B------:R-:W-:Y:S01]  /*3590*/  @P0 IMAD.WIDE.U32 R124, R123, R14, c[0x0][0x180] ;  /* 0x000060007b7c0625 */ /* 0x000fe200078e000e */
[----:B------:R-:W-:Y:S02]  /*35a0*/  LOP3.LUT R126, R106, R108, R104, 0xfe, !PT ;  /* 0x0000006c6a7e7212 */ /* 0x000fe400078efe68 */
[----:B------:R-:W-:Y:S01]  /*35b0*/  LOP3.LUT R108, R115, R118, R116, 0xfe, !PT ;  /* 0x00000076736c7212 */ /* 0x000fe200078efe74 */
[----:B------:R-:W-:Y:S01]  /*35c0*/  @P0 FADD.FTZ R114, R114, R111 ;  /* 0x0000006f72720221 */ /* 0x000fe20000010000 */
[----:B------:R-:W-:Y:S01]  /*35d0*/  SEL R115, RZ, 0x1, P3 ;  /* 0x00000001ff737807 */ /* 0x000fe20001800000 */
[----:B------:R-:W-:Y:S01]  /*35e0*/  IMAD.MOV.U32 R116, RZ, RZ, 0x8 ;  /* 0x00000008ff747424 */ /* 0x000fe200078e00ff */
[----:B------:R-:W-:Y:S01]  /*35f0*/  LOP3.LUT R126, R126, R127, RZ, 0xfc, !PT ;  /* 0x0000007f7e7e7212 */ /* 0x000fe200078efcff */
[----:B------:R-:W-:Y:S01]  /*3600*/  IMAD.WIDE.U32 R118, R9, R14, c[0x0][0x188] ;  /* 0x0000620009767625 */ /* 0x000fe200078e000e */
[----:B------:R-:W-:-:S02]  /*3610*/  LOP3.LUT R115, R109, R108, R115, 0xfe, !PT ;  /* 0x0000006c6d737212 */ /* 0x000fc400078efe73 */
[----:B------:R-:W-:Y:S01]  /*3620*/  F2FP.PACK_AB R109, R13, R12 ;  /* 0x0000000c0d6d723e */ /* 0x000fe200000000ff */
[----:B------:R-:W-:Y:S01]  /*3630*/  IMAD.WIDE.U32 R120, R9, R116, c[0x0][0x190] ;  /* 0x0000640009787625 */ /* 0x000fe200078e0074 */
        /* <DEDUP_REMOVED lines=20> */
.L_x_19362:
[----:B0-----:R-:W-:Y:S02]  /*3780*/  MOV R108, R0 ;  /* 0x00000000006c7202 */ /* 0x001fe40000000f00 */
.L_x_19363:
[----:B------:R-:W-:Y:S05]  /*3790*/  BSYNC B1 ;  /* 0x0000000000017941 */ /* 0x000fea0003800000 */
.L_x_19361:
        /* <DEDUP_REMOVED lines=16> */
.L_x_19367:
[----:B------:R-:W-:Y:S05]  /*38a0*/  BSYNC B2 ;  /* 0x0000000000027941 */ /* 0x000fea0003800000 */
.L_x_19366:
        /* <DEDUP_REMOVED lines=44> */
.L_x_19365:
[----:B------:R-:W-:Y:S05]  /*3b70*/  BSYNC B1 ;  /* 0x0000000000017941 */ /* 0x000fea0003800000 */
.L_x_19364:
[----:B------:R-:W0:Y:S01]  /*3b80*/  I2F.U32 R109, R108 ;  /* 0x0000006c006d7306 */ /* 0x000e220000201000 */
[----:B-----5:R-:W-:Y:S01]  /*3b90*/  HADD2.F32 R110, -RZ, R104.H0_H0 ;  /* 0x20000068ff6e7230 */ /* 0x020fe20000004100 */
        /* <DEDUP_REMOVED lines=20> */
.L_x_19369:
[----:B------:R-:W-:Y:S02]  /*3ce0*/  IMAD.MOV.U32 R108, RZ, RZ, R0 ;  /* 0x000000ffff6c7224 */ /* 0x000fe400078e0000 */
.L_x_19370:
[----:B------:R-:W-:Y:S05]  /*3cf0*/  BSYNC B1 ;  /* 0x0000000000017941 */ /* 0x000fea0003800000 */
.L_x_19368:
        /* <DEDUP_REMOVED lines=16> */
.L_x_19374:
[----:B------:R-:W-:Y:S05]  /*3e00*/  BSYNC B2 ;  /* 0x0000000000027941 */ /* 0x000fea0003800000 */
.L_x_19373:
        /* <DEDUP_REMOVED lines=44> */
.L_x_19372:
[----:B------:R-:W-:Y:S05]  /*40d0*/  BSYNC B1 ;  /* 0x0000000000017941 */ /* 0x000fea0003800000 */
.L_x_19371:
        /* <DEDUP_REMOVED lines=22> */
.L_x_19376:
[----:B------:R-:W-:Y:S02]  /*4240*/  IMAD.MOV.U32 R104, RZ, RZ, R0 ;  /* 0x000000ffff687224 */ /* 0x000fe400078e0000 */
.L_x_19377:
[----:B------:R-:W-:Y:S05]  /*4250*/  BSYNC B1 ;  /* 0x0000000000017941 */ /* 0x000fea0003800000 */
.L_x_19375:
        /* <DEDUP_REMOVED lines=16> */
.L_x_19381:
[----:B------:R-:W-:Y:S05]  /*4360*/  BSYNC B2 ;  /* 0x0000000000027941 */ /* 0x000fea0003800000 */
.L_x_19380:
        /* <DEDUP_REMOVED lines=44> */
.L_x_19379:
[----:B------:R-:W-:Y:S05]  /*4630*/  BSYNC B1 ;  /* 0x0000000000017941 */ /* 0x000fea0003800000 */
.L_x_19378:
        /* <DEDUP_REMOVED lines=21> */
.L_x_19383:
[----:B------:R-:W-:Y:S02]  /*4790*/  MOV R104, R0 ;  /* 0x0000000000687202 */ /* 0x000fe40000000f00 */
.L_x_19384:
[----:B------:R-:W-:Y:S05]  /*47a0*/  BSYNC B1 ;  /* 0x0000000000017941 */ /* 0x000fea0003800000 */
.L_x_19382:
        /* <DEDUP_REMOVED lines=16> */
.L_x_19388:
[----:B------:R-:W-:Y:S05]  /*48b0*/  BSYNC B2 ;  /* 0x0000000000027941 */ /* 0x000fea0003800000 */
.L_x_19387:
        /* <DEDUP_REMOVED lines=44> */
.L_x_19386:
[----:B------:R-:W-:Y:S05]  /*4b80*/  BSYNC B1 ;  /* 0x0000000000017941 */ /* 0x000fea0003800000 */
.L_x_19385:
        /* <DEDUP_REMOVED lines=21> */
.L_x_19390:
[----:B------:R-:W-:Y:S02]  /*4ce0*/  IMAD.MOV.U32 R104, RZ, RZ, R0 ;  /* 0x000000ffff687224 */ /* 0x000fe400078e0000 */
.L_x_19391:
[----:B------:R-:W-:Y:S05]  /*4cf0*/  BSYNC B1 ;  /* 0x0000000000017941 */ /* 0x000fea0003800000 */
.L_x_19389:
        /* <DEDUP_REMOVED lines=16> */
.L_x_19395:
[----:B------:R-:W-:Y:S05]  /*4e00*/  BSYNC B2 ;  /* 0x0000000000027941 */ /* 0x000fea0003800000 */
.L_x_19394:
        /* <DEDUP_REMOVED lines=44> */
.L_x_19393:
[----:B------:R-:W-:Y:S05]  /*50d0*/  BSYNC B1 ;  /* 0x0000000000017941 */ /* 0x000fea0003800000 */
.L_x_19392:
        /* <DEDUP_REMOVED lines=21> */
.L_x_19397:
[----:B------:R-:W-:Y:S02]  /*5230*/  IMAD.MOV.U32 R104, RZ, RZ, R0 ;  /* 0x000000ffff687224 */ /* 0x000fe400078e0000 */
.L_x_19398:
[----:B------:R-:W-:Y:S05]  /*5240*/  BSYNC B1 ;  /* 0x0000000000017941 */ /* 0x000fea0003800000 */
.L_x_19396:
        /* <DEDUP_REMOVED lines=16> */
.L_x_19402:
[----:B------:R-:W-:Y:S05]  /*5350*/  BSYNC B2 ;  /* 0x0000000000027941 */ /* 0x000fea0003800000 */
.L_x_19401:
        /* <DEDUP_REMOVED lines=44> */
.L_x_19400:
[----:B------:R-:W-:Y:S05]  /*5620*/  BSYNC B1 ;  /* 0x0000000000017941 */ /* 0x000fea0003800000 */
.L_x_19399:
        /* <DEDUP_REMOVED lines=21> */
.L_x_19404:
[----:B------:R-:W-:Y:S02]  /*5780*/  MOV R104, R0 ;  /* 0x0000000000687202 */ /* 0x000fe40000000f00 */
.L_x_19405:
[----:B------:R-:W-:Y:S05]  /*5790*/  BSYNC B1 ;  /* 0x0000000000017941 */ /* 0x000fea0003800000 */
.L_x_19403:
        /* <DEDUP_REMOVED lines=16> */
.L_x_19409:
[----:B------:R-:W-:Y:S05]  /*58a0*/  BSYNC B2 ;  /* 0x0000000000027941 */ /* 0x000fea0003800000 */
.L_x_19408:
        /* <DEDUP_REMOVED lines=44> */
.L_x_19407:
[----:B------:R-:W-:Y:S05]  /*5b70*/  BSYNC B1 ;  /* 0x0000000000017941 */ /* 0x000fea0003800000 */
.L_x_19406:
        /* <DEDUP_REMOVED lines=21> */
.L_x_19411:
[----:B------:R-:W-:Y:S02]  /*5cd0*/  IMAD.MOV.U32 R106, RZ, RZ, R0 ;  /* 0x000000ffff6a7224 */ /* 0x000fe400078e0000 */
.L_x_19412:
[----:B------:R-:W-:Y:S05]  /*5ce0*/  BSYNC B1 ;  /* 0x0000000000017941 */ /* 0x000fea0003800000 */
.L_x_19410:
        /* <DEDUP_REMOVED lines=18> */
.L_x_19416:
[----:B------:R-:W-:Y:S05]  /*5e10*/  BSYNC B2 ;  /* 0x0000000000027941 */ /* 0x000fea0003800000 */
.L_x_19415:
        /* <DEDUP_REMOVED lines=44> */
.L_x_19414:
[----:B------:R-:W-:Y:S05]  /*60e0*/  BSYNC B1 ;  /* 0x0000000000017941 */ /* 0x000fea0003800000 */
.L_x_19413:
[----:B------:R-:W0:Y:S01]  /*60f0*/  I2F.U32 R105, R106 ;  /* 0x0000006a00697306 */ /* 0x000e220000201000 */
[----:B------:R-:W-:Y:S01]  /*6100*/  SEL R108, RZ, 0x1, P2 ;  /* 0x00000001ff6c7807 */ /* 0x000fe20001000000 */
[----:B------:R-:W-:Y:S01]  /*6110*/  HADD2.F32 R104, -RZ, R107.H1_H1 ;  /* 0x3000006bff687230 */ /* 0x000fe20000004100 */
[----:B------:R-:W-:Y:S01]  /*6120*/  ISETP.NE.AND P2, PT, R127, RZ, PT ;  /* 0x000000ff7f00720c */ /* 0x000fe20003f45270 */
[----:B------:R-:W-:Y:S01]  /*6130*/  @P0 HADD2.F32 R131, -RZ, R23.H1_H1 ;  /* 0x30000017ff830230 */ /* 0x000fe20000004100 */
[----:B------:R-:W-:Y:S01]  /*6140*/  SEL R107, RZ, 0x1, P1 ;  /* 0x00000001ff6b7807 */ /* 0x000fe20000800000 */
[----:B------:R-:W-:Y:S01]  /*6150*/  IMAD.WIDE.U32 R108, R108, 0x1000000, RZ ;  /* 0x010000006c6c7825 */ /* 0x000fe200078e00ff */
[----:B------:R-:W-:-:S02]  /*6160*/  SEL R111, RZ, 0x1, P2 ;  /* 0x00000001ff6f7807 */ /* 0x000fc40001000000 */
[----:B------:R-:W-:Y:S01]  /*6170*/  ISETP.NE.AND P6, PT, R126, RZ, PT ;  /* 0x000000ff7e00720c */ /* 0x000fe20003fc5270 */
[----:B------:R-:W-:Y:S01]  /*6180*/  FMUL.FTZ R110, R104, R15 ;  /* 0x0000000f686e7220 */ /* 0x000fe20000410000 */
[----:B------:R-:W-:Y:S02]  /*6190*/  SEL R126, RZ, 0x10000, P5 ;  /* 0x00010000ff7e7807 */ /* 0x000fe40002800000 */
[----:B------:R-:W-:Y:S01]  /*61a0*/  SEL R129, RZ, 0x1, P6 ;  /* 0x00000001ff817807 */ /* 0x000fe20003000000 */
[----:B------:R-:W-:Y:S01]  /*61b0*/  FMUL.FTZ R110, R110, c[0x0][0x1e8] ;  /* 0x00007a006e6e7a20 */ /* 0x000fe20000410000 */
[----:B------:R-:W-:Y:S01]  /*61c0*/  IADD3 R139, R9, 0x40, RZ ;  /* 0x00000040098b7810 */ /* 0x000fe20007ffe0ff */
[----:B0-----:R-:W-:-:S04]  /*61d0*/  FFMA.FTZ R105, R105, R16, 1.1641532182693481445e-10 ;  /* 0x2f00000069697423 */ /* 0x001fc80000010010 */
[----:B------:R-:W-:Y:S01]  /*61e0*/  @P0 IMAD.WIDE.U32 R132, R139, R14, c[0x0][0x180] ;  /* 0x000060008b840625 */ /* 0x000fe200078e000e */
[----:B------:R-:W-:-:S03]  /*61f0*/  FSETP.GTU.FTZ.AND P1, PT, R105, c[0x0][0x1e4], PT ;  /* 0x0000790069007a0b */ /* 0x000fc60003f3c000 */
[----:B------:R-:W-:Y:S01]  /*6200*/  IMAD.WIDE.U32 R104, R107, 0x10000, RZ ;  /* 0x000100006b687825 */ /* 0x000fe200078e00ff */
[----:B------:R-:W-:Y:S02]  /*6210*/  SEL R127, RZ, 0x1000000, P1 ;  /* 0x01000000ff7f7807 */ /* 0x000fe40000800000 */
[----:B------:R-:W-:Y:S01]  /*6220*/  FSEL R124, R110, RZ, !P1 ;  /* 0x000000ff6e7c7208 */ /* 0x000fe20004800000 */
[----:B------:R-:W-:Y:S01]  /*6230*/  IMAD.WIDE.U32 R106, R111, 0x100, RZ ;  /* 0x000001006f6a7825 */ /* 0x000fe200078e00ff */
[----:B------:R-:W-:Y:S02]  /*6240*/  SEL R111, RZ, 0x100, P4 ;  /* 0x00000100ff6f7807 */ /* 0x000fe40002000000 */
[----:B------:R-:W-:Y:S01]  /*6250*/  F2FP.PACK_AB R110, R122, R119 ;  /* 0x000000777a6e723e */ /* 0x000fe200000000ff */
[----:B------:R-:W-:Y:S01]  /*6260*/  @P0 FADD.FTZ R124, R131, R124 ;  /* 0x0000007c837c0221 */ /* 0x000fe20000010000 */
[----:B------:R-:W-:Y:S01]  /*6270*/  LOP3.LUT R128, R106, R108, R104, 0xfe, !PT ;  /* 0x0000006c6a807212 */ /* 0x000fe200078efe68 */
[----:B------:R-:W-:Y:S01]  /*6280*/  IMAD.WIDE.U32 R130, R123, R116, c[0x0][0x190] ;  /* 0x000064007b827625 */ /* 0x000fe200078e0074 */
[----:B------:R-:W-:-:S02]  /*6290*/  LOP3.LUT R111, R111, R127, R126, 0xfe, !PT ;  /* 0x0000007f6f6f7212 */ /* 0x000fc400078efe7e */
[----:B------:R-:W-:Y:S01]  /*62a0*/  SEL R108, RZ, 0x1, P3 ;  /* 0x00000001ff6c7807 */ /* 0x000fe20001800000 */
[----:B------:R-:W-:Y:S01]  /*62b0*/  IMAD.WIDE.U32 R126, R123, R14, c[0x0][0x188] ;  /* 0x000062007b7e7625 */ /* 0x000fe200078e000e */
[----:B------:R-:W-:Y:S02]  /*62c0*/  LOP3.LUT R128, R128, R129, RZ, 0xfc, !PT ;  /* 0x0000008180807212 */ /* 0x000fe400078efcff */
[----:B------:R-:W-:Y:S02]  /*62d0*/  LOP3.LUT R129, R109, R111, R108, 0xfe, !PT ;  /* 0x0000006f6d817212 */ /* 0x000fe400078efe6c */
[----:B------:R-:W-:Y:S02]  /*62e0*/  F2FP.PACK_AB R109, R120, R117 ;  /* 0x00000075786d723e */ /* 0x000fe400000000ff */
[----:B------:R-:W-:Y:S02]  /*62f0*/  F2FP.PACK_AB R108, R118, R115 ;  /* 0x00000073766c723e */ /* 0x000fe400000000ff */
[----:B------:R-:W-:-:S02]  /*6300*/  F2FP.PACK_AB R111, R124, R121 ;  /* 0x000000797c6f723e */ /* 0x000fc400000000ff */
        /* <DEDUP_REMOVED lines=18> */
.L_x_19418:
[----:B0-----:R-:W-:Y:S02]  /*6430*/  IMAD.MOV.U32 R108, RZ, RZ, R0 ;  /* 0x000000ffff6c7224 */ /* 0x001fe400078e0000 */
.L_x_19419:
[----:B------:R-:W-:Y:S05]  /*6440*/  BSYNC B1 ;  /* 0x0000000000017941 */ /* 0x000fea0003800000 */
.L_x_19417:
        /* <DEDUP_REMOVED lines=16> */
.L_x_19423:
[----:B------:R-:W-:Y:S05]  /*6550*/  BSYNC B2 ;  /* 0x0000000000027941 */ /* 0x000fea0003800000 */
.L_x_19422:
        /* <DEDUP_REMOVED lines=44> */
.L_x_19421:
[----:B------:R-:W-:Y:S05]  /*6820*/  BSYNC B1 ;  /* 0x0000000000017941 */ /* 0x000fea0003800000 */
.L_x_19420:
        /* <DEDUP_REMOVED lines=22> */
.L_x_19425:
[----:B------:R-:W-:Y:S02]  /*6990*/  MOV R110, R0 ;  /* 0x00000000006e7202 */ /* 0x000fe40000000f00 */
.L_x_19426:
[----:B------:R-:W-:Y:S05]  /*69a0*/  BSYNC B1 ;  /* 0x0000000000017941 */ /* 0x000fea0003800000 */
.L_x_19424:
        /* <DEDUP_REMOVED lines=16> */
.L_x_19430:
[----:B------:R-:W-:Y:S05]  /*6ab0*/  BSYNC B2 ;  /* 0x0000000000027941 */ /* 0x000fea0003800000 */
.L_x_19429:
        /* <DEDUP_REMOVED lines=44> */
.L_x_19428:
[----:B------:R-:W-:Y:S05]  /*6d80*/  BSYNC B1 ;  /* 0x0000000000017941 */ /* 0x000fea0003800000 */
.L_x_19427:
        /* <DEDUP_REMOVED lines=22> */
.L_x_19432:
[----:B------:R-:W-:Y:S02]  /*6ef0*/  IMAD.MOV.U32 R104, RZ, RZ, R0 ;  /* 0x000000ffff687224 */ /* 0x000fe400078e0000 */
.L_x_19433:
[----:B------:R-:W-:Y:S05]  /*6f00*/  BSYNC B1 ;  /* 0x0000000000017941 */ /* 0x000fea0003800000 */
.L_x_19431:
        /* <DEDUP_REMOVED lines=16> */
.L_x_19437:
[----:B------:R-:W-:Y:S05]  /*7010*/  BSYNC B2 ;  /* 0x0000000000027941 */ /* 0x000fea0003800000 */
.L_x_19436:
        /* <DEDUP_REMOVED lines=44> */
.L_x_19435:
[----:B------:R-:W-:Y:S05]  /*72e0*/  BSYNC B1 ;  /* 0x0000000000017941 */ /* 0x000fea0003800000 */
.L_x_19434:
        /* <DEDUP_REMOVED lines=21> */
.L_x_19439:
[----:B------:R-:W-:Y:S02]  /*7440*/  IMAD.MOV.U32 R104, RZ, RZ, R0 ;  /* 0x000000ffff687224 */ /* 0x000fe400078e0000 */
.L_x_19440:
[----:B------:R-:W-:Y:S05]  /*7450*/  BSYNC B1 ;  /* 0x0000000000017941 */ /* 0x000fea0003800000 */
.L_x_19438:
        /* <DEDUP_REMOVED lines=16> */
.L_x_19444:
[----:B------:R-:W-:Y:S05]  /*7560*/  BSYNC B2 ;  /* 0x0000000000027941 */ /* 0x000fea0003800000 */
.L_x_19443:
        /* <DEDUP_REMOVED lines=44> */
.L_x_19442:
[----:B------:R-:W-:Y:S05]  /*7830*/  BSYNC B1 ;  /* 0x0000000000017941 */ /* 0x000fea0003800000 */
.L_x_19441:
        /* <DEDUP_REMOVED lines=21> */
.L_x_19446:
[----:B------:R-:W-:Y:S02]  /*7990*/  MOV R129, R0 ;  /* 0x0000000000817202 */ /* 0x000fe40000000f00 */
.L_x_19447:
[----:B------:R-:W-:Y:S05]  /*79a0*/  BSYNC B1 ;  /* 0x0000000000017941 */ /* 0x000fea0003800000 */
.L_x_19445:
        /* <DEDUP_REMOVED lines=16> */
.L_x_19451:
[----:B------:R-:W-:Y:S05]  /*7ab0*/  BSYNC B2 ;  /* 0x0000000000027941 */ /* 0x000fea0003800000 */
.L_x_19450:
        /* <DEDUP_REMOVED lines=44> */
.L_x_19449:
[----:B------:R-:W-:Y:S05]  /*7d80*/  BSYNC B1 ;  /* 0x0000000000017941 */ /* 0x000fea0003800000 */
.L_x_19448:
        /* <DEDUP_REMOVED lines=21> */
.L_x_19453:
[----:B------:R-:W-:Y:S02]  /*7ee0*/  IMAD.MOV.U32 R129, RZ, RZ, R0 ;  /* 0x000000ffff817224 */ /* 0x000fe400078e0000 */
.L_x_19454:
[----:B------:R-:W-:Y:S05]  /*7ef0*/  BSYNC B1 ;  /* 0x0000000000017941 */ /* 0x000fea0003800000 */
.L_x_19452:
        /* <DEDUP_REMOVED lines=16> */
.L_x_19458:
[----:B------:R-:W-:Y:S05]  /*8000*/  BSYNC B2 ;  /* 0x0000000000027941 */ /* 0x000fea0003800000 */
.L_x_19457:
        /* <DEDUP_REMOVED lines=44> */
.L_x_19456:
[----:B------:R-:W-:Y:S05]  /*82d0*/  BSYNC B1 ;  /* 0x0000000000017941 */ /* 0x000fea0003800000 */
.L_x_19455:
        /* <DEDUP_REMOVED lines=21> */
.L_x_19460:
[----:B------:R-:W-:Y:S02]  /*8430*/  IMAD.MOV.U32 R106, RZ, RZ, R0 ;  /* 0x000000ffff6a7224 */ /* 0x000fe400078e0000 */
.L_x_19461:
[----:B------:R-:W-:Y:S05]  /*8440*/  BSYNC B1 ;  /* 0x0000000000017941 */ /* 0x000fea0003800000 */
.L_x_19459:
        /* <DEDUP_REMOVED lines=16> */
.L_x_19465:
[----:B------:R-:W-:Y:S05]  /*8550*/  BSYNC B2 ;  /* 0x0000000000027941 */ /* 0x000fea0003800000 */
.L_x_19464:
        /* <DEDUP_REMOVED lines=44> */
.L_x_19463:
[----:B------:R-:W-:Y:S05]  /*8820*/  BSYNC B1 ;  /* 0x0000000000017941 */ /* 0x000fea0003800000 */
.L_x_19462:
        /* <DEDUP_REMOVED lines=21> */
.L_x_19467:
[----:B------:R-:W-:Y:S02]  /*8980*/  MOV R135, R0 ;  /* 0x0000000000877202 */ /* 0x000fe40000000f00 */
.L_x_19468:
[----:B------:R-:W-:Y:S05]  /*8990*/  BSYNC B1 ;  /* 0x0000000000017941 */ /* 0x000fea0003800000 */
.L_x_19466:
        /* <DEDUP_REMOVED lines=18> */
.L_x_19472:
[----:B------:R-:W-:Y:S05]  /*8ac0*/  BSYNC B2 ;  /* 0x0000000000027941 */ /* 0x000fea0003800000 */
.L_x_19471:
        /* <DEDUP_REMOVED lines=44> */
.L_x_19470:
[----:B------:R-:W-:Y:S05]  /*8d90*/  BSYNC B1 ;  /* 0x0000000000017941 */ /* 0x000fea0003800000 */
.L_x_19469:
[----:B------:R0:W1:Y:S01]  /*8da0*/  I2F.U32 R105, R135 ;  /* 0x0000008700697306 */ /* 0x0000620000201000 */
[----:B------:R-:W-:Y:S01]  /*8db0*/  SEL R108, RZ, 0x1, P2 ;  /* 0x00000001ff6c7807 */ /* 0x000fe20001000000 */
[----:B------:R-:W-:Y:S01]  /*8dc0*/  HADD2.F32 R104, -RZ, R107.H1_H1 ;  /* 0x3000006bff687230 */ /* 0x000fe20000004100 */
[----:B------:R-:W-:Y:S01]  /*8dd0*/  ISETP.NE.AND P2, PT, R134, RZ, PT ;  /* 0x000000ff8600720c */ /* 0x000fe20003f45270 */
[----:B------:R-:W-:Y:S01]  /*8de0*/  @P0 HADD2.F32 R133, -RZ, R23.H1_H1 ;  /* 0x30000017ff850230 */ /* 0x000fe20000004100 */
[----:B------:R-:W-:Y:S01]  /*8df0*/  SEL R106, RZ, 0x1, P1 ;  /* 0x00000001ff6a7807 */ /* 0x000fe20000800000 */
[----:B------:R-:W-:Y:S01]  /*8e00*/  IMAD.WIDE.U32 R108, R108, 0x1000000, RZ ;  /* 0x010000006c6c7825 */ /* 0x000fe200078e00ff */
[----:B------:R-:W-:Y:S02]  /*8e10*/  ISETP.NE.AND P6, PT, R131, RZ, PT ;  /* 0x000000ff8300720c */ /* 0x000fe40003fc5270 */
[----:B------:R-:W-:Y:S01]  /*8e20*/  SEL R136, RZ, 0x10000, P5 ;  /* 0x00010000ff887807 */ /* 0x000fe20002800000 */
[----:B------:R-:W-:Y:S01]  /*8e30*/  FMUL.FTZ R110, R104, R15 ;  /* 0x0000000f686e7220 */ /* 0x000fe20000410000 */
[----:B------:R-:W-:Y:S01]  /*8e40*/  SEL R111, RZ, 0x100, P4 ;  /* 0x00000100ff6f7807 */ /* 0x000fe20002000000 */
[----:B------:R-:W-:Y:S01]  /*8e50*/  IMAD.WIDE.U32 R106, R106, 0x10000, RZ ;  /* 0x000100006a6a7825 */ /* 0x000fe200078e00ff */
[----:B0-----:R-:W-:-:S02]  /*8e60*/  SEL R135, RZ, 0x1, P6 ;  /* 0x00000001ff877807 */ /* 0x001fc40003000000 */
[----:B------:R-:W-:Y:S01]  /*8e70*/  IADD3 R147, R9, 0x60, RZ ;  /* 0x0000006009937810 */ /* 0x000fe20007ffe0ff */
[----:B-1----:R-:W-:Y:S02]  /*8e80*/  FFMA.FTZ R105, R105, R16, 1.1641532182693481445e-10 ;  /* 0x2f00000069697423 */ /* 0x002fe40000010010 */
[----:B------:R-:W-:Y:S02]  /*8e90*/  FMUL.FTZ R110, R110, c[0x0][0x1e8] ;  /* 0x00007a006e6e7a20 */ /* 0x000fe40000410000 */
[----:B------:R-:W-:Y:S01]  /*8ea0*/  IMAD.WIDE.U32 R140, R139, R14, c[0x0][0x188] ;  /* 0x000062008b8c7625 */ /* 0x000fe200078e000e */
[----:B------:R-:W-:Y:S02]  /*8eb0*/  FSETP.GTU.FTZ.AND P1, PT, R105, c[0x0][0x1e4], PT ;  /* 0x0000790069007a0b */ /* 0x000fe40003f3c000 */
[----:B------:R-:W-:Y:S01]  /*8ec0*/  SEL R105, RZ, 0x1, P2 ;  /* 0x00000001ff697807 */ /* 0x000fe20001000000 */
[----:B------:R-:W-:Y:S01]  /*8ed0*/  IMAD.WIDE.U32 R138, R139, R116, c[0x0][0x190] ;  /* 0x000064008b8a7625 */ /* 0x000fe200078e0074 */
[----:B------:R-:W-:-:S02]  /*8ee0*/  SEL R131, RZ, 0x1000000, P1 ;  /* 0x01000000ff837807 */ /* 0x000fc40000800000 */
[----:B------:R-:W-:Y:S01]  /*8ef0*/  FSEL R132, R110, RZ, !P1 ;  /* 0x000000ff6e847208 */ /* 0x000fe20004800000 */
[----:B------:R-:W-:Y:S01]  /*8f00*/  IMAD.WIDE.U32 R104, R105, 0x100, RZ ;  /* 0x0000010069687825 */ /* 0x000fe200078e00ff */
[----:B------:R-:W-:-:S03]  /*8f10*/  F2FP.PACK_AB R110, R130, R127 ;  /* 0x0000007f826e723e */ /* 0x000fc600000000ff */
[----:B------:R-:W-:Y:S01]  /*8f20*/  @P0 FADD.FTZ R132, R133, R132 ;  /* 0x0000008485840221 */ /* 0x000fe20000010000 */
[----:B------:R-:W-:Y:S02]  /*8f30*/  LOP3.LUT R134, R104, R108, R106, 0xfe, !PT ;  /* 0x0000006c68867212 */ /* 0x000fe400078efe6a */
[----:B------:R-:W-:Y:S01]  /*8f40*/  LOP3.LUT R108, R111, R131, R136, 0xfe, !PT ;  /* 0x000000836f6c7212 */ /* 0x000fe200078efe88 */
[----:B------:R-:W-:Y:S01]  /*8f50*/  @P0 IMAD.WIDE.U32 R136, R147, R14, c[0x0][0x180] ;  /* 0x0000600093880625 */ /* 0x000fe200078e000e */
[----:B------:R-:W-:Y:S02]  /*8f60*/  SEL R131, RZ, 0x1, P3 ;  /* 0x00000001ff837807 */ /* 0x000fe40001800000 */
[----:B------:R-:W-:Y:S02]  /*8f70*/  LOP3.LUT R134, R134, R135, RZ, 0xfc, !PT ;  /* 0x0000008786867212 */ /* 0x000fe400078efcff */
[----:B------:R-:W-:Y:S02]  /*8f80*/  LOP3.LUT R131, R109, R108, R131, 0xfe, !PT ;  /* 0x0000006c6d837212 */ /* 0x000fe400078efe83 */
        /* <DEDUP_REMOVED lines=21> */
.L_x_19474:
[----:B0-----:R-:W-:Y:S02]  /*90e0*/  IMAD.MOV.U32 R133, RZ, RZ, R0 ;  /* 0x000000ffff857224 */ /* 0x001fe400078e0000 */
.L_x_19475:
[----:B------:R-:W-:Y:S05]  /*90f0*/  BSYNC B1 ;  /* 0x0000000000017941 */ /* 0x000fea0003800000 */
.L_x_19473:
        /* <DEDUP_REMOVED lines=16> */
.L_x_19479:
[----:B------:R-:W-:Y:S05]  /*9200*/  BSYNC B2 ;  /* 0x0000000000027941 */ /* 0x000fea0003800000 */
.L_x_19478:
        /* <DEDUP_REMOVED lines=44> */
.L_x_19477:
[----:B------:R-:W-:Y:S05]  /*94d0*/  BSYNC B1 ;  /* 0x0000000000017941 */ /* 0x000fea0003800000 */
.L_x_19476:
        /* <DEDUP_REMOVED lines=22> */
.L_x_19481:
[----:B------:R-:W-:Y:S02]  /*9640*/  IMAD.MOV.U32 R133, RZ, RZ, R0 ;  /* 0x000000ffff857224 */ /* 0x000fe400078e0000 */
.L_x_19482:
[----:B------:R-:W-:Y:S05]  /*9650*/  BSYNC B1 ;  /* 0x0000000000017941 */ /* 0x000fea0003800000 */
.L_x_19480:
        /* <DEDUP_REMOVED lines=16> */
.L_x_19486:
[----:B------:R-:W-:Y:S05]  /*9760*/  BSYNC B2 ;  /* 0x0000000000027941 */ /* 0x000fea0003800000 */
.L_x_19485:
        /* <DEDUP_REMOVED lines=44> */
.L_x_19484:
[----:B------:R-:W-:Y:S05]  /*9a30*/  BSYNC B1 ;  /* 0x0000000000017941 */ /* 0x000fea0003800000 */
.L_x_19483:
        /* <DEDUP_REMOVED lines=22> */
.L_x_19488:
[----:B------:R-:W-:Y:S02]  /*9ba0*/  MOV R104, R0 ;  /* 0x0000000000687202 */ /* 0x000fe40000000f00 */
.L_x_19489:
[----:B------:R-:W-:Y:S05]  /*9bb0*/  BSYNC B1 ;  /* 0x0000000000017941 */ /* 0x000fea0003800000 */
.L_x_19487:
        /* <DEDUP_REMOVED lines=16> */
.L_x_19493:
[----:B------:R-:W-:Y:S05]  /*9cc0*/  BSYNC B2 ;  /* 0x0000000000027941 */ /* 0x000fea0003800000 */
.L_x_19492:
        /* <DEDUP_REMOVED lines=44> */
.L_x_19491:
[----:B------:R-:W-:Y:S05]  /*9f90*/  BSYNC B1 ;  /* 0x0000000000017941 */ /* 0x000fea0003800000 */
.L_x_19490:
        /* <DEDUP_REMOVED lines=21> */
.L_x_19495:
[----:B------:R-:W-:Y:S02]  /*a0f0*/  IMAD.MOV.U32 R104, RZ, RZ, R0 ;  /* 0x000000ffff687224 */ /* 0x000fe400078e0000 */
.L_x_19496:
[----:B------:R-:W-:Y:S05]  /*a100*/  BSYNC B1 ;  /* 0x0000000000017941 */ /* 0x000fea0003800000 */
.L_x_19494:
        /* <DEDUP_REMOVED lines=16> */
.L_x_19500:
[----:B------:R-:W-:Y:S05]  /*a210*/  BSYNC B2 ;  /* 0x0000000000027941 */ /* 0x000fea0003800000 */
.L_x_19499:
        /* <DEDUP_REMOVED lines=44> */
.L_x_19498:
[----:B------:R-:W-:Y:S05]  /*a4e0*/  BSYNC B1 ;  /* 0x0000000000017941 */ /* 0x000fea0003800000 */
.L_x_19497:
        /* <DEDUP_REMOVED lines=21> */
.L_x_19502:
[----:B------:R-:W-:Y:S02]  /*a640*/  IMAD.MOV.U32 R139, RZ, RZ, R0 ;  /* 0x000000ffff8b7224 */ /* 0x000fe400078e0000 */
.L_x_19503:
[----:B------:R-:W-:Y:S05]  /*a650*/  BSYNC B1 ;  /* 0x0000000000017941 */ /* 0x000fea0003800000 */
.L_x_19501:
        /* <DEDUP_REMOVED lines=16> */
.L_x_19507:
[----:B------:R-:W-:Y:S05]  /*a760*/  BSYNC B2 ;  /* 0x0000000000027941 */ /* 0x000fea0003800000 */
.L_x_19506:
        /* <DEDUP_REMOVED lines=44> */
.L_x_19505:
[----:B------:R-:W-:Y:S05]  /*aa30*/  BSYNC B1 ;  /* 0x0000000000017941 */ /* 0x000fea0003800000 */
.L_x_19504:
        /* <DEDUP_REMOVED lines=21> */
.L_x_19509:
[----:B------:R-:W-:Y:S02]  /*ab90*/  MOV R139, R0 ;  /* 0x00000000008b7202 */ /* 0x000fe40000000f00 */
.L_x_19510:
[----:B------:R-:W-:Y:S05]  /*aba0*/  BSYNC B1 ;  /* 0x0000000000017941 */ /* 0x000fea0003800000 */
.L_x_19508:
        /* <DEDUP_REMOVED lines=16> */
.L_x_19514:
[----:B------:R-:W-:Y:S05]  /*acb0*/  BSYNC B2 ;  /* 0x0000000000027941 */ /* 0x000fea0003800000 */
.L_x_19513:
        /* <DEDUP_REMOVED lines=44> */
.L_x_19512:
[----:B------:R-:W-:Y:S05]  /*af80*/  BSYNC B1 ;  /* 0x0000000000017941 */ /* 0x000fea0003800000 */
.L_x_19511:
        /* <DEDUP_REMOVED lines=21> */
.L_x_19516:
[----:B------:R-:W-:Y:S02]  /*b0e0*/  IMAD.MOV.U32 R106, RZ, RZ, R0 ;  /* 0x000000ffff6a7224 */ /* 0x000fe400078e0000 */
.L_x_19517:
[----:B------:R-:W-:Y:S05]  /*b0f0*/  BSYNC B1 ;  /* 0x0000000000017941 */ /* 0x000fea0003800000 */
.L_x_19515:
        /* <DEDUP_REMOVED lines=16> */
.L_x_19521:
[----:B------:R-:W-:Y:S05]  /*b200*/  BSYNC B2 ;  /* 0x0000000000027941 */ /* 0x000fea0003800000 */
.L_x_19520:
        /* <DEDUP_REMOVED lines=44> */
.L_x_19519:
[----:B------:R-:W-:Y:S05]  /*b4d0*/  BSYNC B1 ;  /* 0x0000000000017941 */ /* 0x000fea0003800000 */
.L_x_19518:
        /* <DEDUP_REMOVED lines=21> */
.L_x_19523:
[----:B------:R-:W-:Y:S02]  /*b630*/  MOV R143, R0 ;  /* 0x00000000008f7202 */ /* 0x000fe40000000f00 */
.L_x_19524:
[----:B------:R-:W-:Y:S05]  /*b640*/  BSYNC B1 ;  /* 0x0000000000017941 */ /* 0x000fea0003800000 */
.L_x_19522:
        /* <DEDUP_REMOVED lines=18> */
.L_x_19528:
[----:B------:R-:W-:Y:S05]  /*b770*/  BSYNC B2 ;  /* 0x0000000000027941 */ /* 0x000fea0003800000 */
.L_x_19527:
        /* <DEDUP_REMOVED lines=44> */
.L_x_19526:
[----:B------:R-:W-:Y:S05]  /*ba40*/  BSYNC B1 ;  /* 0x0000000000017941 */ /* 0x000fea0003800000 */
.L_x_19525:
[----:B------:R-:W0:Y:S01]  /*ba50*/  I2F.U32 R105, R143 ;  /* 0x0000008f00697306 */ /* 0x000e220000201000 */
[----:B------:R-:W-:Y:S01]  /*ba60*/  SEL R108, RZ, 0x1, P2 ;  /* 0x00000001ff6c7807 */ /* 0x000fe20001000000 */
[----:B------:R-:W-:Y:S01]  /*ba70*/  HADD2.F32 R104, -RZ, R107.H1_H1 ;  /* 0x3000006bff687230 */ /* 0x000fe20000004100 */
[----:B------:R-:W-:Y:S01]  /*ba80*/  ISETP.NE.AND P2, PT, R142, RZ, PT ;  /* 0x000000ff8e00720c */ /* 0x000fe20003f45270 */
[----:B------:R-:W-:Y:S01]  /*ba90*/  @P0 HADD2.F32 R145, -RZ, R23.H1_H1 ;  /* 0x30000017ff910230 */ /* 0x000fe20000004100 */
[----:B------:R-:W-:Y:S01]  /*baa0*/  SEL R106, RZ, 0x1, P1 ;  /* 0x00000001ff6a7807 */ /* 0x000fe20000800000 */
[----:B------:R-:W-:Y:S01]  /*bab0*/  IMAD.WIDE.U32 R108, R108, 0x1000000, RZ ;  /* 0x010000006c6c7825 */ /* 0x000fe200078e00ff */
[----:B------:R-:W-:-:S02]  /*bac0*/  ISETP.NE.AND P6, PT, R141, RZ, PT ;  /* 0x000000ff8d00720c */ /* 0x000fc40003fc5270 */
[----:B------:R-:W-:Y:S01]  /*bad0*/  SEL R144, RZ, 0x10000, P5 ;  /* 0x00010000ff907807 */ /* 0x000fe20002800000 */
[----:B------:R-:W-:Y:S01]  /*bae0*/  FMUL.FTZ R110, R104, R15 ;  /* 0x0000000f686e7220 */ /* 0x000fe20000410000 */
[----:B------:R-:W-:Y:S01]  /*baf0*/  SEL R111, RZ, 0x100, P4 ;  /* 0x00000100ff6f7807 */ /* 0x000fe20002000000 */
[----:B------:R-:W-:Y:S01]  /*bb00*/  IMAD.WIDE.U32 R106, R106, 0x10000, RZ ;  /* 0x000100006a6a7825 */ /* 0x000fe200078e00ff */
[----:B------:R-:W-:-:S03]  /*bb10*/  SEL R135, RZ, 0x1, P6 ;  /* 0x00000001ff877807 */ /* 0x000fc60003000000 */
[----:B0-----:R-:W-:Y:S02]  /*bb20*/  FFMA.FTZ R105, R105, R16, 1.1641532182693481445e-10 ;  /* 0x2f00000069697423 */ /* 0x001fe40000010010 */
[----:B------:R-:W-:Y:S02]  /*bb30*/  FMUL.FTZ R110, R110, c[0x0][0x1e8] ;  /* 0x00007a006e6e7a20 */ /* 0x000fe40000410000 */
[----:B------:R-:W-:Y:S01]  /*bb40*/  IMAD.WIDE.U32 R148, R147, R14, c[0x0][0x188] ;  /* 0x0000620093947625 */ /* 0x000fe200078e000e */
[----:B------:R-:W-:Y:S02]  /*bb50*/  FSETP.GTU.FTZ.AND P1, PT, R105, c[0x0][0x1e4], PT ;  /* 0x0000790069007a0b */ /* 0x000fe40003f3c000 */
[----:B------:R-:W-:Y:S01]  /*bb60*/  SEL R105, RZ, 0x1, P2 ;  /* 0x00000001ff697807 */ /* 0x000fe20001000000 */
[----:B------:R-:W-:Y:S01]  /*bb70*/  IMAD.WIDE.U32 R146, R147, R116, c[0x0][0x190] ;  /* 0x0000640093927625 */ /* 0x000fe200078e0074 */
[----:B------:R-:W-:Y:S02]  /*bb80*/  SEL R141, RZ, 0x1000000, P1 ;  /* 0x01000000ff8d7807 */ /* 0x000fe40000800000 */
[----:B------:R-:W-:Y:S01]  /*bb90*/  FSEL R142, R110, RZ, !P1 ;  /* 0x000000ff6e8e7208 */ /* 0x000fe20004800000 */
[----:B------:R-:W-:Y:S01]  /*bba0*/  IMAD.WIDE.U32 R104, R105, 0x100, RZ ;  /* 0x0000010069687825 */ /* 0x000fe200078e00ff */
[----:B------:R-:W-:-:S02]  /*bbb0*/  LOP3.LUT R111, R111, R141, R144, 0xfe, !PT ;  /* 0x0000008d6f6f7212 */ /* 0x000fc400078efe90 */
[----:B------:R-:W-:Y:S01]  /*bbc0*/  IADD3 R141, R9, 0x80, RZ ;  /* 0x00000080098d7810 */ /* 0x000fe20007ffe0ff */
[----:B------:R-:W-:Y:S01]  /*bbd0*/  @P0 FADD.FTZ R142, R145, R142 ;  /* 0x0000008e918e0221 */ /* 0x000fe20000010000 */
[----:B------:R-:W-:Y:S02]  /*bbe0*/  LOP3.LUT R134, R104, R108, R106, 0xfe, !PT ;  /* 0x0000006c68867212 */ /* 0x000fe400078efe6a */
[----:B------:R-:W-:Y:S01]  /*bbf0*/  SEL R108, RZ, 0x1, P3 ;  /* 0x00000001ff6c7807 */ /* 0x000fe20001800000 */
[----:B------:R-:W-:Y:S01]  /*bc00*/  @P0 IMAD.WIDE.U32 R144, R14, R141, c[0x0][0x180] ;  /* 0x000060000e900625 */ /* 0x000fe200078e008d */
[----:B------:R-:W-:Y:S02]  /*bc10*/  LOP3.LUT R134, R134, R135, RZ, 0xfc, !PT ;  /* 0x0000008786867212 */ /* 0x000fe400078efcff */
[----:B------:R-:W-:Y:S02]  /*bc20*/  LOP3.LUT R135, R109, R111, R108, 0xfe, !PT ;  /* 0x0000006f6d877212 */ /* 0x000fe400078efe6c */
[----:B------:R-:W-:-:S02]  /*bc30*/  F2FP.PACK_AB R110, R140, R137 ;  /* 0x000000898c6e723e */ /* 0x000fc400000000ff */
[----:B------:R-:W-:Y:S02]  /*bc40*/  F2FP.PACK_AB R109, R138, R133 ;  /* 0x000000858a6d723e */ /* 0x000fe400000000ff */
        /* <DEDUP_REMOVED lines=20> */
.L_x_19530:
[----:B0-----:R-:W-:Y:S02]  /*bd90*/  MOV R146, R0 ;  /* 0x0000000000927202 */ /* 0x001fe40000000f00 */
.L_x_19531:
[----:B------:R-:W-:Y:S05]  /*bda0*/  BSYNC B1 ;  /* 0x0000000000017941 */ /* 0x000fea0003800000 */
.L_x_19529:
        /* <DEDUP_REMOVED lines=16> */
.L_x_19535:
[----:B------:R-:W-:Y:S05]  /*beb0*/  BSYNC B2 ;  /* 0x0000000000027941 */ /* 0x000fea0003800000 */
.L_x_19534:
        /* <DEDUP_REMOVED lines=44> */
.L_x_19533:
[----:B------:R-:W-:Y:S05]  /*c180*/  BSYNC B1 ;  /* 0x0000000000017941 */ /* 0x000fea0003800000 */
.L_x_19532:
        /* <DEDUP_REMOVED lines=22> */
.L_x_19537:
[----:B------:R-:W-:Y:S02]  /*c2f0*/  MOV R147, R0 ;  /* 0x0000000000937202 */ /* 0x000fe40000000f00 */
.L_x_19538:
[----:B------:R-:W-:Y:S05]  /*c300*/  BSYNC B1 ;  /* 0x0000000000017941 */ /* 0x000fea0003800000 */
.L_x_19536:
        /* <DEDUP_REMOVED lines=16> */
.L_x_19542:
[----:B------:R-:W-:Y:S05]  /*c410*/  BSYNC B2 ;  /* 0x0000000000027941 */ /* 0x000fea0003800000 */
.L_x_19541:
        /* <DEDUP_REMOVED lines=42> */
[----:B------:R-:W-:Y:S01]  /*c6c0*/  HFMA2.MMA R108, -RZ, RZ, 0, 0 ;  /* 0x00000000ff6c7435 */ /* 0x000fe200000001ff */
[----:B------:R-:W-:-:S05]  /*c6d0*/  LOP3.LUT R17, R109, UR26, R110, 0x96, !PT ;  /* 0x0000001a6d117c12 */ /* 0x000fca000f8e966e */
.L_x_19540:
[----:B------:R-:W-:Y:S05]  /*c6e0*/  BSYNC B1 ;  /* 0x0000000000017941 */ /* 0x000fea0003800000 */
.L_x_19539:
        /* <DEDUP_REMOVED lines=22> */
.L_x_19544:
[----:B------:R-:W-:Y:S02]  /*c850*/  MOV R104, R0 ;  /* 0x0000000000687202 */ /* 0x000fe40000000f00 */
.L_x_19545:
[----:B------:R-:W-:Y:S05]  /*c860*/  BSYNC B1 ;  /* 0x0000000000017941 */ /* 0x000fea0003800000 */
.L_x_19543:
        /* <DEDUP_REMOVED lines=16> */
.L_x_19549:
[----:B------:R-:W-:Y:S05]  /*c970*/  BSYNC B2 ;  /* 0x0000000000027941 */ /* 0x000fea0003800000 */
.L_x_19548:
        /* <DEDUP_REMOVED lines=44> */
.L_x_19547:
[----:B------:R-:W-:Y:S05]  /*cc40*/  BSYNC B1 ;  /* 0x0000000000017941 */ /* 0x000fea0003800000 */
.L_x_19546:
        /* <DEDUP_REMOVED lines=21> */
.L_x_19551:
[----:B------:R-:W-:Y:S02]  /*cda0*/  MOV R104, R0 ;  /* 0x0000000000687202 */ /* 0x000fe40000000f00 */
.L_x_19552:
[----:B------:R-:W-:Y:S05]  /*cdb0*/  BSYNC B1 ;  /* 0x0000000000017941 */ /* 0x000fea0003800000 */
.L_x_19550:
        /* <DEDUP_REMOVED lines=16> */
.L_x_19556:
[----:B------:R-:W-:Y:S05]  /*cec0*/  BSYNC B2 ;  /* 0x0000000000027941 */ /* 0x000fea0003800000 */
.L_x_19555:
        /* <DEDUP_REMOVED lines=44> */
.L_x_19554:
[----:B------:R-:W-:Y:S05]  /*d190*/  BSYNC B1 ;  /* 0x0000000000017941 */ /* 0x000fea0003800000 */
.L_x_19553:
        /* <DEDUP_REMOVED lines=21> */
.L_x_19558:
[----:B------:R-:W-:Y:S02]  /*d2f0*/  MOV R148, R0 ;  /* 0x0000000000947202 */ /* 0x000fe40000000f00 */
.L_x_19559:
[----:B------:R-:W-:Y:S05]  /*d300*/  BSYNC B1 ;  /* 0x0000000000017941 */ /* 0x000fea0003800000 */
.L_x_19557:
        /* <DEDUP_REMOVED lines=16> */
.L_x_19563:
[----:B------:R-:W-:Y:S05]  /*d410*/  BSYNC B2 ;  /* 0x0000000000027941 */ /* 0x000fea0003800000 */
.L_x_19562:
        /* <DEDUP_REMOVED lines=44> */
.L_x_19561:
[----:B------:R-:W-:Y:S05]  /*d6e0*/  BSYNC B1 ;  /* 0x0000000000017941 */ /* 0x000fea0003800000 */
.L_x_19560:
        /* <DEDUP_REMOVED lines=21> */
.L_x_19565:
[----:B------:R-:W-:Y:S02]  /*d840*/  MOV R148, R0 ;  /* 0x0000000000947202 */ /* 0x000fe40000000f00 */
.L_x_19566:
[----:B------:R-:W-:Y:S05]  /*d850*/  BSYNC B1 ;  /* 0x0000000000017941 */ /* 0x000fea0003800000 */
.L_x_19564:
        /* <DEDUP_REMOVED lines=16> */
.L_x_19570:
[----:B------:R-:W-:Y:S05]  /*d960*/  BSYNC B2 ;  /* 0x0000000000027941 */ /* 0x000fea0003800000 */
.L_x_19569:
        /* <DEDUP_REMOVED lines=44> */
.L_x_19568:
[----:B------:R-:W-:Y:S05]  /*dc30*/  BSYNC B1 ;  /* 0x0000000000017941 */ /* 0x000fea0003800000 */
.L_x_19567:
        /* <DEDUP_REMOVED lines=21> */
.L_x_19572:
[----:B------:R-:W-:Y:S02]  /*dd90*/  MOV R106, R0 ;  /* 0x00000000006a7202 */ /* 0x000fe40000000f00 */
.L_x_19573:
[----:B------:R-:W-:Y:S05]  /*dda0*/  BSYNC B1 ;  /* 0x0000000000017941 */ /* 0x000fea0003800000 */
.L_x_19571:
        /* <DEDUP_REMOVED lines=16> */
.L_x_19577:
[----:B------:R-:W-:Y:S05]  /*deb0*/  BSYNC B2 ;  /* 0x0000000000027941 */ /* 0x000fea0003800000 */
.L_x_19576:
        /* <DEDUP_REMOVED lines=44> */
.L_x_19575:
[----:B------:R-:W-:Y:S05]  /*e180*/  BSYNC B1 ;  /* 0x0000000000017941 */ /* 0x000fea0003800000 */
.L_x_19574:
        /* <DEDUP_REMOVED lines=21> */
.L_x_19579:
[----:B------:R-:W-:Y:S02]  /*e2e0*/  MOV R106, R0 ;  /* 0x00000000006a7202 */ /* 0x000fe40000000f00 */
.L_x_19580:
[----:B------:R-:W-:Y:S05]  /*e2f0*/  BSYNC B1 ;  /* 0x0000000000017941 */ /* 0x000fea0003800000 */
.L_x_19578:
        /* <DEDUP_REMOVED lines=18> */
.L_x_19584:
[----:B------:R-:W-:Y:S05]  /*e420*/  BSYNC B2 ;  /* 0x0000000000027941 */ /* 0x000fea0003800000 */
.L_x_19583:
        /* <DEDUP_REMOVED lines=40> */
[----:B------:R-:W-:Y:S01]  /*e6b0*/  HFMA2.MMA R134, -RZ, RZ, 0, 0 ;  /* 0x00000000ff867435 */ /* 0x000fe200000001ff */
[----:B------:R-:W-:Y:S01]  /*e6c0*/  MOV R0, R110 ;  /* 0x0000006e00007202 */ /* 0x000fe20000000f00 */
[----:B------:R-:W-:Y:S01]  /*e6d0*/  IMAD.MOV.U32 R18, RZ, RZ, R104 ;  /* 0x000000ffff127224 */ /* 0x000fe200078e0068 */
[----:B------:R-:W-:-:S03]  /*e6e0*/  LOP3.LUT R17, R105, UR26, R108, 0x96, !PT ;  /* 0x0000001a69117c12 */ /* 0x000fc6000f8e966c */
.L_x_19582:
[----:B------:R-:W-:Y:S05]  /*e6f0*/  BSYNC B1 ;  /* 0x0000000000017941 */ /* 0x000fea0003800000 */
.L_x_19581:
[----:B------:R-:W-:Y:S01]  /*e700*/  FADD.FTZ R108, RZ, R10 ;  /* 0x0000000aff6c7221 */ /* 0x000fe20000010000 */
[----:B------:R-:W-:Y:S01]  /*e710*/  ISETP.NE.AND P6, PT, R149, RZ, PT ;  /* 0x000000ff9500720c */ /* 0x000fe20003fc5270 */
[----:B------:R-:W-:Y:S01]  /*e720*/  @P0 HADD2.F32 R152, -RZ, R23.H1_H1 ;  /* 0x30000017ff980230 */ /* 0x000fe20000004100 */
[----:B------:R-:W-:Y:S01]  /*e730*/  SEL R149, RZ, 0x100, P4 ;  /* 0x00000100ff957807 */ /* 0x000fe20002000000 */
[----:B------:R-:W-:Y:S01]  /*e740*/  FADD.FTZ R105, R108, R11 ;  /* 0x0000000b6c697221 */ /* 0x000fe20000010000 */
[----:B------:R-:W-:-:S02]  /*e750*/  SEL R104, RZ, 0x10000, P5 ;  /* 0x00010000ff687807 */ /* 0x000fc40002800000 */
[----:B------:R-:W-:Y:S01]  /*e760*/  ISETP.NE.AND P5, PT, R151, RZ, PT ;  /* 0x000000ff9700720c */ /* 0x000fe20003fa5270 */
[----:B------:R-:W-:Y:S01]  /*e770*/  FADD.FTZ R108, R105, R12 ;  /* 0x0000000c696c7221 */ /* 0x000fe20000010000 */
[----:B------:R-:W-:Y:S02]  /*e780*/  SEL R111, RZ, 0x1, P3 ;  /* 0x00000001ff6f7807 */ /* 0x000fe40001800000 */
        /* <DEDUP_REMOVED lines=26> */
[----:B------:R-:W-:-:S04]  /*e930*/  IMAD.WIDE.U32 R108, R108, 0x1000000, RZ ;  /* 0x010000006c6c7825 */ /* 0x000fc800078e00ff */
[----:B------:R-:W-:Y:S01]  /*e940*/  FADD.FTZ R105, R16, R131 ;  /* 0x0000008310697221 */ /* 0x000fe20000010000 */
[----:B------:R-:W-:Y:S01]  /*e950*/  HADD2.F32 R16, -RZ, R107.H1_H1 ;  /* 0x3000006bff107230 */ /* 0x000fe20000004100 */
[----:B------:R-:W-:Y:S02]  /*e960*/  SEL R107, RZ, 0x1000000, P4 ;  /* 0x01000000ff6b7807 */ /* 0x000fe40002000000 */
[----:B------:R-:W-:Y:S02]  /*e970*/  FADD.FTZ R106, R105, R136 ;  /* 0x00000088696a7221 */ /* 0x000fe40000010000 */
        /* <DEDUP_REMOVED lines=8> */
[----:B------:R-:W-:Y:S01]  /*ea00*/  IMAD.WIDE.U32 R106, R106, 0x10000, RZ ;  /* 0x000100006a6a7825 */ /* 0x000fe200078e00ff */
[----:B------:R-:W-:-:S03]  /*ea10*/  FSEL R135, R16, RZ, !P4 ;  /* 0x000000ff10877208 */ /* 0x000fc60006000000 */
[----:B------:R-:W-:Y:S02]  /*ea20*/  FADD.FTZ R15, R110, R137 ;  /* 0x000000896e0f7221 */ /* 0x000fe40000010000 */
[----:B------:R-:W-:-:S04]  /*ea30*/  IMAD.WIDE.U32 R104, R104, 0x100, RZ ;  /* 0x0000010068687825 */ /* 0x000fc800078e00ff */
[----:B------:R-:W-:Y:S01]  /*ea40*/  FADD.FTZ R110, R15, R140 ;  /* 0x0000008c0f6e7221 */ /* 0x000fe20000010000 */
[----:B------:R-:W-:Y:S01]  /*ea50*/  LOP3.LUT R15, R109, R149, R111, 0xfe, !PT ;  /* 0x000000956d0f7212 */ /* 0x000fe200078efe6f */
[----:B------:R-:W-:Y:S02]  /*ea60*/  @P0 FADD.FTZ R135, R152, R135 ;  /* 0x0000008798870221 */ /* 0x000fe40000010000 */
[----:B------:R-:W-:Y:S01]  /*ea70*/  FADD.FTZ R109, R110, R139 ;  /* 0x0000008b6e6d7221 */ /* 0x000fe20000010000 */
[----:B------:R-:W-:Y:S02]  /*ea80*/  LOP3.LUT R110, R104, R108, R106, 0xfe, !PT ;  /* 0x0000006c686e7212 */ /* 0x000fe400078efe6a */
[----:B------:R-:W-:Y:S01]  /*ea90*/  LOP3.LUT R15, R105, R15, R107, 0xfe, !PT ;  /* 0x0000000f690f7212 */ /* 0x000fe200078efe6b */
[----:B------:R-:W-:Y:S01]  /*eaa0*/  FADD.FTZ R16, R109, R142 ;  /* 0x0000008e6d107221 */ /* 0x000fe20000010000 */
[----:B------:R-:W-:Y:S01]  /*eab0*/  F2FP.PACK_AB R106, R150, R145 ;  /* 0x00000091966a723e */ /* 0x000fe200000000ff */
[----:B------:R-:W-:Y:S01]  /*eac0*/  IMAD.WIDE.U32 R108, R141, R14, c[0x0][0x188] ;  /* 0x000062008d6c7625 */ /* 0x000fe200078e000e */
[----:B------:R-:W-:-:S02]  /*ead0*/  F2FP.PACK_AB R105, R147, R144 ;  /* 0x000000909369723e */ /* 0x000fc400000000ff */
[----:B------:R-:W-:Y:S01]  /*eae0*/  F2FP.PACK_AB R104, R146, R143 ;  /* 0x0000008f9268723e */ /* 0x000fe200000000ff */
[----:B------:R-:W-:Y:S01]  /*eaf0*/  FADD.FTZ R111, R16, R143 ;  /* 0x0000008f106f7221 */ /* 0x000fe20000010000 */
[----:B------:R-:W-:Y:S02]  /*eb00*/  F2FP.PACK_AB R107, R135, R148 ;  /* 0x00000094876b723e */ /* 0x000fe400000000ff */
        /* <DEDUP_REMOVED lines=13> */
.L_x_19589:
        /* <DEDUP_REMOVED lines=100> */
.L_x_19590:
        /* <DEDUP_REMOVED lines=69> */
[----:B------:R-:W-:Y:S01]  /*f670*/  F2FP.PACK_AB R12, R11, R12 ;  /* 0x0000000c0b0c723e */ /* 0x000fe200000000ff */
[----:B------:R-:W-:Y:S01]  /*f680*/  FFMA.FTZ R19, R57, R112, R97 ;  /* 0x0000007039137223 */ /* 0x000fe20000010061 */
[----:B------:R-:W-:Y:S01]  /*f690*/  LEA.HI.X R11, R9, c[0x0][0x20c], RZ, 0x4, P0 ;  /* 0x00008300090b7a11 */ /* 0x000fe200000f24ff */
[----:B------:R-:W-:Y:S01]  /*f6a0*/  FFMA.FTZ R16, R63, R16, R103 ;  /* 0x000000103f107223 */ /* 0x000fe20000010067 */
[----:B------:R-:W-:Y:S01]  /*f6b0*/  F2FP.PACK_AB R15, R114, R15 ;  /* 0x0000000f720f723e */ /* 0x000fe200000000ff */
[C---:B------:R-:W-:Y:S01]  /*f6c0*/  FMUL.FTZ R139, R106.reuse, R139 ;  /* 0x0000008b6a8b7220 */ /* 0x040fe20000410000 */
[----:B------:R-:W-:Y:S01]  /*f6d0*/  F2FP.PACK_AB R14, R19, R14 ;  /* 0x0000000e130e723e */ /* 0x000fe200000000ff */
[----:B------:R-:W-:Y:S01]  /*f6e0*/  FMUL.FTZ R110, R106, R111 ;  /* 0x0000006f6a6e7220 */ /* 0x000fe20000410000 */
[----:B------:R-:W-:Y:S01]  /*f6f0*/  F2FP.PACK_AB R13, R16, R13 ;  /* 0x0000000d100d723e */ /* 0x000fe200000000ff */
        /* <DEDUP_REMOVED lines=15> */
[----:B------:R-:W-:Y:S01]  /*f7f0*/  F2FP.PACK_AB R111, R10, R111 ;  /* 0x0000006f0a6f723e */ /* 0x000fe200000000ff */
[----:B------:R-:W-:Y:S02]  /*f800*/  FFMA.FTZ R10, R31, R114, R71 ;  /* 0x000000721f0a7223 */ /* 0x000fe40000010047 */
[----:B------:R-:W-:Y:S02]  /*f810*/  FMUL.FTZ R130, R106, R130 ;  /* 0x000000826a827220 */ /* 0x000fe40000410000 */
[----:B------:R-:W-:Y:S01]  /*f820*/  FFMA.FTZ R119, R48, R119, R88 ;  /* 0x0000007730777223 */ /* 0x000fe20000010058 */
[----:B------:R-:W-:Y:S01]  /*f830*/  F2FP.PACK_AB R113, R10, R113 ;  /* 0x000000710a71723e */ /* 0x000fe200000000ff */
[----:B------:R-:W-:Y:S01]  /*f840*/  FFMA.FTZ R122, R49, R122, R89 ;  /* 0x0000007a317a7223 */ /* 0x000fe20000010059 */
[----:B------:R-:W-:Y:S01]  /*f850*/  IADD3 R10, R9, 0x20, RZ ;  /* 0x00000020090a7810 */ /* 0x000fe20007ffe0ff */
[----:B------:R-:W-:-:S02]  /*f860*/  FFMA.FTZ R145, R24, R145, R64 ;  /* 0x0000009118917223 */ /* 0x000fc40000010040 */
[----:B------:R-:W-:Y:S01]  /*f870*/  FFMA.FTZ R116, R25, R116, R65 ;  /* 0x0000007419747223 */ /* 0x000fe20000010041 */
[----:B------:R-:W-:Y:S01]  /*f880*/  F2FP.PACK_AB R14, R122, R119 ;  /* 0x000000777a0e723e */ /* 0x000fe200000000ff */
[C---:B------:R-:W-:Y:S02]  /*f890*/  FMUL.FTZ R121, R106.reuse, R121 ;  /* 0x000000796a797220 */ /* 0x040fe40000410000 */
[----:B------:R-:W-:Y:S01]  /*f8a0*/  FMUL.FTZ R136, R106, R124 ;  /* 0x0000007c6a887220 */ /* 0x000fe20000410000 */
[----:B------:R-:W-:Y:S01]  /*f8b0*/  F2FP.PACK_AB R114, R116, R145 ;  /* 0x000000917472723e */ /* 0x000fe200000000ff */
[----:B------:R-:W-:Y:S01]  /*f8c0*/  FFMA.FTZ R115, R52, R115, R92 ;  /* 0x0000007334737223 */ /* 0x000fe2000001005c */
[----:B------:R-:W-:Y:S01]  /*f8d0*/  IADD3 R116, R9, 0x40, RZ ;  /* 0x0000004009747810 */ /* 0x000fe20007ffe0ff */
[----:B------:R-:W-:Y:S02]  /*f8e0*/  FFMA.FTZ R118, R53, R118, R93 ;  /* 0x0000007635767223 */ /* 0x000fe4000001005d */
[----:B------:R-:W-:-:S02]  /*f8f0*/  FMUL.FTZ R123, R106, R123 ;  /* 0x0000007b6a7b7220 */ /* 0x000fc40000410000 */
[----:B------:R-:W-:Y:S01]  /*f900*/  FMUL.FTZ R126, R106, R126 ;  /* 0x0000007e6a7e7220 */ /* 0x000fe20000410000 */
[----:B------:R-:W-:Y:S01]  /*f910*/  F2FP.PACK_AB R12, R118, R115 ;  /* 0x00000073760c723e */ /* 0x000fe200000000ff */
        /* <DEDUP_REMOVED lines=21> */
[----:B------:R-:W-:Y:S01]  /*fa70*/  LEA R120, P0, R141, c[0x0][0x208], 0x4 ;  /* 0x000082008d787a11 */ /* 0x000fe200078020ff */
[----:B------:R-:W-:Y:S01]  /*fa80*/  FFMA.FTZ R136, R51, R136, R91 ;  /* 0x0000008833887223 */ /* 0x000fe2000001005b */
[----:B------:R-:W-:Y:S01]  /*fa90*/  F2FP.PACK_AB R106, R11, R106 ;  /* 0x0000006a0b6a723e */ /* 0x000fe200000000ff */
[----:B------:R-:W-:Y:S02]  /*faa0*/  FFMA.FTZ R107, R42, R129, R82 ;  /* 0x000000812a6b7223 */ /* 0x000fe40000010052 */
[----:B------:R-:W-:Y:S01]  /*fab0*/  FFMA.FTZ R132, R43, R132, R83 ;  /* 0x000000842b847223 */ /* 0x000fe20000010053 */
[----:B------:R-:W-:Y:S01]  /*fac0*/  F2FP.PACK_AB R15, R136, R121 ;  /* 0x00000079880f723e */ /* 0x000fe200000000ff */
[----:B------:R-:W-:Y:S01]  /*fad0*/  FFMA.FTZ R123, R44, R123, R84 ;  /* 0x0000007b2c7b7223 */ /* 0x000fe20000010054 */
[----:B------:R-:W-:Y:S01]  /*fae0*/  LEA.HI.X R121, R141, c[0x0][0x20c], RZ, 0x4, P0 ;  /* 0x000083008d797a11 */ /* 0x000fe200000f24ff */
[----:B------:R-:W-:Y:S01]  /*faf0*/  FFMA.FTZ R126, R45, R126, R85 ;  /* 0x0000007e2d7e7223 */ /* 0x000fe20000010055 */
[----:B------:R-:W-:Y:S01]  /*fb00*/  F2FP.PACK_AB R107, R132, R107 ;  /* 0x0000006b846b723e */ /* 0x000fe200000000ff */
[----:B------:R-:W-:-:S02]  /*fb10*/  FFMA.FTZ R105, R46, R125, R86 ;  /* 0x0000007d2e697223 */ /* 0x000fc40000010056 */
[----:B------:R-:W-:Y:S02]  /*fb20*/  FFMA.FTZ R128, R47, R128, R87 ;  /* 0x000000802f807223 */ /* 0x000fe40000010057 */
[----:B------:R-:W-:Y:S02]  /*fb30*/  FFMA.FTZ R109, R38, R133, R78 ;  /* 0x00000085266d7223 */ /* 0x000fe4000001004e */
[----:B------:R-:W-:Y:S01]  /*fb40*/  FFMA.FTZ R108, R39, R108, R79 ;  /* 0x0000006c276c7223 */ /* 0x000fe2000001004f */
[----:B------:R-:W-:Y:S01]  /*fb50*/  F2FP.PACK_AB R105, R128, R105 ;  /* 0x000000698069723e */ /* 0x000fe200000000ff */
[----:B------:R-:W-:Y:S02]  /*fb60*/  IMAD.MOV.U32 R119, RZ, RZ, 0x10 ;  /* 0x00000010ff777424 */ /* 0x000fe400078e00ff */
        /* <DEDUP_REMOVED lines=25> */
.L_x_19587:
[----:B------:R-:W-:Y:S05]  /*fd00*/  BSYNC B0 ;  /* 0x0000000000007941 */ /* 0x000fea0003800000 */
.L_x_19304:
[----:B------:R-:W-:Y:S05]  /*fd10*/  EXIT ;  /* 0x000000000000794d */ /* 0x000fea0003800000 */
.L_x_19585:
[----:B0-----:R-:W-:Y:S01]  /*fd20*/  HFMA2.MMA R8, -RZ, RZ, 0, 1.847743988037109375e-06 ;  /* 0x0000001fff087435 */ /* 0x001fe200000001ff */
[----:B------:R-:W-:Y:S01]  /*fd30*/  MOV R104, R149 ;  /* 0x0000009500687202 */ /* 0x000fe20000000f00 */
[----:B------:R-:W-:Y:S01]  /*fd40*/  IMAD.MOV.U32 R105, RZ, RZ, 0x1 ;  /* 0x00000001ff697424 */ /* 0x000fe200078e00ff */
[----:B------:R-:W-:Y:S01]  /*fd50*/  MOV R14, 0xfd80 ;  /* 0x0000fd80000e7802 */ /* 0x000fe20000000f00 */
[----:B------:R-:W-:Y:S02]  /*fd60*/  IMAD.MOV.U32 R109, RZ, RZ, -0x1 ;  /* 0xffffffffff6d7424 */ /* 0x000fe400078e00ff */
[----:B------:R-:W-:Y:S05]  /*fd70*/  CALL.REL.NOINC `($__internal_89_$__cuda_sm70_shflsync_bfly_p) ;  /* 0x0000089000007944 */ /* 0x000fea0003c00000 */
[----:B01----:R-:W-:Y:S05]  /*fd80*/  BRA `(.L_x_19589) ;  /* 0xffffee5000007947 */ /* 0x003fea000383ffff */
.L_x_19586:
[----:B------:R-:W-:Y:S01]  /*fd90*/  MOV R105, 0x2 ;  /* 0x0000000200697802 */ /* 0x000fe20000000f00 */
[----:B------:R-:W-:Y:S01]  /*fda0*/  IMAD.MOV.U32 R8, RZ, RZ, 0x1f ;  /* 0x0000001fff087424 */ /* 0x000fe200078e00ff */
[----:B------:R-:W-:Y:S02]  /*fdb0*/  MOV R109, 0xffffffff ;  /* 0xffffffff006d7802 */ /* 0x000fe40000000f00 */
[----:B------:R-:W-:Y:S02]  /*fdc0*/  MOV R14, 0xfde0 ;  /* 0x0000fde0000e7802 */ /* 0x000fe40000000f00 */
[----:B0-----:R-:W-:Y:S05]  /*fdd0*/  CALL.REL.NOINC `($__internal_89_$__cuda_sm70_shflsync_bfly_p) ;  /* 0x0000083000007944 */ /* 0x001fea0003c00000 */
[----:B01----:R-:W-:Y:S01]  /*fde0*/  FADD.FTZ R104, R104, R8 ;  /* 0x0000000868687221 */ /* 0x003fe20000010000 */
[----:B------:R-:W-:Y:S01]  /*fdf0*/  HFMA2.MMA R8, -RZ, RZ, 0, 1.847743988037109375e-06 ;  /* 0x0000001fff087435 */ /* 0x000fe200000001ff */
[----:B------:R-:W-:Y:S01]  /*fe00*/  IMAD.MOV.U32 R105, RZ, RZ, 0x4 ;  /* 0x00000004ff697424 */ /* 0x000fe200078e00ff */
[----:B------:R-:W-:Y:S01]  /*fe10*/  MOV R14, 0xfe40 ;  /* 0x0000fe40000e7802 */ /* 0x000fe20000000f00 */
[----:B------:R-:W-:-:S03]  /*fe20*/  IMAD.MOV.U32 R109, RZ, RZ, -0x1 ;  /* 0xffffffffff6d7424 */ /* 0x000fc600078e00ff */
[----:B------:R-:W-:Y:S05]  /*fe30*/  CALL.REL.NOINC `($__internal_89_$__cuda_sm70_shflsync_bfly_p) ;  /* 0x000007d000007944 */ /* 0x000fea0003c00000 */
[----:B01----:R-:W-:Y:S01]  /*fe40*/  FADD.FTZ R104, R104, R8 ;  /* 0x0000000868687221 */ /* 0x003fe20000010000 */
[----:B------:R-:W-:Y:S01]  /*fe50*/  MOV R105, 0x8 ;  /* 0x0000000800697802 */ /* 0x000fe20000000f00 */
[----:B------:R-:W-:Y:S01]  /*fe60*/  IMAD.MOV.U32 R8, RZ, RZ, 0x1f ;  /* 0x0000001fff087424 */ /* 0x000fe200078e00ff */
[----:B------:R-:W-:-:S02]  /*fe70*/  MOV R109, 0xffffffff ;  /* 0xffffffff006d7802 */ /* 0x000fc40000000f00 */
[----:B------:R-:W-:Y:S02]  /*fe80*/  MOV R14, 0xfea0 ;  /* 0x0000fea0000e7802 */ /* 0x000fe40000000f00 */
[----:B------:R-:W-:Y:S05]  /*fe90*/  CALL.REL.NOINC `($__internal_89_$__cuda_sm70_shflsync_bfly_p) ;  /* 0x0000077000007944 */ /* 0x000fea0003c00000 */
[----:B01----:R-:W-:Y:S01]  /*fea0*/  FADD.FTZ R104, R104, R8 ;  /* 0x0000000868687221 */ /* 0x003fe20000010000 */
[----:B------:R-:W-:Y:S01]  /*feb0*/  HFMA2.MMA R8, -RZ, RZ, 0, 1.847743988037109375e-06 ;  /* 0x0000001fff087435 */ /* 0x000fe200000001ff */
[----:B------:R-:W-:Y:S01]  /*fec0*/  IMAD.MOV.U32 R105, RZ, RZ, 0x10 ;  /* 0x00000010ff697424 */ /* 0x000fe200078e00ff */
[----:B------:R-:W-:Y:S01]  /*fed0*/  MOV R14, 0xff00 ;  /* 0x0000ff00000e7802 */ /* 0x000fe20000000f00 */
[----:B------:R-:W-:-:S03]  /*fee0*/  IMAD.MOV.U32 R109, RZ, RZ, -0x1 ;  /* 0xffffffffff6d7424 */ /* 0x000fc600078e00ff */
[----:B------:R-:W-:Y:S05]  /*fef0*/  CALL.REL.NOINC `($__internal_89_$__cuda_sm70_shflsync_bfly_p) ;  /* 0x0000071000007944 */ /* 0x000fea0003c00000 */
[----:B-1----:R-:W-:Y:S01]  /*ff00*/  FADD.FTZ R8, R104, R8 ;  /* 0x0000000868087221 */ /* 0x002fe20000010000 */
[----:B0-----:R-:W-:Y:S02]  /*ff10*/  MOV R109, 0xffffffff ;  /* 0xffffffff006d7802 */ /* 0x001fe40000000f00 */
[----:B------:R-:W-:Y:S01]  /*ff20*/  MOV R14, 0x10470 ;  /* 0x00010470000e7802 */ /* 0x000fe20000000f00 */
        /* <DEDUP_REMOVED lines=83> */
[----:B------:R-:W-:Y:S05]  /*10460*/  CALL.REL.NOINC `($__internal_89_$__cuda_sm70_shflsync_bfly_p) ;  /* 0x000001a000007944 */ /* 0x000fea0003c00000 */
        /* <DEDUP_REMOVED lines=9> */
[----:B------:R-:W-:Y:S02]  /*10500*/  MOV R109, 0xffffffff ;  /* 0xffffffff006d7802 */ /* 0x000fe40000000f00 */
[----:B------:R-:W-:-:S02]  /*10510*/  MOV R14, 0x10530 ;  /* 0x00010530000e7802 */ /* 0x000fc40000000f00 */
        /* <DEDUP_REMOVED lines=13> */
[----:B01----:R-:W-:Y:S01]  /*105f0*/  IMAD.MOV.U32 R109, RZ, RZ, R8 ;  /* 0x000000ffff6d7224 */ /* 0x003fe200078e0008 */
[----:B------:R-:W-:Y:S05]  /*10600*/  BRA `(.L_x_19590) ;  /* 0xffffec1000007947 */ /* 0x000fea000383ffff */
        .weak           $__internal_89_$__cuda_sm70_shflsync_bfly_p
        .type           $__internal_89_$__cuda_sm70_shflsync_bfly_p,@function
        .size           $__internal_89_$__cuda_sm70_shflsync_bfly_p,(.L_x_36177 - $__internal_89_$__cuda_sm70_shflsync_bfly_p)
$__internal_89_$__cuda_sm70_shflsync_bfly_p:
[----:B------:R-:W-:Y:S01]  /*10610*/  HFMA2.MMA R15, -RZ, RZ, 0, 0 ;  /* 0x00000000ff0f7435 */ /* 0x000fe200000001ff */
[----:B------:R-:W-:Y:S04]  /*10620*/  WARPSYNC R109 ;  /* 0x0000006d00007348 */ /* 0x000fe80003800000 */
[----:B------:R0:W1:Y:S01]  /*10630*/  SHFL.BFLY PT, R8, R104, R105, R8 ;  /* 0x0c00006968087389 */ /* 0x00006200000e0008 */
[----:B------:R-:W-:Y:S05]  /*10640*/  RET.REL.NODEC R14 `(_ZN10layer_norm13ln_fwd_kernelINS_13Kernel_traitsIf6__halfS2_S2_fjLj1280ELj1ELj4ELj1ELj16ENS_18Kernel_traits_baseILj1280EfS2_S2_S2_fjLj128EEEEELb1ELb0ELb0ELb1EEEvNS_9FwdParamsE) ;  /* 0xfffef9b00e007950 */ /* 0x000fea0003c3ffff */
.L_x_19591:
        /* <DEDUP_REMOVED lines=11> */
.L_x_36177:


//--------------------- .text._ZN10layer_norm13ln_fwd_kernelINS_13Kernel_traitsIf6__halfS2_S2_fjLj1280ELj1ELj4ELj1ELj16ENS_18Kernel_traits_baseILj1280EfS2_S2_S2_fjLj128EEEEELb1ELb0ELb1ELb0EEEvNS_9FwdParamsE --------------------------
	.section	.text._ZN10layer_norm13ln_fwd_kernelINS_13Kernel_traitsIf6__halfS2_S2_fjLj1280ELj1ELj4ELj1ELj16ENS_18Kernel_traits_baseILj1280EfS2_S2_S2_fjLj128EEEEELb1ELb0ELb1ELb0EEEvNS_9FwdParamsE,"ax",@progbits
	.sectioninfo	@"SHI_REGISTERS=167"
	.align	128
        .global         _ZN10layer_norm13ln_fwd_kernelINS_13Kernel_traitsIf6__halfS2_S2_fjLj1280ELj1ELj4ELj1ELj16ENS_18Kernel_traits_baseILj1280EfS2_S2_S2_fjLj128EEEEELb1ELb0ELb1ELb0EEEvNS_9FwdParamsE
        .type           _ZN10layer_norm13ln_fwd_kernelINS_13Kernel_traitsIf6__halfS2_S2_fjLj1280ELj1ELj4ELj1ELj16ENS_18Kernel_traits_baseILj1280EfS2_S2_S2_fjLj128EEEEELb1ELb0ELb1ELb0EEEvNS_9FwdParamsE,@function
        .size           _ZN10layer_norm13ln_fwd_kernelINS_13Kernel_traitsIf6__halfS2_S2_fjLj1280ELj1ELj4ELj1ELj16ENS_18Kernel_traits_baseILj1280EfS2_S2_S2_fjLj128EEEEELb1ELb0ELb1ELb0EEEvNS_9FwdParamsE,(.L_x_36178 - _ZN10layer_norm13ln_fwd_kernelINS_13Kernel_traitsIf6__halfS2_S2_fjLj1280ELj1ELj4ELj1ELj16ENS_18Kernel_traits_baseILj1280EfS2_S2_S2_fjLj128EEEEELb1ELb0ELb1ELb0EEEvNS_9FwdParamsE)
        .other          _ZN10layer_norm13ln_fwd_kernelINS_13Kernel_traitsIf6__halfS2_S2_fjLj1280ELj1ELj4ELj1ELj16ENS_18Kernel_traits_baseILj1280EfS2_S2_S2_fjLj128EEEEELb1ELb0ELb1ELb0EEEvNS_9FwdParamsE,@"STO_CUDA_ENTRY STV_DEFAULT"
_ZN10layer_norm13ln_fwd_kernelINS_13Kernel_traitsIf6__halfS2_S2_fjLj1280ELj1ELj4ELj1ELj16ENS_18Kernel_traits_baseILj1280EfS2_S2_S2_fjLj128EEEEELb1ELb0ELb1ELb0EEEvNS_9FwdParamsE:
.text._ZN10layer_norm13ln_fwd_kernelINS_13Kernel_traitsIf6__halfS2_S2_fjLj1280ELj1ELj4ELj1ELj16ENS_18Kernel_traits_baseILj1280EfS2_S2_S2_fjLj128EEEEELb1ELb0ELb1ELb0EEEvNS_9FwdParamsE:
[----:B------:R-:W-:Y:S02]  /*0000*/  IMAD.MOV.U32 R1, RZ, RZ, c[0x0][0x28] ;  /* 0x00000a00ff017624 */ /* 0x000fe400078e00ff */
[----:B------:R-:W-:Y:S02]  /*0010*/  ULDC.U8 UR4, c[0x0][0x244] ;  /* 0x0000910000047ab9 */ /* 0x000fe40000000000 */
[----:B------:R-:W-:Y:S01]  /*0020*/  ISETP.NE.AND P0, PT, RZ, UR4, PT ;  /* 0x00000004ff007c0c */ /* 0x000fe2000bf05270 */
[----:B------:R-:W-:Y:S02]  /*0030*/  ULDC.64 UR4, c[0x0][0x230] ;  /* 0x00008c0000047ab9 */ /* 0x000fe40000000a00 */
[----:B------:R-:W-:Y:S01]  /*0040*/  IMAD.U32 R2, RZ, RZ, UR4 ;  /* 0x00000004ff027e24 */ /* 0x000fe2000f8e00ff */
[----:B------:R-:W-:Y:S01]  /*0050*/  MOV R3, UR5 ;  /* 0x0000000500037c02 */ /* 0x000fe20008000f00 */
[----:B------:R-:W-:Y:S01]  /*0060*/  ULDC.64 UR6, c[0x0][0x118] ;  /* 0x0000460000067ab9 */ /* 0x000fe20000000a00 */
[----:B------:R-:W-:Y:S02]  /*0070*/  IMAD.MOV.U32 R0, RZ, RZ, c[0x0][0x238] ;  /* 0x00008e00ff007624 */ /* 0x000fe400078e00ff */
[----:B------:R-:W-:-:S05]  /*0080*/  IMAD.MOV.U32 R147, RZ, RZ, c[0x0][0x23c] ;  /* 0x00008f00ff937624 */ /* 0x000fca00078e00ff */
[----:B------:R-:W2:Y:S01]  /*0090*/  @P0 LDG.E.64 R2, [R2.64] ;  /* 0x0000000602020981 */ /* 0x000ea2000c1e1b00 */
[----:B------:R-:W-:Y:S01]  /*00a0*/  @P0 MOV R8, R0 ;  /* 0x0000000000080202 */ /* 0x000fe20000000f00 */
[----:B------:R-:W-:-:S05]  /*00b0*/  @P0 IMAD.MOV.U32 R9, RZ, RZ, R147 ;  /* 0x000000ffff090224 */ /* 0x000fca00078e0093 */
        /* <DEDUP_REMOVED lines=52> */
[----:B------:R-:W-:Y:S02]  /*0400*/  MOV R3, c[0x0][0x168] ;  /* 0x00005a0000037a02 */ /* 0x000fe40000000f00 */
[----:B------:R-:W-:Y:S01]  /*0410*/  LOP3.LUT R4, R9, UR17, R6, 0x96, !PT ;  /* 0x0000001109047c12 */ /* 0x000fe2000f8e9606 */
[----:B------:R-:W-:Y:S01]  /*0420*/  IMAD.WIDE.U32 R6, R7, -0x326172a9, RZ ;  /* 0xcd9e8d5707067825 */ /* 0x000fe200078e00ff */
[----:B------:R-:W-:-:S03]  /*0430*/  SHF.R.S32.HI R3, RZ, 0x1f, R3 ;  /* 0x0000001fff037819 */ /* 0x000fc60000011403 */
[----:B------:R-:W-:Y:S01]  /*0440*/  IMAD.WIDE.U32 R4, R4, -0x2daee0ad, RZ ;  /* 0xd2511f5304047825 */ /* 0x000fe200078e00ff */
[----:B------:R-:W-:Y:S02]  /*0450*/  LOP3.LUT R8, R7, UR19, R8, 0x96, !PT ;  /* 0x0000001307087c12 */ /* 0x000fe4000f8e9608 */
[----:B------:R-:W-:Y:S02]  /*0460*/  LOP3.LUT R7, R151, 0x1f, RZ, 0xc0, !PT ;  /* 0x0000001f97077812 */ /* 0x000fe400078ec0ff */
[----:B------:R-:W-:Y:S01]  /*0470*/  LEA.HI R3, R3, c[0x0][0x168], RZ, 0x3 ;  /* 0x00005a0003037a11 */ /* 0x000fe200078f18ff */
[----:B------:R-:W-:Y:S01]  /*0480*/  IMAD.WIDE.U32 R8, R8, -0x2daee0ad, RZ ;  /* 0xd2511f5308087825 */ /* 0x000fe200078e00ff */
[----:B------:R-:W-:Y:S02]  /*0490*/  LOP3.LUT R128, R7, 0x1f, RZ, 0x3c, !PT ;  /* 0x0000001f07807812 */ /* 0x000fe400078e3cff */
[----:B------:R-:W-:Y:S02]  /*04a0*/  LOP3.LUT R10, R5, UR20, R2, 0x96, !PT ;  /* 0x00000014050a7c12 */ /* 0x000fe4000f8e9602 */
[----:B------:R-:W-:-:S02]  /*04b0*/  LEA.HI.SX32 R128, R3, R128, 0x1d ;  /* 0x0000008003807211 */ /* 0x000fc400078feaff */
        /* <DEDUP_REMOVED lines=31> */
.L_x_19593:
[----:B------:R-:W-:Y:S05]  /*06b0*/  BSYNC B0 ;  /* 0x0000000000007941 */ /* 0x000fea0003800000 */
.L_x_19592:
        /* <DEDUP_REMOVED lines=17> */
.L_x_19595:
[----:B------:R-:W-:Y:S05]  /*07d0*/  BSYNC B0 ;  /* 0x0000000000007941 */ /* 0x000fea0003800000 */
.L_x_19594:
        /* <DEDUP_REMOVED lines=17> */
.L_x_19597:
[----:B------:R-:W-:Y:S05]  /*08f0*/  BSYNC B0 ;  /* 0x0000000000007941 */ /* 0x000fea0003800000 */
.L_x_19596:
        /* <DEDUP_REMOVED lines=17> */
.L_x_19599:
[----:B------:R-:W-:Y:S05]  /*0a10*/  BSYNC B0 ;  /* 0x0000000000007941 */ /* 0x000fea0003800000 */
.L_x_19598:
        /* <DEDUP_REMOVED lines=16> */
.L_x_19601:
[----:B------:R-:W-:Y:S05]  /*0b20*/  BSYNC B0 ;  /* 0x0000000000007941 */ /* 0x000fea0003800000 */
.L_x_19600:
        /* <DEDUP_REMOVED lines=12> */
[----:B------:R-:W-:Y:S01]  /*0bf0*/  IMAD.MOV.U32 R146, RZ, RZ, R2 ;  /* 0x000000ffff927224 */ /* 0x000fe200078e0002 */
[----:B------:R-:W-:Y:S01]  /*0c00*/  LOP3.LUT R144, R3, UR26, R5, 0x96, !PT ;  /* 0x0000001a03907c12 */ /* 0x000fe2000f8e9605 */
[----:B------:R-:W-:Y:S02]  /*0c10*/  IMAD R148, R13, -0x326172a9, RZ ;  /* 0xcd9e8d570d947824 */ /* 0x000fe400078e02ff */
[----:B------:R-:W-:Y:S02]  /*0c20*/  IMAD.MOV.U32 R142, RZ, RZ, RZ ;  /* 0x000000ffff8e7224 */ /* 0x000fe400078e00ff */
.L_x_20034:
[----:B------:R-:W-:-:S10]  /*0c30*/  HFMA2.MMA R108, -RZ, RZ, 0, 2.384185791015625e-07 ;  /* 0x00000004ff6c7435 */ /* 0x000fd400000001ff */
        /* <DEDUP_REMOVED lines=20> */
[----:B------:R-:W-:Y:S01]  /*0d80*/  ISETP.NE.U32.AND P3, PT, RZ, c[0x0][0x180], PT ;  /* 0x00006000ff007a0c */ /* 0x000fe20003f65070 */
        /* <DEDUP_REMOVED lines=13> */
[----:B------:R-:W-:Y:S01]  /*0e60*/  MOV R108, R145 ;  /* 0x00000091006c7202 */ /* 0x000fe20000000f00 */
[----:B-----5:R-:W-:Y:S01]  /*0e70*/  HADD2.F32 R129, -RZ, R104.H0_H0 ;  /* 0x20000068ff817230 */ /* 0x020fe20000004100 */
[----:B------:R-:W-:Y:S05]  /*0e80*/  BRA `(.L_x_19607) ;  /* 0x0000057000007947 */ /* 0x000fea0003800000 */
.L_x_19606:
        /* <DEDUP_REMOVED lines=12> */
.L_x_19609:
[----:B------:R-:W-:Y:S02]  /*0f50*/  IMAD.MOV.U32 R120, RZ, RZ, R148 ;  /* 0x000000ffff787224 */ /* 0x000fe400078e0094 */
.L_x_19610:
[----:B------:R-:W-:Y:S05]  /*0f60*/  BSYNC B3 ;  /* 0x0000000000037941 */ /* 0x000fea0003800000 */
.L_x_19608:
        /* <DEDUP_REMOVED lines=16> */
.L_x_19614:
[----:B------:R-:W-:Y:S05]  /*1070*/  BSYNC B4 ;  /* 0x0000000000047941 */ /* 0x000fea0003800000 */
.L_x_19613:
        /* <DEDUP_REMOVED lines=44> */
.L_x_19612:
[----:B------:R-:W-:Y:S05]  /*1340*/  BSYNC B3 ;  /* 0x0000000000037941 */ /* 0x000fea0003800000 */
.L_x_19611:
[----:B------:R-:W0:Y:S01]  /*1350*/  I2F.U32 R109, R120 ;  /* 0x00000078006d7306 */ /* 0x000e220000201000 */
[----:B-----5:R-:W-:Y:S01]  /*1360*/  HADD2.F32 R110, -RZ, R100.H0_H0 ;  /* 0x20000064ff6e7230 */ /* 0x020fe20000004100 */
[----:B------:R-:W-:-:S04]  /*1370*/  IMAD.MOV.U32 R122, RZ, RZ, 0x2f800000 ;  /* 0x2f800000ff7a7424 */ /* 0x000fc800078e00ff */
[----:B------:R-:W-:-:S04]  /*1380*/  FMUL.FTZ R110, R110, c[0x0][0x1ec] ;  /* 0x00007b006e6e7a20 */ /* 0x000fc80000410000 */
[----:B------:R-:W-:Y:S02]  /*1390*/  FMUL.FTZ R110, R110, c[0x0][0x1e8] ;  /* 0x00007a006e6e7a20 */ /* 0x000fe40000410000 */
[----:B0-----:R-:W-:-:S05]  /*13a0*/  FFMA.FTZ R109, R109, R122, 1.1641532182693481445e-10 ;  /* 0x2f0000006d6d7423 */ /* 0x001fca000001007a */
[----:B------:R-:W-:-:S04]  /*13b0*/  FSETP.GTU.FTZ.AND P5, PT, R109, c[0x0][0x1e4], PT ;  /* 0x000079006d007a0b */ /* 0x000fc80003fbc000 */
[----:B------:R-:W-:Y:S01]  /*13c0*/  FSEL R129, R110, RZ, !P5 ;  /* 0x000000ff6e817208 */ /* 0x000fe20006800000 */
[----:B------:R-:W-:Y:S01]  /*13d0*/  @P3 HADD2.F32 R110, -RZ, R104.H0_H0 ;  /* 0x20000068ff6e3230 */ /* 0x000fe20000004100 */
[----:B------:R-:W-:-:S04]  /*13e0*/  SEL R141, RZ, 0x1, P5 ;  /* 0x00000001ff8d7807 */ /* 0x000fc80002800000 */
[----:B------:R-:W-:Y:S02]  /*13f0*/  @P3 FADD.FTZ R129, R110, R129 ;  /* 0x000000816e813221 */ /* 0x000fe40000010000 */
.L_x_19607:
[----:B------:R-:W-:Y:S05]  /*1400*/  BSYNC B2 ;  /* 0x0000000000027941 */ /* 0x000fea0003800000 */
.L_x_19605:
        /* <DEDUP_REMOVED lines=8> */
.L_x_19616:
        /* <DEDUP_REMOVED lines=12> */
.L_x_19619:
[----:B------:R-:W-:Y:S02]  /*1550*/  MOV R120, R148 ;  /* 0x0000009400787202 */ /* 0x000fe40000000f00 */
.L_x_19620:
[----:B------:R-:W-:Y:S05]  /*1560*/  BSYNC B3 ;  /* 0x0000000000037941 */ /* 0x000fea0003800000 */
.L_x_19618:
        /* <DEDUP_REMOVED lines=16> */
.L_x_19624:
[----:B------:R-:W-:Y:S05]  /*1670*/  BSYNC B4 ;  /* 0x0000000000047941 */ /* 0x000fea0003800000 */
.L_x_19623:
        /* <DEDUP_REMOVED lines=44> */
.L_x_19622:
[----:B------:R-:W-:Y:S05]  /*1940*/  BSYNC B3 ;  /* 0x0000000000037941 */ /* 0x000fea0003800000 */
.L_x_19621:
        /* <DEDUP_REMOVED lines=11> */
.L_x_19617:
[----:B------:R-:W-:Y:S05]  /*1a00*/  BSYNC B2 ;  /* 0x0000000000027941 */ /* 0x000fea0003800000 */
.L_x_19615:
        /* <DEDUP_REMOVED lines=8> */
.L_x_19626:
        /* <DEDUP_REMOVED lines=12> */
.L_x_19629:
[----:B------:R-:W-:Y:S02]  /*1b50*/  IMAD.MOV.U32 R120, RZ, RZ, R148 ;  /* 0x000000ffff787224 */ /* 0x000fe400078e0094 */
.L_x_19630:
[----:B------:R-:W-:Y:S05]  /*1b60*/  BSYNC B3 ;  /* 0x0000000000037941 */ /* 0x000fea0003800000 */
.L_x_19628:
        /* <DEDUP_REMOVED lines=16> */
.L_x_19634:
[----:B------:R-:W-:Y:S05]  /*1c70*/  BSYNC B4 ;  /* 0x0000000000047941 */ /* 0x000fea0003800000 */
.L_x_19633:
        /* <DEDUP_REMOVED lines=44> */
.L_x_19632:
[----:B------:R-:W-:Y:S05]  /*1f40*/  BSYNC B3 ;  /* 0x0000000000037941 */ /* 0x000fea0003800000 */
.L_x_19631:
[----:B------:R-:W0:Y:S01]  /*1f50*/  I2F.U32 R109, R120 ;  /* 0x00000078006d7306 */ /* 0x000e220000201000 */
[----:B------:R-:W-:Y:S01]  /*1f60*/  HFMA2.MMA R122, -RZ, RZ, 0.1171875, 0 ;  /* 0x2f800000ff7a7435 */ /* 0x000fe200000001ff */
[----:B-----5:R-:W-:-:S05]  /*1f70*/  HADD2.F32 R110, -RZ, R101.H0_H0 ;  /* 0x20000065ff6e7230 */ /* 0x020fca0000004100 */
        /* <DEDUP_REMOVED lines=8> */
.L_x_19627:
[----:B------:R-:W-:Y:S05]  /*2000*/  BSYNC B2 ;  /* 0x0000000000027941 */ /* 0x000fea0003800000 */
.L_x_19625:
        /* <DEDUP_REMOVED lines=8> */
.L_x_19636:
        /* <DEDUP_REMOVED lines=12> */
.L_x_19639:
[----:B------:R-:W-:Y:S02]  /*2150*/  IMAD.MOV.U32 R120, RZ, RZ, R148 ;  /* 0x000000ffff787224 */ /* 0x000fe400078e0094 */
.L_x_19640:
[----:B------:R-:W-:Y:S05]  /*2160*/  BSYNC B3 ;  /* 0x0000000000037941 */ /* 0x000fea0003800000 */
.L_x_19638:
        /* <DEDUP_REMOVED lines=16> */
.L_x_19644:
[----:B------:R-:W-:Y:S05]  /*2270*/  BSYNC B4 ;  /* 0x0000000000047941 */ /* 0x000fea0003800000 */
.L_x_19643:
        /* <DEDUP_REMOVED lines=44> */
.L_x_19642:
[----:B------:R-:W-:Y:S05]  /*2540*/  BSYNC B3 ;  /* 0x0000000000037941 */ /* 0x000fea0003800000 */
.L_x_19641:
        /* <DEDUP_REMOVED lines=11> */
.L_x_19637:
[----:B------:R-:W-:Y:S05]  /*2600*/  BSYNC B2 ;  /* 0x0000000000027941 */ /* 0x000fea0003800000 */
.L_x_19635:
        /* <DEDUP_REMOVED lines=8> */
.L_x_19646:
        /* <DEDUP_REMOVED lines=12> */
.L_x_19649:
[----:B------:R-:W-:Y:S02]  /*2750*/  MOV R120, R148 ;  /* 0x0000009400787202 */ /* 0x000fe40000000f00 */
.L_x_19650:
[----:B------:R-:W-:Y:S05]  /*2760*/  BSYNC B3 ;  /* 0x0000000000037941 */ /* 0x000fea0003800000 */
.L_x_19648:
        /* <DEDUP_REMOVED lines=16> */
.L_x_19654:
[----:B------:R-:W-:Y:S05]  /*2870*/  BSYNC B4 ;  /* 0x0000000000047941 */ /* 0x000fea0003800000 */
.L_x_19653:
        /* <DEDUP_REMOVED lines=44> */
.L_x_19652:
[----:B------:R-:W-:Y:S05]  /*2b40*/  BSYNC B3 ;  /* 0x0000000000037941 */ /* 0x000fea0003800000 */
.L_x_19651:
        /* <DEDUP_REMOVED lines=11> */
.L_x_19647:
[----:B------:R-:W-:Y:S05]  /*2c00*/  BSYNC B2 ;  /* 0x0000000000027941 */ /* 0x000fea0003800000 */
.L_x_19645:
        /* <DEDUP_REMOVED lines=8> */
.L_x_19656:
        /* <DEDUP_REMOVED lines=12> */
.L_x_19659:
[----:B------:R-:W-:Y:S02]  /*2d50*/  IMAD.MOV.U32 R120, RZ, RZ, R148 ;  /* 0x000000ffff787224 */ /* 0x000fe400078e0094 */
.L_x_19660:
[----:B------:R-:W-:Y:S05]  /*2d60*/  BSYNC B3 ;  /* 0x0000000000037941 */ /* 0x000fea0003800000 */
.L_x_19658:
        /* <DEDUP_REMOVED lines=16> */
.L_x_19664:
[----:B------:R-:W-:Y:S05]  /*2e70*/  BSYNC B4 ;  /* 0x0000000000047941 */ /* 0x000fea0003800000 */
.L_x_19663:
        /* <DEDUP_REMOVED lines=44> */
.L_x_19662:
[----:B------:R-:W-:Y:S05]  /*3140*/  BSYNC B3 ;  /* 0x0000000000037941 */ /* 0x000fea0003800000 */
.L_x_19661:
        /* <DEDUP_REMOVED lines=11> */
.L_x_19657:
[----:B------:R-:W-:Y:S05]  /*3200*/  BSYNC B2 ;  /* 0x0000000000027941 */ /* 0x000fea0003800000 */
.L_x_19655:
        /* <DEDUP_REMOVED lines=8> */
.L_x_19666:
        /* <DEDUP_REMOVED lines=12> */
.L_x_19669:
[----:B------:R-:W-:Y:S02]  /*3350*/  IMAD.MOV.U32 R120, RZ, RZ, R148 ;  /* 0x000000ffff787224 */ /* 0x000fe400078e0094 */
.L_x_19670:
[----:B------:R-:W-:Y:S05]  /*3360*/  BSYNC B3 ;  /* 0x0000000000037941 */ /* 0x000fea0003800000 */
.L_x_19668:
        /* <DEDUP_REMOVED lines=16> */
.L_x_19674:
[----:B------:R-:W-:Y:S05]  /*3470*/  BSYNC B4 ;  /* 0x0000000000047941 */ /* 0x000fea0003800000 */
.L_x_19673:
        /* <DEDUP_REMOVED lines=44> */
.L_x_19672:
[----:B------:R-:W-:Y:S05]  /*3740*/  BSYNC B3 ;  /* 0x0000000000037941 */ /* 0x000fea0003800000 */
.L_x_19671:
        /* <DEDUP_REMOVED lines=11> */
.L_x_19667:
[----:B------:R-:W-:Y:S05]  /*3800*/  BSYNC B2 ;  /* 0x0000000000027941 */ /* 0x000fea0003800000 */
.L_x_19665:
        /* <DEDUP_REMOVED lines=8> */
.L_x_19676:
        /* <DEDUP_REMOVED lines=12> */
.L_x_19679:
[----:B------:R-:W-:Y:S02]  /*3950*/  MOV R134, R148 ;  /* 0x0000009400867202 */ /* 0x000fe40000000f00 */
.L_x_19680:
[----:B------:R-:W-:Y:S05]  /*3960*/  BSYNC B3 ;  /* 0x0000000000037941 */ /* 0x000fea0003800000 */
.L_x_19678:
        /* <DEDUP_REMOVED lines=16> */
.L_x_19684:
[----:B------:R-:W-:Y:S05]  /*3a70*/  BSYNC B4 ;  /* 0x0000000000047941 */ /* 0x000fea0003800000 */
.L_x_19683:
        /* <DEDUP_REMOVED lines=44> */
.L_x_19682:
[----:B------:R-:W-:Y:S05]  /*3d40*/  BSYNC B3 ;  /* 0x0000000000037941 */ /* 0x000fea0003800000 */
.L_x_19681:
[----:B------:R-:W0:Y:S01]  /*3d50*/  I2F.U32 R108, R134 ;  /* 0x00000086006c7306 */ /* 0x000e220000201000 */
[----:B-----5:R-:W-:Y:S01]  /*3d60*/  HADD2.F32 R109, -RZ, R103.H1_H1 ;  /* 0x30000067ff6d7230 */ /* 0x020fe20000004100 */
[----:B------:R-:W-:-:S04]  /*3d70*/  IMAD.MOV.U32 R111, RZ, RZ, 0x2f800000 ;  /* 0x2f800000ff6f7424 */ /* 0x000fc800078e00ff */
[----:B------:R-:W-:-:S04]  /*3d80*/  FMUL.FTZ R109, R109, c[0x0][0x1ec] ;  /* 0x00007b006d6d7a20 */ /* 0x000fc80000410000 */
[----:B------:R-:W-:Y:S02]  /*3d90*/  FMUL.FTZ R109, R109, c[0x0][0x1e8] ;  /* 0x00007a006d6d7a20 */ /* 0x000fe40000410000 */
[----:B0-----:R-:W-:-:S05]  /*3da0*/  FFMA.FTZ R108, R108, R111, 1.1641532182693481445e-10 ;  /* 0x2f0000006c6c7423 */ /* 0x001fca000001006f */
[----:B------:R-:W-:-:S04]  /*3db0*/  FSETP.GTU.FTZ.AND P4, PT, R108, c[0x0][0x1e4], PT ;  /* 0x000079006c007a0b */ /* 0x000fc80003f9c000 */
[----:B------:R-:W-:Y:S01]  /*3dc0*/  FSEL R120, R109, RZ, !P4 ;  /* 0x000000ff6d787208 */ /* 0x000fe20006000000 */
[----:B------:R-:W-:Y:S01]  /*3dd0*/  @P3 HADD2.F32 R109, -RZ, R107.H1_H1 ;  /* 0x3000006bff6d3230 */ /* 0x000fe20000004100 */
[----:B------:R-:W-:-:S04]  /*3de0*/  SEL R108, RZ, 0x1, P4 ;  /* 0x00000001ff6c7807 */ /* 0x000fc80002000000 */
[----:B------:R-:W-:Y:S01]  /*3df0*/  @P3 FADD.FTZ R120, R109, R120 ;  /* 0x000000786d783221 */ /* 0x000fe20000010000 */
[----:B------:R-:W-:Y:S02]  /*3e00*/  PRMT R134, R108, 0x7610, R134 ;  /* 0x000076106c867816 */ /* 0x000fe40000000086 */
.L_x_19677:
[----:B------:R-:W-:Y:S05]  /*3e10*/  BSYNC B2 ;  /* 0x0000000000027941 */ /* 0x000fea0003800000 */
.L_x_19675:
        /* <DEDUP_REMOVED lines=29> */
.L_x_19686:
[----:B------:R-:W-:Y:S05]  /*3ff0*/  BSYNC B2 ;  /* 0x0000000000027941 */ /* 0x000fea0003800000 */
.L_x_19685:
[----:B------:R-:W-:Y:S02]  /*4000*/  IADD3 R160, R160, 0x20, RZ ;  /* 0x00000020a0a07810 */ /* 0x000fe40007ffe0ff */
[----:B------:R-:W-:Y:S02]  /*4010*/  IADD3 R157, R157, 0x20, RZ ;  /* 0x000000209d9d7810 */ /* 0x000fe40007ffe0ff */
.L_x_19604:
[----:B------:R-:W-:Y:S05]  /*4020*/  BSYNC B1 ;  /* 0x0000000000017941 */ /* 0x000fea0003800000 */
.L_x_19603:
        /* <DEDUP_REMOVED lines=20> */
.L_x_19690:
        /* <DEDUP_REMOVED lines=12> */
.L_x_19693:
[----:B------:R-:W-:Y:S02]  /*4230*/  IMAD.MOV.U32 R112, RZ, RZ, R148 ;  /* 0x000000ffff707224 */ /* 0x000fe400078e0094 */
.L_x_19694:
[----:B------:R-:W-:Y:S05]  /*4240*/  BSYNC B3 ;  /* 0x0000000000037941 */ /* 0x000fea0003800000 */
.L_x_19692:
        /* <DEDUP_REMOVED lines=16> */
.L_x_19698:
[----:B------:R-:W-:Y:S05]  /*4350*/  BSYNC B4 ;  /* 0x0000000000047941 */ /* 0x000fea0003800000 */
.L_x_19697:
        /* <DEDUP_REMOVED lines=44> */
.L_x_19696:
[----:B------:R-:W-:Y:S05]  /*4620*/  BSYNC B3 ;  /* 0x0000000000037941 */ /* 0x000fea0003800000 */
.L_x_19695:
        /* <DEDUP_REMOVED lines=11> */
.L_x_19691:
[----:B------:R-:W-:Y:S05]  /*46e0*/  BSYNC B2 ;  /* 0x0000000000027941 */ /* 0x000fea0003800000 */
.L_x_19689:
        /* <DEDUP_REMOVED lines=8> */
.L_x_19700:
        /* <DEDUP_REMOVED lines=12> */
.L_x_19703:
[----:B------:R-:W-:Y:S02]  /*4830*/  MOV R112, R148 ;  /* 0x0000009400707202 */ /* 0x000fe40000000f00 */
.L_x_19704:
[----:B------:R-:W-:Y:S05]  /*4840*/  BSYNC B3 ;  /* 0x0000000000037941 */ /* 0x000fea0003800000 */
.L_x_19702:
        /* <DEDUP_REMOVED lines=16> */
.L_x_19708:
[----:B------:R-:W-:Y:S05]  /*4950*/  BSYNC B4 ;  /* 0x0000000000047941 */ /* 0x000fea0003800000 */
.L_x_19707:
        /* <DEDUP_REMOVED lines=44> */
.L_x_19706:
[----:B------:R-:W-:Y:S05]  /*4c20*/  BSYNC B3 ;  /* 0x0000000000037941 */ /* 0x000fea0003800000 */
.L_x_19705:
        /* <DEDUP_REMOVED lines=11> */
.L_x_19701:
[----:B------:R-:W-:Y:S05]  /*4ce0*/  BSYNC B2 ;  /* 0x0000000000027941 */ /* 0x000fea0003800000 */
.L_x_19699:
        /* <DEDUP_REMOVED lines=8> */
.L_x_19710:
        /* <DEDUP_REMOVED lines=12> */
.L_x_19713:
[----:B------:R-:W-:Y:S02]  /*4e30*/  IMAD.MOV.U32 R112, RZ, RZ, R148 ;  /* 0x000000ffff707224 */ /* 0x000fe400078e0094 */
.L_x_19714:
[----:B------:R-:W-:Y:S05]  /*4e40*/  BSYNC B3 ;  /* 0x0000000000037941 */ /* 0x000fea0003800000 */
.L_x_19712:
        /* <DEDUP_REMOVED lines=16> */
.L_x_19718:
[----:B------:R-:W-:Y:S05]  /*4f50*/  BSYNC B4 ;  /* 0x0000000000047941 */ /* 0x000fea0003800000 */
.L_x_19717:
        /* <DEDUP_REMOVED lines=44> */
.L_x_19716:
[----:B------:R-:W-:Y:S05]  /*5220*/  BSYNC B3 ;  /* 0x0000000000037941 */ /* 0x000fea0003800000 */
.L_x_19715:
        /* <DEDUP_REMOVED lines=11> */
.L_x_19711:
[----:B------:R-:W-:Y:S05]  /*52e0*/  BSYNC B2 ;  /* 0x0000000000027941 */ /* 0x000fea0003800000 */
.L_x_19709:
        /* <DEDUP_REMOVED lines=8> */
.L_x_19720:
        /* <DEDUP_REMOVED lines=12> */
.L_x_19723:
[----:B------:R-:W-:Y:S02]  /*5430*/  IMAD.MOV.U32 R112, RZ, RZ, R148 ;  /* 0x000000ffff707224 */ /* 0x000fe400078e0094 */
.L_x_19724:
[----:B------:R-:W-:Y:S05]  /*5440*/  BSYNC B3 ;  /* 0x0000000000037941 */ /* 0x000fea0003800000 */
.L_x_19722:
        /* <DEDUP_REMOVED lines=16> */
.L_x_19728:
[----:B------:R-:W-:Y:S05]  /*5550*/  BSYNC B4 ;  /* 0x0000000000047941 */ /* 0x000fea0003800000 */
.L_x_19727:
        /* <DEDUP_REMOVED lines=44> */
.L_x_19726:
[----:B------:R-:W-:Y:S05]  /*5820*/  BSYNC B3 ;  /* 0x0000000000037941 */ /* 0x000fea0003800000 */
.L_x_19725:
        /* <DEDUP_REMOVED lines=11> */
.L_x_19721:
[----:B------:R-:W-:Y:S05]  /*58e0*/  BSYNC B2 ;  /* 0x0000000000027941 */ /* 0x000fea0003800000 */
.L_x_19719:
        /* <DEDUP_REMOVED lines=8> */
.L_x_19730:
        /* <DEDUP_REMOVED lines=12> */
.L_x_19733:
[----:B------:R-:W-:Y:S02]  /*5a30*/  MOV R112, R148 ;  /* 0x0000009400707202 */ /* 0x000fe40000000f00 */
.L_x_19734:
[----:B------:R-:W-:Y:S05]  /*5a40*/  BSYNC B3 ;  /* 0x0000000000037941 */ /* 0x000fea0003800000 */
.L_x_19732:
        /* <DEDUP_REMOVED lines=16> */
.L_x_19738:
[----:B------:R-:W-:Y:S05]  /*5b50*/  BSYNC B4 ;  /* 0x0000000000047941 */ /* 0x000fea0003800000 */
.L_x_19737:
        /* <DEDUP_REMOVED lines=44> */
.L_x_19736:
[----:B------:R-:W-:Y:S05]  /*5e20*/  BSYNC B3 ;  /* 0x0000000000037941 */ /* 0x000fea0003800000 */
.L_x_19735:
        /* <DEDUP_REMOVED lines=11> */
.L_x_19731:
[----:B------:R-:W-:Y:S05]  /*5ee0*/  BSYNC B2 ;  /* 0x0000000000027941 */ /* 0x000fea0003800000 */
.L_x_19729:
        /* <DEDUP_REMOVED lines=8> */
.L_x_19740:
        /* <DEDUP_REMOVED lines=12> */
.L_x_19743:
[----:B------:R-:W-:Y:S02]  /*6030*/  IMAD.MOV.U32 R112, RZ, RZ, R148 ;  /* 0x000000ffff707224 */ /* 0x000fe400078e0094 */
.L_x_19744:
[----:B------:R-:W-:Y:S05]  /*6040*/  BSYNC B3 ;  /* 0x0000000000037941 */ /* 0x000fea0003800000 */
.L_x_19742:
        /* <DEDUP_REMOVED lines=16> */
.L_x_19748:
[----:B------:R-:W-:Y:S05]  /*6150*/  BSYNC B4 ;  /* 0x0000000000047941 */ /* 0x000fea0003800000 */
.L_x_19747:
        /* <DEDUP_REMOVED lines=44> */
.L_x_19746:
[----:B------:R-:W-:Y:S05]  /*6420*/  BSYNC B3 ;  /* 0x0000000000037941 */ /* 0x000fea0003800000 */
.L_x_19745:
        /* <DEDUP_REMOVED lines=11> */
.L_x_19741:
[----:B------:R-:W-:Y:S05]  /*64e0*/  BSYNC B2 ;  /* 0x0000000000027941 */ /* 0x000fea0003800000 */
.L_x_19739:
        /* <DEDUP_REMOVED lines=8> */
.L_x_19750:
        /* <DEDUP_REMOVED lines=12> */
.L_x_19753:
[----:B------:R-:W-:Y:S02]  /*6630*/  IMAD.MOV.U32 R112, RZ, RZ, R148 ;  /* 0x000000ffff707224 */ /* 0x000fe400078e0094 */
.L_x_19754:
[----:B------:R-:W-:Y:S05]  /*6640*/  BSYNC B3 ;  /* 0x0000000000037941 */ /* 0x000fea0003800000 */
.L_x_19752:
        /* <DEDUP_REMOVED lines=16> */
.L_x_19758:
[----:B------:R-:W-:Y:S05]  /*6750*/  BSYNC B4 ;  /* 0x0000000000047941 */ /* 0x000fea0003800000 */
.L_x_19757:
        /* <DEDUP_REMOVED lines=44> */
.L_x_19756:
[----:B------:R-:W-:Y:S05]  /*6a20*/  BSYNC B3 ;  /* 0x0000000000037941 */ /* 0x000fea0003800000 */
.L_x_19755:
        /* <DEDUP_REMOVED lines=11> */
.L_x_19751:
[----:B------:R-:W-:Y:S05]  /*6ae0*/  BSYNC B2 ;  /* 0x0000000000027941 */ /* 0x000fea0003800000 */
.L_x_19749:
        /* <DEDUP_REMOVED lines=8> */
.L_x_19760:
        /* <DEDUP_REMOVED lines=12> */
.L_x_19763:
[----:B------:R-:W-:Y:S02]  /*6c30*/  MOV R134, R148 ;  /* 0x0000009400867202 */ /* 0x000fe40000000f00 */
.L_x_19764:
[----:B------:R-:W-:Y:S05]  /*6c40*/  BSYNC B3 ;  /* 0x0000000000037941 */ /* 0x000fea0003800000 */
.L_x_19762:
        /* <DEDUP_REMOVED lines=16> */
.L_x_19768:
[----:B------:R-:W-:Y:S05]  /*6d50*/  BSYNC B4 ;  /* 0x0000000000047941 */ /* 0x000fea0003800000 */
.L_x_19767:
        /* <DEDUP_REMOVED lines=44> */
.L_x_19766:
[----:B------:R-:W-:Y:S05]  /*7020*/  BSYNC B3 ;  /* 0x0000000000037941 */ /* 0x000fea0003800000 */
.L_x_19765:
        /* <DEDUP_REMOVED lines=12> */
.L_x_19761:
[----:B------:R-:W-:Y:S05]  /*70f0*/  BSYNC B2 ;  /* 0x0000000000027941 */ /* 0x000fea0003800000 */
.L_x_19759:
        /* <DEDUP_REMOVED lines=29> */
.L_x_19770:
[----:B------:R-:W-:Y:S05]  /*72d0*/  BSYNC B2 ;  /* 0x0000000000027941 */ /* 0x000fea0003800000 */
.L_x_19769:
[----:B------:R-:W-:Y:S02]  /*72e0*/  IADD3 R160, R160, 0x20, RZ ;  /* 0x00000020a0a07810 */ /* 0x000fe40007ffe0ff */
[----:B------:R-:W-:Y:S02]  /*72f0*/  IADD3 R157, R157, 0x20, RZ ;  /* 0x000000209d9d7810 */ /* 0x000fe40007ffe0ff */
.L_x_19688:
[----:B------:R-:W-:Y:S05]  /*7300*/  BSYNC B1 ;  /* 0x0000000000017941 */ /* 0x000fea0003800000 */
.L_x_19687:
        /* <DEDUP_REMOVED lines=17> */
[----:B------:R-:W-:Y:S01]  /*7420*/  MOV R14, R145 ;  /* 0x00000091000e7202 */ /* 0x000fe20000000f00 */
[----:B-----5:R-:W-:Y:S01]  /*7430*/  HADD2.F32 R113, -RZ, R104.H0_H0 ;  /* 0x20000068ff717230 */ /* 0x020fe20000004100 */
[----:B------:R-:W-:Y:S05]  /*7440*/  BRA `(.L_x_19775) ;  /* 0x0000057000007947 */ /* 0x000fea0003800000 */
.L_x_19774:
        /* <DEDUP_REMOVED lines=12> */
.L_x_19777:
[----:B------:R-:W-:Y:S02]  /*7510*/  IMAD.MOV.U32 R12, RZ, RZ, R148 ;  /* 0x000000ffff0c7224 */ /* 0x000fe400078e0094 */
.L_x_19778:
[----:B------:R-:W-:Y:S05]  /*7520*/  BSYNC B3 ;  /* 0x0000000000037941 */ /* 0x000fea0003800000 */
.L_x_19776:
        /* <DEDUP_REMOVED lines=16> */
.L_x_19782:
[----:B------:R-:W-:Y:S05]  /*7630*/  BSYNC B4 ;  /* 0x0000000000047941 */ /* 0x000fea0003800000 */
.L_x_19781:
        /* <DEDUP_REMOVED lines=44> */
.L_x_19780:
[----:B------:R-:W-:Y:S05]  /*7900*/  BSYNC B3 ;  /* 0x0000000000037941 */ /* 0x000fea0003800000 */
.L_x_19779:
[----:B------:R-:W1:Y:S01]  /*7910*/  I2F.U32 R12, R12 ;  /* 0x0000000c000c7306 */ /* 0x000e620000201000 */
[----:B-----5:R-:W-:Y:S01]  /*7920*/  HADD2.F32 R16, -RZ, R100.H0_H0 ;  /* 0x20000064ff107230 */ /* 0x020fe20000004100 */
[----:B------:R-:W-:-:S04]  /*7930*/  IMAD.MOV.U32 R15, RZ, RZ, 0x2f800000 ;  /* 0x2f800000ff0f7424 */ /* 0x000fc800078e00ff */
[----:B------:R-:W-:-:S04]  /*7940*/  FMUL.FTZ R16, R16, c[0x0][0x1ec] ;  /* 0x00007b0010107a20 */ /* 0x000fc80000410000 */
[----:B------:R-:W-:Y:S02]  /*7950*/  FMUL.FTZ R16, R16, c[0x0][0x1e8] ;  /* 0x00007a0010107a20 */ /* 0x000fe40000410000 */
[----:B-1----:R-:W-:-:S05]  /*7960*/  FFMA.FTZ R15, R12, R15, 1.1641532182693481445e-10 ;  /* 0x2f0000000c0f7423 */ /* 0x002fca000001000f */
[----:B------:R-:W-:-:S04]  /*7970*/  FSETP.GTU.FTZ.AND P5, PT, R15, c[0x0][0x1e4], PT ;  /* 0x000079000f007a0b */ /* 0x000fc80003fbc000 */
[----:B------:R-:W-:Y:S01]  /*7980*/  FSEL R113, R16, RZ, !P5 ;  /* 0x000000ff10717208 */ /* 0x000fe20006800000 */
[----:B------:R-:W-:Y:S01]  /*7990*/  @P3 HADD2.F32 R16, -RZ, R104.H0_H0 ;  /* 0x20000068ff103230 */ /* 0x000fe20000004100 */
[----:B------:R-:W-:-:S04]  /*79a0*/  SEL R141, RZ, 0x1, P5 ;  /* 0x00000001ff8d7807 */ /* 0x000fc80002800000 */
[----:B------:R-:W-:Y:S02]  /*79b0*/  @P3 FADD.FTZ R113, R16, R113 ;  /* 0x0000007110713221 */ /* 0x000fe40000010000 */
.L_x_19775:
[----:B------:R-:W-:Y:S05]  /*79c0*/  BSYNC B2 ;  /* 0x0000000000027941 */ /* 0x000fea0003800000 */
.L_x_19773:
        /* <DEDUP_REMOVED lines=8> */
.L_x_19784:
        /* <DEDUP_REMOVED lines=12> */
.L_x_19787:
[----:B------:R-:W-:Y:S02]  /*7b10*/  MOV R12, R148 ;  /* 0x00000094000c7202 */ /* 0x000fe40000000f00 */
.L_x_19788:
[----:B------:R-:W-:Y:S05]  /*7b20*/  BSYNC B3 ;  /* 0x0000000000037941 */ /* 0x000fea0003800000 */
.L_x_19786:
        /* <DEDUP_REMOVED lines=16> */
.L_x_19792:
[----:B------:R-:W-:Y:S05]  /*7c30*/  BSYNC B4 ;  /* 0x0000000000047941 */ /* 0x000fea0003800000 */
.L_x_19791:
        /* <DEDUP_REMOVED lines=44> */
.L_x_19790:
[----:B------:R-:W-:Y:S05]  /*7f00*/  BSYNC B3 ;  /* 0x0000000000037941 */ /* 0x000fea0003800000 */
.L_x_19789:
[----:B------:R-:W1:Y:S01]  /*7f10*/  I2F.U32 R12, R12 ;  /* 0x0000000c000c7306 */ /* 0x000e620000201000 */
[----:B-----5:R-:W-:Y:S01]  /*7f20*/  HADD2.F32 R16, -RZ, R100.H1_H1 ;  /* 0x30000064ff107230 */ /* 0x020fe20000004100 */
[----:B------:R-:W-:-:S04]  /*7f30*/  IMAD.MOV.U32 R17, RZ, RZ, 0x2f800000 ;  /* 0x2f800000ff117424 */ /* 0x000fc800078e00ff */
[----:B------:R-:W-:-:S04]  /*7f40*/  FMUL.FTZ R16, R16, c[0x0][0x1ec] ;  /* 0x00007b0010107a20 */ /* 0x000fc80000410000 */
[----:B------:R-:W-:Y:S02]  /*7f50*/  FMUL.FTZ R16, R16, c[0x0][0x1e8] ;  /* 0x00007a0010107a20 */ /* 0x000fe40000410000 */
[----:B-1----:R-:W-:Y:S01]  /*7f60*/  FFMA.FTZ R14, R12, R17, 1.1641532182693481445e-10 ;  /* 0x2f0000000c0e7423 */ /* 0x002fe20000010011 */
[----:B------:R-:W-:-:S04]  /*7f70*/  @P3 HADD2.F32 R17, -RZ, R104.H1_H1 ;  /* 0x30000068ff113230 */ /* 0x000fc80000004100 */
[----:B------:R-:W-:-:S04]  /*7f80*/  FSETP.GTU.FTZ.AND P5, PT, R14, c[0x0][0x1e4], PT ;  /* 0x000079000e007a0b */ /* 0x000fc80003fbc000 */
[----:B------:R-:W-:Y:S02]  /*7f90*/  FSEL R18, R16, RZ, !P5 ;  /* 0x000000ff10127208 */ /* 0x000fe40006800000 */
[----:B------:R-:W-:-:S03]  /*7fa0*/  SEL R140, RZ, 0x1, P5 ;  /* 0x00000001ff8c7807 */ /* 0x000fc60002800000 */
[----:B------:R-:W-:Y:S02]  /*7fb0*/  @P3 FADD.FTZ R18, R17, R18 ;  /* 0x0000001211123221 */ /* 0x000fe40000010000 */
.L_x_19785:
[----:B------:R-:W-:Y:S05]  /*7fc0*/  BSYNC B2 ;  /* 0x0000000000027941 */ /* 0x000fea0003800000 */
.L_x_19783:
        /* <DEDUP_REMOVED lines=8> */
.L_x_19794:
        /* <DEDUP_REMOVED lines=12> */
.L_x_19797:
[----:B------:R-:W-:Y:S02]  /*8110*/  IMAD.MOV.U32 R12, RZ, RZ, R148 ;  /* 0x000000ffff0c7224 */ /* 0x000fe400078e0094 */
.L_x_19798:
[----:B------:R-:W-:Y:S05]  /*8120*/  BSYNC B3 ;  /* 0x0000000000037941 */ /* 0x000fea0003800000 */
.L_x_19796:
        /* <DEDUP_REMOVED lines=16> */
.L_x_19802:
[----:B------:R-:W-:Y:S05]  /*8230*/  BSYNC B4 ;  /* 0x0000000000047941 */ /* 0x000fea0003800000 */
.L_x_19801:
        /* <DEDUP_REMOVED lines=44> */
.L_x_19800:
[----:B------:R-:W-:Y:S05]  /*8500*/  BSYNC B3 ;  /* 0x0000000000037941 */ /* 0x000fea0003800000 */
.L_x_19799:
[----:B------:R-:W1:Y:S01]  /*8510*/  I2F.U32 R12, R12 ;  /* 0x0000000c000c7306 */ /* 0x000e620000201000 */
[----:B------:R-:W-:Y:S01]  /*8520*/  HFMA2.MMA R15, -RZ, RZ, 0.1171875, 0 ;  /* 0x2f800000ff0f7435 */ /* 0x000fe200000001ff */
[----:B-----5:R-:W-:-:S05]  /*8530*/  HADD2.F32 R16, -RZ, R101.H0_H0 ;  /* 0x20000065ff107230 */ /* 0x020fca0000004100 */
        /* <DEDUP_REMOVED lines=8> */
.L_x_19795:
[----:B------:R-:W-:Y:S05]  /*85c0*/  BSYNC B2 ;  /* 0x0000000000027941 */ /* 0x000fea0003800000 */
.L_x_19793:
[----:B------:R-:W-:Y:S01]  /*85d0*/  BSSY B2, `(.L_x_19803) ;  /* 0x000005f000027945 */ /* 0x000fe20003800000 */
[----:B------:R-:W-:Y:S05]  /*85e0*/  @P4 BRA `(.L_x_19804) ;  /* 0x0000006000004947 */ /* 0x000fea0003800000 */
[----:B------:R-:W-:Y:S02]  /*85f0*/  IMAD.MOV.U32 R16, RZ, RZ, RZ ;  /* 0x000000ffff107224 */ /* 0x000fe400078e00ff */
[----:B0-----:R-:W-:Y:S01]  /*8600*/  IMAD.MOV.U32 R108, RZ, RZ, R14 ;  /* 0x000000ffff6c7224 */ /* 0x001fe200078e000e */
[----:B------:R-:W-:Y:S05]  /*8610*/  @!P3 BRA `(.L_x_19805) ;  /* 0x000005a00000b947 */ /* 0x000fea0003800000 */
[----:B------:R-:W-:Y:S01]  /*8620*/  MOV R108, R14 ;  /* 0x0000000e006c7202 */ /* 0x000fe20000000f00 */
[----:B-----5:R-:W-:Y:S01]  /*8630*/  HADD2.F32 R16, -RZ, R105.H1_H1 ;  /* 0x30000069ff107230 */ /* 0x020fe20000004100 */
[----:B------:R-:W-:Y:S05]  /*8640*/  BRA `(.L_x_19805) ;  /* 0x0000057000007947 */ /* 0x000fea0003800000 */
.L_x_19804:
        /* <DEDUP_REMOVED lines=12> */
.L_x_19807:
[----:B------:R-:W-:Y:S02]  /*8710*/  IMAD.MOV.U32 R12, RZ, RZ, R148 ;  /* 0x000000ffff0c7224 */ /* 0x000fe400078e0094 */
.L_x_19808:
[----:B------:R-:W-:Y:S05]  /*8720*/  BSYNC B3 ;  /* 0x0000000000037941 */ /* 0x000fea0003800000 */
.L_x_19806:
        /* <DEDUP_REMOVED lines=16> */
.L_x_19812:
[----:B------:R-:W-:Y:S05]  /*8830*/  BSYNC B4 ;  /* 0x0000000000047941 */ /* 0x000fea0003800000 */
.L_x_19811:
        /* <DEDUP_REMOVED lines=44> */
.L_x_19810:
[----:B------:R-:W-:Y:S05]  /*8b00*/  BSYNC B3 ;  /* 0x0000000000037941 */ /* 0x000fea0003800000 */
.L_x_19809:
        /* <DEDUP_REMOVED lines=11> */
.L_x_19805:
[----:B------:R-:W-:Y:S05]  /*8bc0*/  BSYNC B2 ;  /* 0x0000000000027941 */ /* 0x000fea0003800000 */
.L_x_19803:
        /* <DEDUP_REMOVED lines=8> */
.L_x_19814:
        /* <DEDUP_REMOVED lines=12> */
.L_x_19817:
[----:B------:R-:W-:Y:S02]  /*8d10*/  MOV R12, R148 ;  /* 0x00000094000c7202 */ /* 0x000fe40000000f00 */
.L_x_19818:
[----:B------:R-:W-:Y:S05]  /*8d20*/  BSYNC B3 ;  /* 0x0000000000037941 */ /* 0x000fea0003800000 */
.L_x_19816:
        /* <DEDUP_REMOVED lines=16> */
.L_x_19822:
[----:B------:R-:W-:Y:S05]  /*8e30*/  BSYNC B4 ;  /* 0x0000000000047941 */ /* 0x000fea0003800000 */
.L_x_19821:
        /* <DEDUP_REMOVED lines=44> */
.L_x_19820:
[----:B------:R-:W-:Y:S05]  /*9100*/  BSYNC B3 ;  /* 0x0000000000037941 */ /* 0x000fea0003800000 */
.L_x_19819:
        /* <DEDUP_REMOVED lines=11> */
.L_x_19815:
[----:B------:R-:W-:Y:S05]  /*91c0*/  BSYNC B2 ;  /* 0x0000000000027941 */ /* 0x000fea0003800000 */
.L_x_19813:
        /* <DEDUP_REMOVED lines=8> */
.L_x_19824:
        /* <DEDUP_REMOVED lines=12> */
.L_x_19827:
[----:B------:R-:W-:Y:S02]  /*9310*/  IMAD.MOV.U32 R12, RZ, RZ, R148 ;  /* 0x000000ffff0c7224 */ /* 0x000fe400078e0094 */
.L_x_19828:
[----:B------:R-:W-:Y:S05]  /*9320*/  BSYNC B3 ;  /* 0x0000000000037941 */ /* 0x000fea0003800000 */
.L_x_19826:
        /* <DEDUP_REMOVED lines=16> */
.L_x_19832:
[----:B------:R-:W-:Y:S05]  /*9430*/  BSYNC B4 ;  /* 0x0000000000047941 */ /* 0x000fea0003800000 */
.L_x_19831:
        /* <DEDUP_REMOVED lines=44> */
.L_x_19830:
[----:B------:R-:W-:Y:S05]  /*9700*/  BSYNC B3 ;  /* 0x0000000000037941 */ /* 0x000fea0003800000 */
.L_x_19829:
        /* <DEDUP_REMOVED lines=11> */
.L_x_19825:
[----:B------:R-:W-:Y:S05]  /*97c0*/  BSYNC B2 ;  /* 0x0000000000027941 */ /* 0x000fea0003800000 */
.L_x_19823:
        /* <DEDUP_REMOVED lines=8> */
.L_x_19834:
        /* <DEDUP_REMOVED lines=12> */
.L_x_19837:
[----:B------:R-:W-:Y:S02]  /*9910*/  IMAD.MOV.U32 R12, RZ, RZ, R148 ;  /* 0x000000ffff0c7224 */ /* 0x000fe400078e0094 */
.L_x_19838:
[----:B------:R-:W-:Y:S05]  /*9920*/  BSYNC B3 ;  /* 0x0000000000037941 */ /* 0x000fea0003800000 */
.L_x_19836:
        /* <DEDUP_REMOVED lines=16> */
.L_x_19842:
[----:B------:R-:W-:Y:S05]  /*9a30*/  BSYNC B4 ;  /* 0x0000000000047941 */ /* 0x000fea0003800000 */
.L_x_19841:
        /* <DEDUP_REMOVED lines=44> */
.L_x_19840:
[----:B------:R-:W-:Y:S05]  /*9d00*/  BSYNC B3 ;  /* 0x0000000000037941 */ /* 0x000fea0003800000 */
.L_x_19839:
        /* <DEDUP_REMOVED lines=11> */
.L_x_19835:
[----:B------:R-:W-:Y:S05]  /*9dc0*/  BSYNC B2 ;  /* 0x0000000000027941 */ /* 0x000fea0003800000 */
.L_x_19833:
        /* <DEDUP_REMOVED lines=8> */
.L_x_19844:
        /* <DEDUP_REMOVED lines=12> */
.L_x_19847:
[----:B------:R-:W-:Y:S02]  /*9f10*/  MOV R134, R148 ;  /* 0x0000009400867202 */ /* 0x000fe40000000f00 */
.L_x_19848:
[----:B------:R-:W-:Y:S05]  /*9f20*/  BSYNC B3 ;  /* 0x0000000000037941 */ /* 0x000fea0003800000 */
.L_x_19846:
        /* <DEDUP_REMOVED lines=16> */
.L_x_19852:
[----:B------:R-:W-:Y:S05]  /*a030*/  BSYNC B4 ;  /* 0x0000000000047941 */ /* 0x000fea0003800000 */
.L_x_19851:
        /* <DEDUP_REMOVED lines=44> */
.L_x_19850:
[----:B------:R-:W-:Y:S05]  /*a300*/  BSYNC B3 ;  /* 0x0000000000037941 */ /* 0x000fea0003800000 */
.L_x_19849:
        /* <DEDUP_REMOVED lines=12> */
.L_x_19845:
[----:B------:R-:W-:Y:S05]  /*a3d0*/  BSYNC B2 ;  /* 0x0000000000027941 */ /* 0x000fea0003800000 */
.L_x_19843:
        /* <DEDUP_REMOVED lines=29> */
.L_x_19854:
[----:B------:R-:W-:Y:S05]  /*a5b0*/  BSYNC B2 ;  /* 0x0000000000027941 */ /* 0x000fea0003800000 */
.L_x_19853:
[----:B------:R-:W-:Y:S02]  /*a5c0*/  IADD3 R160, R160, 0x20, RZ ;  /* 0x00000020a0a07810 */ /* 0x000fe40007ffe0ff */
[----:B------:R-:W-:Y:S02]  /*a5d0*/  IADD3 R157, R157, 0x20, RZ ;  /* 0x000000209d9d7810 */ /* 0x000fe40007ffe0ff */
.L_x_19772:
[----:B------:R-:W-:Y:S05]  /*a5e0*/  BSYNC B1 ;  /* 0x0000000000017941 */ /* 0x000fea0003800000 */
.L_x_19771:
        /* <DEDUP_REMOVED lines=20> */
.L_x_19858:
        /* <DEDUP_REMOVED lines=12> */
.L_x_19861:
[----:B------:R-:W-:Y:S02]  /*a7f0*/  IMAD.MOV.U32 R4, RZ, RZ, R148 ;  /* 0x000000ffff047224 */ /* 0x000fe400078e0094 */
.L_x_19862:
[----:B------:R-:W-:Y:S05]  /*a800*/  BSYNC B3 ;  /* 0x0000000000037941 */ /* 0x000fea0003800000 */
.L_x_19860:
        /* <DEDUP_REMOVED lines=16> */
.L_x_19866:
[----:B------:R-:W-:Y:S05]  /*a910*/  BSYNC B4 ;  /* 0x0000000000047941 */ /* 0x000fea0003800000 */
.L_x_19865:
        /* <DEDUP_REMOVED lines=44> */
.L_x_19864:
[----:B------:R-:W-:Y:S05]  /*abe0*/  BSYNC B3 ;  /* 0x0000000000037941 */ /* 0x000fea0003800000 */
.L_x_19863:
        /* <DEDUP_REMOVED lines=11> */
.L_x_19859:
[----:B------:R-:W-:Y:S05]  /*aca0*/  BSYNC B2 ;  /* 0x0000000000027941 */ /* 0x000fea0003800000 */
.L_x_19857:
        /* <DEDUP_REMOVED lines=8> */
.L_x_19868:
        /* <DEDUP_REMOVED lines=12> */
.L_x_19871:
[----:B------:R-:W-:Y:S02]  /*adf0*/  MOV R4, R148 ;  /* 0x0000009400047202 */ /* 0x000fe40000000f00 */
.L_x_19872:
[----:B------:R-:W-:Y:S05]  /*ae00*/  BSYNC B3 ;  /* 0x0000000000037941 */ /* 0x000fea0003800000 */
.L_x_19870:
        /* <DEDUP_REMOVED lines=16> */
.L_x_19876:
[----:B------:R-:W-:Y:S05]  /*af10*/  BSYNC B4 ;  /* 0x0000000000047941 */ /* 0x000fea0003800000 */
.L_x_19875:
        /* <DEDUP_REMOVED lines=44> */
.L_x_19874:
[----:B------:R-:W-:Y:S05]  /*b1e0*/  BSYNC B3 ;  /* 0x0000000000037941 */ /* 0x000fea0003800000 */
.L_x_19873:
        /* <DEDUP_REMOVED lines=11> */
.L_x_19869:
[----:B------:R-:W-:Y:S05]  /*b2a0*/  BSYNC B2 ;  /* 0x0000000000027941 */ /* 0x000fea0003800000 */
.L_x_19867:
        /* <DEDUP_REMOVED lines=8> */
.L_x_19878:
        /* <DEDUP_REMOVED lines=12> */
.L_x_19881:
[----:B------:R-:W-:Y:S02]  /*b3f0*/  IMAD.MOV.U32 R4, RZ, RZ, R148 ;  /* 0x000000ffff047224 */ /* 0x000fe400078e0094 */
.L_x_19882:
[----:B------:R-:W-:Y:S05]  /*b400*/  BSYNC B3 ;  /* 0x0000000000037941 */ /* 0x000fea0003800000 */
.L_x_19880:
        /* <DEDUP_REMOVED lines=16> */
.L_x_19886:
[----:B------:R-:W-:Y:S05]  /*b510*/  BSYNC B4 ;  /* 0x0000000000047941 */ /* 0x000fea0003800000 */
.L_x_19885:
        /* <DEDUP_REMOVED lines=44> */
.L_x_19884:
[----:B------:R-:W-:Y:S05]  /*b7e0*/  BSYNC B3 ;  /* 0x0000000000037941 */ /* 0x000fea0003800000 */
.L_x_19883:
        /* <DEDUP_REMOVED lines=11> */
.L_x_19879:
[----:B------:R-:W-:Y:S05]  /*b8a0*/  BSYNC B2 ;  /* 0x0000000000027941 */ /* 0x000fea0003800000 */
.L_x_19877:
        /* <DEDUP_REMOVED lines=8> */
.L_x_19888:
        /* <DEDUP_REMOVED lines=12> */
.L_x_19891:
[----:B------:R-:W-:Y:S02]  /*b9f0*/  IMAD.MOV.U32 R4, RZ, RZ, R148 ;  /* 0x000000ffff047224 */ /* 0x000fe400078e0094 */
.L_x_19892:
[----:B------:R-:W-:Y:S05]  /*ba00*/  BSYNC B3 ;  /* 0x0000000000037941 */ /* 0x000fea0003800000 */
.L_x_19890:
        /* <DEDUP_REMOVED lines=16> */
.L_x_19896:
[----:B------:R-:W-:Y:S05]  /*bb10*/  BSYNC B4 ;  /* 0x0000000000047941 */ /* 0x000fea0003800000 */
.L_x_19895:
        /* <DEDUP_REMOVED lines=44> */
.L_x_19894:
[----:B------:R-:W-:Y:S05]  /*bde0*/  BSYNC B3 ;  /* 0x0000000000037941 */ /* 0x000fea0003800000 */
.L_x_19893:
        /* <DEDUP_REMOVED lines=11> */
.L_x_19889:
[----:B------:R-:W-:Y:S05]  /*bea0*/  BSYNC B2 ;  /* 0x0000000000027941 */ /* 0x000fea0003800000 */
.L_x_19887:
        /* <DEDUP_REMOVED lines=8> */
.L_x_19898:
        /* <DEDUP_REMOVED lines=12> */
.L_x_19901:
[----:B------:R-:W-:Y:S02]  /*bff0*/  MOV R4, R148 ;  /* 0x0000009400047202 */ /* 0x000fe40000000f00 */
.L_x_19902:
[----:B------:R-:W-:Y:S05]  /*c000*/  BSYNC B3 ;  /* 0x0000000000037941 */ /* 0x000fea0003800000 */
.L_x_19900:
        /* <DEDUP_REMOVED lines=16> */
.L_x_19906:
[----:B------:R-:W-:Y:S05]  /*c110*/  BSYNC B4 ;  /* 0x0000000000047941 */ /* 0x000fea0003800000 */
.L_x_19905:
        /* <DEDUP_REMOVED lines=44> */
.L_x_19904:
[----:B------:R-:W-:Y:S05]  /*c3e0*/  BSYNC B3 ;  /* 0x0000000000037941 */ /* 0x000fea0003800000 */
.L_x_19903:
        /* <DEDUP_REMOVED lines=11> */
.L_x_19899:
[----:B------:R-:W-:Y:S05]  /*c4a0*/  BSYNC B2 ;  /* 0x0000000000027941 */ /* 0x000fea0003800000 */
.L_x_19897:
        /* <DEDUP_REMOVED lines=8> */
.L_x_19908:
        /* <DEDUP_REMOVED lines=12> */
.L_x_19911:
[----:B------:R-:W-:Y:S02]  /*c5f0*/  IMAD.MOV.U32 R4, RZ, RZ, R148 ;  /* 0x000000ffff047224 */ /* 0x000fe400078e0094 */
.L_x_19912:
[----:B------:R-:W-:Y:S05]  /*c600*/  BSYNC B3 ;  /* 0x0000000000037941 */ /* 0x000fea0003800000 */
.L_x_19910:
        /* <DEDUP_REMOVED lines=16> */
.L_x_19916:
[----:B------:R-:W-:Y:S05]  /*c710*/  BSYNC B4 ;  /* 0x0000000000047941 */ /* 0x000fea0003800000 */
.L_x_19915:
        /* <DEDUP_REMOVED lines=44> */
.L_x_19914:
[----:B------:R-:W-:Y:S05]  /*c9e0*/  BSYNC B3 ;  /* 0x0000000000037941 */ /* 0x000fea0003800000 */
.L_x_19913:
        /* <DEDUP_REMOVED lines=11> */
.L_x_19909:
[----:B------:R-:W-:Y:S05]  /*caa0*/  BSYNC B2 ;  /* 0x0000000000027941 */ /* 0x000fea0003800000 */
.L_x_19907:
        /* <DEDUP_REMOVED lines=8> */
.L_x_19918:
        /* <DEDUP_REMOVED lines=12> */
.L_x_19921:
[----:B------:R-:W-:Y:S02]  /*cbf0*/  IMAD.MOV.U32 R4, RZ, RZ, R148 ;  /* 0x000000ffff047224 */ /* 0x000fe400078e0094 */
.L_x_19922:
[----:B------:R-:W-:Y:S05]  /*cc00*/  BSYNC B3 ;  /* 0x0000000000037941 */ /* 0x000fea0003800000 */
.L_x_19920:
        /* <DEDUP_REMOVED lines=16> */
.L_x_19926:
[----:B------:R-:W-:Y:S05]  /*cd10*/  BSYNC B4 ;  /* 0x0000000000047941 */ /* 0x000fea0003800000 */
.L_x_19925:
        /* <DEDUP_REMOVED lines=44> */
.L_x_19924:
[----:B------:R-:W-:Y:S05]  /*cfe0*/  BSYNC B3 ;  /* 0x0000000000037941 */ /* 0x000fea0003800000 */
.L_x_19923:
        /* <DEDUP_REMOVED lines=11> */
.L_x_19919:
[----:B------:R-:W-:Y:S05]  /*d0a0*/  BSYNC B2 ;  /* 0x0000000000027941 */ /* 0x000fea0003800000 */
.L_x_19917:
        /* <DEDUP_REMOVED lines=8> */
.L_x_19928:
        /* <DEDUP_REMOVED lines=12> */
.L_x_19931:
[----:B------:R-:W-:Y:S02]  /*d1f0*/  MOV R134, R148 ;  /* 0x0000009400867202 */ /* 0x000fe40000000f00 */
.L_x_19932:
[----:B------:R-:W-:Y:S05]  /*d200*/  BSYNC B3 ;  /* 0x0000000000037941 */ /* 0x000fea0003800000 */
.L_x_19930:
        /* <DEDUP_REMOVED lines=16> */
.L_x_19936:
[----:B------:R-:W-:Y:S05]  /*d310*/  BSYNC B4 ;  /* 0x0000000000047941 */ /* 0x000fea0003800000 */
.L_x_19935:
        /* <DEDUP_REMOVED lines=44> */
.L_x_19934:
[----:B------:R-:W-:Y:S05]  /*d5e0*/  BSYNC B3 ;  /* 0x0000000000037941 */ /* 0x000fea0003800000 */
.L_x_19933:
        /* <DEDUP_REMOVED lines=12> */
.L_x_19929:
[----:B------:R-:W-:Y:S05]  /*d6b0*/  BSYNC B2 ;  /* 0x0000000000027941 */ /* 0x000fea0003800000 */
.L_x_19927:
        /* <DEDUP_REMOVED lines=29> */
.L_x_19938:
[----:B------:R-:W-:Y:S05]  /*d890*/  BSYNC B2 ;  /* 0x0000000000027941 */ /* 0x000fea0003800000 */
.L_x_19937:
[----:B------:R-:W-:Y:S02]  /*d8a0*/  IADD3 R160, R160, 0x20, RZ ;  /* 0x00000020a0a07810 */ /* 0x000fe40007ffe0ff */
[----:B------:R-:W-:Y:S02]  /*d8b0*/  IADD3 R157, R157, 0x20, RZ ;  /* 0x000000209d9d7810 */ /* 0x000fe40007ffe0ff */
.L_x_19856:
[----:B------:R-:W-:Y:S05]  /*d8c0*/  BSYNC B1 ;  /* 0x0000000000017941 */ /* 0x000fea0003800000 */
.L_x_19855:
[----:B------:R-:W-:Y:S01]  /*d8d0*/  BSSY B1, `(.L_x_19939) ;  /* 0x000032a000017945 */ /* 0x000fe20003800000 */
        /* <DEDUP_REMOVED lines=18> */
.L_x_19942:
        /* <DEDUP_REMOVED lines=12> */
.L_x_19945:
[----:B------:R-:W-:Y:S02]  /*dac0*/  IMAD.MOV.U32 R0, RZ, RZ, R148 ;  /* 0x000000ffff007224 */ /* 0x000fe400078e0094 */
.L_x_19946:
[----:B------:R-:W-:Y:S05]  /*dad0*/  BSYNC B3 ;  /* 0x0000000000037941 */ /* 0x000fea0003800000 */
.L_x_19944:
        /* <DEDUP_REMOVED lines=16> */
.L_x_19950:
[----:B------:R-:W-:Y:S05]  /*dbe0*/  BSYNC B4 ;  /* 0x0000000000047941 */ /* 0x000fea0003800000 */
.L_x_19949:
        /* <DEDUP_REMOVED lines=44> */
.L_x_19948:
[----:B------:R-:W-:Y:S05]  /*deb0*/  BSYNC B3 ;  /* 0x0000000000037941 */ /* 0x000fea0003800000 */
.L_x_19947:
        /* <DEDUP_REMOVED lines=11> */
.L_x_19943:
[----:B------:R-:W-:Y:S05]  /*df70*/  BSYNC B2 ;  /* 0x0000000000027941 */ /* 0x000fea0003800000 */
.L_x_19941:
        /* <DEDUP_REMOVED lines=8> */
.L_x_19952:
        /* <DEDUP_REMOVED lines=12> */
.L_x_19955:
[----:B------:R-:W-:Y:S02]  /*e0c0*/  MOV R0, R148 ;  /* 0x0000009400007202 */ /* 0x000fe40000000f00 */
.L_x_19956:
[----:B------:R-:W-:Y:S05]  /*e0d0*/  BSYNC B3 ;  /* 0x0000000000037941 */ /* 0x000fea0003800000 */
.L_x_19954:
        /* <DEDUP_REMOVED lines=16> */
.L_x_19960:
[----:B------:R-:W-:Y:S05]  /*e1e0*/  BSYNC B4 ;  /* 0x0000000000047941 */ /* 0x000fea0003800000 */
.L_x_19959:
        /* <DEDUP_REMOVED lines=44> */
.L_x_19958:
[----:B------:R-:W-:Y:S05]  /*e4b0*/  BSYNC B3 ;  /* 0x0000000000037941 */ /* 0x000fea0003800000 */
.L_x_19957:
        /* <DEDUP_REMOVED lines=11> */
.L_x_19953:
[----:B------:R-:W-:Y:S05]  /*e570*/  BSYNC B2 ;  /* 0x0000000000027941 */ /* 0x000fea0003800000 */
.L_x_19951:
        /* <DEDUP_REMOVED lines=8> */
.L_x_19962:
        /* <DEDUP_REMOVED lines=12> */
.L_x_19965:
[----:B------:R-:W-:Y:S02]  /*e6c0*/  IMAD.MOV.U32 R0, RZ, RZ, R148 ;  /* 0x000000ffff007224 */ /* 0x000fe400078e0094 */
.L_x_19966:
[----:B------:R-:W-:Y:S05]  /*e6d0*/  BSYNC B3 ;  /* 0x0000000000037941 */ /* 0x000fea0003800000 */
.L_x_19964:
        /* <DEDUP_REMOVED lines=16> */
.L_x_19970:
[----:B------:R-:W-:Y:S05]  /*e7e0*/  BSYNC B4 ;  /* 0x0000000000047941 */ /* 0x000fea0003800000 */
.L_x_19969:
        /* <DEDUP_REMOVED lines=44> */
.L_x_19968:
[----:B------:R-:W-:Y:S05]  /*eab0*/  BSYNC B3 ;  /* 0x0000000000037941 */ /* 0x000fea0003800000 */
.L_x_19967:
        /* <DEDUP_REMOVED lines=11> */
.L_x_19963:
[----:B------:R-:W-:Y:S05]  /*eb70*/  BSYNC B2 ;  /* 0x0000000000027941 */ /* 0x000fea0003800000 */
.L_x_19961:
        /* <DEDUP_REMOVED lines=8> */
.L_x_19972:
        /* <DEDUP_REMOVED lines=12> */
.L_x_19975:
[----:B------:R-:W-:Y:S02]  /*ecc0*/  IMAD.MOV.U32 R138, RZ, RZ, R148 ;  /* 0x000000ffff8a7224 */ /* 0x000fe400078e0094 */
.L_x_19976:
[----:B------:R-:W-:Y:S05]  /*ecd0*/  BSYNC B3 ;  /* 0x0000000000037941 */ /* 0x000fea0003800000 */
.L_x_19974:
        /* <DEDUP_REMOVED lines=16> */
.L_x_19980:
[----:B------:R-:W-:Y:S05]  /*ede0*/  BSYNC B4 ;  /* 0x0000000000047941 */ /* 0x000fea0003800000 */
.L_x_19979:
        /* <DEDUP_REMOVED lines=44> */
.L_x_19978:
[----:B------:R-:W-:Y:S05]  /*f0b0*/  BSYNC B3 ;  /* 0x0000000000037941 */ /* 0x000fea0003800000 */
.L_x_19977:
        /* <DEDUP_REMOVED lines=12> */
.L_x_19973:
[----:B------:R-:W-:Y:S05]  /*f180*/  BSYNC B2 ;  /* 0x0000000000027941 */ /* 0x000fea0003800000 */
.L_x_19971:
        /* <DEDUP_REMOVED lines=8> */
.L_x_19982:
        /* <DEDUP_REMOVED lines=12> */
.L_x_19985:
[----:B------:R-:W-:Y:S02]  /*f2d0*/  MOV R132, R148 ;  /* 0x0000009400847202 */ /* 0x000fe40000000f00 */
.L_x_19986:
[----:B------:R-:W-:Y:S05]  /*f2e0*/  BSYNC B3 ;  /* 0x0000000000037941 */ /* 0x000fea0003800000 */
.L_x_19984:
        /* <DEDUP_REMOVED lines=16> */
.L_x_19990:
[----:B------:R-:W-:Y:S05]  /*f3f0*/  BSYNC B4 ;  /* 0x0000000000047941 */ /* 0x000fea0003800000 */
.L_x_19989:
        /* <DEDUP_REMOVED lines=44> */
.L_x_19988:
[----:B------:R-:W-:Y:S05]  /*f6c0*/  BSYNC B3 ;  /* 0x0000000000037941 */ /* 0x000fea0003800000 */
.L_x_19987:
        /* <DEDUP_REMOVED lines=11> */
.L_x_19983:
[----:B------:R-:W-:Y:S05]  /*f780*/  BSYNC B2 ;  /* 0x0000000000027941 */ /* 0x000fea0003800000 */
.L_x_19981:
        /* <DEDUP_REMOVED lines=8> */
.L_x_19992:
        /* <DEDUP_REMOVED lines=12> */
.L_x_19995:
[----:B------:R-:W-:Y:S02]  /*f8d0*/  IMAD.MOV.U32 R136, RZ, RZ, R148 ;  /* 0x000000ffff887224 */ /* 0x000fe400078e0094 */
.L_x_19996:
[----:B------:R-:W-:Y:S05]  /*f8e0*/  BSYNC B3 ;  /* 0x0000000000037941 */ /* 0x000fea0003800000 */
.L_x_19994:
        /* <DEDUP_REMOVED lines=16> */
.L_x_20000:
[----:B------:R-:W-:Y:S05]  /*f9f0*/  BSYNC B4 ;  /* 0x0000000000047941 */ /* 0x000fea0003800000 */
.L_x_19999:
        /* <DEDUP_REMOVED lines=44> */
.L_x_19998:
[----:B------:R-:W-:Y:S05]  /*fcc0*/  BSYNC B3 ;  /* 0x0000000000037941 */ /* 0x000fea0003800000 */
.L_x_19997:
        /* <DEDUP_REMOVED lines=12> */
.L_x_19993:
[----:B------:R-:W-:Y:S05]  /*fd90*/  BSYNC B2 ;  /* 0x0000000000027941 */ /* 0x000fea0003800000 */
.L_x_19991:
        /* <DEDUP_REMOVED lines=8> */
.L_x_20002:
        /* <DEDUP_REMOVED lines=12> */
.L_x_20005:
[----:B------:R-:W-:Y:S02]  /*fee0*/  MOV R133, R148 ;  /* 0x0000009400857202 */ /* 0x000fe40000000f00 */
.L_x_20006:
[----:B------:R-:W-:Y:S05]  /*fef0*/  BSYNC B3 ;  /* 0x0000000000037941 */ /* 0x000fea0003800000 */
.L_x_20004:
        /* <DEDUP_REMOVED lines=16> */
.L_x_20010:
[----:B------:R-:W-:Y:S05]  /*10000*/  BSYNC B4 ;  /* 0x0000000000047941 */ /* 0x000fea0003800000 */
.L_x_20009:
        /* <DEDUP_REMOVED lines=44> */
.L_x_20008:
[----:B------:R-:W-:Y:S05]  /*102d0*/  BSYNC B3 ;  /* 0x0000000000037941 */ /* 0x000fea0003800000 */
.L_x_20007:
        /* <DEDUP_REMOVED lines=11> */
.L_x_20003:
[----:B------:R-:W-:Y:S05]  /*10390*/  BSYNC B2 ;  /* 0x0000000000027941 */ /* 0x000fea0003800000 */
.L_x_20001:
        /* <DEDUP_REMOVED lines=8> */
.L_x_20012:
        /* <DEDUP_REMOVED lines=12> */
.L_x_20015:
[----:B------:R-:W-:Y:S02]  /*104e0*/  MOV R134, R148 ;  /* 0x0000009400867202 */ /* 0x000fe40000000f00 */
.L_x_20016:
[----:B------:R-:W-:Y:S05]  /*104f0*/  BSYNC B3 ;  /* 0x0000000000037941 */ /* 0x000fea0003800000 */
.L_x_20014:
        /* <DEDUP_REMOVED lines=16> */
.L_x_20020:
[----:B------:R-:W-:Y:S05]  /*10600*/  BSYNC B4 ;  /* 0x0000000000047941 */ /* 0x000fea0003800000 */
.L_x_20019:
        /* <DEDUP_REMOVED lines=38> */
[----:B------:R-:W-:-:S05]  /*10870*/  IMAD.WIDE.U32 R108, R109, -0x326172a9, RZ ;  /* 0xcd9e8d576d6c7825 */ /* 0x000fca00078e00ff */
[----:B------:R-:W-:Y:S02]  /*10880*/  LOP3.LUT R143, R109, UR25, R110, 0x96, !PT ;  /* 0x000000196d8f7c12 */ /* 0x000fe4000f8e966e */
[----:B------:R-:W-:Y:S01]  /*10890*/  MOV R148, R108 ;  /* 0x0000006c00947202 */ /* 0x000fe20000000f00 */
[----:B------:R-:W-:-:S04]  /*108a0*/  IMAD.WIDE.U32 R108, R111, -0x2daee0ad, RZ ;  /* 0xd2511f536f6c7825 */ /* 0x000fc800078e00ff */
[----:B------:R-:W-:Y:S01]  /*108b0*/  IMAD.MOV.U32 R146, RZ, RZ, R108 ;  /* 0x000000ffff927224 */ /* 0x000fe200078e006c */
[----:B------:R-:W-:Y:S02]  /*108c0*/  LOP3.LUT R144, R109, UR26, R144, 0x96, !PT ;  /* 0x0000001a6d907c12 */ /* 0x000fe4000f8e9690 */
.L_x_20018:
[----:B------:R-:W-:Y:S05]  /*108d0*/  BSYNC B3 ;  /* 0x0000000000037941 */ /* 0x000fea0003800000 */
.L_x_20017:
        /* <DEDUP_REMOVED lines=12> */
.L_x_20013:
[----:B------:R-:W-:Y:S05]  /*109a0*/  BSYNC B2 ;  /* 0x0000000000027941 */ /* 0x000fea0003800000 */
.L_x_20011:
        /* <DEDUP_REMOVED lines=23> */
[----:B------:R-:W-:Y:S01]  /*10b20*/  HFMA2.MMA R160, -RZ, RZ, 0, 4.76837158203125e-07 ;  /* 0x00000008ffa07435 */ /* 0x000fe200000001ff */
[----:B------:R-:W-:Y:S02]  /*10b30*/  LOP3.LUT R109, R159, R109, RZ, 0xfc, !PT ;  /* 0x0000006d9f6d7212 */ /* 0x000fe400078efcff */
[----:B------:R-:W-:-:S07]  /*10b40*/  LOP3.LUT R108, R110, 0xff, R141, 0xf8, !PT ;  /* 0x000000ff6e6c7812 */ /* 0x000fce00078ef88d */
[----:B------:R-:W-:-:S05]  /*10b50*/  IMAD.WIDE.U32 R110, R157, R160, c[0x0][0x190] ;  /* 0x000064009d6e7625 */ /* 0x000fca00078e00a0 */
[----:B------:R0:W-:Y:S02]  /*10b60*/  STG.E.64 [R110.64], R108 ;  /* 0x0000006c6e007986 */ /* 0x0001e4000c101b06 */
.L_x_19940:
[----:B------:R-:W-:Y:S05]  /*10b70*/  BSYNC B1 ;  /* 0x0000000000017941 */ /* 0x000fea0003800000 */
.L_x_19939:
        /* <DEDUP_REMOVED lines=48> */
.L_x_20035:
        /* <DEDUP_REMOVED lines=101> */
.L_x_20036:
        /* <DEDUP_REMOVED lines=47> */
[----:B------:R-:W-:Y:S01]  /*117c0*/  F2FP.PACK_AB R109, R158, R109 ;  /* 0x0000006d9e6d723e */ /* 0x000fe200000000ff */
[----:B------:R-:W-:Y:S01]  /*117d0*/  FFMA.FTZ R110, R32, R111, R24 ;  /* 0x0000006f206e7223 */ /* 0x000fe20000010018 */
[----:B------:R-:W-:Y:S01]  /*117e0*/  MOV R158, 0x10 ;  /* 0x00000010009e7802 */ /* 0x000fe20000000f00 */
[----:B------:R-:W-:-:S02]  /*117f0*/  FFMA.FTZ R111, R33, R160, R25 ;  /* 0x000000a0216f7223 */ /* 0x000fc40000010019 */
[----:B------:R-:W-:Y:S02]  /*11800*/  FFMA.FTZ R159, R34, R159, R26 ;  /* 0x0000009f229f7223 */ /* 0x000fe4000001001a */
[----:B------:R-:W-:Y:S01]  /*11810*/  FFMA.FTZ R164, R35, R164, R27 ;  /* 0x000000a423a47223 */ /* 0x000fe2000001001b */
[----:B------:R-:W-:-:S04]  /*11820*/  F2FP.PACK_AB R110, R111, R110 ;  /* 0x0000006e6f6e723e */ /* 0x000fc800000000ff */
[----:B------:R-:W-:Y:S01]  /*11830*/  F2FP.PACK_AB R111, R164, R159 ;  /* 0x0000009fa46f723e */ /* 0x000fe200000000ff */
[C---:B------:R-:W-:Y:S01]  /*11840*/  IMAD.WIDE.U32 R158, R155.reuse, R158, c[0x0][0x208] ;  /* 0x000082009b9e7625 */ /* 0x040fe200078e009e */
[----:B------:R-:W-:-:S04]  /*11850*/  IADD3 R155, R155, 0x20, RZ ;  /* 0x000000209b9b7810 */ /* 0x000fc80007ffe0ff */
[----:B------:R1:W-:Y:S03]  /*11860*/  STG.E.128 [R158.64], R108 ;  /* 0x0000006c9e007986 */ /* 0x0003e6000c101d06 */
.L_x_20026:
[----:B------:R-:W-:Y:S05]  /*11870*/  BSYNC B2 ;  /* 0x0000000000027941 */ /* 0x000fea0003800000 */
.L_x_20025:
        /* <DEDUP_REMOVED lines=35> */
.L_x_20028:
[----:B------:R-:W-:Y:S05]  /*11ab0*/  BSYNC B2 ;  /* 0x0000000000027941 */ /* 0x000fea0003800000 */
.L_x_20027:
        /* <DEDUP_REMOVED lines=12> */
[C---:B------:R-:W-:Y:S02]  /*11b80*/  FMUL.FTZ R109, R157.reuse, R110 ;  /* 0x0000006e9d6d7220 */ /* 0x040fe40000410000 */
[----:B------:R-:W-:Y:S02]  /*11b90*/  FMUL.FTZ R158, R157, R158 ;  /* 0x0000009e9d9e7220 */ /* 0x000fe40000410000 */
[----:B------:R-:W-:Y:S02]  /*11ba0*/  FADD.FTZ R160, R17, -R156 ;  /* 0x8000009c11a07221 */ /* 0x000fe40000010000 */
[----:B------:R-:W-:-:S02]  /*11bb0*/  FFMA.FTZ R109, R62, R109, R54 ;  /* 0x0000006d3e6d7223 */ /* 0x000fc40000010036 */
[----:B------:R-:W-:Y:S02]  /*11bc0*/  FFMA.FTZ R158, R63, R158, R55 ;  /* 0x0000009e3f9e7223 */ /* 0x000fe40000010037 */
[--C-:B------:R-:W-:Y:S02]  /*11bd0*/  FADD.FTZ R110, R14, -R156.reuse ;  /* 0x8000009c0e6e7221 */ /* 0x100fe40000010000 */
[--C-:B------:R-:W-:Y:S01]  /*11be0*/  FADD.FTZ R162, R15, -R156.reuse ;  /* 0x8000009c0fa27221 */ /* 0x100fe20000010000 */
[----:B------:R-:W-:Y:S01]  /*11bf0*/  F2FP.PACK_AB R109, R158, R109 ;  /* 0x0000006d9e6d723e */ /* 0x000fe200000000ff */
        /* <DEDUP_REMOVED lines=15> */
.L_x_20030:
[----:B------:R-:W-:Y:S05]  /*11cf0*/  BSYNC B2 ;  /* 0x0000000000027941 */ /* 0x000fea0003800000 */
.L_x_20029:
        /* <DEDUP_REMOVED lines=35> */
.L_x_20032:
[----:B------:R-:W-:Y:S05]  /*11f30*/  BSYNC B2 ;  /* 0x0000000000027941 */ /* 0x000fea0003800000 */
.L_x_20031:
        /* <DEDUP_REMOVED lines=21> */
[----:B------:R-:W-:Y:S01]  /*12090*/  F2FP.PACK_AB R108, R157, R156 ;  /* 0x0000009c9d6c723e */ /* 0x000fe200000000ff */
[----:B------:R-:W-:Y:S01]  /*120a0*/  FFMA.FTZ R164, R99, R164, R91 ;  /* 0x000000a463a47223 */ /* 0x000fe2000001005b */
[----:B------:R-:W-:Y:S01]  /*120b0*/  MOV R156, 0x10 ;  /* 0x00000010009c7802 */ /* 0x000fe20000000f00 */
[----:B------:R-:W-:Y:S02]  /*120c0*/  FFMA.FTZ R110, R96, R161, R88 ;  /* 0x000000a1606e7223 */ /* 0x000fe40000010058 */
[----:B------:R-:W-:Y:S01]  /*120d0*/  FFMA.FTZ R159, R97, R160, R89 ;  /* 0x000000a0619f7223 */ /* 0x000fe20000010059 */
[----:B------:R-:W-:Y:S01]  /*120e0*/  F2FP.PACK_AB R111, R164, R111 ;  /* 0x0000006fa46f723e */ /* 0x000fe200000000ff */
[----:B------:R-:W-:-:S02]  /*120f0*/  FFMA.FTZ R158, R95, R158, R87 ;  /* 0x0000009e5f9e7223 */ /* 0x000fc40000010057 */
[----:B------:R-:W-:Y:S01]  /*12100*/  IMAD.WIDE.U32 R156, R155, R156, c[0x0][0x208] ;  /* 0x000082009b9c7625 */ /* 0x000fe200078e009c */
[----:B------:R-:W-:Y:S02]  /*12110*/  F2FP.PACK_AB R110, R159, R110 ;  /* 0x0000006e9f6e723e */ /* 0x000fe400000000ff */
[----:B------:R-:W-:-:S05]  /*12120*/  F2FP.PACK_AB R109, R158, R109 ;  /* 0x0000006d9e6d723e */ /* 0x000fca00000000ff */
[----:B------:R0:W-:Y:S02]  /*12130*/  STG.E.128 [R156.64], R108 ;  /* 0x0000006c9c007986 */ /* 0x0001e4000c101d06 */
.L_x_20024:
[----:B------:R-:W-:Y:S05]  /*12140*/  BSYNC B1 ;  /* 0x0000000000017941 */ /* 0x000fea0003800000 */
.L_x_20023:
[----:B01----:R-:W-:-:S05]  /*12150*/  IMAD.MOV.U32 R108, RZ, RZ, c[0x0][0x160] ;  /* 0x00005800ff6c7624 */ /* 0x003fca00078e00ff */
[----:B------:R-:W-:-:S04]  /*12160*/  LEA R151, R108, R151, 0x2 ;  /* 0x000000976c977211 */ /* 0x000fc800078e10ff */
[----:B------:R-:W-:-:S13]  /*12170*/  ISETP.GE.AND P2, PT, R151, c[0x0][0x164], PT ;  /* 0x0000590097007a0c */ /* 0x000fda0003f46270 */
[----:B------:R-:W-:Y:S01]  /*12180*/  @P2 CALL.REL.NOINC `(.L_x_20033) ;  /* 0x0000001000002944 */ /* 0x000fe20003c00000 */
[----:B------:R-:W-:Y:S05]  /*12190*/  BRA `(.L_x_20034) ;  /* 0xfffeea9000007947 */ /* 0x000fea000383ffff */
.L_x_20033:
[----:B------:R-:W-:Y:S05]  /*121a0*/  BSYNC B0 ;  /* 0x0000000000007941 */ /* 0x000fea0003800000 */
.L_x_19602:
[----:B------:R-:W-:Y:S05]  /*121b0*/  EXIT ;  /* 0x000000000000794d */ /* 0x000fea0003800000 */
.L_x_20021:
[----:B------:R-:W-:Y:S01]  /*121c0*/  HFMA2.MMA R160, -RZ, RZ, 0, 1.847743988037109375e-06 ;  /* 0x0000001fffa07435 */ /* 0x000fe200000001ff */
[----:B------:R-:W-:Y:S01]  /*121d0*/  IMAD.MOV.U32 R157, RZ, RZ, 0x1 ;  /* 0x00000001ff9d7424 */ /* 0x000fe200078e00ff */
[----:B------:R-:W-:Y:S01]  /*121e0*/  MOV R108, 0x12210 ;  /* 0x00012210006c7802 */ /* 0x000fe20000000f00 */
[----:B------:R-:W-:-:S03]  /*121f0*/  IMAD.MOV.U32 R111, RZ, RZ, -0x1 ;  /* 0xffffffffff6f7424 */ /* 0x000fc600078e00ff */
[----:B-----5:R-:W-:Y:S05]  /*12200*/  CALL.REL.NOINC `($__internal_90_$__cuda_sm70_shflsync_bfly_p) ;  /* 0x000008c000007944 */ /* 0x020fea0003c00000 */
[----:B01----:R-:W-:Y:S05]  /*12210*/  BRA `(.L_x_20035) ;  /* 0xffffec6000007947 */ /* 0x003fea000383ffff */
.L_x_20022:
[----:B------:R-:W-:Y:S01]  /*12220*/  HFMA2.MMA R160, -RZ, RZ, 0, 1.847743988037109375e-06 ;  /* 0x0000001fffa07435 */ /* 0x000fe200000001ff */
[----:B0-----:R-:W-:Y:S01]  /*12230*/  MOV R110, R161 ;  /* 0x000000a1006e7202 */ /* 0x001fe20000000f00 */
[----:B------:R-:W-:Y:S01]  /*12240*/  IMAD.MOV.U32 R157, RZ, RZ, 0x2 ;  /* 0x00000002ff9d7424 */ /* 0x000fe200078e00ff */
[----:B------:R-:W-:Y:S01]  /*12250*/  MOV R108, 0x12280 ;  /* 0x00012280006c7802 */ /* 0x000fe20000000f00 */
[----:B------:R-:W-:Y:S02]  /*12260*/  IMAD.MOV.U32 R111, RZ, RZ, -0x1 ;  /* 0xffffffffff6f7424 */ /* 0x000fe400078e00ff */
[----:B-----5:R-:W-:Y:S05]  /*12270*/  CALL.REL.NOINC `($__internal_90_$__cuda_sm70_shflsync_bfly_p) ;  /* 0x0000085000007944 */ /* 0x020fea0003c00000 */
[----:B01----:R-:W-:Y:S01]  /*12280*/  FADD.FTZ R110, R161, R111 ;  /* 0x0000006fa16e7221 */ /* 0x003fe20000010000 */
[----:B------:R-:W-:Y:S01]  /*12290*/  MOV R157, 0x4 ;  /* 0x00000004009d7802 */ /* 0x000fe20000000f00 */
[----:B------:R-:W-:Y:S01]  /*122a0*/  IMAD.MOV.U32 R160, RZ, RZ, 0x1f ;  /* 0x0000001fffa07424 */ /* 0x000fe200078e00ff */
[----:B------:R-:W-:-:S02]  /*122b0*/  MOV R111, 0xffffffff ;  /* 0xffffffff006f7802 */ /* 0x000fc40000000f00 */
[----:B------:R-:W-:Y:S02]  /*122c0*/  MOV R108, 0x122e0 ;  /* 0x000122e0006c7802 */ /* 0x000fe40000000f00 */
[----:B------:R-:W-:Y:S05]  /*122d0*/  CALL.REL.NOINC `($__internal_90_$__cuda_sm70_shflsync_bfly_p) ;  /* 0x000007f000007944 */ /* 0x000fea0003c00000 */
[----:B0-----:R-:W-:Y:S01]  /*122e0*/  HFMA2.MMA R160, -RZ, RZ, 0, 1.847743988037109375e-06 ;  /* 0x0000001fffa07435 */ /* 0x001fe200000001ff */
[----:B-1----:R-:W-:Y:S01]  /*122f0*/  FADD.FTZ R110, R110, R111 ;  /* 0x0000006f6e6e7221 */ /* 0x002fe20000010000 */
[----:B------:R-:W-:Y:S01]  /*12300*/  MOV R108, 0x12340 ;  /* 0x00012340006c7802 */ /* 0x000fe20000000f00 */
[----:B------:R-:W-:Y:S02]  /*12310*/  IMAD.MOV.U32 R157, RZ, RZ, 0x8 ;  /* 0x00000008ff9d7424 */ /* 0x000fe400078e00ff */
[----:B------:R-:W-:Y:S02]  /*12320*/  IMAD.MOV.U32 R111, RZ, RZ, -0x1 ;  /* 0xffffffffff6f7424 */ /* 0x000fe400078e00ff */
[----:B------:R-:W-:Y:S05]  /*12330*/  CALL.REL.NOINC `($__internal_90_$__cuda_sm70_shflsync_bfly_p) ;  /* 0x0000079000007944 */ /* 0x000fea0003c00000 */
[----:B01----:R-:W-:Y:S01]  /*12340*/  FADD.FTZ R110, R110, R111 ;  /* 0x0000006f6e6e7221 */ /* 0x003fe20000010000 */
[----:B------:R-:W-:Y:S01]  /*12350*/  MOV R157, 0x10 ;  /* 0x00000010009d7802 */ /* 0x000fe20000000f00 */
[----:B------:R-:W-:Y:S01]  /*12360*/  IMAD.MOV.U32 R160, RZ, RZ, 0x1f ;  /* 0x0000001fffa07424 */ /* 0x000fe200078e00ff */
[----:B------:R-:W-:Y:S02]  /*12370*/  MOV R111, 0xffffffff ;  /* 0xffffffff006f7802 */ /* 0x000fe40000000f00 */
[----:B------:R-:W-:-:S02]  /*12380*/  MOV R108, 0x123a0 ;  /* 0x000123a0006c7802 */ /* 0x000fc40000000f00 */
[----:B------:R-:W-:Y:S05]  /*12390*/  CALL.REL.NOINC `($__internal_90_$__cuda_sm70_shflsync_bfly_p) ;  /* 0x0000073000007944 */ /* 0x000fea0003c00000 */
        /* <DEDUP_REMOVED lines=87> */
[----:B------:R-:W-:Y:S05]  /*12910*/  CALL.REL.NOINC `($__internal_90_$__cuda_sm70_shflsync_bfly_p) ;  /* 0x000001b000007944 */ /* 0x000fea0003c00000 */
[----:B01----:R-:W-:Y:S01]  /*12920*/  FADD.FTZ R110, R110, R111 ;  /* 0x0000006f6e6e7221 */ /* 0x003fe20000010000 */
[----:B------:R-:W-:Y:S01]  /*12930*/  MOV R157, 0x2 ;  /* 0x00000002009d7802 */ /* 0x000fe20000000f00 */
[----:B------:R-:W-:Y:S01]  /*12940*/  IMAD.MOV.U32 R160, RZ, RZ, 0x1f ;  /* 0x0000001fffa07424 */ /* 0x000fe200078e00ff */
[----:B------:R-:W-:Y:S02]  /*12950*/  MOV R111, 0xffffffff ;  /* 0xffffffff006f7802 */ /* 0x000fe40000000f00 */
[----:B------:R-:W-:Y:S02]  /*12960*/  MOV R108, 0x12980 ;  /* 0x00012980006c7802 */ /* 0x000fe40000000f00 */
[----:B------:R-:W-:Y:S05]  /*12970*/  CALL.REL.NOINC `($__internal_90_$__cuda_sm70_shflsync_bfly_p) ;  /* 0x0000015000007944 */ /* 0x000fea0003c00000 */
[----:B0-----:R-:W-:Y:S01]  /*12980*/  HFMA2.MMA R160, -RZ, RZ, 0, 1.847743988037109375e-06 ;  /* 0x0000001fffa07435 */ /* 0x001fe200000001ff */
[----:B-1----:R-:W-:Y:S01]  /*12990*/  FADD.FTZ R110, R110, R111 ;  /* 0x0000006f6e6e7221 */ /* 0x002fe20000010000 */
[----:B------:R-:W-:Y:S01]  /*129a0*/  MOV R108, 0x129e0 ;  /* 0x000129e0006c7802 */ /* 0x000fe20000000f00 */
[----:B------:R-:W-:Y:S02]  /*129b0*/  IMAD.MOV.U32 R157, RZ, RZ, 0x4 ;  /* 0x00000004ff9d7424 */ /* 0x000fe400078e00ff */
[----:B------:R-:W-:-:S02]  /*129c0*/  IMAD.MOV.U32 R111, RZ, RZ, -0x1 ;  /* 0xffffffffff6f7424 */ /* 0x000fc400078e00ff */
[----:B------:R-:W-:Y:S05]  /*129d0*/  CALL.REL.NOINC `($__internal_90_$__cuda_sm70_shflsync_bfly_p) ;  /* 0x000000f000007944 */ /* 0x000fea0003c00000 */
[----:B01----:R-:W-:Y:S01]  /*129e0*/  FADD.FTZ R110, R110, R111 ;  /* 0x0000006f6e6e7221 */ /* 0x003fe20000010000 */
[----:B------:R-:W-:Y:S01]  /*129f0*/  MOV R157, 0x8 ;  /* 0x00000008009d7802 */ /* 0x000fe20000000f00 */
[----:B------:R-:W-:Y:S01]  /*12a00*/  IMAD.MOV.U32 R160, RZ, RZ, 0x1f ;  /* 0x0000001fffa07424 */ /* 0x000fe200078e00ff */
[----:B------:R-:W-:-:S02]  /*12a10*/  MOV R111, 0xffffffff ;  /* 0xffffffff006f7802 */ /* 0x000fc40000000f00 */
[----:B------:R-:W-:Y:S02]  /*12a20*/  MOV R108, 0x12a40 ;  /* 0x00012a40006c7802 */ /* 0x000fe40000000f00 */
[----:B------:R-:W-:Y:S05]  /*12a30*/  CALL.REL.NOINC `($__internal_90_$__cuda_sm70_shflsync_bfly_p) ;  /* 0x0000009000007944 */ /* 0x000fea0003c00000 */
[----:B-1----:R-:W-:Y:S01]  /*12a40*/  FADD.FTZ R161, R110, R111 ;  /* 0x0000006f6ea17221 */ /* 0x002fe20000010000 */
[----:B0-----:R-:W-:Y:S01]  /*12a50*/  HFMA2.MMA R160, -RZ, RZ, 0, 1.847743988037109375e-06 ;  /* 0x0000001fffa07435 */ /* 0x001fe200000001ff */
[----:B------:R-:W-:Y:S01]  /*12a60*/  IMAD.MOV.U32 R157, RZ, RZ, 0x10 ;  /* 0x00000010ff9d7424 */ /* 0x000fe200078e00ff */
[----:B------:R-:W-:Y:S01]  /*12a70*/  MOV R108, 0x12ab0 ;  /* 0x00012ab0006c7802 */ /* 0x000fe20000000f00 */
[----:B------:R-:W-:Y:S01]  /*12a80*/  IMAD.MOV.U32 R111, RZ, RZ, -0x1 ;  /* 0xffffffffff6f7424 */ /* 0x000fe200078e00ff */
[----:B------:R-:W-:Y:S02]  /*12a90*/  MOV R110, R161 ;  /* 0x000000a1006e7202 */ /* 0x000fe40000000f00 */
[----:B------:R-:W-:Y:S05]  /*12aa0*/  CALL.REL.NOINC `($__internal_90_$__cuda_sm70_shflsync_bfly_p) ;  /* 0x0000002000007944 */ /* 0x000fea0003c00000 */
[----:B01----:R-:W-:Y:S01]  /*12ab0*/  IMAD.MOV.U32 R160, RZ, RZ, R111 ;  /* 0x000000ffffa07224 */ /* 0x003fe200078e006f */
[----:B------:R-:W-:Y:S05]  /*12ac0*/  BRA `(.L_x_20036) ;  /* 0xffffea0000007947 */ /* 0x000fea000383ffff */
        .weak           $__internal_90_$__cuda_sm70_shflsync_bfly_p
        .type           $__internal_90_$__cuda_sm70_shflsync_bfly_p,@function
        .size           $__internal_90_$__cuda_sm70_shflsync_bfly_p,(.L_x_36178 - $__internal_90_$__cuda_sm70_shflsync_bfly_p)
$__internal_90_$__cuda_sm70_shflsync_bfly_p:
[----:B------:R-:W-:Y:S01]  /*12ad0*/  HFMA2.MMA R109, -RZ, RZ, 0, 0 ;  /* 0x00000000ff6d7435 */ /* 0x000fe200000001ff */
[----:B------:R-:W-:Y:S04]  /*12ae0*/  WARPSYNC R111 ;  /* 0x0000006f00007348 */ /* 0x000fe80003800000 */
[----:B------:R0:W1:Y:S01]  /*12af0*/  SHFL.BFLY PT, R111, R110, R157, R160 ;  /* 0x0c00009d6e6f7389 */ /* 0x00006200000e00a0 */
[----:B------:R-:W-:Y:S05]  /*12b00*/  RET.REL.NODEC R108 `(_ZN10layer_norm13ln_fwd_kernelINS_13Kernel_traitsIf6__halfS2_S2_fjLj1280ELj1ELj4ELj1ELj16ENS_18Kernel_traits_baseILj1280EfS2_S2_S2_fjLj128EEEEELb1ELb0ELb1ELb0EEEvNS_9FwdParamsE) ;  /* 0xfffed4f06c007950 */ /* 0x000fea0003c3ffff */
.L_x_20037:
        /* <DEDUP_REMOVED lines=15> */
.L_x_36178:


//--------------------- .text._ZN10layer_norm13ln_fwd_kernelINS_13Kernel_traitsIf6__halfS2_S2_fjLj1280ELj1ELj4ELj1ELj16ENS_18Kernel_traits_baseILj1280EfS2_S2_S2_fjLj128EEEEELb1ELb0ELb1ELb1EEEvNS_9FwdParamsE --------------------------
	.section	.text._ZN10layer_norm13ln_fwd_kernelINS_13Kernel_traitsIf6__halfS2_S2_fjLj1280ELj1ELj4ELj1ELj16ENS_18Kernel_traits_baseILj1280EfS2_S2_S2_fjLj128EEEEELb1ELb0ELb1ELb1EEEvNS_9FwdParamsE,"ax",@progbits
	.sectioninfo	@"SHI_REGISTERS=167"
	.align	128
        .global         _ZN10layer_norm13ln_fwd_kernelINS_13Kernel_traitsIf6__halfS2_S2_fjLj1280ELj1ELj4ELj1ELj16ENS_18Kernel_traits_baseILj1280EfS2_S2_S2_fjLj128EEEEELb1ELb0ELb1ELb1EEEvNS_9FwdParamsE
        .type           _ZN10layer_norm13ln_fwd_kernelINS_13Kernel_traitsIf6__halfS2_S2_fjLj1280ELj1ELj4ELj1ELj16ENS_18Kernel_traits_baseILj1280EfS2_S2_S2_fjLj128EEEEELb1ELb0ELb1ELb1EEEvNS_9FwdParamsE,@function
        .size           _ZN10layer_norm13ln_fwd_kernelINS_13Kernel_traitsIf6__halfS2_S2_fjLj1280ELj1ELj4ELj1ELj16ENS_18Kernel_traits_baseILj1280EfS2_S2_S2_fjLj128EEEEELb1ELb0ELb1ELb1EEEvNS_9FwdParamsE,(.L_x_36179 - _ZN10layer_norm13ln_fwd_kernelINS_13Kernel_traitsIf6__halfS2_S2_fjLj1280ELj1ELj4ELj1ELj16ENS_18Kernel_traits_baseILj1280EfS2_S2_S2_fjLj128EEEEELb1ELb0ELb1ELb1EEEvNS_9FwdParamsE)
        .other          _ZN10layer_norm13ln_fwd_kernelINS_13Kernel_traitsIf6__halfS2_S2_fjLj1280ELj1ELj4ELj1ELj16ENS_18Kernel_traits_baseILj1280EfS2_S2_S2_fjLj128EEEEELb1ELb0ELb1ELb1EEEvNS_9FwdParamsE,@"STO_CUDA_ENTRY STV_DEFAULT"
_ZN10layer_norm13ln_fwd_kernelINS_13Kernel_traitsIf6__halfS2_S2_fjLj1280ELj1ELj4ELj1ELj16ENS_18Kernel_traits_baseILj1280EfS2_S2_S2_fjLj128EEEEELb1ELb0ELb1ELb1EEEvNS_9FwdParamsE:
.text._ZN10layer_norm13ln_fwd_kernelINS_13Kernel_traitsIf6__halfS2_S2_fjLj1280ELj1ELj4ELj1ELj16ENS_18Kernel_traits_baseILj1280EfS2_S2_S2_fjLj128EEEEELb1ELb0ELb1ELb1EEEvNS_9FwdParamsE:
        /* <DEDUP_REMOVED lines=54> */
[----:B------:R-:W-:Y:S01]  /*0360*/  UIADD3 UR12, UR5, 0x76cf5d0a, URZ ;  /* 0x76cf5d0a050c7890 */ /* 0x000fe2000fffe03f */
[----:B------:R-:W-:Y:S01]  /*0370*/  LEA R0, R12, R0, 0x2 ;  /* 0x000000000c007211 */ /* 0x000fe200078e10ff */
[----:B------:R-:W-:-:S02]  /*0380*/  UIADD3 UR14, UR5, 0x32370b8f, URZ ;  /* 0x32370b8f050e7890 */ /* 0x000fc4000fffe03f */
[----:B------:R-:W-:Y:S01]  /*0390*/  IMAD.WIDE.U32 R8, R8, -0x326172a9, RZ ;  /* 0xcd9e8d5708087825 */ /* 0x000fe200078e00ff */
[----:B------:R-:W-:Y:S01]  /*03a0*/  LOP3.LUT R7, R3, UR10, R4, 0x96, !PT ;  /* 0x0000000a03077c12 */ /* 0x000fe2000f8e9604 */
[----:B------:R-:W-:Y:S02]  /*03b0*/  UIADD3 UR15, UR4, 0x78dde6e4, URZ ;  /* 0x78dde6e4040f7890 */ /* 0x000fe4000fffe03f */
        /* <DEDUP_REMOVED lines=59> */
[----:B------:R-:W-:Y:S01]  /*0770*/  IMAD R9, R15, -0x326172a9, RZ ;  /* 0xcd9e8d570f097824 */ /* 0x000fe200078e02ff */
[----:B------:R0:W5:Y:S01]  /*0780*/  LDG.E.128 R56, [R6.64] ;  /* 0x0000000606387981 */ /* 0x000162000c1e1d00 */
[----:B------:R-:W-:-:S03]  /*0790*/  IMAD.HI.U32 R2, R8, -0x326172a9, RZ ;  /* 0xcd9e8d5708027827 */ /* 0x000fc600078e00ff */
[----:B------:R0:W5:Y:S01]  /*07a0*/  LDG.E.128 R60, [R6.64+0x10] ;  /* 0x00001006063c7981 */ /* 0x000162000c1e1d00 */
[----:B------:R-:W-:Y:S01]  /*07b0*/  IMAD.WIDE.U32 R4, R5, -0x2daee0ad, RZ ;  /* 0xd2511f5305047825 */ /* 0x000fe200078e00ff */
[----:B------:R-:W-:Y:S01]  /*07c0*/  BSSY B0, `(.L_x_20038) ;  /* 0x0001145000007945 */ /* 0x000fe20003800000 */
[----:B------:R-:W-:Y:S01]  /*07d0*/  LOP3.LUT R2, R2, UR25, R9, 0x96, !PT ;  /* 0x0000001902027c12 */ /* 0x000fe2000f8e9609 */
[----:B------:R0:W5:Y:S01]  /*07e0*/  LDG.E.128 R64, [R6.64+0x400] ;  /* 0x0004000606407981 */ /* 0x000162000c1e1d00 */
[----:B------:R-:W-:Y:S01]  /*07f0*/  LOP3.LUT R126, R126, 0x3, RZ, 0xc0, !PT ;  /* 0x000000037e7e7812 */ /* 0x000fe200078ec0ff */
[----:B------:R-:W-:Y:S01]  /*0800*/  IMAD R8, R8, -0x326172a9, RZ ;  /* 0xcd9e8d5708087824 */ /* 0x000fe200078e02ff */
[----:B------:R-:W-:Y:S01]  /*0810*/  LOP3.LUT R3, R5, UR26, R3, 0x96, !PT ;  /* 0x0000001a05037c12 */ /* 0x000fe2000f8e9603 */
[----:B------:R0:W5:Y:S01]  /*0820*/  LDG.E.128 R68, [R6.64+0x410] ;  /* 0x0004100606447981 */ /* 0x000162000c1e1d00 */
[----:B------:R-:W-:Y:S02]  /*0830*/  IMAD.MOV.U32 R5, RZ, RZ, R10 ;  /* 0x000000ffff057224 */ /* 0x000fe400078e000a */
[----:B------:R-:W-:Y:S01]  /*0840*/  IMAD.MOV.U32 R9, RZ, RZ, RZ ;  /* 0x000000ffff097224 */ /* 0x000fe200078e00ff */
[----:B------:R0:W5:Y:S04]  /*0850*/  LDG.E.128 R72, [R6.64+0x800] ;  /* 0x0008000606487981 */ /* 0x000168000c1e1d00 */
[----:B------:R0:W5:Y:S04]  /*0860*/  LDG.E.128 R76, [R6.64+0x810] ;  /* 0x00081006064c7981 */ /* 0x000168000c1e1d00 */
[----:B------:R0:W5:Y:S04]  /*0870*/  LDG.E.128 R80, [R6.64+0xc00] ;  /* 0x000c000606507981 */ /* 0x000168000c1e1d00 */
[----:B------:R0:W5:Y:S04]  /*0880*/  LDG.E.128 R84, [R6.64+0xc10] ;  /* 0x000c100606547981 */ /* 0x000168000c1e1d00 */
[----:B------:R0:W5:Y:S04]  /*0890*/  LDG.E.128 R88, [R6.64+0x1000] ;  /* 0x0010000606587981 */ /* 0x000168000c1e1d00 */
[----:B------:R0:W5:Y:S01]  /*08a0*/  LDG.E.128 R92, [R6.64+0x1010] ;  /* 0x00101006065c7981 */ /* 0x000162000c1e1d00 */
[----:B------:R-:W-:Y:S01]  /*08b0*/  ULDC.U8 UR8, c[0x0][0x1f0] ;  /* 0x00007c0000087ab9 */ /* 0x000fe20000000000 */
[----:B0-----:R-:W-:Y:S01]  /*08c0*/  IMAD.MOV.U32 R6, RZ, RZ, R14 ;  /* 0x000000ffff067224 */ /* 0x001fe200078e000e */
[----:B------:R-:W-:-:S02]  /*08d0*/  MOV R7, R13 ;  /* 0x0000000d00077202 */ /* 0x000fc40000000f00 */
.L_x_20454:
        /* <DEDUP_REMOVED lines=36> */
.L_x_20040:
        /* <DEDUP_REMOVED lines=12> */
.L_x_20043:
[----:B------:R-:W-:Y:S02]  /*0be0*/  MOV R10, R8 ;  /* 0x00000008000a7202 */ /* 0x000fe40000000f00 */
.L_x_20044:
[----:B------:R-:W-:Y:S05]  /*0bf0*/  BSYNC B2 ;  /* 0x0000000000027941 */ /* 0x000fea0003800000 */
.L_x_20042:
        /* <DEDUP_REMOVED lines=16> */
.L_x_20048:
[----:B------:R-:W-:Y:S05]  /*0d00*/  BSYNC B3 ;  /* 0x0000000000037941 */ /* 0x000fea0003800000 */
.L_x_20047:
        /* <DEDUP_REMOVED lines=44> */
.L_x_20046:
[----:B------:R-:W-:Y:S05]  /*0fd0*/  BSYNC B2 ;  /* 0x0000000000027941 */ /* 0x000fea0003800000 */
.L_x_20045:
        /* <DEDUP_REMOVED lines=12> */
.L_x_20041:
[----:B------:R-:W-:Y:S05]  /*10a0*/  BSYNC B1 ;  /* 0x0000000000017941 */ /* 0x000fea0003800000 */
.L_x_20039:
        /* <DEDUP_REMOVED lines=8> */
.L_x_20050:
        /* <DEDUP_REMOVED lines=12> */
.L_x_20053:
[----:B------:R-:W-:Y:S02]  /*11f0*/  IMAD.MOV.U32 R11, RZ, RZ, R8 ;  /* 0x000000ffff0b7224 */ /* 0x000fe400078e0008 */
.L_x_20054:
[----:B------:R-:W-:Y:S05]  /*1200*/  BSYNC B2 ;  /* 0x0000000000027941 */ /* 0x000fea0003800000 */
.L_x_20052:
        /* <DEDUP_REMOVED lines=16> */
.L_x_20058:
[----:B------:R-:W-:Y:S05]  /*1310*/  BSYNC B3 ;  /* 0x0000000000037941 */ /* 0x000fea0003800000 */
.L_x_20057:
        /* <DEDUP_REMOVED lines=44> */
.L_x_20056:
[----:B------:R-:W-:Y:S05]  /*15e0*/  BSYNC B2 ;  /* 0x0000000000027941 */ /* 0x000fea0003800000 */
.L_x_20055:
        /* <DEDUP_REMOVED lines=12> */
.L_x_20051:
[----:B------:R-:W-:Y:S05]  /*16b0*/  BSYNC B1 ;  /* 0x0000000000017941 */ /* 0x000fea0003800000 */
.L_x_20049:
        /* <DEDUP_REMOVED lines=8> */
.L_x_20060:
        /* <DEDUP_REMOVED lines=12> */
.L_x_20063:
[----:B------:R-:W-:Y:S02]  /*1800*/  IMAD.MOV.U32 R12, RZ, RZ, R8 ;  /* 0x000000ffff0c7224 */ /* 0x000fe400078e0008 */
.L_x_20064:
[----:B------:R-:W-:Y:S05]  /*1810*/  BSYNC B2 ;  /* 0x0000000000027941 */ /* 0x000fea0003800000 */
.L_x_20062:
        /* <DEDUP_REMOVED lines=16> */
.L_x_20068:
[----:B------:R-:W-:Y:S05]  /*1920*/  BSYNC B3 ;  /* 0x0000000000037941 */ /* 0x000fea0003800000 */
.L_x_20067:
        /* <DEDUP_REMOVED lines=44> */
.L_x_20066:
[----:B------:R-:W-:Y:S05]  /*1bf0*/  BSYNC B2 ;  /* 0x0000000000027941 */ /* 0x000fea0003800000 */
.L_x_20065:
        /* <DEDUP_REMOVED lines=12> */
.L_x_20061:
[----:B------:R-:W-:Y:S05]  /*1cc0*/  BSYNC B1 ;  /* 0x0000000000017941 */ /* 0x000fea0003800000 */
.L_x_20059:
        /* <DEDUP_REMOVED lines=8> */
.L_x_20070:
        /* <DEDUP_REMOVED lines=12> */
.L_x_20073:
[----:B------:R-:W-:Y:S02]  /*1e10*/  MOV R13, R8 ;  /* 0x00000008000d7202 */ /* 0x000fe40000000f00 */
.L_x_20074:
[----:B------:R-:W-:Y:S05]  /*1e20*/  BSYNC B2 ;  /* 0x0000000000027941 */ /* 0x000fea0003800000 */
.L_x_20072:
        /* <DEDUP_REMOVED lines=16> */
.L_x_20078:
[----:B------:R-:W-:Y:S05]  /*1f30*/  BSYNC B3 ;  /* 0x0000000000037941 */ /* 0x000fea0003800000 */
.L_x_20077:
        /* <DEDUP_REMOVED lines=44> */
.L_x_20076:
[----:B------:R-:W-:Y:S05]  /*2200*/  BSYNC B2 ;  /* 0x0000000000027941 */ /* 0x000fea0003800000 */
.L_x_20075:
        /* <DEDUP_REMOVED lines=12> */
.L_x_20071:
[----:B------:R-:W-:Y:S05]  /*22d0*/  BSYNC B1 ;  /* 0x0000000000017941 */ /* 0x000fea0003800000 */
.L_x_20069:
        /* <DEDUP_REMOVED lines=8> */
.L_x_20080:
        /* <DEDUP_REMOVED lines=12> */
.L_x_20083:
[----:B------:R-:W-:Y:S02]  /*2420*/  IMAD.MOV.U32 R14, RZ, RZ, R8 ;  /* 0x000000ffff0e7224 */ /* 0x000fe400078e0008 */
.L_x_20084:
[----:B------:R-:W-:Y:S05]  /*2430*/  BSYNC B2 ;  /* 0x0000000000027941 */ /* 0x000fea0003800000 */
.L_x_20082:
        /* <DEDUP_REMOVED lines=16> */
.L_x_20088:
[----:B------:R-:W-:Y:S05]  /*2540*/  BSYNC B3 ;  /* 0x0000000000037941 */ /* 0x000fea0003800000 */
.L_x_20087:
        /* <DEDUP_REMOVED lines=44> */
.L_x_20086:
[----:B------:R-:W-:Y:S05]  /*2810*/  BSYNC B2 ;  /* 0x0000000000027941 */ /* 0x000fea0003800000 */
.L_x_20085:
        /* <DEDUP_REMOVED lines=12> */
.L_x_20081:
[----:B------:R-:W-:Y:S05]  /*28e0*/  BSYNC B1 ;  /* 0x0000000000017941 */ /* 0x000fea0003800000 */
.L_x_20079:
        /* <DEDUP_REMOVED lines=8> */
.L_x_20090:
        /* <DEDUP_REMOVED lines=12> */
.L_x_20093:
[----:B------:R-:W-:Y:S02]  /*2a30*/  IMAD.MOV.U32 R15, RZ, RZ, R8 ;  /* 0x000000ffff0f7224 */ /* 0x000fe400078e0008 */
.L_x_20094:
[----:B------:R-:W-:Y:S05]  /*2a40*/  BSYNC B2 ;  /* 0x0000000000027941 */ /* 0x000fea0003800000 */
.L_x_20092:
        /* <DEDUP_REMOVED lines=16> */
.L_x_20098:
[----:B------:R-:W-:Y:S05]  /*2b50*/  BSYNC B3 ;  /* 0x0000000000037941 */ /* 0x000fea0003800000 */
.L_x_20097:
        /* <DEDUP_REMOVED lines=44> */
.L_x_20096:
[----:B------:R-:W-:Y:S05]  /*2e20*/  BSYNC B2 ;  /* 0x0000000000027941 */ /* 0x000fea0003800000 */
.L_x_20095:
        /* <DEDUP_REMOVED lines=12> */
.L_x_20091:
[----:B------:R-:W-:Y:S05]  /*2ef0*/  BSYNC B1 ;  /* 0x0000000000017941 */ /* 0x000fea0003800000 */
.L_x_20089:
        /* <DEDUP_REMOVED lines=8> */
.L_x_20100:
        /* <DEDUP_REMOVED lines=12> */
.L_x_20103:
[----:B------:R-:W-:Y:S02]  /*3040*/  MOV R104, R8 ;  /* 0x0000000800687202 */ /* 0x000fe40000000f00 */
.L_x_20104:
[----:B------:R-:W-:Y:S05]  /*3050*/  BSYNC B2 ;  /* 0x0000000000027941 */ /* 0x000fea0003800000 */
.L_x_20102:
        /* <DEDUP_REMOVED lines=16> */
.L_x_20108:
[----:B------:R-:W-:Y:S05]  /*3160*/  BSYNC B3 ;  /* 0x0000000000037941 */ /* 0x000fea0003800000 */
.L_x_20107:
        /* <DEDUP_REMOVED lines=44> */
.L_x_20106:
[----:B------:R-:W-:Y:S05]  /*3430*/  BSYNC B2 ;  /* 0x0000000000027941 */ /* 0x000fea0003800000 */
.L_x_20105:
        /* <DEDUP_REMOVED lines=10> */
[----:B------:R-:W-:Y:S02]  /*34e0*/  @P0 FADD.FTZ R109, R109, R108 ;  /* 0x0000006c6d6d0221 */ /* 0x000fe40000010000 */
.L_x_20101:
[----:B------:R-:W-:Y:S05]  /*34f0*/  BSYNC B1 ;  /* 0x0000000000017941 */ /* 0x000fea0003800000 */
.L_x_20099:
        /* <DEDUP_REMOVED lines=8> */
.L_x_20110:
        /* <DEDUP_REMOVED lines=12> */
.L_x_20113:
[----:B------:R-:W-:Y:S02]  /*3640*/  IMAD.MOV.U32 R104, RZ, RZ, R8 ;  /* 0x000000ffff687224 */ /* 0x000fe400078e0008 */
.L_x_20114:
[----:B------:R-:W-:Y:S05]  /*3650*/  BSYNC B2 ;  /* 0x0000000000027941 */ /* 0x000fea0003800000 */
.L_x_20112:
        /* <DEDUP_REMOVED lines=16> */
.L_x_20118:
[----:B------:R-:W-:Y:S05]  /*3760*/  BSYNC B3 ;  /* 0x0000000000037941 */ /* 0x000fea0003800000 */
.L_x_20117:
        /* <DEDUP_REMOVED lines=44> */
.L_x_20116:
[----:B------:R-:W-:Y:S05]  /*3a30*/  BSYNC B2 ;  /* 0x0000000000027941 */ /* 0x000fea0003800000 */
.L_x_20115:
        /* <DEDUP_REMOVED lines=11> */
.L_x_20111:
[----:B------:R-:W-:Y:S05]  /*3af0*/  BSYNC B1 ;  /* 0x0000000000017941 */ /* 0x000fea0003800000 */
.L_x_20109:
[----:B------:R-:W-:Y:S01]  /*3b00*/  IMAD.MOV.U32 R130, RZ, RZ, 0x10 ;  /* 0x00000010ff827424 */ /* 0x000fe200078e00ff */
[----:B------:R-:W-:Y:S01]  /*3b10*/  F2FP.PACK_AB R107, R108, R109 ;  /* 0x0000006d6c6b723e */ /* 0x000fe200000000ff */
[----:B------:R-:W-:Y:S01]  /*3b20*/  BSSY B1, `(.L_x_20119) ;  /* 0x000001f000017945 */ /* 0x000fe20003800000 */
[----:B------:R-:W-:Y:S01]  /*3b30*/  F2FP.PACK_AB R106, R110, R111 ;  /* 0x0000006f6e6a723e */ /* 0x000fe200000000ff */
[-C--:B------:R-:W-:Y:S01]  /*3b40*/  IMAD.WIDE.U32 R122, R131, R130.reuse, c[0x0][0x188] ;  /* 0x00006200837a7625 */ /* 0x080fe200078e0082 */
        /* <DEDUP_REMOVED lines=28> */
.L_x_20120:
[----:B------:R-:W-:Y:S05]  /*3d10*/  BSYNC B1 ;  /* 0x0000000000017941 */ /* 0x000fea0003800000 */
.L_x_20119:
        /* <DEDUP_REMOVED lines=10> */
.L_x_20122:
        /* <DEDUP_REMOVED lines=12> */
.L_x_20125:
[----:B------:R-:W-:Y:S02]  /*3e80*/  IMAD.MOV.U32 R10, RZ, RZ, R8 ;  /* 0x000000ffff0a7224 */ /* 0x000fe400078e0008 */
.L_x_20126:
[----:B------:R-:W-:Y:S05]  /*3e90*/  BSYNC B2 ;  /* 0x0000000000027941 */ /* 0x000fea0003800000 */
.L_x_20124:
        /* <DEDUP_REMOVED lines=16> */
.L_x_20130:
[----:B------:R-:W-:Y:S05]  /*3fa0*/  BSYNC B3 ;  /* 0x0000000000037941 */ /* 0x000fea0003800000 */
.L_x_20129:
        /* <DEDUP_REMOVED lines=44> */
.L_x_20128:
[----:B------:R-:W-:Y:S05]  /*4270*/  BSYNC B2 ;  /* 0x0000000000027941 */ /* 0x000fea0003800000 */
.L_x_20127:
        /* <DEDUP_REMOVED lines=12> */
.L_x_20123:
[----:B------:R-:W-:Y:S05]  /*4340*/  BSYNC B1 ;  /* 0x0000000000017941 */ /* 0x000fea0003800000 */
.L_x_20121:
[----:B------:R-:W-:Y:S01]  /*4350*/  BSSY B1, `(.L_x_20131) ;  /* 0x0000060000017945 */ /* 0x000fe20003800000 */
[----:B------:R-:W-:Y:S05]  /*4360*/  @P2 BRA `(.L_x_20132) ;  /* 0x0000006000002947 */ /* 0x000fea0003800000 */
[----:B-1----:R-:W-:Y:S01]  /*4370*/  HFMA2.MMA R127, -RZ, RZ, 0, 0 ;  /* 0x00000000ff7f7435 */ /* 0x002fe200000001ff */
[----:B------:R-:W-:Y:S01]  /*4380*/  IMAD.MOV.U32 R105, RZ, RZ, R104 ;  /* 0x000000ffff697224 */ /* 0x000fe200078e0068 */
[----:B------:R-:W-:Y:S05]  /*4390*/  @!P0 BRA `(.L_x_20133) ;  /* 0x000005b000008947 */ /* 0x000fea0003800000 */
[----:B------:R-:W-:Y:S01]  /*43a0*/  IMAD.MOV.U32 R105, RZ, RZ, R104 ;  /* 0x000000ffff697224 */ /* 0x000fe200078e0068 */
[----:B-----5:R-:W-:Y:S01]  /*43b0*/  HADD2.F32 R127, -RZ, R100.H1_H1 ;  /* 0x30000064ff7f7230 */ /* 0x020fe20000004100 */
[----:B------:R-:W-:Y:S05]  /*43c0*/  BRA `(.L_x_20133) ;  /* 0x0000058000007947 */ /* 0x000fea0003800000 */
.L_x_20132:
        /* <DEDUP_REMOVED lines=12> */
.L_x_20135:
[----:B------:R-:W-:Y:S02]  /*4490*/  MOV R11, R8 ;  /* 0x00000008000b7202 */ /* 0x000fe40000000f00 */
.L_x_20136:
[----:B------:R-:W-:Y:S05]  /*44a0*/  BSYNC B2 ;  /* 0x0000000000027941 */ /* 0x000fea0003800000 */
.L_x_20134:
        /* <DEDUP_REMOVED lines=16> */
.L_x_20140:
[----:B------:R-:W-:Y:S05]  /*45b0*/  BSYNC B3 ;  /* 0x0000000000037941 */ /* 0x000fea0003800000 */
.L_x_20139:
        /* <DEDUP_REMOVED lines=44> */
.L_x_20138:
[----:B------:R-:W-:Y:S05]  /*4880*/  BSYNC B2 ;  /* 0x0000000000027941 */ /* 0x000fea0003800000 */
.L_x_20137:
        /* <DEDUP_REMOVED lines=12> */
.L_x_20133:
[----:B------:R-:W-:Y:S05]  /*4950*/  BSYNC B1 ;  /* 0x0000000000017941 */ /* 0x000fea0003800000 */
.L_x_20131:
        /* <DEDUP_REMOVED lines=8> */
.L_x_20142:
        /* <DEDUP_REMOVED lines=12> */
.L_x_20145:
[----:B------:R-:W-:Y:S02]  /*4aa0*/  IMAD.MOV.U32 R12, RZ, RZ, R8 ;  /* 0x000000ffff0c7224 */ /* 0x000fe400078e0008 */
.L_x_20146:
[----:B------:R-:W-:Y:S05]  /*4ab0*/  BSYNC B2 ;  /* 0x0000000000027941 */ /* 0x000fea0003800000 */
.L_x_20144:
        /* <DEDUP_REMOVED lines=16> */
.L_x_20150:
[----:B------:R-:W-:Y:S05]  /*4bc0*/  BSYNC B3 ;  /* 0x0000000000037941 */ /* 0x000fea0003800000 */
.L_x_20149:
        /* <DEDUP_REMOVED lines=44> */
.L_x_20148:
[----:B------:R-:W-:Y:S05]  /*4e90*/  BSYNC B2 ;  /* 0x0000000000027941 */ /* 0x000fea0003800000 */
.L_x_20147:
        /* <DEDUP_REMOVED lines=12> */
.L_x_20143:
[----:B------:R-:W-:Y:S05]  /*4f60*/  BSYNC B1 ;  /* 0x0000000000017941 */ /* 0x000fea0003800000 */
.L_x_20141:
        /* <DEDUP_REMOVED lines=8> */
.L_x_20152:
        /* <DEDUP_REMOVED lines=12> */
.L_x_20155:
[----:B------:R-:W-:Y:S02]  /*50b0*/  IMAD.MOV.U32 R13, RZ, RZ, R8 ;  /* 0x000000ffff0d7224 */ /* 0x000fe400078e0008 */
.L_x_20156:
[----:B------:R-:W-:Y:S05]  /*50c0*/  BSYNC B2 ;  /* 0x0000000000027941 */ /* 0x000fea0003800000 */
.L_x_20154:
        /* <DEDUP_REMOVED lines=16> */
.L_x_20160:
[----:B------:R-:W-:Y:S05]  /*51d0*/  BSYNC B3 ;  /* 0x0000000000037941 */ /* 0x000fea0003800000 */
.L_x_20159:
        /* <DEDUP_REMOVED lines=44> */
.L_x_20158:
[----:B------:R-:W-:Y:S05]  /*54a0*/  BSYNC B2 ;  /* 0x0000000000027941 */ /* 0x000fea0003800000 */
.L_x_20157:
        /* <DEDUP_REMOVED lines=12> */
.L_x_20153:
[----:B------:R-:W-:Y:S05]  /*5570*/  BSYNC B1 ;  /* 0x0000000000017941 */ /* 0x000fea0003800000 */
.L_x_20151:
        /* <DEDUP_REMOVED lines=8> */
.L_x_20162:
        /* <DEDUP_REMOVED lines=12> */
.L_x_20165:
[----:B------:R-:W-:Y:S02]  /*56c0*/  MOV R14, R8 ;  /* 0x00000008000e7202 */ /* 0x000fe40000000f00 */
.L_x_20166:
[----:B------:R-:W-:Y:S05]  /*56d0*/  BSYNC B2 ;  /* 0x0000000000027941 */ /* 0x000fea0003800000 */
.L_x_20164:
        /* <DEDUP_REMOVED lines=16> */
.L_x_20170:
[----:B------:R-:W-:Y:S05]  /*57e0*/  BSYNC B3 ;  /* 0x0000000000037941 */ /* 0x000fea0003800000 */
.L_x_20169:
        /* <DEDUP_REMOVED lines=44> */
.L_x_20168:
[----:B------:R-:W-:Y:S05]  /*5ab0*/  BSYNC B2 ;  /* 0x0000000000027941 */ /* 0x000fea0003800000 */
.L_x_20167:
        /* <DEDUP_REMOVED lines=12> */
.L_x_20163:
[----:B------:R-:W-:Y:S05]  /*5b80*/  BSYNC B1 ;  /* 0x0000000000017941 */ /* 0x000fea0003800000 */
.L_x_20161:
        /* <DEDUP_REMOVED lines=8> */
.L_x_20172:
        /* <DEDUP_REMOVED lines=12> */
.L_x_20175:
[----:B------:R-:W-:Y:S02]  /*5cd0*/  IMAD.MOV.U32 R15, RZ, RZ, R8 ;  /* 0x000000ffff0f7224 */ /* 0x000fe400078e0008 */
.L_x_20176:
[----:B------:R-:W-:Y:S05]  /*5ce0*/  BSYNC B2 ;  /* 0x0000000000027941 */ /* 0x000fea0003800000 */
.L_x_20174:
        /* <DEDUP_REMOVED lines=16> */
.L_x_20180:
[----:B------:R-:W-:Y:S05]  /*5df0*/  BSYNC B3 ;  /* 0x0000000000037941 */ /* 0x000fea0003800000 */
.L_x_20179:
        /* <DEDUP_REMOVED lines=44> */
.L_x_20178:
[----:B------:R-:W-:Y:S05]  /*60c0*/  BSYNC B2 ;  /* 0x0000000000027941 */ /* 0x000fea0003800000 */
.L_x_20177:
        /* <DEDUP_REMOVED lines=12> */
.L_x_20173:
[----:B------:R-:W-:Y:S05]  /*6190*/  BSYNC B1 ;  /* 0x0000000000017941 */ /* 0x000fea0003800000 */
.L_x_20171:
        /* <DEDUP_REMOVED lines=8> */
.L_x_20182:
        /* <DEDUP_REMOVED lines=12> */
.L_x_20185:
[----:B------:R-:W-:Y:S02]  /*62e0*/  IMAD.MOV.U32 R119, RZ, RZ, R8 ;  /* 0x000000ffff777224 */ /* 0x000fe400078e0008 */
.L_x_20186:
[----:B------:R-:W-:Y:S05]  /*62f0*/  BSYNC B2 ;  /* 0x0000000000027941 */ /* 0x000fea0003800000 */
.L_x_20184:
        /* <DEDUP_REMOVED lines=16> */
.L_x_20190:
[----:B------:R-:W-:Y:S05]  /*6400*/  BSYNC B3 ;  /* 0x0000000000037941 */ /* 0x000fea0003800000 */
.L_x_20189:
        /* <DEDUP_REMOVED lines=44> */
.L_x_20188:
[----:B------:R-:W-:Y:S05]  /*66d0*/  BSYNC B2 ;  /* 0x0000000000027941 */ /* 0x000fea0003800000 */
.L_x_20187:
        /* <DEDUP_REMOVED lines=11> */
.L_x_20183:
[----:B------:R-:W-:Y:S05]  /*6790*/  BSYNC B1 ;  /* 0x0000000000017941 */ /* 0x000fea0003800000 */
.L_x_20181:
        /* <DEDUP_REMOVED lines=8> */
.L_x_20192:
        /* <DEDUP_REMOVED lines=12> */
.L_x_20195:
[----:B------:R-:W-:Y:S02]  /*68e0*/  MOV R125, R8 ;  /* 0x00000008007d7202 */ /* 0x000fe40000000f00 */
.L_x_20196:
[----:B------:R-:W-:Y:S05]  /*68f0*/  BSYNC B2 ;  /* 0x0000000000027941 */ /* 0x000fea0003800000 */
.L_x_20194:
        /* <DEDUP_REMOVED lines=16> */
.L_x_20200:
[----:B------:R-:W-:Y:S05]  /*6a00*/  BSYNC B3 ;  /* 0x0000000000037941 */ /* 0x000fea0003800000 */
.L_x_20199:
        /* <DEDUP_REMOVED lines=44> */
.L_x_20198:
[----:B------:R-:W-:Y:S05]  /*6cd0*/  BSYNC B2 ;  /* 0x0000000000027941 */ /* 0x000fea0003800000 */
.L_x_20197:
        /* <DEDUP_REMOVED lines=12> */
.L_x_20193:
[----:B------:R-:W-:Y:S05]  /*6da0*/  BSYNC B1 ;  /* 0x0000000000017941 */ /* 0x000fea0003800000 */
.L_x_20191:
        /* <DEDUP_REMOVED lines=32> */
.L_x_20202:
[----:B------:R-:W-:Y:S05]  /*6fb0*/  BSYNC B1 ;  /* 0x0000000000017941 */ /* 0x000fea0003800000 */
.L_x_20201:
[----:B-----5:R1:W5:Y:S04]  /*6fc0*/  @P1 LDG.E.128 R96, [R136.64] ;  /* 0x0000000688601981 */ /* 0x020368000c1e1d00 */
[----:B------:R1:W5:Y:S01]  /*6fd0*/  @P0 LDG.E.128 R100, [R134.64] ;  /* 0x0000000686640981 */ /* 0x000362000c1e1d00 */
[----:B------:R-:W-:Y:S01]  /*6fe0*/  BSSY B1, `(.L_x_20203) ;  /* 0x0000060000017945 */ /* 0x000fe20003800000 */
[----:B------:R-:W-:Y:S05]  /*6ff0*/  @P2 BRA `(.L_x_20204) ;  /* 0x0000006000002947 */ /* 0x000fea0003800000 */
[----:B0-----:R-:W-:Y:S02]  /*7000*/  IMAD.MOV.U32 R140, RZ, RZ, RZ ;  /* 0x000000ffff8c7224 */ /* 0x001fe400078e00ff */
[----:B------:R-:W-:Y:S01]  /*7010*/  IMAD.MOV.U32 R104, RZ, RZ, R126 ;  /* 0x000000ffff687224 */ /* 0x000fe200078e007e */
[----:B------:R-:W-:Y:S05]  /*7020*/  @!P0 BRA `(.L_x_20205) ;  /* 0x000005b000008947 */ /* 0x000fea0003800000 */
[----:B------:R-:W-:Y:S01]  /*7030*/  MOV R104, R126 ;  /* 0x0000007e00687202 */ /* 0x000fe20000000f00 */
[----:B-----5:R-:W-:Y:S01]  /*7040*/  HADD2.F32 R140, -RZ, R100.H0_H0 ;  /* 0x20000064ff8c7230 */ /* 0x020fe20000004100 */
[----:B------:R-:W-:Y:S05]  /*7050*/  BRA `(.L_x_20205) ;  /* 0x0000058000007947 */ /* 0x000fea0003800000 */
.L_x_20204:
        /* <DEDUP_REMOVED lines=12> */
.L_x_20207:
[----:B------:R-:W-:Y:S02]  /*7120*/  IMAD.MOV.U32 R10, RZ, RZ, R8 ;  /* 0x000000ffff0a7224 */ /* 0x000fe400078e0008 */
.L_x_20208:
[----:B------:R-:W-:Y:S05]  /*7130*/  BSYNC B2 ;  /* 0x0000000000027941 */ /* 0x000fea0003800000 */
.L_x_20206:
        /* <DEDUP_REMOVED lines=16> */
.L_x_20212:
[----:B------:R-:W-:Y:S05]  /*7240*/  BSYNC B3 ;  /* 0x0000000000037941 */ /* 0x000fea0003800000 */
.L_x_20211:
        /* <DEDUP_REMOVED lines=44> */
.L_x_20210:
[----:B------:R-:W-:Y:S05]  /*7510*/  BSYNC B2 ;  /* 0x0000000000027941 */ /* 0x000fea0003800000 */
.L_x_20209:
        /* <DEDUP_REMOVED lines=12> */
.L_x_20205:
[----:B------:R-:W-:Y:S05]  /*75e0*/  BSYNC B1 ;  /* 0x0000000000017941 */ /* 0x000fea0003800000 */
.L_x_20203:
        /* <DEDUP_REMOVED lines=8> */
.L_x_20214:
        /* <DEDUP_REMOVED lines=12> */
.L_x_20217:
[----:B------:R-:W-:Y:S02]  /*7730*/  MOV R11, R8 ;  /* 0x00000008000b7202 */ /* 0x000fe40000000f00 */
.L_x_20218:
[----:B------:R-:W-:Y:S05]  /*7740*/  BSYNC B2 ;  /* 0x0000000000027941 */ /* 0x000fea0003800000 */
.L_x_20216:
        /* <DEDUP_REMOVED lines=16> */
.L_x_20222:
[----:B------:R-:W-:Y:S05]  /*7850*/  BSYNC B3 ;  /* 0x0000000000037941 */ /* 0x000fea0003800000 */
.L_x_20221:
        /* <DEDUP_REMOVED lines=44> */
.L_x_20220:
[----:B------:R-:W-:Y:S05]  /*7b20*/  BSYNC B2 ;  /* 0x0000000000027941 */ /* 0x000fea0003800000 */
.L_x_20219:
        /* <DEDUP_REMOVED lines=8> */
[----:B-1----:R-:W-:Y:S02]  /*7bb0*/  FSEL R137, R106, RZ, !P3 ;  /* 0x000000ff6a897208 */ /* 0x002fe40005800000 */
[----:B------:R-:W-:-:S03]  /*7bc0*/  SEL R104, RZ, 0x1, P3 ;  /* 0x00000001ff687807 */ /* 0x000fc60001800000 */
[----:B------:R-:W-:Y:S01]  /*7bd0*/  @P0 FADD.FTZ R137, R126, R137 ;  /* 0x000000897e890221 */ /* 0x000fe20000010000 */
[----:B------:R-:W-:Y:S02]  /*7be0*/  PRMT R11, R104, 0x7610, R11 ;  /* 0x00007610680b7816 */ /* 0x000fe4000000000b */
.L_x_20215:
[----:B------:R-:W-:Y:S05]  /*7bf0*/  BSYNC B1 ;  /* 0x0000000000017941 */ /* 0x000fea0003800000 */
.L_x_20213:
        /* <DEDUP_REMOVED lines=8> */
.L_x_20224:
        /* <DEDUP_REMOVED lines=12> */
.L_x_20227:
[----:B------:R-:W-:Y:S02]  /*7d40*/  IMAD.MOV.U32 R12, RZ, RZ, R8 ;  /* 0x000000ffff0c7224 */ /* 0x000fe400078e0008 */
.L_x_20228:
[----:B------:R-:W-:Y:S05]  /*7d50*/  BSYNC B2 ;  /* 0x0000000000027941 */ /* 0x000fea0003800000 */
.L_x_20226:
        /* <DEDUP_REMOVED lines=16> */
.L_x_20232:
[----:B------:R-:W-:Y:S05]  /*7e60*/  BSYNC B3 ;  /* 0x0000000000037941 */ /* 0x000fea0003800000 */
.L_x_20231:
        /* <DEDUP_REMOVED lines=44> */
.L_x_20230:
[----:B------:R-:W-:Y:S05]  /*8130*/  BSYNC B2 ;  /* 0x0000000000027941 */ /* 0x000fea0003800000 */
.L_x_20229:
        /* <DEDUP_REMOVED lines=12> */
.L_x_20225:
[----:B------:R-:W-:Y:S05]  /*8200*/  BSYNC B1 ;  /* 0x0000000000017941 */ /* 0x000fea0003800000 */
.L_x_20223:
        /* <DEDUP_REMOVED lines=8> */
.L_x_20234:
        /* <DEDUP_REMOVED lines=12> */
.L_x_20237:
[----:B------:R-:W-:Y:S02]  /*8350*/  IMAD.MOV.U32 R13, RZ, RZ, R8 ;  /* 0x000000ffff0d7224 */ /* 0x000fe400078e0008 */
.L_x_20238:
[----:B------:R-:W-:Y:S05]  /*8360*/  BSYNC B2 ;  /* 0x0000000000027941 */ /* 0x000fea0003800000 */
.L_x_20236:
        /* <DEDUP_REMOVED lines=16> */
.L_x_20242:
[----:B------:R-:W-:Y:S05]  /*8470*/  BSYNC B3 ;  /* 0x0000000000037941 */ /* 0x000fea0003800000 */
.L_x_20241:
        /* <DEDUP_REMOVED lines=44> */
.L_x_20240:
[----:B------:R-:W-:Y:S05]  /*8740*/  BSYNC B2 ;  /* 0x0000000000027941 */ /* 0x000fea0003800000 */
.L_x_20239:
        /* <DEDUP_REMOVED lines=12> */
.L_x_20235:
[----:B------:R-:W-:Y:S05]  /*8810*/  BSYNC B1 ;  /* 0x0000000000017941 */ /* 0x000fea0003800000 */
.L_x_20233:
        /* <DEDUP_REMOVED lines=8> */
.L_x_20244:
        /* <DEDUP_REMOVED lines=12> */
.L_x_20247:
[----:B------:R-:W-:Y:S02]  /*8960*/  MOV R14, R8 ;  /* 0x00000008000e7202 */ /* 0x000fe40000000f00 */
.L_x_20248:
[----:B------:R-:W-:Y:S05]  /*8970*/  BSYNC B2 ;  /* 0x0000000000027941 */ /* 0x000fea0003800000 */
.L_x_20246:
        /* <DEDUP_REMOVED lines=16> */
.L_x_20252:
[----:B------:R-:W-:Y:S05]  /*8a80*/  BSYNC B3 ;  /* 0x0000000000037941 */ /* 0x000fea0003800000 */
.L_x_20251:
        /* <DEDUP_REMOVED lines=44> */
.L_x_20250:
[----:B------:R-:W-:Y:S05]  /*8d50*/  BSYNC B2 ;  /* 0x0000000000027941 */ /* 0x000fea0003800000 */
.L_x_20249:
        /* <DEDUP_REMOVED lines=12> */
.L_x_20245:
[----:B------:R-:W-:Y:S05]  /*8e20*/  BSYNC B1 ;  /* 0x0000000000017941 */ /* 0x000fea0003800000 */
.L_x_20243:
        /* <DEDUP_REMOVED lines=8> */
.L_x_20254:
        /* <DEDUP_REMOVED lines=12> */
.L_x_20257:
[----:B------:R-:W-:Y:S02]  /*8f70*/  IMAD.MOV.U32 R15, RZ, RZ, R8 ;  /* 0x000000ffff0f7224 */ /* 0x000fe400078e0008 */
.L_x_20258:
[----:B------:R-:W-:Y:S05]  /*8f80*/  BSYNC B2 ;  /* 0x0000000000027941 */ /* 0x000fea0003800000 */
.L_x_20256:
        /* <DEDUP_REMOVED lines=16> */
.L_x_20262:
[----:B------:R-:W-:Y:S05]  /*9090*/  BSYNC B3 ;  /* 0x0000000000037941 */ /* 0x000fea0003800000 */
.L_x_20261:
        /* <DEDUP_REMOVED lines=44> */
.L_x_20260:
[----:B------:R-:W-:Y:S05]  /*9360*/  BSYNC B2 ;  /* 0x0000000000027941 */ /* 0x000fea0003800000 */
.L_x_20259:
        /* <DEDUP_REMOVED lines=12> */
.L_x_20255:
[----:B------:R-:W-:Y:S05]  /*9430*/  BSYNC B1 ;  /* 0x0000000000017941 */ /* 0x000fea0003800000 */
.L_x_20253:
        /* <DEDUP_REMOVED lines=8> */
.L_x_20264:
        /* <DEDUP_REMOVED lines=12> */
.L_x_20267:
[----:B------:R-:W-:Y:S02]  /*9580*/  IMAD.MOV.U32 R124, RZ, RZ, R8 ;  /* 0x000000ffff7c7224 */ /* 0x000fe400078e0008 */
.L_x_20268:
[----:B------:R-:W-:Y:S05]  /*9590*/  BSYNC B2 ;  /* 0x0000000000027941 */ /* 0x000fea0003800000 */
.L_x_20266:
        /* <DEDUP_REMOVED lines=16> */
.L_x_20272:
[----:B------:R-:W-:Y:S05]  /*96a0*/  BSYNC B3 ;  /* 0x0000000000037941 */ /* 0x000fea0003800000 */
.L_x_20271:
        /* <DEDUP_REMOVED lines=44> */
.L_x_20270:
[----:B------:R-:W-:Y:S05]  /*9970*/  BSYNC B2 ;  /* 0x0000000000027941 */ /* 0x000fea0003800000 */
.L_x_20269:
        /* <DEDUP_REMOVED lines=12> */
.L_x_20265:
[----:B------:R-:W-:Y:S05]  /*9a40*/  BSYNC B1 ;  /* 0x0000000000017941 */ /* 0x000fea0003800000 */
.L_x_20263:
        /* <DEDUP_REMOVED lines=8> */
.L_x_20274:
        /* <DEDUP_REMOVED lines=12> */
.L_x_20277:
[----:B------:R-:W-:Y:S02]  /*9b90*/  MOV R125, R8 ;  /* 0x00000008007d7202 */ /* 0x000fe40000000f00 */
.L_x_20278:
[----:B------:R-:W-:Y:S05]  /*9ba0*/  BSYNC B2 ;  /* 0x0000000000027941 */ /* 0x000fea0003800000 */
.L_x_20276:
        /* <DEDUP_REMOVED lines=16> */
.L_x_20282:
[----:B------:R-:W-:Y:S05]  /*9cb0*/  BSYNC B3 ;  /* 0x0000000000037941 */ /* 0x000fea0003800000 */
.L_x_20281:
        /* <DEDUP_REMOVED lines=44> */
.L_x_20280:
[----:B------:R-:W-:Y:S05]  /*9f80*/  BSYNC B2 ;  /* 0x0000000000027941 */ /* 0x000fea0003800000 */
.L_x_20279:
        /* <DEDUP_REMOVED lines=12> */
.L_x_20275:
[----:B------:R-:W-:Y:S05]  /*a050*/  BSYNC B1 ;  /* 0x0000000000017941 */ /* 0x000fea0003800000 */
.L_x_20273:
        /* <DEDUP_REMOVED lines=26> */
[----:B------:R-:W-:Y:S02]  /*a200*/  LOP3.LUT R107, R104, R150, R106, 0xfe, !PT ;  /* 0x00000096686b7212 */ /* 0x000fe400078efe6a */
[----:B------:R-:W-:Y:S02]  /*a210*/  MOV R106, 0x8 ;  /* 0x00000008006a7802 */ /* 0x000fe40000000f00 */
[----:B------:R-:W-:Y:S02]  /*a220*/  LOP3.LUT R104, R107, 0xff, R10, 0xf8, !PT ;  /* 0x000000ff6b687812 */ /* 0x000fe400078ef80a */
[----:B------:R-:W-:Y:S01]  /*a230*/  LOP3.LUT R105, R141, R105, RZ, 0xfc, !PT ;  /* 0x000000698d697212 */ /* 0x000fe200078efcff */
[----:B------:R-:W-:-:S05]  /*a240*/  IMAD.WIDE.U32 R106, R139, R106, c[0x0][0x190] ;  /* 0x000064008b6a7625 */ /* 0x000fca00078e006a */
[----:B------:R0:W-:Y:S02]  /*a250*/  STG.E.64 [R106.64], R104 ;  /* 0x000000686a007986 */ /* 0x0001e4000c101b06 */
.L_x_20284:
[----:B------:R-:W-:Y:S05]  /*a260*/  BSYNC B1 ;  /* 0x0000000000017941 */ /* 0x000fea0003800000 */
.L_x_20283:
        /* <DEDUP_REMOVED lines=10> */
.L_x_20286:
        /* <DEDUP_REMOVED lines=12> */
.L_x_20289:
[----:B------:R-:W-:Y:S02]  /*a3d0*/  IMAD.MOV.U32 R10, RZ, RZ, R8 ;  /* 0x000000ffff0a7224 */ /* 0x000fe400078e0008 */
.L_x_20290:
[----:B------:R-:W-:Y:S05]  /*a3e0*/  BSYNC B2 ;  /* 0x0000000000027941 */ /* 0x000fea0003800000 */
.L_x_20288:
        /* <DEDUP_REMOVED lines=16> */
.L_x_20294:
[----:B------:R-:W-:Y:S05]  /*a4f0*/  BSYNC B3 ;  /* 0x0000000000037941 */ /* 0x000fea0003800000 */
.L_x_20293:
        /* <DEDUP_REMOVED lines=44> */
.L_x_20292:
[----:B------:R-:W-:Y:S05]  /*a7c0*/  BSYNC B2 ;  /* 0x0000000000027941 */ /* 0x000fea0003800000 */
.L_x_20291:
        /* <DEDUP_REMOVED lines=12> */
.L_x_20287:
[----:B------:R-:W-:Y:S05]  /*a890*/  BSYNC B1 ;  /* 0x0000000000017941 */ /* 0x000fea0003800000 */
.L_x_20285:
        /* <DEDUP_REMOVED lines=8> */
.L_x_20296:
        /* <DEDUP_REMOVED lines=12> */
.L_x_20299:
[----:B------:R-:W-:Y:S02]  /*a9e0*/  MOV R11, R8 ;  /* 0x00000008000b7202 */ /* 0x000fe40000000f00 */
.L_x_20300:
[----:B------:R-:W-:Y:S05]  /*a9f0*/  BSYNC B2 ;  /* 0x0000000000027941 */ /* 0x000fea0003800000 */
.L_x_20298:
        /* <DEDUP_REMOVED lines=16> */
.L_x_20304:
[----:B------:R-:W-:Y:S05]  /*ab00*/  BSYNC B3 ;  /* 0x0000000000037941 */ /* 0x000fea0003800000 */
.L_x_20303:
        /* <DEDUP_REMOVED lines=44> */
.L_x_20302:
[----:B------:R-:W-:Y:S05]  /*add0*/  BSYNC B2 ;  /* 0x0000000000027941 */ /* 0x000fea0003800000 */
.L_x_20301:
        /* <DEDUP_REMOVED lines=12> */
.L_x_20297:
[----:B------:R-:W-:Y:S05]  /*aea0*/  BSYNC B1 ;  /* 0x0000000000017941 */ /* 0x000fea0003800000 */
.L_x_20295:
        /* <DEDUP_REMOVED lines=8> */
.L_x_20306:
        /* <DEDUP_REMOVED lines=12> */
.L_x_20309:
[----:B------:R-:W-:Y:S02]  /*aff0*/  IMAD.MOV.U32 R12, RZ, RZ, R8 ;  /* 0x000000ffff0c7224 */ /* 0x000fe400078e0008 */
.L_x_20310:
[----:B------:R-:W-:Y:S05]  /*b000*/  BSYNC B2 ;  /* 0x0000000000027941 */ /* 0x000fea0003800000 */
.L_x_20308:
        /* <DEDUP_REMOVED lines=16> */
.L_x_20314:
[----:B------:R-:W-:Y:S05]  /*b110*/  BSYNC B3 ;  /* 0x0000000000037941 */ /* 0x000fea0003800000 */
.L_x_20313:
        /* <DEDUP_REMOVED lines=44> */
.L_x_20312:
[----:B------:R-:W-:Y:S05]  /*b3e0*/  BSYNC B2 ;  /* 0x0000000000027941 */ /* 0x000fea0003800000 */
.L_x_20311:
        /* <DEDUP_REMOVED lines=12> */
.L_x_20307:
[----:B------:R-:W-:Y:S05]  /*b4b0*/  BSYNC B1 ;  /* 0x0000000000017941 */ /* 0x000fea0003800000 */
.L_x_20305:
        /* <DEDUP_REMOVED lines=8> */
.L_x_20316:
        /* <DEDUP_REMOVED lines=12> */
.L_x_20319:
[----:B------:R-:W-:Y:S02]  /*b600*/  IMAD.MOV.U32 R13, RZ, RZ, R8 ;  /* 0x000000ffff0d7224 */ /* 0x000fe400078e0008 */
.L_x_20320:
[----:B------:R-:W-:Y:S05]  /*b610*/  BSYNC B2 ;  /* 0x0000000000027941 */ /* 0x000fea0003800000 */
.L_x_20318:
        /* <DEDUP_REMOVED lines=16> */
.L_x_20324:
[----:B------:R-:W-:Y:S05]  /*b720*/  BSYNC B3 ;  /* 0x0000000000037941 */ /* 0x000fea0003800000 */
.L_x_20323:
        /* <DEDUP_REMOVED lines=44> */
.L_x_20322:
[----:B------:R-:W-:Y:S05]  /*b9f0*/  BSYNC B2 ;  /* 0x0000000000027941 */ /* 0x000fea0003800000 */
.L_x_20321:
        /* <DEDUP_REMOVED lines=12> */
.L_x_20317:
[----:B------:R-:W-:Y:S05]  /*bac0*/  BSYNC B1 ;  /* 0x0000000000017941 */ /* 0x000fea0003800000 */
.L_x_20315:
        /* <DEDUP_REMOVED lines=8> */
.L_x_20326:
        /* <DEDUP_REMOVED lines=12> */
.L_x_20329:
[----:B------:R-:W-:Y:S02]  /*bc10*/  MOV R14, R8 ;  /* 0x00000008000e7202 */ /* 0x000fe40000000f00 */
.L_x_20330:
[----:B------:R-:W-:Y:S05]  /*bc20*/  BSYNC B2 ;  /* 0x0000000000027941 */ /* 0x000fea0003800000 */
.L_x_20328:
        /* <DEDUP_REMOVED lines=16> */
.L_x_20334:
[----:B------:R-:W-:Y:S05]  /*bd30*/  BSYNC B3 ;  /* 0x0000000000037941 */ /* 0x000fea0003800000 */
.L_x_20333:
        /* <DEDUP_REMOVED lines=44> */
.L_x_20332:
[----:B------:R-:W-:Y:S05]  /*c000*/  BSYNC B2 ;  /* 0x0000000000027941 */ /* 0x000fea0003800000 */
.L_x_20331:
        /* <DEDUP_REMOVED lines=12> */
.L_x_20327:
[----:B------:R-:W-:Y:S05]  /*c0d0*/  BSYNC B1 ;  /* 0x0000000000017941 */ /* 0x000fea0003800000 */
.L_x_20325:
        /* <DEDUP_REMOVED lines=8> */
.L_x_20336:
        /* <DEDUP_REMOVED lines=12> */
.L_x_20339:
[----:B------:R-:W-:Y:S02]  /*c220*/  IMAD.MOV.U32 R15, RZ, RZ, R8 ;  /* 0x000000ffff0f7224 */ /* 0x000fe400078e0008 */
.L_x_20340:
[----:B------:R-:W-:Y:S05]  /*c230*/  BSYNC B2 ;  /* 0x0000000000027941 */ /* 0x000fea0003800000 */
.L_x_20338:
        /* <DEDUP_REMOVED lines=16> */
.L_x_20344:
[----:B------:R-:W-:Y:S05]  /*c340*/  BSYNC B3 ;  /* 0x0000000000037941 */ /* 0x000fea0003800000 */
.L_x_20343:
        /* <DEDUP_REMOVED lines=44> */
.L_x_20342:
[----:B------:R-:W-:Y:S05]  /*c610*/  BSYNC B2 ;  /* 0x0000000000027941 */ /* 0x000fea0003800000 */
.L_x_20341:
        /* <DEDUP_REMOVED lines=12> */
.L_x_20337:
[----:B------:R-:W-:Y:S05]  /*c6e0*/  BSYNC B1 ;  /* 0x0000000000017941 */ /* 0x000fea0003800000 */
.L_x_20335:
        /* <DEDUP_REMOVED lines=8> */
.L_x_20346:
        /* <DEDUP_REMOVED lines=12> */
.L_x_20349:
[----:B------:R-:W-:Y:S02]  /*c830*/  IMAD.MOV.U32 R124, RZ, RZ, R8 ;  /* 0x000000ffff7c7224 */ /* 0x000fe400078e0008 */
.L_x_20350:
[----:B------:R-:W-:Y:S05]  /*c840*/  BSYNC B2 ;  /* 0x0000000000027941 */ /* 0x000fea0003800000 */
.L_x_20348:
        /* <DEDUP_REMOVED lines=16> */
.L_x_20354:
[----:B------:R-:W-:Y:S05]  /*c950*/  BSYNC B3 ;  /* 0x0000000000037941 */ /* 0x000fea0003800000 */
.L_x_20353:
        /* <DEDUP_REMOVED lines=44> */
.L_x_20352:
[----:B------:R-:W-:Y:S05]  /*cc20*/  BSYNC B2 ;  /* 0x0000000000027941 */ /* 0x000fea0003800000 */
.L_x_20351:
        /* <DEDUP_REMOVED lines=12> */
.L_x_20347:
[----:B------:R-:W-:Y:S05]  /*ccf0*/  BSYNC B1 ;  /* 0x0000000000017941 */ /* 0x000fea0003800000 */
.L_x_20345:
        /* <DEDUP_REMOVED lines=8> */
.L_x_20356:
        /* <DEDUP_REMOVED lines=12> */
.L_x_20359:
[----:B------:R-:W-:Y:S02]  /*ce40*/  MOV R125, R8 ;  /* 0x00000008007d7202 */ /* 0x000fe40000000f00 */
.L_x_20360:
[----:B------:R-:W-:Y:S05]  /*ce50*/  BSYNC B2 ;  /* 0x0000000000027941 */ /* 0x000fea0003800000 */
.L_x_20358:
        /* <DEDUP_REMOVED lines=16> */
.L_x_20364:
[----:B------:R-:W-:Y:S05]  /*cf60*/  BSYNC B3 ;  /* 0x0000000000037941 */ /* 0x000fea0003800000 */
.L_x_20363:
        /* <DEDUP_REMOVED lines=44> */
.L_x_20362:
[----:B------:R-:W-:Y:S05]  /*d230*/  BSYNC B2 ;  /* 0x0000000000027941 */ /* 0x000fea0003800000 */
.L_x_20361:
        /* <DEDUP_REMOVED lines=12> */
.L_x_20357:
[----:B------:R-:W-:Y:S05]  /*d300*/  BSYNC B1 ;  /* 0x0000000000017941 */ /* 0x000fea0003800000 */
.L_x_20355:
        /* <DEDUP_REMOVED lines=32> */
.L_x_20366:
[----:B------:R-:W-:Y:S05]  /*d510*/  BSYNC B1 ;  /* 0x0000000000017941 */ /* 0x000fea0003800000 */
.L_x_20365:
        /* <DEDUP_REMOVED lines=10> */
.L_x_20368:
        /* <DEDUP_REMOVED lines=12> */
.L_x_20371:
[----:B------:R-:W-:Y:S02]  /*d680*/  IMAD.MOV.U32 R10, RZ, RZ, R8 ;  /* 0x000000ffff0a7224 */ /* 0x000fe400078e0008 */
.L_x_20372:
[----:B------:R-:W-:Y:S05]  /*d690*/  BSYNC B2 ;  /* 0x0000000000027941 */ /* 0x000fea0003800000 */
.L_x_20370:
        /* <DEDUP_REMOVED lines=16> */
.L_x_20376:
[----:B------:R-:W-:Y:S05]  /*d7a0*/  BSYNC B3 ;  /* 0x0000000000037941 */ /* 0x000fea0003800000 */
.L_x_20375:
        /* <DEDUP_REMOVED lines=44> */
.L_x_20374:
[----:B------:R-:W-:Y:S05]  /*da70*/  BSYNC B2 ;  /* 0x0000000000027941 */ /* 0x000fea0003800000 */
.L_x_20373:
        /* <DEDUP_REMOVED lines=12> */
.L_x_20369:
[----:B------:R-:W-:Y:S05]  /*db40*/  BSYNC B1 ;  /* 0x0000000000017941 */ /* 0x000fea0003800000 */
.L_x_20367:
        /* <DEDUP_REMOVED lines=8> */
.L_x_20378:
        /* <DEDUP_REMOVED lines=12> */
.L_x_20381:
[----:B------:R-:W-:Y:S02]  /*dc90*/  MOV R11, R8 ;  /* 0x00000008000b7202 */ /* 0x000fe40000000f00 */
.L_x_20382:
[----:B------:R-:W-:Y:S05]  /*dca0*/  BSYNC B2 ;  /* 0x0000000000027941 */ /* 0x000fea0003800000 */
.L_x_20380:
        /* <DEDUP_REMOVED lines=16> */
.L_x_20386:
[----:B------:R-:W-:Y:S05]  /*ddb0*/  BSYNC B3 ;  /* 0x0000000000037941 */ /* 0x000fea0003800000 */
.L_x_20385:
        /* <DEDUP_REMOVED lines=44> */
.L_x_20384:
[----:B------:R-:W-:Y:S05]  /*e080*/  BSYNC B2 ;  /* 0x0000000000027941 */ /* 0x000fea0003800000 */
.L_x_20383:
        /* <DEDUP_REMOVED lines=12> */
.L_x_20379:
[----:B------:R-:W-:Y:S05]  /*e150*/  BSYNC B1 ;  /* 0x0000000000017941 */ /* 0x000fea0003800000 */
.L_x_20377:
        /* <DEDUP_REMOVED lines=8> */
.L_x_20388:
        /* <DEDUP_REMOVED lines=12> */
.L_x_20391:
[----:B------:R-:W-:Y:S02]  /*e2a0*/  MOV R12, R8 ;  /* 0x00000008000c7202 */ /* 0x000fe40000000f00 */
.L_x_20392:
[----:B------:R-:W-:Y:S05]  /*e2b0*/  BSYNC B2 ;  /* 0x0000000000027941 */ /* 0x000fea0003800000 */
.L_x_20390:
        /* <DEDUP_REMOVED lines=16> */
.L_x_20396:
[----:B------:R-:W-:Y:S05]  /*e3c0*/  BSYNC B3 ;  /* 0x0000000000037941 */ /* 0x000fea0003800000 */
.L_x_20395:
        /* <DEDUP_REMOVED lines=44> */
.L_x_20394:
[----:B------:R-:W-:Y:S05]  /*e690*/  BSYNC B2 ;  /* 0x0000000000027941 */ /* 0x000fea0003800000 */
.L_x_20393:
        /* <DEDUP_REMOVED lines=12> */
.L_x_20389:
[----:B------:R-:W-:Y:S05]  /*e760*/  BSYNC B1 ;  /* 0x0000000000017941 */ /* 0x000fea0003800000 */
.L_x_20387:
        /* <DEDUP_REMOVED lines=8> */
.L_x_20398:
        /* <DEDUP_REMOVED lines=12> */
.L_x_20401:
[----:B------:R-:W-:Y:S02]  /*e8b0*/  MOV R13, R8 ;  /* 0x00000008000d7202 */ /* 0x000fe40000000f00 */
.L_x_20402:
[----:B------:R-:W-:Y:S05]  /*e8c0*/  BSYNC B2 ;  /* 0x0000000000027941 */ /* 0x000fea0003800000 */
.L_x_20400:
        /* <DEDUP_REMOVED lines=16> */
.L_x_20406:
[----:B------:R-:W-:Y:S05]  /*e9d0*/  BSYNC B3 ;  /* 0x0000000000037941 */ /* 0x000fea0003800000 */
.L_x_20405:
        /* <DEDUP_REMOVED lines=44> */
.L_x_20404:
[----:B------:R-:W-:Y:S05]  /*eca0*/  BSYNC B2 ;  /* 0x0000000000027941 */ /* 0x000fea0003800000 */
.L_x_20403:
        /* <DEDUP_REMOVED lines=12> */
.L_x_20399:
[----:B------:R-:W-:Y:S05]  /*ed70*/  BSYNC B1 ;  /* 0x0000000000017941 */ /* 0x000fea0003800000 */
.L_x_20397:
        /* <DEDUP_REMOVED lines=8> */
.L_x_20408:
        /* <DEDUP_REMOVED lines=12> */
.L_x_20411:
[----:B------:R-:W-:Y:S02]  /*eec0*/  MOV R14, R8 ;  /* 0x00000008000e7202 */ /* 0x000fe40000000f00 */
.L_x_20412:
[----:B------:R-:W-:Y:S05]  /*eed0*/  BSYNC B2 ;  /* 0x0000000000027941 */ /* 0x000fea0003800000 */
.L_x_20410:
        /* <DEDUP_REMOVED lines=16> */
.L_x_20416:
[----:B------:R-:W-:Y:S05]  /*efe0*/  BSYNC B3 ;  /* 0x0000000000037941 */ /* 0x000fea0003800000 */
.L_x_20415:
        /* <DEDUP_REMOVED lines=44> */
.L_x_20414:
[----:B------:R-:W-:Y:S05]  /*f2b0*/  BSYNC B2 ;  /* 0x0000000000027941 */ /* 0x000fea0003800000 */
.L_x_20413:
        /* <DEDUP_REMOVED lines=12> */
.L_x_20409:
[----:B------:R-:W-:Y:S05]  /*f380*/  BSYNC B1 ;  /* 0x0000000000017941 */ /* 0x000fea0003800000 */
.L_x_20407:
        /* <DEDUP_REMOVED lines=8> */
.L_x_20418:
        /* <DEDUP_REMOVED lines=12> */
.L_x_20421:
[----:B------:R-:W-:Y:S02]  /*f4d0*/  MOV R15, R8 ;  /* 0x00000008000f7202 */ /* 0x000fe40000000f00 */
.L_x_20422:
[----:B------:R-:W-:Y:S05]  /*f4e0*/  BSYNC B2 ;  /* 0x0000000000027941 */ /* 0x000fea0003800000 */
.L_x_20420:
        /* <DEDUP_REMOVED lines=16> */
.L_x_20426:
[----:B------:R-:W-:Y:S05]  /*f5f0*/  BSYNC B3 ;  /* 0x0000000000037941 */ /* 0x000fea0003800000 */
.L_x_20425:
        /* <DEDUP_REMOVED lines=39> */
[----:B------:R-:W-:Y:S01]  /*f870*/  IMAD.WIDE.U32 R104, R104, -0x2daee0ad, RZ ;  /* 0xd2511f5368687825 */ /* 0x000fe200078e00ff */
[----:B------:R-:W-:-:S03]  /*f880*/  MOV R8, R156 ;  /* 0x0000009c00087202 */ /* 0x000fc60000000f00 */
[----:B------:R-:W-:Y:S01]  /*f890*/  IMAD.MOV.U32 R4, RZ, RZ, R104 ;  /* 0x000000ffff047224 */ /* 0x000fe200078e0068 */
[----:B------:R-:W-:Y:S01]  /*f8a0*/  LOP3.LUT R3, R105, UR26, R106, 0x96, !PT ;  /* 0x0000001a69037c12 */ /* 0x000fe2000f8e966a */
[----:B------:R-:W-:-:S06]  /*f8b0*/  HFMA2.MMA R105, -RZ, RZ, 0, 0 ;  /* 0x00000000ff697435 */ /* 0x000fcc00000001ff */
.L_x_20424:
[----:B------:R-:W-:Y:S05]  /*f8c0*/  BSYNC B2 ;  /* 0x0000000000027941 */ /* 0x000fea0003800000 */
.L_x_20423:
        /* <DEDUP_REMOVED lines=12> */
.L_x_20419:
[----:B------:R-:W-:Y:S05]  /*f990*/  BSYNC B1 ;  /* 0x0000000000017941 */ /* 0x000fea0003800000 */
.L_x_20417:
        /* <DEDUP_REMOVED lines=8> */
.L_x_20428:
        /* <DEDUP_REMOVED lines=12> */
.L_x_20431:
[----:B------:R-:W-:Y:S02]  /*fae0*/  MOV R124, R8 ;  /* 0x00000008007c7202 */ /* 0x000fe40000000f00 */
.L_x_20432:
[----:B------:R-:W-:Y:S05]  /*faf0*/  BSYNC B2 ;  /* 0x0000000000027941 */ /* 0x000fea0003800000 */
.L_x_20430:
        /* <DEDUP_REMOVED lines=16> */
.L_x_20436:
[----:B------:R-:W-:Y:S05]  /*fc00*/  BSYNC B3 ;  /* 0x0000000000037941 */ /* 0x000fea0003800000 */
.L_x_20435:
        /* <DEDUP_REMOVED lines=44> */
.L_x_20434:
[----:B------:R-:W-:Y:S05]  /*fed0*/  BSYNC B2 ;  /* 0x0000000000027941 */ /* 0x000fea0003800000 */
.L_x_20433:
[----:B------:R-:W0:Y:S01]  /*fee0*/  I2F.U32 R105, R124 ;  /* 0x0000007c00697306 */ /* 0x000e220000201000 */
[----:B------:R-:W-:-:S04]  /*fef0*/  IMAD.MOV.U32 R106, RZ, RZ, 0x2f800000 ;  /* 0x2f800000ff6a7424 */ /* 0x000fc800078e00ff */
[----:B0-----:R-:W-:Y:S01]  /*ff00*/  FFMA.FTZ R105, R105, R106, 1.1641532182693481445e-10 ;  /* 0x2f00000069697423 */ /* 0x001fe2000001006a */
[----:B-----5:R-:W-:-:S04]  /*ff10*/  HADD2.F32 R106, -RZ, R99.H0_H0 ;  /* 0x20000063ff6a7230 */ /* 0x020fc80000004100 */
[----:B------:R-:W-:Y:S01]  /*ff20*/  FSETP.GTU.FTZ.AND P3, PT, R105, c[0x0][0x1e4], PT ;  /* 0x0000790069007a0b */ /* 0x000fe20003f7c000 */
[----:B------:R-:W-:-:S03]  /*ff30*/  FMUL.FTZ R106, R106, c[0x0][0x1ec] ;  /* 0x00007b006a6a7a20 */ /* 0x000fc60000410000 */
[----:B------:R-:W-:Y:S01]  /*ff40*/  SEL R105, RZ, 0x1, P3 ;  /* 0x00000001ff697807 */ /* 0x000fe20001800000 */
[----:B------:R-:W-:-:S03]  /*ff50*/  FMUL.FTZ R106, R106, c[0x0][0x1e8] ;  /* 0x00007a006a6a7a20 */ /* 0x000fc60000410000 */
[----:B------:R-:W-:Y:S02]  /*ff60*/  PRMT R124, R105, 0x7610, R124 ;  /* 0x00007610697c7816 */ /* 0x000fe4000000007c */
[----:B------:R-:W-:Y:S01]  /*ff70*/  FSEL R153, R106, RZ, !P3 ;  /* 0x000000ff6a997208 */ /* 0x000fe20005800000 */
[----:B------:R-:W-:-:S05]  /*ff80*/  @P0 HADD2.F32 R106, -RZ, R103.H0_H0 ;  /* 0x20000067ff6a0230 */ /* 0x000fca0000004100 */
[----:B------:R-:W-:Y:S02]  /*ff90*/  @P0 FADD.FTZ R153, R106, R153 ;  /* 0x000000996a990221 */ /* 0x000fe40000010000 */
.L_x_20429:
[----:B------:R-:W-:Y:S05]  /*ffa0*/  BSYNC B1 ;  /* 0x0000000000017941 */ /* 0x000fea0003800000 */
.L_x_20427:
        /* <DEDUP_REMOVED lines=8> */
.L_x_20438:
        /* <DEDUP_REMOVED lines=12> */
.L_x_20441:
[----:B------:R-:W-:Y:S02]  /*100f0*/  MOV R125, R8 ;  /* 0x00000008007d7202 */ /* 0x000fe40000000f00 */
.L_x_20442:
[----:B------:R-:W-:Y:S05]  /*10100*/  BSYNC B2 ;  /* 0x0000000000027941 */ /* 0x000fea0003800000 */
.L_x_20440:
        /* <DEDUP_REMOVED lines=16> */
.L_x_20446:
[----:B------:R-:W-:Y:S05]  /*10210*/  BSYNC B3 ;  /* 0x0000000000037941 */ /* 0x000fea0003800000 */
.L_x_20445:
        /* <DEDUP_REMOVED lines=44> */
.L_x_20444:
[----:B------:R-:W-:Y:S05]  /*104e0*/  BSYNC B2 ;  /* 0x0000000000027941 */ /* 0x000fea0003800000 */
.L_x_20443:
[----:B------:R-:W0:Y:S01]  /*104f0*/  I2F.U32 R104, R125 ;  /* 0x0000007d00687306 */ /* 0x000e220000201000 */
[----:B------:R-:W-:-:S04]  /*10500*/  IMAD.MOV.U32 R105, RZ, RZ, 0x2f800000 ;  /* 0x2f800000ff697424 */ /* 0x000fc800078e00ff */
[----:B0-----:R-:W-:Y:S01]  /*10510*/  FFMA.FTZ R104, R104, R105, 1.1641532182693481445e-10 ;  /* 0x2f00000068687423 */ /* 0x001fe20000010069 */
[----:B-----5:R-:W-:-:S04]  /*10520*/  HADD2.F32 R105, -RZ, R99.H1_H1 ;  /* 0x30000063ff697230 */ /* 0x020fc80000004100 */
[----:B------:R-:W-:Y:S01]  /*10530*/  FSETP.GTU.FTZ.AND P2, PT, R104, c[0x0][0x1e4], PT ;  /* 0x0000790068007a0b */ /* 0x000fe20003f5c000 */
[----:B------:R-:W-:-:S03]  /*10540*/  FMUL.FTZ R105, R105, c[0x0][0x1ec] ;  /* 0x00007b0069697a20 */ /* 0x000fc60000410000 */
[----:B------:R-:W-:Y:S01]  /*10550*/  SEL R104, RZ, 0x1, P2 ;  /* 0x00000001ff687807 */ /* 0x000fe20001000000 */
[----:B------:R-:W-:-:S03]  /*10560*/  FMUL.FTZ R105, R105, c[0x0][0x1e8] ;  /* 0x00007a0069697a20 */ /* 0x000fc60000410000 */
[----:B------:R-:W-:Y:S02]  /*10570*/  PRMT R125, R104, 0x7610, R125 ;  /* 0x00007610687d7816 */ /* 0x000fe4000000007d */
[----:B------:R-:W-:Y:S01]  /*10580*/  FSEL R156, R105, RZ, !P2 ;  /* 0x000000ff699c7208 */ /* 0x000fe20005000000 */
[----:B------:R-:W-:-:S05]  /*10590*/  @P0 HADD2.F32 R105, -RZ, R103.H1_H1 ;  /* 0x30000067ff690230 */ /* 0x000fca0000004100 */
[----:B------:R-:W-:Y:S02]  /*105a0*/  @P0 FADD.FTZ R156, R105, R156 ;  /* 0x0000009c699c0221 */ /* 0x000fe40000010000 */
.L_x_20439:
[----:B------:R-:W-:Y:S05]  /*105b0*/  BSYNC B1 ;  /* 0x0000000000017941 */ /* 0x000fea0003800000 */
.L_x_20437:
        /* <DEDUP_REMOVED lines=65> */
.L_x_20448:
[----:B------:R-:W-:Y:S05]  /*109d0*/  BSYNC B1 ;  /* 0x0000000000017941 */ /* 0x000fea0003800000 */
.L_x_20447:
[----:B0-----:R-:W-:Y:S01]  /*109e0*/  FADD.FTZ R104, R157, R154 ;  /* 0x0000009a9d687221 */ /* 0x001fe20000010000 */
[----:B------:R-:W-:-:S03]  /*109f0*/  LOP3.LUT P0, RZ, R118, 0x1f, RZ, 0xc0, !PT ;  /* 0x0000001f76ff7812 */ /* 0x000fc6000780c0ff */
[----:B------:R-:W-:-:S04]  /*10a00*/  FADD.FTZ R105, R104, R153 ;  /* 0x0000009968697221 */ /* 0x000fc80000010000 */
[----:B------:R-:W-:Y:S01]  /*10a10*/  FADD.FTZ R131, R105, R156 ;  /* 0x0000009c69837221 */ /* 0x000fe20000010000 */
[----:B------:R-:W-:Y:S05]  /*10a20*/  BRA.DIV ~URZ, `(.L_x_20449) ;  /* 0x000012027f007947 */ /* 0x000fea000b800000 */
[----:B------:R0:W1:Y:S02]  /*10a30*/  SHFL.BFLY PT, R106, R131, 0x1, 0x1f ;  /* 0x0c201f00836a7f89 */ /* 0x00006400000e0000 */
.L_x_20455:
        /* <DEDUP_REMOVED lines=100> */
.L_x_20456:
        /* <DEDUP_REMOVED lines=115> */
[----:B------:R-:W-:-:S02]  /*117b0*/  FFMA.FTZ R113, R65, R160, R25 ;  /* 0x000000a041717223 */ /* 0x000fc40000010019 */
[----:B------:R-:W-:Y:S02]  /*117c0*/  FFMA.FTZ R139, R57, R114, R17 ;  /* 0x00000072398b7223 */ /* 0x000fe40000010011 */
        /* <DEDUP_REMOVED lines=29> */
[----:B------:R-:W-:Y:S01]  /*119a0*/  IADD3 R132, R131, 0x40, RZ ;  /* 0x0000004083847810 */ /* 0x000fe20007ffe0ff */
[----:B------:R-:W-:Y:S01]  /*119b0*/  FFMA.FTZ R134, R87, R134, R47 ;  /* 0x0000008657867223 */ /* 0x000fe2000001002f */
[----:B------:R-:W-:Y:S01]  /*119c0*/  F2FP.PACK_AB R114, R121, R114 ;  /* 0x000000727972723e */ /* 0x000fe200000000ff */
[----:B------:R-:W-:-:S02]  /*119d0*/  FFMA.FTZ R122, R92, R151, R52 ;  /* 0x000000975c7a7223 */ /* 0x000fc40000010034 */
[----:B------:R-:W-:Y:S01]  /*119e0*/  FFMA.FTZ R129, R93, R154, R53 ;  /* 0x0000009a5d817223 */ /* 0x000fe20000010035 */
[----:B------:R-:W-:Y:S01]  /*119f0*/  F2FP.PACK_AB R119, R134, R119 ;  /* 0x000000778677723e */ /* 0x000fe200000000ff */
[----:B------:R-:W-:Y:S01]  /*11a00*/  FFMA.FTZ R162, R67, R162, R27 ;  /* 0x000000a243a27223 */ /* 0x000fe2000001001b */
[----:B------:R-:W-:Y:S01]  /*11a10*/  IADD3 R134, R131, 0x60, RZ ;  /* 0x0000006083867810 */ /* 0x000fe20007ffe0ff */
[----:B------:R-:W-:Y:S01]  /*11a20*/  IMAD.MOV.U32 R137, RZ, RZ, 0x10 ;  /* 0x00000010ff897424 */ /* 0x000fe200078e00ff */
[----:B------:R-:W-:Y:S01]  /*11a30*/  F2FP.PACK_AB R122, R129, R122 ;  /* 0x0000007a817a723e */ /* 0x000fe200000000ff */
[----:B------:R-:W-:Y:S01]  /*11a40*/  FFMA.FTZ R116, R80, R127, R40 ;  /* 0x0000007f50747223 */ /* 0x000fe20000010028 */
[----:B------:R-:W-:Y:S01]  /*11a50*/  F2FP.PACK_AB R109, R162, R109 ;  /* 0x0000006da26d723e */ /* 0x000fe200000000ff */
[----:B------:R-:W-:Y:S02]  /*11a60*/  FFMA.FTZ R121, R81, R120, R41 ;  /* 0x0000007851797223 */ /* 0x000fe40000010029 */
[----:B------:R-:W-:-:S02]  /*11a70*/  FFMA.FTZ R120, R88, R147, R48 ;  /* 0x0000009358787223 */ /* 0x000fc40000010030 */
        /* <DEDUP_REMOVED lines=19> */
.L_x_20452:
[----:B0-----:R-:W-:Y:S05]  /*11bb0*/  BSYNC B1 ;  /* 0x0000000000017941 */ /* 0x001fea0003800000 */
.L_x_20451:
[----:B------:R-:W-:-:S05]  /*11bc0*/  MOV R105, c[0x0][0x160] ;  /* 0x0000580000697a02 */ /* 0x000fca0000000f00 */
[----:B------:R-:W-:-:S05]  /*11bd0*/  IMAD R0, R105, 0x4, R0 ;  /* 0x0000000469007824 */ /* 0x000fca00078e0200 */
[----:B------:R-:W-:-:S13]  /*11be0*/  ISETP.GE.AND P0, PT, R0, c[0x0][0x164], PT ;  /* 0x0000590000007a0c */ /* 0x000fda0003f06270 */
[----:B-----5:R-:W-:Y:S01]  /*11bf0*/  @P0 CALL.REL.NOINC `(.L_x_20453) ;  /* 0x0000001000000944 */ /* 0x020fe20003c00000 */
[----:B------:R-:W-:Y:S05]  /*11c00*/  BRA `(.L_x_20454) ;  /* 0xfffeecd000007947 */ /* 0x000fea000383ffff */
.L_x_20453:
[----:B------:R-:W-:Y:S05]  /*11c10*/  BSYNC B0 ;  /* 0x0000000000007941 */ /* 0x000fea0003800000 */
.L_x_20038:
[----:B------:R-:W-:Y:S05]  /*11c20*/  EXIT ;  /* 0x000000000000794d */ /* 0x000fea0003800000 */
.L_x_20449:
[----:B------:R-:W-:Y:S01]  /*11c30*/  HFMA2.MMA R106, -RZ, RZ, 0, 5.9604644775390625e-08 ;  /* 0x00000001ff6a7435 */ /* 0x000fe200000001ff */
[----:B------:R-:W-:Y:S01]  /*11c40*/  IMAD.MOV.U32 R107, RZ, RZ, 0x1f ;  /* 0x0000001fff6b7424 */ /* 0x000fe200078e00ff */
[----:B------:R-:W-:Y:S02]  /*11c50*/  MOV R130, 0xffffffff ;  /* 0xffffffff00827802 */ /* 0x000fe40000000f00 */
[----:B------:R-:W-:Y:S02]  /*11c60*/  MOV R104, 0x11c80 ;  /* 0x00011c8000687802 */ /* 0x000fe40000000f00 */
[----:B-----5:R-:W-:Y:S05]  /*11c70*/  CALL.REL.NOINC `($__internal_91_$__cuda_sm70_shflsync_bfly_p) ;  /* 0x0000088000007944 */ /* 0x020fea0003c00000 */
[----:B01----:R-:W-:Y:S05]  /*11c80*/  BRA `(.L_x_20455) ;  /* 0xffffedb000007947 */ /* 0x003fea000383ffff */
.L_x_20450:
[----:B------:R-:W-:Y:S01]  /*11c90*/  HFMA2.MMA R107, -RZ, RZ, 0, 1.847743988037109375e-06 ;  /* 0x0000001fff6b7435 */ /* 0x000fe200000001ff */
[----:B------:R-:W-:Y:S01]  /*11ca0*/  IMAD.MOV.U32 R106, RZ, RZ, 0x2 ;  /* 0x00000002ff6a7424 */ /* 0x000fe200078e00ff */
[----:B------:R-:W-:Y:S01]  /*11cb0*/  MOV R104, 0x11ce0 ;  /* 0x00011ce000687802 */ /* 0x000fe20000000f00 */
[----:B------:R-:W-:-:S03]  /*11cc0*/  IMAD.MOV.U32 R130, RZ, RZ, -0x1 ;  /* 0xffffffffff827424 */ /* 0x000fc600078e00ff */
[----:B-----5:R-:W-:Y:S05]  /*11cd0*/  CALL.REL.NOINC `($__internal_91_$__cuda_sm70_shflsync_bfly_p) ;  /* 0x0000082000007944 */ /* 0x020fea0003c00000 */
[----:B01----:R-:W-:Y:S01]  /*11ce0*/  FADD.FTZ R131, R131, R106 ;  /* 0x0000006a83837221 */ /* 0x003fe20000010000 */
[----:B------:R-:W-:Y:S01]  /*11cf0*/  MOV R106, 0x4 ;  /* 0x00000004006a7802 */ /* 0x000fe20000000f00 */
[----:B------:R-:W-:Y:S01]  /*11d00*/  IMAD.MOV.U32 R107, RZ, RZ, 0x1f ;  /* 0x0000001fff6b7424 */ /* 0x000fe200078e00ff */
[----:B------:R-:W-:-:S02]  /*11d10*/  MOV R130, 0xffffffff ;  /* 0xffffffff00827802 */ /* 0x000fc40000000f00 */
[----:B------:R-:W-:Y:S02]  /*11d20*/  MOV R104, 0x11d40 ;  /* 0x00011d4000687802 */ /* 0x000fe40000000f00 */
[----:B------:R-:W-:Y:S05]  /*11d30*/  CALL.REL.NOINC `($__internal_91_$__cuda_sm70_shflsync_bfly_p) ;  /* 0x000007c000007944 */ /* 0x000fea0003c00000 */
[----:B0-----:R-:W-:Y:S01]  /*11d40*/  HFMA2.MMA R107, -RZ, RZ, 0, 1.847743988037109375e-06 ;  /* 0x0000001fff6b7435 */ /* 0x001fe200000001ff */
[----:B-1----:R-:W-:Y:S01]  /*11d50*/  FADD.FTZ R131, R131, R106 ;  /* 0x0000006a83837221 */ /* 0x002fe20000010000 */
[----:B------:R-:W-:Y:S01]  /*11d60*/  MOV R104, 0x11da0 ;  /* 0x00011da000687802 */ /* 0x000fe20000000f00 */
[----:B------:R-:W-:Y:S02]  /*11d70*/  IMAD.MOV.U32 R106, RZ, RZ, 0x8 ;  /* 0x00000008ff6a7424 */ /* 0x000fe400078e00ff */
[----:B------:R-:W-:Y:S02]  /*11d80*/  IMAD.MOV.U32 R130, RZ, RZ, -0x1 ;  /* 0xffffffffff827424 */ /* 0x000fe400078e00ff */
[----:B------:R-:W-:Y:S05]  /*11d90*/  CALL.REL.NOINC `($__internal_91_$__cuda_sm70_shflsync_bfly_p) ;  /* 0x0000076000007944 */ /* 0x000fea0003c00000 */
[----:B01----:R-:W-:Y:S01]  /*11da0*/  FADD.FTZ R131, R131, R106 ;  /* 0x0000006a83837221 */ /* 0x003fe20000010000 */
[----:B------:R-:W-:Y:S01]  /*11db0*/  MOV R106, 0x10 ;  /* 0x00000010006a7802 */ /* 0x000fe20000000f00 */
[----:B------:R-:W-:Y:S01]  /*11dc0*/  IMAD.MOV.U32 R107, RZ, RZ, 0x1f ;  /* 0x0000001fff6b7424 */ /* 0x000fe200078e00ff */
[----:B------:R-:W-:Y:S02]  /*11dd0*/  MOV R130, 0xffffffff ;  /* 0xffffffff00827802 */ /* 0x000fe40000000f00 */
[----:B------:R-:W-:-:S02]  /*11de0*/  MOV R104, 0x11e00 ;  /* 0x00011e0000687802 */ /* 0x000fc40000000f00 */
[----:B------:R-:W-:Y:S05]  /*11df0*/  CALL.REL.NOINC `($__internal_91_$__cuda_sm70_shflsync_bfly_p) ;  /* 0x0000070000007944 */ /* 0x000fea0003c00000 */
        /* <DEDUP_REMOVED lines=86> */
[----:B------:R-:W-:Y:S05]  /*12360*/  CALL.REL.NOINC `($__internal_91_$__cuda_sm70_shflsync_bfly_p) ;  /* 0x0000019000007944 */ /* 0x000fea0003c00000 */
[----:B01----:R-:W-:Y:S01]  /*12370*/  FADD.FTZ R131, R131, R106 ;  /* 0x0000006a83837221 */ /* 0x003fe20000010000 */
[----:B------:R-:W-:Y:S01]  /*12380*/  MOV R106, 0x2 ;  /* 0x00000002006a7802 */ /* 0x000fe20000000f00 */
[----:B------:R-:W-:Y:S01]  /*12390*/  IMAD.MOV.U32 R107, RZ, RZ, 0x1f ;  /* 0x0000001fff6b7424 */ /* 0x000fe200078e00ff */
[----:B------:R-:W-:Y:S02]  /*123a0*/  MOV R130, 0xffffffff ;  /* 0xffffffff00827802 */ /* 0x000fe40000000f00 */
[----:B------:R-:W-:Y:S02]  /*123b0*/  MOV R104, 0x123d0 ;  /* 0x000123d000687802 */ /* 0x000fe40000000f00 */
[----:B------:R-:W-:Y:S05]  /*123c0*/  CALL.REL.NOINC `($__internal_91_$__cuda_sm70_shflsync_bfly_p) ;  /* 0x0000013000007944 */ /* 0x000fea0003c00000 */
[----:B0-----:R-:W-:Y:S01]  /*123d0*/  HFMA2.MMA R107, -RZ, RZ, 0, 1.847743988037109375e-06 ;  /* 0x0000001fff6b7435 */ /* 0x001fe200000001ff */
[----:B-1----:R-:W-:Y:S01]  /*123e0*/  FADD.FTZ R131, R131, R106 ;  /* 0x0000006a83837221 */ /* 0x002fe20000010000 */
[----:B------:R-:W-:Y:S01]  /*123f0*/  MOV R104, 0x12430 ;  /* 0x0001243000687802 */ /* 0x000fe20000000f00 */
[----:B------:R-:W-:Y:S02]  /*12400*/  IMAD.MOV.U32 R106, RZ, RZ, 0x4 ;  /* 0x00000004ff6a7424 */ /* 0x000fe400078e00ff */
[----:B------:R-:W-:-:S02]  /*12410*/  IMAD.MOV.U32 R130, RZ, RZ, -0x1 ;  /* 0xffffffffff827424 */ /* 0x000fc400078e00ff */
[----:B------:R-:W-:Y:S05]  /*12420*/  CALL.REL.NOINC `($__internal_91_$__cuda_sm70_shflsync_bfly_p) ;  /* 0x000000d000007944 */ /* 0x000fea0003c00000 */
        /* <DEDUP_REMOVED lines=12> */
[----:B01----:R-:W-:Y:S05]  /*124f0*/  BRA `(.L_x_20456) ;  /* 0xffffeb8000007947 */ /* 0x003fea000383ffff */
        .weak           $__internal_91_$__cuda_sm70_shflsync_bfly_p
        .type           $__internal_91_$__cuda_sm70_shflsync_bfly_p,@function
        .size           $__internal_91_$__cuda_sm70_shflsync_bfly_p,(.L_x_36179 - $__internal_91_$__cuda_sm70_shflsync_bfly_p)
$__internal_91_$__cuda_sm70_shflsync_bfly_p:
[----:B------:R-:W-:Y:S01]  /*12500*/  MOV R105, 0x0 ;  /* 0x0000000000697802 */ /* 0x000fe20000000f00 */
[----:B------:R-:W-:Y:S04]  /*12510*/  WARPSYNC R130 ;  /* 0x0000008200007348 */ /* 0x000fe80003800000 */
[----:B------:R0:W1:Y:S01]  /*12520*/  SHFL.BFLY PT, R106, R131, R106, R107 ;  /* 0x0c00006a836a7389 */ /* 0x00006200000e006b */
[----:B------:R-:W-:Y:S05]  /*12530*/  RET.REL.NODEC R104 `(_ZN10layer_norm13ln_fwd_kernelINS_13Kernel_traitsIf6__halfS2_S2_fjLj1280ELj1ELj4ELj1ELj16ENS_18Kernel_traits_baseILj1280EfS2_S2_S2_fjLj128EEEEELb1ELb0ELb1ELb1EEEvNS_9FwdParamsE) ;  /* 0xfffedac068007950 */ /* 0x000fea0003c3ffff */
.L_x_20457:
        /* <DEDUP_REMOVED lines=12> */
.L_x_36179:


//--------------------- .text._ZN10layer_norm13ln_fwd_kernelINS_13Kernel_traitsIf6__halfS2_S2_fjLj1280ELj1ELj4ELj1ELj16ENS_18Kernel_traits_baseILj1280EfS2_S2_S2_fjLj128EEEEELb1ELb1ELb0ELb0EEEvNS_9FwdParamsE --------------------------
	.section	.text._ZN10layer_norm13ln_fwd_kernelINS_13Kernel_traitsIf6__halfS2_S2_fjLj1280ELj1ELj4ELj1ELj16ENS_18Kernel_traits_baseILj1280EfS2_S2_S2_fjLj128EEEEELb1ELb1ELb0ELb0EEEvNS_9FwdParamsE,"ax",@progbits
	.sectioninfo	@"SHI_REGISTERS=217"
	.align	128
        .global         _ZN10layer_norm13ln_fwd_kernelINS_13Kernel_traitsIf6__halfS2_S2_fjLj1280ELj1ELj4ELj1ELj16ENS_18Kernel_traits_baseILj1280EfS2_S2_S2_fjLj128EEEEELb1ELb1ELb0ELb0EEEvNS_9FwdParamsE
        .type           _ZN10layer_norm13ln_fwd_kernelINS_13Kernel_traitsIf6__halfS2_S2_fjLj1280ELj1ELj4ELj1ELj16ENS_18Kernel_traits_baseILj1280EfS2_S2_S2_fjLj128EEEEELb1ELb1ELb0ELb0EEEvNS_9FwdParamsE,@function
        .size           _ZN10layer_norm13ln_fwd_kernelINS_13Kernel_traitsIf6__halfS2_S2_fjLj1280ELj1ELj4ELj1ELj16ENS_18Kernel_traits_baseILj1280EfS2_S2_S2_fjLj128EEEEELb1ELb1ELb0ELb0EEEvNS_9FwdParamsE,(.L_x_36180 - _ZN10layer_norm13ln_fwd_kernelINS_13Kernel_traitsIf6__halfS2_S2_fjLj1280ELj1ELj4ELj1ELj16ENS_18Kernel_traits_baseILj1280EfS2_S2_S2_fjLj128EEEEELb1ELb1ELb0ELb0EEEvNS_9FwdParamsE)
        .other          _ZN10layer_norm13ln_fwd_kernelINS_13Kernel_traitsIf6__halfS2_S2_fjLj1280ELj1ELj4ELj1ELj16ENS_18Kernel_traits_baseILj1280EfS2_S2_S2_fjLj128EEEEELb1ELb1ELb0ELb0EEEvNS_9FwdParamsE,@"STO_CUDA_ENTRY STV_DEFAULT"
_ZN10layer_norm13ln_fwd_kernelINS_13Kernel_traitsIf6__halfS2_S2_fjLj1280ELj1ELj4ELj1ELj16ENS_18Kernel_traits_baseILj1280EfS2_S2_S2_fjLj128EEEEELb1ELb1ELb0ELb0EEEvNS_9FwdParamsE:
.text._ZN10layer_norm13ln_fwd_kernelINS_13Kernel_traitsIf6__halfS2_S2_fjLj1280ELj1ELj4ELj1ELj16ENS_18Kernel_traits_baseILj1280EfS2_S2_S2_fjLj128EEEEELb1ELb1ELb0ELb0EEEvNS_9FwdParamsE:
[----:B------:R-:W-:Y:S02]  /*0000*/  IMAD.MOV.U32 R1, RZ, RZ, c[0x0][0x28] ;  /* 0x00000a00ff017624 */ /* 0x000fe400078e00ff */
[----:B------:R-:W-:Y:S01]  /*0010*/  ULDC.U8 UR4, c[0x0][0x244] ;  /* 0x0000910000047ab9 */ /* 0x000fe20000000000 */
[----:B------:R-:W-:Y:S01]  /*0020*/  IMAD.MOV.U32 R8, RZ, RZ, c[0x0][0x238] ;  /* 0x00008e00ff087624 */ /* 0x000fe200078e00ff */
[----:B------:R-:W-:Y:S01]  /*0030*/  ISETP.NE.AND P0, PT, RZ, UR4, PT ;  /* 0x00000004ff007c0c */ /* 0x000fe2000bf05270 */
[----:B------:R-:W-:Y:S01]  /*0040*/  IMAD.MOV.U32 R3, RZ, RZ, c[0x0][0x23c] ;  /* 0x00008f00ff037624 */ /* 0x000fe200078e00ff */
[----:B------:R-:W-:-:S11]  /*0050*/  ULDC.64 UR4, c[0x0][0x118] ;  /* 0x0000460000047ab9 */ /* 0x000fd60000000a00 */
[----:B------:R-:W-:-:S05]  /*0060*/  @P0 MOV R2, R8 ;  /* 0x0000000800020202 */ /* 0x000fca0000000f00 */
        /* <DEDUP_REMOVED lines=13> */
[----:B--2---:R-:W-:-:S05]  /*0140*/  @P0 IADD3 R8, P1, R6, c[0x0][0x240], RZ ;  /* 0x0000900006080a10 */ /* 0x004fca0007f3e0ff */
[----:B------:R-:W-:Y:S02]  /*0150*/  @P0 IMAD.X R3, RZ, RZ, R7, P1 ;  /* 0x000000ffff030224 */ /* 0x000fe400008e0607 */
[----:B------:R-:W-:Y:S01]  /*0160*/  IMAD.WIDE.U32 R6, R162, -0x326172a9, RZ ;  /* 0xcd9e8d57a2067825 */ /* 0x000fe200078e00ff */
[----:B---3--:R-:W-:Y:S02]  /*0170*/  IADD3 R31, R201, -0x4498517b, RZ ;  /* 0xbb67ae85c91f7810 */ /* 0x008fe40007ffe0ff */
[--C-:B------:R-:W-:Y:S02]  /*0180*/  SHF.R.U64 R161, R8, 0x2, R3.reuse ;  /* 0x0000000208a17819 */ /* 0x100fe40000001203 */
[----:B------:R-:W-:Y:S02]  /*0190*/  SHF.R.U32.HI R160, RZ, 0x2, R3 ;  /* 0x00000002ffa07819 */ /* 0x000fe40000011603 */
[----:B------:R-:W-:Y:S01]  /*01a0*/  IADD3 R30, R200, -0x61c88647, RZ ;  /* 0x9e3779b9c81e7810 */ /* 0x000fe20007ffe0ff */
[----:B------:R-:W-:Y:S01]  /*01b0*/  IMAD.WIDE.U32 R2, R161, -0x2daee0ad, RZ ;  /* 0xd2511f53a1027825 */ /* 0x000fe200078e00ff */
[----:B------:R-:W-:-:S02]  /*01c0*/  LOP3.LUT R10, R7, R160, R200, 0x96, !PT ;  /* 0x000000a0070a7212 */ /* 0x000fc400078e96c8 */
[----:B------:R-:W-:Y:S02]  /*01d0*/  IADD3 R29, R200, 0x3c6ef372, RZ ;  /* 0x3c6ef372c81d7810 */ /* 0x000fe40007ffe0ff */
[----:B------:R-:W-:Y:S01]  /*01e0*/  LOP3.LUT R12, R3, R201, RZ, 0x3c, !PT ;  /* 0x000000c9030c7212 */ /* 0x000fe200078e3cff */
[----:B------:R-:W-:Y:S01]  /*01f0*/  IMAD.WIDE.U32 R10, R10, -0x2daee0ad, RZ ;  /* 0xd2511f530a0a7825 */ /* 0x000fe200078e00ff */
[C---:B------:R-:W-:Y:S02]  /*0200*/  IADD3 R28, R201.reuse, 0x76cf5d0a, RZ ;  /* 0x76cf5d0ac91c7810 */ /* 0x040fe40007ffe0ff */
[----:B------:R-:W-:Y:S01]  /*0210*/  IADD3 R27, R201, 0x32370b8f, RZ ;  /* 0x32370b8fc91b7810 */ /* 0x000fe20007ffe0ff */
[----:B------:R-:W-:Y:S01]  /*0220*/  IMAD.WIDE.U32 R12, R12, -0x326172a9, RZ ;  /* 0xcd9e8d570c0c7825 */ /* 0x000fe200078e00ff */
[----:B------:R-:W-:Y:S02]  /*0230*/  LOP3.LUT R7, R11, R2, R31, 0x96, !PT ;  /* 0x000000020b077212 */ /* 0x000fe400078e961f */
[----:B------:R-:W-:-:S02]  /*0240*/  IADD3 R26, R200, -0x255992d5, RZ ;  /* 0xdaa66d2bc81a7810 */ /* 0x000fc40007ffe0ff */
[----:B------:R-:W-:Y:S01]  /*0250*/  LOP3.LUT R2, R13, R30, R6, 0x96, !PT ;  /* 0x0000001e0d027212 */ /* 0x000fe200078e9606 */
[----:B------:R-:W-:Y:S01]  /*0260*/  IMAD.WIDE.U32 R6, R7, -0x326172a9, RZ ;  /* 0xcd9e8d5707067825 */ /* 0x000fe200078e00ff */
[----:B------:R-:W-:Y:S02]  /*0270*/  IADD3 R25, R200, 0x78dde6e4, RZ ;  /* 0x78dde6e4c8197810 */ /* 0x000fe40007ffe0ff */
[----:B------:R-:W-:Y:S01]  /*0280*/  IADD3 R24, R201, -0x126145ec, RZ ;  /* 0xed9eba14c9187810 */ /* 0x000fe20007ffe0ff */
[----:B------:R-:W-:Y:S01]  /*0290*/  IMAD.WIDE.U32 R2, R2, -0x2daee0ad, RZ ;  /* 0xd2511f5302027825 */ /* 0x000fe200078e00ff */
[----:B------:R-:W-:Y:S02]  /*02a0*/  LOP3.LUT R11, R7, R12, R29, 0x96, !PT ;  /* 0x0000000c070b7212 */ /* 0x000fe400078e961d */
[----:B------:R-:W-:Y:S02]  /*02b0*/  IADD3 R23, R201, -0x56f99767, RZ ;  /* 0xa9066899c9177810 */ /* 0x000fe40007ffe0ff */
[----:B------:R-:W-:Y:S01]  /*02c0*/  LOP3.LUT R12, R3, R10, R28, 0x96, !PT ;  /* 0x0000000a030c7212 */ /* 0x000fe200078e961c */
[----:B------:R-:W-:Y:S01]  /*02d0*/  IMAD.WIDE.U32 R10, R11, -0x2daee0ad, RZ ;  /* 0xd2511f530b0a7825 */ /* 0x000fe200078e00ff */
[----:B------:R-:W-:-:S02]  /*02e0*/  IADD3 R22, R200, 0x1715609d, RZ ;  /* 0x1715609dc8167810 */ /* 0x000fc40007ffe0ff */
[----:B------:R-:W-:Y:S01]  /*02f0*/  IADD3 R21, R200, -0x4ab325aa, RZ ;  /* 0xb54cda56c8157810 */ /* 0x000fe20007ffe0ff */
[----:B------:R-:W-:Y:S01]  /*0300*/  IMAD.WIDE.U32 R12, R12, -0x326172a9, RZ ;  /* 0xcd9e8d570c0c7825 */ /* 0x000fe200078e00ff */
[----:B------:R-:W-:Y:S02]  /*0310*/  LOP3.LUT R7, R11, R2, R27, 0x96, !PT ;  /* 0x000000020b077212 */ /* 0x000fe400078e961b */
[----:B------:R-:W-:Y:S02]  /*0320*/  IADD3 R20, R201, 0x646e171e, RZ ;  /* 0x646e171ec9147810 */ /* 0x000fe40007ffe0ff */
[----:B------:R-:W-:Y:S01]  /*0330*/  LOP3.LUT R2, R13, R6, R26, 0x96, !PT ;  /* 0x000000060d027212 */ /* 0x000fe200078e961a */
[----:B------:R-:W-:Y:S01]  /*0340*/  IMAD.WIDE.U32 R6, R7, -0x326172a9, RZ ;  /* 0xcd9e8d5707067825 */ /* 0x000fe200078e00ff */
[----:B------:R-:W-:Y:S02]  /*0350*/  IADD3 R18, R201, 0x1fd5c5a3, RZ ;  /* 0x1fd5c5a3c9127810 */ /* 0x000fe40007ffe0ff */
[----:B------:R-:W-:Y:S01]  /*0360*/  IADD3 R17, R200, 0x5384540f, RZ ;  /* 0x5384540fc8117810 */ /* 0x000fe20007ffe0ff */
[----:B------:R-:W-:Y:S01]  /*0370*/  IMAD.WIDE.U32 R2, R2, -0x2daee0ad, RZ ;  /* 0xd2511f5302027825 */ /* 0x000fe200078e00ff */
[----:B------:R-:W-:-:S04]  /*0380*/  LOP3.LUT R11, R7, R12, R25, 0x96, !PT ;  /* 0x0000000c070b7212 */ /* 0x000fc800078e9619 */
[----:B------:R-:W-:Y:S01]  /*0390*/  LOP3.LUT R12, R3, R10, R24, 0x96, !PT ;  /* 0x0000000a030c7212 */ /* 0x000fe200078e9618 */
[----:B------:R-:W-:Y:S01]  /*03a0*/  IMAD.WIDE.U32 R10, R11, -0x2daee0ad, RZ ;  /* 0xd2511f530b0a7825 */ /* 0x000fe200078e00ff */
[----:B------:R-:W-:-:S03]  /*03b0*/  MOV R3, c[0x0][0x168] ;  /* 0x00005a0000037a02 */ /* 0x000fc60000000f00 */
[----:B------:R-:W-:Y:S01]  /*03c0*/  IMAD.WIDE.U32 R12, R12, -0x326172a9, RZ ;  /* 0xcd9e8d570c0c7825 */ /* 0x000fe200078e00ff */
[----:B------:R-:W-:Y:S02]  /*03d0*/  SHF.R.S32.HI R3, RZ, 0x1f, R3 ;  /* 0x0000001fff037819 */ /* 0x000fe40000011403 */
        /* <DEDUP_REMOVED lines=46> */
.L_x_20459:
[----:B------:R-:W-:Y:S05]  /*06c0*/  BSYNC B0 ;  /* 0x0000000000007941 */ /* 0x000fea0003800000 */
.L_x_20458:
        /* <DEDUP_REMOVED lines=21> */
.L_x_20461:
[----:B------:R-:W-:Y:S05]  /*0820*/  BSYNC B0 ;  /* 0x0000000000007941 */ /* 0x000fea0003800000 */
.L_x_20460:
        /* <DEDUP_REMOVED lines=21> */
.L_x_20463:
[----:B------:R-:W-:Y:S05]  /*0980*/  BSYNC B0 ;  /* 0x0000000000007941 */ /* 0x000fea0003800000 */
.L_x_20462:
        /* <DEDUP_REMOVED lines=21> */
.L_x_20465:
[----:B------:R-:W-:Y:S05]  /*0ae0*/  BSYNC B0 ;  /* 0x0000000000007941 */ /* 0x000fea0003800000 */
.L_x_20464:
        /* <DEDUP_REMOVED lines=19> */
[----:B------:R0:W5:Y:S02]  /*0c20*/  LDG.E.128 R36, [R10.64+0x10] ;  /* 0x000010040a247981 */ /* 0x000164000c1e1d00 */
.L_x_20467:
[----:B------:R-:W-:Y:S05]  /*0c30*/  BSYNC B0 ;  /* 0x0000000000007941 */ /* 0x000fea0003800000 */
.L_x_20466:
        /* <DEDUP_REMOVED lines=20> */
.L_x_20771:
[----:B------:R-:W-:Y:S02]  /*0d80*/  ISETP.NE.U32.AND P0, PT, RZ, c[0x0][0x1c0], PT ;  /* 0x00007000ff007a0c */ /* 0x000fe40003f05070 */
[----:B------:R-:W-:Y:S02]  /*0d90*/  LOP3.LUT P1, RZ, R5, 0x8, RZ, 0xc0, !PT ;  /* 0x0000000805ff7812 */ /* 0x000fe4000782c0ff */
[----:B------:R-:W-:-:S13]  /*0da0*/  ISETP.NE.AND.EX P0, PT, RZ, c[0x0][0x1c4], PT, P0 ;  /* 0x00007100ff007a0c */ /* 0x000fda0003f05300 */
[----:B------:R-:W-:-:S05]  /*0db0*/  @P0 MOV R157, 0x2 ;  /* 0x00000002009d0802 */ /* 0x000fca0000000f00 */
        /* <DEDUP_REMOVED lines=33> */
.L_x_20471:
[----:B0-----:R-:W-:Y:S02]  /*0fd0*/  IMAD.MOV.U32 R170, RZ, RZ, R6 ;  /* 0x000000ffffaa7224 */ /* 0x001fe400078e0006 */
.L_x_20472:
[----:B------:R-:W-:Y:S05]  /*0fe0*/  BSYNC B1 ;  /* 0x0000000000017941 */ /* 0x000fea0003800000 */
.L_x_20470:
        /* <DEDUP_REMOVED lines=16> */
.L_x_20476:
[----:B------:R-:W-:Y:S05]  /*10f0*/  BSYNC B2 ;  /* 0x0000000000027941 */ /* 0x000fea0003800000 */
.L_x_20475:
        /* <DEDUP_REMOVED lines=43> */
.L_x_20474:
[----:B------:R-:W-:Y:S05]  /*13b0*/  BSYNC B1 ;  /* 0x0000000000017941 */ /* 0x000fea0003800000 */
.L_x_20473:
[----:B------:R-:W0:Y:S01]  /*13c0*/  I2F.U32 R8, R170 ;  /* 0x000000aa00087306 */ /* 0x000e220000201000 */
[----:B------:R-:W-:Y:S01]  /*13d0*/  IMAD.MOV.U32 R195, RZ, RZ, 0x2f800000 ;  /* 0x2f800000ffc37424 */ /* 0x000fe200078e00ff */
[----:B-----5:R-:W-:Y:S01]  /*13e0*/  HADD2.F32 R182, -RZ, R156.H0_H0 ;  /* 0x2000009cffb67230 */ /* 0x020fe20000004100 */
[----:B------:R-:W-:Y:S01]  /*13f0*/  LOP3.LUT R5, R5, 0xfffffffb, RZ, 0xc0, !PT ;  /* 0xfffffffb05057812 */ /* 0x000fe200078ec0ff */
        /* <DEDUP_REMOVED lines=21> */
.L_x_20478:
[----:B------:R-:W-:Y:S02]  /*1550*/  IMAD.MOV.U32 R170, RZ, RZ, R6 ;  /* 0x000000ffffaa7224 */ /* 0x000fe400078e0006 */
.L_x_20479:
[----:B------:R-:W-:Y:S05]  /*1560*/  BSYNC B1 ;  /* 0x0000000000017941 */ /* 0x000fea0003800000 */
.L_x_20477:
        /* <DEDUP_REMOVED lines=16> */
.L_x_20483:
[----:B------:R-:W-:Y:S05]  /*1670*/  BSYNC B2 ;  /* 0x0000000000027941 */ /* 0x000fea0003800000 */
.L_x_20482:
        /* <DEDUP_REMOVED lines=43> */
.L_x_20481:
[----:B------:R-:W-:Y:S05]  /*1930*/  BSYNC B1 ;  /* 0x0000000000017941 */ /* 0x000fea0003800000 */
.L_x_20480:
        /* <DEDUP_REMOVED lines=24> */
.L_x_20485:
[----:B------:R-:W-:Y:S02]  /*1ac0*/  IMAD.MOV.U32 R156, RZ, RZ, R6 ;  /* 0x000000ffff9c7224 */ /* 0x000fe400078e0006 */
.L_x_20486:
[----:B------:R-:W-:Y:S05]  /*1ad0*/  BSYNC B1 ;  /* 0x0000000000017941 */ /* 0x000fea0003800000 */
.L_x_20484:
        /* <DEDUP_REMOVED lines=16> */
.L_x_20490:
[----:B------:R-:W-:Y:S05]  /*1be0*/  BSYNC B2 ;  /* 0x0000000000027941 */ /* 0x000fea0003800000 */
.L_x_20489:
        /* <DEDUP_REMOVED lines=43> */
.L_x_20488:
[----:B------:R-:W-:Y:S05]  /*1ea0*/  BSYNC B1 ;  /* 0x0000000000017941 */ /* 0x000fea0003800000 */
.L_x_20487:
        /* <DEDUP_REMOVED lines=22> */
.L_x_20492:
[----:B------:R-:W-:Y:S02]  /*2010*/  IMAD.MOV.U32 R156, RZ, RZ, R6 ;  /* 0x000000ffff9c7224 */ /* 0x000fe400078e0006 */
.L_x_20493:
[----:B------:R-:W-:Y:S05]  /*2020*/  BSYNC B1 ;  /* 0x0000000000017941 */ /* 0x000fea0003800000 */
.L_x_20491:
        /* <DEDUP_REMOVED lines=16> */
.L_x_20497:
[----:B------:R-:W-:Y:S05]  /*2130*/  BSYNC B2 ;  /* 0x0000000000027941 */ /* 0x000fea0003800000 */
.L_x_20496:
        /* <DEDUP_REMOVED lines=43> */
.L_x_20495:
[----:B------:R-:W-:Y:S05]  /*23f0*/  BSYNC B1 ;  /* 0x0000000000017941 */ /* 0x000fea0003800000 */
.L_x_20494:
        /* <DEDUP_REMOVED lines=22> */
.L_x_20499:
[----:B------:R-:W-:Y:S02]  /*2560*/  MOV R184, R6 ;  /* 0x0000000600b87202 */ /* 0x000fe40000000f00 */
.L_x_20500:
[----:B------:R-:W-:Y:S05]  /*2570*/  BSYNC B1 ;  /* 0x0000000000017941 */ /* 0x000fea0003800000 */
.L_x_20498:
        /* <DEDUP_REMOVED lines=16> */
.L_x_20504:
[----:B------:R-:W-:Y:S05]  /*2680*/  BSYNC B2 ;  /* 0x0000000000027941 */ /* 0x000fea0003800000 */
.L_x_20503:
        /* <DEDUP_REMOVED lines=43> */
.L_x_20502:
[----:B------:R-:W-:Y:S05]  /*2940*/  BSYNC B1 ;  /* 0x0000000000017941 */ /* 0x000fea0003800000 */
.L_x_20501:
        /* <DEDUP_REMOVED lines=22> */
.L_x_20506:
[----:B------:R-:W-:Y:S02]  /*2ab0*/  IMAD.MOV.U32 R184, RZ, RZ, R6 ;  /* 0x000000ffffb87224 */ /* 0x000fe400078e0006 */
.L_x_20507:
[----:B------:R-:W-:Y:S05]  /*2ac0*/  BSYNC B1 ;  /* 0x0000000000017941 */ /* 0x000fea0003800000 */
.L_x_20505:
        /* <DEDUP_REMOVED lines=16> */
.L_x_20511:
[----:B------:R-:W-:Y:S05]  /*2bd0*/  BSYNC B2 ;  /* 0x0000000000027941 */ /* 0x000fea0003800000 */
.L_x_20510:
        /* <DEDUP_REMOVED lines=43> */
.L_x_20509:
[----:B------:R-:W-:Y:S05]  /*2e90*/  BSYNC B1 ;  /* 0x0000000000017941 */ /* 0x000fea0003800000 */
.L_x_20508:
        /* <DEDUP_REMOVED lines=22> */
.L_x_20513:
[----:B------:R-:W-:Y:S02]  /*3000*/  IMAD.MOV.U32 R158, RZ, RZ, R6 ;  /* 0x000000ffff9e7224 */ /* 0x000fe400078e0006 */
.L_x_20514:
[----:B------:R-:W-:Y:S05]  /*3010*/  BSYNC B1 ;  /* 0x0000000000017941 */ /* 0x000fea0003800000 */
.L_x_20512:
        /* <DEDUP_REMOVED lines=16> */
.L_x_20518:
[----:B------:R-:W-:Y:S05]  /*3120*/  BSYNC B2 ;  /* 0x0000000000027941 */ /* 0x000fea0003800000 */
.L_x_20517:
        /* <DEDUP_REMOVED lines=43> */
.L_x_20516:
[----:B------:R-:W-:Y:S05]  /*33e0*/  BSYNC B1 ;  /* 0x0000000000017941 */ /* 0x000fea0003800000 */
.L_x_20515:
        /* <DEDUP_REMOVED lines=22> */
.L_x_20520:
[----:B------:R-:W-:Y:S02]  /*3550*/  IMAD.MOV.U32 R158, RZ, RZ, R6 ;  /* 0x000000ffff9e7224 */ /* 0x000fe400078e0006 */
.L_x_20521:
[----:B------:R-:W-:Y:S05]  /*3560*/  BSYNC B1 ;  /* 0x0000000000017941 */ /* 0x000fea0003800000 */
.L_x_20519:
        /* <DEDUP_REMOVED lines=18> */
.L_x_20525:
[----:B------:R-:W-:Y:S05]  /*3690*/  BSYNC B2 ;  /* 0x0000000000027941 */ /* 0x000fea0003800000 */
.L_x_20524:
        /* <DEDUP_REMOVED lines=43> */
.L_x_20523:
[----:B------:R-:W-:Y:S05]  /*3950*/  BSYNC B1 ;  /* 0x0000000000017941 */ /* 0x000fea0003800000 */
.L_x_20522:
        /* <DEDUP_REMOVED lines=13> */
[----:B0-----:R-:W-:Y:S01]  /*3a30*/  FFMA.FTZ R156, R156, R195, 1.1641532182693481445e-10 ;  /* 0x2f0000009c9c7423 */ /* 0x001fe200000100c3 */
[----:B------:R-:W-:Y:S01]  /*3a40*/  IADD3 R212, R4, 0x20, RZ ;  /* 0x0000002004d47810 */ /* 0x000fe20007ffe0ff */
        /* <DEDUP_REMOVED lines=24> */
.L_x_20469:
[----:B------:R-:W-:Y:S05]  /*3bd0*/  BSYNC B0 ;  /* 0x0000000000007941 */ /* 0x000fea0003800000 */
.L_x_20468:
        /* <DEDUP_REMOVED lines=23> */
.L_x_20529:
[----:B0-----:R-:W-:Y:S02]  /*3d50*/  IMAD.MOV.U32 R168, RZ, RZ, R6 ;  /* 0x000000ffffa87224 */ /* 0x001fe400078e0006 */
.L_x_20530:
[----:B------:R-:W-:Y:S05]  /*3d60*/  BSYNC B1 ;  /* 0x0000000000017941 */ /* 0x000fea0003800000 */
.L_x_20528:
        /* <DEDUP_REMOVED lines=16> */
.L_x_20534:
[----:B------:R-:W-:Y:S05]  /*3e70*/  BSYNC B2 ;  /* 0x0000000000027941 */ /* 0x000fea0003800000 */
.L_x_20533:
        /* <DEDUP_REMOVED lines=43> */
.L_x_20532:
[----:B------:R-:W-:Y:S05]  /*4130*/  BSYNC B1 ;  /* 0x0000000000017941 */ /* 0x000fea0003800000 */
.L_x_20531:
        /* <DEDUP_REMOVED lines=25> */
.L_x_20536:
[----:B------:R-:W-:Y:S02]  /*42d0*/  IMAD.MOV.U32 R168, RZ, RZ, R6 ;  /* 0x000000ffffa87224 */ /* 0x000fe400078e0006 */
.L_x_20537:
[----:B------:R-:W-:Y:S05]  /*42e0*/  BSYNC B1 ;  /* 0x0000000000017941 */ /* 0x000fea0003800000 */
.L_x_20535:
        /* <DEDUP_REMOVED lines=16> */
.L_x_20541:
[----:B------:R-:W-:Y:S05]  /*43f0*/  BSYNC B2 ;  /* 0x0000000000027941 */ /* 0x000fea0003800000 */
.L_x_20540:
        /* <DEDUP_REMOVED lines=43> */
.L_x_20539:
[----:B------:R-:W-:Y:S05]  /*46b0*/  BSYNC B1 ;  /* 0x0000000000017941 */ /* 0x000fea0003800000 */
.L_x_20538:
[----:B------:R-:W0:Y:S01]  /*46c0*/  I2F.U32 R168, R168 ;  /* 0x000000a800a87306 */ /* 0x000e220000201000 */
[----:B------:R-:W-:Y:S01]  /*46d0*/  HADD2.F32 R186, -RZ, R156.H1_H1 ;  /* 0x3000009cffba7230 */ /* 0x000fe20000004100 */
[----:B------:R-:W-:Y:S01]  /*46e0*/  LOP3.LUT R5, R5, 0xfffffffd, RZ, 0xc0, !PT ;  /* 0xfffffffd05057812 */ /* 0x000fe200078ec0ff */
        /* <DEDUP_REMOVED lines=21> */
.L_x_20543:
[----:B------:R-:W-:Y:S02]  /*4840*/  MOV R156, R6 ;  /* 0x00000006009c7202 */ /* 0x000fe40000000f00 */
.L_x_20544:
[----:B------:R-:W-:Y:S05]  /*4850*/  BSYNC B1 ;  /* 0x0000000000017941 */ /* 0x000fea0003800000 */
.L_x_20542:
        /* <DEDUP_REMOVED lines=16> */
.L_x_20548:
[----:B------:R-:W-:Y:S05]  /*4960*/  BSYNC B2 ;  /* 0x0000000000027941 */ /* 0x000fea0003800000 */
.L_x_20547:
        /* <DEDUP_REMOVED lines=43> */
.L_x_20546:
[----:B------:R-:W-:Y:S05]  /*4c20*/  BSYNC B1 ;  /* 0x0000000000017941 */ /* 0x000fea0003800000 */
.L_x_20545:
        /* <DEDUP_REMOVED lines=22> */
.L_x_20550:
[----:B------:R-:W-:Y:S02]  /*4d90*/  IMAD.MOV.U32 R156, RZ, RZ, R6 ;  /* 0x000000ffff9c7224 */ /* 0x000fe400078e0006 */
.L_x_20551:
[----:B------:R-:W-:Y:S05]  /*4da0*/  BSYNC B1 ;  /* 0x0000000000017941 */ /* 0x000fea0003800000 */
.L_x_20549:
        /* <DEDUP_REMOVED lines=16> */
.L_x_20555:
[----:B------:R-:W-:Y:S05]  /*4eb0*/  BSYNC B2 ;  /* 0x0000000000027941 */ /* 0x000fea0003800000 */
.L_x_20554:
        /* <DEDUP_REMOVED lines=43> */
.L_x_20553:
[----:B------:R-:W-:Y:S05]  /*5170*/  BSYNC B1 ;  /* 0x0000000000017941 */ /* 0x000fea0003800000 */
.L_x_20552:
        /* <DEDUP_REMOVED lines=22> */
.L_x_20557:
[----:B------:R-:W-:Y:S02]  /*52e0*/  IMAD.MOV.U32 R186, RZ, RZ, R6 ;  /* 0x000000ffffba7224 */ /* 0x000fe400078e0006 */
.L_x_20558:
[----:B------:R-:W-:Y:S05]  /*52f0*/  BSYNC B1 ;  /* 0x0000000000017941 */ /* 0x000fea0003800000 */
.L_x_20556:
        /* <DEDUP_REMOVED lines=16> */
.L_x_20562:
[----:B------:R-:W-:Y:S05]  /*5400*/  BSYNC B2 ;  /* 0x0000000000027941 */ /* 0x000fea0003800000 */
.L_x_20561:
        /* <DEDUP_REMOVED lines=43> */
.L_x_20560:
[----:B------:R-:W-:Y:S05]  /*56c0*/  BSYNC B1 ;  /* 0x0000000000017941 */ /* 0x000fea0003800000 */
.L_x_20559:
        /* <DEDUP_REMOVED lines=10> */
[----:B------:R-:W-:-:S04]  /*5770*/  @P0 HADD2.F32 R156, -RZ, R34.H0_H0 ;  /* 0x20000022ff9c0230 */ /* 0x000fc80000004100 */
        /* <DEDUP_REMOVED lines=11> */
.L_x_20564:
[----:B------:R-:W-:Y:S02]  /*5830*/  IMAD.MOV.U32 R188, RZ, RZ, R6 ;  /* 0x000000ffffbc7224 */ /* 0x000fe400078e0006 */
.L_x_20565:
[----:B------:R-:W-:Y:S05]  /*5840*/  BSYNC B1 ;  /* 0x0000000000017941 */ /* 0x000fea0003800000 */
.L_x_20563:
        /* <DEDUP_REMOVED lines=16> */
.L_x_20569:
[----:B------:R-:W-:Y:S05]  /*5950*/  BSYNC B2 ;  /* 0x0000000000027941 */ /* 0x000fea0003800000 */
.L_x_20568:
        /* <DEDUP_REMOVED lines=43> */
.L_x_20567:
[----:B------:R-:W-:Y:S05]  /*5c10*/  BSYNC B1 ;  /* 0x0000000000017941 */ /* 0x000fea0003800000 */
.L_x_20566:
        /* <DEDUP_REMOVED lines=22> */
.L_x_20571:
[----:B------:R-:W-:Y:S02]  /*5d80*/  MOV R158, R6 ;  /* 0x00000006009e7202 */ /* 0x000fe40000000f00 */
.L_x_20572:
[----:B------:R-:W-:Y:S05]  /*5d90*/  BSYNC B1 ;  /* 0x0000000000017941 */ /* 0x000fea0003800000 */
.L_x_20570:
        /* <DEDUP_REMOVED lines=16> */
.L_x_20576:
[----:B------:R-:W-:Y:S05]  /*5ea0*/  BSYNC B2 ;  /* 0x0000000000027941 */ /* 0x000fea0003800000 */
.L_x_20575:
        /* <DEDUP_REMOVED lines=43> */
.L_x_20574:
[----:B------:R-:W-:Y:S05]  /*6160*/  BSYNC B1 ;  /* 0x0000000000017941 */ /* 0x000fea0003800000 */
.L_x_20573:
        /* <DEDUP_REMOVED lines=22> */
.L_x_20578:
[----:B------:R-:W-:Y:S02]  /*62d0*/  IMAD.MOV.U32 R158, RZ, RZ, R6 ;  /* 0x000000ffff9e7224 */ /* 0x000fe400078e0006 */
.L_x_20579:
[----:B------:R-:W-:Y:S05]  /*62e0*/  BSYNC B1 ;  /* 0x0000000000017941 */ /* 0x000fea0003800000 */
.L_x_20577:
        /* <DEDUP_REMOVED lines=18> */
.L_x_20583:
[----:B------:R-:W-:Y:S05]  /*6410*/  BSYNC B2 ;  /* 0x0000000000027941 */ /* 0x000fea0003800000 */
.L_x_20582:
        /* <DEDUP_REMOVED lines=43> */
.L_x_20581:
[----:B------:R-:W-:Y:S05]  /*66d0*/  BSYNC B1 ;  /* 0x0000000000017941 */ /* 0x000fea0003800000 */
.L_x_20580:
        /* <DEDUP_REMOVED lines=34> */
[C---:B------:R-:W-:Y:S02]  /*6900*/  LEA.HI.X R203, R212.reuse, c[0x0][0x194], RZ, 0x3, P1 ;  /* 0x00006500d4cb7a11 */ /* 0x040fe400008f1cff */
[----:B------:R-:W-:Y:S01]  /*6910*/  LOP3.LUT R207, R207, R213, R209, 0xfe, !PT ;  /* 0x000000d5cfcf7212 */ /* 0x000fe200078efed1 */
[----:B------:R0:W-:Y:S01]  /*6920*/  STG.E.128 [R204.64], R156 ;  /* 0x0000009ccc007986 */ /* 0x0001e2000c101d04 */
[----:B------:R-:W-:-:S03]  /*6930*/  IADD3 R212, R212, 0x20, RZ ;  /* 0x00000020d4d47810 */ /* 0x000fc60007ffe0ff */
[----:B------:R0:W-:Y:S04]  /*6940*/  STG.E.64 [R202.64], R206 ;  /* 0x000000ceca007986 */ /* 0x0001e8000c101b04 */
.L_x_20527:
[----:B------:R-:W-:Y:S05]  /*6950*/  BSYNC B0 ;  /* 0x0000000000007941 */ /* 0x000fea0003800000 */
.L_x_20526:
        /* <DEDUP_REMOVED lines=23> */
.L_x_20587:
[----:B0-----:R-:W-:Y:S02]  /*6ad0*/  IMAD.MOV.U32 R167, RZ, RZ, R6 ;  /* 0x000000ffffa77224 */ /* 0x001fe400078e0006 */
.L_x_20588:
[----:B------:R-:W-:Y:S05]  /*6ae0*/  BSYNC B1 ;  /* 0x0000000000017941 */ /* 0x000fea0003800000 */
.L_x_20586:
        /* <DEDUP_REMOVED lines=16> */
.L_x_20592:
[----:B------:R-:W-:Y:S05]  /*6bf0*/  BSYNC B2 ;  /* 0x0000000000027941 */ /* 0x000fea0003800000 */
.L_x_20591:
        /* <DEDUP_REMOVED lines=43> */
.L_x_20590:
[----:B------:R-:W-:Y:S05]  /*6eb0*/  BSYNC B1 ;  /* 0x0000000000017941 */ /* 0x000fea0003800000 */
.L_x_20589:
        /* <DEDUP_REMOVED lines=25> */
.L_x_20594:
[----:B------:R-:W-:Y:S02]  /*7050*/  IMAD.MOV.U32 R167, RZ, RZ, R6 ;  /* 0x000000ffffa77224 */ /* 0x000fe400078e0006 */
.L_x_20595:
[----:B------:R-:W-:Y:S05]  /*7060*/  BSYNC B1 ;  /* 0x0000000000017941 */ /* 0x000fea0003800000 */
.L_x_20593:
        /* <DEDUP_REMOVED lines=16> */
.L_x_20599:
[----:B------:R-:W-:Y:S05]  /*7170*/  BSYNC B2 ;  /* 0x0000000000027941 */ /* 0x000fea0003800000 */
.L_x_20598:
        /* <DEDUP_REMOVED lines=43> */
.L_x_20597:
[----:B------:R-:W-:Y:S05]  /*7430*/  BSYNC B1 ;  /* 0x0000000000017941 */ /* 0x000fea0003800000 */
.L_x_20596:
        /* <DEDUP_REMOVED lines=24> */
.L_x_20601:
[----:B------:R-:W-:Y:S02]  /*75c0*/  IMAD.MOV.U32 R156, RZ, RZ, R6 ;  /* 0x000000ffff9c7224 */ /* 0x000fe400078e0006 */
.L_x_20602:
[----:B------:R-:W-:Y:S05]  /*75d0*/  BSYNC B1 ;  /* 0x0000000000017941 */ /* 0x000fea0003800000 */
.L_x_20600:
        /* <DEDUP_REMOVED lines=16> */
.L_x_20606:
[----:B------:R-:W-:Y:S05]  /*76e0*/  BSYNC B2 ;  /* 0x0000000000027941 */ /* 0x000fea0003800000 */
.L_x_20605:
        /* <DEDUP_REMOVED lines=43> */
.L_x_20604:
[----:B------:R-:W-:Y:S05]  /*79a0*/  BSYNC B1 ;  /* 0x0000000000017941 */ /* 0x000fea0003800000 */
.L_x_20603:
        /* <DEDUP_REMOVED lines=22> */
.L_x_20608:
[----:B------:R-:W-:Y:S02]  /*7b10*/  IMAD.MOV.U32 R156, RZ, RZ, R6 ;  /* 0x000000ffff9c7224 */ /* 0x000fe400078e0006 */
.L_x_20609:
[----:B------:R-:W-:Y:S05]  /*7b20*/  BSYNC B1 ;  /* 0x0000000000017941 */ /* 0x000fea0003800000 */
.L_x_20607:
        /* <DEDUP_REMOVED lines=16> */
.L_x_20613:
[----:B------:R-:W-:Y:S05]  /*7c30*/  BSYNC B2 ;  /* 0x0000000000027941 */ /* 0x000fea0003800000 */
.L_x_20612:
        /* <DEDUP_REMOVED lines=43> */
.L_x_20611:
[----:B------:R-:W-:Y:S05]  /*7ef0*/  BSYNC B1 ;  /* 0x0000000000017941 */ /* 0x000fea0003800000 */
.L_x_20610:
        /* <DEDUP_REMOVED lines=22> */
.L_x_20615:
[----:B------:R-:W-:Y:S02]  /*8060*/  MOV R189, R6 ;  /* 0x0000000600bd7202 */ /* 0x000fe40000000f00 */
.L_x_20616:
[----:B------:R-:W-:Y:S05]  /*8070*/  BSYNC B1 ;  /* 0x0000000000017941 */ /* 0x000fea0003800000 */
.L_x_20614:
        /* <DEDUP_REMOVED lines=16> */
.L_x_20620:
[----:B------:R-:W-:Y:S05]  /*8180*/  BSYNC B2 ;  /* 0x0000000000027941 */ /* 0x000fea0003800000 */
.L_x_20619:
        /* <DEDUP_REMOVED lines=43> */
.L_x_20618:
[----:B------:R-:W-:Y:S05]  /*8440*/  BSYNC B1 ;  /* 0x0000000000017941 */ /* 0x000fea0003800000 */
.L_x_20617:
        /* <DEDUP_REMOVED lines=22> */
.L_x_20622:
[----:B------:R-:W-:Y:S02]  /*85b0*/  IMAD.MOV.U32 R189, RZ, RZ, R6 ;  /* 0x000000ffffbd7224 */ /* 0x000fe400078e0006 */
.L_x_20623:
[----:B------:R-:W-:Y:S05]  /*85c0*/  BSYNC B1 ;  /* 0x0000000000017941 */ /* 0x000fea0003800000 */
.L_x_20621:
        /* <DEDUP_REMOVED lines=16> */
.L_x_20627:
[----:B------:R-:W-:Y:S05]  /*86d0*/  BSYNC B2 ;  /* 0x0000000000027941 */ /* 0x000fea0003800000 */
.L_x_20626:
        /* <DEDUP_REMOVED lines=43> */
.L_x_20625:
[----:B------:R-:W-:Y:S05]  /*8990*/  BSYNC B1 ;  /* 0x0000000000017941 */ /* 0x000fea0003800000 */
.L_x_20624:
        /* <DEDUP_REMOVED lines=22> */
.L_x_20629:
[----:B------:R-:W-:Y:S02]  /*8b00*/  IMAD.MOV.U32 R158, RZ, RZ, R6 ;  /* 0x000000ffff9e7224 */ /* 0x000fe400078e0006 */
.L_x_20630:
[----:B------:R-:W-:Y:S05]  /*8b10*/  BSYNC B1 ;  /* 0x0000000000017941 */ /* 0x000fea0003800000 */
.L_x_20628:
        /* <DEDUP_REMOVED lines=16> */
.L_x_20634:
[----:B------:R-:W-:Y:S05]  /*8c20*/  BSYNC B2 ;  /* 0x0000000000027941 */ /* 0x000fea0003800000 */
.L_x_20633:
        /* <DEDUP_REMOVED lines=43> */
.L_x_20632:
[----:B------:R-:W-:Y:S05]  /*8ee0*/  BSYNC B1 ;  /* 0x0000000000017941 */ /* 0x000fea0003800000 */
.L_x_20631:
        /* <DEDUP_REMOVED lines=22> */
.L_x_20636:
[----:B------:R-:W-:Y:S02]  /*9050*/  IMAD.MOV.U32 R158, RZ, RZ, R6 ;  /* 0x000000ffff9e7224 */ /* 0x000fe400078e0006 */
.L_x_20637:
[----:B------:R-:W-:Y:S05]  /*9060*/  BSYNC B1 ;  /* 0x0000000000017941 */ /* 0x000fea0003800000 */
.L_x_20635:
        /* <DEDUP_REMOVED lines=18> */
.L_x_20641:
[----:B------:R-:W-:Y:S05]  /*9190*/  BSYNC B2 ;  /* 0x0000000000027941 */ /* 0x000fea0003800000 */
.L_x_20640:
        /* <DEDUP_REMOVED lines=43> */
.L_x_20639:
[----:B------:R-:W-:Y:S05]  /*9450*/  BSYNC B1 ;  /* 0x0000000000017941 */ /* 0x000fea0003800000 */
.L_x_20638:
[----:B------:R-:W0:Y:S01]  /*9460*/  I2F.U32 R157, R158 ;  /* 0x0000009e009d7306 */ /* 0x000e220000201000 */
[----:B------:R-:W-:Y:S01]  /*9470*/  HADD2.F32 R156, -RZ, R159.H1_H1 ;  /* 0x3000009fff9c7230 */ /* 0x000fe20000004100 */
[----:B------:R-:W-:Y:S02]  /*9480*/  SEL R204, RZ, 0x10000, P5 ;  /* 0x00010000ffcc7807 */ /* 0x000fe40002800000 */
[----:B------:R-:W-:Y:S02]  /*9490*/  SEL R208, RZ, 0x1, P1 ;  /* 0x00000001ffd07807 */ /* 0x000fe40000800000 */
        /* <DEDUP_REMOVED lines=13> */
[----:B------:R-:W-:Y:S01]  /*9570*/  FSEL R196, R156, RZ, !P1 ;  /* 0x000000ff9cc47208 */ /* 0x000fe20004800000 */
[----:B------:R-:W-:Y:S01]  /*9580*/  IMAD.WIDE.U32 R156, R202, 0x1000000, RZ ;  /* 0x01000000ca9c7825 */ /* 0x000fe200078e00ff */
[----:B------:R-:W-:Y:S01]  /*9590*/  LOP3.LUT R158, R203, R159, R204, 0xfe, !PT ;  /* 0x0000009fcb9e7212 */ /* 0x000fe200078efecc */
[----:B------:R-:W-:Y:S01]  /*95a0*/  @P0 HADD2.F32 R203, -RZ, R35.H1_H1 ;  /* 0x30000023ffcb0230 */ /* 0x000fe20000004100 */
[----:B------:R-:W-:Y:S01]  /*95b0*/  SEL R159, RZ, 0x1, P6 ;  /* 0x00000001ff9f7807 */ /* 0x000fe20003000000 */
[----:B------:R-:W-:Y:S01]  /*95c0*/  FMUL.FTZ R196, R87, R196 ;  /* 0x000000c457c47220 */ /* 0x000fe20000410000 */
[----:B------:R-:W-:Y:S02]  /*95d0*/  LOP3.LUT R206, R206, R156, R208, 0xfe, !PT ;  /* 0x0000009ccece7212 */ /* 0x000fe400078efed0 */
[----:B------:R-:W-:Y:S01]  /*95e0*/  LOP3.LUT R213, R157, R158, R213, 0xfe, !PT ;  /* 0x0000009e9dd57212 */ /* 0x000fe200078efed5 */
[----:B------:R-:W-:Y:S01]  /*95f0*/  @P0 FADD.FTZ R196, R203, R196 ;  /* 0x000000c4cbc40221 */ /* 0x000fe20000010000 */
[----:B------:R-:W-:-:S02]  /*9600*/  LEA R204, P0, R212, c[0x0][0x188], 0x4 ;  /* 0x00006200d4cc7a11 */ /* 0x000fc400078020ff */
[----:B------:R-:W-:Y:S02]  /*9610*/  LEA R202, P1, R212, c[0x0][0x190], 0x3 ;  /* 0x00006400d4ca7a11 */ /* 0x000fe400078218ff */
[----:B------:R-:W-:Y:S02]  /*9620*/  LOP3.LUT R206, R206, R159, RZ, 0xfc, !PT ;  /* 0x0000009fcece7212 */ /* 0x000fe400078efcff */
[----:B------:R-:W-:Y:S02]  /*9630*/  F2FP.PACK_AB R158, R190, R179 ;  /* 0x000000b3be9e723e */ /* 0x000fe400000000ff */
[----:B------:R-:W-:Y:S02]  /*9640*/  F2FP.PACK_AB R157, R180, R167 ;  /* 0x000000a7b49d723e */ /* 0x000fe400000000ff */
[----:B------:R-:W-:Y:S02]  /*9650*/  F2FP.PACK_AB R156, R169, R0 ;  /* 0x00000000a99c723e */ /* 0x000fe400000000ff */
[----:B------:R-:W-:-:S02]  /*9660*/  LEA.HI.X R205, R212, c[0x0][0x18c], RZ, 0x4, P0 ;  /* 0x00006300d4cd7a11 */ /* 0x000fc400000f24ff */
[----:B------:R-:W-:Y:S02]  /*9670*/  F2FP.PACK_AB R159, R196, R189 ;  /* 0x000000bdc49f723e */ /* 0x000fe400000000ff */
[C---:B------:R-:W-:Y:S02]  /*9680*/  LEA.HI.X R203, R212.reuse, c[0x0][0x194], RZ, 0x3, P1 ;  /* 0x00006500d4cb7a11 */ /* 0x040fe400008f1cff */
[----:B------:R-:W-:Y:S01]  /*9690*/  LOP3.LUT R207, R207, R213, R209, 0xfe, !PT ;  /* 0x000000d5cfcf7212 */ /* 0x000fe200078efed1 */
[----:B------:R0:W-:Y:S01]  /*96a0*/  STG.E.128 [R204.64], R156 ;  /* 0x0000009ccc007986 */ /* 0x0001e2000c101d04 */
[----:B------:R-:W-:-:S03]  /*96b0*/  IADD3 R212, R212, 0x20, RZ ;  /* 0x00000020d4d47810 */ /* 0x000fc60007ffe0ff */
[----:B------:R0:W-:Y:S04]  /*96c0*/  STG.E.64 [R202.64], R206 ;  /* 0x000000ceca007986 */ /* 0x0001e8000c101b04 */
.L_x_20585:
[----:B------:R-:W-:Y:S05]  /*96d0*/  BSYNC B0 ;  /* 0x0000000000007941 */ /* 0x000fea0003800000 */
.L_x_20584:
        /* <DEDUP_REMOVED lines=23> */
.L_x_20645:
[----:B0-----:R-:W-:Y:S02]  /*9850*/  IMAD.MOV.U32 R165, RZ, RZ, R6 ;  /* 0x000000ffffa57224 */ /* 0x001fe400078e0006 */
.L_x_20646:
[----:B------:R-:W-:Y:S05]  /*9860*/  BSYNC B1 ;  /* 0x0000000000017941 */ /* 0x000fea0003800000 */
.L_x_20644:
        /* <DEDUP_REMOVED lines=16> */
.L_x_20650:
[----:B------:R-:W-:Y:S05]  /*9970*/  BSYNC B2 ;  /* 0x0000000000027941 */ /* 0x000fea0003800000 */
.L_x_20649:
        /* <DEDUP_REMOVED lines=43> */
.L_x_20648:
[----:B------:R-:W-:Y:S05]  /*9c30*/  BSYNC B1 ;  /* 0x0000000000017941 */ /* 0x000fea0003800000 */
.L_x_20647:
        /* <DEDUP_REMOVED lines=25> */
.L_x_20652:
[----:B------:R-:W-:Y:S02]  /*9dd0*/  IMAD.MOV.U32 R165, RZ, RZ, R6 ;  /* 0x000000ffffa57224 */ /* 0x000fe400078e0006 */
.L_x_20653:
[----:B------:R-:W-:Y:S05]  /*9de0*/  BSYNC B1 ;  /* 0x0000000000017941 */ /* 0x000fea0003800000 */
.L_x_20651:
        /* <DEDUP_REMOVED lines=16> */
.L_x_20657:
[----:B------:R-:W-:Y:S05]  /*9ef0*/  BSYNC B2 ;  /* 0x0000000000027941 */ /* 0x000fea0003800000 */
.L_x_20656:
        /* <DEDUP_REMOVED lines=43> */
.L_x_20655:
[----:B------:R-:W-:Y:S05]  /*a1b0*/  BSYNC B1 ;  /* 0x0000000000017941 */ /* 0x000fea0003800000 */
.L_x_20654:
        /* <DEDUP_REMOVED lines=24> */
.L_x_20659:
[----:B------:R-:W-:Y:S02]  /*a340*/  MOV R156, R6 ;  /* 0x00000006009c7202 */ /* 0x000fe40000000f00 */
.L_x_20660:
[----:B------:R-:W-:Y:S05]  /*a350*/  BSYNC B1 ;  /* 0x0000000000017941 */ /* 0x000fea0003800000 */
.L_x_20658:
        /* <DEDUP_REMOVED lines=16> */
.L_x_20664:
[----:B------:R-:W-:Y:S05]  /*a460*/  BSYNC B2 ;  /* 0x0000000000027941 */ /* 0x000fea0003800000 */
.L_x_20663:
        /* <DEDUP_REMOVED lines=43> */
.L_x_20662:
[----:B------:R-:W-:Y:S05]  /*a720*/  BSYNC B1 ;  /* 0x0000000000017941 */ /* 0x000fea0003800000 */
.L_x_20661:
        /* <DEDUP_REMOVED lines=22> */
.L_x_20666:
[----:B------:R-:W-:Y:S02]  /*a890*/  IMAD.MOV.U32 R156, RZ, RZ, R6 ;  /* 0x000000ffff9c7224 */ /* 0x000fe400078e0006 */
.L_x_20667:
[----:B------:R-:W-:Y:S05]  /*a8a0*/  BSYNC B1 ;  /* 0x0000000000017941 */ /* 0x000fea0003800000 */
.L_x_20665:
        /* <DEDUP_REMOVED lines=16> */
.L_x_20671:
[----:B------:R-:W-:Y:S05]  /*a9b0*/  BSYNC B2 ;  /* 0x0000000000027941 */ /* 0x000fea0003800000 */
.L_x_20670:
        /* <DEDUP_REMOVED lines=43> */
.L_x_20669:
[----:B------:R-:W-:Y:S05]  /*ac70*/  BSYNC B1 ;  /* 0x0000000000017941 */ /* 0x000fea0003800000 */
.L_x_20668:
        /* <DEDUP_REMOVED lines=22> */
.L_x_20673:
[----:B------:R-:W-:Y:S02]  /*ade0*/  IMAD.MOV.U32 R191, RZ, RZ, R6 ;  /* 0x000000ffffbf7224 */ /* 0x000fe400078e0006 */
.L_x_20674:
[----:B------:R-:W-:Y:S05]  /*adf0*/  BSYNC B1 ;  /* 0x0000000000017941 */ /* 0x000fea0003800000 */
.L_x_20672:
        /* <DEDUP_REMOVED lines=16> */
.L_x_20678:
[----:B------:R-:W-:Y:S05]  /*af00*/  BSYNC B2 ;  /* 0x0000000000027941 */ /* 0x000fea0003800000 */
.L_x_20677:
        /* <DEDUP_REMOVED lines=43> */
.L_x_20676:
[----:B------:R-:W-:Y:S05]  /*b1c0*/  BSYNC B1 ;  /* 0x0000000000017941 */ /* 0x000fea0003800000 */
.L_x_20675:
        /* <DEDUP_REMOVED lines=22> */
.L_x_20680:
[----:B------:R-:W-:Y:S02]  /*b330*/  IMAD.MOV.U32 R192, RZ, RZ, R6 ;  /* 0x000000ffffc07224 */ /* 0x000fe400078e0006 */
.L_x_20681:
[----:B------:R-:W-:Y:S05]  /*b340*/  BSYNC B1 ;  /* 0x0000000000017941 */ /* 0x000fea0003800000 */
.L_x_20679:
        /* <DEDUP_REMOVED lines=16> */
.L_x_20685:
[----:B------:R-:W-:Y:S05]  /*b450*/  BSYNC B2 ;  /* 0x0000000000027941 */ /* 0x000fea0003800000 */
.L_x_20684:
        /* <DEDUP_REMOVED lines=43> */
.L_x_20683:
[----:B------:R-:W-:Y:S05]  /*b710*/  BSYNC B1 ;  /* 0x0000000000017941 */ /* 0x000fea0003800000 */
.L_x_20682:
        /* <DEDUP_REMOVED lines=22> */
.L_x_20687:
[----:B------:R-:W-:Y:S02]  /*b880*/  MOV R158, R6 ;  /* 0x00000006009e7202 */ /* 0x000fe40000000f00 */
.L_x_20688:
[----:B------:R-:W-:Y:S05]  /*b890*/  BSYNC B1 ;  /* 0x0000000000017941 */ /* 0x000fea0003800000 */
.L_x_20686:
        /* <DEDUP_REMOVED lines=16> */
.L_x_20692:
[----:B------:R-:W-:Y:S05]  /*b9a0*/  BSYNC B2 ;  /* 0x0000000000027941 */ /* 0x000fea0003800000 */
.L_x_20691:
        /* <DEDUP_REMOVED lines=43> */
.L_x_20690:
[----:B------:R-:W-:Y:S05]  /*bc60*/  BSYNC B1 ;  /* 0x0000000000017941 */ /* 0x000fea0003800000 */
.L_x_20689:
        /* <DEDUP_REMOVED lines=22> */
.L_x_20694:
[----:B------:R-:W-:Y:S02]  /*bdd0*/  IMAD.MOV.U32 R158, RZ, RZ, R6 ;  /* 0x000000ffff9e7224 */ /* 0x000fe400078e0006 */
.L_x_20695:
[----:B------:R-:W-:Y:S05]  /*bde0*/  BSYNC B1 ;  /* 0x0000000000017941 */ /* 0x000fea0003800000 */
.L_x_20693:
        /* <DEDUP_REMOVED lines=18> */
.L_x_20699:
[----:B------:R-:W-:Y:S05]  /*bf10*/  BSYNC B2 ;  /* 0x0000000000027941 */ /* 0x000fea0003800000 */
.L_x_20698:
        /* <DEDUP_REMOVED lines=43> */
.L_x_20697:
[----:B------:R-:W-:Y:S05]  /*c1d0*/  BSYNC B1 ;  /* 0x0000000000017941 */ /* 0x000fea0003800000 */
.L_x_20696:
        /* <DEDUP_REMOVED lines=39> */
.L_x_20643:
[----:B------:R-:W-:Y:S05]  /*c450*/  BSYNC B0 ;  /* 0x0000000000007941 */ /* 0x000fea0003800000 */
.L_x_20642:
        /* <DEDUP_REMOVED lines=23> */
.L_x_20703:
[----:B0-----:R-:W-:Y:S02]  /*c5d0*/  IMAD.MOV.U32 R173, RZ, RZ, R6 ;  /* 0x000000ffffad7224 */ /* 0x001fe400078e0006 */
.L_x_20704:
[----:B------:R-:W-:Y:S05]  /*c5e0*/  BSYNC B1 ;  /* 0x0000000000017941 */ /* 0x000fea0003800000 */
.L_x_20702:
        /* <DEDUP_REMOVED lines=16> */
.L_x_20708:
[----:B------:R-:W-:Y:S05]  /*c6f0*/  BSYNC B2 ;  /* 0x0000000000027941 */ /* 0x000fea0003800000 */
.L_x_20707:
        /* <DEDUP_REMOVED lines=43> */
.L_x_20706:
[----:B------:R-:W-:Y:S05]  /*c9b0*/  BSYNC B1 ;  /* 0x0000000000017941 */ /* 0x000fea0003800000 */
.L_x_20705:
        /* <DEDUP_REMOVED lines=25> */
.L_x_20710:
[----:B------:R-:W-:Y:S02]  /*cb50*/  IMAD.MOV.U32 R177, RZ, RZ, R6 ;  /* 0x000000ffffb17224 */ /* 0x000fe400078e0006 */
.L_x_20711:
[----:B------:R-:W-:Y:S05]  /*cb60*/  BSYNC B1 ;  /* 0x0000000000017941 */ /* 0x000fea0003800000 */
.L_x_20709:
        /* <DEDUP_REMOVED lines=16> */
.L_x_20715:
[----:B------:R-:W-:Y:S05]  /*cc70*/  BSYNC B2 ;  /* 0x0000000000027941 */ /* 0x000fea0003800000 */
.L_x_20714:
        /* <DEDUP_REMOVED lines=43> */
.L_x_20713:
[----:B------:R-:W-:Y:S05]  /*cf30*/  BSYNC B1 ;  /* 0x0000000000017941 */ /* 0x000fea0003800000 */
.L_x_20712:
        /* <DEDUP_REMOVED lines=24> */
.L_x_20717:
[----:B------:R-:W-:Y:S02]  /*d0c0*/  IMAD.MOV.U32 R156, RZ, RZ, R6 ;  /* 0x000000ffff9c7224 */ /* 0x000fe400078e0006 */
.L_x_20718:
[----:B------:R-:W-:Y:S05]  /*d0d0*/  BSYNC B1 ;  /* 0x0000000000017941 */ /* 0x000fea0003800000 */
.L_x_20716:
        /* <DEDUP_REMOVED lines=16> */
.L_x_20722:
[----:B------:R-:W-:Y:S05]  /*d1e0*/  BSYNC B2 ;  /* 0x0000000000027941 */ /* 0x000fea0003800000 */
.L_x_20721:
        /* <DEDUP_REMOVED lines=43> */
.L_x_20720:
[----:B------:R-:W-:Y:S05]  /*d4a0*/  BSYNC B1 ;  /* 0x0000000000017941 */ /* 0x000fea0003800000 */
.L_x_20719:
        /* <DEDUP_REMOVED lines=22> */
.L_x_20724:
[----:B------:R-:W-:Y:S02]  /*d610*/  IMAD.MOV.U32 R156, RZ, RZ, R6 ;  /* 0x000000ffff9c7224 */ /* 0x000fe400078e0006 */
.L_x_20725:
[----:B------:R-:W-:Y:S05]  /*d620*/  BSYNC B1 ;  /* 0x0000000000017941 */ /* 0x000fea0003800000 */
.L_x_20723:
        /* <DEDUP_REMOVED lines=16> */
.L_x_20729:
[----:B------:R-:W-:Y:S05]  /*d730*/  BSYNC B2 ;  /* 0x0000000000027941 */ /* 0x000fea0003800000 */
.L_x_20728:
        /* <DEDUP_REMOVED lines=43> */
.L_x_20727:
[----:B------:R-:W-:Y:S05]  /*d9f0*/  BSYNC B1 ;  /* 0x0000000000017941 */ /* 0x000fea0003800000 */
.L_x_20726:
        /* <DEDUP_REMOVED lines=22> */
.L_x_20731:
[----:B------:R-:W-:Y:S02]  /*db60*/  MOV R193, R6 ;  /* 0x0000000600c17202 */ /* 0x000fe40000000f00 */
.L_x_20732:
[----:B------:R-:W-:Y:S05]  /*db70*/  BSYNC B1 ;  /* 0x0000000000017941 */ /* 0x000fea0003800000 */
.L_x_20730:
        /* <DEDUP_REMOVED lines=16> */
.L_x_20736:
[----:B------:R-:W-:Y:S05]  /*dc80*/  BSYNC B2 ;  /* 0x0000000000027941 */ /* 0x000fea0003800000 */
.L_x_20735:
        /* <DEDUP_REMOVED lines=43> */
.L_x_20734:
[----:B------:R-:W-:Y:S05]  /*df40*/  BSYNC B1 ;  /* 0x0000000000017941 */ /* 0x000fea0003800000 */
.L_x_20733:
        /* <DEDUP_REMOVED lines=22> */
.L_x_20738:
[----:B------:R-:W-:Y:S02]  /*e0b0*/  IMAD.MOV.U32 R193, RZ, RZ, R6 ;  /* 0x000000ffffc17224 */ /* 0x000fe400078e0006 */
.L_x_20739:
[----:B------:R-:W-:Y:S05]  /*e0c0*/  BSYNC B1 ;  /* 0x0000000000017941 */ /* 0x000fea0003800000 */
.L_x_20737:
        /* <DEDUP_REMOVED lines=16> */
.L_x_20743:
[----:B------:R-:W-:Y:S05]  /*e1d0*/  BSYNC B2 ;  /* 0x0000000000027941 */ /* 0x000fea0003800000 */
.L_x_20742:
        /* <DEDUP_REMOVED lines=43> */
.L_x_20741:
[----:B------:R-:W-:Y:S05]  /*e490*/  BSYNC B1 ;  /* 0x0000000000017941 */ /* 0x000fea0003800000 */
.L_x_20740:
        /* <DEDUP_REMOVED lines=22> */
.L_x_20745:
[----:B------:R-:W-:Y:S02]  /*e600*/  IMAD.MOV.U32 R158, RZ, RZ, R6 ;  /* 0x000000ffff9e7224 */ /* 0x000fe400078e0006 */
.L_x_20746:
[----:B------:R-:W-:Y:S05]  /*e610*/  BSYNC B1 ;  /* 0x0000000000017941 */ /* 0x000fea0003800000 */
.L_x_20744:
        /* <DEDUP_REMOVED lines=16> */
.L_x_20750:
[----:B------:R-:W-:Y:S05]  /*e720*/  BSYNC B2 ;  /* 0x0000000000027941 */ /* 0x000fea0003800000 */
.L_x_20749:
        /* <DEDUP_REMOVED lines=43> */
.L_x_20748:
[----:B------:R-:W-:Y:S05]  /*e9e0*/  BSYNC B1 ;  /* 0x0000000000017941 */ /* 0x000fea0003800000 */
.L_x_20747:
        /* <DEDUP_REMOVED lines=22> */
.L_x_20752:
[----:B------:R-:W-:Y:S02]  /*eb50*/  MOV R158, R6 ;  /* 0x00000006009e7202 */ /* 0x000fe40000000f00 */
.L_x_20753:
[----:B------:R-:W-:Y:S05]  /*eb60*/  BSYNC B1 ;  /* 0x0000000000017941 */ /* 0x000fea0003800000 */
.L_x_20751:
        /* <DEDUP_REMOVED lines=18> */
.L_x_20757:
[----:B------:R-:W-:Y:S05]  /*ec90*/  BSYNC B2 ;  /* 0x0000000000027941 */ /* 0x000fea0003800000 */
.L_x_20756:
        /* <DEDUP_REMOVED lines=43> */
.L_x_20755:
[----:B------:R-:W-:Y:S05]  /*ef50*/  BSYNC B1 ;  /* 0x0000000000017941 */ /* 0x000fea0003800000 */
.L_x_20754:
        /* <DEDUP_REMOVED lines=14> */
[----:B------:R-:W-:Y:S01]  /*f040*/  IMAD.WIDE.U32 R206, R206, 0x100, RZ ;  /* 0x00000100cece7825 */ /* 0x000fe200078e00ff */
[----:B------:R-:W-:Y:S02]  /*f050*/  SEL R159, RZ, 0x1, P6 ;  /* 0x00000001ff9f7807 */ /* 0x000fe40003000000 */
[----:B------:R-:W-:Y:S02]  /*f060*/  FSETP.GTU.FTZ.AND P1, PT, R157, c[0x0][0x1e4], PT ;  /* 0x000079009d007a0b */ /* 0x000fe40003f3c000 */
[----:B------:R-:W-:Y:S02]  /*f070*/  F2FP.PACK_AB R158, R194, R175 ;  /* 0x000000afc29e723e */ /* 0x000fe400000000ff */
[----:B------:R-:W-:-:S02]  /*f080*/  SEL R211, RZ, 0x1000000, P1 ;  /* 0x01000000ffd37807 */ /* 0x000fc40000800000 */
[----:B------:R-:W-:Y:S01]  /*f090*/  FSEL R198, R156, RZ, !P1 ;  /* 0x000000ff9cc67208 */ /* 0x000fe20004800000 */
[----:B------:R-:W-:Y:S01]  /*f0a0*/  IMAD.WIDE.U32 R156, R202, 0x1000000, RZ ;  /* 0x01000000ca9c7825 */ /* 0x000fe200078e00ff */
[----:B------:R-:W-:Y:S01]  /*f0b0*/  LOP3.LUT R211, R204, R211, R205, 0xfe, !PT ;  /* 0x000000d3ccd37212 */ /* 0x000fe200078efecd */
[----:B------:R-:W-:Y:S01]  /*f0c0*/  @P0 HADD2.F32 R205, -RZ, R35.H1_H1 ;  /* 0x30000023ffcd0230 */ /* 0x000fe20000004100 */
[----:B------:R-:W-:Y:S01]  /*f0d0*/  LEA R202, P1, R212, c[0x0][0x190], 0x3 ;  /* 0x00006400d4ca7a11 */ /* 0x000fe200078218ff */
[----:B------:R-:W-:Y:S01]  /*f0e0*/  FMUL.FTZ R198, R39, R198 ;  /* 0x000000c627c67220 */ /* 0x000fe20000410000 */
[----:B------:R-:W-:Y:S02]  /*f0f0*/  LOP3.LUT R206, R206, R156, R208, 0xfe, !PT ;  /* 0x0000009ccece7212 */ /* 0x000fe400078efed0 */
[----:B------:R-:W-:Y:S01]  /*f100*/  LOP3.LUT R211, R157, R211, R203, 0xfe, !PT ;  /* 0x000000d39dd37212 */ /* 0x000fe200078efecb */
[----:B------:R-:W-:Y:S01]  /*f110*/  @P0 FADD.FTZ R198, R205, R198 ;  /* 0x000000c6cdc60221 */ /* 0x000fe20000010000 */
[----:B------:R-:W-:-:S02]  /*f120*/  LEA R204, P0, R212, c[0x0][0x188], 0x4 ;  /* 0x00006200d4cc7a11 */ /* 0x000fc400078020ff */
[----:B------:R-:W-:Y:S02]  /*f130*/  LOP3.LUT R206, R206, R159, RZ, 0xfc, !PT ;  /* 0x0000009fcece7212 */ /* 0x000fe400078efcff */
[----:B------:R-:W-:Y:S02]  /*f140*/  F2FP.PACK_AB R157, R177, R174 ;  /* 0x000000aeb19d723e */ /* 0x000fe400000000ff */
[----:B------:R-:W-:Y:S02]  /*f150*/  F2FP.PACK_AB R156, R173, R164 ;  /* 0x000000a4ad9c723e */ /* 0x000fe400000000ff */
[----:B------:R-:W-:Y:S02]  /*f160*/  LEA.HI.X R205, R212, c[0x0][0x18c], RZ, 0x4, P0 ;  /* 0x00006300d4cd7a11 */ /* 0x000fe400000f24ff */
[----:B------:R-:W-:Y:S02]  /*f170*/  F2FP.PACK_AB R159, R198, R193 ;  /* 0x000000c1c69f723e */ /* 0x000fe400000000ff */
[----:B------:R-:W-:-:S02]  /*f180*/  LEA.HI.X R203, R212, c[0x0][0x194], RZ, 0x3, P1 ;  /* 0x00006500d4cb7a11 */ /* 0x000fc400008f1cff */
[----:B------:R-:W-:Y:S01]  /*f190*/  LOP3.LUT R207, R207, R211, R209, 0xfe, !PT ;  /* 0x000000d3cfcf7212 */ /* 0x000fe200078efed1 */
[----:B------:R0:W-:Y:S04]  /*f1a0*/  STG.E.128 [R204.64], R156 ;  /* 0x0000009ccc007986 */ /* 0x0001e8000c101d04 */
[----:B------:R0:W-:Y:S02]  /*f1b0*/  STG.E.64 [R202.64], R206 ;  /* 0x000000ceca007986 */ /* 0x0001e4000c101b04 */
.L_x_20701:
[----:B------:R-:W-:Y:S05]  /*f1c0*/  BSYNC B0 ;  /* 0x0000000000007941 */ /* 0x000fea0003800000 */
.L_x_20700:
        /* <DEDUP_REMOVED lines=49> */
.L_x_20772:
        /* <DEDUP_REMOVED lines=102> */
.L_x_20773:
[----:B------:R-:W-:Y:S01]  /*fb40*/  FMUL.FTZ R156, R203, R203 ;  /* 0x000000cbcb9c7220 */ /* 0x000fe20000410000 */
[----:B------:R-:W-:Y:S01]  /*fb50*/  ISETP.NE.AND P0, PT, RZ, UR6, PT ;  /* 0x00000006ff007c0c */ /* 0x000fe2000bf05270 */
[----:B-1----:R-:W-:Y:S01]  /*fb60*/  FADD.FTZ R205, R205, R202 ;  /* 0x000000cacdcd7221 */ /* 0x002fe20000010000 */
[----:B------:R-:W-:Y:S01]  /*fb70*/  MOV R158, c[0x0][0x1e0] ;  /* 0x00007800009e7a02 */ /* 0x000fe20000000f00 */
[----:B------:R-:W-:Y:S01]  /*fb80*/  @!P4 IMAD.MOV.U32 R159, RZ, RZ, 0x4 ;  /* 0x00000004ff9fc424 */ /* 0x000fe200078e00ff */
[----:B------:R-:W-:Y:S01]  /*fb90*/  FSEL R157, R156, RZ, P0 ;  /* 0x000000ff9c9d7208 */ /* 0x000fe20000000000 */
[----:B------:R-:W-:Y:S01]  /*fba0*/  BSSY B0, `(.L_x_20760) ;  /* 0x000002c000007945 */ /* 0x000fe20003800000 */
[----:B------:R-:W-:Y:S01]  /*fbb0*/  LOP3.LUT P1, RZ, R5, 0x8, RZ, 0xc0, !PT ;  /* 0x0000000805ff7812 */ /* 0x000fe2000782c0ff */
        /* <DEDUP_REMOVED lines=42> */
.L_x_20761:
[----:B------:R-:W-:Y:S05]  /*fe60*/  BSYNC B0 ;  /* 0x0000000000007941 */ /* 0x000fea0003800000 */
.L_x_20760:
        /* <DEDUP_REMOVED lines=30> */
[----:B------:R-:W-:-:S03]  /*10050*/  IMAD.MOV.U32 R209, RZ, RZ, 0x10 ;  /* 0x00000010ffd17424 */ /* 0x000fc600078e00ff */
[----:B------:R-:W-:Y:S01]  /*10060*/  F2FP.PACK_AB R159, R214, R207 ;  /* 0x000000cfd69f723e */ /* 0x000fe200000000ff */
[C---:B------:R-:W-:Y:S01]  /*10070*/  IMAD.WIDE.U32 R202, R4.reuse, R209, c[0x0][0x208] ;  /* 0x0000820004ca7625 */ /* 0x040fe200078e00d1 */
[----:B------:R-:W-:-:S04]  /*10080*/  IADD3 R4, R4, 0x20, RZ ;  /* 0x0000002004047810 */ /* 0x000fc80007ffe0ff */
[----:B------:R0:W-:Y:S03]  /*10090*/  STG.E.128 [R202.64], R156 ;  /* 0x0000009cca007986 */ /* 0x0001e6000c101d04 */
.L_x_20763:
[----:B------:R-:W-:Y:S05]  /*100a0*/  BSYNC B0 ;  /* 0x0000000000007941 */ /* 0x000fea0003800000 */
.L_x_20762:
        /* <DEDUP_REMOVED lines=35> */
.L_x_20765:
[----:B------:R-:W-:Y:S05]  /*102e0*/  BSYNC B0 ;  /* 0x0000000000007941 */ /* 0x000fea0003800000 */
.L_x_20764:
[----:B------:R-:W-:Y:S01]  /*102f0*/  LOP3.LUT P0, RZ, R5, 0x20, RZ, 0xc0, !PT ;  /* 0x0000002005ff7812 */ /* 0x000fe2000780c0ff */
        /* <DEDUP_REMOVED lines=34> */
.L_x_20767:
[----:B------:R-:W-:Y:S05]  /*10520*/  BSYNC B0 ;  /* 0x0000000000007941 */ /* 0x000fea0003800000 */
.L_x_20766:
        /* <DEDUP_REMOVED lines=29> */
[----:B------:R-:W-:Y:S01]  /*10700*/  IMAD.MOV.U32 R207, RZ, RZ, 0x10 ;  /* 0x00000010ffcf7424 */ /* 0x000fe200078e00ff */
[----:B------:R-:W-:Y:S02]  /*10710*/  F2FP.PACK_AB R159, R204, R159 ;  /* 0x0000009fcc9f723e */ /* 0x000fe400000000ff */
[----:B------:R-:W-:Y:S01]  /*10720*/  F2FP.PACK_AB R157, R206, R157 ;  /* 0x0000009dce9d723e */ /* 0x000fe200000000ff */
[----:B------:R-:W-:-:S05]  /*10730*/  IMAD.WIDE.U32 R202, R4, R207, c[0x0][0x208] ;  /* 0x0000820004ca7625 */ /* 0x000fca00078e00cf */
[----:B------:R0:W-:Y:S02]  /*10740*/  STG.E.128 [R202.64], R156 ;  /* 0x0000009cca007986 */ /* 0x0001e4000c101d04 */
.L_x_20769:
[----:B------:R-:W-:Y:S05]  /*10750*/  BSYNC B0 ;  /* 0x0000000000007941 */ /* 0x000fea0003800000 */
.L_x_20768:
[----:B01----:R-:W-:-:S04]  /*10760*/  IMAD.MOV.U32 R157, RZ, RZ, 0x4 ;  /* 0x00000004ff9d7424 */ /* 0x003fc800078e00ff */
[----:B------:R-:W-:-:S05]  /*10770*/  IMAD R16, R157, c[0x0][0x160], R16 ;  /* 0x000058009d107a24 */ /* 0x000fca00078e0210 */
[----:B------:R-:W-:-:S13]  /*10780*/  ISETP.GE.AND P0, PT, R16, c[0x0][0x164], PT ;  /* 0x0000590010007a0c */ /* 0x000fda0003f06270 */
[----:B-----5:R-:W-:Y:S01]  /*10790*/  @P0 CALL.REL.NOINC `(.L_x_20770) ;  /* 0x0000001000000944 */ /* 0x020fe20003c00000 */
[----:B------:R-:W-:Y:S05]  /*107a0*/  BRA `(.L_x_20771) ;  /* 0xffff05d000007947 */ /* 0x000fea000383ffff */
.L_x_20770:
[----:B------:R-:W-:Y:S05]  /*107b0*/  EXIT ;  /* 0x000000000000794d */ /* 0x000fea0003800000 */
.L_x_20758:
[----:B------:R-:W-:Y:S01]  /*107c0*/  MOV R158, R159 ;  /* 0x0000009f009e7202 */ /* 0x000fe20000000f00 */
[----:B------:R-:W-:Y:S01]  /*107d0*/  IMAD.MOV.U32 R205, RZ, RZ, 0x1 ;  /* 0x00000001ffcd7424 */ /* 0x000fe200078e00ff */
[----:B------:R-:W-:Y:S01]  /*107e0*/  MOV R207, 0xffffffff ;  /* 0xffffffff00cf7802 */ /* 0x000fe20000000f00 */
[----:B------:R-:W-:Y:S01]  /*107f0*/  IMAD.MOV.U32 R204, RZ, RZ, 0x1f ;  /* 0x0000001fffcc7424 */ /* 0x000fe200078e00ff */
[----:B------:R-:W-:Y:S02]  /*10800*/  MOV R156, 0x10820 ;  /* 0x00010820009c7802 */ /* 0x000fe40000000f00 */
[----:B-----5:R-:W-:Y:S05]  /*10810*/  CALL.REL.NOINC `($__internal_92_$__cuda_sm70_shflsync_bfly_p) ;  /* 0x000008d000007944 */ /* 0x020fea0003c00000 */
[----:B-1----:R-:W-:Y:S01]  /*10820*/  IMAD.MOV.U32 R156, RZ, RZ, R205 ;  /* 0x000000ffff9c7224 */ /* 0x002fe200078e00cd */
[----:B0-----:R-:W-:Y:S05]  /*10830*/  BRA `(.L_x_20772) ;  /* 0xffffeca000007947 */ /* 0x001fea000383ffff */
.L_x_20759:
[----:B------:R-:W-:Y:S01]  /*10840*/  HFMA2.MMA R205, -RZ, RZ, 0, 1.1920928955078125e-07 ;  /* 0x00000002ffcd7435 */ /* 0x000fe200000001ff */
[----:B------:R-:W-:Y:S01]  /*10850*/  IMAD.MOV.U32 R158, RZ, RZ, R206 ;  /* 0x000000ffff9e7224 */ /* 0x000fe200078e00ce */
[----:B------:R-:W-:Y:S01]  /*10860*/  MOV R156, 0x108a0 ;  /* 0x000108a0009c7802 */ /* 0x000fe20000000f00 */
[----:B------:R-:W-:Y:S02]  /*10870*/  IMAD.MOV.U32 R204, RZ, RZ, 0x1f ;  /* 0x0000001fffcc7424 */ /* 0x000fe400078e00ff */
[----:B------:R-:W-:-:S02]  /*10880*/  IMAD.MOV.U32 R207, RZ, RZ, -0x1 ;  /* 0xffffffffffcf7424 */ /* 0x000fc400078e00ff */
[----:B0----5:R-:W-:Y:S05]  /*10890*/  CALL.REL.NOINC `($__internal_92_$__cuda_sm70_shflsync_bfly_p) ;  /* 0x0000085000007944 */ /* 0x021fea0003c00000 */
[----:B01----:R-:W-:Y:S01]  /*108a0*/  FADD.FTZ R158, R206, R205 ;  /* 0x000000cdce9e7221 */ /* 0x003fe20000010000 */
[----:B------:R-:W-:Y:S01]  /*108b0*/  MOV R205, 0x4 ;  /* 0x0000000400cd7802 */ /* 0x000fe20000000f00 */
[----:B------:R-:W-:Y:S01]  /*108c0*/  IMAD.MOV.U32 R204, RZ, RZ, 0x1f ;  /* 0x0000001fffcc7424 */ /* 0x000fe200078e00ff */
[----:B------:R-:W-:Y:S01]  /*108d0*/  MOV R156, 0x10900 ;  /* 0x00010900009c7802 */ /* 0x000fe20000000f00 */
[----:B------:R-:W-:-:S02]  /*108e0*/  IMAD.MOV.U32 R207, RZ, RZ, -0x1 ;  /* 0xffffffffffcf7424 */ /* 0x000fc400078e00ff */
[----:B------:R-:W-:Y:S05]  /*108f0*/  CALL.REL.NOINC `($__internal_92_$__cuda_sm70_shflsync_bfly_p) ;  /* 0x000007f000007944 */ /* 0x000fea0003c00000 */
[----:B01----:R-:W-:Y:S01]  /*10900*/  FADD.FTZ R158, R158, R205 ;  /* 0x000000cd9e9e7221 */ /* 0x003fe20000010000 */
[----:B------:R-:W-:Y:S01]  /*10910*/  HFMA2.MMA R205, -RZ, RZ, 0, 4.76837158203125e-07 ;  /* 0x00000008ffcd7435 */ /* 0x000fe200000001ff */
[----:B------:R-:W-:Y:S01]  /*10920*/  IMAD.MOV.U32 R204, RZ, RZ, 0x1f ;  /* 0x0000001fffcc7424 */ /* 0x000fe200078e00ff */
[----:B------:R-:W-:Y:S01]  /*10930*/  MOV R156, 0x10960 ;  /* 0x00010960009c7802 */ /* 0x000fe20000000f00 */
[----:B------:R-:W-:-:S03]  /*10940*/  IMAD.MOV.U32 R207, RZ, RZ, -0x1 ;  /* 0xffffffffffcf7424 */ /* 0x000fc600078e00ff */
[----:B------:R-:W-:Y:S05]  /*10950*/  CALL.REL.NOINC `($__internal_92_$__cuda_sm70_shflsync_bfly_p) ;  /* 0x0000079000007944 */ /* 0x000fea0003c00000 */
[----:B01----:R-:W-:Y:S01]  /*10960*/  FADD.FTZ R158, R158, R205 ;  /* 0x000000cd9e9e7221 */ /* 0x003fe20000010000 */
[----:B------:R-:W-:Y:S01]  /*10970*/  MOV R205, 0x10 ;  /* 0x0000001000cd7802 */ /* 0x000fe20000000f00 */
[----:B------:R-:W-:Y:S01]  /*10980*/  IMAD.MOV.U32 R204, RZ, RZ, 0x1f ;  /* 0x0000001fffcc7424 */ /* 0x000fe200078e00ff */
[----:B------:R-:W-:Y:S01]  /*10990*/  MOV R156, 0x109c0 ;  /* 0x000109c0009c7802 */ /* 0x000fe20000000f00 */
[----:B------:R-:W-:-:S02]  /*109a0*/  IMAD.MOV.U32 R207, RZ, RZ, -0x1 ;  /* 0xffffffffffcf7424 */ /* 0x000fc400078e00ff */
[----:B------:R-:W-:Y:S05]  /*109b0*/  CALL.REL.NOINC `($__internal_92_$__cuda_sm70_shflsync_bfly_p) ;  /* 0x0000073000007944 */ /* 0x000fea0003c00000 */
[----:B-1----:R-:W-:Y:S01]  /*109c0*/  FADD.FTZ R203, R158, R205 ;  /* 0x000000cd9ecb7221 */ /* 0x002fe20000010000 */
[----:B------:R-:W-:Y:S01]  /*109d0*/  LOP3.LUT P5, RZ, R5, 0x8, RZ, 0xc0, !PT ;  /* 0x0000000805ff7812 */ /* 0x000fe200078ac0ff */
[----:B------:R-:W-:Y:S01]  /*109e0*/  HFMA2.MMA R205, -RZ, RZ, 0, 5.9604644775390625e-08 ;  /* 0x00000001ffcd7435 */ /* 0x000fe200000001ff */
[----:B0-----:R-:W-:-:S02]  /*109f0*/  IMAD.MOV.U32 R204, RZ, RZ, 0x1f ;  /* 0x0000001fffcc7424 */ /* 0x001fc400078e00ff */
[----:B------:R-:W-:Y:S02]  /*10a00*/  FMUL.FTZ R203, R203, c[0x0][0x1e0] ;  /* 0x00007800cbcb7a20 */ /* 0x000fe40000410000 */
[----:B------:R-:W-:Y:S02]  /*10a10*/  IMAD.MOV.U32 R207, RZ, RZ, -0x1 ;  /* 0xffffffffffcf7424 */ /* 0x000fe400078e00ff */
        /* <DEDUP_REMOVED lines=82> */
[----:B------:R-:W-:Y:S05]  /*10f40*/  CALL.REL.NOINC `($__internal_92_$__cuda_sm70_shflsync_bfly_p) ;  /* 0x000001a000007944 */ /* 0x000fea0003c00000 */
[----:B01----:R-:W-:Y:S01]  /*10f50*/  FADD.FTZ R158, R158, R205 ;  /* 0x000000cd9e9e7221 */ /* 0x003fe20000010000 */
[----:B------:R-:W-:Y:S01]  /*10f60*/  MOV R205, 0x2 ;  /* 0x0000000200cd7802 */ /* 0x000fe20000000f00 */
[----:B------:R-:W-:Y:S01]  /*10f70*/  IMAD.MOV.U32 R204, RZ, RZ, 0x1f ;  /* 0x0000001fffcc7424 */ /* 0x000fe200078e00ff */
[----:B------:R-:W-:Y:S01]  /*10f80*/  MOV R156, 0x10fb0 ;  /* 0x00010fb0009c7802 */ /* 0x000fe20000000f00 */
[----:B------:R-:W-:Y:S02]  /*10f90*/  IMAD.MOV.U32 R207, RZ, RZ, -0x1 ;  /* 0xffffffffffcf7424 */ /* 0x000fe400078e00ff */
[----:B------:R-:W-:Y:S05]  /*10fa0*/  CALL.REL.NOINC `($__internal_92_$__cuda_sm70_shflsync_bfly_p) ;  /* 0x0000014000007944 */ /* 0x000fea0003c00000 */
[----:B01----:R-:W-:Y:S01]  /*10fb0*/  FADD.FTZ R158, R158, R205 ;  /* 0x000000cd9e9e7221 */ /* 0x003fe20000010000 */
[----:B------:R-:W-:Y:S01]  /*10fc0*/  HFMA2.MMA R205, -RZ, RZ, 0, 2.384185791015625e-07 ;  /* 0x00000004ffcd7435 */ /* 0x000fe200000001ff */
        /* <DEDUP_REMOVED lines=11> */
[----:B------:R-:W-:Y:S01]  /*11080*/  HFMA2.MMA R205, -RZ, RZ, 0, 9.5367431640625e-07 ;  /* 0x00000010ffcd7435 */ /* 0x000fe200000001ff */
[----:B0-----:R-:W-:Y:S01]  /*11090*/  IMAD.MOV.U32 R204, RZ, RZ, 0x1f ;  /* 0x0000001fffcc7424 */ /* 0x001fe200078e00ff */
[----:B------:R-:W-:Y:S01]  /*110a0*/  MOV R156, 0x110e0 ;  /* 0x000110e0009c7802 */ /* 0x000fe20000000f00 */
[----:B------:R-:W-:Y:S01]  /*110b0*/  IMAD.MOV.U32 R207, RZ, RZ, -0x1 ;  /* 0xffffffffffcf7424 */ /* 0x000fe200078e00ff */
[----:B------:R-:W-:-:S02]  /*110c0*/  MOV R158, R202 ;  /* 0x000000ca009e7202 */ /* 0x000fc40000000f00 */
[----:B------:R-:W-:Y:S05]  /*110d0*/  CALL.REL.NOINC `($__internal_92_$__cuda_sm70_shflsync_bfly_p) ;  /* 0x0000001000007944 */ /* 0x000fea0003c00000 */
[----:B01----:R-:W-:Y:S05]  /*110e0*/  BRA `(.L_x_20773) ;  /* 0xffffea5000007947 */ /* 0x003fea000383ffff */
        .weak           $__internal_92_$__cuda_sm70_shflsync_bfly_p
        .type           $__internal_92_$__cuda_sm70_shflsync_bfly_p,@function
        .size           $__internal_92_$__cuda_sm70_shflsync_bfly_p,(.L_x_36180 - $__internal_92_$__cuda_sm70_shflsync_bfly_p)
$__internal_92_$__cuda_sm70_shflsync_bfly_p:
[----:B------:R-:W-:Y:S01]  /*110f0*/  IMAD.MOV.U32 R157, RZ, RZ, 0x0 ;  /* 0x00000000ff9d7424 */ /* 0x000fe200078e00ff */
[----:B------:R-:W-:Y:S04]  /*11100*/  WARPSYNC R207 ;  /* 0x000000cf00007348 */ /* 0x000fe80003800000 */
[----:B------:R0:W1:Y:S01]  /*11110*/  SHFL.BFLY PT, R205, R158, R205, R204 ;  /* 0x0c0000cd9ecd7389 */ /* 0x00006200000e00cc */
[----:B------:R-:W-:Y:S05]  /*11120*/  RET.REL.NODEC R156 `(_ZN10layer_norm13ln_fwd_kernelINS_13Kernel_traitsIf6__halfS2_S2_fjLj1280ELj1ELj4ELj1ELj16ENS_18Kernel_traits_baseILj1280EfS2_S2_S2_fjLj128EEEEELb1ELb1ELb0ELb0EEEvNS_9FwdParamsE) ;  /* 0xfffeeed09c007950 */ /* 0x000fea0003c3ffff */
.L_x_20774:
        /* <DEDUP_REMOVED lines=13> */
.L_x_36180:


//--------------------- .text._ZN10layer_norm13ln_fwd_kernelINS_13Kernel_traitsIf6__halfS2_S2_fjLj1280ELj1ELj4ELj1ELj16ENS_18Kernel_traits_baseILj1280EfS2_S2_S2_fjLj128EEEEELb1ELb1ELb0ELb1EEEvNS_9FwdParamsE --------------------------
	.section	.text._ZN10layer_norm13ln_fwd_kernelINS_13Kernel_traitsIf6__halfS2_S2_fjLj1280ELj1ELj4ELj1ELj16ENS_18Kernel_traits_baseILj1280EfS2_S2_S2_fjLj128EEEEELb1ELb1ELb0ELb1EEEvNS_9FwdParamsE,"ax",@progbits
	.sectioninfo	@"SHI_REGISTERS=231"
	.align	128
        .global         _ZN10layer_norm13ln_fwd_kernelINS_13Kernel_traitsIf6__halfS2_S2_fjLj1280ELj1ELj4ELj1ELj16ENS_18Kernel_traits_baseILj1280EfS2_S2_S2_fjLj128EEEEELb1ELb1ELb0ELb1EEEvNS_9FwdParamsE
        .type           _ZN10layer_norm13ln_fwd_kernelINS_13Kernel_traitsIf6__halfS2_S2_fjLj1280ELj1ELj4ELj1ELj16ENS_18Kernel_traits_baseILj1280EfS2_S2_S2_fjLj128EEEEELb1ELb1ELb0ELb1EEEvNS_9FwdParamsE,@function
        .size           _ZN10layer_norm13ln_fwd_kernelINS_13Kernel_traitsIf6__halfS2_S2_fjLj1280ELj1ELj4ELj1ELj16ENS_18Kernel_traits_baseILj1280EfS2_S2_S2_fjLj128EEEEELb1ELb1ELb0ELb1EEEvNS_9FwdParamsE,(.L_x_36181 - _ZN10layer_norm13ln_fwd_kernelINS_13Kernel_traitsIf6__halfS2_S2_fjLj1280ELj1ELj4ELj1ELj16ENS_18Kernel_traits_baseILj1280EfS2_S2_S2_fjLj128EEEEELb1ELb1ELb0ELb1EEEvNS_9FwdParamsE)
        .other          _ZN10layer_norm13ln_fwd_kernelINS_13Kernel_traitsIf6__halfS2_S2_fjLj1280ELj1ELj4ELj1ELj16ENS_18Kernel_traits_baseILj1280EfS2_S2_S2_fjLj128EEEEELb1ELb1ELb0ELb1EEEvNS_9FwdParamsE,@"STO_CUDA_ENTRY STV_DEFAULT"
_ZN10layer_norm13ln_fwd_kernelINS_13Kernel_traitsIf6__halfS2_S2_fjLj1280ELj1ELj4ELj1ELj16ENS_18Kernel_traits_baseILj1280EfS2_S2_S2_fjLj128EEEEELb1ELb1ELb0ELb1EEEvNS_9FwdParamsE:
.text._ZN10layer_norm13ln_fwd_kernelINS_13Kernel_traitsIf6__halfS2_S2_fjLj1280ELj1ELj4ELj1ELj16ENS_18Kernel_traits_baseILj1280EfS2_S2_S2_fjLj128EEEEELb1ELb1ELb0ELb1EEEvNS_9FwdParamsE:
        /* <DEDUP_REMOVED lines=8> */
[----:B------:R-:W-:Y:S01]  /*0080*/  CS2R R144, SRZ ;  /* 0x0000000000907805 */ /* 0x000fe2000001ff00 */
[----:B------:R-:W-:Y:S01]  /*0090*/  MOV R171, c[0x0][0x234] ;  /* 0x00008d0000ab7a02 */ /* 0x000fe20000000f00 */
        /* <DEDUP_REMOVED lines=23> */
[----:B------:R-:W-:Y:S01]  /*0210*/  MOV R3, c[0x0][0x23c] ;  /* 0x00008f0000037a02 */ /* 0x000fe20000000f00 */
[----:B------:R-:W-:Y:S01]  /*0220*/  @P1 IMAD.MOV.U32 R2, RZ, RZ, R209 ;  /* 0x000000ffff021224 */ /* 0x000fe200078e00d1 */
[----:B------:R-:W-:Y:S01]  /*0230*/  IADD3 R6, P2, R4, c[0x0][0x218], RZ ;  /* 0x0000860004067a10 */ /* 0x000fe20007f5e0ff */
[----:B------:R-:W5:Y:S03]  /*0240*/  @P1 LDG.E.64 R170, [R170.64] ;  /* 0x00000004aaaa1981 */ /* 0x000f66000c1e1b00 */
[----:B------:R-:W-:Y:S01]  /*0250*/  IADD3.X R7, RZ, c[0x0][0x21c], RZ, P2, !PT ;  /* 0x00008700ff077a10 */ /* 0x000fe200017fe4ff */
        /* <DEDUP_REMOVED lines=11> */
[----:B-1----:R-:W-:-:S05]  /*0310*/  SHF.R.U32.HI R2, RZ, 0x5, R26 ;  /* 0x00000005ff027819 */ /* 0x002fca000001161a */
[----:B0-----:R-:W-:-:S05]  /*0320*/  IMAD R2, R11, 0x4, R2 ;  /* 0x000000040b027824 */ /* 0x001fca00078e0202 */
        /* <DEDUP_REMOVED lines=95> */
[----:B------:R-:W-:Y:S01]  /*0920*/  IMAD.MOV.U32 R24, RZ, RZ, R26 ;  /* 0x000000ffff187224 */ /* 0x000fe200078e001a */
[----:B------:R-:W-:Y:S01]  /*0930*/  MOV R26, R27 ;  /* 0x0000001b001a7202 */ /* 0x000fe20000000f00 */
[----:B------:R-:W-:Y:S02]  /*0940*/  IMAD.MOV.U32 R25, RZ, RZ, R148 ;  /* 0x000000ffff197224 */ /* 0x000fe400078e0094 */
[----:B------:R-:W-:Y:S02]  /*0950*/  IMAD.MOV.U32 R27, RZ, RZ, RZ ;  /* 0x000000ffff1b7224 */ /* 0x000fe400078e00ff */
.L_x_21058:
        /* <DEDUP_REMOVED lines=30> */
.L_x_20776:
[----:B0-----:R-:W-:Y:S02]  /*0b40*/  IMAD.MOV.U32 R162, RZ, RZ, R168 ;  /* 0x000000ffffa27224 */ /* 0x001fe400078e00a8 */
.L_x_20777:
[----:B------:R-:W-:Y:S05]  /*0b50*/  BSYNC B0 ;  /* 0x0000000000007941 */ /* 0x000fea0003800000 */
.L_x_20775:
        /* <DEDUP_REMOVED lines=16> */
.L_x_20781:
[----:B------:R-:W-:Y:S05]  /*0c60*/  BSYNC B1 ;  /* 0x0000000000017941 */ /* 0x000fea0003800000 */
.L_x_20780:
        /* <DEDUP_REMOVED lines=44> */
.L_x_20779:
[----:B------:R-:W-:Y:S05]  /*0f30*/  BSYNC B0 ;  /* 0x0000000000007941 */ /* 0x000fea0003800000 */
.L_x_20778:
[----:B------:R-:W0:Y:S01]  /*0f40*/  I2F.U32 R157, R162 ;  /* 0x000000a2009d7306 */ /* 0x000e220000201000 */
[----:B------:R-:W-:Y:S01]  /*0f50*/  HFMA2.MMA R176, -RZ, RZ, 0.1171875, 0 ;  /* 0x2f800000ffb07435 */ /* 0x000fe200000001ff */
[----:B-----5:R-:W-:Y:S01]  /*0f60*/  HADD2.F32 R159, -RZ, R152.H0_H0 ;  /* 0x20000098ff9f7230 */ /* 0x020fe20000004100 */
[----:B------:R-:W-:Y:S01]  /*0f70*/  LOP3.LUT R169, R169, 0xfffffffb, RZ, 0xc0, !PT ;  /* 0xfffffffba9a97812 */ /* 0x000fe200078ec0ff */
        /* <DEDUP_REMOVED lines=21> */
.L_x_20783:
[----:B------:R-:W-:Y:S02]  /*10d0*/  IMAD.MOV.U32 R165, RZ, RZ, R168 ;  /* 0x000000ffffa57224 */ /* 0x000fe400078e00a8 */
.L_x_20784:
[----:B------:R-:W-:Y:S05]  /*10e0*/  BSYNC B0 ;  /* 0x0000000000007941 */ /* 0x000fea0003800000 */
.L_x_20782:
        /* <DEDUP_REMOVED lines=16> */
.L_x_20788:
[----:B------:R-:W-:Y:S05]  /*11f0*/  BSYNC B1 ;  /* 0x0000000000017941 */ /* 0x000fea0003800000 */
.L_x_20787:
        /* <DEDUP_REMOVED lines=44> */
.L_x_20786:
[----:B------:R-:W-:Y:S05]  /*14c0*/  BSYNC B0 ;  /* 0x0000000000007941 */ /* 0x000fea0003800000 */
.L_x_20785:
        /* <DEDUP_REMOVED lines=24> */
.L_x_20790:
[----:B------:R-:W-:Y:S02]  /*1650*/  IMAD.MOV.U32 R165, RZ, RZ, R168 ;  /* 0x000000ffffa57224 */ /* 0x000fe400078e00a8 */
.L_x_20791:
[----:B------:R-:W-:Y:S05]  /*1660*/  BSYNC B0 ;  /* 0x0000000000007941 */ /* 0x000fea0003800000 */
.L_x_20789:
        /* <DEDUP_REMOVED lines=16> */
.L_x_20795:
[----:B------:R-:W-:Y:S05]  /*1770*/  BSYNC B1 ;  /* 0x0000000000017941 */ /* 0x000fea0003800000 */
.L_x_20794:
        /* <DEDUP_REMOVED lines=44> */
.L_x_20793:
[----:B------:R-:W-:Y:S05]  /*1a40*/  BSYNC B0 ;  /* 0x0000000000007941 */ /* 0x000fea0003800000 */
.L_x_20792:
        /* <DEDUP_REMOVED lines=22> */
.L_x_20797:
[----:B------:R-:W-:Y:S02]  /*1bb0*/  MOV R165, R168 ;  /* 0x000000a800a57202 */ /* 0x000fe40000000f00 */
.L_x_20798:
[----:B------:R-:W-:Y:S05]  /*1bc0*/  BSYNC B0 ;  /* 0x0000000000007941 */ /* 0x000fea0003800000 */
.L_x_20796:
        /* <DEDUP_REMOVED lines=16> */
.L_x_20802:
[----:B------:R-:W-:Y:S05]  /*1cd0*/  BSYNC B1 ;  /* 0x0000000000017941 */ /* 0x000fea0003800000 */
.L_x_20801:
        /* <DEDUP_REMOVED lines=44> */
.L_x_20800:
[----:B------:R-:W-:Y:S05]  /*1fa0*/  BSYNC B0 ;  /* 0x0000000000007941 */ /* 0x000fea0003800000 */
.L_x_20799:
        /* <DEDUP_REMOVED lines=22> */
.L_x_20804:
[----:B------:R-:W-:Y:S02]  /*2110*/  IMAD.MOV.U32 R166, RZ, RZ, R168 ;  /* 0x000000ffffa67224 */ /* 0x000fe400078e00a8 */
.L_x_20805:
[----:B------:R-:W-:Y:S05]  /*2120*/  BSYNC B0 ;  /* 0x0000000000007941 */ /* 0x000fea0003800000 */
.L_x_20803:
        /* <DEDUP_REMOVED lines=16> */
.L_x_20809:
[----:B------:R-:W-:Y:S05]  /*2230*/  BSYNC B1 ;  /* 0x0000000000017941 */ /* 0x000fea0003800000 */
.L_x_20808:
        /* <DEDUP_REMOVED lines=44> */
.L_x_20807:
[----:B------:R-:W-:Y:S05]  /*2500*/  BSYNC B0 ;  /* 0x0000000000007941 */ /* 0x000fea0003800000 */
.L_x_20806:
        /* <DEDUP_REMOVED lines=22> */
.L_x_20811:
[----:B------:R-:W-:Y:S02]  /*2670*/  IMAD.MOV.U32 R167, RZ, RZ, R168 ;  /* 0x000000ffffa77224 */ /* 0x000fe400078e00a8 */
.L_x_20812:
[----:B------:R-:W-:Y:S05]  /*2680*/  BSYNC B0 ;  /* 0x0000000000007941 */ /* 0x000fea0003800000 */
.L_x_20810:
        /* <DEDUP_REMOVED lines=16> */
.L_x_20816:
[----:B------:R-:W-:Y:S05]  /*2790*/  BSYNC B1 ;  /* 0x0000000000017941 */ /* 0x000fea0003800000 */
.L_x_20815:
        /* <DEDUP_REMOVED lines=44> */
.L_x_20814:
[----:B------:R-:W-:Y:S05]  /*2a60*/  BSYNC B0 ;  /* 0x0000000000007941 */ /* 0x000fea0003800000 */
.L_x_20813:
        /* <DEDUP_REMOVED lines=22> */
.L_x_20818:
[----:B------:R-:W-:Y:S02]  /*2bd0*/  MOV R154, R168 ;  /* 0x000000a8009a7202 */ /* 0x000fe40000000f00 */
.L_x_20819:
[----:B------:R-:W-:Y:S05]  /*2be0*/  BSYNC B0 ;  /* 0x0000000000007941 */ /* 0x000fea0003800000 */
.L_x_20817:
        /* <DEDUP_REMOVED lines=16> */
.L_x_20823:
[----:B------:R-:W-:Y:S05]  /*2cf0*/  BSYNC B1 ;  /* 0x0000000000017941 */ /* 0x000fea0003800000 */
.L_x_20822:
        /* <DEDUP_REMOVED lines=44> */
.L_x_20821:
[----:B------:R-:W-:Y:S05]  /*2fc0*/  BSYNC B0 ;  /* 0x0000000000007941 */ /* 0x000fea0003800000 */
.L_x_20820:
        /* <DEDUP_REMOVED lines=22> */
.L_x_20825:
[----:B------:R-:W-:Y:S02]  /*3130*/  IMAD.MOV.U32 R154, RZ, RZ, R168 ;  /* 0x000000ffff9a7224 */ /* 0x000fe400078e00a8 */
.L_x_20826:
[----:B------:R-:W-:Y:S05]  /*3140*/  BSYNC B0 ;  /* 0x0000000000007941 */ /* 0x000fea0003800000 */
.L_x_20824:
        /* <DEDUP_REMOVED lines=18> */
.L_x_20830:
[----:B------:R-:W-:Y:S05]  /*3270*/  BSYNC B1 ;  /* 0x0000000000017941 */ /* 0x000fea0003800000 */
.L_x_20829:
        /* <DEDUP_REMOVED lines=44> */
.L_x_20828:
[----:B------:R-:W-:Y:S05]  /*3540*/  BSYNC B0 ;  /* 0x0000000000007941 */ /* 0x000fea0003800000 */
.L_x_20827:
[----:B------:R-:W0:Y:S01]  /*3550*/  I2F.U32 R153, R154 ;  /* 0x0000009a00997306 */ /* 0x000e220000201000 */
[----:B------:R-:W-:Y:S01]  /*3560*/  HADD2.F32 R155, -RZ, R155.H1_H1 ;  /* 0x3000009bff9b7230 */ /* 0x000fe20000004100 */
[----:B------:R-:W-:Y:S01]  /*3570*/  SEL R158, RZ, 0x10000, P5 ;  /* 0x00010000ff9e7807 */ /* 0x000fe20002800000 */
[----:B------:R-:W-:Y:S01]  /*3580*/  IMAD.MOV.U32 R173, RZ, RZ, 0x8 ;  /* 0x00000008ffad7424 */ /* 0x000fe200078e00ff */
[----:B------:R-:W-:Y:S01]  /*3590*/  LOP3.LUT P5, RZ, R169, 0x2, RZ, 0xc0, !PT ;  /* 0x00000002a9ff7812 */ /* 0x000fe200078ac0ff */
[C---:B------:R-:W-:Y:S01]  /*35a0*/  IMAD.WIDE.U32 R178, R164.reuse, R175, c[0x0][0x188] ;  /* 0x00006200a4b27625 */ /* 0x040fe200078e00af */
[----:B------:R-:W-:Y:S02]  /*35b0*/  SEL R159, RZ, 0x100, P4 ;  /* 0x00000100ff9f7807 */ /* 0x000fe40002000000 */
[----:B------:R-:W-:Y:S01]  /*35c0*/  SEL R152, RZ, 0x1, P2 ;  /* 0x00000001ff987807 */ /* 0x000fe20001000000 */
[----:B------:R-:W-:Y:S01]  /*35d0*/  FMUL.FTZ R155, R155, R174 ;  /* 0x000000ae9b9b7220 */ /* 0x000fe20000410000 */
[----:B------:R-:W-:Y:S01]  /*35e0*/  SEL R157, RZ, 0x1, P1 ;  /* 0x00000001ff9d7807 */ /* 0x000fe20000800000 */
[----:B------:R-:W-:Y:S01]  /*35f0*/  IMAD.WIDE.U32 R182, R164, R173, c[0x0][0x190] ;  /* 0x00006400a4b67625 */ /* 0x000fe200078e00ad */
[----:B------:R-:W-:-:S02]  /*3600*/  SEL R180, RZ, 0x1, P5 ;  /* 0x00000001ffb47807 */ /* 0x000fc40002800000 */
[----:B------:R-:W-:Y:S01]  /*3610*/  LOP3.LUT P6, RZ, R169, 0x4, RZ, 0xc0, !PT ;  /* 0x00000004a9ff7812 */ /* 0x000fe200078cc0ff */
[----:B------:R-:W-:Y:S02]  /*3620*/  FMUL.FTZ R156, R155, c[0x0][0x1e8] ;  /* 0x00007a009b9c7a20 */ /* 0x000fe40000410000 */
[----:B0-----:R-:W-:Y:S01]  /*3630*/  FFMA.FTZ R153, R153, R176, 1.1641532182693481445e-10 ;  /* 0x2f00000099997423 */ /* 0x001fe200000100b0 */
[----:B------:R-:W-:Y:S01]  /*3640*/  SEL R187, RZ, 0x1, P6 ;  /* 0x00000001ffbb7807 */ /* 0x000fe20003000000 */
[----:B------:R-:W-:Y:S01]  /*3650*/  IMAD.WIDE.U32 R154, R157, 0x10000, RZ ;  /* 0x000100009d9a7825 */ /* 0x000fe200078e00ff */
[----:B------:R-:W-:Y:S02]  /*3660*/  @P0 HADD2.F32 R157, -RZ, R151.H1_H1 ;  /* 0x30000097ff9d0230 */ /* 0x000fe40000004100 */
[----:B------:R-:W-:Y:S01]  /*3670*/  FSETP.GTU.FTZ.AND P4, PT, R153, c[0x0][0x1e4], PT ;  /* 0x0000790099007a0b */ /* 0x000fe20003f9c000 */
[----:B------:R-:W-:-:S03]  /*3680*/  IMAD.WIDE.U32 R152, R152, 0x1000000, RZ ;  /* 0x0100000098987825 */ /* 0x000fc600078e00ff */
[----:B------:R-:W-:Y:S01]  /*3690*/  SEL R172, RZ, 0x1000000, P4 ;  /* 0x01000000ffac7807 */ /* 0x000fe20002000000 */
[----:B------:R-:W-:Y:S01]  /*36a0*/  IMAD.WIDE.U32 R180, R180, 0x100, RZ ;  /* 0x00000100b4b47825 */ /* 0x000fe200078e00ff */
[----:B------:R-:W-:Y:S02]  /*36b0*/  FSEL R156, R156, RZ, !P4 ;  /* 0x000000ff9c9c7208 */ /* 0x000fe40006000000 */
[----:B------:R-:W-:Y:S02]  /*36c0*/  LOP3.LUT R159, R159, R172, R158, 0xfe, !PT ;  /* 0x000000ac9f9f7212 */ /* 0x000fe400078efe9e */
[----:B------:R-:W-:Y:S01]  /*36d0*/  LOP3.LUT R186, R180, R152, R154, 0xfe, !PT ;  /* 0x00000098b4ba7212 */ /* 0x000fe200078efe9a */
[----:B------:R-:W-:Y:S01]  /*36e0*/  FMUL.FTZ R172, R63, R156 ;  /* 0x0000009c3fac7220 */ /* 0x000fe20000410000 */
[----:B------:R-:W-:Y:S02]  /*36f0*/  SEL R152, RZ, 0x1, P3 ;  /* 0x00000001ff987807 */ /* 0x000fe40001800000 */
[----:B------:R-:W-:Y:S01]  /*3700*/  IADD3 R180, R164, 0x20, RZ ;  /* 0x00000020a4b47810 */ /* 0x000fe20007ffe0ff */
[----:B------:R-:W-:Y:S01]  /*3710*/  @P0 FADD.FTZ R172, R172, R157 ;  /* 0x0000009dacac0221 */ /* 0x000fe20000010000 */
[----:B------:R-:W-:-:S02]  /*3720*/  LOP3.LUT R153, R153, R159, R152, 0xfe, !PT ;  /* 0x0000009f99997212 */ /* 0x000fc400078efe98 */
[----:B------:R-:W-:Y:S01]  /*3730*/  LOP3.LUT R186, R186, R187, RZ, 0xfc, !PT ;  /* 0x000000bbbaba7212 */ /* 0x000fe200078efcff */
[----:B------:R-:W-:Y:S01]  /*3740*/  @P0 IMAD.WIDE.U32 R184, R180, R175, c[0x0][0x180] ;  /* 0x00006000b4b80625 */ /* 0x000fe200078e00af */
[----:B------:R-:W-:Y:S02]  /*3750*/  F2FP.PACK_AB R158, R166, R165 ;  /* 0x000000a5a69e723e */ /* 0x000fe400000000ff */
[----:B------:R-:W-:Y:S02]  /*3760*/  F2FP.PACK_AB R157, R163, R162 ;  /* 0x000000a2a39d723e */ /* 0x000fe400000000ff */
[----:B------:R-:W-:Y:S02]  /*3770*/  F2FP.PACK_AB R156, R161, R160 ;  /* 0x000000a0a19c723e */ /* 0x000fe400000000ff */
[----:B------:R-:W-:Y:S02]  /*3780*/  F2FP.PACK_AB R159, R172, R167 ;  /* 0x000000a7ac9f723e */ /* 0x000fe400000000ff */
        /* <DEDUP_REMOVED lines=18> */
.L_x_20832:
[----:B0-----:R-:W-:Y:S02]  /*38b0*/  MOV R182, R168 ;  /* 0x000000a800b67202 */ /* 0x001fe40000000f00 */
.L_x_20833:
[----:B------:R-:W-:Y:S05]  /*38c0*/  BSYNC B0 ;  /* 0x0000000000007941 */ /* 0x000fea0003800000 */
.L_x_20831:
        /* <DEDUP_REMOVED lines=16> */
.L_x_20837:
[----:B------:R-:W-:Y:S05]  /*39d0*/  BSYNC B1 ;  /* 0x0000000000017941 */ /* 0x000fea0003800000 */
.L_x_20836:
        /* <DEDUP_REMOVED lines=44> */
.L_x_20835:
[----:B------:R-:W-:Y:S05]  /*3ca0*/  BSYNC B0 ;  /* 0x0000000000007941 */ /* 0x000fea0003800000 */
.L_x_20834:
[----:B------:R-:W0:Y:S01]  /*3cb0*/  I2F.U32 R157, R182 ;  /* 0x000000b6009d7306 */ /* 0x000e220000201000 */
        /* <DEDUP_REMOVED lines=23> */
.L_x_20839:
[----:B------:R-:W-:Y:S02]  /*3e30*/  IMAD.MOV.U32 R182, RZ, RZ, R168 ;  /* 0x000000ffffb67224 */ /* 0x000fe400078e00a8 */
.L_x_20840:
[----:B------:R-:W-:Y:S05]  /*3e40*/  BSYNC B0 ;  /* 0x0000000000007941 */ /* 0x000fea0003800000 */
.L_x_20838:
        /* <DEDUP_REMOVED lines=16> */
.L_x_20844:
[----:B------:R-:W-:Y:S05]  /*3f50*/  BSYNC B1 ;  /* 0x0000000000017941 */ /* 0x000fea0003800000 */
.L_x_20843:
        /* <DEDUP_REMOVED lines=44> */
.L_x_20842:
[----:B------:R-:W-:Y:S05]  /*4220*/  BSYNC B0 ;  /* 0x0000000000007941 */ /* 0x000fea0003800000 */
.L_x_20841:
        /* <DEDUP_REMOVED lines=24> */
.L_x_20846:
[----:B------:R-:W-:Y:S02]  /*43b0*/  IMAD.MOV.U32 R181, RZ, RZ, R168 ;  /* 0x000000ffffb57224 */ /* 0x000fe400078e00a8 */
.L_x_20847:
[----:B------:R-:W-:Y:S05]  /*43c0*/  BSYNC B0 ;  /* 0x0000000000007941 */ /* 0x000fea0003800000 */
.L_x_20845:
        /* <DEDUP_REMOVED lines=16> */
.L_x_20851:
[----:B------:R-:W-:Y:S05]  /*44d0*/  BSYNC B1 ;  /* 0x0000000000017941 */ /* 0x000fea0003800000 */
.L_x_20850:
        /* <DEDUP_REMOVED lines=44> */
.L_x_20849:
[----:B------:R-:W-:Y:S05]  /*47a0*/  BSYNC B0 ;  /* 0x0000000000007941 */ /* 0x000fea0003800000 */
.L_x_20848:
        /* <DEDUP_REMOVED lines=22> */
.L_x_20853:
[----:B------:R-:W-:Y:S02]  /*4910*/  MOV R181, R168 ;  /* 0x000000a800b57202 */ /* 0x000fe40000000f00 */
.L_x_20854:
[----:B------:R-:W-:Y:S05]  /*4920*/  BSYNC B0 ;  /* 0x0000000000007941 */ /* 0x000fea0003800000 */
.L_x_20852:
        /* <DEDUP_REMOVED lines=16> */
.L_x_20858:
[----:B------:R-:W-:Y:S05]  /*4a30*/  BSYNC B1 ;  /* 0x0000000000017941 */ /* 0x000fea0003800000 */
.L_x_20857:
        /* <DEDUP_REMOVED lines=44> */
.L_x_20856:
[----:B------:R-:W-:Y:S05]  /*4d00*/  BSYNC B0 ;  /* 0x0000000000007941 */ /* 0x000fea0003800000 */
.L_x_20855:
        /* <DEDUP_REMOVED lines=22> */
.L_x_20860:
[----:B------:R-:W-:Y:S02]  /*4e70*/  IMAD.MOV.U32 R183, RZ, RZ, R168 ;  /* 0x000000ffffb77224 */ /* 0x000fe400078e00a8 */
.L_x_20861:
[----:B------:R-:W-:Y:S05]  /*4e80*/  BSYNC B0 ;  /* 0x0000000000007941 */ /* 0x000fea0003800000 */
.L_x_20859:
        /* <DEDUP_REMOVED lines=16> */
.L_x_20865:
[----:B------:R-:W-:Y:S05]  /*4f90*/  BSYNC B1 ;  /* 0x0000000000017941 */ /* 0x000fea0003800000 */
.L_x_20864:
        /* <DEDUP_REMOVED lines=44> */
.L_x_20863:
[----:B------:R-:W-:Y:S05]  /*5260*/  BSYNC B0 ;  /* 0x0000000000007941 */ /* 0x000fea0003800000 */
.L_x_20862:
        /* <DEDUP_REMOVED lines=22> */
.L_x_20867:
[----:B------:R-:W-:Y:S02]  /*53d0*/  IMAD.MOV.U32 R183, RZ, RZ, R168 ;  /* 0x000000ffffb77224 */ /* 0x000fe400078e00a8 */
.L_x_20868:
[----:B------:R-:W-:Y:S05]  /*53e0*/  BSYNC B0 ;  /* 0x0000000000007941 */ /* 0x000fea0003800000 */
.L_x_20866:
        /* <DEDUP_REMOVED lines=16> */
.L_x_20872:
[----:B------:R-:W-:Y:S05]  /*54f0*/  BSYNC B1 ;  /* 0x0000000000017941 */ /* 0x000fea0003800000 */
.L_x_20871:
        /* <DEDUP_REMOVED lines=44> */
.L_x_20870:
[----:B------:R-:W-:Y:S05]  /*57c0*/  BSYNC B0 ;  /* 0x0000000000007941 */ /* 0x000fea0003800000 */
.L_x_20869:
        /* <DEDUP_REMOVED lines=22> */
.L_x_20874:
[----:B------:R-:W-:Y:S02]  /*5930*/  MOV R154, R168 ;  /* 0x000000a8009a7202 */ /* 0x000fe40000000f00 */
.L_x_20875:
[----:B------:R-:W-:Y:S05]  /*5940*/  BSYNC B0 ;  /* 0x0000000000007941 */ /* 0x000fea0003800000 */
.L_x_20873:
        /* <DEDUP_REMOVED lines=16> */
.L_x_20879:
[----:B------:R-:W-:Y:S05]  /*5a50*/  BSYNC B1 ;  /* 0x0000000000017941 */ /* 0x000fea0003800000 */
.L_x_20878:
        /* <DEDUP_REMOVED lines=44> */
.L_x_20877:
[----:B------:R-:W-:Y:S05]  /*5d20*/  BSYNC B0 ;  /* 0x0000000000007941 */ /* 0x000fea0003800000 */
.L_x_20876:
        /* <DEDUP_REMOVED lines=22> */
.L_x_20881:
[----:B------:R-:W-:Y:S02]  /*5e90*/  IMAD.MOV.U32 R154, RZ, RZ, R168 ;  /* 0x000000ffff9a7224 */ /* 0x000fe400078e00a8 */
.L_x_20882:
[----:B------:R-:W-:Y:S05]  /*5ea0*/  BSYNC B0 ;  /* 0x0000000000007941 */ /* 0x000fea0003800000 */
.L_x_20880:
        /* <DEDUP_REMOVED lines=18> */
.L_x_20886:
[----:B------:R-:W-:Y:S05]  /*5fd0*/  BSYNC B1 ;  /* 0x0000000000017941 */ /* 0x000fea0003800000 */
.L_x_20885:
        /* <DEDUP_REMOVED lines=44> */
.L_x_20884:
[----:B------:R-:W-:Y:S05]  /*62a0*/  BSYNC B0 ;  /* 0x0000000000007941 */ /* 0x000fea0003800000 */
.L_x_20883:
[----:B------:R0:W1:Y:S01]  /*62b0*/  I2F.U32 R153, R154 ;  /* 0x0000009a00997306 */ /* 0x0000620000201000 */
[----:B------:R-:W-:Y:S01]  /*62c0*/  HADD2.F32 R155, -RZ, R155.H1_H1 ;  /* 0x3000009bff9b7230 */ /* 0x000fe20000004100 */
[----:B------:R-:W-:Y:S01]  /*62d0*/  SEL R187, RZ, 0x10000, P5 ;  /* 0x00010000ffbb7807 */ /* 0x000fe20002800000 */
[----:B------:R-:W-:Y:S01]  /*62e0*/  @P0 HADD2.F32 R189, -RZ, R151.H1_H1 ;  /* 0x30000097ffbd0230 */ /* 0x000fe20000004100 */
[----:B------:R-:W-:Y:S01]  /*62f0*/  LOP3.LUT P5, RZ, R169, 0x2, RZ, 0xc0, !PT ;  /* 0x00000002a9ff7812 */ /* 0x000fe200078ac0ff */
[----:B------:R-:W-:Y:S01]  /*6300*/  IMAD.WIDE.U32 R192, R180, R173, c[0x0][0x190] ;  /* 0x00006400b4c07625 */ /* 0x000fe200078e00ad */
[----:B------:R-:W-:Y:S02]  /*6310*/  SEL R186, RZ, 0x100, P4 ;  /* 0x00000100ffba7807 */ /* 0x000fe40002000000 */
[----:B------:R-:W-:Y:S01]  /*6320*/  SEL R159, RZ, 0x1, P5 ;  /* 0x00000001ff9f7807 */ /* 0x000fe20002800000 */
[----:B------:R-:W-:Y:S01]  /*6330*/  FMUL.FTZ R155, R155, R174 ;  /* 0x000000ae9b9b7220 */ /* 0x000fe20000410000 */
[----:B------:R-:W-:-:S02]  /*6340*/  SEL R156, RZ, 0x1, P2 ;  /* 0x00000001ff9c7807 */ /* 0x000fc40001000000 */
[----:B------:R-:W-:Y:S01]  /*6350*/  SEL R152, RZ, 0x1, P1 ;  /* 0x00000001ff987807 */ /* 0x000fe20000800000 */
[----:B------:R-:W-:Y:S01]  /*6360*/  FMUL.FTZ R158, R155, c[0x0][0x1e8] ;  /* 0x00007a009b9e7a20 */ /* 0x000fe20000410000 */
[----:B------:R-:W-:Y:S01]  /*6370*/  LOP3.LUT P6, RZ, R169, 0x4, RZ, 0xc0, !PT ;  /* 0x00000004a9ff7812 */ /* 0x000fe200078cc0ff */
[----:B0-----:R-:W-:Y:S01]  /*6380*/  IMAD.WIDE.U32 R154, R159, 0x100, RZ ;  /* 0x000001009f9a7825 */ /* 0x001fe200078e00ff */
[----:B------:R-:W-:Y:S02]  /*6390*/  IADD3 R200, R164, 0x40, RZ ;  /* 0x00000040a4c87810 */ /* 0x000fe40007ffe0ff */
[----:B------:R-:W-:Y:S01]  /*63a0*/  SEL R191, RZ, 0x1, P6 ;  /* 0x00000001ffbf7807 */ /* 0x000fe20003000000 */
[----:B-1----:R-:W-:Y:S02]  /*63b0*/  FFMA.FTZ R153, R153, R176, 1.1641532182693481445e-10 ;  /* 0x2f00000099997423 */ /* 0x002fe400000100b0 */
[----:B------:R-:W-:-:S03]  /*63c0*/  IMAD.WIDE.U32 R156, R156, 0x1000000, RZ ;  /* 0x010000009c9c7825 */ /* 0x000fc600078e00ff */
[----:B------:R-:W-:Y:S01]  /*63d0*/  FSETP.GTU.FTZ.AND P4, PT, R153, c[0x0][0x1e4], PT ;  /* 0x0000790099007a0b */ /* 0x000fe20003f9c000 */
[----:B------:R-:W-:-:S03]  /*63e0*/  IMAD.WIDE.U32 R152, R152, 0x10000, RZ ;  /* 0x0001000098987825 */ /* 0x000fc600078e00ff */
[----:B------:R-:W-:Y:S01]  /*63f0*/  SEL R188, RZ, 0x1000000, P4 ;  /* 0x01000000ffbc7807 */ /* 0x000fe20002000000 */
[----:B------:R-:W-:Y:S01]  /*6400*/  @P0 IMAD.WIDE.U32 R194, R200, R175, c[0x0][0x180] ;  /* 0x00006000c8c20625 */ /* 0x000fe200078e00af */
[----:B------:R-:W-:Y:S02]  /*6410*/  FSEL R158, R158, RZ, !P4 ;  /* 0x000000ff9e9e7208 */ /* 0x000fe40006000000 */
[----:B------:R-:W-:Y:S02]  /*6420*/  LOP3.LUT R159, R186, R188, R187, 0xfe, !PT ;  /* 0x000000bcba9f7212 */ /* 0x000fe400078efebb */
[----:B------:R-:W-:Y:S01]  /*6430*/  SEL R187, RZ, 0x1, P3 ;  /* 0x00000001ffbb7807 */ /* 0x000fe20001800000 */
[----:B------:R-:W-:Y:S01]  /*6440*/  FMUL.FTZ R186, R55, R158 ;  /* 0x0000009e37ba7220 */ /* 0x000fe20000410000 */
[----:B------:R-:W-:Y:S02]  /*6450*/  LOP3.LUT R190, R154, R156, R152, 0xfe, !PT ;  /* 0x0000009c9abe7212 */ /* 0x000fe400078efe98 */
[----:B------:R-:W-:Y:S01]  /*6460*/  LOP3.LUT R187, R157, R159, R187, 0xfe, !PT ;  /* 0x0000009f9dbb7212 */ /* 0x000fe200078efebb */
[----:B------:R-:W-:Y:S01]  /*6470*/  @P0 FADD.FTZ R186, R189, R186 ;  /* 0x000000babdba0221 */ /* 0x000fe20000010000 */
[----:B------:R-:W-:Y:S01]  /*6480*/  LOP3.LUT R190, R190, R191, RZ, 0xfc, !PT ;  /* 0x000000bfbebe7212 */ /* 0x000fe200078efcff */
[----:B------:R-:W-:Y:S01]  /*6490*/  IMAD.WIDE.U32 R188, R180, R175, c[0x0][0x188] ;  /* 0x00006200b4bc7625 */ /* 0x000fe200078e00af */
        /* <DEDUP_REMOVED lines=22> */
.L_x_20888:
[----:B0-----:R-:W-:Y:S02]  /*6600*/  IMAD.MOV.U32 R187, RZ, RZ, R168 ;  /* 0x000000ffffbb7224 */ /* 0x001fe400078e00a8 */
.L_x_20889:
[----:B------:R-:W-:Y:S05]  /*6610*/  BSYNC B0 ;  /* 0x0000000000007941 */ /* 0x000fea0003800000 */
.L_x_20887:
        /* <DEDUP_REMOVED lines=16> */
.L_x_20893:
[----:B------:R-:W-:Y:S05]  /*6720*/  BSYNC B1 ;  /* 0x0000000000017941 */ /* 0x000fea0003800000 */
.L_x_20892:
        /* <DEDUP_REMOVED lines=44> */
.L_x_20891:
[----:B------:R-:W-:Y:S05]  /*69f0*/  BSYNC B0 ;  /* 0x0000000000007941 */ /* 0x000fea0003800000 */
.L_x_20890:
        /* <DEDUP_REMOVED lines=24> */
.L_x_20895:
[----:B------:R-:W-:Y:S02]  /*6b80*/  MOV R187, R168 ;  /* 0x000000a800bb7202 */ /* 0x000fe40000000f00 */
.L_x_20896:
[----:B------:R-:W-:Y:S05]  /*6b90*/  BSYNC B0 ;  /* 0x0000000000007941 */ /* 0x000fea0003800000 */
.L_x_20894:
        /* <DEDUP_REMOVED lines=16> */
.L_x_20900:
[----:B------:R-:W-:Y:S05]  /*6ca0*/  BSYNC B1 ;  /* 0x0000000000017941 */ /* 0x000fea0003800000 */
.L_x_20899:
        /* <DEDUP_REMOVED lines=44> */
.L_x_20898:
[----:B------:R-:W-:Y:S05]  /*6f70*/  BSYNC B0 ;  /* 0x0000000000007941 */ /* 0x000fea0003800000 */
.L_x_20897:
        /* <DEDUP_REMOVED lines=24> */
.L_x_20902:
[----:B------:R-:W-:Y:S02]  /*7100*/  IMAD.MOV.U32 R180, RZ, RZ, R168 ;  /* 0x000000ffffb47224 */ /* 0x000fe400078e00a8 */
.L_x_20903:
[----:B------:R-:W-:Y:S05]  /*7110*/  BSYNC B0 ;  /* 0x0000000000007941 */ /* 0x000fea0003800000 */
.L_x_20901:
        /* <DEDUP_REMOVED lines=16> */
.L_x_20907:
[----:B------:R-:W-:Y:S05]  /*7220*/  BSYNC B1 ;  /* 0x0000000000017941 */ /* 0x000fea0003800000 */
.L_x_20906:
        /* <DEDUP_REMOVED lines=44> */
.L_x_20905:
[----:B------:R-:W-:Y:S05]  /*74f0*/  BSYNC B0 ;  /* 0x0000000000007941 */ /* 0x000fea0003800000 */
.L_x_20904:
        /* <DEDUP_REMOVED lines=22> */
.L_x_20909:
[----:B------:R-:W-:Y:S02]  /*7660*/  IMAD.MOV.U32 R180, RZ, RZ, R168 ;  /* 0x000000ffffb47224 */ /* 0x000fe400078e00a8 */
.L_x_20910:
[----:B------:R-:W-:Y:S05]  /*7670*/  BSYNC B0 ;  /* 0x0000000000007941 */ /* 0x000fea0003800000 */
.L_x_20908:
        /* <DEDUP_REMOVED lines=16> */
.L_x_20914:
[----:B------:R-:W-:Y:S05]  /*7780*/  BSYNC B1 ;  /* 0x0000000000017941 */ /* 0x000fea0003800000 */
.L_x_20913:
        /* <DEDUP_REMOVED lines=44> */
.L_x_20912:
[----:B------:R-:W-:Y:S05]  /*7a50*/  BSYNC B0 ;  /* 0x0000000000007941 */ /* 0x000fea0003800000 */
.L_x_20911:
        /* <DEDUP_REMOVED lines=22> */
.L_x_20916:
[----:B------:R-:W-:Y:S02]  /*7bc0*/  MOV R180, R168 ;  /* 0x000000a800b47202 */ /* 0x000fe40000000f00 */
.L_x_20917:
[----:B------:R-:W-:Y:S05]  /*7bd0*/  BSYNC B0 ;  /* 0x0000000000007941 */ /* 0x000fea0003800000 */
.L_x_20915:
        /* <DEDUP_REMOVED lines=16> */
.L_x_20921:
[----:B------:R-:W-:Y:S05]  /*7ce0*/  BSYNC B1 ;  /* 0x0000000000017941 */ /* 0x000fea0003800000 */
.L_x_20920:
        /* <DEDUP_REMOVED lines=44> */
.L_x_20919:
[----:B------:R-:W-:Y:S05]  /*7fb0*/  BSYNC B0 ;  /* 0x0000000000007941 */ /* 0x000fea0003800000 */
.L_x_20918:
        /* <DEDUP_REMOVED lines=22> */
.L_x_20923:
[----:B------:R-:W-:Y:S02]  /*8120*/  IMAD.MOV.U32 R180, RZ, RZ, R168 ;  /* 0x000000ffffb47224 */ /* 0x000fe400078e00a8 */
.L_x_20924:
[----:B------:R-:W-:Y:S05]  /*8130*/  BSYNC B0 ;  /* 0x0000000000007941 */ /* 0x000fea0003800000 */
.L_x_20922:
        /* <DEDUP_REMOVED lines=16> */
.L_x_20928:
[----:B------:R-:W-:Y:S05]  /*8240*/  BSYNC B1 ;  /* 0x0000000000017941 */ /* 0x000fea0003800000 */
.L_x_20927:
        /* <DEDUP_REMOVED lines=44> */
.L_x_20926:
[----:B------:R-:W-:Y:S05]  /*8510*/  BSYNC B0 ;  /* 0x0000000000007941 */ /* 0x000fea0003800000 */
.L_x_20925:
        /* <DEDUP_REMOVED lines=22> */
.L_x_20930:
[----:B------:R-:W-:Y:S02]  /*8680*/  IMAD.MOV.U32 R154, RZ, RZ, R168 ;  /* 0x000000ffff9a7224 */ /* 0x000fe400078e00a8 */
.L_x_20931:
[----:B------:R-:W-:Y:S05]  /*8690*/  BSYNC B0 ;  /* 0x0000000000007941 */ /* 0x000fea0003800000 */
.L_x_20929:
        /* <DEDUP_REMOVED lines=16> */
.L_x_20935:
[----:B------:R-:W-:Y:S05]  /*87a0*/  BSYNC B1 ;  /* 0x0000000000017941 */ /* 0x000fea0003800000 */
.L_x_20934:
        /* <DEDUP_REMOVED lines=44> */
.L_x_20933:
[----:B------:R-:W-:Y:S05]  /*8a70*/  BSYNC B0 ;  /* 0x0000000000007941 */ /* 0x000fea0003800000 */
.L_x_20932:
        /* <DEDUP_REMOVED lines=22> */
.L_x_20937:
[----:B------:R-:W-:Y:S02]  /*8be0*/  MOV R154, R168 ;  /* 0x000000a8009a7202 */ /* 0x000fe40000000f00 */
.L_x_20938:
[----:B------:R-:W-:Y:S05]  /*8bf0*/  BSYNC B0 ;  /* 0x0000000000007941 */ /* 0x000fea0003800000 */
.L_x_20936:
        /* <DEDUP_REMOVED lines=18> */
.L_x_20942:
[----:B------:R-:W-:Y:S05]  /*8d20*/  BSYNC B1 ;  /* 0x0000000000017941 */ /* 0x000fea0003800000 */
.L_x_20941:
        /* <DEDUP_REMOVED lines=44> */
.L_x_20940:
[----:B------:R-:W-:Y:S05]  /*8ff0*/  BSYNC B0 ;  /* 0x0000000000007941 */ /* 0x000fea0003800000 */
.L_x_20939:
[----:B------:R-:W0:Y:S01]  /*9000*/  I2F.U32 R153, R154 ;  /* 0x0000009a00997306 */ /* 0x000e220000201000 */
[----:B------:R-:W-:Y:S01]  /*9010*/  HADD2.F32 R155, -RZ, R155.H1_H1 ;  /* 0x3000009bff9b7230 */ /* 0x000fe20000004100 */
[----:B------:R-:W-:Y:S01]  /*9020*/  SEL R194, RZ, 0x10000, P5 ;  /* 0x00010000ffc27807 */ /* 0x000fe20002800000 */
[----:B------:R-:W-:Y:S01]  /*9030*/  @P0 HADD2.F32 R195, -RZ, R151.H1_H1 ;  /* 0x30000097ffc30230 */ /* 0x000fe20000004100 */
[----:B------:R-:W-:Y:S01]  /*9040*/  LOP3.LUT P5, RZ, R169, 0x2, RZ, 0xc0, !PT ;  /* 0x00000002a9ff7812 */ /* 0x000fe200078ac0ff */
[C---:B------:R-:W-:Y:S01]  /*9050*/  IMAD.WIDE.U32 R202, R200.reuse, R175, c[0x0][0x188] ;  /* 0x00006200c8ca7625 */ /* 0x040fe200078e00af */
[----:B------:R-:W-:Y:S02]  /*9060*/  SEL R159, RZ, 0x100, P4 ;  /* 0x00000100ff9f7807 */ /* 0x000fe40002000000 */
[----:B------:R-:W-:Y:S01]  /*9070*/  SEL R152, RZ, 0x1, P1 ;  /* 0x00000001ff987807 */ /* 0x000fe20000800000 */
[----:B------:R-:W-:Y:S01]  /*9080*/  FMUL.FTZ R155, R155, R174 ;  /* 0x000000ae9b9b7220 */ /* 0x000fe20000410000 */
[----:B------:R-:W-:Y:S01]  /*9090*/  SEL R156, RZ, 0x1, P2 ;  /* 0x00000001ff9c7807 */ /* 0x000fe20001000000 */
[----:B------:R-:W-:Y:S01]  /*90a0*/  IMAD.WIDE.U32 R200, R200, R173, c[0x0][0x190] ;  /* 0x00006400c8c87625 */ /* 0x000fe200078e00ad */
[----:B------:R-:W-:-:S02]  /*90b0*/  LOP3.LUT P6, RZ, R169, 0x4, RZ, 0xc0, !PT ;  /* 0x00000004a9ff7812 */ /* 0x000fc400078cc0ff */
[----:B------:R-:W-:Y:S01]  /*90c0*/  IADD3 R208, R164, 0x60, RZ ;  /* 0x00000060a4d07810 */ /* 0x000fe20007ffe0ff */
[----:B------:R-:W-:Y:S01]  /*90d0*/  FMUL.FTZ R158, R155, c[0x0][0x1e8] ;  /* 0x00007a009b9e7a20 */ /* 0x000fe20000410000 */
[----:B------:R-:W-:Y:S01]  /*90e0*/  SEL R197, RZ, 0x1, P6 ;  /* 0x00000001ffc57807 */ /* 0x000fe20003000000 */
[----:B0-----:R-:W-:Y:S02]  /*90f0*/  FFMA.FTZ R153, R153, R176, 1.1641532182693481445e-10 ;  /* 0x2f00000099997423 */ /* 0x001fe400000100b0 */
[----:B------:R-:W-:-:S03]  /*9100*/  IMAD.WIDE.U32 R154, R152, 0x10000, RZ ;  /* 0x00010000989a7825 */ /* 0x000fc600078e00ff */
[----:B------:R-:W-:Y:S01]  /*9110*/  FSETP.GTU.FTZ.AND P4, PT, R153, c[0x0][0x1e4], PT ;  /* 0x0000790099007a0b */ /* 0x000fe20003f9c000 */
[----:B------:R-:W-:Y:S01]  /*9120*/  IMAD.WIDE.U32 R156, R156, 0x1000000, RZ ;  /* 0x010000009c9c7825 */ /* 0x000fe200078e00ff */
[----:B------:R-:W-:Y:S02]  /*9130*/  SEL R153, RZ, 0x1, P5 ;  /* 0x00000001ff997807 */ /* 0x000fe40002800000 */
[----:B------:R-:W-:Y:S01]  /*9140*/  SEL R193, RZ, 0x1000000, P4 ;  /* 0x01000000ffc17807 */ /* 0x000fe20002000000 */
[----:B------:R-:W-:Y:S01]  /*9150*/  @P0 IMAD.WIDE.U32 R198, R208, R175, c[0x0][0x180] ;  /* 0x00006000d0c60625 */ /* 0x000fe200078e00af */
[----:B------:R-:W-:Y:S02]  /*9160*/  FSEL R158, R158, RZ, !P4 ;  /* 0x000000ff9e9e7208 */ /* 0x000fe40006000000 */
[----:B------:R-:W-:Y:S01]  /*9170*/  LOP3.LUT R159, R159, R193, R194, 0xfe, !PT ;  /* 0x000000c19f9f7212 */ /* 0x000fe200078efec2 */
[----:B------:R-:W-:Y:S01]  /*9180*/  IMAD.WIDE.U32 R152, R153, 0x100, RZ ;  /* 0x0000010099987825 */ /* 0x000fe200078e00ff */
[----:B------:R-:W-:-:S03]  /*9190*/  SEL R193, RZ, 0x1, P3 ;  /* 0x00000001ffc17807 */ /* 0x000fc60001800000 */
[----:B------:R-:W-:Y:S01]  /*91a0*/  FMUL.FTZ R194, R47, R158 ;  /* 0x0000009e2fc27220 */ /* 0x000fe20000410000 */
[----:B------:R-:W-:Y:S02]  /*91b0*/  LOP3.LUT R196, R152, R156, R154, 0xfe, !PT ;  /* 0x0000009c98c47212 */ /* 0x000fe400078efe9a */
[----:B------:R-:W-:Y:S01]  /*91c0*/  LOP3.LUT R193, R157, R159, R193, 0xfe, !PT ;  /* 0x0000009f9dc17212 */ /* 0x000fe200078efec1 */
[----:B------:R-:W-:Y:S01]  /*91d0*/  @P0 FADD.FTZ R194, R195, R194 ;  /* 0x000000c2c3c20221 */ /* 0x000fe20000010000 */
[----:B------:R-:W-:Y:S02]  /*91e0*/  LOP3.LUT R196, R196, R197, RZ, 0xfc, !PT ;  /* 0x000000c5c4c47212 */ /* 0x000fe400078efcff */
[----:B------:R-:W-:Y:S02]  /*91f0*/  F2FP.PACK_AB R158, R192, R189 ;  /* 0x000000bdc09e723e */ /* 0x000fe400000000ff */
[----:B------:R-:W-:Y:S02]  /*9200*/  F2FP.PACK_AB R157, R190, R187 ;  /* 0x000000bbbe9d723e */ /* 0x000fe400000000ff */
[----:B------:R-:W-:-:S02]  /*9210*/  F2FP.PACK_AB R156, R188, R185 ;  /* 0x000000b9bc9c723e */ /* 0x000fc400000000ff */
        /* <DEDUP_REMOVED lines=19> */
.L_x_20944:
[----:B0-----:R-:W-:Y:S02]  /*9350*/  IMAD.MOV.U32 R200, RZ, RZ, R168 ;  /* 0x000000ffffc87224 */ /* 0x001fe400078e00a8 */
.L_x_20945:
[----:B------:R-:W-:Y:S05]  /*9360*/  BSYNC B0 ;  /* 0x0000000000007941 */ /* 0x000fea0003800000 */
.L_x_20943:
        /* <DEDUP_REMOVED lines=16> */
.L_x_20949:
[----:B------:R-:W-:Y:S05]  /*9470*/  BSYNC B1 ;  /* 0x0000000000017941 */ /* 0x000fea0003800000 */
.L_x_20948:
        /* <DEDUP_REMOVED lines=44> */
.L_x_20947:
[----:B------:R-:W-:Y:S05]  /*9740*/  BSYNC B0 ;  /* 0x0000000000007941 */ /* 0x000fea0003800000 */
.L_x_20946:
        /* <DEDUP_REMOVED lines=24> */
.L_x_20951:
[----:B------:R-:W-:Y:S02]  /*98d0*/  IMAD.MOV.U32 R180, RZ, RZ, R168 ;  /* 0x000000ffffb47224 */ /* 0x000fe400078e00a8 */
.L_x_20952:
[----:B------:R-:W-:Y:S05]  /*98e0*/  BSYNC B0 ;  /* 0x0000000000007941 */ /* 0x000fea0003800000 */
.L_x_20950:
        /* <DEDUP_REMOVED lines=16> */
.L_x_20956:
[----:B------:R-:W-:Y:S05]  /*99f0*/  BSYNC B1 ;  /* 0x0000000000017941 */ /* 0x000fea0003800000 */
.L_x_20955:
        /* <DEDUP_REMOVED lines=44> */
.L_x_20954:
[----:B------:R-:W-:Y:S05]  /*9cc0*/  BSYNC B0 ;  /* 0x0000000000007941 */ /* 0x000fea0003800000 */
.L_x_20953:
[----:B------:R-:W0:Y:S01]  /*9cd0*/  I2F.U32 R157, R180 ;  /* 0x000000b4009d7306 */ /* 0x000e220000201000 */
[----:B------:R-:W-:Y:S01]  /*9ce0*/  HADD2.F32 R159, -RZ, R152.H1_H1 ;  /* 0x30000098ff9f7230 */ /* 0x000fe20000004100 */
        /* <DEDUP_REMOVED lines=22> */
.L_x_20958:
[----:B------:R-:W-:Y:S02]  /*9e50*/  MOV R152, R168 ;  /* 0x000000a800987202 */ /* 0x000fe40000000f00 */
.L_x_20959:
[----:B------:R-:W-:Y:S05]  /*9e60*/  BSYNC B0 ;  /* 0x0000000000007941 */ /* 0x000fea0003800000 */
.L_x_20957:
        /* <DEDUP_REMOVED lines=16> */
.L_x_20963:
[----:B------:R-:W-:Y:S05]  /*9f70*/  BSYNC B1 ;  /* 0x0000000000017941 */ /* 0x000fea0003800000 */
.L_x_20962:
        /* <DEDUP_REMOVED lines=44> */
.L_x_20961:
[----:B------:R-:W-:Y:S05]  /*a240*/  BSYNC B0 ;  /* 0x0000000000007941 */ /* 0x000fea0003800000 */
.L_x_20960:
        /* <DEDUP_REMOVED lines=22> */
.L_x_20965:
[----:B------:R-:W-:Y:S02]  /*a3b0*/  MOV R152, R168 ;  /* 0x000000a800987202 */ /* 0x000fe40000000f00 */
.L_x_20966:
[----:B------:R-:W-:Y:S05]  /*a3c0*/  BSYNC B0 ;  /* 0x0000000000007941 */ /* 0x000fea0003800000 */
.L_x_20964:
        /* <DEDUP_REMOVED lines=16> */
.L_x_20970:
[----:B------:R-:W-:Y:S05]  /*a4d0*/  BSYNC B1 ;  /* 0x0000000000017941 */ /* 0x000fea0003800000 */
.L_x_20969:
        /* <DEDUP_REMOVED lines=42> */
[----:B------:R-:W-:Y:S01]  /*a780*/  IMAD.MOV.U32 R22, RZ, RZ, R156 ;  /* 0x000000ffff167224 */ /* 0x000fe200078e009c */
[----:B------:R-:W-:-:S06]  /*a790*/  HFMA2.MMA R156, -RZ, RZ, 0, 0 ;  /* 0x00000000ff9c7435 */ /* 0x000fcc00000001ff */
.L_x_20968:
[----:B------:R-:W-:Y:S05]  /*a7a0*/  BSYNC B0 ;  /* 0x0000000000007941 */ /* 0x000fea0003800000 */
.L_x_20967:
        /* <DEDUP_REMOVED lines=22> */
.L_x_20972:
[----:B------:R-:W-:Y:S02]  /*a910*/  MOV R180, R168 ;  /* 0x000000a800b47202 */ /* 0x000fe40000000f00 */
.L_x_20973:
[----:B------:R-:W-:Y:S05]  /*a920*/  BSYNC B0 ;  /* 0x0000000000007941 */ /* 0x000fea0003800000 */
.L_x_20971:
        /* <DEDUP_REMOVED lines=16> */
.L_x_20977:
[----:B------:R-:W-:Y:S05]  /*aa30*/  BSYNC B1 ;  /* 0x0000000000017941 */ /* 0x000fea0003800000 */
.L_x_20976:
        /* <DEDUP_REMOVED lines=42> */
[----:B------:R-:W-:Y:S01]  /*ace0*/  HFMA2.MMA R153, -RZ, RZ, 0, 0 ;  /* 0x00000000ff997435 */ /* 0x000fe200000001ff */
[----:B------:R-:W-:-:S05]  /*acf0*/  IMAD.MOV.U32 R22, RZ, RZ, R152 ;  /* 0x000000ffff167224 */ /* 0x000fca00078e0098 */
.L_x_20975:
[----:B------:R-:W-:Y:S05]  /*ad00*/  BSYNC B0 ;  /* 0x0000000000007941 */ /* 0x000fea0003800000 */
.L_x_20974:
        /* <DEDUP_REMOVED lines=22> */
.L_x_20979:
[----:B------:R-:W-:Y:S02]  /*ae70*/  MOV R180, R168 ;  /* 0x000000a800b47202 */ /* 0x000fe40000000f00 */
.L_x_20980:
[----:B------:R-:W-:Y:S05]  /*ae80*/  BSYNC B0 ;  /* 0x0000000000007941 */ /* 0x000fea0003800000 */
.L_x_20978:
        /* <DEDUP_REMOVED lines=16> */
.L_x_20984:
[----:B------:R-:W-:Y:S05]  /*af90*/  BSYNC B1 ;  /* 0x0000000000017941 */ /* 0x000fea0003800000 */
.L_x_20983:
        /* <DEDUP_REMOVED lines=44> */
.L_x_20982:
[----:B------:R-:W-:Y:S05]  /*b260*/  BSYNC B0 ;  /* 0x0000000000007941 */ /* 0x000fea0003800000 */
.L_x_20981:
        /* <DEDUP_REMOVED lines=22> */
.L_x_20986:
[----:B------:R-:W-:Y:S02]  /*b3d0*/  MOV R154, R168 ;  /* 0x000000a8009a7202 */ /* 0x000fe40000000f00 */
.L_x_20987:
[----:B------:R-:W-:Y:S05]  /*b3e0*/  BSYNC B0 ;  /* 0x0000000000007941 */ /* 0x000fea0003800000 */
.L_x_20985:
        /* <DEDUP_REMOVED lines=16> */
.L_x_20991:
[----:B------:R-:W-:Y:S05]  /*b4f0*/  BSYNC B1 ;  /* 0x0000000000017941 */ /* 0x000fea0003800000 */
.L_x_20990:
        /* <DEDUP_REMOVED lines=44> */
.L_x_20989:
[----:B------:R-:W-:Y:S05]  /*b7c0*/  BSYNC B0 ;  /* 0x0000000000007941 */ /* 0x000fea0003800000 */
.L_x_20988:
        /* <DEDUP_REMOVED lines=22> */
.L_x_20993:
[----:B------:R-:W-:Y:S02]  /*b930*/  MOV R154, R168 ;  /* 0x000000a8009a7202 */ /* 0x000fe40000000f00 */
.L_x_20994:
[----:B------:R-:W-:Y:S05]  /*b940*/  BSYNC B0 ;  /* 0x0000000000007941 */ /* 0x000fea0003800000 */
.L_x_20992:
        /* <DEDUP_REMOVED lines=18> */
.L_x_20998:
[----:B------:R-:W-:Y:S05]  /*ba70*/  BSYNC B1 ;  /* 0x0000000000017941 */ /* 0x000fea0003800000 */
.L_x_20997:
        /* <DEDUP_REMOVED lines=44> */
.L_x_20996:
[----:B------:R-:W-:Y:S05]  /*bd40*/  BSYNC B0 ;  /* 0x0000000000007941 */ /* 0x000fea0003800000 */
.L_x_20995:
[----:B------:R-:W0:Y:S01]  /*bd50*/  I2F.U32 R153, R154 ;  /* 0x0000009a00997306 */ /* 0x000e220000201000 */
[----:B------:R-:W-:Y:S01]  /*bd60*/  HADD2.F32 R155, -RZ, R155.H1_H1 ;  /* 0x3000009bff9b7230 */ /* 0x000fe20000004100 */
[----:B------:R-:W-:Y:S01]  /*bd70*/  SEL R180, RZ, 0x10000, P5 ;  /* 0x00010000ffb47807 */ /* 0x000fe20002800000 */
[----:B------:R-:W-:Y:S01]  /*bd80*/  @P0 HADD2.F32 R207, -RZ, R151.H1_H1 ;  /* 0x30000097ffcf0230 */ /* 0x000fe20000004100 */
[----:B------:R-:W-:Y:S01]  /*bd90*/  LOP3.LUT P5, RZ, R169, 0x2, RZ, 0xc0, !PT ;  /* 0x00000002a9ff7812 */ /* 0x000fe200078ac0ff */
[----:B------:R-:W-:Y:S01]  /*bda0*/  IMAD.WIDE.U32 R210, R208, R175, c[0x0][0x188] ;  /* 0x00006200d0d27625 */ /* 0x000fe200078e00af */
[----:B------:R-:W-:-:S02]  /*bdb0*/  SEL R159, RZ, 0x100, P4 ;  /* 0x00000100ff9f7807 */ /* 0x000fc40002000000 */
[----:B------:R-:W-:Y:S01]  /*bdc0*/  SEL R152, RZ, 0x1, P1 ;  /* 0x00000001ff987807 */ /* 0x000fe20000800000 */
[----:B------:R-:W-:Y:S01]  /*bdd0*/  FMUL.FTZ R155, R155, R174 ;  /* 0x000000ae9b9b7220 */ /* 0x000fe20000410000 */
[----:B------:R-:W-:Y:S01]  /*bde0*/  SEL R156, RZ, 0x1, P2 ;  /* 0x00000001ff9c7807 */ /* 0x000fe20001000000 */
[----:B------:R-:W-:Y:S01]  /*bdf0*/  IMAD.WIDE.U32 R208, R208, R173, c[0x0][0x190] ;  /* 0x00006400d0d07625 */ /* 0x000fe200078e00ad */
[----:B------:R-:W-:Y:S02]  /*be00*/  LOP3.LUT P6, RZ, R169, 0x4, RZ, 0xc0, !PT ;  /* 0x00000004a9ff7812 */ /* 0x000fe400078cc0ff */
[----:B------:R-:W-:Y:S01]  /*be10*/  SEL R203, RZ, 0x1, P3 ;  /* 0x00000001ffcb7807 */ /* 0x000fe20001800000 */
[----:B------:R-:W-:Y:S01]  /*be20*/  FMUL.FTZ R158, R155, c[0x0][0x1e8] ;  /* 0x00007a009b9e7a20 */ /* 0x000fe20000410000 */
[----:B------:R-:W-:Y:S01]  /*be30*/  SEL R205, RZ, 0x1, P6 ;  /* 0x00000001ffcd7807 */ /* 0x000fe20003000000 */
[----:B0-----:R-:W-:Y:S02]  /*be40*/  FFMA.FTZ R153, R153, R176, 1.1641532182693481445e-10 ;  /* 0x2f00000099997423 */ /* 0x001fe400000100b0 */
[----:B------:R-:W-:-:S03]  /*be50*/  IMAD.WIDE.U32 R154, R152, 0x10000, RZ ;  /* 0x00010000989a7825 */ /* 0x000fc600078e00ff */
[----:B------:R-:W-:Y:S01]  /*be60*/  FSETP.GTU.FTZ.AND P4, PT, R153, c[0x0][0x1e4], PT ;  /* 0x0000790099007a0b */ /* 0x000fe20003f9c000 */
[----:B------:R-:W-:Y:S01]  /*be70*/  IMAD.WIDE.U32 R156, R156, 0x1000000, RZ ;  /* 0x010000009c9c7825 */ /* 0x000fe200078e00ff */
        /* <DEDUP_REMOVED lines=8> */
[----:B------:R-:W-:Y:S01]  /*bf00*/  LOP3.LUT R203, R157, R159, R203, 0xfe, !PT ;  /* 0x0000009f9dcb7212 */ /* 0x000fe200078efecb */
[----:B------:R-:W-:Y:S01]  /*bf10*/  @P0 FADD.FTZ R202, R207, R202 ;  /* 0x000000cacfca0221 */ /* 0x000fe20000010000 */
[----:B------:R-:W-:Y:S01]  /*bf20*/  LOP3.LUT R204, R204, R205, RZ, 0xfc, !PT ;  /* 0x000000cdcccc7212 */ /* 0x000fe200078efcff */
[----:B------:R-:W-:Y:S01]  /*bf30*/  @P0 IMAD.WIDE.U32 R206, R175, R180, c[0x0][0x180] ;  /* 0x00006000afce0625 */ /* 0x000fe200078e00b4 */
[----:B------:R-:W-:Y:S02]  /*bf40*/  F2FP.PACK_AB R158, R200, R197 ;  /* 0x000000c5c89e723e */ /* 0x000fe400000000ff */
        /* <DEDUP_REMOVED lines=21> */
.L_x_21000:
[----:B0-----:R-:W-:Y:S02]  /*c0a0*/  MOV R203, R168 ;  /* 0x000000a800cb7202 */ /* 0x001fe40000000f00 */
.L_x_21001:
[----:B------:R-:W-:Y:S05]  /*c0b0*/  BSYNC B0 ;  /* 0x0000000000007941 */ /* 0x000fea0003800000 */
.L_x_20999:
        /* <DEDUP_REMOVED lines=16> */
.L_x_21005:
[----:B------:R-:W-:Y:S05]  /*c1c0*/  BSYNC B1 ;  /* 0x0000000000017941 */ /* 0x000fea0003800000 */
.L_x_21004:
        /* <DEDUP_REMOVED lines=44> */
.L_x_21003:
[----:B------:R-:W-:Y:S05]  /*c490*/  BSYNC B0 ;  /* 0x0000000000007941 */ /* 0x000fea0003800000 */
.L_x_21002:
        /* <DEDUP_REMOVED lines=24> */
.L_x_21007:
[----:B------:R-:W-:Y:S02]  /*c620*/  MOV R203, R168 ;  /* 0x000000a800cb7202 */ /* 0x000fe40000000f00 */
.L_x_21008:
[----:B------:R-:W-:Y:S05]  /*c630*/  BSYNC B0 ;  /* 0x0000000000007941 */ /* 0x000fea0003800000 */
.L_x_21006:
        /* <DEDUP_REMOVED lines=16> */
.L_x_21012:
[----:B------:R-:W-:Y:S05]  /*c740*/  BSYNC B1 ;  /* 0x0000000000017941 */ /* 0x000fea0003800000 */
.L_x_21011:
        /* <DEDUP_REMOVED lines=44> */
.L_x_21010:
[----:B------:R-:W-:Y:S05]  /*ca10*/  BSYNC B0 ;  /* 0x0000000000007941 */ /* 0x000fea0003800000 */
.L_x_21009:
        /* <DEDUP_REMOVED lines=24> */
.L_x_21014:
[----:B------:R-:W-:Y:S02]  /*cba0*/  MOV R152, R168 ;  /* 0x000000a800987202 */ /* 0x000fe40000000f00 */
.L_x_21015:
[----:B------:R-:W-:Y:S05]  /*cbb0*/  BSYNC B0 ;  /* 0x0000000000007941 */ /* 0x000fea0003800000 */
.L_x_21013:
        /* <DEDUP_REMOVED lines=16> */
.L_x_21019:
[----:B------:R-:W-:Y:S05]  /*ccc0*/  BSYNC B1 ;  /* 0x0000000000017941 */ /* 0x000fea0003800000 */
.L_x_21018:
        /* <DEDUP_REMOVED lines=44> */
.L_x_21017:
[----:B------:R-:W-:Y:S05]  /*cf90*/  BSYNC B0 ;  /* 0x0000000000007941 */ /* 0x000fea0003800000 */
.L_x_21016:
        /* <DEDUP_REMOVED lines=22> */
.L_x_21021:
[----:B------:R-:W-:Y:S02]  /*d100*/  MOV R152, R168 ;  /* 0x000000a800987202 */ /* 0x000fe40000000f00 */
.L_x_21022:
[----:B------:R-:W-:Y:S05]  /*d110*/  BSYNC B0 ;  /* 0x0000000000007941 */ /* 0x000fea0003800000 */
.L_x_21020:
        /* <DEDUP_REMOVED lines=16> */
.L_x_21026:
[----:B------:R-:W-:Y:S05]  /*d220*/  BSYNC B1 ;  /* 0x0000000000017941 */ /* 0x000fea0003800000 */
.L_x_21025:
        /* <DEDUP_REMOVED lines=44> */
.L_x_21024:
[----:B------:R-:W-:Y:S05]  /*d4f0*/  BSYNC B0 ;  /* 0x0000000000007941 */ /* 0x000fea0003800000 */
.L_x_21023:
        /* <DEDUP_REMOVED lines=22> */
.L_x_21028:
[----:B------:R-:W-:Y:S02]  /*d660*/  MOV R207, R168 ;  /* 0x000000a800cf7202 */ /* 0x000fe40000000f00 */
.L_x_21029:
[----:B------:R-:W-:Y:S05]  /*d670*/  BSYNC B0 ;  /* 0x0000000000007941 */ /* 0x000fea0003800000 */
.L_x_21027:
        /* <DEDUP_REMOVED lines=16> */
.L_x_21033:
[----:B------:R-:W-:Y:S05]  /*d780*/  BSYNC B1 ;  /* 0x0000000000017941 */ /* 0x000fea0003800000 */
.L_x_21032:
        /* <DEDUP_REMOVED lines=44> */
.L_x_21031:
[----:B------:R-:W-:Y:S05]  /*da50*/  BSYNC B0 ;  /* 0x0000000000007941 */ /* 0x000fea0003800000 */
.L_x_21030:
        /* <DEDUP_REMOVED lines=22> */
.L_x_21035:
[----:B------:R-:W-:Y:S02]  /*dbc0*/  MOV R207, R168 ;  /* 0x000000a800cf7202 */ /* 0x000fe40000000f00 */
.L_x_21036:
[----:B------:R-:W-:Y:S05]  /*dbd0*/  BSYNC B0 ;  /* 0x0000000000007941 */ /* 0x000fea0003800000 */
.L_x_21034:
        /* <DEDUP_REMOVED lines=16> */
.L_x_21040:
[----:B------:R-:W-:Y:S05]  /*dce0*/  BSYNC B1 ;  /* 0x0000000000017941 */ /* 0x000fea0003800000 */
.L_x_21039:
        /* <DEDUP_REMOVED lines=44> */
.L_x_21038:
[----:B------:R-:W-:Y:S05]  /*dfb0*/  BSYNC B0 ;  /* 0x0000000000007941 */ /* 0x000fea0003800000 */
.L_x_21037:
        /* <DEDUP_REMOVED lines=22> */
.L_x_21042:
[----:B------:R-:W-:Y:S02]  /*e120*/  MOV R154, R168 ;  /* 0x000000a8009a7202 */ /* 0x000fe40000000f00 */
.L_x_21043:
[----:B------:R-:W-:Y:S05]  /*e130*/  BSYNC B0 ;  /* 0x0000000000007941 */ /* 0x000fea0003800000 */
.L_x_21041:
        /* <DEDUP_REMOVED lines=16> */
.L_x_21047:
[----:B------:R-:W-:Y:S05]  /*e240*/  BSYNC B1 ;  /* 0x0000000000017941 */ /* 0x000fea0003800000 */
.L_x_21046:
        /* <DEDUP_REMOVED lines=44> */
.L_x_21045:
[----:B------:R-:W-:Y:S05]  /*e510*/  BSYNC B0 ;  /* 0x0000000000007941 */ /* 0x000fea0003800000 */
.L_x_21044:
        /* <DEDUP_REMOVED lines=22> */
.L_x_21049:
[----:B------:R-:W-:Y:S02]  /*e680*/  MOV R154, R168 ;  /* 0x000000a8009a7202 */ /* 0x000fe40000000f00 */
.L_x_21050:
[----:B------:R-:W-:Y:S05]  /*e690*/  BSYNC B0 ;  /* 0x0000000000007941 */ /* 0x000fea0003800000 */
.L_x_21048:
        /* <DEDUP_REMOVED lines=18> */
.L_x_21054:
[----:B------:R-:W-:Y:S05]  /*e7c0*/  BSYNC B1 ;  /* 0x0000000000017941 */ /* 0x000fea0003800000 */
.L_x_21053:
        /* <DEDUP_REMOVED lines=44> */
.L_x_21052:
[----:B------:R-:W-:Y:S05]  /*ea90*/  BSYNC B0 ;  /* 0x0000000000007941 */ /* 0x000fea0003800000 */
.L_x_21051:
[----:B------:R-:W-:Y:S01]  /*eaa0*/  FADD.FTZ R152, RZ, R160 ;  /* 0x000000a0ff987221 */ /* 0x000fe20000010000 */
[----:B------:R-:W-:Y:S01]  /*eab0*/  HADD2.F32 R155, -RZ, R155.H1_H1 ;  /* 0x3000009bff9b7230 */ /* 0x000fe20000004100 */
[----:B------:R-:W-:Y:S01]  /*eac0*/  SEL R156, RZ, 0x100, P4 ;  /* 0x00000100ff9c7807 */ /* 0x000fe20002000000 */
[----:B------:R-:W-:Y:S01]  /*ead0*/  @P0 HADD2.F32 R215, -RZ, R151.H1_H1 ;  /* 0x30000097ffd70230 */ /* 0x000fe20000004100 */
[----:B------:R-:W-:Y:S01]  /*eae0*/  FADD.FTZ R153, R152, R161 ;  /* 0x000000a198997221 */ /* 0x000fe20000010000 */
[----:B------:R-:W-:Y:S01]  /*eaf0*/  SEL R159, RZ, 0x10000, P5 ;  /* 0x00010000ff9f7807 */ /* 0x000fe20002800000 */
[----:B------:R-:W-:Y:S01]  /*eb00*/  FMUL.FTZ R155, R155, R174 ;  /* 0x000000ae9b9b7220 */ /* 0x000fe20000410000 */
[----:B------:R-:W-:Y:S01]  /*eb10*/  LOP3.LUT P5, RZ, R169, 0x2, RZ, 0xc0, !PT ;  /* 0x00000002a9ff7812 */ /* 0x000fe200078ac0ff */
[----:B------:R-:W-:Y:S01]  /*eb20*/  FADD.FTZ R152, R153, R162 ;  /* 0x000000a299987221 */ /* 0x000fe20000010000 */
[----:B------:R-:W-:Y:S01]  /*eb30*/  LOP3.LUT P6, RZ, R169, 0x4, RZ, 0xc0, !PT ;  /* 0x00000004a9ff7812 */ /* 0x000fe200078cc0ff */
[----:B------:R-:W-:Y:S01]  /*eb40*/  FMUL.FTZ R155, R155, c[0x0][0x1e8] ;  /* 0x00007a009b9b7a20 */ /* 0x000fe20000410000 */
[----:B------:R-:W-:Y:S01]  /*eb50*/  SEL R158, RZ, 0x1, P5 ;  /* 0x00000001ff9e7807 */ /* 0x000fe20002800000 */
[----:B------:R-:W-:Y:S01]  /*eb60*/  FADD.FTZ R152, R152, R163 ;  /* 0x000000a398987221 */ /* 0x000fe20000010000 */
[----:B------:R-:W-:-:S03]  /*eb70*/  SEL R213, RZ, 0x1, P3 ;  /* 0x00000001ffd57807 */ /* 0x000fc60001800000 */
        /* <DEDUP_REMOVED lines=20> */
[----:B------:R-:W-:-:S03]  /*ecc0*/  FADD.FTZ R157, R152, R191 ;  /* 0x000000bf989d7221 */ /* 0x000fc60000010000 */
[----:B------:R-:W-:Y:S01]  /*ecd0*/  FSETP.GTU.FTZ.AND P4, PT, R153, c[0x0][0x1e4], PT ;  /* 0x0000790099007a0b */ /* 0x000fe20003f9c000 */
[----:B------:R-:W-:-:S03]  /*ece0*/  FADD.FTZ R152, R157, R194 ;  /* 0x000000c29d987221 */ /* 0x000fc60000010000 */
[----:B------:R-:W-:Y:S01]  /*ecf0*/  FSEL R176, R155, RZ, !P4 ;  /* 0x000000ff9bb07208 */ /* 0x000fe20006000000 */
[----:B------:R-:W-:Y:S01]  /*ed00*/  FADD.FTZ R157, R152, R193 ;  /* 0x000000c1989d7221 */ /* 0x000fe20000010000 */
[----:B------:R-:W-:-:S03]  /*ed10*/  SEL R152, RZ, 0x1, P2 ;  /* 0x00000001ff987807 */ /* 0x000fc60001000000 */
[----:B------:R-:W-:Y:S01]  /*ed20*/  FADD.FTZ R154, R157, R196 ;  /* 0x000000c49d9a7221 */ /* 0x000fe20000010000 */
[----:B------:R-:W-:Y:S01]  /*ed30*/  SEL R157, RZ, 0x1000000, P4 ;  /* 0x01000000ff9d7807 */ /* 0x000fe20002000000 */
[----:B------:R-:W-:Y:S02]  /*ed40*/  FMUL.FTZ R176, R31, R176 ;  /* 0x000000b01fb07220 */ /* 0x000fe40000410000 */
[----:B------:R-:W-:Y:S01]  /*ed50*/  FADD.FTZ R153, R154, R195 ;  /* 0x000000c39a997221 */ /* 0x000fe20000010000 */
[----:B------:R-:W-:Y:S01]  /*ed60*/  LOP3.LUT R174, R156, R157, R159, 0xfe, !PT ;  /* 0x0000009d9cae7212 */ /* 0x000fe200078efe9f */
[----:B------:R-:W-:Y:S01]  /*ed70*/  IMAD.WIDE.U32 R158, R158, 0x100, RZ ;  /* 0x000001009e9e7825 */ /* 0x000fe200078e00ff */
[----:B------:R-:W-:Y:S02]  /*ed80*/  SEL R156, RZ, 0x1, P1 ;  /* 0x00000001ff9c7807 */ /* 0x000fe40000800000 */
[----:B------:R-:W-:Y:S01]  /*ed90*/  ISETP.NE.AND P1, PT, R0, RZ, PT ;  /* 0x000000ff0000720c */ /* 0x000fe20003f25270 */
[----:B------:R-:W-:-:S02]  /*eda0*/  FADD.FTZ R154, R153, R198 ;  /* 0x000000c6999a7221 */ /* 0x000fc40000010000 */
[----:B------:R-:W-:-:S04]  /*edb0*/  IMAD.WIDE.U32 R152, R152, 0x1000000, RZ ;  /* 0x0100000098987825 */ /* 0x000fc800078e00ff */
[----:B------:R-:W-:Y:S01]  /*edc0*/  FADD.FTZ R211, R154, R197 ;  /* 0x000000c59ad37221 */ /* 0x000fe20000010000 */
[----:B------:R-:W-:Y:S01]  /*edd0*/  LOP3.LUT R213, R153, R174, R213, 0xfe, !PT ;  /* 0x000000ae99d57212 */ /* 0x000fe200078efed5 */
[----:B------:R-:W-:Y:S01]  /*ede0*/  IMAD.WIDE.U32 R156, R156, 0x10000, RZ ;  /* 0x000100009c9c7825 */ /* 0x000fe200078e00ff */
[----:B------:R-:W-:-:S03]  /*edf0*/  F2FP.PACK_AB R153, R206, R203 ;  /* 0x000000cbce99723e */ /* 0x000fc600000000ff */
[----:B------:R-:W-:Y:S01]  /*ee00*/  FADD.FTZ R154, R211, R200 ;  /* 0x000000c8d39a7221 */ /* 0x000fe20000010000 */
[----:B------:R-:W-:Y:S01]  /*ee10*/  SEL R211, RZ, 0x1, P6 ;  /* 0x00000001ffd37807 */ /* 0x000fe20003000000 */
[----:B------:R-:W-:Y:S01]  /*ee20*/  @P0 FADD.FTZ R176, R215, R176 ;  /* 0x000000b0d7b00221 */ /* 0x000fe20000010000 */
[----:B------:R-:W-:Y:S01]  /*ee30*/  LOP3.LUT R156, R158, R152, R156, 0xfe, !PT ;  /* 0x000000989e9c7212 */ /* 0x000fe200078efe9c */
[----:B------:R-:W-:Y:S01]  /*ee40*/  FADD.FTZ R155, R154, R199 ;  /* 0x000000c79a9b7221 */ /* 0x000fe20000010000 */
[----:B------:R-:W-:Y:S01]  /*ee50*/  F2FP.PACK_AB R154, R208, R205 ;  /* 0x000000cdd09a723e */ /* 0x000fe200000000ff */
[----:B------:R-:W-:Y:S01]  /*ee60*/  IMAD.WIDE.U32 R174, R180, R175, c[0x0][0x188] ;  /* 0x00006200b4ae7625 */ /* 0x000fe200078e00af */
[----:B------:R-:W-:Y:S02]  /*ee70*/  LOP3.LUT R156, R156, R211, RZ, 0xfc, !PT ;  /* 0x000000d39c9c7212 */ /* 0x000fe400078efcff */
[----:B------:R-:W-:Y:S01]  /*ee80*/  LOP3.LUT R157, R159, R213, R157, 0xfe, !PT ;  /* 0x000000d59f9d7212 */ /* 0x000fe200078efe9d */
[----:B------:R-:W-:Y:S01]  /*ee90*/  FADD.FTZ R152, R155, R202 ;  /* 0x000000ca9b987221 */ /* 0x000fe20000010000 */
[----:B------:R-:W-:Y:S01]  /*eea0*/  F2FP.PACK_AB R155, R176, R207 ;  /* 0x000000cfb09b723e */ /* 0x000fe200000000ff */
[----:B------:R-:W-:-:S04]  /*eeb0*/  IMAD.WIDE.U32 R158, R180, R173, c[0x0][0x190] ;  /* 0x00006400b49e7625 */ /* 0x000fc800078e00ad */
[----:B------:R-:W-:Y:S01]  /*eec0*/  FADD.FTZ R211, R152, R201 ;  /* 0x000000c998d37221 */ /* 0x000fe20000010000 */
[----:B------:R-:W-:-:S03]  /*eed0*/  F2FP.PACK_AB R152, R204, R201 ;  /* 0x000000c9cc98723e */ /* 0x000fc600000000ff */
        /* <DEDUP_REMOVED lines=11> */
.L_x_21059:
        /* <DEDUP_REMOVED lines=100> */
.L_x_21060:
        /* <DEDUP_REMOVED lines=35> */
[----:B------:R-:W-:Y:S01]  /*f800*/  F2FP.PACK_AB R154, R153, R154 ;  /* 0x0000009a999a723e */ /* 0x000fe200000000ff */
[----:B------:R-:W-:Y:S01]  /*f810*/  FADD.FTZ R178, -R156, R178 ;  /* 0x000000b29cb27221 */ /* 0x000fe20000010100 */
[----:B------:R-:W-:Y:S01]  /*f820*/  F2FP.PACK_AB R152, R152, R157 ;  /* 0x0000009d9898723e */ /* 0x000fe200000000ff */
        /* <DEDUP_REMOVED lines=37> */
[----:B------:R-:W-:Y:S01]  /*fa80*/  F2FP.PACK_AB R155, R228, R155 ;  /* 0x0000009be49b723e */ /* 0x000fe200000000ff */
[C---:B------:R-:W-:Y:S01]  /*fa90*/  FMUL.FTZ R178, R159.reuse, R178 ;  /* 0x000000b29fb27220 */ /* 0x040fe20000410000 */
[----:B------:R-:W-:Y:S01]  /*faa0*/  F2FP.PACK_AB R153, R220, R161 ;  /* 0x000000a1dc99723e */ /* 0x000fe200000000ff */
        /* <DEDUP_REMOVED lines=12> */
[----:B0-----:R-:W-:Y:S01]  /*fb70*/  F2FP.PACK_AB R152, R178, R177 ;  /* 0x000000b1b298723e */ /* 0x001fe200000000ff */
[----:B------:R-:W-:Y:S01]  /*fb80*/  FFMA.FTZ R156, R88, R185, R128 ;  /* 0x000000b9589c7223 */ /* 0x000fe20000010080 */
[----:B------:R-:W-:Y:S01]  /*fb90*/  IADD3 R178, R164, 0x60, RZ ;  /* 0x00000060a4b27810 */ /* 0x000fe20007ffe0ff */
[C---:B------:R-:W-:Y:S02]  /*fba0*/  FMUL.FTZ R176, R159.reuse, R176 ;  /* 0x000000b09fb07220 */ /* 0x040fe40000410000 */
[----:B------:R-:W-:Y:S01]  /*fbb0*/  FMUL.FTZ R181, R159, R181 ;  /* 0x000000b59fb57220 */ /* 0x000fe20000410000 */
[----:B------:R-:W-:Y:S01]  /*fbc0*/  F2FP.PACK_AB R156, R161, R156 ;  /* 0x0000009ca19c723e */ /* 0x000fe200000000ff */
        /* <DEDUP_REMOVED lines=10> */
[C---:B------:R-:W-:Y:S01]  /*fc70*/  FMUL.FTZ R183, R159.reuse, R183 ;  /* 0x000000b79fb77220 */ /* 0x040fe20000410000 */
[----:B------:R-:W-:Y:S01]  /*fc80*/  LEA R182, P0, R180, c[0x0][0x208], 0x4 ;  /* 0x00008200b4b67a11 */ /* 0x000fe200078020ff */
[C---:B------:R-:W-:Y:S01]  /*fc90*/  FMUL.FTZ R186, R159.reuse, R186 ;  /* 0x000000ba9fba7220 */ /* 0x040fe20000410000 */
[----:B------:R-:W-:Y:S01]  /*fca0*/  F2FP.PACK_AB R167, R176, R167 ;  /* 0x000000a7b0a7723e */ /* 0x000fe200000000ff */
        /* <DEDUP_REMOVED lines=14> */
[----:B------:R-:W-:Y:S01]  /*fd90*/  F2FP.PACK_AB R154, R184, R181 ;  /* 0x000000b5b89a723e */ /* 0x000fe200000000ff */
        /* <DEDUP_REMOVED lines=23> */
[----:B------:R-:W-:Y:S01]  /*ff10*/  IMAD.MOV.U32 R179, RZ, RZ, 0x10 ;  /* 0x00000010ffb37424 */ /* 0x000fe200078e00ff */
        /* <DEDUP_REMOVED lines=25> */
.L_x_21057:
[----:B------:R-:W-:Y:S05]  /*100b0*/  EXIT ;  /* 0x000000000000794d */ /* 0x000fea0003800000 */
.L_x_21055:
[----:B0-----:R-:W-:Y:S01]  /*100c0*/  HFMA2.MMA R154, -RZ, RZ, 0, 1.847743988037109375e-06 ;  /* 0x0000001fff9a7435 */ /* 0x001fe200000001ff */
[----:B------:R-:W-:Y:S01]  /*100d0*/  MOV R159, R173 ;  /* 0x000000ad009f7202 */ /* 0x000fe20000000f00 */
[----:B------:R-:W-:Y:S01]  /*100e0*/  IMAD.MOV.U32 R156, RZ, RZ, 0x1 ;  /* 0x00000001ff9c7424 */ /* 0x000fe200078e00ff */
[----:B------:R-:W-:Y:S01]  /*100f0*/  MOV R152, 0x10120 ;  /* 0x0001012000987802 */ /* 0x000fe20000000f00 */
[----:B------:R-:W-:Y:S02]  /*10100*/  IMAD.MOV.U32 R155, RZ, RZ, -0x1 ;  /* 0xffffffffff9b7424 */ /* 0x000fe400078e00ff */
[----:B------:R-:W-:Y:S05]  /*10110*/  CALL.REL.NOINC `($__internal_93_$__cuda_sm70_shflsync_bfly_p) ;  /* 0x0000089000007944 */ /* 0x000fea0003c00000 */
[----:B-1----:R-:W-:Y:S01]  /*10120*/  MOV R152, R156 ;  /* 0x0000009c00987202 */ /* 0x002fe20000000f00 */
[----:B0-----:R-:W-:Y:S05]  /*10130*/  BRA `(.L_x_21059) ;  /* 0xffffee5000007947 */ /* 0x001fea000383ffff */
.L_x_21056:
[----:B------:R-:W-:Y:S01]  /*10140*/  HFMA2.MMA R154, -RZ, RZ, 0, 1.847743988037109375e-06 ;  /* 0x0000001fff9a7435 */ /* 0x000fe200000001ff */
[----:B------:R-:W-:Y:S01]  /*10150*/  IMAD.MOV.U32 R156, RZ, RZ, 0x2 ;  /* 0x00000002ff9c7424 */ /* 0x000fe200078e00ff */
[----:B------:R-:W-:Y:S01]  /*10160*/  MOV R152, 0x10190 ;  /* 0x0001019000987802 */ /* 0x000fe20000000f00 */
[----:B------:R-:W-:-:S03]  /*10170*/  IMAD.MOV.U32 R155, RZ, RZ, -0x1 ;  /* 0xffffffffff9b7424 */ /* 0x000fc600078e00ff */
[----:B0-----:R-:W-:Y:S05]  /*10180*/  CALL.REL.NOINC `($__internal_93_$__cuda_sm70_shflsync_bfly_p) ;  /* 0x0000082000007944 */ /* 0x001fea0003c00000 */
[----:B01----:R-:W-:Y:S01]  /*10190*/  FADD.FTZ R159, R159, R156 ;  /* 0x0000009c9f9f7221 */ /* 0x003fe20000010000 */
[----:B------:R-:W-:Y:S01]  /*101a0*/  MOV R156, 0x4 ;  /* 0x00000004009c7802 */ /* 0x000fe20000000f00 */
[----:B------:R-:W-:Y:S01]  /*101b0*/  IMAD.MOV.U32 R154, RZ, RZ, 0x1f ;  /* 0x0000001fff9a7424 */ /* 0x000fe200078e00ff */
[----:B------:R-:W-:-:S02]  /*101c0*/  MOV R155, 0xffffffff ;  /* 0xffffffff009b7802 */ /* 0x000fc40000000f00 */
[----:B------:R-:W-:Y:S02]  /*101d0*/  MOV R152, 0x101f0 ;  /* 0x000101f000987802 */ /* 0x000fe40000000f00 */
[----:B------:R-:W-:Y:S05]  /*101e0*/  CALL.REL.NOINC `($__internal_93_$__cuda_sm70_shflsync_bfly_p) ;  /* 0x000007c000007944 */ /* 0x000fea0003c00000 */
[----:B0-----:R-:W-:Y:S01]  /*101f0*/  HFMA2.MMA R154, -RZ, RZ, 0, 1.847743988037109375e-06 ;  /* 0x0000001fff9a7435 */ /* 0x001fe200000001ff */
[----:B-1----:R-:W-:Y:S01]  /*10200*/  FADD.FTZ R159, R159, R156 ;  /* 0x0000009c9f9f7221 */ /* 0x002fe20000010000 */
[----:B------:R-:W-:Y:S01]  /*10210*/  MOV R152, 0x10250 ;  /* 0x0001025000987802 */ /* 0x000fe20000000f00 */
[----:B------:R-:W-:Y:S02]  /*10220*/  IMAD.MOV.U32 R156, RZ, RZ, 0x8 ;  /* 0x00000008ff9c7424 */ /* 0x000fe400078e00ff */
[----:B------:R-:W-:Y:S02]  /*10230*/  IMAD.MOV.U32 R155, RZ, RZ, -0x1 ;  /* 0xffffffffff9b7424 */ /* 0x000fe400078e00ff */
[----:B------:R-:W-:Y:S05]  /*10240*/  CALL.REL.NOINC `($__internal_93_$__cuda_sm70_shflsync_bfly_p) ;  /* 0x0000076000007944 */ /* 0x000fea0003c00000 */
[----:B01----:R-:W-:Y:S01]  /*10250*/  FADD.FTZ R159, R159, R156 ;  /* 0x0000009c9f9f7221 */ /* 0x003fe20000010000 */
[----:B------:R-:W-:Y:S01]  /*10260*/  MOV R156, 0x10 ;  /* 0x00000010009c7802 */ /* 0x000fe20000000f00 */
[----:B------:R-:W-:Y:S01]  /*10270*/  IMAD.MOV.U32 R154, RZ, RZ, 0x1f ;  /* 0x0000001fff9a7424 */ /* 0x000fe200078e00ff */
[----:B------:R-:W-:Y:S02]  /*10280*/  MOV R155, 0xffffffff ;  /* 0xffffffff009b7802 */ /* 0x000fe40000000f00 */
[----:B------:R-:W-:-:S02]  /*10290*/  MOV R152, 0x102b0 ;  /* 0x000102b000987802 */ /* 0x000fc40000000f00 */
[----:B------:R-:W-:Y:S05]  /*102a0*/  CALL.REL.NOINC `($__internal_93_$__cuda_sm70_shflsync_bfly_p) ;  /* 0x0000070000007944 */ /* 0x000fea0003c00000 */
        /* <DEDUP_REMOVED lines=86> */
[----:B------:R-:W-:Y:S05]  /*10810*/  CALL.REL.NOINC `($__internal_93_$__cuda_sm70_shflsync_bfly_p) ;  /* 0x0000019000007944 */ /* 0x000fea0003c00000 */
        /* <DEDUP_REMOVED lines=18> */
[----:B0-----:R-:W-:Y:S01]  /*10940*/  HFMA2.MMA R154, -RZ, RZ, 0, 1.847743988037109375e-06 ;  /* 0x0000001fff9a7435 */ /* 0x001fe200000001ff */
[----:B-1----:R-:W-:Y:S01]  /*10950*/  FADD.FTZ R159, R159, R156 ;  /* 0x0000009c9f9f7221 */ /* 0x002fe20000010000 */
[----:B------:R-:W-:Y:S01]  /*10960*/  MOV R152, 0x109a0 ;  /* 0x000109a000987802 */ /* 0x000fe20000000f00 */
[----:B------:R-:W-:-:S02]  /*10970*/  IMAD.MOV.U32 R156, RZ, RZ, 0x10 ;  /* 0x00000010ff9c7424 */ /* 0x000fc400078e00ff */
[----:B------:R-:W-:Y:S02]  /*10980*/  IMAD.MOV.U32 R155, RZ, RZ, -0x1 ;  /* 0xffffffffff9b7424 */ /* 0x000fe400078e00ff */
[----:B------:R-:W-:Y:S05]  /*10990*/  CALL.REL.NOINC `($__internal_93_$__cuda_sm70_shflsync_bfly_p) ;  /* 0x0000001000007944 */ /* 0x000fea0003c00000 */
[----:B01----:R-:W-:Y:S05]  /*109a0*/  BRA `(.L_x_21060) ;  /* 0xffffec2000007947 */ /* 0x003fea000383ffff */
        .weak           $__internal_93_$__cuda_sm70_shflsync_bfly_p
        .type           $__internal_93_$__cuda_sm70_shflsync_bfly_p,@function
        .size           $__internal_93_$__cuda_sm70_shflsync_bfly_p,(.L_x_36181 - $__internal_93_$__cuda_sm70_shflsync_bfly_p)
$__internal_93_$__cuda_sm70_shflsync_bfly_p:
[----:B------:R-:W-:Y:S01]  /*109b0*/  MOV R153, 0x0 ;  /* 0x0000000000997802 */ /* 0x000fe20000000f00 */
[----:B------:R-:W-:Y:S04]  /*109c0*/  WARPSYNC R155 ;  /* 0x0000009b00007348 */ /* 0x000fe80003800000 */
[----:B------:R0:W1:Y:S01]  /*109d0*/  SHFL.BFLY PT, R156, R159, R156, R154 ;  /* 0x0c00009c9f9c7389 */ /* 0x00006200000e009a */
[----:B------:R-:W-:Y:S05]  /*109e0*/  RET.REL.NODEC R152 `(_ZN10layer_norm13ln_fwd_kernelINS_13Kernel_traitsIf6__halfS2_S2_fjLj1280ELj1ELj4ELj1ELj16ENS_18Kernel_traits_baseILj1280EfS2_S2_S2_fjLj128EEEEELb1ELb1ELb0ELb1EEEvNS_9FwdParamsE) ;  /* 0xfffef61098007950 */ /* 0x000fea0003c3ffff */
.L_x_21061:
        /* <DEDUP_REMOVED lines=9> */
.L_x_36181:


//--------------------- .text._ZN10layer_norm13ln_fwd_kernelINS_13Kernel_traitsIf6__halfS2_S2_fjLj1280ELj1ELj4ELj1ELj16ENS_18Kernel_traits_baseILj1280EfS2_S2_S2_fjLj128EEEEELb1ELb1ELb1ELb0EEEvNS_9FwdParamsE --------------------------
	.section	.text._ZN10layer_norm13ln_fwd_kernelINS_13Kernel_traitsIf6__halfS2_S2_fjLj1280ELj1ELj4ELj1ELj16ENS_18Kernel_traits_baseILj1280EfS2_S2_S2_fjLj128EEEEELb1ELb1ELb1ELb0EEEvNS_9FwdParamsE,"ax",@progbits
	.sectioninfo	@"SHI_REGISTERS=231"
	.align	128
        .global         _ZN10layer_norm13ln_fwd_kernelINS_13Kernel_traitsIf6__halfS2_S2_fjLj1280ELj1ELj4ELj1ELj16ENS_18Kernel_traits_baseILj1280EfS2_S2_S2_fjLj128EEEEELb1ELb1ELb1ELb0EEEvNS_9FwdParamsE
        .type           _ZN10layer_norm13ln_fwd_kernelINS_13Kernel_traitsIf6__halfS2_S2_fjLj1280ELj1ELj4ELj1ELj16ENS_18Kernel_traits_baseILj1280EfS2_S2_S2_fjLj128EEEEELb1ELb1ELb1ELb0EEEvNS_9FwdParamsE,@function
        .size           _ZN10layer_norm13ln_fwd_kernelINS_13Kernel_traitsIf6__halfS2_S2_fjLj1280ELj1ELj4ELj1ELj16ENS_18Kernel_traits_baseILj1280EfS2_S2_S2_fjLj128EEEEELb1ELb1ELb1ELb0EEEvNS_9FwdParamsE,(.L_x_36182 - _ZN10layer_norm13ln_fwd_kernelINS_13Kernel_traitsIf6__halfS2_S2_fjLj1280ELj1ELj4ELj1ELj16ENS_18Kernel_traits_baseILj1280EfS2_S2_S2_fjLj128EEEEELb1ELb1ELb1ELb0EEEvNS_9FwdParamsE)
        .other          _ZN10layer_norm13ln_fwd_kernelINS_13Kernel_traitsIf6__halfS2_S2_fjLj1280ELj1ELj4ELj1ELj16ENS_18Kernel_traits_baseILj1280EfS2_S2_S2_fjLj128EEEEELb1ELb1ELb1ELb0EEEvNS_9FwdParamsE,@"STO_CUDA_ENTRY STV_DEFAULT"
_ZN10layer_norm13ln_fwd_kernelINS_13Kernel_traitsIf6__halfS2_S2_fjLj1280ELj1ELj4ELj1ELj16ENS_18Kernel_traits_baseILj1280EfS2_S2_S2_fjLj128EEEEELb1ELb1ELb1ELb0EEEvNS_9FwdParamsE:
.text._ZN10layer_norm13ln_fwd_kernelINS_13Kernel_traitsIf6__halfS2_S2_fjLj1280ELj1ELj4ELj1ELj16ENS_18Kernel_traits_baseILj1280EfS2_S2_S2_fjLj128EEEEELb1ELb1ELb1ELb0EEEvNS_9FwdParamsE:
[----:B------:R-:W-:Y:S02]  /*0000*/  IMAD.MOV.U32 R1, RZ, RZ, c[0x0][0x28] ;  /* 0x00000a00ff017624 */ /* 0x000fe400078e00ff */
[----:B------:R-:W-:Y:S01]  /*0010*/  ULDC.U8 UR4, c[0x0][0x244] ;  /* 0x0000910000047ab9 */ /* 0x000fe20000000000 */
[----:B------:R-:W-:Y:S01]  /*0020*/  IMAD.MOV.U32 R28, RZ, RZ, c[0x0][0x238] ;  /* 0x00008e00ff1c7624 */ /* 0x000fe200078e00ff */
[----:B------:R-:W-:Y:S01]  /*0030*/  ISETP.NE.AND P0, PT, RZ, UR4, PT ;  /* 0x00000004ff007c0c */ /* 0x000fe2000bf05270 */
[----:B------:R-:W-:Y:S01]  /*0040*/  IMAD.MOV.U32 R29, RZ, RZ, c[0x0][0x23c] ;  /* 0x00008f00ff1d7624 */ /* 0x000fe200078e00ff */
[----:B------:R-:W-:-:S11]  /*0050*/  ULDC.64 UR4, c[0x0][0x118] ;  /* 0x0000460000047ab9 */ /* 0x000fd60000000a00 */
[----:B------:R-:W-:Y:S01]  /*0060*/  @P0 MOV R4, R28 ;  /* 0x0000001c00040202 */ /* 0x000fe20000000f00 */
[----:B------:R-:W-:-:S05]  /*0070*/  @P0 IMAD.MOV.U32 R5, RZ, RZ, R29 ;  /* 0x000000ffff050224 */ /* 0x000fca00078e001d */
        /* <DEDUP_REMOVED lines=9> */
[----:B--2---:R-:W-:-:S04]  /*0110*/  @P0 IADD3 R28, P1, R2, c[0x0][0x240], RZ ;  /* 0x00009000021c0a10 */ /* 0x004fc80007f3e0ff */
[----:B------:R-:W-:-:S04]  /*0120*/  @P0 IADD3.X R29, RZ, R3, RZ, P1, !PT ;  /* 0x00000003ff1d0210 */ /* 0x000fc80000ffe4ff */
        /* <DEDUP_REMOVED lines=18> */
[----:B------:R-:W-:-:S02]  /*0250*/  LOP3.LUT R12, R17, R12, R6, 0x96, !PT ;  /* 0x0000000c110c7212 */ /* 0x000fc400078e9606 */
[----:B------:R-:W-:Y:S02]  /*0260*/  LOP3.LUT R29, R27, 0x1f, RZ, 0xc0, !PT ;  /* 0x0000001f1b1d7812 */ /* 0x000fe400078ec0ff */
        /* <DEDUP_REMOVED lines=34> */
[----:B------:R-:W-:Y:S01]  /*0490*/  ISETP.GE.U32.AND P4, PT, R16, 0x80, PT ;  /* 0x000000801000780c */ /* 0x000fe20003f86070 */
[----:B------:R-:W-:Y:S01]  /*04a0*/  IMAD R19, R32, 0x4, R19 ;  /* 0x0000000420137824 */ /* 0x000fe200078e0213 */
[----:B------:R-:W-:Y:S02]  /*04b0*/  IADD3 R18, R174, 0x5384540f, RZ ;  /* 0x5384540fae127810 */ /* 0x000fe40007ffe0ff */
[----:B------:R-:W-:Y:S02]  /*04c0*/  ISETP.GE.U32.AND P0, PT, R16, 0xa0, PT ;  /* 0x000000a01000780c */ /* 0x000fe40003f06070 */
[----:B------:R-:W-:Y:S02]  /*04d0*/  P2R R180, PR, RZ, 0x40 ;  /* 0x00000040ffb47803 */ /* 0x000fe40000000000 */
[----:B------:R-:W-:Y:S02]  /*04e0*/  P2R R189, PR, RZ, 0x20 ;  /* 0x00000020ffbd7803 */ /* 0x000fe40000000000 */
[----:B------:R-:W-:-:S02]  /*04f0*/  P2R R198, PR, RZ, 0x10 ;  /* 0x00000010ffc67803 */ /* 0x000fc40000000000 */
        /* <DEDUP_REMOVED lines=22> */
.L_x_21063:
[----:B------:R-:W-:Y:S05]  /*0660*/  BSYNC B0 ;  /* 0x0000000000007941 */ /* 0x000fea0003800000 */
.L_x_21062:
        /* <DEDUP_REMOVED lines=21> */
.L_x_21065:
[----:B------:R-:W-:Y:S05]  /*07c0*/  BSYNC B0 ;  /* 0x0000000000007941 */ /* 0x000fea0003800000 */
.L_x_21064:
        /* <DEDUP_REMOVED lines=21> */
.L_x_21067:
[----:B------:R-:W-:Y:S05]  /*0920*/  BSYNC B0 ;  /* 0x0000000000007941 */ /* 0x000fea0003800000 */
.L_x_21066:
        /* <DEDUP_REMOVED lines=21> */
.L_x_21069:
[----:B------:R-:W-:Y:S05]  /*0a80*/  BSYNC B0 ;  /* 0x0000000000007941 */ /* 0x000fea0003800000 */
.L_x_21068:
        /* <DEDUP_REMOVED lines=19> */
[----:B------:R0:W5:Y:S02]  /*0bc0*/  LDG.E.128 R148, [R24.64] ;  /* 0x0000000418947981 */ /* 0x000164000c1e1d00 */
.L_x_21071:
[----:B------:R-:W-:Y:S05]  /*0bd0*/  BSYNC B0 ;  /* 0x0000000000007941 */ /* 0x000fea0003800000 */
.L_x_21070:
        /* <DEDUP_REMOVED lines=15> */
[C---:B------:R-:W-:Y:S01]  /*0cd0*/  IMAD.HI.U32 R30, R31.reuse, -0x326172a9, RZ ;  /* 0xcd9e8d571f1e7827 */ /* 0x040fe200078e00ff */
[----:B------:R-:W-:Y:S02]  /*0ce0*/  LOP3.LUT R27, R28, 0x3, RZ, 0xc0, !PT ;  /* 0x000000031c1b7812 */ /* 0x000fe400078ec0ff */
[----:B------:R-:W-:Y:S02]  /*0cf0*/  MOV R28, RZ ;  /* 0x000000ff001c7202 */ /* 0x000fe40000000f00 */
[----:B------:R-:W-:Y:S01]  /*0d00*/  LOP3.LUT R25, R30, R29, R23, 0x96, !PT ;  /* 0x0000001d1e197212 */ /* 0x000fe200078e9617 */
[----:B------:R-:W-:Y:S02]  /*0d10*/  IMAD R30, R31, -0x326172a9, RZ ;  /* 0xcd9e8d571f1e7824 */ /* 0x000fe400078e02ff */
.L_x_21503:
        /* <DEDUP_REMOVED lines=36> */
[----:B-----5:R-:W-:Y:S01]  /*0f60*/  HADD2.F32 R29, -RZ, R156.H0_H0 ;  /* 0x2000009cff1d7230 */ /* 0x020fe20000004100 */
[----:B------:R-:W-:Y:S05]  /*0f70*/  BRA `(.L_x_21076) ;  /* 0x0000056000007947 */ /* 0x000fea0003800000 */
.L_x_21075:
        /* <DEDUP_REMOVED lines=12> */
.L_x_21078:
[----:B------:R-:W-:Y:S02]  /*1040*/  IMAD.MOV.U32 R162, RZ, RZ, R30 ;  /* 0x000000ffffa27224 */ /* 0x000fe400078e001e */
.L_x_21079:
[----:B------:R-:W-:Y:S05]  /*1050*/  BSYNC B2 ;  /* 0x0000000000027941 */ /* 0x000fea0003800000 */
.L_x_21077:
        /* <DEDUP_REMOVED lines=16> */
.L_x_21083:
[----:B------:R-:W-:Y:S05]  /*1160*/  BSYNC B3 ;  /* 0x0000000000037941 */ /* 0x000fea0003800000 */
.L_x_21082:
        /* <DEDUP_REMOVED lines=42> */
.L_x_21081:
[----:B------:R-:W-:Y:S05]  /*1410*/  BSYNC B2 ;  /* 0x0000000000027941 */ /* 0x000fea0003800000 */
.L_x_21080:
        /* <DEDUP_REMOVED lines=12> */
.L_x_21076:
[----:B------:R-:W-:Y:S05]  /*14e0*/  BSYNC B1 ;  /* 0x0000000000017941 */ /* 0x000fea0003800000 */
.L_x_21074:
[----:B------:R-:W-:Y:S01]  /*14f0*/  BSSY B1, `(.L_x_21084) ;  /* 0x0000060000017945 */ /* 0x000fe20003800000 */
[----:B------:R-:W-:Y:S05]  /*1500*/  @P4 BRA `(.L_x_21085) ;  /* 0x0000006000004947 */ /* 0x000fea0003800000 */
[----:B------:R-:W-:Y:S02]  /*1510*/  IMAD.MOV.U32 R164, RZ, RZ, RZ ;  /* 0x000000ffffa47224 */ /* 0x000fe400078e00ff */
[----:B------:R-:W-:Y:S01]  /*1520*/  IMAD.MOV.U32 R27, RZ, RZ, R160 ;  /* 0x000000ffff1b7224 */ /* 0x000fe200078e00a0 */
[----:B------:R-:W-:Y:S05]  /*1530*/  @!P3 BRA `(.L_x_21086) ;  /* 0x000005b00000b947 */ /* 0x000fea0003800000 */
[----:B------:R-:W-:Y:S01]  /*1540*/  IMAD.MOV.U32 R27, RZ, RZ, R160 ;  /* 0x000000ffff1b7224 */ /* 0x000fe200078e00a0 */
[----:B-----5:R-:W-:Y:S01]  /*1550*/  HADD2.F32 R164, -RZ, R156.H1_H1 ;  /* 0x3000009cffa47230 */ /* 0x020fe20000004100 */
[----:B------:R-:W-:Y:S05]  /*1560*/  BRA `(.L_x_21086) ;  /* 0x0000058000007947 */ /* 0x000fea0003800000 */
.L_x_21085:
        /* <DEDUP_REMOVED lines=12> */
.L_x_21088:
[----:B------:R-:W-:Y:S02]  /*1630*/  IMAD.MOV.U32 R165, RZ, RZ, R30 ;  /* 0x000000ffffa57224 */ /* 0x000fe400078e001e */
.L_x_21089:
[----:B------:R-:W-:Y:S05]  /*1640*/  BSYNC B2 ;  /* 0x0000000000027941 */ /* 0x000fea0003800000 */
.L_x_21087:
        /* <DEDUP_REMOVED lines=16> */
.L_x_21093:
[----:B------:R-:W-:Y:S05]  /*1750*/  BSYNC B3 ;  /* 0x0000000000037941 */ /* 0x000fea0003800000 */
.L_x_21092:
        /* <DEDUP_REMOVED lines=43> */
.L_x_21091:
[----:B------:R-:W-:Y:S05]  /*1a10*/  BSYNC B2 ;  /* 0x0000000000027941 */ /* 0x000fea0003800000 */
.L_x_21090:
        /* <DEDUP_REMOVED lines=9> */
[----:B------:R-:W-:-:S03]  /*1ab0*/  SEL R160, RZ, 0x1, P5 ;  /* 0x00000001ffa07807 */ /* 0x000fc60002800000 */
[----:B------:R-:W-:Y:S01]  /*1ac0*/  FMUL.FTZ R164, R53, R164 ;  /* 0x000000a435a47220 */ /* 0x000fe20000410000 */
[----:B------:R-:W-:-:S03]  /*1ad0*/  PRMT R165, R160, 0x7610, R165 ;  /* 0x00007610a0a57816 */ /* 0x000fc600000000a5 */
[----:B------:R-:W-:Y:S02]  /*1ae0*/  @P3 FADD.FTZ R164, R161, R164 ;  /* 0x000000a4a1a43221 */ /* 0x000fe40000010000 */
.L_x_21086:
[----:B------:R-:W-:Y:S05]  /*1af0*/  BSYNC B1 ;  /* 0x0000000000017941 */ /* 0x000fea0003800000 */
.L_x_21084:
        /* <DEDUP_REMOVED lines=8> */
.L_x_21095:
        /* <DEDUP_REMOVED lines=12> */
.L_x_21098:
[----:B------:R-:W-:Y:S02]  /*1c40*/  IMAD.MOV.U32 R167, RZ, RZ, R30 ;  /* 0x000000ffffa77224 */ /* 0x000fe400078e001e */
.L_x_21099:
[----:B------:R-:W-:Y:S05]  /*1c50*/  BSYNC B2 ;  /* 0x0000000000027941 */ /* 0x000fea0003800000 */
.L_x_21097:
        /* <DEDUP_REMOVED lines=16> */
.L_x_21103:
[----:B------:R-:W-:Y:S05]  /*1d60*/  BSYNC B3 ;  /* 0x0000000000037941 */ /* 0x000fea0003800000 */
.L_x_21102:
        /* <DEDUP_REMOVED lines=43> */
.L_x_21101:
[----:B------:R-:W-:Y:S05]  /*2020*/  BSYNC B2 ;  /* 0x0000000000027941 */ /* 0x000fea0003800000 */
.L_x_21100:
        /* <DEDUP_REMOVED lines=10> */
[----:B------:R-:W-:Y:S01]  /*20d0*/  FMUL.FTZ R166, R54, R161 ;  /* 0x000000a136a67220 */ /* 0x000fe20000410000 */
[----:B------:R-:W-:-:S03]  /*20e0*/  PRMT R167, R27, 0x7610, R167 ;  /* 0x000076101ba77816 */ /* 0x000fc600000000a7 */
[----:B------:R-:W-:Y:S02]  /*20f0*/  @P3 FADD.FTZ R166, R163, R166 ;  /* 0x000000a6a3a63221 */ /* 0x000fe40000010000 */
.L_x_21096:
[----:B------:R-:W-:Y:S05]  /*2100*/  BSYNC B1 ;  /* 0x0000000000017941 */ /* 0x000fea0003800000 */
.L_x_21094:
        /* <DEDUP_REMOVED lines=8> */
.L_x_21105:
        /* <DEDUP_REMOVED lines=12> */
.L_x_21108:
[----:B------:R-:W-:Y:S02]  /*2250*/  MOV R168, R30 ;  /* 0x0000001e00a87202 */ /* 0x000fe40000000f00 */
.L_x_21109:
[----:B------:R-:W-:Y:S05]  /*2260*/  BSYNC B2 ;  /* 0x0000000000027941 */ /* 0x000fea0003800000 */
.L_x_21107:
        /* <DEDUP_REMOVED lines=16> */
.L_x_21113:
[----:B------:R-:W-:Y:S05]  /*2370*/  BSYNC B3 ;  /* 0x0000000000037941 */ /* 0x000fea0003800000 */
.L_x_21112:
        /* <DEDUP_REMOVED lines=43> */
.L_x_21111:
[----:B------:R-:W-:Y:S05]  /*2630*/  BSYNC B2 ;  /* 0x0000000000027941 */ /* 0x000fea0003800000 */
.L_x_21110:
        /* <DEDUP_REMOVED lines=13> */
.L_x_21106:
[----:B------:R-:W-:Y:S05]  /*2710*/  BSYNC B1 ;  /* 0x0000000000017941 */ /* 0x000fea0003800000 */
.L_x_21104:
        /* <DEDUP_REMOVED lines=8> */
.L_x_21115:
        /* <DEDUP_REMOVED lines=12> */
.L_x_21118:
[----:B------:R-:W-:Y:S02]  /*2860*/  IMAD.MOV.U32 R171, RZ, RZ, R30 ;  /* 0x000000ffffab7224 */ /* 0x000fe400078e001e */
.L_x_21119:
[----:B------:R-:W-:Y:S05]  /*2870*/  BSYNC B2 ;  /* 0x0000000000027941 */ /* 0x000fea0003800000 */
.L_x_21117:
        /* <DEDUP_REMOVED lines=16> */
.L_x_21123:
[----:B------:R-:W-:Y:S05]  /*2980*/  BSYNC B3 ;  /* 0x0000000000037941 */ /* 0x000fea0003800000 */
.L_x_21122:
        /* <DEDUP_REMOVED lines=43> */
.L_x_21121:
[----:B------:R-:W-:Y:S05]  /*2c40*/  BSYNC B2 ;  /* 0x0000000000027941 */ /* 0x000fea0003800000 */
.L_x_21120:
        /* <DEDUP_REMOVED lines=13> */
.L_x_21116:
[----:B------:R-:W-:Y:S05]  /*2d20*/  BSYNC B1 ;  /* 0x0000000000017941 */ /* 0x000fea0003800000 */
.L_x_21114:
        /* <DEDUP_REMOVED lines=8> */
.L_x_21125:
        /* <DEDUP_REMOVED lines=12> */
.L_x_21128:
[----:B------:R-:W-:Y:S02]  /*2e70*/  IMAD.MOV.U32 R172, RZ, RZ, R30 ;  /* 0x000000ffffac7224 */ /* 0x000fe400078e001e */
.L_x_21129:
[----:B------:R-:W-:Y:S05]  /*2e80*/  BSYNC B2 ;  /* 0x0000000000027941 */ /* 0x000fea0003800000 */
.L_x_21127:
        /* <DEDUP_REMOVED lines=16> */
.L_x_21133:
[----:B------:R-:W-:Y:S05]  /*2f90*/  BSYNC B3 ;  /* 0x0000000000037941 */ /* 0x000fea0003800000 */
.L_x_21132:
        /* <DEDUP_REMOVED lines=43> */
.L_x_21131:
[----:B------:R-:W-:Y:S05]  /*3250*/  BSYNC B2 ;  /* 0x0000000000027941 */ /* 0x000fea0003800000 */
.L_x_21130:
        /* <DEDUP_REMOVED lines=13> */
.L_x_21126:
[----:B------:R-:W-:Y:S05]  /*3330*/  BSYNC B1 ;  /* 0x0000000000017941 */ /* 0x000fea0003800000 */
.L_x_21124:
        /* <DEDUP_REMOVED lines=8> */
.L_x_21135:
        /* <DEDUP_REMOVED lines=12> */
.L_x_21138:
[----:B------:R-:W-:Y:S02]  /*3480*/  MOV R177, R30 ;  /* 0x0000001e00b17202 */ /* 0x000fe40000000f00 */
.L_x_21139:
[----:B------:R-:W-:Y:S05]  /*3490*/  BSYNC B2 ;  /* 0x0000000000027941 */ /* 0x000fea0003800000 */
.L_x_21137:
        /* <DEDUP_REMOVED lines=16> */
.L_x_21143:
[----:B------:R-:W-:Y:S05]  /*35a0*/  BSYNC B3 ;  /* 0x0000000000037941 */ /* 0x000fea0003800000 */
.L_x_21142:
        /* <DEDUP_REMOVED lines=43> */
.L_x_21141:
[----:B------:R-:W-:Y:S05]  /*3860*/  BSYNC B2 ;  /* 0x0000000000027941 */ /* 0x000fea0003800000 */
.L_x_21140:
        /* <DEDUP_REMOVED lines=13> */
.L_x_21136:
[----:B------:R-:W-:Y:S05]  /*3940*/  BSYNC B1 ;  /* 0x0000000000017941 */ /* 0x000fea0003800000 */
.L_x_21134:
        /* <DEDUP_REMOVED lines=8> */
.L_x_21145:
        /* <DEDUP_REMOVED lines=12> */
.L_x_21148:
[----:B------:R-:W-:Y:S02]  /*3a90*/  IMAD.MOV.U32 R178, RZ, RZ, R30 ;  /* 0x000000ffffb27224 */ /* 0x000fe400078e001e */
.L_x_21149:
[----:B------:R-:W-:Y:S05]  /*3aa0*/  BSYNC B2 ;  /* 0x0000000000027941 */ /* 0x000fea0003800000 */
.L_x_21147:
        /* <DEDUP_REMOVED lines=16> */
.L_x_21153:
[----:B------:R-:W-:Y:S05]  /*3bb0*/  BSYNC B3 ;  /* 0x0000000000037941 */ /* 0x000fea0003800000 */
.L_x_21152:
        /* <DEDUP_REMOVED lines=43> */
.L_x_21151:
[----:B------:R-:W-:Y:S05]  /*3e70*/  BSYNC B2 ;  /* 0x0000000000027941 */ /* 0x000fea0003800000 */
.L_x_21150:
        /* <DEDUP_REMOVED lines=13> */
.L_x_21146:
[----:B------:R-:W-:Y:S05]  /*3f50*/  BSYNC B1 ;  /* 0x0000000000017941 */ /* 0x000fea0003800000 */
.L_x_21144:
        /* <DEDUP_REMOVED lines=29> */
.L_x_21155:
[----:B------:R-:W-:Y:S05]  /*4130*/  BSYNC B1 ;  /* 0x0000000000017941 */ /* 0x000fea0003800000 */
.L_x_21154:
[----:B------:R-:W-:Y:S02]  /*4140*/  IADD3 R220, R220, 0x20, RZ ;  /* 0x00000020dcdc7810 */ /* 0x000fe40007ffe0ff */
[----:B------:R-:W-:Y:S02]  /*4150*/  IADD3 R219, R219, 0x20, RZ ;  /* 0x00000020dbdb7810 */ /* 0x000fe40007ffe0ff */
.L_x_21073:
[----:B-1----:R-:W-:Y:S05]  /*4160*/  BSYNC B0 ;  /* 0x0000000000007941 */ /* 0x002fea0003800000 */
.L_x_21072:
        /* <DEDUP_REMOVED lines=20> */
.L_x_21159:
        /* <DEDUP_REMOVED lines=12> */
.L_x_21162:
[----:B------:R-:W-:Y:S02]  /*4370*/  IMAD.MOV.U32 R162, RZ, RZ, R30 ;  /* 0x000000ffffa27224 */ /* 0x000fe400078e001e */
.L_x_21163:
[----:B------:R-:W-:Y:S05]  /*4380*/  BSYNC B2 ;  /* 0x0000000000027941 */ /* 0x000fea0003800000 */
.L_x_21161:
        /* <DEDUP_REMOVED lines=16> */
.L_x_21167:
[----:B------:R-:W-:Y:S05]  /*4490*/  BSYNC B3 ;  /* 0x0000000000037941 */ /* 0x000fea0003800000 */
.L_x_21166:
        /* <DEDUP_REMOVED lines=42> */
.L_x_21165:
[----:B------:R-:W-:Y:S05]  /*4740*/  BSYNC B2 ;  /* 0x0000000000027941 */ /* 0x000fea0003800000 */
.L_x_21164:
        /* <DEDUP_REMOVED lines=12> */
.L_x_21160:
[----:B------:R-:W-:Y:S05]  /*4810*/  BSYNC B1 ;  /* 0x0000000000017941 */ /* 0x000fea0003800000 */
.L_x_21158:
        /* <DEDUP_REMOVED lines=8> */
.L_x_21169:
        /* <DEDUP_REMOVED lines=12> */
.L_x_21172:
[----:B------:R-:W-:Y:S02]  /*4960*/  IMAD.MOV.U32 R165, RZ, RZ, R30 ;  /* 0x000000ffffa57224 */ /* 0x000fe400078e001e */
.L_x_21173:
[----:B------:R-:W-:Y:S05]  /*4970*/  BSYNC B2 ;  /* 0x0000000000027941 */ /* 0x000fea0003800000 */
.L_x_21171:
        /* <DEDUP_REMOVED lines=16> */
.L_x_21177:
[----:B------:R-:W-:Y:S05]  /*4a80*/  BSYNC B3 ;  /* 0x0000000000037941 */ /* 0x000fea0003800000 */
.L_x_21176:
        /* <DEDUP_REMOVED lines=43> */
.L_x_21175:
[----:B------:R-:W-:Y:S05]  /*4d40*/  BSYNC B2 ;  /* 0x0000000000027941 */ /* 0x000fea0003800000 */
.L_x_21174:
        /* <DEDUP_REMOVED lines=13> */
.L_x_21170:
[----:B------:R-:W-:Y:S05]  /*4e20*/  BSYNC B1 ;  /* 0x0000000000017941 */ /* 0x000fea0003800000 */
.L_x_21168:
        /* <DEDUP_REMOVED lines=8> */
.L_x_21179:
        /* <DEDUP_REMOVED lines=12> */
.L_x_21182:
[----:B------:R-:W-:Y:S02]  /*4f70*/  IMAD.MOV.U32 R167, RZ, RZ, R30 ;  /* 0x000000ffffa77224 */ /* 0x000fe400078e001e */
.L_x_21183:
[----:B------:R-:W-:Y:S05]  /*4f80*/  BSYNC B2 ;  /* 0x0000000000027941 */ /* 0x000fea0003800000 */
.L_x_21181:
        /* <DEDUP_REMOVED lines=16> */
.L_x_21187:
[----:B------:R-:W-:Y:S05]  /*5090*/  BSYNC B3 ;  /* 0x0000000000037941 */ /* 0x000fea0003800000 */
.L_x_21186:
        /* <DEDUP_REMOVED lines=43> */
.L_x_21185:
[----:B------:R-:W-:Y:S05]  /*5350*/  BSYNC B2 ;  /* 0x0000000000027941 */ /* 0x000fea0003800000 */
.L_x_21184:
        /* <DEDUP_REMOVED lines=13> */
.L_x_21180:
[----:B------:R-:W-:Y:S05]  /*5430*/  BSYNC B1 ;  /* 0x0000000000017941 */ /* 0x000fea0003800000 */
.L_x_21178:
        /* <DEDUP_REMOVED lines=8> */
.L_x_21189:
        /* <DEDUP_REMOVED lines=12> */
.L_x_21192:
[----:B------:R-:W-:Y:S02]  /*5580*/  MOV R168, R30 ;  /* 0x0000001e00a87202 */ /* 0x000fe40000000f00 */
.L_x_21193:
[----:B------:R-:W-:Y:S05]  /*5590*/  BSYNC B2 ;  /* 0x0000000000027941 */ /* 0x000fea0003800000 */
.L_x_21191:
        /* <DEDUP_REMOVED lines=16> */
.L_x_21197:
[----:B------:R-:W-:Y:S05]  /*56a0*/  BSYNC B3 ;  /* 0x0000000000037941 */ /* 0x000fea0003800000 */
.L_x_21196:
        /* <DEDUP_REMOVED lines=43> */
.L_x_21195:
[----:B------:R-:W-:Y:S05]  /*5960*/  BSYNC B2 ;  /* 0x0000000000027941 */ /* 0x000fea0003800000 */
.L_x_21194:
        /* <DEDUP_REMOVED lines=13> */
.L_x_21190:
[----:B------:R-:W-:Y:S05]  /*5a40*/  BSYNC B1 ;  /* 0x0000000000017941 */ /* 0x000fea0003800000 */
.L_x_21188:
        /* <DEDUP_REMOVED lines=8> */
.L_x_21199:
        /* <DEDUP_REMOVED lines=12> */
.L_x_21202:
[----:B------:R-:W-:Y:S02]  /*5b90*/  IMAD.MOV.U32 R171, RZ, RZ, R30 ;  /* 0x000000ffffab7224 */ /* 0x000fe400078e001e */
.L_x_21203:
[----:B------:R-:W-:Y:S05]  /*5ba0*/  BSYNC B2 ;  /* 0x0000000000027941 */ /* 0x000fea0003800000 */
.L_x_21201:
        /* <DEDUP_REMOVED lines=16> */
.L_x_21207:
[----:B------:R-:W-:Y:S05]  /*5cb0*/  BSYNC B3 ;  /* 0x0000000000037941 */ /* 0x000fea0003800000 */
.L_x_21206:
        /* <DEDUP_REMOVED lines=43> */
.L_x_21205:
[----:B------:R-:W-:Y:S05]  /*5f70*/  BSYNC B2 ;  /* 0x0000000000027941 */ /* 0x000fea0003800000 */
.L_x_21204:
        /* <DEDUP_REMOVED lines=13> */
.L_x_21200:
[----:B------:R-:W-:Y:S05]  /*6050*/  BSYNC B1 ;  /* 0x0000000000017941 */ /* 0x000fea0003800000 */
.L_x_21198:
        /* <DEDUP_REMOVED lines=8> */
.L_x_21209:
        /* <DEDUP_REMOVED lines=12> */
.L_x_21212:
[----:B------:R-:W-:Y:S02]  /*61a0*/  IMAD.MOV.U32 R172, RZ, RZ, R30 ;  /* 0x000000ffffac7224 */ /* 0x000fe400078e001e */
.L_x_21213:
[----:B------:R-:W-:Y:S05]  /*61b0*/  BSYNC B2 ;  /* 0x0000000000027941 */ /* 0x000fea0003800000 */
.L_x_21211:
        /* <DEDUP_REMOVED lines=16> */
.L_x_21217:
[----:B------:R-:W-:Y:S05]  /*62c0*/  BSYNC B3 ;  /* 0x0000000000037941 */ /* 0x000fea0003800000 */
.L_x_21216:
        /* <DEDUP_REMOVED lines=43> */
.L_x_21215:
[----:B------:R-:W-:Y:S05]  /*6580*/  BSYNC B2 ;  /* 0x0000000000027941 */ /* 0x000fea0003800000 */
.L_x_21214:
        /* <DEDUP_REMOVED lines=13> */
.L_x_21210:
[----:B------:R-:W-:Y:S05]  /*6660*/  BSYNC B1 ;  /* 0x0000000000017941 */ /* 0x000fea0003800000 */
.L_x_21208:
        /* <DEDUP_REMOVED lines=8> */
.L_x_21219:
        /* <DEDUP_REMOVED lines=12> */
.L_x_21222:
[----:B------:R-:W-:Y:S02]  /*67b0*/  MOV R177, R30 ;  /* 0x0000001e00b17202 */ /* 0x000fe40000000f00 */
.L_x_21223:
[----:B------:R-:W-:Y:S05]  /*67c0*/  BSYNC B2 ;  /* 0x0000000000027941 */ /* 0x000fea0003800000 */
.L_x_21221:
        /* <DEDUP_REMOVED lines=16> */
.L_x_21227:
[----:B------:R-:W-:Y:S05]  /*68d0*/  BSYNC B3 ;  /* 0x0000000000037941 */ /* 0x000fea0003800000 */
.L_x_21226:
        /* <DEDUP_REMOVED lines=43> */
.L_x_21225:
[----:B------:R-:W-:Y:S05]  /*6b90*/  BSYNC B2 ;  /* 0x0000000000027941 */ /* 0x000fea0003800000 */
.L_x_21224:
        /* <DEDUP_REMOVED lines=13> */
.L_x_21220:
[----:B------:R-:W-:Y:S05]  /*6c70*/  BSYNC B1 ;  /* 0x0000000000017941 */ /* 0x000fea0003800000 */
.L_x_21218:
        /* <DEDUP_REMOVED lines=8> */
.L_x_21229:
        /* <DEDUP_REMOVED lines=12> */
.L_x_21232:
[----:B------:R-:W-:Y:S02]  /*6dc0*/  IMAD.MOV.U32 R178, RZ, RZ, R30 ;  /* 0x000000ffffb27224 */ /* 0x000fe400078e001e */
.L_x_21233:
[----:B------:R-:W-:Y:S05]  /*6dd0*/  BSYNC B2 ;  /* 0x0000000000027941 */ /* 0x000fea0003800000 */
.L_x_21231:
        /* <DEDUP_REMOVED lines=16> */
.L_x_21237:
[----:B------:R-:W-:Y:S05]  /*6ee0*/  BSYNC B3 ;  /* 0x0000000000037941 */ /* 0x000fea0003800000 */
.L_x_21236:
        /* <DEDUP_REMOVED lines=43> */
.L_x_21235:
[----:B------:R-:W-:Y:S05]  /*71a0*/  BSYNC B2 ;  /* 0x0000000000027941 */ /* 0x000fea0003800000 */
.L_x_21234:
        /* <DEDUP_REMOVED lines=13> */
.L_x_21230:
[----:B------:R-:W-:Y:S05]  /*7280*/  BSYNC B1 ;  /* 0x0000000000017941 */ /* 0x000fea0003800000 */
.L_x_21228:
        /* <DEDUP_REMOVED lines=29> */
.L_x_21239:
[----:B------:R-:W-:Y:S05]  /*7460*/  BSYNC B1 ;  /* 0x0000000000017941 */ /* 0x000fea0003800000 */
.L_x_21238:
[----:B------:R-:W-:Y:S02]  /*7470*/  IADD3 R220, R220, 0x20, RZ ;  /* 0x00000020dcdc7810 */ /* 0x000fe40007ffe0ff */
[----:B------:R-:W-:Y:S02]  /*7480*/  IADD3 R219, R219, 0x20, RZ ;  /* 0x00000020dbdb7810 */ /* 0x000fe40007ffe0ff */
.L_x_21157:
[----:B------:R-:W-:Y:S05]  /*7490*/  BSYNC B0 ;  /* 0x0000000000007941 */ /* 0x000fea0003800000 */
.L_x_21156:
        /* <DEDUP_REMOVED lines=20> */
.L_x_21243:
        /* <DEDUP_REMOVED lines=12> */
.L_x_21246:
[----:B------:R-:W-:Y:S02]  /*76a0*/  IMAD.MOV.U32 R162, RZ, RZ, R30 ;  /* 0x000000ffffa27224 */ /* 0x000fe400078e001e */
.L_x_21247:
[----:B------:R-:W-:Y:S05]  /*76b0*/  BSYNC B2 ;  /* 0x0000000000027941 */ /* 0x000fea0003800000 */
.L_x_21245:
        /* <DEDUP_REMOVED lines=16> */
.L_x_21251:
[----:B------:R-:W-:Y:S05]  /*77c0*/  BSYNC B3 ;  /* 0x0000000000037941 */ /* 0x000fea0003800000 */
.L_x_21250:
        /* <DEDUP_REMOVED lines=42> */
.L_x_21249:
[----:B------:R-:W-:Y:S05]  /*7a70*/  BSYNC B2 ;  /* 0x0000000000027941 */ /* 0x000fea0003800000 */
.L_x_21248:
        /* <DEDUP_REMOVED lines=12> */
.L_x_21244:
[----:B------:R-:W-:Y:S05]  /*7b40*/  BSYNC B1 ;  /* 0x0000000000017941 */ /* 0x000fea0003800000 */
.L_x_21242:
        /* <DEDUP_REMOVED lines=8> */
.L_x_21253:
        /* <DEDUP_REMOVED lines=12> */
.L_x_21256:
[----:B------:R-:W-:Y:S02]  /*7c90*/  IMAD.MOV.U32 R165, RZ, RZ, R30 ;  /* 0x000000ffffa57224 */ /* 0x000fe400078e001e */
.L_x_21257:
[----:B------:R-:W-:Y:S05]  /*7ca0*/  BSYNC B2 ;  /* 0x0000000000027941 */ /* 0x000fea0003800000 */
.L_x_21255:
        /* <DEDUP_REMOVED lines=16> */
.L_x_21261:
[----:B------:R-:W-:Y:S05]  /*7db0*/  BSYNC B3 ;  /* 0x0000000000037941 */ /* 0x000fea0003800000 */
.L_x_21260:
        /* <DEDUP_REMOVED lines=43> */
.L_x_21259:
[----:B------:R-:W-:Y:S05]  /*8070*/  BSYNC B2 ;  /* 0x0000000000027941 */ /* 0x000fea0003800000 */
.L_x_21258:
        /* <DEDUP_REMOVED lines=13> */
.L_x_21254:
[----:B------:R-:W-:Y:S05]  /*8150*/  BSYNC B1 ;  /* 0x0000000000017941 */ /* 0x000fea0003800000 */
.L_x_21252:
        /* <DEDUP_REMOVED lines=8> */
.L_x_21263:
        /* <DEDUP_REMOVED lines=12> */
.L_x_21266:
[----:B------:R-:W-:Y:S02]  /*82a0*/  IMAD.MOV.U32 R167, RZ, RZ, R30 ;  /* 0x000000ffffa77224 */ /* 0x000fe400078e001e */
.L_x_21267:
[----:B------:R-:W-:Y:S05]  /*82b0*/  BSYNC B2 ;  /* 0x0000000000027941 */ /* 0x000fea0003800000 */
.L_x_21265:
        /* <DEDUP_REMOVED lines=16> */
.L_x_21271:
[----:B------:R-:W-:Y:S05]  /*83c0*/  BSYNC B3 ;  /* 0x0000000000037941 */ /* 0x000fea0003800000 */
.L_x_21270:
        /* <DEDUP_REMOVED lines=43> */
.L_x_21269:
[----:B------:R-:W-:Y:S05]  /*8680*/  BSYNC B2 ;  /* 0x0000000000027941 */ /* 0x000fea0003800000 */
.L_x_21268:
        /* <DEDUP_REMOVED lines=13> */
.L_x_21264:
[----:B------:R-:W-:Y:S05]  /*8760*/  BSYNC B1 ;  /* 0x0000000000017941 */ /* 0x000fea0003800000 */
.L_x_21262:
        /* <DEDUP_REMOVED lines=8> */
.L_x_21273:
        /* <DEDUP_REMOVED lines=12> */
.L_x_21276:
[----:B------:R-:W-:Y:S02]  /*88b0*/  MOV R168, R30 ;  /* 0x0000001e00a87202 */ /* 0x000fe40000000f00 */
.L_x_21277:
[----:B------:R-:W-:Y:S05]  /*88c0*/  BSYNC B2 ;  /* 0x0000000000027941 */ /* 0x000fea0003800000 */
.L_x_21275:
        /* <DEDUP_REMOVED lines=16> */
.L_x_21281:
[----:B------:R-:W-:Y:S05]  /*89d0*/  BSYNC B3 ;  /* 0x0000000000037941 */ /* 0x000fea0003800000 */
.L_x_21280:
        /* <DEDUP_REMOVED lines=43> */
.L_x_21279:
[----:B------:R-:W-:Y:S05]  /*8c90*/  BSYNC B2 ;  /* 0x0000000000027941 */ /* 0x000fea0003800000 */
.L_x_21278:
        /* <DEDUP_REMOVED lines=13> */
.L_x_21274:
[----:B------:R-:W-:Y:S05]  /*8d70*/  BSYNC B1 ;  /* 0x0000000000017941 */ /* 0x000fea0003800000 */
.L_x_21272:
        /* <DEDUP_REMOVED lines=8> */
.L_x_21283:
        /* <DEDUP_REMOVED lines=12> */
.L_x_21286:
[----:B------:R-:W-:Y:S02]  /*8ec0*/  IMAD.MOV.U32 R171, RZ, RZ, R30 ;  /* 0x000000ffffab7224 */ /* 0x000fe400078e001e */
.L_x_21287:
[----:B------:R-:W-:Y:S05]  /*8ed0*/  BSYNC B2 ;  /* 0x0000000000027941 */ /* 0x000fea0003800000 */
.L_x_21285:
        /* <DEDUP_REMOVED lines=16> */
.L_x_21291:
[----:B------:R-:W-:Y:S05]  /*8fe0*/  BSYNC B3 ;  /* 0x0000000000037941 */ /* 0x000fea0003800000 */
.L_x_21290:
        /* <DEDUP_REMOVED lines=43> */
.L_x_21289:
[----:B------:R-:W-:Y:S05]  /*92a0*/  BSYNC B2 ;  /* 0x0000000000027941 */ /* 0x000fea0003800000 */
.L_x_21288:
        /* <DEDUP_REMOVED lines=13> */
.L_x_21284:
[----:B------:R-:W-:Y:S05]  /*9380*/  BSYNC B1 ;  /* 0x0000000000017941 */ /* 0x000fea0003800000 */
.L_x_21282:
        /* <DEDUP_REMOVED lines=8> */
.L_x_21293:
        /* <DEDUP_REMOVED lines=12> */
.L_x_21296:
[----:B------:R-:W-:Y:S02]  /*94d0*/  IMAD.MOV.U32 R172, RZ, RZ, R30 ;  /* 0x000000ffffac7224 */ /* 0x000fe400078e001e */
.L_x_21297:
[----:B------:R-:W-:Y:S05]  /*94e0*/  BSYNC B2 ;  /* 0x0000000000027941 */ /* 0x000fea0003800000 */
.L_x_21295:
        /* <DEDUP_REMOVED lines=16> */
.L_x_21301:
[----:B------:R-:W-:Y:S05]  /*95f0*/  BSYNC B3 ;  /* 0x0000000000037941 */ /* 0x000fea0003800000 */
.L_x_21300:
        /* <DEDUP_REMOVED lines=43> */
.L_x_21299:
[----:B------:R-:W-:Y:S05]  /*98b0*/  BSYNC B2 ;  /* 0x0000000000027941 */ /* 0x000fea0003800000 */
.L_x_21298:
        /* <DEDUP_REMOVED lines=13> */
.L_x_21294:
[----:B------:R-:W-:Y:S05]  /*9990*/  BSYNC B1 ;  /* 0x0000000000017941 */ /* 0x000fea0003800000 */
.L_x_21292:
        /* <DEDUP_REMOVED lines=8> */
.L_x_21303:
        /* <DEDUP_REMOVED lines=12> */
.L_x_21306:
[----:B------:R-:W-:Y:S02]  /*9ae0*/  MOV R177, R30 ;  /* 0x0000001e00b17202 */ /* 0x000fe40000000f00 */
.L_x_21307:
[----:B------:R-:W-:Y:S05]  /*9af0*/  BSYNC B2 ;  /* 0x0000000000027941 */ /* 0x000fea0003800000 */
.L_x_21305:
        /* <DEDUP_REMOVED lines=16> */
.L_x_21311:
[----:B------:R-:W-:Y:S05]  /*9c00*/  BSYNC B3 ;  /* 0x0000000000037941 */ /* 0x000fea0003800000 */
.L_x_21310:
        /* <DEDUP_REMOVED lines=43> */
.L_x_21309:
[----:B------:R-:W-:Y:S05]  /*9ec0*/  BSYNC B2 ;  /* 0x0000000000027941 */ /* 0x000fea0003800000 */
.L_x_21308:
        /* <DEDUP_REMOVED lines=13> */
.L_x_21304:
[----:B------:R-:W-:Y:S05]  /*9fa0*/  BSYNC B1 ;  /* 0x0000000000017941 */ /* 0x000fea0003800000 */
.L_x_21302:
        /* <DEDUP_REMOVED lines=8> */
.L_x_21313:
        /* <DEDUP_REMOVED lines=12> */
.L_x_21316:
[----:B------:R-:W-:Y:S02]  /*a0f0*/  IMAD.MOV.U32 R178, RZ, RZ, R30 ;  /* 0x000000ffffb27224 */ /* 0x000fe400078e001e */
.L_x_21317:
[----:B------:R-:W-:Y:S05]  /*a100*/  BSYNC B2 ;  /* 0x0000000000027941 */ /* 0x000fea0003800000 */
.L_x_21315:
        /* <DEDUP_REMOVED lines=16> */
.L_x_21321:
[----:B------:R-:W-:Y:S05]  /*a210*/  BSYNC B3 ;  /* 0x0000000000037941 */ /* 0x000fea0003800000 */
.L_x_21320:
        /* <DEDUP_REMOVED lines=43> */
.L_x_21319:
[----:B------:R-:W-:Y:S05]  /*a4d0*/  BSYNC B2 ;  /* 0x0000000000027941 */ /* 0x000fea0003800000 */
.L_x_21318:
        /* <DEDUP_REMOVED lines=13> */
.L_x_21314:
[----:B------:R-:W-:Y:S05]  /*a5b0*/  BSYNC B1 ;  /* 0x0000000000017941 */ /* 0x000fea0003800000 */
.L_x_21312:
        /* <DEDUP_REMOVED lines=29> */
.L_x_21323:
[----:B------:R-:W-:Y:S05]  /*a790*/  BSYNC B1 ;  /* 0x0000000000017941 */ /* 0x000fea0003800000 */
.L_x_21322:
[----:B------:R-:W-:Y:S02]  /*a7a0*/  IADD3 R220, R220, 0x20, RZ ;  /* 0x00000020dcdc7810 */ /* 0x000fe40007ffe0ff */
[----:B------:R-:W-:Y:S02]  /*a7b0*/  IADD3 R219, R219, 0x20, RZ ;  /* 0x00000020dbdb7810 */ /* 0x000fe40007ffe0ff */
.L_x_21241:
[----:B------:R-:W-:Y:S05]  /*a7c0*/  BSYNC B0 ;  /* 0x0000000000007941 */ /* 0x000fea0003800000 */
.L_x_21240:
        /* <DEDUP_REMOVED lines=20> */
.L_x_21327:
        /* <DEDUP_REMOVED lines=12> */
.L_x_21330:
[----:B------:R-:W-:Y:S02]  /*a9d0*/  IMAD.MOV.U32 R162, RZ, RZ, R30 ;  /* 0x000000ffffa27224 */ /* 0x000fe400078e001e */
.L_x_21331:
[----:B------:R-:W-:Y:S05]  /*a9e0*/  BSYNC B2 ;  /* 0x0000000000027941 */ /* 0x000fea0003800000 */
.L_x_21329:
        /* <DEDUP_REMOVED lines=16> */
.L_x_21335:
[----:B------:R-:W-:Y:S05]  /*aaf0*/  BSYNC B3 ;  /* 0x0000000000037941 */ /* 0x000fea0003800000 */
.L_x_21334:
        /* <DEDUP_REMOVED lines=42> */
.L_x_21333:
[----:B------:R-:W-:Y:S05]  /*ada0*/  BSYNC B2 ;  /* 0x0000000000027941 */ /* 0x000fea0003800000 */
.L_x_21332:
        /* <DEDUP_REMOVED lines=12> */
.L_x_21328:
[----:B------:R-:W-:Y:S05]  /*ae70*/  BSYNC B1 ;  /* 0x0000000000017941 */ /* 0x000fea0003800000 */
.L_x_21326:
        /* <DEDUP_REMOVED lines=8> */
.L_x_21337:
        /* <DEDUP_REMOVED lines=12> */
.L_x_21340:
[----:B------:R-:W-:Y:S02]  /*afc0*/  IMAD.MOV.U32 R165, RZ, RZ, R30 ;  /* 0x000000ffffa57224 */ /* 0x000fe400078e001e */
.L_x_21341:
[----:B------:R-:W-:Y:S05]  /*afd0*/  BSYNC B2 ;  /* 0x0000000000027941 */ /* 0x000fea0003800000 */
.L_x_21339:
        /* <DEDUP_REMOVED lines=16> */
.L_x_21345:
[----:B------:R-:W-:Y:S05]  /*b0e0*/  BSYNC B3 ;  /* 0x0000000000037941 */ /* 0x000fea0003800000 */
.L_x_21344:
        /* <DEDUP_REMOVED lines=43> */
.L_x_21343:
[----:B------:R-:W-:Y:S05]  /*b3a0*/  BSYNC B2 ;  /* 0x0000000000027941 */ /* 0x000fea0003800000 */
.L_x_21342:
        /* <DEDUP_REMOVED lines=13> */
.L_x_21338:
[----:B------:R-:W-:Y:S05]  /*b480*/  BSYNC B1 ;  /* 0x0000000000017941 */ /* 0x000fea0003800000 */
.L_x_21336:
        /* <DEDUP_REMOVED lines=8> */
.L_x_21347:
        /* <DEDUP_REMOVED lines=12> */
.L_x_21350:
[----:B------:R-:W-:Y:S02]  /*b5d0*/  IMAD.MOV.U32 R167, RZ, RZ, R30 ;  /* 0x000000ffffa77224 */ /* 0x000fe400078e001e */
.L_x_21351:
[----:B------:R-:W-:Y:S05]  /*b5e0*/  BSYNC B2 ;  /* 0x0000000000027941 */ /* 0x000fea0003800000 */
.L_x_21349:
        /* <DEDUP_REMOVED lines=16> */
.L_x_21355:
[----:B------:R-:W-:Y:S05]  /*b6f0*/  BSYNC B3 ;  /* 0x0000000000037941 */ /* 0x000fea0003800000 */
.L_x_21354:
        /* <DEDUP_REMOVED lines=43> */
.L_x_21353:
[----:B------:R-:W-:Y:S05]  /*b9b0*/  BSYNC B2 ;  /* 0x0000000000027941 */ /* 0x000fea0003800000 */
.L_x_21352:
        /* <DEDUP_REMOVED lines=13> */
.L_x_21348:
[----:B------:R-:W-:Y:S05]  /*ba90*/  BSYNC B1 ;  /* 0x0000000000017941 */ /* 0x000fea0003800000 */
.L_x_21346:
        /* <DEDUP_REMOVED lines=8> */
.L_x_21357:
        /* <DEDUP_REMOVED lines=12> */
.L_x_21360:
[----:B------:R-:W-:Y:S02]  /*bbe0*/  MOV R168, R30 ;  /* 0x0000001e00a87202 */ /* 0x000fe40000000f00 */
.L_x_21361:
[----:B------:R-:W-:Y:S05]  /*bbf0*/  BSYNC B2 ;  /* 0x0000000000027941 */ /* 0x000fea0003800000 */
.L_x_21359:
        /* <DEDUP_REMOVED lines=16> */
.L_x_21365:
[----:B------:R-:W-:Y:S05]  /*bd00*/  BSYNC B3 ;  /* 0x0000000000037941 */ /* 0x000fea0003800000 */
.L_x_21364:
        /* <DEDUP_REMOVED lines=43> */
.L_x_21363:
[----:B------:R-:W-:Y:S05]  /*bfc0*/  BSYNC B2 ;  /* 0x0000000000027941 */ /* 0x000fea0003800000 */
.L_x_21362:
        /* <DEDUP_REMOVED lines=13> */
.L_x_21358:
[----:B------:R-:W-:Y:S05]  /*c0a0*/  BSYNC B1 ;  /* 0x0000000000017941 */ /* 0x000fea0003800000 */
.L_x_21356:
        /* <DEDUP_REMOVED lines=8> */
.L_x_21367:
        /* <DEDUP_REMOVED lines=12> */
.L_x_21370:
[----:B------:R-:W-:Y:S02]  /*c1f0*/  IMAD.MOV.U32 R171, RZ, RZ, R30 ;  /* 0x000000ffffab7224 */ /* 0x000fe400078e001e */
.L_x_21371:
[----:B------:R-:W-:Y:S05]  /*c200*/  BSYNC B2 ;  /* 0x0000000000027941 */ /* 0x000fea0003800000 */
.L_x_21369:
        /* <DEDUP_REMOVED lines=16> */
.L_x_21375:
[----:B------:R-:W-:Y:S05]  /*c310*/  BSYNC B3 ;  /* 0x0000000000037941 */ /* 0x000fea0003800000 */
.L_x_21374:
        /* <DEDUP_REMOVED lines=43> */
.L_x_21373:
[----:B------:R-:W-:Y:S05]  /*c5d0*/  BSYNC B2 ;  /* 0x0000000000027941 */ /* 0x000fea0003800000 */
.L_x_21372:
        /* <DEDUP_REMOVED lines=13> */
.L_x_21368:
[----:B------:R-:W-:Y:S05]  /*c6b0*/  BSYNC B1 ;  /* 0x0000000000017941 */ /* 0x000fea0003800000 */
.L_x_21366:
        /* <DEDUP_REMOVED lines=8> */
.L_x_21377:
        /* <DEDUP_REMOVED lines=12> */
.L_x_21380:
[----:B------:R-:W-:Y:S02]  /*c800*/  IMAD.MOV.U32 R172, RZ, RZ, R30 ;  /* 0x000000ffffac7224 */ /* 0x000fe400078e001e */
.L_x_21381:
[----:B------:R-:W-:Y:S05]  /*c810*/  BSYNC B2 ;  /* 0x0000000000027941 */ /* 0x000fea0003800000 */
.L_x_21379:
        /* <DEDUP_REMOVED lines=16> */
.L_x_21385:
[----:B------:R-:W-:Y:S05]  /*c920*/  BSYNC B3 ;  /* 0x0000000000037941 */ /* 0x000fea0003800000 */
.L_x_21384:
        /* <DEDUP_REMOVED lines=43> */
.L_x_21383:
[----:B------:R-:W-:Y:S05]  /*cbe0*/  BSYNC B2 ;  /* 0x0000000000027941 */ /* 0x000fea0003800000 */
.L_x_21382:
        /* <DEDUP_REMOVED lines=13> */
.L_x_21378:
[----:B------:R-:W-:Y:S05]  /*ccc0*/  BSYNC B1 ;  /* 0x0000000000017941 */ /* 0x000fea0003800000 */
.L_x_21376:
        /* <DEDUP_REMOVED lines=8> */
.L_x_21387:
        /* <DEDUP_REMOVED lines=12> */
.L_x_21390:
[----:B------:R-:W-:Y:S02]  /*ce10*/  MOV R177, R30 ;  /* 0x0000001e00b17202 */ /* 0x000fe40000000f00 */
.L_x_21391:
[----:B------:R-:W-:Y:S05]  /*ce20*/  BSYNC B2 ;  /* 0x0000000000027941 */ /* 0x000fea0003800000 */
.L_x_21389:
        /* <DEDUP_REMOVED lines=16> */
.L_x_21395:
[----:B------:R-:W-:Y:S05]  /*cf30*/  BSYNC B3 ;  /* 0x0000000000037941 */ /* 0x000fea0003800000 */
.L_x_21394:
        /* <DEDUP_REMOVED lines=43> */
.L_x_21393:
[----:B------:R-:W-:Y:S05]  /*d1f0*/  BSYNC B2 ;  /* 0x0000000000027941 */ /* 0x000fea0003800000 */
.L_x_21392:
        /* <DEDUP_REMOVED lines=13> */
.L_x_21388:
[----:B------:R-:W-:Y:S05]  /*d2d0*/  BSYNC B1 ;  /* 0x0000000000017941 */ /* 0x000fea0003800000 */
.L_x_21386:
        /* <DEDUP_REMOVED lines=8> */
.L_x_21397:
        /* <DEDUP_REMOVED lines=12> */
.L_x_21400:
[----:B------:R-:W-:Y:S02]  /*d420*/  IMAD.MOV.U32 R178, RZ, RZ, R30 ;  /* 0x000000ffffb27224 */ /* 0x000fe400078e001e */
.L_x_21401:
[----:B------:R-:W-:Y:S05]  /*d430*/  BSYNC B2 ;  /* 0x0000000000027941 */ /* 0x000fea0003800000 */
.L_x_21399:
        /* <DEDUP_REMOVED lines=16> */
.L_x_21405:
[----:B------:R-:W-:Y:S05]  /*d540*/  BSYNC B3 ;  /* 0x0000000000037941 */ /* 0x000fea0003800000 */
.L_x_21404:
        /* <DEDUP_REMOVED lines=43> */
.L_x_21403:
[----:B------:R-:W-:Y:S05]  /*d800*/  BSYNC B2 ;  /* 0x0000000000027941 */ /* 0x000fea0003800000 */
.L_x_21402:
        /* <DEDUP_REMOVED lines=13> */
.L_x_21398:
[----:B------:R-:W-:Y:S05]  /*d8e0*/  BSYNC B1 ;  /* 0x0000000000017941 */ /* 0x000fea0003800000 */
.L_x_21396:
        /* <DEDUP_REMOVED lines=29> */
.L_x_21407:
[----:B------:R-:W-:Y:S05]  /*dac0*/  BSYNC B1 ;  /* 0x0000000000017941 */ /* 0x000fea0003800000 */
.L_x_21406:
[----:B------:R-:W-:Y:S02]  /*dad0*/  IADD3 R220, R220, 0x20, RZ ;  /* 0x00000020dcdc7810 */ /* 0x000fe40007ffe0ff */
[----:B------:R-:W-:Y:S02]  /*dae0*/  IADD3 R219, R219, 0x20, RZ ;  /* 0x00000020dbdb7810 */ /* 0x000fe40007ffe0ff */
.L_x_21325:
[----:B------:R-:W-:Y:S05]  /*daf0*/  BSYNC B0 ;  /* 0x0000000000007941 */ /* 0x000fea0003800000 */
.L_x_21324:
        /* <DEDUP_REMOVED lines=19> */
.L_x_21411:
        /* <DEDUP_REMOVED lines=12> */
.L_x_21414:
[----:B------:R-:W-:Y:S02]  /*dcf0*/  IMAD.MOV.U32 R162, RZ, RZ, R30 ;  /* 0x000000ffffa27224 */ /* 0x000fe400078e001e */
.L_x_21415:
[----:B------:R-:W-:Y:S05]  /*dd00*/  BSYNC B2 ;  /* 0x0000000000027941 */ /* 0x000fea0003800000 */
.L_x_21413:
        /* <DEDUP_REMOVED lines=16> */
.L_x_21419:
[----:B------:R-:W-:Y:S05]  /*de10*/  BSYNC B3 ;  /* 0x0000000000037941 */ /* 0x000fea0003800000 */
.L_x_21418:
        /* <DEDUP_REMOVED lines=42> */
.L_x_21417:
[----:B------:R-:W-:Y:S05]  /*e0c0*/  BSYNC B2 ;  /* 0x0000000000027941 */ /* 0x000fea0003800000 */
.L_x_21416:
        /* <DEDUP_REMOVED lines=12> */
.L_x_21412:
[----:B------:R-:W-:Y:S05]  /*e190*/  BSYNC B1 ;  /* 0x0000000000017941 */ /* 0x000fea0003800000 */
.L_x_21410:
        /* <DEDUP_REMOVED lines=8> */
.L_x_21421:
        /* <DEDUP_REMOVED lines=12> */
.L_x_21424:
[----:B------:R-:W-:Y:S02]  /*e2e0*/  IMAD.MOV.U32 R165, RZ, RZ, R30 ;  /* 0x000000ffffa57224 */ /* 0x000fe400078e001e */
.L_x_21425:
[----:B------:R-:W-:Y:S05]  /*e2f0*/  BSYNC B2 ;  /* 0x0000000000027941 */ /* 0x000fea0003800000 */
.L_x_21423:
        /* <DEDUP_REMOVED lines=16> */
.L_x_21429:
[----:B------:R-:W-:Y:S05]  /*e400*/  BSYNC B3 ;  /* 0x0000000000037941 */ /* 0x000fea0003800000 */
.L_x_21428:
        /* <DEDUP_REMOVED lines=43> */
.L_x_21427:
[----:B------:R-:W-:Y:S05]  /*e6c0*/  BSYNC B2 ;  /* 0x0000000000027941 */ /* 0x000fea0003800000 */
.L_x_21426:
        /* <DEDUP_REMOVED lines=13> */
.L_x_21422:
[----:B------:R-:W-:Y:S05]  /*e7a0*/  BSYNC B1 ;  /* 0x0000000000017941 */ /* 0x000fea0003800000 */
.L_x_21420:
        /* <DEDUP_REMOVED lines=8> */
.L_x_21431:
        /* <DEDUP_REMOVED lines=12> */
.L_x_21434:
[----:B------:R-:W-:Y:S02]  /*e8f0*/  IMAD.MOV.U32 R167, RZ, RZ, R30 ;  /* 0x000000ffffa77224 */ /* 0x000fe400078e001e */
.L_x_21435:
[----:B------:R-:W-:Y:S05]  /*e900*/  BSYNC B2 ;  /* 0x0000000000027941 */ /* 0x000fea0003800000 */
.L_x_21433:
        /* <DEDUP_REMOVED lines=16> */
.L_x_21439:
[----:B------:R-:W-:Y:S05]  /*ea10*/  BSYNC B3 ;  /* 0x0000000000037941 */ /* 0x000fea0003800000 */
.L_x_21438:
        /* <DEDUP_REMOVED lines=43> */
.L_x_21437:
[----:B------:R-:W-:Y:S05]  /*ecd0*/  BSYNC B2 ;  /* 0x0000000000027941 */ /* 0x000fea0003800000 */
.L_x_21436:
        /* <DEDUP_REMOVED lines=13> */
.L_x_21432:
[----:B------:R-:W-:Y:S05]  /*edb0*/  BSYNC B1 ;  /* 0x0000000000017941 */ /* 0x000fea0003800000 */
.L_x_21430:
        /* <DEDUP_REMOVED lines=8> */
.L_x_21441:
        /* <DEDUP_REMOVED lines=12> */
.L_x_21444:
[----:B------:R-:W-:Y:S02]  /*ef00*/  MOV R168, R30 ;  /* 0x0000001e00a87202 */ /* 0x000fe40000000f00 */
.L_x_21445:
[----:B------:R-:W-:Y:S05]  /*ef10*/  BSYNC B2 ;  /* 0x0000000000027941 */ /* 0x000fea0003800000 */
.L_x_21443:
        /* <DEDUP_REMOVED lines=16> */
.L_x_21449:
[----:B------:R-:W-:Y:S05]  /*f020*/  BSYNC B3 ;  /* 0x0000000000037941 */ /* 0x000fea0003800000 */
.L_x_21448:
        /* <DEDUP_REMOVED lines=43> */
.L_x_21447:
[----:B------:R-:W-:Y:S05]  /*f2e0*/  BSYNC B2 ;  /* 0x0000000000027941 */ /* 0x000fea0003800000 */
.L_x_21446:
        /* <DEDUP_REMOVED lines=13> */
.L_x_21442:
[----:B------:R-:W-:Y:S05]  /*f3c0*/  BSYNC B1 ;  /* 0x0000000000017941 */ /* 0x000fea0003800000 */
.L_x_21440:
        /* <DEDUP_REMOVED lines=8> */
.L_x_21451:
        /* <DEDUP_REMOVED lines=12> */
.L_x_21454:
[----:B------:R-:W-:Y:S02]  /*f510*/  IMAD.MOV.U32 R171, RZ, RZ, R30 ;  /* 0x000000ffffab7224 */ /* 0x000fe400078e001e */
.L_x_21455:
[----:B------:R-:W-:Y:S05]  /*f520*/  BSYNC B2 ;  /* 0x0000000000027941 */ /* 0x000fea0003800000 */
.L_x_21453:
        /* <DEDUP_REMOVED lines=16> */
.L_x_21459:
[----:B------:R-:W-:Y:S05]  /*f630*/  BSYNC B3 ;  /* 0x0000000000037941 */ /* 0x000fea0003800000 */
.L_x_21458:
        /* <DEDUP_REMOVED lines=43> */
.L_x_21457:
[----:B------:R-:W-:Y:S05]  /*f8f0*/  BSYNC B2 ;  /* 0x0000000000027941 */ /* 0x000fea0003800000 */
.L_x_21456:
        /* <DEDUP_REMOVED lines=13> */
.L_x_21452:
[----:B------:R-:W-:Y:S05]  /*f9d0*/  BSYNC B1 ;  /* 0x0000000000017941 */ /* 0x000fea0003800000 */
.L_x_21450:
        /* <DEDUP_REMOVED lines=8> */
.L_x_21461:
        /* <DEDUP_REMOVED lines=12> */
.L_x_21464:
[----:B------:R-:W-:Y:S02]  /*fb20*/  IMAD.MOV.U32 R172, RZ, RZ, R30 ;  /* 0x000000ffffac7224 */ /* 0x000fe400078e001e */
.L_x_21465:
[----:B------:R-:W-:Y:S05]  /*fb30*/  BSYNC B2 ;  /* 0x0000000000027941 */ /* 0x000fea0003800000 */
.L_x_21463:
        /* <DEDUP_REMOVED lines=16> */
.L_x_21469:
[----:B------:R-:W-:Y:S05]  /*fc40*/  BSYNC B3 ;  /* 0x0000000000037941 */ /* 0x000fea0003800000 */
.L_x_21468:
        /* <DEDUP_REMOVED lines=43> */
.L_x_21467:
[----:B------:R-:W-:Y:S05]  /*ff00*/  BSYNC B2 ;  /* 0x0000000000027941 */ /* 0x000fea0003800000 */
.L_x_21466:
        /* <DEDUP_REMOVED lines=13> */
.L_x_21462:
[----:B------:R-:W-:Y:S05]  /*ffe0*/  BSYNC B1 ;  /* 0x0000000000017941 */ /* 0x000fea0003800000 */
.L_x_21460:
        /* <DEDUP_REMOVED lines=8> */
.L_x_21471:
        /* <DEDUP_REMOVED lines=12> */
.L_x_21474:
[----:B------:R-:W-:Y:S02]  /*10130*/  MOV R177, R30 ;  /* 0x0000001e00b17202 */ /* 0x000fe40000000f00 */
.L_x_21475:
[----:B------:R-:W-:Y:S05]  /*10140*/  BSYNC B2 ;  /* 0x0000000000027941 */ /* 0x000fea0003800000 */
.L_x_21473:
        /* <DEDUP_REMOVED lines=16> */
.L_x_21479:
[----:B------:R-:W-:Y:S05]  /*10250*/  BSYNC B3 ;  /* 0x0000000000037941 */ /* 0x000fea0003800000 */
.L_x_21478:
        /* <DEDUP_REMOVED lines=43> */
.L_x_21477:
[----:B------:R-:W-:Y:S05]  /*10510*/  BSYNC B2 ;  /* 0x0000000000027941 */ /* 0x000fea0003800000 */
.L_x_21476:
        /* <DEDUP_REMOVED lines=13> */
.L_x_21472:
[----:B------:R-:W-:Y:S05]  /*105f0*/  BSYNC B1 ;  /* 0x0000000000017941 */ /* 0x000fea0003800000 */
.L_x_21470:
        /* <DEDUP_REMOVED lines=8> */
.L_x_21481:
        /* <DEDUP_REMOVED lines=12> */
.L_x_21484:
[----:B------:R-:W-:Y:S02]  /*10740*/  IMAD.MOV.U32 R178, RZ, RZ, R30 ;  /* 0x000000ffffb27224 */ /* 0x000fe400078e001e */
.L_x_21485:
[----:B------:R-:W-:Y:S05]  /*10750*/  BSYNC B2 ;  /* 0x0000000000027941 */ /* 0x000fea0003800000 */
.L_x_21483:
        /* <DEDUP_REMOVED lines=16> */
.L_x_21489:
[----:B------:R-:W-:Y:S05]  /*10860*/  BSYNC B3 ;  /* 0x0000000000037941 */ /* 0x000fea0003800000 */
.L_x_21488:
        /* <DEDUP_REMOVED lines=43> */
.L_x_21487:
[----:B------:R-:W-:Y:S05]  /*10b20*/  BSYNC B2 ;  /* 0x0000000000027941 */ /* 0x000fea0003800000 */
.L_x_21486:
        /* <DEDUP_REMOVED lines=13> */
.L_x_21482:
[----:B------:R-:W-:Y:S05]  /*10c00*/  BSYNC B1 ;  /* 0x0000000000017941 */ /* 0x000fea0003800000 */
.L_x_21480:
[----:B------:R-:W-:Y:S01]  /*10c10*/  IMAD.MOV.U32 R221, RZ, RZ, 0x10 ;  /* 0x00000010ffdd7424 */ /* 0x000fe200078e00ff */
[----:B------:R-:W-:Y:S02]  /*10c20*/  F2FP.PACK_AB R163, R214, R213 ;  /* 0x000000d5d6a3723e */ /* 0x000fe400000000ff */
        /* <DEDUP_REMOVED lines=26> */
.L_x_21409:
[----:B------:R-:W-:Y:S05]  /*10dd0*/  BSYNC B0 ;  /* 0x0000000000007941 */ /* 0x000fea0003800000 */
.L_x_21408:
        /* <DEDUP_REMOVED lines=48> */
.L_x_21504:
        /* <DEDUP_REMOVED lines=101> */
.L_x_21505:
        /* <DEDUP_REMOVED lines=58> */
.L_x_21495:
[----:B------:R-:W-:Y:S05]  /*11ad0*/  BSYNC B1 ;  /* 0x0000000000017941 */ /* 0x000fea0003800000 */
.L_x_21494:
        /* <DEDUP_REMOVED lines=35> */
.L_x_21497:
[----:B------:R-:W-:Y:S05]  /*11d10*/  BSYNC B1 ;  /* 0x0000000000017941 */ /* 0x000fea0003800000 */
.L_x_21496:
        /* <DEDUP_REMOVED lines=35> */
.L_x_21499:
[----:B------:R-:W-:Y:S05]  /*11f50*/  BSYNC B1 ;  /* 0x0000000000017941 */ /* 0x000fea0003800000 */
.L_x_21498:
        /* <DEDUP_REMOVED lines=35> */
.L_x_21501:
[----:B------:R-:W-:Y:S05]  /*12190*/  BSYNC B1 ;  /* 0x0000000000017941 */ /* 0x000fea0003800000 */
.L_x_21500:
        /* <DEDUP_REMOVED lines=32> */
.L_x_21493:
[----:B------:R-:W-:Y:S05]  /*123a0*/  BSYNC B0 ;  /* 0x0000000000007941 */ /* 0x000fea0003800000 */
.L_x_21492:
[----:B0-----:R-:W-:-:S05]  /*123b0*/  IMAD.MOV.U32 R160, RZ, RZ, c[0x0][0x160] ;  /* 0x00005800ffa07624 */ /* 0x001fca00078e00ff */
[----:B------:R-:W-:-:S04]  /*123c0*/  LEA R19, R160, R19, 0x2 ;  /* 0x00000013a0137211 */ /* 0x000fc800078e10ff */
[----:B------:R-:W-:-:S13]  /*123d0*/  ISETP.GE.AND P2, PT, R19, c[0x0][0x164], PT ;  /* 0x0000590013007a0c */ /* 0x000fda0003f46270 */
[----:B------:R-:W-:Y:S01]  /*123e0*/  @P2 CALL.REL.NOINC `(.L_x_21502) ;  /* 0x0000001000002944 */ /* 0x000fe20003c00000 */
[----:B------:R-:W-:Y:S05]  /*123f0*/  BRA `(.L_x_21503) ;  /* 0xfffee92000007947 */ /* 0x000fea000383ffff */
.L_x_21502:
[----:B------:R-:W-:Y:S05]  /*12400*/  EXIT ;  /* 0x000000000000794d */ /* 0x000fea0003800000 */
.L_x_21490:
[----:B------:R-:W-:Y:S01]  /*12410*/  IMAD.MOV.U32 R219, RZ, RZ, 0x1 ;  /* 0x00000001ffdb7424 */ /* 0x000fe200078e00ff */
[----:B------:R-:W-:Y:S01]  /*12420*/  MOV R220, 0xffffffff ;  /* 0xffffffff00dc7802 */ /* 0x000fe20000000f00 */
[----:B------:R-:W-:Y:S01]  /*12430*/  IMAD.MOV.U32 R163, RZ, RZ, 0x1f ;  /* 0x0000001fffa37424 */ /* 0x000fe200078e00ff */
[----:B------:R-:W-:Y:S02]  /*12440*/  MOV R160, 0x12460 ;  /* 0x0001246000a07802 */ /* 0x000fe40000000f00 */
[----:B-----5:R-:W-:Y:S05]  /*12450*/  CALL.REL.NOINC `($__internal_94_$__cuda_sm70_shflsync_bfly_p) ;  /* 0x000008c000007944 */ /* 0x020fea0003c00000 */
[----:B-1----:R-:W-:Y:S01]  /*12460*/  IMAD.MOV.U32 R161, RZ, RZ, R219 ;  /* 0x000000ffffa17224 */ /* 0x002fe200078e00db */
[----:B0-----:R-:W-:Y:S05]  /*12470*/  BRA `(.L_x_21504) ;  /* 0xffffec6000007947 */ /* 0x001fea000383ffff */
.L_x_21491:
[----:B------:R-:W-:Y:S01]  /*12480*/  HFMA2.MMA R219, -RZ, RZ, 0, 1.1920928955078125e-07 ;  /* 0x00000002ffdb7435 */ /* 0x000fe200000001ff */
[----:B0-----:R-:W-:Y:S01]  /*12490*/  IMAD.MOV.U32 R162, RZ, RZ, R221 ;  /* 0x000000ffffa27224 */ /* 0x001fe200078e00dd */
[----:B------:R-:W-:Y:S01]  /*124a0*/  MOV R160, 0x124e0 ;  /* 0x000124e000a07802 */ /* 0x000fe20000000f00 */
[----:B------:R-:W-:Y:S02]  /*124b0*/  IMAD.MOV.U32 R163, RZ, RZ, 0x1f ;  /* 0x0000001fffa37424 */ /* 0x000fe400078e00ff */
[----:B------:R-:W-:Y:S02]  /*124c0*/  IMAD.MOV.U32 R220, RZ, RZ, -0x1 ;  /* 0xffffffffffdc7424 */ /* 0x000fe400078e00ff */
[----:B-----5:R-:W-:Y:S05]  /*124d0*/  CALL.REL.NOINC `($__internal_94_$__cuda_sm70_shflsync_bfly_p) ;  /* 0x0000084000007944 */ /* 0x020fea0003c00000 */
[----:B01----:R-:W-:Y:S01]  /*124e0*/  FADD.FTZ R162, R221, R219 ;  /* 0x000000dbdda27221 */ /* 0x003fe20000010000 */
[----:B------:R-:W-:Y:S01]  /*124f0*/  MOV R219, 0x4 ;  /* 0x0000000400db7802 */ /* 0x000fe20000000f00 */
[----:B------:R-:W-:Y:S01]  /*12500*/  IMAD.MOV.U32 R163, RZ, RZ, 0x1f ;  /* 0x0000001fffa37424 */ /* 0x000fe200078e00ff */
[----:B------:R-:W-:Y:S01]  /*12510*/  MOV R160, 0x12540 ;  /* 0x0001254000a07802 */ /* 0x000fe20000000f00 */
[----:B------:R-:W-:-:S02]  /*12520*/  IMAD.MOV.U32 R220, RZ, RZ, -0x1 ;  /* 0xffffffffffdc7424 */ /* 0x000fc400078e00ff */
[----:B------:R-:W-:Y:S05]  /*12530*/  CALL.REL.NOINC `($__internal_94_$__cuda_sm70_shflsync_bfly_p) ;  /* 0x000007e000007944 */ /* 0x000fea0003c00000 */
[----:B01----:R-:W-:Y:S01]  /*12540*/  FADD.FTZ R162, R162, R219 ;  /* 0x000000dba2a27221 */ /* 0x003fe20000010000 */
[----:B------:R-:W-:Y:S01]  /*12550*/  HFMA2.MMA R219, -RZ, RZ, 0, 4.76837158203125e-07 ;  /* 0x00000008ffdb7435 */ /* 0x000fe200000001ff */
[----:B------:R-:W-:Y:S01]  /*12560*/  IMAD.MOV.U32 R163, RZ, RZ, 0x1f ;  /* 0x0000001fffa37424 */ /* 0x000fe200078e00ff */
[----:B------:R-:W-:Y:S01]  /*12570*/  MOV R160, 0x125a0 ;  /* 0x000125a000a07802 */ /* 0x000fe20000000f00 */
[----:B------:R-:W-:-:S03]  /*12580*/  IMAD.MOV.U32 R220, RZ, RZ, -0x1 ;  /* 0xffffffffffdc7424 */ /* 0x000fc600078e00ff */
[----:B------:R-:W-:Y:S05]  /*12590*/  CALL.REL.NOINC `($__internal_94_$__cuda_sm70_shflsync_bfly_p) ;  /* 0x0000078000007944 */ /* 0x000fea0003c00000 */
[----:B01----:R-:W-:Y:S01]  /*125a0*/  FADD.FTZ R162, R162, R219 ;  /* 0x000000dba2a27221 */ /* 0x003fe20000010000 */
[----:B------:R-:W-:Y:S01]  /*125b0*/  MOV R219, 0x10 ;  /* 0x0000001000db7802 */ /* 0x000fe20000000f00 */
[----:B------:R-:W-:Y:S01]  /*125c0*/  IMAD.MOV.U32 R163, RZ, RZ, 0x1f ;  /* 0x0000001fffa37424 */ /* 0x000fe200078e00ff */
[----:B------:R-:W-:Y:S01]  /*125d0*/  MOV R160, 0x12600 ;  /* 0x0001260000a07802 */ /* 0x000fe20000000f00 */
[----:B------:R-:W-:-:S02]  /*125e0*/  IMAD.MOV.U32 R220, RZ, RZ, -0x1 ;  /* 0xffffffffffdc7424 */ /* 0x000fc400078e00ff */
[----:B------:R-:W-:Y:S05]  /*125f0*/  CALL.REL.NOINC `($__internal_94_$__cuda_sm70_shflsync_bfly_p) ;  /* 0x0000072000007944 */ /* 0x000fea0003c00000 */
[----:B-1----:R-:W-:Y:S01]  /*12600*/  FADD.FTZ R217, R162, R219 ;  /* 0x000000dba2d97221 */ /* 0x002fe20000010000 */
        /* <DEDUP_REMOVED lines=86> */
[----:B------:R-:W-:Y:S05]  /*12b70*/  CALL.REL.NOINC `($__internal_94_$__cuda_sm70_shflsync_bfly_p) ;  /* 0x000001a000007944 */ /* 0x000fea0003c00000 */
[----:B01----:R-:W-:Y:S01]  /*12b80*/  FADD.FTZ R162, R162, R219 ;  /* 0x000000dba2a27221 */ /* 0x003fe20000010000 */
[----:B------:R-:W-:Y:S01]  /*12b90*/  MOV R219, 0x2 ;  /* 0x0000000200db7802 */ /* 0x000fe20000000f00 */
[----:B------:R-:W-:Y:S01]  /*12ba0*/  IMAD.MOV.U32 R163, RZ, RZ, 0x1f ;  /* 0x0000001fffa37424 */ /* 0x000fe200078e00ff */
[----:B------:R-:W-:Y:S01]  /*12bb0*/  MOV R160, 0x12be0 ;  /* 0x00012be000a07802 */ /* 0x000fe20000000f00 */
[----:B------:R-:W-:Y:S02]  /*12bc0*/  IMAD.MOV.U32 R220, RZ, RZ, -0x1 ;  /* 0xffffffffffdc7424 */ /* 0x000fe400078e00ff */
[----:B------:R-:W-:Y:S05]  /*12bd0*/  CALL.REL.NOINC `($__internal_94_$__cuda_sm70_shflsync_bfly_p) ;  /* 0x0000014000007944 */ /* 0x000fea0003c00000 */
[----:B01----:R-:W-:Y:S01]  /*12be0*/  FADD.FTZ R162, R162, R219 ;  /* 0x000000dba2a27221 */ /* 0x003fe20000010000 */
[----:B------:R-:W-:Y:S01]  /*12bf0*/  HFMA2.MMA R219, -RZ, RZ, 0, 2.384185791015625e-07 ;  /* 0x00000004ffdb7435 */ /* 0x000fe200000001ff */
        /* <DEDUP_REMOVED lines=11> */
[----:B------:R-:W-:Y:S01]  /*12cb0*/  HFMA2.MMA R219, -RZ, RZ, 0, 9.5367431640625e-07 ;  /* 0x00000010ffdb7435 */ /* 0x000fe200000001ff */
[----:B0-----:R-:W-:Y:S01]  /*12cc0*/  IMAD.MOV.U32 R163, RZ, RZ, 0x1f ;  /* 0x0000001fffa37424 */ /* 0x001fe200078e00ff */
[----:B------:R-:W-:Y:S01]  /*12cd0*/  MOV R160, 0x12d10 ;  /* 0x00012d1000a07802 */ /* 0x000fe20000000f00 */
[----:B------:R-:W-:Y:S01]  /*12ce0*/  IMAD.MOV.U32 R220, RZ, RZ, -0x1 ;  /* 0xffffffffffdc7424 */ /* 0x000fe200078e00ff */
[----:B------:R-:W-:-:S02]  /*12cf0*/  MOV R162, R216 ;  /* 0x000000d800a27202 */ /* 0x000fc40000000f00 */
[----:B------:R-:W-:Y:S05]  /*12d00*/  CALL.REL.NOINC `($__internal_94_$__cuda_sm70_shflsync_bfly_p) ;  /* 0x0000001000007944 */ /* 0x000fea0003c00000 */
[----:B01----:R-:W-:Y:S05]  /*12d10*/  BRA `(.L_x_21505) ;  /* 0xffffea1000007947 */ /* 0x003fea000383ffff */
        .weak           $__internal_94_$__cuda_sm70_shflsync_bfly_p
        .type           $__internal_94_$__cuda_sm70_shflsync_bfly_p,@function
        .size           $__internal_94_$__cuda_sm70_shflsync_bfly_p,(.L_x_36182 - $__internal_94_$__cuda_sm70_shflsync_bfly_p)
$__internal_94_$__cuda_sm70_shflsync_bfly_p:
[----:B------:R-:W-:Y:S01]  /*12d20*/  IMAD.MOV.U32 R161, RZ, RZ, 0x0 ;  /* 0x00000000ffa17424 */ /* 0x000fe200078e00ff */
[----:B------:R-:W-:Y:S04]  /*12d30*/  WARPSYNC R220 ;  /* 0x000000dc00007348 */ /* 0x000fe80003800000 */
[----:B------:R0:W1:Y:S01]  /*12d40*/  SHFL.BFLY PT, R219, R162, R219, R163 ;  /* 0x0c0000dba2db7389 */ /* 0x00006200000e00a3 */
[----:B------:R-:W-:Y:S05]  /*12d50*/  RET.REL.NODEC R160 `(_ZN10layer_norm13ln_fwd_kernelINS_13Kernel_traitsIf6__halfS2_S2_fjLj1280ELj1ELj4ELj1ELj16ENS_18Kernel_traits_baseILj1280EfS2_S2_S2_fjLj128EEEEELb1ELb1ELb1ELb0EEEvNS_9FwdParamsE) ;  /* 0xfffed2a0a0007950 */ /* 0x000fea0003c3ffff */
.L_x_21506:
        /* <DEDUP_REMOVED lines=10> */
.L_x_36182:


//--------------------- .text._ZN10layer_norm13ln_fwd_kernelINS_13Kernel_traitsIf6__halfS2_S2_fjLj1280ELj1ELj4ELj1ELj16ENS_18Kernel_traits_baseILj1280EfS2_S2_S2_fjLj128EEEEELb1ELb1ELb1ELb1EEEvNS_9FwdParamsE --------------------------
	.section	.text._ZN10layer_norm13ln_fwd_kernelINS_13Kernel_traitsIf6__halfS2_S2_fjLj1280ELj1ELj4ELj1ELj16ENS_18Kernel_traits_baseILj1280EfS2_S2_S2_fjLj128EEEEELb1ELb1ELb1ELb1EEEvNS_9FwdParamsE,"ax",@progbits
	.sectioninfo	@"SHI_REGISTERS=255"
	.align	128
        .global         _ZN10layer_norm13ln_fwd_kernelINS_13Kernel_traitsIf6__halfS2_S2_fjLj1280ELj1ELj4ELj1ELj16ENS_18Kernel_traits_baseILj1280EfS2_S2_S2_fjLj128EEEEELb1ELb1ELb1ELb1EEEvNS_9FwdParamsE
        .type           _ZN10layer_norm13ln_fwd_kernelINS_13Kernel_traitsIf6__halfS2_S2_fjLj1280ELj1ELj4ELj1ELj16ENS_18Kernel_traits_baseILj1280EfS2_S2_S2_fjLj128EEEEELb1ELb1ELb1ELb1EEEvNS_9FwdParamsE,@function
        .size           _ZN10layer_norm13ln_fwd_kernelINS_13Kernel_traitsIf6__halfS2_S2_fjLj1280ELj1ELj4ELj1ELj16ENS_18Kernel_traits_baseILj1280EfS2_S2_S2_fjLj128EEEEELb1ELb1ELb1ELb1EEEvNS_9FwdParamsE,(.L_x_36183 - _ZN10layer_norm13ln_fwd_kernelINS_13Kernel_traitsIf6__halfS2_S2_fjLj1280ELj1ELj4ELj1ELj16ENS_18Kernel_traits_baseILj1280EfS2_S2_S2_fjLj128EEEEELb1ELb1ELb1ELb1EEEvNS_9FwdParamsE)
        .other          _ZN10layer_norm13ln_fwd_kernelINS_13Kernel_traitsIf6__halfS2_S2_fjLj1280ELj1ELj4ELj1ELj16ENS_18Kernel_traits_baseILj1280EfS2_S2_S2_fjLj128EEEEELb1ELb1ELb1ELb1EEEvNS_9FwdParamsE,@"STO_CUDA_ENTRY STV_DEFAULT"
_ZN10layer_norm13ln_fwd_kernelINS_13Kernel_traitsIf6__halfS2_S2_fjLj1280ELj1ELj4ELj1ELj16ENS_18Kernel_traits_baseILj1280EfS2_S2_S2_fjLj128EEEEELb1ELb1ELb1ELb1EEEvNS_9FwdParamsE:
.text._ZN10layer_norm13ln_fwd_kernelINS_13Kernel_traitsIf6__halfS2_S2_fjLj1280ELj1ELj4ELj1ELj16ENS_18Kernel_traits_baseILj1280EfS2_S2_S2_fjLj128EEEEELb1ELb1ELb1ELb1EEEvNS_9FwdParamsE:
[----:B------:R-:W-:Y:S02]  /*0000*/  IMAD.MOV.U32 R1, RZ, RZ, c[0x0][0x28] ;  /* 0x00000a00ff017624 */ /* 0x000fe400078e00ff */
[----:B------:R-:W0:Y:S01]  /*0010*/  S2R R148, SR_TID.X ;  /* 0x0000000000947919 */ /* 0x000e220000002100 */
[----:B------:R-:W-:Y:S01]  /*0020*/  ISETP.NE.U32.AND P0, PT, RZ, c[0x0][0x218], PT ;  /* 0x00008600ff007a0c */ /* 0x000fe20003f05070 */
[----:B------:R-:W-:Y:S01]  /*0030*/  ULDC.U8 UR4, c[0x0][0x244] ;  /* 0x0000910000047ab9 */ /* 0x000fe20000000000 */
[----:B------:R-:W-:Y:S01]  /*0040*/  MOV R215, c[0x0][0x23c] ;  /* 0x00008f0000d77a02 */ /* 0x000fe20000000f00 */
        /* <DEDUP_REMOVED lines=30> */
[----:B------:R-:W-:-:S02]  /*0230*/  @P1 IMAD.MOV.U32 R2, RZ, RZ, R214 ;  /* 0x000000ffff021224 */ /* 0x000fc400078e00d6 */
[----:B------:R-:W5:Y:S01]  /*0240*/  @P1 LDG.E.64 R186, [R186.64] ;  /* 0x00000004baba1981 */ /* 0x000f62000c1e1b00 */
[----:B------:R-:W-:Y:S01]  /*0250*/  SHF.R.U32.HI R5, RZ, 0x5, R148 ;  /* 0x00000005ff057819 */ /* 0x000fe20000011694 */
        /* <DEDUP_REMOVED lines=13> */
[----:B0-----:R-:W-:-:S02]  /*0330*/  LEA R5, R10, R5, 0x2 ;  /* 0x000000050a057211 */ /* 0x001fc400078e10ff */
[----:B------:R-:W-:Y:S01]  /*0340*/  LEA R8, P2, R4, c[0x0][0x1c8], 0x5 ;  /* 0x0000720004087a11 */ /* 0x000fe200078428ff */
[----:B------:R0:W5:Y:S01]  /*0350*/  @P1 LDG.E.64 R12, [R2.64] ;  /* 0x00000004020c1981 */ /* 0x000162000c1e1b00 */
[----:B------:R-:W-:-:S03]  /*0360*/  ISETP.GE.AND P4, PT, R5, c[0x0][0x164], PT ;  /* 0x0000590005007a0c */ /* 0x000fc60003f86270 */
[----:B------:R-:W-:Y:S01]  /*0370*/  IMAD.X R9, RZ, RZ, c[0x0][0x1cc], P2 ;  /* 0x00007300ff097624 */ /* 0x000fe200010e06ff */
[----:B0-----:R-:W-:-:S04]  /*0380*/  IADD3 R2, P3, R0, c[0x0][0x1b0], RZ ;  /* 0x00006c0000027a10 */ /* 0x001fc80007f7e0ff */
[----:B------:R-:W-:-:S05]  /*0390*/  IADD3.X R3, RZ, c[0x0][0x1b4], RZ, P3, !PT ;  /* 0x00006d00ff037a10 */ /* 0x000fca0001ffe4ff */
        /* <DEDUP_REMOVED lines=74> */
[----:B------:R-:W-:Y:S02]  /*0840*/  LOP3.LUT R2, R25, R2, R18, 0x96, !PT ;  /* 0x0000000219027212 */ /* 0x000fe400078e9612 */
[----:B------:R-:W-:Y:S02]  /*0850*/  MOV R25, R150 ;  /* 0x0000009600197202 */ /* 0x000fe40000000f00 */
[----:B------:R-:W-:Y:S01]  /*0860*/  LOP3.LUT R23, R27, R22, R19, 0x96, !PT ;  /* 0x000000161b177212 */ /* 0x000fe200078e9613 */
[----:B------:R-:W-:Y:S01]  /*0870*/  IMAD.HI.U32 R3, R2, -0x326172a9, RZ ;  /* 0xcd9e8d5702037827 */ /* 0x000fe200078e00ff */
[----:B------:R-:W-:-:S03]  /*0880*/  IADD3 R22, R187, -0x695add53, RZ ;  /* 0x96a522adbb167810 */ /* 0x000fc60007ffe0ff */
[----:B------:R-:W-:Y:S01]  /*0890*/  IMAD.HI.U32 R0, R23, -0x2daee0ad, RZ ;  /* 0xd2511f5317007827 */ /* 0x000fe200078e00ff */
[----:B------:R-:W-:-:S03]  /*08a0*/  LOP3.LUT R184, R3, R26, R20, 0x96, !PT ;  /* 0x0000001a03b87212 */ /* 0x000fc600078e9614 */
[----:B------:R-:W-:Y:S01]  /*08b0*/  IMAD R3, R23, -0x2daee0ad, RZ ;  /* 0xd2511f5317037824 */ /* 0x000fe200078e02ff */
[----:B------:R-:W-:Y:S01]  /*08c0*/  LOP3.LUT R151, R0, R24, R21, 0x96, !PT ;  /* 0x0000001800977212 */ /* 0x000fe200078e9615 */
[----:B------:R-:W-:Y:S01]  /*08d0*/  IMAD.WIDE.U32 R184, R184, -0x2daee0ad, RZ ;  /* 0xd2511f53b8b87825 */ /* 0x000fe200078e00ff */
[----:B------:R-:W-:-:S03]  /*08e0*/  IADD3 R23, R186, -0x700cb87f, RZ ;  /* 0x8ff34781ba177810 */ /* 0x000fc60007ffe0ff */
[----:B------:R-:W-:Y:S01]  /*08f0*/  IMAD R24, R2, -0x326172a9, RZ ;  /* 0xcd9e8d5702187824 */ /* 0x000fe200078e02ff */
[----:B------:R-:W-:Y:S01]  /*0900*/  LOP3.LUT R0, R185, R3, R22, 0x96, !PT ;  /* 0x00000003b9007212 */ /* 0x000fe200078e9616 */
[----:B------:R-:W-:-:S04]  /*0910*/  IMAD.HI.U32 R2, R151, -0x326172a9, RZ ;  /* 0xcd9e8d5797027827 */ /* 0x000fc800078e00ff */
[----:B------:R-:W-:Y:S01]  /*0920*/  IMAD.MOV.U32 R26, RZ, RZ, R149 ;  /* 0x000000ffff1a7224 */ /* 0x000fe200078e0095 */
[----:B------:R-:W-:Y:S01]  /*0930*/  LOP3.LUT R3, R2, R24, R23, 0x96, !PT ;  /* 0x0000001802037212 */ /* 0x000fe200078e9617 */
[----:B------:R-:W-:Y:S02]  /*0940*/  IMAD.MOV.U32 R24, RZ, RZ, R148 ;  /* 0x000000ffff187224 */ /* 0x000fe400078e0094 */
[----:B------:R-:W-:Y:S02]  /*0950*/  IMAD.MOV.U32 R27, RZ, RZ, RZ ;  /* 0x000000ffff1b7224 */ /* 0x000fe400078e00ff */
[----:B------:R-:W-:Y:S02]  /*0960*/  IMAD R2, R151, -0x326172a9, RZ ;  /* 0xcd9e8d5797027824 */ /* 0x000fe400078e02ff */
.L_x_21922:
[----:B------:R-:W-:-:S10]  /*0970*/  HFMA2.MMA R162, -RZ, RZ, 0, 2.384185791015625e-07 ;  /* 0x00000004ffa27435 */ /* 0x000fd400000001ff */
        /* <DEDUP_REMOVED lines=17> */
[----:B------:R-:W-:Y:S02]  /*0a90*/  @P1 LEA.HI.SX32 R215, R161, R4, 0x1d ;  /* 0x00000004a1d71211 */ /* 0x000fe400078feaff */
[----:B------:R-:W-:Y:S01]  /*0aa0*/  @P1 MOV R158, 0x10 ;  /* 0x00000010009e1802 */ /* 0x000fe20000000f00 */
        /* <DEDUP_REMOVED lines=11> */
[----:B------:R-:W-:Y:S01]  /*0b60*/  MOV R156, R214 ;  /* 0x000000d6009c7202 */ /* 0x000fe20000000f00 */
[----:B-----5:R-:W-:Y:S01]  /*0b70*/  HADD2.F32 R167, -RZ, R148.H0_H0 ;  /* 0x20000094ffa77230 */ /* 0x020fe20000004100 */
[----:B------:R-:W-:Y:S05]  /*0b80*/  BRA `(.L_x_21509) ;  /* 0x0000056000007947 */ /* 0x000fea0003800000 */
.L_x_21508:
        /* <DEDUP_REMOVED lines=12> */
.L_x_21511:
[----:B------:R-:W-:Y:S02]  /*0c50*/  IMAD.MOV.U32 R162, RZ, RZ, R2 ;  /* 0x000000ffffa27224 */ /* 0x000fe400078e0002 */
.L_x_21512:
[----:B------:R-:W-:Y:S05]  /*0c60*/  BSYNC B1 ;  /* 0x0000000000017941 */ /* 0x000fea0003800000 */
.L_x_21510:
        /* <DEDUP_REMOVED lines=16> */
.L_x_21516:
[----:B------:R-:W-:Y:S05]  /*0d70*/  BSYNC B2 ;  /* 0x0000000000027941 */ /* 0x000fea0003800000 */
.L_x_21515:
        /* <DEDUP_REMOVED lines=42> */
.L_x_21514:
[----:B------:R-:W-:Y:S05]  /*1020*/  BSYNC B1 ;  /* 0x0000000000017941 */ /* 0x000fea0003800000 */
.L_x_21513:
        /* <DEDUP_REMOVED lines=9> */
[----:B------:R-:W-:-:S03]  /*10c0*/  SEL R176, RZ, 0x1, P3 ;  /* 0x00000001ffb07807 */ /* 0x000fc60001800000 */
[----:B------:R-:W-:-:S04]  /*10d0*/  FMUL.FTZ R167, R64, R167 ;  /* 0x000000a740a77220 */ /* 0x000fc80000410000 */
[----:B------:R-:W-:Y:S02]  /*10e0*/  @P0 FADD.FTZ R167, R167, R158 ;  /* 0x0000009ea7a70221 */ /* 0x000fe40000010000 */
.L_x_21509:
[----:B------:R-:W-:Y:S05]  /*10f0*/  BSYNC B0 ;  /* 0x0000000000007941 */ /* 0x000fea0003800000 */
.L_x_21507:
        /* <DEDUP_REMOVED lines=8> */
.L_x_21518:
        /* <DEDUP_REMOVED lines=12> */
.L_x_21521:
[----:B------:R-:W-:Y:S02]  /*1240*/  IMAD.MOV.U32 R162, RZ, RZ, R2 ;  /* 0x000000ffffa27224 */ /* 0x000fe400078e0002 */
.L_x_21522:
[----:B------:R-:W-:Y:S05]  /*1250*/  BSYNC B1 ;  /* 0x0000000000017941 */ /* 0x000fea0003800000 */
.L_x_21520:
        /* <DEDUP_REMOVED lines=16> */
.L_x_21526:
[----:B------:R-:W-:Y:S05]  /*1360*/  BSYNC B2 ;  /* 0x0000000000027941 */ /* 0x000fea0003800000 */
.L_x_21525:
        /* <DEDUP_REMOVED lines=42> */
.L_x_21524:
[----:B------:R-:W-:Y:S05]  /*1610*/  BSYNC B1 ;  /* 0x0000000000017941 */ /* 0x000fea0003800000 */
.L_x_21523:
        /* <DEDUP_REMOVED lines=12> */
.L_x_21519:
[----:B------:R-:W-:Y:S05]  /*16e0*/  BSYNC B0 ;  /* 0x0000000000007941 */ /* 0x000fea0003800000 */
.L_x_21517:
        /* <DEDUP_REMOVED lines=8> */
.L_x_21528:
        /* <DEDUP_REMOVED lines=12> */
.L_x_21531:
[----:B------:R-:W-:Y:S02]  /*1830*/  IMAD.MOV.U32 R162, RZ, RZ, R2 ;  /* 0x000000ffffa27224 */ /* 0x000fe400078e0002 */
.L_x_21532:
[----:B------:R-:W-:Y:S05]  /*1840*/  BSYNC B1 ;  /* 0x0000000000017941 */ /* 0x000fea0003800000 */
.L_x_21530:
        /* <DEDUP_REMOVED lines=16> */
.L_x_21536:
[----:B------:R-:W-:Y:S05]  /*1950*/  BSYNC B2 ;  /* 0x0000000000027941 */ /* 0x000fea0003800000 */
.L_x_21535:
        /* <DEDUP_REMOVED lines=42> */
.L_x_21534:
[----:B------:R-:W-:Y:S05]  /*1c00*/  BSYNC B1 ;  /* 0x0000000000017941 */ /* 0x000fea0003800000 */
.L_x_21533:
        /* <DEDUP_REMOVED lines=12> */
.L_x_21529:
[----:B------:R-:W-:Y:S05]  /*1cd0*/  BSYNC B0 ;  /* 0x0000000000007941 */ /* 0x000fea0003800000 */
.L_x_21527:
        /* <DEDUP_REMOVED lines=8> */
.L_x_21538:
        /* <DEDUP_REMOVED lines=12> */
.L_x_21541:
[----:B------:R-:W-:Y:S02]  /*1e20*/  IMAD.MOV.U32 R162, RZ, RZ, R2 ;  /* 0x000000ffffa27224 */ /* 0x000fe400078e0002 */
.L_x_21542:
[----:B------:R-:W-:Y:S05]  /*1e30*/  BSYNC B1 ;  /* 0x0000000000017941 */ /* 0x000fea0003800000 */
.L_x_21540:
        /* <DEDUP_REMOVED lines=16> */
.L_x_21546:
[----:B------:R-:W-:Y:S05]  /*1f40*/  BSYNC B2 ;  /* 0x0000000000027941 */ /* 0x000fea0003800000 */
.L_x_21545:
        /* <DEDUP_REMOVED lines=42> */
.L_x_21544:
[----:B------:R-:W-:Y:S05]  /*21f0*/  BSYNC B1 ;  /* 0x0000000000017941 */ /* 0x000fea0003800000 */
.L_x_21543:
        /* <DEDUP_REMOVED lines=12> */
.L_x_21539:
[----:B------:R-:W-:Y:S05]  /*22c0*/  BSYNC B0 ;  /* 0x0000000000007941 */ /* 0x000fea0003800000 */
.L_x_21537:
        /* <DEDUP_REMOVED lines=8> */
.L_x_21548:
        /* <DEDUP_REMOVED lines=12> */
.L_x_21551:
[----:B------:R-:W-:Y:S02]  /*2410*/  IMAD.MOV.U32 R162, RZ, RZ, R2 ;  /* 0x000000ffffa27224 */ /* 0x000fe400078e0002 */
.L_x_21552:
[----:B------:R-:W-:Y:S05]  /*2420*/  BSYNC B1 ;  /* 0x0000000000017941 */ /* 0x000fea0003800000 */
.L_x_21550:
        /* <DEDUP_REMOVED lines=16> */
.L_x_21556:
[----:B------:R-:W-:Y:S05]  /*2530*/  BSYNC B2 ;  /* 0x0000000000027941 */ /* 0x000fea0003800000 */
.L_x_21555:
        /* <DEDUP_REMOVED lines=42> */
.L_x_21554:
[----:B------:R-:W-:Y:S05]  /*27e0*/  BSYNC B1 ;  /* 0x0000000000017941 */ /* 0x000fea0003800000 */
.L_x_21553:
        /* <DEDUP_REMOVED lines=12> */
.L_x_21549:
[----:B------:R-:W-:Y:S05]  /*28b0*/  BSYNC B0 ;  /* 0x0000000000007941 */ /* 0x000fea0003800000 */
.L_x_21547:
        /* <DEDUP_REMOVED lines=8> */
.L_x_21558:
        /* <DEDUP_REMOVED lines=12> */
.L_x_21561:
[----:B------:R-:W-:Y:S02]  /*2a00*/  IMAD.MOV.U32 R170, RZ, RZ, R2 ;  /* 0x000000ffffaa7224 */ /* 0x000fe400078e0002 */
.L_x_21562:
[----:B------:R-:W-:Y:S05]  /*2a10*/  BSYNC B1 ;  /* 0x0000000000017941 */ /* 0x000fea0003800000 */
.L_x_21560:
        /* <DEDUP_REMOVED lines=16> */
.L_x_21566:
[----:B------:R-:W-:Y:S05]  /*2b20*/  BSYNC B2 ;  /* 0x0000000000027941 */ /* 0x000fea0003800000 */
.L_x_21565:
        /* <DEDUP_REMOVED lines=42> */
.L_x_21564:
[----:B------:R-:W-:Y:S05]  /*2dd0*/  BSYNC B1 ;  /* 0x0000000000017941 */ /* 0x000fea0003800000 */
.L_x_21563:
        /* <DEDUP_REMOVED lines=12> */
.L_x_21559:
[----:B------:R-:W-:Y:S05]  /*2ea0*/  BSYNC B0 ;  /* 0x0000000000007941 */ /* 0x000fea0003800000 */
.L_x_21557:
        /* <DEDUP_REMOVED lines=8> */
.L_x_21568:
        /* <DEDUP_REMOVED lines=12> */
.L_x_21571:
[----:B------:R-:W-:Y:S02]  /*2ff0*/  IMAD.MOV.U32 R170, RZ, RZ, R2 ;  /* 0x000000ffffaa7224 */ /* 0x000fe400078e0002 */
.L_x_21572:
[----:B------:R-:W-:Y:S05]  /*3000*/  BSYNC B1 ;  /* 0x0000000000017941 */ /* 0x000fea0003800000 */
.L_x_21570:
        /* <DEDUP_REMOVED lines=16> */
.L_x_21576:
[----:B------:R-:W-:Y:S05]  /*3110*/  BSYNC B2 ;  /* 0x0000000000027941 */ /* 0x000fea0003800000 */
.L_x_21575:
        /* <DEDUP_REMOVED lines=42> */
.L_x_21574:
[----:B------:R-:W-:Y:S05]  /*33c0*/  BSYNC B1 ;  /* 0x0000000000017941 */ /* 0x000fea0003800000 */
.L_x_21573:
        /* <DEDUP_REMOVED lines=12> */
.L_x_21569:
[----:B------:R-:W-:Y:S05]  /*3490*/  BSYNC B0 ;  /* 0x0000000000007941 */ /* 0x000fea0003800000 */
.L_x_21567:
        /* <DEDUP_REMOVED lines=8> */
.L_x_21578:
        /* <DEDUP_REMOVED lines=12> */
.L_x_21581:
[----:B------:R-:W-:Y:S02]  /*35e0*/  IMAD.MOV.U32 R172, RZ, RZ, R2 ;  /* 0x000000ffffac7224 */ /* 0x000fe400078e0002 */
.L_x_21582:
[----:B------:R-:W-:Y:S05]  /*35f0*/  BSYNC B1 ;  /* 0x0000000000017941 */ /* 0x000fea0003800000 */
.L_x_21580:
        /* <DEDUP_REMOVED lines=16> */
.L_x_21586:
[----:B------:R-:W-:Y:S05]  /*3700*/  BSYNC B2 ;  /* 0x0000000000027941 */ /* 0x000fea0003800000 */
.L_x_21585:
        /* <DEDUP_REMOVED lines=41> */
[----:B------:R-:W-:Y:S02]  /*39a0*/  IMAD.MOV.U32 R185, RZ, RZ, RZ ;  /* 0x000000ffffb97224 */ /* 0x000fe400078e00ff */
.L_x_21584:
[----:B------:R-:W-:Y:S05]  /*39b0*/  BSYNC B1 ;  /* 0x0000000000017941 */ /* 0x000fea0003800000 */
.L_x_21583:
[----:B------:R-:W0:Y:S01]  /*39c0*/  I2F.U32 R156, R172 ;  /* 0x000000ac009c7306 */ /* 0x000e220000201000 */
[----:B------:R-:W-:Y:S01]  /*39d0*/  HFMA2.MMA R159, -RZ, RZ, 0.1171875, 0 ;  /* 0x2f800000ff9f7435 */ /* 0x000fe200000001ff */
[----:B-----5:R-:W-:-:S05]  /*39e0*/  HADD2.F32 R157, -RZ, R155.H1_H1 ;  /* 0x3000009bff9d7230 */ /* 0x020fca0000004100 */
[----:B------:R-:W-:-:S04]  /*39f0*/  FMUL.FTZ R157, R157, c[0x0][0x1ec] ;  /* 0x00007b009d9d7a20 */ /* 0x000fc80000410000 */
[----:B------:R-:W-:Y:S02]  /*3a00*/  FMUL.FTZ R157, R157, c[0x0][0x1e8] ;  /* 0x00007a009d9d7a20 */ /* 0x000fe40000410000 */
[----:B0-----:R-:W-:-:S05]  /*3a10*/  FFMA.FTZ R156, R156, R159, 1.1641532182693481445e-10 ;  /* 0x2f0000009c9c7423 */ /* 0x001fca000001009f */
[----:B------:R-:W-:-:S04]  /*3a20*/  FSETP.GTU.FTZ.AND P3, PT, R156, c[0x0][0x1e4], PT ;  /* 0x000079009c007a0b */ /* 0x000fc80003f7c000 */
[----:B------:R-:W-:Y:S01]  /*3a30*/  FSEL R160, R157, RZ, !P3 ;  /* 0x000000ff9da07208 */ /* 0x000fe20005800000 */
[----:B------:R-:W-:Y:S01]  /*3a40*/  @P0 HADD2.F32 R157, -RZ, R151.H1_H1 ;  /* 0x30000097ff9d0230 */ /* 0x000fe20000004100 */
[----:B------:R-:W-:-:S03]  /*3a50*/  SEL R183, RZ, 0x1, P3 ;  /* 0x00000001ffb77807 */ /* 0x000fc60001800000 */
[----:B------:R-:W-:-:S04]  /*3a60*/  FMUL.FTZ R160, R63, R160 ;  /* 0x000000a03fa07220 */ /* 0x000fc80000410000 */
[----:B------:R-:W-:Y:S02]  /*3a70*/  @P0 FADD.FTZ R160, R160, R157 ;  /* 0x0000009da0a00221 */ /* 0x000fe40000010000 */
.L_x_21579:
[----:B------:R-:W-:Y:S05]  /*3a80*/  BSYNC B0 ;  /* 0x0000000000007941 */ /* 0x000fea0003800000 */
.L_x_21577:
        /* <DEDUP_REMOVED lines=33> */
.L_x_21588:
[----:B------:R-:W-:Y:S05]  /*3ca0*/  BSYNC B0 ;  /* 0x0000000000007941 */ /* 0x000fea0003800000 */
.L_x_21587:
        /* <DEDUP_REMOVED lines=10> */
.L_x_21590:
        /* <DEDUP_REMOVED lines=12> */
.L_x_21593:
[----:B------:R-:W-:Y:S02]  /*3e10*/  IMAD.MOV.U32 R172, RZ, RZ, R2 ;  /* 0x000000ffffac7224 */ /* 0x000fe400078e0002 */
.L_x_21594:
[----:B------:R-:W-:Y:S05]  /*3e20*/  BSYNC B1 ;  /* 0x0000000000017941 */ /* 0x000fea0003800000 */
.L_x_21592:
        /* <DEDUP_REMOVED lines=16> */
.L_x_21598:
[----:B------:R-:W-:Y:S05]  /*3f30*/  BSYNC B2 ;  /* 0x0000000000027941 */ /* 0x000fea0003800000 */
.L_x_21597:
        /* <DEDUP_REMOVED lines=42> */
.L_x_21596:
[----:B------:R-:W-:Y:S05]  /*41e0*/  BSYNC B1 ;  /* 0x0000000000017941 */ /* 0x000fea0003800000 */
.L_x_21595:
        /* <DEDUP_REMOVED lines=12> */
.L_x_21591:
[----:B------:R-:W-:Y:S05]  /*42b0*/  BSYNC B0 ;  /* 0x0000000000007941 */ /* 0x000fea0003800000 */
.L_x_21589:
        /* <DEDUP_REMOVED lines=8> */
.L_x_21600:
        /* <DEDUP_REMOVED lines=12> */
.L_x_21603:
[----:B------:R-:W-:Y:S02]  /*4400*/  IMAD.MOV.U32 R172, RZ, RZ, R2 ;  /* 0x000000ffffac7224 */ /* 0x000fe400078e0002 */
.L_x_21604:
[----:B------:R-:W-:Y:S05]  /*4410*/  BSYNC B1 ;  /* 0x0000000000017941 */ /* 0x000fea0003800000 */
.L_x_21602:
        /* <DEDUP_REMOVED lines=16> */
.L_x_21608:
[----:B------:R-:W-:Y:S05]  /*4520*/  BSYNC B2 ;  /* 0x0000000000027941 */ /* 0x000fea0003800000 */
.L_x_21607:
        /* <DEDUP_REMOVED lines=42> */
.L_x_21606:
[----:B------:R-:W-:Y:S05]  /*47d0*/  BSYNC B1 ;  /* 0x0000000000017941 */ /* 0x000fea0003800000 */
.L_x_21605:
        /* <DEDUP_REMOVED lines=12> */
.L_x_21601:
[----:B------:R-:W-:Y:S05]  /*48a0*/  BSYNC B0 ;  /* 0x0000000000007941 */ /* 0x000fea0003800000 */
.L_x_21599:
[----:B------:R-:W-:Y:S01]  /*48b0*/  BSSY B0, `(.L_x_21609) ;  /* 0x000005f000007945 */ /* 0x000fe20003800000 */
[----:B------:R-:W-:Y:S05]  /*48c0*/  @P2 BRA `(.L_x_21610) ;  /* 0x0000006000002947 */ /* 0x000fea0003800000 */
[----:B-1----:R-:W-:Y:S02]  /*48d0*/  IMAD.MOV.U32 R175, RZ, RZ, RZ ;  /* 0x000000ffffaf7224 */ /* 0x002fe400078e00ff */
[----:B------:R-:W-:Y:S01]  /*48e0*/  IMAD.MOV.U32 R156, RZ, RZ, R157 ;  /* 0x000000ffff9c7224 */ /* 0x000fe200078e009d */
[----:B------:R-:W-:Y:S05]  /*48f0*/  @!P0 BRA `(.L_x_21611) ;  /* 0x000005a000008947 */ /* 0x000fea0003800000 */
[----:B------:R-:W-:Y:S01]  /*4900*/  MOV R156, R157 ;  /* 0x0000009d009c7202 */ /* 0x000fe20000000f00 */
[----:B-----5:R-:W-:Y:S01]  /*4910*/  HADD2.F32 R175, -RZ, R149.H0_H0 ;  /* 0x20000095ffaf7230 */ /* 0x020fe20000004100 */
[----:B------:R-:W-:Y:S05]  /*4920*/  BRA `(.L_x_21611) ;  /* 0x0000057000007947 */ /* 0x000fea0003800000 */
.L_x_21610:
        /* <DEDUP_REMOVED lines=12> */
.L_x_21613:
[----:B------:R-:W-:Y:S02]  /*49f0*/  IMAD.MOV.U32 R172, RZ, RZ, R2 ;  /* 0x000000ffffac7224 */ /* 0x000fe400078e0002 */
.L_x_21614:
[----:B------:R-:W-:Y:S05]  /*4a00*/  BSYNC B1 ;  /* 0x0000000000017941 */ /* 0x000fea0003800000 */
.L_x_21612:
        /* <DEDUP_REMOVED lines=16> */
.L_x_21618:
[----:B------:R-:W-:Y:S05]  /*4b10*/  BSYNC B2 ;  /* 0x0000000000027941 */ /* 0x000fea0003800000 */
.L_x_21617:
        /* <DEDUP_REMOVED lines=43> */
.L_x_21616:
[----:B------:R-:W-:Y:S05]  /*4dd0*/  BSYNC B1 ;  /* 0x0000000000017941 */ /* 0x000fea0003800000 */
.L_x_21615:
        /* <DEDUP_REMOVED lines=8> */
[----:B-1----:R-:W-:Y:S02]  /*4e60*/  FSEL R175, R159, RZ, !P3 ;  /* 0x000000ff9faf7208 */ /* 0x002fe40005800000 */
[----:B------:R-:W-:-:S03]  /*4e70*/  SEL R178, RZ, 0x1, P3 ;  /* 0x00000001ffb27807 */ /* 0x000fc60001800000 */
[----:B------:R-:W-:-:S04]  /*4e80*/  FMUL.FTZ R175, R58, R175 ;  /* 0x000000af3aaf7220 */ /* 0x000fc80000410000 */
[----:B------:R-:W-:Y:S02]  /*4e90*/  @P0 FADD.FTZ R175, R158, R175 ;  /* 0x000000af9eaf0221 */ /* 0x000fe40000010000 */
.L_x_21611:
[----:B------:R-:W-:Y:S05]  /*4ea0*/  BSYNC B0 ;  /* 0x0000000000007941 */ /* 0x000fea0003800000 */
.L_x_21609:
        /* <DEDUP_REMOVED lines=8> */
.L_x_21620:
        /* <DEDUP_REMOVED lines=12> */
.L_x_21623:
[----:B------:R-:W-:Y:S02]  /*4ff0*/  IMAD.MOV.U32 R179, RZ, RZ, R2 ;  /* 0x000000ffffb37224 */ /* 0x000fe400078e0002 */
.L_x_21624:
[----:B------:R-:W-:Y:S05]  /*5000*/  BSYNC B1 ;  /* 0x0000000000017941 */ /* 0x000fea0003800000 */
.L_x_21622:
        /* <DEDUP_REMOVED lines=16> */
.L_x_21628:
[----:B------:R-:W-:Y:S05]  /*5110*/  BSYNC B2 ;  /* 0x0000000000027941 */ /* 0x000fea0003800000 */
.L_x_21627:
        /* <DEDUP_REMOVED lines=43> */
.L_x_21626:
[----:B------:R-:W-:Y:S05]  /*53d0*/  BSYNC B1 ;  /* 0x0000000000017941 */ /* 0x000fea0003800000 */
.L_x_21625:
        /* <DEDUP_REMOVED lines=13> */
.L_x_21621:
[----:B------:R-:W-:Y:S05]  /*54b0*/  BSYNC B0 ;  /* 0x0000000000007941 */ /* 0x000fea0003800000 */
.L_x_21619:
        /* <DEDUP_REMOVED lines=8> */
.L_x_21630:
        /* <DEDUP_REMOVED lines=12> */
.L_x_21633:
[----:B------:R-:W-:Y:S02]  /*5600*/  MOV R172, R2 ;  /* 0x0000000200ac7202 */ /* 0x000fe40000000f00 */
.L_x_21634:
[----:B------:R-:W-:Y:S05]  /*5610*/  BSYNC B1 ;  /* 0x0000000000017941 */ /* 0x000fea0003800000 */
.L_x_21632:
        /* <DEDUP_REMOVED lines=16> */
.L_x_21638:
[----:B------:R-:W-:Y:S05]  /*5720*/  BSYNC B2 ;  /* 0x0000000000027941 */ /* 0x000fea0003800000 */
.L_x_21637:
        /* <DEDUP_REMOVED lines=43> */
.L_x_21636:
[----:B------:R-:W-:Y:S05]  /*59e0*/  BSYNC B1 ;  /* 0x0000000000017941 */ /* 0x000fea0003800000 */
.L_x_21635:
        /* <DEDUP_REMOVED lines=12> */
.L_x_21631:
[----:B------:R-:W-:Y:S05]  /*5ab0*/  BSYNC B0 ;  /* 0x0000000000007941 */ /* 0x000fea0003800000 */
.L_x_21629:
        /* <DEDUP_REMOVED lines=8> */
.L_x_21640:
        /* <DEDUP_REMOVED lines=12> */
.L_x_21643:
[----:B------:R-:W-:Y:S02]  /*5c00*/  IMAD.MOV.U32 R181, RZ, RZ, R2 ;  /* 0x000000ffffb57224 */ /* 0x000fe400078e0002 */
.L_x_21644:
[----:B------:R-:W-:Y:S05]  /*5c10*/  BSYNC B1 ;  /* 0x0000000000017941 */ /* 0x000fea0003800000 */
.L_x_21642:
        /* <DEDUP_REMOVED lines=16> */
.L_x_21648:
[----:B------:R-:W-:Y:S05]  /*5d20*/  BSYNC B2 ;  /* 0x0000000000027941 */ /* 0x000fea0003800000 */
.L_x_21647:
        /* <DEDUP_REMOVED lines=43> */
.L_x_21646:
[----:B------:R-:W-:Y:S05]  /*5fe0*/  BSYNC B1 ;  /* 0x0000000000017941 */ /* 0x000fea0003800000 */
.L_x_21645:
        /* <DEDUP_REMOVED lines=13> */
.L_x_21641:
[----:B------:R-:W-:Y:S05]  /*60c0*/  BSYNC B0 ;  /* 0x0000000000007941 */ /* 0x000fea0003800000 */
.L_x_21639:
        /* <DEDUP_REMOVED lines=8> */
.L_x_21650:
        /* <DEDUP_REMOVED lines=12> */
.L_x_21653:
[----:B------:R-:W-:Y:S02]  /*6210*/  IMAD.MOV.U32 R182, RZ, RZ, R2 ;  /* 0x000000ffffb67224 */ /* 0x000fe400078e0002 */
.L_x_21654:
[----:B------:R-:W-:Y:S05]  /*6220*/  BSYNC B1 ;  /* 0x0000000000017941 */ /* 0x000fea0003800000 */
.L_x_21652:
        /* <DEDUP_REMOVED lines=16> */
.L_x_21658:
[----:B------:R-:W-:Y:S05]  /*6330*/  BSYNC B2 ;  /* 0x0000000000027941 */ /* 0x000fea0003800000 */
.L_x_21657:
        /* <DEDUP_REMOVED lines=43> */
.L_x_21656:
[----:B------:R-:W-:Y:S05]  /*65f0*/  BSYNC B1 ;  /* 0x0000000000017941 */ /* 0x000fea0003800000 */
.L_x_21655:
        /* <DEDUP_REMOVED lines=13> */
.L_x_21651:
[----:B------:R-:W-:Y:S05]  /*66d0*/  BSYNC B0 ;  /* 0x0000000000007941 */ /* 0x000fea0003800000 */
.L_x_21649:
        /* <DEDUP_REMOVED lines=8> */
.L_x_21660:
        /* <DEDUP_REMOVED lines=12> */
.L_x_21663:
[----:B------:R-:W-:Y:S02]  /*6820*/  MOV R183, R2 ;  /* 0x0000000200b77202 */ /* 0x000fe40000000f00 */
.L_x_21664:
[----:B------:R-:W-:Y:S05]  /*6830*/  BSYNC B1 ;  /* 0x0000000000017941 */ /* 0x000fea0003800000 */
.L_x_21662:
        /* <DEDUP_REMOVED lines=16> */
.L_x_21668:
[----:B------:R-:W-:Y:S05]  /*6940*/  BSYNC B2 ;  /* 0x0000000000027941 */ /* 0x000fea0003800000 */
.L_x_21667:
        /* <DEDUP_REMOVED lines=43> */
.L_x_21666:
[----:B------:R-:W-:Y:S05]  /*6c00*/  BSYNC B1 ;  /* 0x0000000000017941 */ /* 0x000fea0003800000 */
.L_x_21665:
        /* <DEDUP_REMOVED lines=13> */
.L_x_21661:
[----:B------:R-:W-:Y:S05]  /*6ce0*/  BSYNC B0 ;  /* 0x0000000000007941 */ /* 0x000fea0003800000 */
.L_x_21659:
        /* <DEDUP_REMOVED lines=32> */
.L_x_21670:
[----:B------:R-:W-:Y:S05]  /*6ef0*/  BSYNC B0 ;  /* 0x0000000000007941 */ /* 0x000fea0003800000 */
.L_x_21669:
        /* <DEDUP_REMOVED lines=10> */
.L_x_21672:
        /* <DEDUP_REMOVED lines=12> */
.L_x_21675:
[----:B------:R-:W-:Y:S02]  /*7060*/  MOV R176, R2 ;  /* 0x0000000200b07202 */ /* 0x000fe40000000f00 */
.L_x_21676:
[----:B------:R-:W-:Y:S05]  /*7070*/  BSYNC B1 ;  /* 0x0000000000017941 */ /* 0x000fea0003800000 */
.L_x_21674:
        /* <DEDUP_REMOVED lines=16> */
.L_x_21680:
[----:B------:R-:W-:Y:S05]  /*7180*/  BSYNC B2 ;  /* 0x0000000000027941 */ /* 0x000fea0003800000 */
.L_x_21679:
        /* <DEDUP_REMOVED lines=44> */
.L_x_21678:
[----:B------:R-:W-:Y:S05]  /*7450*/  BSYNC B1 ;  /* 0x0000000000017941 */ /* 0x000fea0003800000 */
.L_x_21677:
        /* <DEDUP_REMOVED lines=13> */
.L_x_21673:
[----:B------:R-:W-:Y:S05]  /*7530*/  BSYNC B0 ;  /* 0x0000000000007941 */ /* 0x000fea0003800000 */
.L_x_21671:
        /* <DEDUP_REMOVED lines=8> */
.L_x_21682:
        /* <DEDUP_REMOVED lines=12> */
.L_x_21685:
[----:B------:R-:W-:Y:S02]  /*7680*/  IMAD.MOV.U32 R177, RZ, RZ, R2 ;  /* 0x000000ffffb17224 */ /* 0x000fe400078e0002 */
.L_x_21686:
[----:B------:R-:W-:Y:S05]  /*7690*/  BSYNC B1 ;  /* 0x0000000000017941 */ /* 0x000fea0003800000 */
.L_x_21684:
        /* <DEDUP_REMOVED lines=16> */
.L_x_21690:
[----:B------:R-:W-:Y:S05]  /*77a0*/  BSYNC B2 ;  /* 0x0000000000027941 */ /* 0x000fea0003800000 */
.L_x_21689:
        /* <DEDUP_REMOVED lines=43> */
.L_x_21688:
[----:B------:R-:W-:Y:S05]  /*7a60*/  BSYNC B1 ;  /* 0x0000000000017941 */ /* 0x000fea0003800000 */
.L_x_21687:
        /* <DEDUP_REMOVED lines=13> */
.L_x_21683:
[----:B------:R-:W-:Y:S05]  /*7b40*/  BSYNC B0 ;  /* 0x0000000000007941 */ /* 0x000fea0003800000 */
.L_x_21681:
        /* <DEDUP_REMOVED lines=8> */
.L_x_21692:
        /* <DEDUP_REMOVED lines=12> */
.L_x_21695:
[----:B------:R-:W-:Y:S02]  /*7c90*/  MOV R178, R2 ;  /* 0x0000000200b27202 */ /* 0x000fe40000000f00 */
.L_x_21696:
[----:B------:R-:W-:Y:S05]  /*7ca0*/  BSYNC B1 ;  /* 0x0000000000017941 */ /* 0x000fea0003800000 */
.L_x_21694:
        /* <DEDUP_REMOVED lines=16> */
.L_x_21700:
[----:B------:R-:W-:Y:S05]  /*7db0*/  BSYNC B2 ;  /* 0x0000000000027941 */ /* 0x000fea0003800000 */
.L_x_21699:
        /* <DEDUP_REMOVED lines=43> */
.L_x_21698:
[----:B------:R-:W-:Y:S05]  /*8070*/  BSYNC B1 ;  /* 0x0000000000017941 */ /* 0x000fea0003800000 */
.L_x_21697:
        /* <DEDUP_REMOVED lines=13> */
.L_x_21693:
[----:B------:R-:W-:Y:S05]  /*8150*/  BSYNC B0 ;  /* 0x0000000000007941 */ /* 0x000fea0003800000 */
.L_x_21691:
        /* <DEDUP_REMOVED lines=8> */
.L_x_21702:
        /* <DEDUP_REMOVED lines=12> */
.L_x_21705:
[----:B------:R-:W-:Y:S02]  /*82a0*/  IMAD.MOV.U32 R179, RZ, RZ, R2 ;  /* 0x000000ffffb37224 */ /* 0x000fe400078e0002 */
.L_x_21706:
[----:B------:R-:W-:Y:S05]  /*82b0*/  BSYNC B1 ;  /* 0x0000000000017941 */ /* 0x000fea0003800000 */
.L_x_21704:
        /* <DEDUP_REMOVED lines=16> */
.L_x_21710:
[----:B------:R-:W-:Y:S05]  /*83c0*/  BSYNC B2 ;  /* 0x0000000000027941 */ /* 0x000fea0003800000 */
.L_x_21709:
        /* <DEDUP_REMOVED lines=43> */
.L_x_21708:
[----:B------:R-:W-:Y:S05]  /*8680*/  BSYNC B1 ;  /* 0x0000000000017941 */ /* 0x000fea0003800000 */
.L_x_21707:
        /* <DEDUP_REMOVED lines=13> */
.L_x_21703:
[----:B------:R-:W-:Y:S05]  /*8760*/  BSYNC B0 ;  /* 0x0000000000007941 */ /* 0x000fea0003800000 */
.L_x_21701:
        /* <DEDUP_REMOVED lines=8> */
.L_x_21712:
        /* <DEDUP_REMOVED lines=12> */
.L_x_21715:
[----:B------:R-:W-:Y:S02]  /*88b0*/  IMAD.MOV.U32 R180, RZ, RZ, R2 ;  /* 0x000000ffffb47224 */ /* 0x000fe400078e0002 */
.L_x_21716:
[----:B------:R-:W-:Y:S05]  /*88c0*/  BSYNC B1 ;  /* 0x0000000000017941 */ /* 0x000fea0003800000 */
.L_x_21714:
        /* <DEDUP_REMOVED lines=16> */
.L_x_21720:
[----:B------:R-:W-:Y:S05]  /*89d0*/  BSYNC B2 ;  /* 0x0000000000027941 */ /* 0x000fea0003800000 */
.L_x_21719:
        /* <DEDUP_REMOVED lines=43> */
.L_x_21718:
[----:B------:R-:W-:Y:S05]  /*8c90*/  BSYNC B1 ;  /* 0x0000000000017941 */ /* 0x000fea0003800000 */
.L_x_21717:
        /* <DEDUP_REMOVED lines=13> */
.L_x_21713:
[----:B------:R-:W-:Y:S05]  /*8d70*/  BSYNC B0 ;  /* 0x0000000000007941 */ /* 0x000fea0003800000 */
.L_x_21711:
        /* <DEDUP_REMOVED lines=8> */
.L_x_21722:
        /* <DEDUP_REMOVED lines=12> */
.L_x_21725:
[----:B------:R-:W-:Y:S02]  /*8ec0*/  MOV R181, R2 ;  /* 0x0000000200b57202 */ /* 0x000fe40000000f00 */
.L_x_21726:
[----:B------:R-:W-:Y:S05]  /*8ed0*/  BSYNC B1 ;  /* 0x0000000000017941 */ /* 0x000fea0003800000 */
.L_x_21724:
        /* <DEDUP_REMOVED lines=16> */
.L_x_21730:
[----:B------:R-:W-:Y:S05]  /*8fe0*/  BSYNC B2 ;  /* 0x0000000000027941 */ /* 0x000fea0003800000 */
.L_x_21729:
        /* <DEDUP_REMOVED lines=43> */
.L_x_21728:
[----:B------:R-:W-:Y:S05]  /*92a0*/  BSYNC B1 ;  /* 0x0000000000017941 */ /* 0x000fea0003800000 */
.L_x_21727:
        /* <DEDUP_REMOVED lines=13> */
.L_x_21723:
[----:B------:R-:W-:Y:S05]  /*9380*/  BSYNC B0 ;  /* 0x0000000000007941 */ /* 0x000fea0003800000 */
.L_x_21721:
        /* <DEDUP_REMOVED lines=8> */
.L_x_21732:
        /* <DEDUP_REMOVED lines=12> */
.L_x_21735:
[----:B------:R-:W-:Y:S02]  /*94d0*/  IMAD.MOV.U32 R182, RZ, RZ, R2 ;  /* 0x000000ffffb67224 */ /* 0x000fe400078e0002 */
.L_x_21736:
[----:B------:R-:W-:Y:S05]  /*94e0*/  BSYNC B1 ;  /* 0x0000000000017941 */ /* 0x000fea0003800000 */
.L_x_21734:
        /* <DEDUP_REMOVED lines=16> */
.L_x_21740:
[----:B------:R-:W-:Y:S05]  /*95f0*/  BSYNC B2 ;  /* 0x0000000000027941 */ /* 0x000fea0003800000 */
.L_x_21739:
        /* <DEDUP_REMOVED lines=43> */
.L_x_21738:
[----:B------:R-:W-:Y:S05]  /*98b0*/  BSYNC B1 ;  /* 0x0000000000017941 */ /* 0x000fea0003800000 */
.L_x_21737:
        /* <DEDUP_REMOVED lines=13> */
.L_x_21733:
[----:B------:R-:W-:Y:S05]  /*9990*/  BSYNC B0 ;  /* 0x0000000000007941 */ /* 0x000fea0003800000 */
.L_x_21731:
        /* <DEDUP_REMOVED lines=8> */
.L_x_21742:
        /* <DEDUP_REMOVED lines=12> */
.L_x_21745:
[----:B------:R-:W-:Y:S02]  /*9ae0*/  IMAD.MOV.U32 R183, RZ, RZ, R2 ;  /* 0x000000ffffb77224 */ /* 0x000fe400078e0002 */
.L_x_21746:
[----:B------:R-:W-:Y:S05]  /*9af0*/  BSYNC B1 ;  /* 0x0000000000017941 */ /* 0x000fea0003800000 */
.L_x_21744:
        /* <DEDUP_REMOVED lines=16> */
.L_x_21750:
[----:B------:R-:W-:Y:S05]  /*9c00*/  BSYNC B2 ;  /* 0x0000000000027941 */ /* 0x000fea0003800000 */
.L_x_21749:
        /* <DEDUP_REMOVED lines=43> */
.L_x_21748:
[----:B------:R-:W-:Y:S05]  /*9ec0*/  BSYNC B1 ;  /* 0x0000000000017941 */ /* 0x000fea0003800000 */
.L_x_21747:
        /* <DEDUP_REMOVED lines=13> */
.L_x_21743:
[----:B------:R-:W-:Y:S05]  /*9fa0*/  BSYNC B0 ;  /* 0x0000000000007941 */ /* 0x000fea0003800000 */
.L_x_21741:
        /* <DEDUP_REMOVED lines=32> */
.L_x_21752:
[----:B------:R-:W-:Y:S05]  /*a1b0*/  BSYNC B0 ;  /* 0x0000000000007941 */ /* 0x000fea0003800000 */
.L_x_21751:
        /* <DEDUP_REMOVED lines=10> */
.L_x_21754:
        /* <DEDUP_REMOVED lines=12> */
.L_x_21757:
[----:B------:R-:W-:Y:S02]  /*a320*/  IMAD.MOV.U32 R176, RZ, RZ, R2 ;  /* 0x000000ffffb07224 */ /* 0x000fe400078e0002 */
.L_x_21758:
[----:B------:R-:W-:Y:S05]  /*a330*/  BSYNC B1 ;  /* 0x0000000000017941 */ /* 0x000fea0003800000 */
.L_x_21756:
        /* <DEDUP_REMOVED lines=16> */
.L_x_21762:
[----:B------:R-:W-:Y:S05]  /*a440*/  BSYNC B2 ;  /* 0x0000000000027941 */ /* 0x000fea0003800000 */
.L_x_21761:
        /* <DEDUP_REMOVED lines=43> */
.L_x_21760:
[----:B------:R-:W-:Y:S05]  /*a700*/  BSYNC B1 ;  /* 0x0000000000017941 */ /* 0x000fea0003800000 */
.L_x_21759:
        /* <DEDUP_REMOVED lines=13> */
.L_x_21755:
[----:B------:R-:W-:Y:S05]  /*a7e0*/  BSYNC B0 ;  /* 0x0000000000007941 */ /* 0x000fea0003800000 */
.L_x_21753:
        /* <DEDUP_REMOVED lines=8> */
.L_x_21764:
        /* <DEDUP_REMOVED lines=12> */
.L_x_21767:
[----:B------:R-:W-:Y:S02]  /*a930*/  MOV R177, R2 ;  /* 0x0000000200b17202 */ /* 0x000fe40000000f00 */
.L_x_21768:
[----:B------:R-:W-:Y:S05]  /*a940*/  BSYNC B1 ;  /* 0x0000000000017941 */ /* 0x000fea0003800000 */
.L_x_21766:
        /* <DEDUP_REMOVED lines=16> */
.L_x_21772:
[----:B------:R-:W-:Y:S05]  /*aa50*/  BSYNC B2 ;  /* 0x0000000000027941 */ /* 0x000fea0003800000 */
.L_x_21771:
        /* <DEDUP_REMOVED lines=43> */
.L_x_21770:
[----:B------:R-:W-:Y:S05]  /*ad10*/  BSYNC B1 ;  /* 0x0000000000017941 */ /* 0x000fea0003800000 */
.L_x_21769:
        /* <DEDUP_REMOVED lines=13> */
.L_x_21765:
[----:B------:R-:W-:Y:S05]  /*adf0*/  BSYNC B0 ;  /* 0x0000000000007941 */ /* 0x000fea0003800000 */
.L_x_21763:
        /* <DEDUP_REMOVED lines=8> */
.L_x_21774:
        /* <DEDUP_REMOVED lines=12> */
.L_x_21777:
[----:B------:R-:W-:Y:S02]  /*af40*/  IMAD.MOV.U32 R178, RZ, RZ, R2 ;  /* 0x000000ffffb27224 */ /* 0x000fe400078e0002 */
.L_x_21778:
[----:B------:R-:W-:Y:S05]  /*af50*/  BSYNC B1 ;  /* 0x0000000000017941 */ /* 0x000fea0003800000 */
.L_x_21776:
        /* <DEDUP_REMOVED lines=16> */
.L_x_21782:
[----:B------:R-:W-:Y:S05]  /*b060*/  BSYNC B2 ;  /* 0x0000000000027941 */ /* 0x000fea0003800000 */
.L_x_21781:
        /* <DEDUP_REMOVED lines=43> */
.L_x_21780:
[----:B------:R-:W-:Y:S05]  /*b320*/  BSYNC B1 ;  /* 0x0000000000017941 */ /* 0x000fea0003800000 */
.L_x_21779:
        /* <DEDUP_REMOVED lines=13> */
.L_x_21775:
[----:B------:R-:W-:Y:S05]  /*b400*/  BSYNC B0 ;  /* 0x0000000000007941 */ /* 0x000fea0003800000 */
.L_x_21773:
        /* <DEDUP_REMOVED lines=8> */
.L_x_21784:
        /* <DEDUP_REMOVED lines=12> */
.L_x_21787:
[----:B------:R-:W-:Y:S02]  /*b550*/  IMAD.MOV.U32 R179, RZ, RZ, R2 ;  /* 0x000000ffffb37224 */ /* 0x000fe400078e0002 */
.L_x_21788:
[----:B------:R-:W-:Y:S05]  /*b560*/  BSYNC B1 ;  /* 0x0000000000017941 */ /* 0x000fea0003800000 */
.L_x_21786:
        /* <DEDUP_REMOVED lines=16> */
.L_x_21792:
[----:B------:R-:W-:Y:S05]  /*b670*/  BSYNC B2 ;  /* 0x0000000000027941 */ /* 0x000fea0003800000 */
.L_x_21791:
        /* <DEDUP_REMOVED lines=43> */
.L_x_21790:
[----:B------:R-:W-:Y:S05]  /*b930*/  BSYNC B1 ;  /* 0x0000000000017941 */ /* 0x000fea0003800000 */
.L_x_21789:
        /* <DEDUP_REMOVED lines=13> */
.L_x_21785:
[----:B------:R-:W-:Y:S05]  /*ba10*/  BSYNC B0 ;  /* 0x0000000000007941 */ /* 0x000fea0003800000 */
.L_x_21783:
        /* <DEDUP_REMOVED lines=8> */
.L_x_21794:
        /* <DEDUP_REMOVED lines=12> */
.L_x_21797:
[----:B------:R-:W-:Y:S02]  /*bb60*/  MOV R180, R2 ;  /* 0x0000000200b47202 */ /* 0x000fe40000000f00 */
.L_x_21798:
[----:B------:R-:W-:Y:S05]  /*bb70*/  BSYNC B1 ;  /* 0x0000000000017941 */ /* 0x000fea0003800000 */
.L_x_21796:
        /* <DEDUP_REMOVED lines=16> */
.L_x_21802:
[----:B------:R-:W-:Y:S05]  /*bc80*/  BSYNC B2 ;  /* 0x0000000000027941 */ /* 0x000fea0003800000 */
.L_x_21801:
        /* <DEDUP_REMOVED lines=43> */
.L_x_21800:
[----:B------:R-:W-:Y:S05]  /*bf40*/  BSYNC B1 ;  /* 0x0000000000017941 */ /* 0x000fea0003800000 */
.L_x_21799:
        /* <DEDUP_REMOVED lines=13> */
.L_x_21795:
[----:B------:R-:W-:Y:S05]  /*c020*/  BSYNC B0 ;  /* 0x0000000000007941 */ /* 0x000fea0003800000 */
.L_x_21793:
[----:B------:R-:W-:Y:S01]  /*c030*/  BSSY B0, `(.L_x_21803) ;  /* 0x0000060000007945 */ /* 0x000fe20003800000 */
[----:B------:R-:W-:Y:S05]  /*c040*/  @P2 BRA `(.L_x_21804) ;  /* 0x0000006000002947 */ /* 0x000fea0003800000 */
[----:B-1----:R-:W-:Y:S02]  /*c050*/  IMAD.MOV.U32 R201, RZ, RZ, RZ ;  /* 0x000000ffffc97224 */ /* 0x002fe400078e00ff */
[----:B------:R-:W-:Y:S01]  /*c060*/  IMAD.MOV.U32 R157, RZ, RZ, R156 ;  /* 0x000000ffff9d7224 */ /* 0x000fe200078e009c */
[----:B------:R-:W-:Y:S05]  /*c070*/  @!P0 BRA `(.L_x_21805) ;  /* 0x000005b000008947 */ /* 0x000fea0003800000 */
[----:B------:R-:W-:Y:S01]  /*c080*/  MOV R157, R156 ;  /* 0x0000009c009d7202 */ /* 0x000fe20000000f00 */
[----:B-----5:R-:W-:Y:S01]  /*c090*/  HADD2.F32 R201, -RZ, R150.H1_H1 ;  /* 0x30000096ffc97230 */ /* 0x020fe20000004100 */
[----:B------:R-:W-:Y:S05]  /*c0a0*/  BRA `(.L_x_21805) ;  /* 0x0000058000007947 */ /* 0x000fea0003800000 */
.L_x_21804:
        /* <DEDUP_REMOVED lines=12> */
.L_x_21807:
[----:B------:R-:W-:Y:S02]  /*c170*/  IMAD.MOV.U32 R181, RZ, RZ, R2 ;  /* 0x000000ffffb57224 */ /* 0x000fe400078e0002 */
.L_x_21808:
[----:B------:R-:W-:Y:S05]  /*c180*/  BSYNC B1 ;  /* 0x0000000000017941 */ /* 0x000fea0003800000 */
.L_x_21806:
        /* <DEDUP_REMOVED lines=16> */
.L_x_21812:
[----:B------:R-:W-:Y:S05]  /*c290*/  BSYNC B2 ;  /* 0x0000000000027941 */ /* 0x000fea0003800000 */
.L_x_21811:
        /* <DEDUP_REMOVED lines=43> */
.L_x_21810:
[----:B------:R-:W-:Y:S05]  /*c550*/  BSYNC B1 ;  /* 0x0000000000017941 */ /* 0x000fea0003800000 */
.L_x_21809:
        /* <DEDUP_REMOVED lines=13> */
.L_x_21805:
[----:B------:R-:W-:Y:S05]  /*c630*/  BSYNC B0 ;  /* 0x0000000000007941 */ /* 0x000fea0003800000 */
.L_x_21803:
        /* <DEDUP_REMOVED lines=8> */
.L_x_21814:
        /* <DEDUP_REMOVED lines=12> */
.L_x_21817:
[----:B------:R-:W-:Y:S02]  /*c780*/  IMAD.MOV.U32 R182, RZ, RZ, R2 ;  /* 0x000000ffffb67224 */ /* 0x000fe400078e0002 */
.L_x_21818:
[----:B------:R-:W-:Y:S05]  /*c790*/  BSYNC B1 ;  /* 0x0000000000017941 */ /* 0x000fea0003800000 */
.L_x_21816:
        /* <DEDUP_REMOVED lines=16> */
.L_x_21822:
[----:B------:R-:W-:Y:S05]  /*c8a0*/  BSYNC B2 ;  /* 0x0000000000027941 */ /* 0x000fea0003800000 */
.L_x_21821:
        /* <DEDUP_REMOVED lines=43> */
.L_x_21820:
[----:B------:R-:W-:Y:S05]  /*cb60*/  BSYNC B1 ;  /* 0x0000000000017941 */ /* 0x000fea0003800000 */
.L_x_21819:
        /* <DEDUP_REMOVED lines=13> */
.L_x_21815:
[----:B------:R-:W-:Y:S05]  /*cc40*/  BSYNC B0 ;  /* 0x0000000000007941 */ /* 0x000fea0003800000 */
.L_x_21813:
        /* <DEDUP_REMOVED lines=8> */
.L_x_21824:
        /* <DEDUP_REMOVED lines=12> */
.L_x_21827:
[----:B------:R-:W-:Y:S02]  /*cd90*/  MOV R183, R2 ;  /* 0x0000000200b77202 */ /* 0x000fe40000000f00 */
.L_x_21828:
[----:B------:R-:W-:Y:S05]  /*cda0*/  BSYNC B1 ;  /* 0x0000000000017941 */ /* 0x000fea0003800000 */
.L_x_21826:
        /* <DEDUP_REMOVED lines=16> */
.L_x_21832:
[----:B------:R-:W-:Y:S05]  /*ceb0*/  BSYNC B2 ;  /* 0x0000000000027941 */ /* 0x000fea0003800000 */
.L_x_21831:
        /* <DEDUP_REMOVED lines=43> */
.L_x_21830:
[----:B------:R-:W-:Y:S05]  /*d170*/  BSYNC B1 ;  /* 0x0000000000017941 */ /* 0x000fea0003800000 */
.L_x_21829:
        /* <DEDUP_REMOVED lines=13> */
.L_x_21825:
[----:B------:R-:W-:Y:S05]  /*d250*/  BSYNC B0 ;  /* 0x0000000000007941 */ /* 0x000fea0003800000 */
.L_x_21823:
        /* <DEDUP_REMOVED lines=32> */
.L_x_21834:
[----:B------:R-:W-:Y:S05]  /*d460*/  BSYNC B0 ;  /* 0x0000000000007941 */ /* 0x000fea0003800000 */
.L_x_21833:
[----:B-----5:R1:W5:Y:S04]  /*d470*/  @P1 LDG.E.128 R152, [R208.64] ;  /* 0x00000004d0981981 */ /* 0x020368000c1e1d00 */
[----:B------:R1:W5:Y:S01]  /*d480*/  @P0 LDG.E.128 R148, [R192.64] ;  /* 0x00000004c0940981 */ /* 0x000362000c1e1d00 */
[----:B------:R-:W-:Y:S01]  /*d490*/  BSSY B0, `(.L_x_21835) ;  /* 0x0000060000007945 */ /* 0x000fe20003800000 */
[----:B------:R-:W-:Y:S05]  /*d4a0*/  @P2 BRA `(.L_x_21836) ;  /* 0x0000006000002947 */ /* 0x000fea0003800000 */
[----:B-1----:R-:W-:Y:S01]  /*d4b0*/  IMAD.MOV.U32 R208, RZ, RZ, RZ ;  /* 0x000000ffffd07224 */ /* 0x002fe200078e00ff */
[----:B0-----:R-:W-:Y:S01]  /*d4c0*/  MOV R156, R212 ;  /* 0x000000d4009c7202 */ /* 0x001fe20000000f00 */
[----:B------:R-:W-:Y:S05]  /*d4d0*/  @!P0 BRA `(.L_x_21837) ;  /* 0x000005b000008947 */ /* 0x000fea0003800000 */
[----:B------:R-:W-:Y:S01]  /*d4e0*/  IMAD.MOV.U32 R156, RZ, RZ, R212 ;  /* 0x000000ffff9c7224 */ /* 0x000fe200078e00d4 */
[----:B-----5:R-:W-:Y:S01]  /*d4f0*/  HADD2.F32 R208, -RZ, R148.H0_H0 ;  /* 0x20000094ffd07230 */ /* 0x020fe20000004100 */
[----:B------:R-:W-:Y:S05]  /*d500*/  BRA `(.L_x_21837) ;  /* 0x0000058000007947 */ /* 0x000fea0003800000 */
.L_x_21836:
        /* <DEDUP_REMOVED lines=12> */
.L_x_21839:
[----:B------:R-:W-:Y:S02]  /*d5d0*/  IMAD.MOV.U32 R176, RZ, RZ, R2 ;  /* 0x000000ffffb07224 */ /* 0x000fe400078e0002 */
.L_x_21840:
[----:B------:R-:W-:Y:S05]  /*d5e0*/  BSYNC B1 ;  /* 0x0000000000017941 */ /* 0x000fea0003800000 */
.L_x_21838:
        /* <DEDUP_REMOVED lines=16> */
.L_x_21844:
[----:B------:R-:W-:Y:S05]  /*d6f0*/  BSYNC B2 ;  /* 0x0000000000027941 */ /* 0x000fea0003800000 */
.L_x_21843:
        /* <DEDUP_REMOVED lines=43> */
.L_x_21842:
[----:B------:R-:W-:Y:S05]  /*d9b0*/  BSYNC B1 ;  /* 0x0000000000017941 */ /* 0x000fea0003800000 */
.L_x_21841:
        /* <DEDUP_REMOVED lines=13> */
.L_x_21837:
[----:B------:R-:W-:Y:S05]  /*da90*/  BSYNC B0 ;  /* 0x0000000000007941 */ /* 0x000fea0003800000 */
.L_x_21835:
        /* <DEDUP_REMOVED lines=8> */
.L_x_21846:
        /* <DEDUP_REMOVED lines=12> */
.L_x_21849:
[----:B------:R-:W-:Y:S02]  /*dbe0*/  MOV R177, R2 ;  /* 0x0000000200b17202 */ /* 0x000fe40000000f00 */
.L_x_21850:
[----:B------:R-:W-:Y:S05]  /*dbf0*/  BSYNC B1 ;  /* 0x0000000000017941 */ /* 0x000fea0003800000 */
.L_x_21848:
        /* <DEDUP_REMOVED lines=16> */
.L_x_21854:
[----:B------:R-:W-:Y:S05]  /*dd00*/  BSYNC B2 ;  /* 0x0000000000027941 */ /* 0x000fea0003800000 */
.L_x_21853:
        /* <DEDUP_REMOVED lines=43> */
.L_x_21852:
[----:B------:R-:W-:Y:S05]  /*dfc0*/  BSYNC B1 ;  /* 0x0000000000017941 */ /* 0x000fea0003800000 */
.L_x_21851:
        /* <DEDUP_REMOVED lines=13> */
.L_x_21847:
[----:B------:R-:W-:Y:S05]  /*e0a0*/  BSYNC B0 ;  /* 0x0000000000007941 */ /* 0x000fea0003800000 */
.L_x_21845:
        /* <DEDUP_REMOVED lines=8> */
.L_x_21856:
        /* <DEDUP_REMOVED lines=12> */
.L_x_21859:
[----:B------:R-:W-:Y:S02]  /*e1f0*/  IMAD.MOV.U32 R178, RZ, RZ, R2 ;  /* 0x000000ffffb27224 */ /* 0x000fe400078e0002 */
.L_x_21860:
[----:B------:R-:W-:Y:S05]  /*e200*/  BSYNC B1 ;  /* 0x0000000000017941 */ /* 0x000fea0003800000 */
.L_x_21858:
        /* <DEDUP_REMOVED lines=16> */
.L_x_21864:
[----:B------:R-:W-:Y:S05]  /*e310*/  BSYNC B2 ;  /* 0x0000000000027941 */ /* 0x000fea0003800000 */
.L_x_21863:
        /* <DEDUP_REMOVED lines=43> */
.L_x_21862:
[----:B------:R-:W-:Y:S05]  /*e5d0*/  BSYNC B1 ;  /* 0x0000000000017941 */ /* 0x000fea0003800000 */
.L_x_21861:
        /* <DEDUP_REMOVED lines=13> */
.L_x_21857:
[----:B------:R-:W-:Y:S05]  /*e6b0*/  BSYNC B0 ;  /* 0x0000000000007941 */ /* 0x000fea0003800000 */
.L_x_21855:
        /* <DEDUP_REMOVED lines=8> */
.L_x_21866:
        /* <DEDUP_REMOVED lines=12> */
.L_x_21869:
[----:B------:R-:W-:Y:S02]  /*e800*/  MOV R179, R2 ;  /* 0x0000000200b37202 */ /* 0x000fe40000000f00 */
.L_x_21870:
[----:B------:R-:W-:Y:S05]  /*e810*/  BSYNC B1 ;  /* 0x0000000000017941 */ /* 0x000fea0003800000 */
.L_x_21868:
        /* <DEDUP_REMOVED lines=16> */
.L_x_21874:
[----:B------:R-:W-:Y:S05]  /*e920*/  BSYNC B2 ;  /* 0x0000000000027941 */ /* 0x000fea0003800000 */
.L_x_21873:
        /* <DEDUP_REMOVED lines=43> */
.L_x_21872:
[----:B------:R-:W-:Y:S05]  /*ebe0*/  BSYNC B1 ;  /* 0x0000000000017941 */ /* 0x000fea0003800000 */
.L_x_21871:
        /* <DEDUP_REMOVED lines=13> */
.L_x_21867:
[----:B------:R-:W-:Y:S05]  /*ecc0*/  BSYNC B0 ;  /* 0x0000000000007941 */ /* 0x000fea0003800000 */
.L_x_21865:
        /* <DEDUP_REMOVED lines=8> */
.L_x_21876:
        /* <DEDUP_REMOVED lines=12> */
.L_x_21879:
[----:B------:R-:W-:Y:S02]  /*ee10*/  IMAD.MOV.U32 R180, RZ, RZ, R2 ;  /* 0x000000ffffb47224 */ /* 0x000fe400078e0002 */
.L_x_21880:
[----:B------:R-:W-:Y:S05]  /*ee20*/  BSYNC B1 ;  /* 0x0000000000017941 */ /* 0x000fea0003800000 */
.L_x_21878:
        /* <DEDUP_REMOVED lines=16> */
.L_x_21884:
[----:B------:R-:W-:Y:S05]  /*ef30*/  BSYNC B2 ;  /* 0x0000000000027941 */ /* 0x000fea0003800000 */
.L_x_21883:
        /* <DEDUP_REMOVED lines=43> */
.L_x_21882:
[----:B------:R-:W-:Y:S05]  /*f1f0*/  BSYNC B1 ;  /* 0x0000000000017941 */ /* 0x000fea0003800000 */
.L_x_21881:
        /* <DEDUP_REMOVED lines=13> */
.L_x_21877:
[----:B------:R-:W-:Y:S05]  /*f2d0*/  BSYNC B0 ;  /* 0x0000000000007941 */ /* 0x000fea0003800000 */
.L_x_21875:
        /* <DEDUP_REMOVED lines=8> */
.L_x_21886:
        /* <DEDUP_REMOVED lines=12> */
.L_x_21889:
[----:B------:R-:W-:Y:S02]  /*f420*/  MOV R181, R2 ;  /* 0x0000000200b57202 */ /* 0x000fe40000000f00 */
.L_x_21890:
[----:B------:R-:W-:Y:S05]  /*f430*/  BSYNC B1 ;  /* 0x0000000000017941 */ /* 0x000fea0003800000 */
.L_x_21888:
        /* <DEDUP_REMOVED lines=16> */
.L_x_21894:
[----:B------:R-:W-:Y:S05]  /*f540*/  BSYNC B2 ;  /* 0x0000000000027941 */ /* 0x000fea0003800000 */
.L_x_21893:
        /* <DEDUP_REMOVED lines=43> */
.L_x_21892:
[----:B------:R-:W-:Y:S05]  /*f800*/  BSYNC B1 ;  /* 0x0000000000017941 */ /* 0x000fea0003800000 */
.L_x_21891:
        /* <DEDUP_REMOVED lines=13> */
.L_x_21887:
[----:B------:R-:W-:Y:S05]  /*f8e0*/  BSYNC B0 ;  /* 0x0000000000007941 */ /* 0x000fea0003800000 */
.L_x_21885:
        /* <DEDUP_REMOVED lines=8> */
.L_x_21896:
        /* <DEDUP_REMOVED lines=12> */
.L_x_21899:
[----:B------:R-:W-:Y:S02]  /*fa30*/  IMAD.MOV.U32 R182, RZ, RZ, R2 ;  /* 0x000000ffffb67224 */ /* 0x000fe400078e0002 */
.L_x_21900:
[----:B------:R-:W-:Y:S05]  /*fa40*/  BSYNC B1 ;  /* 0x0000000000017941 */ /* 0x000fea0003800000 */
.L_x_21898:
        /* <DEDUP_REMOVED lines=16> */
.L_x_21904:
[----:B------:R-:W-:Y:S05]  /*fb50*/  BSYNC B2 ;  /* 0x0000000000027941 */ /* 0x000fea0003800000 */
.L_x_21903:
        /* <DEDUP_REMOVED lines=43> */
.L_x_21902:
[----:B------:R-:W-:Y:S05]  /*fe10*/  BSYNC B1 ;  /* 0x0000000000017941 */ /* 0x000fea0003800000 */
.L_x_21901:
        /* <DEDUP_REMOVED lines=13> */
.L_x_21897:
[----:B------:R-:W-:Y:S05]  /*fef0*/  BSYNC B0 ;  /* 0x0000000000007941 */ /* 0x000fea0003800000 */
.L_x_21895:
        /* <DEDUP_REMOVED lines=8> */
.L_x_21906:
        /* <DEDUP_REMOVED lines=12> */
.L_x_21909:
[----:B------:R-:W-:Y:S02]  /*10040*/  MOV R183, R2 ;  /* 0x0000000200b77202 */ /* 0x000fe40000000f00 */
.L_x_21910:
[----:B------:R-:W-:Y:S05]  /*10050*/  BSYNC B1 ;  /* 0x0000000000017941 */ /* 0x000fea0003800000 */
.L_x_21908:
        /* <DEDUP_REMOVED lines=16> */
.L_x_21914:
[----:B------:R-:W-:Y:S05]  /*10160*/  BSYNC B2 ;  /* 0x0000000000027941 */ /* 0x000fea0003800000 */
.L_x_21913:
        /* <DEDUP_REMOVED lines=43> */
.L_x_21912:
[----:B------:R-:W-:Y:S05]  /*10420*/  BSYNC B1 ;  /* 0x0000000000017941 */ /* 0x000fea0003800000 */
.L_x_21911:
        /* <DEDUP_REMOVED lines=13> */
.L_x_21907:
[----:B------:R-:W-:Y:S05]  /*10500*/  BSYNC B0 ;  /* 0x0000000000007941 */ /* 0x000fea0003800000 */
.L_x_21905:
[----:B------:R-:W-:Y:S01]  /*10510*/  FADD.FTZ R157, RZ, R167 ;  /* 0x000000a7ff9d7221 */ /* 0x000fe20000010000 */
[----:B------:R-:W-:Y:S01]  /*10520*/  F2FP.PACK_AB R159, R218, R207 ;  /* 0x000000cfda9f723e */ /* 0x000fe200000000ff */
[----:B------:R-:W-:Y:S01]  /*10530*/  IMAD.WIDE.U32 R192, R217, R216, c[0x0][0x188] ;  /* 0x00006200d9c07625 */ /* 0x000fe200078e00d8 */
[----:B------:R-:W-:Y:S01]  /*10540*/  F2FP.PACK_AB R158, R213, R212 ;  /* 0x000000d4d59e723e */ /* 0x000fe200000000ff */
        /* <DEDUP_REMOVED lines=64> */
.L_x_21916:
[----:B------:R-:W-:Y:S05]  /*10950*/  BSYNC B0 ;  /* 0x0000000000007941 */ /* 0x000fea0003800000 */
.L_x_21915:
[----:B------:R-:W-:Y:S01]  /*10960*/  FADD.FTZ R215, R217, R218 ;  /* 0x000000dad9d77221 */ /* 0x000fe20000010000 */
[----:B------:R-:W-:Y:S05]  /*10970*/  BRA.DIV ~URZ, `(.L_x_21917) ;  /* 0x000011e27f007947 */ /* 0x000fea000b800000 */
[----:B0-----:R0:W1:Y:S02]  /*10980*/  SHFL.BFLY PT, R156, R215, 0x1, 0x1f ;  /* 0x0c201f00d79c7f89 */ /* 0x00106400000e0000 */
.L_x_21923:
        /* <DEDUP_REMOVED lines=100> */
.L_x_21924:
        /* <DEDUP_REMOVED lines=63> */
[----:B------:R-:W-:Y:S01]  /*113c0*/  F2FP.PACK_AB R161, R166, R161 ;  /* 0x000000a1a6a1723e */ /* 0x000fe200000000ff */
[C---:B------:R-:W-:Y:S02]  /*113d0*/  FADD.FTZ R164, -R193.reuse, R164 ;  /* 0x000000a4c1a47221 */ /* 0x040fe40000010100 */
[C---:B------:R-:W-:Y:S01]  /*113e0*/  FADD.FTZ R216, -R193.reuse, R162 ;  /* 0x000000a2c1d87221 */ /* 0x040fe20000010100 */
[----:B------:R-:W-:Y:S01]  /*113f0*/  F2FP.PACK_AB R166, R198, R201 ;  /* 0x000000c9c6a6723e */ /* 0x000fe200000000ff */
        /* <DEDUP_REMOVED lines=19> */
[----:B------:R-:W-:Y:S01]  /*11530*/  F2FP.PACK_AB R165, R194, R165 ;  /* 0x000000a5c2a5723e */ /* 0x000fe200000000ff */
[----:B------:R-:W-:-:S02]  /*11540*/  FMUL.FTZ R171, R215, R244 ;  /* 0x000000f4d7ab7220 */ /* 0x000fc40000410000 */
[----:B------:R-:W-:Y:S02]  /*11550*/  FMUL.FTZ R168, R215, R246 ;  /* 0x000000f6d7a87220 */ /* 0x000fe40000410000 */
[----:B------:R-:W-:Y:S02]  /*11560*/  FFMA.FTZ R160, R97, R160, R137 ;  /* 0x000000a061a07223 */ /* 0x000fe40000010089 */
[C---:B------:R-:W-:Y:S01]  /*11570*/  FMUL.FTZ R195, R215.reuse, R202 ;  /* 0x000000cad7c37220 */ /* 0x040fe20000410000 */
[----:B------:R-:W-:Y:S01]  /*11580*/  SHF.R.S32.HI R202, RZ, 0x1f, R191 ;  /* 0x0000001fffca7819 */ /* 0x000fe200000114bf */
[----:B------:R-:W-:Y:S01]  /*11590*/  FMUL.FTZ R192, R215, R250 ;  /* 0x000000fad7c07220 */ /* 0x000fe20000410000 */
[----:B------:R-:W-:Y:S01]  /*115a0*/  F2FP.PACK_AB R160, R160, R199 ;  /* 0x000000c7a0a0723e */ /* 0x000fe200000000ff */
[----:B------:R-:W-:Y:S01]  /*115b0*/  FFMA.FTZ R198, R82, R193, R122 ;  /* 0x000000c152c67223 */ /* 0x000fe2000001007a */
[----:B------:R-:W-:Y:S01]  /*115c0*/  LEA.HI R191, R202, R191, RZ, 0x3 ;  /* 0x000000bfcabf7211 */ /* 0x000fe200078f18ff */
[----:B------:R-:W-:-:S02]  /*115d0*/  FFMA.FTZ R194, R80, R171, R120 ;  /* 0x000000ab50c27223 */ /* 0x000fc40000010078 */
[----:B------:R-:W-:Y:S01]  /*115e0*/  FFMA.FTZ R193, R81, R168, R121 ;  /* 0x000000a851c17223 */ /* 0x000fe20000010079 */
[----:B------:R-:W-:Y:S01]  /*115f0*/  LEA.HI.SX32 R191, R191, R4, 0x1d ;  /* 0x00000004bfbf7211 */ /* 0x000fe200078feaff */
[C---:B------:R-:W-:Y:S02]  /*11600*/  FMUL.FTZ R206, R215.reuse, R172 ;  /* 0x000000acd7ce7220 */ /* 0x040fe40000410000 */
[----:B------:R-:W-:Y:S01]  /*11610*/  FMUL.FTZ R208, R215, R170 ;  /* 0x000000aad7d07220 */ /* 0x000fe20000410000 */
[----:B------:R-:W-:Y:S01]  /*11620*/  F2FP.PACK_AB R168, R193, R194 ;  /* 0x000000c2c1a8723e */ /* 0x000fe200000000ff */
        /* <DEDUP_REMOVED lines=15> */
[----:B------:R-:W-:Y:S01]  /*11720*/  F2FP.PACK_AB R170, R192, R199 ;  /* 0x000000c7c0aa723e */ /* 0x000fe200000000ff */
        /* <DEDUP_REMOVED lines=12> */
[----:B------:R-:W-:Y:S01]  /*117f0*/  F2FP.PACK_AB R172, R185, R192 ;  /* 0x000000c0b9ac723e */ /* 0x000fe200000000ff */
[----:B------:R-:W-:Y:S01]  /*11800*/  FMUL.FTZ R164, R215, R232 ;  /* 0x000000e8d7a47220 */ /* 0x000fe20000410000 */
[----:B------:R-:W-:Y:S01]  /*11810*/  IADD3 R192, R191, 0x40, RZ ;  /* 0x00000040bfc07810 */ /* 0x000fe20007ffe0ff */
[----:B------:R-:W-:-:S02]  /*11820*/  FFMA.FTZ R175, R70, R189, R110 ;  /* 0x000000bd46af7223 */ /* 0x000fc4000001006e */
[C---:B------:R-:W-:Y:S02]  /*11830*/  FMUL.FTZ R209, R215.reuse, R240 ;  /* 0x000000f0d7d17220 */ /* 0x040fe40000410000 */
[----:B------:R-:W-:Y:S01]  /*11840*/  FMUL.FTZ R242, R215, R242 ;  /* 0x000000f2d7f27220 */ /* 0x000fe20000410000 */
[----:B------:R-:W-:Y:S01]  /*11850*/  F2FP.PACK_AB R175, R194, R175 ;  /* 0x000000afc2af723e */ /* 0x000fe200000000ff */
[----:B------:R-:W-:Y:S01]  /*11860*/  FFMA.FTZ R156, R104, R157, R144 ;  /* 0x0000009d689c7223 */ /* 0x000fe20000010090 */
[----:B------:R-:W-:Y:S01]  /*11870*/  IADD3 R194, R191, 0x60, RZ ;  /* 0x00000060bfc27810 */ /* 0x000fe20007ffe0ff */
        /* <DEDUP_REMOVED lines=39> */
.L_x_21920:
[----:B------:R-:W-:Y:S05]  /*11af0*/  BSYNC B0 ;  /* 0x0000000000007941 */ /* 0x000fea0003800000 */
.L_x_21919:
[----:B01----:R-:W-:-:S05]  /*11b00*/  IMAD.MOV.U32 R156, RZ, RZ, c[0x0][0x160] ;  /* 0x00005800ff9c7624 */ /* 0x003fca00078e00ff */
[----:B------:R-:W-:-:S04]  /*11b10*/  LEA R5, R156, R5, 0x2 ;  /* 0x000000059c057211 */ /* 0x000fc800078e10ff */
[----:B------:R-:W-:-:S13]  /*11b20*/  ISETP.GE.AND P0, PT, R5, c[0x0][0x164], PT ;  /* 0x0000590005007a0c */ /* 0x000fda0003f06270 */
[----:B-----5:R-:W-:Y:S01]  /*11b30*/  @P0 CALL.REL.NOINC `(.L_x_21921) ;  /* 0x0000001000000944 */ /* 0x020fe20003c00000 */
[----:B------:R-:W-:Y:S05]  /*11b40*/  BRA `(.L_x_21922) ;  /* 0xfffeee2000007947 */ /* 0x000fea000383ffff */
.L_x_21921:
[----:B------:R-:W-:Y:S05]  /*11b50*/  EXIT ;  /* 0x000000000000794d */ /* 0x000fea0003800000 */
.L_x_21917:
[----:B0-----:R-:W-:Y:S01]  /*11b60*/  IMAD.MOV.U32 R192, RZ, RZ, 0x1 ;  /* 0x00000001ffc07424 */ /* 0x001fe200078e00ff */
[----:B------:R-:W-:Y:S01]  /*11b70*/  MOV R158, 0x1f ;  /* 0x0000001f009e7802 */ /* 0x000fe20000000f00 */
[----:B------:R-:W-:Y:S01]  /*11b80*/  IMAD.MOV.U32 R159, RZ, RZ, -0x1 ;  /* 0xffffffffff9f7424 */ /* 0x000fe200078e00ff */
[----:B------:R-:W-:Y:S02]  /*11b90*/  MOV R156, 0x11bb0 ;  /* 0x00011bb0009c7802 */ /* 0x000fe40000000f00 */
[----:B-----5:R-:W-:Y:S05]  /*11ba0*/  CALL.REL.NOINC `($__internal_95_$__cuda_sm70_shflsync_bfly_p) ;  /* 0x0000089000007944 */ /* 0x020fea0003c00000 */
[----:B-1----:R-:W-:Y:S01]  /*11bb0*/  MOV R156, R192 ;  /* 0x000000c0009c7202 */ /* 0x002fe20000000f00 */
[----:B0-----:R-:W-:Y:S05]  /*11bc0*/  BRA `(.L_x_21923) ;  /* 0xffffedc000007947 */ /* 0x001fea000383ffff */
.L_x_21918:
[----:B------:R-:W-:Y:S01]  /*11bd0*/  HFMA2.MMA R158, -RZ, RZ, 0, 1.847743988037109375e-06 ;  /* 0x0000001fff9e7435 */ /* 0x000fe200000001ff */
[----:B------:R-:W-:Y:S01]  /*11be0*/  IMAD.MOV.U32 R192, RZ, RZ, 0x2 ;  /* 0x00000002ffc07424 */ /* 0x000fe200078e00ff */
[----:B------:R-:W-:Y:S01]  /*11bf0*/  MOV R156, 0x11c20 ;  /* 0x00011c20009c7802 */ /* 0x000fe20000000f00 */
[----:B------:R-:W-:-:S03]  /*11c00*/  IMAD.MOV.U32 R159, RZ, RZ, -0x1 ;  /* 0xffffffffff9f7424 */ /* 0x000fc600078e00ff */
[----:B-----5:R-:W-:Y:S05]  /*11c10*/  CALL.REL.NOINC `($__internal_95_$__cuda_sm70_shflsync_bfly_p) ;  /* 0x0000082000007944 */ /* 0x020fea0003c00000 */
[----:B01----:R-:W-:Y:S01]  /*11c20*/  FADD.FTZ R215, R215, R192 ;  /* 0x000000c0d7d77221 */ /* 0x003fe20000010000 */
[----:B------:R-:W-:Y:S01]  /*11c30*/  MOV R192, 0x4 ;  /* 0x0000000400c07802 */ /* 0x000fe20000000f00 */
[----:B------:R-:W-:Y:S01]  /*11c40*/  IMAD.MOV.U32 R158, RZ, RZ, 0x1f ;  /* 0x0000001fff9e7424 */ /* 0x000fe200078e00ff */
[----:B------:R-:W-:-:S02]  /*11c50*/  MOV R159, 0xffffffff ;  /* 0xffffffff009f7802 */ /* 0x000fc40000000f00 */
[----:B------:R-:W-:Y:S02]  /*11c60*/  MOV R156, 0x11c80 ;  /* 0x00011c80009c7802 */ /* 0x000fe40000000f00 */
[----:B------:R-:W-:Y:S05]  /*11c70*/  CALL.REL.NOINC `($__internal_95_$__cuda_sm70_shflsync_bfly_p) ;  /* 0x000007c000007944 */ /* 0x000fea0003c00000 */
[----:B0-----:R-:W-:Y:S01]  /*11c80*/  HFMA2.MMA R158, -RZ, RZ, 0, 1.847743988037109375e-06 ;  /* 0x0000001fff9e7435 */ /* 0x001fe200000001ff */
[----:B-1----:R-:W-:Y:S01]  /*11c90*/  FADD.FTZ R215, R215, R192 ;  /* 0x000000c0d7d77221 */ /* 0x002fe20000010000 */
[----:B------:R-:W-:Y:S01]  /*11ca0*/  MOV R156, 0x11ce0 ;  /* 0x00011ce0009c7802 */ /* 0x000fe20000000f00 */
[----:B------:R-:W-:Y:S02]  /*11cb0*/  IMAD.MOV.U32 R192, RZ, RZ, 0x8 ;  /* 0x00000008ffc07424 */ /* 0x000fe400078e00ff */
[----:B------:R-:W-:Y:S02]  /*11cc0*/  IMAD.MOV.U32 R159, RZ, RZ, -0x1 ;  /* 0xffffffffff9f7424 */ /* 0x000fe400078e00ff */
[----:B------:R-:W-:Y:S05]  /*11cd0*/  CALL.REL.NOINC `($__internal_95_$__cuda_sm70_shflsync_bfly_p) ;  /* 0x0000076000007944 */ /* 0x000fea0003c00000 */
[----:B01----:R-:W-:Y:S01]  /*11ce0*/  FADD.FTZ R215, R215, R192 ;  /* 0x000000c0d7d77221 */ /* 0x003fe20000010000 */
[----:B------:R-:W-:Y:S01]  /*11cf0*/  MOV R192, 0x10 ;  /* 0x0000001000c07802 */ /* 0x000fe20000000f00 */
[----:B------:R-:W-:Y:S01]  /*11d00*/  IMAD.MOV.U32 R158, RZ, RZ, 0x1f ;  /* 0x0000001fff9e7424 */ /* 0x000fe200078e00ff */
[----:B------:R-:W-:Y:S02]  /*11d10*/  MOV R159, 0xffffffff ;  /* 0xffffffff009f7802 */ /* 0x000fe40000000f00 */
[----:B------:R-:W-:-:S02]  /*11d20*/  MOV R156, 0x11d40 ;  /* 0x00011d40009c7802 */ /* 0x000fc40000000f00 */
[----:B------:R-:W-:Y:S05]  /*11d30*/  CALL.REL.NOINC `($__internal_95_$__cuda_sm70_shflsync_bfly_p) ;  /* 0x0000070000007944 */ /* 0x000fea0003c00000 */
        /* <DEDUP_REMOVED lines=86> */
[----:B------:R-:W-:Y:S05]  /*122a0*/  CALL.REL.NOINC `($__internal_95_$__cuda_sm70_shflsync_bfly_p) ;  /* 0x0000019000007944 */ /* 0x000fea0003c00000 */
        /* <DEDUP_REMOVED lines=18> */
[----:B0-----:R-:W-:Y:S01]  /*123d0*/  HFMA2.MMA R158, -RZ, RZ, 0, 1.847743988037109375e-06 ;  /* 0x0000001fff9e7435 */ /* 0x001fe200000001ff */
[----:B-1----:R-:W-:Y:S01]  /*123e0*/  FADD.FTZ R215, R215, R192 ;  /* 0x000000c0d7d77221 */ /* 0x002fe20000010000 */
[----:B------:R-:W-:Y:S01]  /*123f0*/  MOV R156, 0x12430 ;  /* 0x00012430009c7802 */ /* 0x000fe20000000f00 */
[----:B------:R-:W-:-:S02]  /*12400*/  IMAD.MOV.U32 R192, RZ, RZ, 0x10 ;  /* 0x00000010ffc07424 */ /* 0x000fc400078e00ff */
[----:B------:R-:W-:Y:S02]  /*12410*/  IMAD.MOV.U32 R159, RZ, RZ, -0x1 ;  /* 0xffffffffff9f7424 */ /* 0x000fe400078e00ff */
[----:B------:R-:W-:Y:S05]  /*12420*/  CALL.REL.NOINC `($__internal_95_$__cuda_sm70_shflsync_bfly_p) ;  /* 0x0000001000007944 */ /* 0x000fea0003c00000 */
[----:B01----:R-:W-:Y:S05]  /*12430*/  BRA `(.L_x_21924) ;  /* 0xffffeb9000007947 */ /* 0x003fea000383ffff */
        .weak           $__internal_95_$__cuda_sm70_shflsync_bfly_p
        .type           $__internal_95_$__cuda_sm70_shflsync_bfly_p,@function
        .size           $__internal_95_$__cuda_sm70_shflsync_bfly_p,(.L_x_36183 - $__internal_95_$__cuda_sm70_shflsync_bfly_p)
$__internal_95_$__cuda_sm70_shflsync_bfly_p:
[----:B------:R-:W-:Y:S01]  /*12440*/  MOV R157, 0x0 ;  /* 0x00000000009d7802 */ /* 0x000fe20000000f00 */
[----:B------:R-:W-:Y:S04]  /*12450*/  WARPSYNC R159 ;  /* 0x0000009f00007348 */ /* 0x000fe80003800000 */
[----:B------:R0:W1:Y:S01]  /*12460*/  SHFL.BFLY PT, R192, R215, R192, R158 ;  /* 0x0c0000c0d7c07389 */ /* 0x00006200000e009e */
[----:B------:R-:W-:Y:S05]  /*12470*/  RET.REL.NODEC R156 `(_ZN10layer_norm13ln_fwd_kernelINS_13Kernel_traitsIf6__halfS2_S2_fjLj1280ELj1ELj4ELj1ELj16ENS_18Kernel_traits_baseILj1280EfS2_S2_S2_fjLj128EEEEELb1ELb1ELb1ELb1EEEvNS_9FwdParamsE) ;  /* 0xfffedb809c007950 */ /* 0x000fea0003c3ffff */
.L_x_21925:
        /* <DEDUP_REMOVED lines=16> */
.L_x_36183:


//--------------------- .text._ZN10layer_norm13ln_fwd_kernelINS_13Kernel_traitsI6__halfS2_fS2_fjLj1280ELj1ELj4ELj1ELj16ENS_18Kernel_traits_baseILj1280ES2_S2_fS2_fjLj128EEEEELb0ELb0ELb0ELb0EEEvNS_9FwdParamsE --------------------------
	.section	.text._ZN10layer_norm13ln_fwd_kernelINS_13Kernel_traitsI6__halfS2_fS2_fjLj1280ELj1ELj4ELj1ELj16ENS_18Kernel_traits_baseILj1280ES2_S2_fS2_fjLj128EEEEELb0ELb0ELb0ELb0EEEvNS_9FwdParamsE,"ax",@progbits
	.sectioninfo	@"SHI_REGISTERS=153"
	.align	128
        .global         _ZN10layer_norm13ln_fwd_kernelINS_13Kernel_traitsI6__halfS2_fS2_fjLj1280ELj1ELj4ELj1ELj16ENS_18Kernel_traits_baseILj1280ES2_S2_fS2_fjLj128EEEEELb0ELb0ELb0ELb0EEEvNS_9FwdParamsE
        .type           _ZN10layer_norm13ln_fwd_kernelINS_13Kernel_traitsI6__halfS2_fS2_fjLj1280ELj1ELj4ELj1ELj16ENS_18Kernel_traits_baseILj1280ES2_S2_fS2_fjLj128EEEEELb0ELb0ELb0ELb0EEEvNS_9FwdParamsE,@function
        .size           _ZN10layer_norm13ln_fwd_kernelINS_13Kernel_traitsI6__halfS2_fS2_fjLj1280ELj1ELj4ELj1ELj16ENS_18Kernel_traits_baseILj1280ES2_S2_fS2_fjLj128EEEEELb0ELb0ELb0ELb0EEEvNS_9FwdParamsE,(.L_x_36184 - _ZN10layer_norm13ln_fwd_kernelINS_13Kernel_traitsI6__halfS2_fS2_fjLj1280ELj1ELj4ELj1ELj16ENS_18Kernel_traits_baseILj1280ES2_S2_fS2_fjLj128EEEEELb0ELb0ELb0ELb0EEEvNS_9FwdParamsE)
        .other          _ZN10layer_norm13ln_fwd_kernelINS_13Kernel_traitsI6__halfS2_fS2_fjLj1280ELj1ELj4ELj1ELj16ENS_18Kernel_traits_baseILj1280ES2_S2_fS2_fjLj128EEEEELb0ELb0ELb0ELb0EEEvNS_9FwdParamsE,@"STO_CUDA_ENTRY STV_DEFAULT"
_ZN10layer_norm13ln_fwd_kernelINS_13Kernel_traitsI6__halfS2_fS2_fjLj1280ELj1ELj4ELj1ELj16ENS_18Kernel_traits_baseILj1280ES2_S2_fS2_fjLj128EEEEELb0ELb0ELb0ELb0EEEvNS_9FwdParamsE:
.text._ZN10layer_norm13ln_fwd_kernelINS_13Kernel_traitsI6__halfS2_fS2_fjLj1280ELj1ELj4ELj1ELj16ENS_18Kernel_traits_baseILj1280ES2_S2_fS2_fjLj128EEEEELb0ELb0ELb0ELb0EEEvNS_9FwdParamsE:
        /* <DEDUP_REMOVED lines=33> */
.L_x_21927:
[----:B0-----:R-:W-:Y:S05]  /*0210*/  BSYNC B0 ;  /* 0x0000000000007941 */ /* 0x001fea0003800000 */
.L_x_21926:
        /* <DEDUP_REMOVED lines=13> */
.L_x_21929:
[----:B0-----:R-:W-:Y:S05]  /*02f0*/  BSYNC B0 ;  /* 0x0000000000007941 */ /* 0x001fea0003800000 */
.L_x_21928:
        /* <DEDUP_REMOVED lines=13> */
.L_x_21931:
[----:B0-----:R-:W-:Y:S05]  /*03d0*/  BSYNC B0 ;  /* 0x0000000000007941 */ /* 0x001fea0003800000 */
.L_x_21930:
        /* <DEDUP_REMOVED lines=13> */
.L_x_21933:
[----:B0-----:R-:W-:Y:S05]  /*04b0*/  BSYNC B0 ;  /* 0x0000000000007941 */ /* 0x001fea0003800000 */
.L_x_21932:
        /* <DEDUP_REMOVED lines=12> */
.L_x_21935:
[----:B0-----:R-:W-:Y:S05]  /*0580*/  BSYNC B0 ;  /* 0x0000000000007941 */ /* 0x001fea0003800000 */
.L_x_21934:
        /* <DEDUP_REMOVED lines=24> */
[----:B------:R-:W-:Y:S02]  /*0710*/  HADD2.F32 R10, -RZ, R11.H0_H0 ;  /* 0x2000000bff0a7230 */ /* 0x000fe40000004100 */
[----:B------:R-:W-:Y:S02]  /*0720*/  HADD2.F32 R27, -RZ, R27.H1_H1 ;  /* 0x3000001bff1b7230 */ /* 0x000fe40000004100 */
        /* <DEDUP_REMOVED lines=57> */
.L_x_21959:
        /* <DEDUP_REMOVED lines=28> */
[----:B------:R-:W-:Y:S01]  /*0c80*/  LEA.HI.X R77, R134, c[0x0][0x18c], RZ, 0x5, P3 ;  /* 0x00006300864d7a11 */ /* 0x000fe200018f2cff */
[----:B--2---:R-:W-:-:S02]  /*0c90*/  HADD2.F32 R42, -RZ, R36.H0_H0 ;  /* 0x20000024ff2a7230 */ /* 0x004fc40000004100 */
[----:B------:R-:W-:Y:S02]  /*0ca0*/  HADD2.F32 R136, -RZ, R36.H1_H1 ;  /* 0x30000024ff887230 */ /* 0x000fe40000004100 */
[--C-:B------:R-:W-:Y:S01]  /*0cb0*/  HADD2.F32 R138, -RZ, R37.reuse.H0_H0 ;  /* 0x20000025ff8a7230 */ /* 0x100fe20000004100 */
[-C--:B------:R-:W-:Y:S01]  /*0cc0*/  FMUL.FTZ R36, R42, R79.reuse ;  /* 0x0000004f2a247220 */ /* 0x080fe20000410000 */
[----:B------:R-:W-:Y:S01]  /*0cd0*/  HADD2.F32 R140, -RZ, R37.H1_H1 ;  /* 0x30000025ff8c7230 */ /* 0x000fe20000004100 */
[-C--:B------:R-:W-:Y:S01]  /*0ce0*/  FMUL.FTZ R37, R136, R79.reuse ;  /* 0x0000004f88257220 */ /* 0x080fe20000410000 */
[--C-:B------:R-:W-:Y:S01]  /*0cf0*/  HADD2.F32 R142, -RZ, R38.reuse.H0_H0 ;  /* 0x20000026ff8e7230 */ /* 0x100fe20000004100 */
[----:B------:R-:W-:Y:S01]  /*0d00*/  IADD3 R136, R134, 0x20, RZ ;  /* 0x0000002086887810 */ /* 0x000fe20007ffe0ff */
[----:B------:R-:W-:Y:S01]  /*0d10*/  HADD2.F32 R144, -RZ, R38.H1_H1 ;  /* 0x30000026ff907230 */ /* 0x000fe20000004100 */
[-C--:B------:R-:W-:Y:S01]  /*0d20*/  FMUL.FTZ R38, R138, R79.reuse ;  /* 0x0000004f8a267220 */ /* 0x080fe20000410000 */
[--C-:B------:R-:W-:Y:S01]  /*0d30*/  HADD2.F32 R146, -RZ, R39.reuse.H0_H0 ;  /* 0x20000027ff927230 */ /* 0x100fe20000004100 */
[-C--:B0-----:R-:W-:Y:S01]  /*0d40*/  FMUL.FTZ R40, R142, R79.reuse ;  /* 0x0000004f8e287220 */ /* 0x081fe20000410000 */
[----:B------:R-:W-:Y:S01]  /*0d50*/  HADD2.F32 R148, -RZ, R39.H1_H1 ;  /* 0x30000027ff947230 */ /* 0x000fe20000004100 */
        /* <DEDUP_REMOVED lines=14> */
.L_x_21937:
[----:B------:R-:W-:Y:S05]  /*0e40*/  BSYNC B0 ;  /* 0x0000000000007941 */ /* 0x000fea0003800000 */
.L_x_21936:
        /* <DEDUP_REMOVED lines=16> */
[----:B------:R-:W-:Y:S01]  /*0f50*/  IADD3 R136, R136, 0x20, RZ ;  /* 0x0000002088887810 */ /* 0x000fe20007ffe0ff */
[--C-:B--2---:R-:W-:Y:S02]  /*0f60*/  HADD2.F32 R50, -RZ, R44.reuse.H0_H0 ;  /* 0x2000002cff327230 */ /* 0x104fe40000004100 */
[----:B------:R-:W-:Y:S02]  /*0f70*/  HADD2.F32 R138, -RZ, R44.H1_H1 ;  /* 0x3000002cff8a7230 */ /* 0x000fe40000004100 */
[--C-:B------:R-:W-:Y:S01]  /*0f80*/  HADD2.F32 R140, -RZ, R45.reuse.H0_H0 ;  /* 0x2000002dff8c7230 */ /* 0x100fe20000004100 */
[-C--:B------:R-:W-:Y:S01]  /*0f90*/  FMUL.FTZ R44, R50, R79.reuse ;  /* 0x0000004f322c7220 */ /* 0x080fe20000410000 */
[----:B------:R-:W-:Y:S01]  /*0fa0*/  HADD2.F32 R142, -RZ, R45.H1_H1 ;  /* 0x3000002dff8e7230 */ /* 0x000fe20000004100 */
[-C--:B------:R-:W-:Y:S01]  /*0fb0*/  FMUL.FTZ R45, R138, R79.reuse ;  /* 0x0000004f8a2d7220 */ /* 0x080fe20000410000 */
[--C-:B------:R-:W-:Y:S02]  /*0fc0*/  HADD2.F32 R144, -RZ, R46.reuse.H0_H0 ;  /* 0x2000002eff907230 */ /* 0x100fe40000004100 */
[----:B------:R-:W-:Y:S01]  /*0fd0*/  HADD2.F32 R146, -RZ, R46.H1_H1 ;  /* 0x3000002eff927230 */ /* 0x000fe20000004100 */
[-C--:B------:R-:W-:Y:S01]  /*0fe0*/  FMUL.FTZ R46, R140, R79.reuse ;  /* 0x0000004f8c2e7220 */ /* 0x080fe20000410000 */
[--C-:B------:R-:W-:Y:S01]  /*0ff0*/  HADD2.F32 R148, -RZ, R47.reuse.H0_H0 ;  /* 0x2000002fff947230 */ /* 0x100fe20000004100 */
[-C--:B-1----:R-:W-:Y:S01]  /*1000*/  FMUL.FTZ R48, R144, R79.reuse ;  /* 0x0000004f90307220 */ /* 0x082fe20000410000 */
        /* <DEDUP_REMOVED lines=15> */
.L_x_21939:
[----:B------:R-:W-:Y:S05]  /*1100*/  BSYNC B0 ;  /* 0x0000000000007941 */ /* 0x000fea0003800000 */
.L_x_21938:
        /* <DEDUP_REMOVED lines=43> */
.L_x_21941:
[----:B------:R-:W-:Y:S05]  /*13c0*/  BSYNC B0 ;  /* 0x0000000000007941 */ /* 0x000fea0003800000 */
.L_x_21940:
        /* <DEDUP_REMOVED lines=43> */
.L_x_21943:
[----:B------:R-:W-:Y:S05]  /*1680*/  BSYNC B0 ;  /* 0x0000000000007941 */ /* 0x000fea0003800000 */
.L_x_21942:
        /* <DEDUP_REMOVED lines=41> */
.L_x_21945:
[----:B------:R-:W-:Y:S05]  /*1920*/  BSYNC B0 ;  /* 0x0000000000007941 */ /* 0x000fea0003800000 */
.L_x_21944:
        /* <DEDUP_REMOVED lines=48> */
.L_x_21960:
        /* <DEDUP_REMOVED lines=101> */
.L_x_21961:
[----:B------:R-:W-:Y:S01]  /*2280*/  FMUL.FTZ R76, R137, R137 ;  /* 0x00000089894c7220 */ /* 0x000fe20000410000 */
[----:B------:R-:W-:Y:S01]  /*2290*/  ISETP.NE.AND P2, PT, RZ, UR6, PT ;  /* 0x00000006ff007c0c */ /* 0x000fe2000bf45270 */
[----:B-1----:R-:W-:Y:S01]  /*22a0*/  FADD.FTZ R139, R139, R136 ;  /* 0x000000888b8b7221 */ /* 0x002fe20000010000 */
[----:B------:R-:W-:Y:S01]  /*22b0*/  MOV R78, c[0x0][0x1e0] ;  /* 0x00007800004e7a02 */ /* 0x000fe20000000f00 */
[----:B------:R-:W-:Y:S01]  /*22c0*/  BSSY B0, `(.L_x_21948) ;  /* 0x000002d000007945 */ /* 0x000fe20003800000 */
[----:B------:R-:W-:Y:S02]  /*22d0*/  FSEL R77, R76, RZ, P2 ;  /* 0x000000ff4c4d7208 */ /* 0x000fe40001000000 */
[----:B------:R-:W-:Y:S01]  /*22e0*/  FSEL R138, R137, RZ, !P2 ;  /* 0x000000ff898a7208 */ /* 0x000fe20005000000 */
[----:B------:R-:W-:Y:S01]  /*22f0*/  FFMA.FTZ R76, R139, R78, c[0x0][0x228] ;  /* 0x00008a008b4c7623 */ /* 0x000fe2000001004e */
[----:B------:R-:W-:-:S03]  /*2300*/  @!P6 MOV R78, 0x4 ;  /* 0x00000004004ee802 */ /* 0x000fc60000000f00 */
        /* <DEDUP_REMOVED lines=8> */
[--C-:B--2---:R-:W-:Y:S01]  /*2390*/  FADD.FTZ R76, R36, -R138.reuse ;  /* 0x8000008a244c7221 */ /* 0x104fe20000010000 */
[----:B------:R-:W-:Y:S01]  /*23a0*/  HFMA2.MMA R143, -RZ, RZ, 0, 9.5367431640625e-07 ;  /* 0x00000010ff8f7435 */ /* 0x000fe200000001ff */
        /* <DEDUP_REMOVED lines=26> */
[C---:B------:R-:W-:Y:S01]  /*2550*/  IMAD.WIDE.U32 R136, R134.reuse, R143, c[0x0][0x208] ;  /* 0x0000820086887625 */ /* 0x040fe200078e008f */
[----:B------:R-:W-:Y:S02]  /*2560*/  IADD3 R134, R134, 0x20, RZ ;  /* 0x0000002086867810 */ /* 0x000fe40007ffe0ff */
[----:B------:R-:W-:-:S05]  /*2570*/  F2FP.PACK_AB R79, R141, R146 ;  /* 0x000000928d4f723e */ /* 0x000fca00000000ff */
[----:B------:R0:W-:Y:S02]  /*2580*/  STG.E.128 [R136.64], R76 ;  /* 0x0000004c88007986 */ /* 0x0001e4000c101d04 */
.L_x_21949:
[----:B------:R-:W-:Y:S05]  /*2590*/  BSYNC B0 ;  /* 0x0000000000007941 */ /* 0x000fea0003800000 */
.L_x_21948:
[----:B------:R-:W-:Y:S01]  /*25a0*/  ISETP.GE.U32.AND P2, PT, R86, 0x40, PT ;  /* 0x000000405600780c */ /* 0x000fe20003f46070 */
[----:B------:R-:W-:-:S12]  /*25b0*/  BSSY B0, `(.L_x_21950) ;  /* 0x0000022000007945 */ /* 0x000fd80003800000 */
[----:B------:R-:W-:Y:S05]  /*25c0*/  @!P2 BRA `(.L_x_21951) ;  /* 0x000002000000a947 */ /* 0x000fea0003800000 */
[--C-:B0-2---:R-:W-:Y:S01]  /*25d0*/  FADD.FTZ R76, R44, -R138.reuse ;  /* 0x8000008a2c4c7221 */ /* 0x105fe20000010000 */
        /* <DEDUP_REMOVED lines=31> */
.L_x_21951:
[----:B------:R-:W-:Y:S05]  /*27d0*/  BSYNC B0 ;  /* 0x0000000000007941 */ /* 0x000fea0003800000 */
.L_x_21950:
[----:B------:R-:W-:Y:S01]  /*27e0*/  ISETP.GE.U32.AND P2, PT, R86, 0x60, PT ;  /* 0x000000605600780c */ /* 0x000fe20003f46070 */
        /* <DEDUP_REMOVED lines=34> */
.L_x_21953:
[----:B------:R-:W-:Y:S05]  /*2a10*/  BSYNC B0 ;  /* 0x0000000000007941 */ /* 0x000fea0003800000 */
.L_x_21952:
        /* <DEDUP_REMOVED lines=35> */
.L_x_21955:
[----:B------:R-:W-:Y:S05]  /*2c50*/  BSYNC B0 ;  /* 0x0000000000007941 */ /* 0x000fea0003800000 */
.L_x_21954:
[----:B------:R-:W-:Y:S01]  /*2c60*/  BSSY B0, `(.L_x_21956) ;  /* 0x0000021000007945 */ /* 0x000fe20003800000 */
        /* <DEDUP_REMOVED lines=32> */
.L_x_21957:
[----:B------:R-:W-:Y:S05]  /*2e70*/  BSYNC B0 ;  /* 0x0000000000007941 */ /* 0x000fea0003800000 */
.L_x_21956:
[----:B0-2---:R-:W-:-:S05]  /*2e80*/  MOV R76, 0x4 ;  /* 0x00000004004c7802 */ /* 0x005fca0000000f00 */
[----:B------:R-:W-:-:S05]  /*2e90*/  IMAD R135, R76, c[0x0][0x160], R135 ;  /* 0x000058004c877a24 */ /* 0x000fca00078e0287 */
[----:B------:R-:W-:-:S13]  /*2ea0*/  ISETP.GE.AND P2, PT, R135, c[0x0][0x164], PT ;  /* 0x0000590087007a0c */ /* 0x000fda0003f46270 */
[----:B------:R-:W-:Y:S01]  /*2eb0*/  @P2 CALL.REL.NOINC `(.L_x_21958) ;  /* 0x0000001000002944 */ /* 0x000fe20003c00000 */
[----:B------:R-:W-:Y:S05]  /*2ec0*/  BRA `(.L_x_21959) ;  /* 0xffffdbf000007947 */ /* 0x000fea000383ffff */
.L_x_21958:
[----:B------:R-:W-:Y:S05]  /*2ed0*/  EXIT ;  /* 0x000000000000794d */ /* 0x000fea0003800000 */
.L_x_21946:
[----:B------:R-:W-:Y:S01]  /*2ee0*/  HFMA2.MMA R139, -RZ, RZ, 0, 5.9604644775390625e-08 ;  /* 0x00000001ff8b7435 */ /* 0x000fe200000001ff */
[----:B------:R-:W-:Y:S02]  /*2ef0*/  MOV R78, R79 ;  /* 0x0000004f004e7202 */ /* 0x000fe40000000f00 */
[----:B------:R-:W-:Y:S02]  /*2f00*/  MOV R138, 0x1f ;  /* 0x0000001f008a7802 */ /* 0x000fe40000000f00 */
[----:B------:R-:W-:Y:S02]  /*2f10*/  MOV R141, 0xffffffff ;  /* 0xffffffff008d7802 */ /* 0x000fe40000000f00 */
[----:B------:R-:W-:Y:S02]  /*2f20*/  MOV R76, 0x2f40 ;  /* 0x00002f40004c7802 */ /* 0x000fe40000000f00 */
[----:B------:R-:W-:Y:S05]  /*2f30*/  CALL.REL.NOINC `($__internal_96_$__cuda_sm70_shflsync_bfly_p) ;  /* 0x000008c000007944 */ /* 0x000fea0003c00000 */
[----:B-1----:R-:W-:Y:S01]  /*2f40*/  MOV R76, R139 ;  /* 0x0000008b004c7202 */ /* 0x002fe20000000f00 */
[----:B0-----:R-:W-:Y:S05]  /*2f50*/  BRA `(.L_x_21960) ;  /* 0xffffecd000007947 */ /* 0x001fea000383ffff */
.L_x_21947:
[----:B------:R-:W-:Y:S01]  /*2f60*/  HFMA2.MMA R139, -RZ, RZ, 0, 1.1920928955078125e-07 ;  /* 0x00000002ff8b7435 */ /* 0x000fe200000001ff */
[----:B------:R-:W-:Y:S02]  /*2f70*/  MOV R78, R140 ;  /* 0x0000008c004e7202 */ /* 0x000fe40000000f00 */
[----:B------:R-:W-:-:S02]  /*2f80*/  MOV R138, 0x1f ;  /* 0x0000001f008a7802 */ /* 0x000fc40000000f00 */
[----:B------:R-:W-:Y:S02]  /*2f90*/  MOV R141, 0xffffffff ;  /* 0xffffffff008d7802 */ /* 0x000fe40000000f00 */
[----:B------:R-:W-:Y:S02]  /*2fa0*/  MOV R76, 0x2fc0 ;  /* 0x00002fc0004c7802 */ /* 0x000fe40000000f00 */
[----:B0-----:R-:W-:Y:S05]  /*2fb0*/  CALL.REL.NOINC `($__internal_96_$__cuda_sm70_shflsync_bfly_p) ;  /* 0x0000084000007944 */ /* 0x001fea0003c00000 */
[----:B01----:R-:W-:Y:S01]  /*2fc0*/  FADD.FTZ R78, R140, R139 ;  /* 0x0000008b8c4e7221 */ /* 0x003fe20000010000 */
[----:B------:R-:W-:Y:S01]  /*2fd0*/  HFMA2.MMA R139, -RZ, RZ, 0, 2.384185791015625e-07 ;  /* 0x00000004ff8b7435 */ /* 0x000fe200000001ff */
[----:B------:R-:W-:Y:S02]  /*2fe0*/  MOV R138, 0x1f ;  /* 0x0000001f008a7802 */ /* 0x000fe40000000f00 */
[----:B------:R-:W-:Y:S02]  /*2ff0*/  MOV R141, 0xffffffff ;  /* 0xffffffff008d7802 */ /* 0x000fe40000000f00 */
[----:B------:R-:W-:Y:S02]  /*3000*/  MOV R76, 0x3020 ;  /* 0x00003020004c7802 */ /* 0x000fe40000000f00 */
[----:B------:R-:W-:Y:S05]  /*3010*/  CALL.REL.NOINC `($__internal_96_$__cuda_sm70_shflsync_bfly_p) ;  /* 0x000007e000007944 */ /* 0x000fea0003c00000 */
[----:B01----:R-:W-:Y:S01]  /*3020*/  FADD.FTZ R78, R78, R139 ;  /* 0x0000008b4e4e7221 */ /* 0x003fe20000010000 */
[----:B------:R-:W-:Y:S01]  /*3030*/  HFMA2.MMA R139, -RZ, RZ, 0, 4.76837158203125e-07 ;  /* 0x00000008ff8b7435 */ /* 0x000fe200000001ff */
[----:B------:R-:W-:-:S02]  /*3040*/  MOV R138, 0x1f ;  /* 0x0000001f008a7802 */ /* 0x000fc40000000f00 */
[----:B------:R-:W-:Y:S02]  /*3050*/  MOV R141, 0xffffffff ;  /* 0xffffffff008d7802 */ /* 0x000fe40000000f00 */
[----:B------:R-:W-:Y:S02]  /*3060*/  MOV R76, 0x3080 ;  /* 0x00003080004c7802 */ /* 0x000fe40000000f00 */
[----:B------:R-:W-:Y:S05]  /*3070*/  CALL.REL.NOINC `($__internal_96_$__cuda_sm70_shflsync_bfly_p) ;  /* 0x0000078000007944 */ /* 0x000fea0003c00000 */
[----:B01----:R-:W-:Y:S01]  /*3080*/  FADD.FTZ R78, R78, R139 ;  /* 0x0000008b4e4e7221 */ /* 0x003fe20000010000 */
[----:B------:R-:W-:Y:S01]  /*3090*/  HFMA2.MMA R139, -RZ, RZ, 0, 9.5367431640625e-07 ;  /* 0x00000010ff8b7435 */ /* 0x000fe200000001ff */
[----:B------:R-:W-:Y:S02]  /*30a0*/  MOV R138, 0x1f ;  /* 0x0000001f008a7802 */ /* 0x000fe40000000f00 */
[----:B------:R-:W-:Y:S02]  /*30b0*/  MOV R141, 0xffffffff ;  /* 0xffffffff008d7802 */ /* 0x000fe40000000f00 */
[----:B------:R-:W-:Y:S02]  /*30c0*/  MOV R76, 0x30e0 ;  /* 0x000030e0004c7802 */ /* 0x000fe40000000f00 */
[----:B------:R-:W-:Y:S05]  /*30d0*/  CALL.REL.NOINC `($__internal_96_$__cuda_sm70_shflsync_bfly_p) ;  /* 0x0000072000007944 */ /* 0x000fea0003c00000 */
        /* <DEDUP_REMOVED lines=87> */
[----:B------:R-:W-:Y:S05]  /*3650*/  CALL.REL.NOINC `($__internal_96_$__cuda_sm70_shflsync_bfly_p) ;  /* 0x000001a000007944 */ /* 0x000fea0003c00000 */
[----:B01----:R-:W-:Y:S01]  /*3660*/  FADD.FTZ R78, R78, R139 ;  /* 0x0000008b4e4e7221 */ /* 0x003fe20000010000 */
[----:B------:R-:W-:Y:S01]  /*3670*/  HFMA2.MMA R139, -RZ, RZ, 0, 1.1920928955078125e-07 ;  /* 0x00000002ff8b7435 */ /* 0x000fe200000001ff */
[----:B------:R-:W-:Y:S02]  /*3680*/  MOV R138, 0x1f ;  /* 0x0000001f008a7802 */ /* 0x000fe40000000f00 */
[----:B------:R-:W-:Y:S02]  /*3690*/  MOV R141, 0xffffffff ;  /* 0xffffffff008d7802 */ /* 0x000fe40000000f00 */
[----:B------:R-:W-:Y:S02]  /*36a0*/  MOV R76, 0x36c0 ;  /* 0x000036c0004c7802 */ /* 0x000fe40000000f00 */
[----:B------:R-:W-:Y:S05]  /*36b0*/  CALL.REL.NOINC `($__internal_96_$__cuda_sm70_shflsync_bfly_p) ;  /* 0x0000014000007944 */ /* 0x000fea0003c00000 */
[----:B01----:R-:W-:Y:S01]  /*36c0*/  FADD.FTZ R78, R78, R139 ;  /* 0x0000008b4e4e7221 */ /* 0x003fe20000010000 */
[----:B------:R-:W-:Y:S01]  /*36d0*/  HFMA2.MMA R139, -RZ, RZ, 0, 2.384185791015625e-07 ;  /* 0x00000004ff8b7435 */ /* 0x000fe200000001ff */
[----:B------:R-:W-:Y:S02]  /*36e0*/  MOV R138, 0x1f ;  /* 0x0000001f008a7802 */ /* 0x000fe40000000f00 */
[----:B------:R-:W-:-:S02]  /*36f0*/  MOV R141, 0xffffffff ;  /* 0xffffffff008d7802 */ /* 0x000fc40000000f00 */
[----:B------:R-:W-:Y:S02]  /*3700*/  MOV R76, 0x3720 ;  /* 0x00003720004c7802 */ /* 0x000fe40000000f00 */
[----:B------:R-:W-:Y:S05]  /*3710*/  CALL.REL.NOINC `($__internal_96_$__cuda_sm70_shflsync_bfly_p) ;  /* 0x000000e000007944 */ /* 0x000fea0003c00000 */
[----:B01----:R-:W-:Y:S01]  /*3720*/  FADD.FTZ R78, R78, R139 ;  /* 0x0000008b4e4e7221 */ /* 0x003fe20000010000 */
[----:B------:R-:W-:Y:S01]  /*3730*/  HFMA2.MMA R139, -RZ, RZ, 0, 4.76837158203125e-07 ;  /* 0x00000008ff8b7435 */ /* 0x000fe200000001ff */
[----:B------:R-:W-:Y:S02]  /*3740*/  MOV R138, 0x1f ;  /* 0x0000001f008a7802 */ /* 0x000fe40000000f00 */
[----:B------:R-:W-:Y:S02]  /*3750*/  MOV R141, 0xffffffff ;  /* 0xffffffff008d7802 */ /* 0x000fe40000000f00 */
[----:B------:R-:W-:Y:S02]  /*3760*/  MOV R76, 0x3780 ;  /* 0x00003780004c7802 */ /* 0x000fe40000000f00 */
[----:B------:R-:W-:Y:S05]  /*3770*/  CALL.REL.NOINC `($__internal_96_$__cuda_sm70_shflsync_bfly_p) ;  /* 0x0000008000007944 */ /* 0x000fea0003c00000 */
[----:B-1----:R-:W-:Y:S01]  /*3780*/  FADD.FTZ R136, R78, R139 ;  /* 0x0000008b4e887221 */ /* 0x002fe20000010000 */
[----:B------:R-:W-:Y:S01]  /*3790*/  HFMA2.MMA R139, -RZ, RZ, 0, 9.5367431640625e-07 ;  /* 0x00000010ff8b7435 */ /* 0x000fe200000001ff */
[----:B0-----:R-:W-:Y:S02]  /*37a0*/  MOV R138, 0x1f ;  /* 0x0000001f008a7802 */ /* 0x001fe40000000f00 */
[----:B------:R-:W-:-:S02]  /*37b0*/  MOV R141, 0xffffffff ;  /* 0xffffffff008d7802 */ /* 0x000fc40000000f00 */
[----:B------:R-:W-:Y:S02]  /*37c0*/  MOV R78, R136 ;  /* 0x00000088004e7202 */ /* 0x000fe40000000f00 */
[----:B------:R-:W-:Y:S02]  /*37d0*/  MOV R76, 0x37f0 ;  /* 0x000037f0004c7802 */ /* 0x000fe40000000f00 */
[----:B------:R-:W-:Y:S05]  /*37e0*/  CALL.REL.NOINC `($__internal_96_$__cuda_sm70_shflsync_bfly_p) ;  /* 0x0000001000007944 */ /* 0x000fea0003c00000 */
[----:B01----:R-:W-:Y:S05]  /*37f0*/  BRA `(.L_x_21961) ;  /* 0xffffea8000007947 */ /* 0x003fea000383ffff */
        .weak           $__internal_96_$__cuda_sm70_shflsync_bfly_p
        .type           $__internal_96_$__cuda_sm70_shflsync_bfly_p,@function
        .size           $__internal_96_$__cuda_sm70_shflsync_bfly_p,(.L_x_36184 - $__internal_96_$__cuda_sm70_shflsync_bfly_p)
$__internal_96_$__cuda_sm70_shflsync_bfly_p:
[----:B------:R-:W-:Y:S01]  /*3800*/  HFMA2.MMA R77, -RZ, RZ, 0, 0 ;  /* 0x00000000ff4d7435 */ /* 0x000fe200000001ff */
[----:B------:R-:W-:Y:S04]  /*3810*/  WARPSYNC R141 ;  /* 0x0000008d00007348 */ /* 0x000fe80003800000 */
[----:B------:R0:W1:Y:S01]  /*3820*/  SHFL.BFLY PT, R139, R78, R139, R138 ;  /* 0x0c00008b4e8b7389 */ /* 0x00006200000e008a */
[----:B------:R-:W-:Y:S05]  /*3830*/  RET.REL.NODEC R76 `(_ZN10layer_norm13ln_fwd_kernelINS_13Kernel_traitsI6__halfS2_fS2_fjLj1280ELj1ELj4ELj1ELj16ENS_18Kernel_traits_baseILj1280ES2_S2_fS2_fjLj128EEEEELb0ELb0ELb0ELb0EEEvNS_9FwdParamsE) ;  /* 0xffffc7c04c007950 */ /* 0x000fea0003c3ffff */
.L_x_21962:
        /* <DEDUP_REMOVED lines=12> */
.L_x_36184:


//--------------------- .text._ZN10layer_norm13ln_fwd_kernelINS_13Kernel_traitsI6__halfS2_fS2_fjLj1280ELj1ELj4ELj1ELj16ENS_18Kernel_traits_baseILj1280ES2_S2_fS2_fjLj128EEEEELb0ELb0ELb0ELb1EEEvNS_9FwdParamsE --------------------------
	.section	.text._ZN10layer_norm13ln_fwd_kernelINS_13Kernel_traitsI6__halfS2_fS2_fjLj1280ELj1ELj4ELj1ELj16ENS_18Kernel_traits_baseILj1280ES2_S2_fS2_fjLj128EEEEELb0ELb0ELb0ELb1EEEvNS_9FwdParamsE,"ax",@progbits
	.sectioninfo	@"SHI_REGISTERS=128"
	.align	128
        .global         _ZN10layer_norm13ln_fwd_kernelINS_13Kernel_traitsI6__halfS2_fS2_fjLj1280ELj1ELj4ELj1ELj16ENS_18Kernel_traits_baseILj1280ES2_S2_fS2_fjLj128EEEEELb0ELb0ELb0ELb1EEEvNS_9FwdParamsE
        .type           _ZN10layer_norm13ln_fwd_kernelINS_13Kernel_traitsI6__halfS2_fS2_fjLj1280ELj1ELj4ELj1ELj16ENS_18Kernel_traits_baseILj1280ES2_S2_fS2_fjLj128EEEEELb0ELb0ELb0ELb1EEEvNS_9FwdParamsE,@function
        .size           _ZN10layer_norm13ln_fwd_kernelINS_13Kernel_traitsI6__halfS2_fS2_fjLj1280ELj1ELj4ELj1ELj16ENS_18Kernel_traits_baseILj1280ES2_S2_fS2_fjLj128EEEEELb0ELb0ELb0ELb1EEEvNS_9FwdParamsE,(.L_x_36185 - _ZN10layer_norm13ln_fwd_kernelINS_13Kernel_traitsI6__halfS2_fS2_fjLj1280ELj1ELj4ELj1ELj16ENS_18Kernel_traits_baseILj1280ES2_S2_fS2_fjLj128EEEEELb0ELb0ELb0ELb1EEEvNS_9FwdParamsE)
        .other          _ZN10layer_norm13ln_fwd_kernelINS_13Kernel_traitsI6__halfS2_fS2_fjLj1280ELj1ELj4ELj1ELj16ENS_18Kernel_traits_baseILj1280ES2_S2_fS2_fjLj128EEEEELb0ELb0ELb0ELb1EEEvNS_9FwdParamsE,@"STO_CUDA_ENTRY STV_DEFAULT"
_ZN10layer_norm13ln_fwd_kernelINS_13Kernel_traitsI6__halfS2_fS2_fjLj1280ELj1ELj4ELj1ELj16ENS_18Kernel_traits_baseILj1280ES2_S2_fS2_fjLj128EEEEELb0ELb0ELb0ELb1EEEvNS_9FwdParamsE:
.text._ZN10layer_norm13ln_fwd_kernelINS_13Kernel_traitsI6__halfS2_fS2_fjLj1280ELj1ELj4ELj1ELj16ENS_18Kernel_traits_baseILj1280ES2_S2_fS2_fjLj128EEEEELb0ELb0ELb0ELb1EEEvNS_9FwdParamsE:
        /* <DEDUP_REMOVED lines=32> */
[----:B------:R-:W-:-:S02]  /*0200*/  HADD2.F32 R98, -RZ, R8.H0_H0 ;  /* 0x20000008ff627230 */ /* 0x000fc40000004100 */
[----:B------:R-:W-:Y:S01]  /*0210*/  HADD2.F32 R97, -RZ, R8.H1_H1 ;  /* 0x30000008ff617230 */ /* 0x000fe20000004100 */
[----:B------:R0:W5:Y:S01]  /*0220*/  LDG.E.128 R24, [R4.64+0x200] ;  /* 0x0002000404187981 */ /* 0x000162000c1e1d00 */
[--C-:B------:R-:W-:Y:S02]  /*0230*/  HADD2.F32 R96, -RZ, R9.reuse.H0_H0 ;  /* 0x20000009ff607230 */ /* 0x100fe40000004100 */
[----:B------:R-:W-:Y:S01]  /*0240*/  HADD2.F32 R95, -RZ, R9.H1_H1 ;  /* 0x30000009ff5f7230 */ /* 0x000fe20000004100 */
[----:B------:R0:W5:Y:S01]  /*0250*/  LDG.E.128 R28, [R4.64+0x400] ;  /* 0x00040004041c7981 */ /* 0x000162000c1e1d00 */
[--C-:B------:R-:W-:Y:S02]  /*0260*/  HADD2.F32 R0, -RZ, R10.reuse.H0_H0 ;  /* 0x2000000aff007230 */ /* 0x100fe40000004100 */
[----:B------:R-:W-:Y:S01]  /*0270*/  HADD2.F32 R2, -RZ, R10.H1_H1 ;  /* 0x3000000aff027230 */ /* 0x000fe20000004100 */
[----:B------:R0:W5:Y:S01]  /*0280*/  LDG.E.128 R32, [R4.64+0x600] ;  /* 0x0006000404207981 */ /* 0x000162000c1e1d00 */
[----:B------:R-:W-:-:S03]  /*0290*/  HADD2.F32 R3, -RZ, R11.H0_H0 ;  /* 0x2000000bff037230 */ /* 0x000fc60000004100 */
[----:B------:R0:W5:Y:S01]  /*02a0*/  LDG.E.128 R36, [R4.64+0x800] ;  /* 0x0008000404247981 */ /* 0x000162000c1e1d00 */
[----:B------:R-:W-:Y:S01]  /*02b0*/  HADD2.F32 R6, -RZ, R44.H1_H1 ;  /* 0x3000002cff067230 */ /* 0x000fe20000004100 */
[----:B------:R-:W-:Y:S01]  /*02c0*/  ULDC.U8 UR6, c[0x0][0x1f0] ;  /* 0x00007c0000067ab9 */ /* 0x000fe20000000000 */
[--C-:B------:R-:W-:Y:S02]  /*02d0*/  HADD2.F32 R7, -RZ, R45.reuse.H0_H0 ;  /* 0x2000002dff077230 */ /* 0x100fe40000004100 */
[----:B------:R-:W-:Y:S02]  /*02e0*/  HADD2.F32 R8, -RZ, R45.H1_H1 ;  /* 0x3000002dff087230 */ /* 0x000fe40000004100 */
[--C-:B------:R-:W-:Y:S02]  /*02f0*/  HADD2.F32 R9, -RZ, R46.reuse.H0_H0 ;  /* 0x2000002eff097230 */ /* 0x100fe40000004100 */
[----:B------:R-:W-:Y:S02]  /*0300*/  HADD2.F32 R10, -RZ, R46.H1_H1 ;  /* 0x3000002eff0a7230 */ /* 0x000fe40000004100 */
[----:B0-----:R-:W-:-:S02]  /*0310*/  HADD2.F32 R4, -RZ, R11.H1_H1 ;  /* 0x3000000bff047230 */ /* 0x001fc40000004100 */
[----:B------:R-:W-:Y:S02]  /*0320*/  HADD2.F32 R5, -RZ, R44.H0_H0 ;  /* 0x2000002cff057230 */ /* 0x000fe40000004100 */
        /* <DEDUP_REMOVED lines=26> */
.L_x_21966:
        /* <DEDUP_REMOVED lines=25> */
[----:B--2---:R-:W-:Y:S01]  /*0660*/  @P1 HADD2.F32 R124, -RZ, R18.H0_H0 ;  /* 0x20000012ff7c1230 */ /* 0x004fe20000004100 */
[----:B------:R-:W-:Y:S01]  /*0670*/  ISETP.NE.AND.EX P1, PT, RZ, c[0x0][0x184], PT, P2 ;  /* 0x00006100ff007a0c */ /* 0x000fe20003f25320 */
[--C-:B---3--:R-:W-:Y:S02]  /*0680*/  HADD2.F32 R53, -RZ, R14.reuse.H0_H0 ;  /* 0x2000000eff357230 */ /* 0x108fe40000004100 */
[----:B------:R-:W-:Y:S02]  /*0690*/  HADD2.F32 R51, -RZ, R13.H0_H0 ;  /* 0x2000000dff337230 */ /* 0x000fe40000004100 */
[----:B------:R-:W-:Y:S02]  /*06a0*/  HADD2.F32 R55, -RZ, R14.H1_H1 ;  /* 0x3000000eff377230 */ /* 0x000fe40000004100 */
[----:B0-----:R-:W-:Y:S02]  /*06b0*/  HADD2.F32 R17, -RZ, R15.H0_H0 ;  /* 0x2000000fff117230 */ /* 0x001fe40000004100 */
[----:B------:R-:W-:-:S02]  /*06c0*/  HADD2.F32 R19, -RZ, R12.H0_H0 ;  /* 0x2000000cff137230 */ /* 0x000fc40000004100 */
[----:B------:R-:W-:Y:S02]  /*06d0*/  HADD2.F32 R49, -RZ, R12.H1_H1 ;  /* 0x3000000cff317230 */ /* 0x000fe40000004100 */
[----:B------:R-:W-:Y:S02]  /*06e0*/  HADD2.F32 R13, -RZ, R13.H1_H1 ;  /* 0x3000000dff0d7230 */ /* 0x000fe40000004100 */
[----:B------:R-:W-:Y:S01]  /*06f0*/  HADD2.F32 R15, -RZ, R15.H1_H1 ;  /* 0x3000000fff0f7230 */ /* 0x000fe20000004100 */
        /* <DEDUP_REMOVED lines=20> */
[----:B------:R-:W-:-:S02]  /*0840*/  MOV R16, R40 ;  /* 0x0000002800107202 */ /* 0x000fc40000000f00 */
[----:B------:R-:W-:Y:S02]  /*0850*/  MOV R17, R41 ;  /* 0x0000002900117202 */ /* 0x000fe40000000f00 */
        /* <DEDUP_REMOVED lines=10> */
[--C-:B0-----:R-:W-:Y:S02]  /*0900*/  HADD2.F32 R59, -RZ, R12.reuse.H0_H0 ;  /* 0x2000000cff3b7230 */ /* 0x101fe40000004100 */
[----:B------:R-:W-:Y:S02]  /*0910*/  HADD2.F32 R61, -RZ, R12.H1_H1 ;  /* 0x3000000cff3d7230 */ /* 0x000fe40000004100 */
[----:B------:R-:W-:Y:S02]  /*0920*/  HADD2.F32 R63, -RZ, R13.H0_H0 ;  /* 0x2000000dff3f7230 */ /* 0x000fe40000004100 */
[----:B------:R-:W-:Y:S02]  /*0930*/  HADD2.F32 R71, -RZ, R15.H0_H0 ;  /* 0x2000000fff477230 */ /* 0x000fe40000004100 */
[----:B------:R-:W-:-:S02]  /*0940*/  HADD2.F32 R13, -RZ, R13.H1_H1 ;  /* 0x3000000dff0d7230 */ /* 0x000fc40000004100 */
[--C-:B------:R-:W-:Y:S02]  /*0950*/  HADD2.F32 R65, -RZ, R14.reuse.H0_H0 ;  /* 0x2000000eff417230 */ /* 0x100fe40000004100 */
[----:B------:R-:W-:Y:S02]  /*0960*/  HADD2.F32 R69, -RZ, R14.H1_H1 ;  /* 0x3000000eff457230 */ /* 0x000fe40000004100 */
[----:B------:R-:W-:Y:S01]  /*0970*/  HADD2.F32 R15, -RZ, R15.H1_H1 ;  /* 0x3000000fff0f7230 */ /* 0x000fe20000004100 */
[-C--:B-1----:R-:W-:Y:S02]  /*0980*/  FMUL.FTZ R56, R59, R124.reuse ;  /* 0x0000007c3b387220 */ /* 0x082fe40000410000 */
        /* <DEDUP_REMOVED lines=32> */
[--C-:B0-----:R-:W-:Y:S02]  /*0b90*/  HADD2.F32 R67, -RZ, R12.reuse.H0_H0 ;  /* 0x2000000cff437230 */ /* 0x101fe40000004100 */
[----:B------:R-:W-:Y:S02]  /*0ba0*/  HADD2.F32 R69, -RZ, R12.H1_H1 ;  /* 0x3000000cff457230 */ /* 0x000fe40000004100 */
[----:B------:R-:W-:Y:S02]  /*0bb0*/  HADD2.F32 R71, -RZ, R13.H0_H0 ;  /* 0x2000000dff477230 */ /* 0x000fe40000004100 */
[----:B------:R-:W-:-:S02]  /*0bc0*/  HADD2.F32 R79, -RZ, R15.H0_H0 ;  /* 0x2000000fff4f7230 */ /* 0x000fc40000004100 */
[----:B------:R-:W-:Y:S02]  /*0bd0*/  HADD2.F32 R13, -RZ, R13.H1_H1 ;  /* 0x3000000dff0d7230 */ /* 0x000fe40000004100 */
[--C-:B------:R-:W-:Y:S02]  /*0be0*/  HADD2.F32 R75, -RZ, R14.reuse.H0_H0 ;  /* 0x2000000eff4b7230 */ /* 0x100fe40000004100 */
[----:B------:R-:W-:Y:S02]  /*0bf0*/  HADD2.F32 R77, -RZ, R14.H1_H1 ;  /* 0x3000000eff4d7230 */ /* 0x000fe40000004100 */
[----:B------:R-:W-:Y:S01]  /*0c00*/  HADD2.F32 R15, -RZ, R15.H1_H1 ;  /* 0x3000000fff0f7230 */ /* 0x000fe20000004100 */
[-C--:B-1----:R-:W-:Y:S02]  /*0c10*/  FMUL.FTZ R64, R67, R124.reuse ;  /* 0x0000007c43407220 */ /* 0x082fe40000410000 */
        /* <DEDUP_REMOVED lines=30> */
[----:B------:R-:W-:-:S05]  /*0e00*/  IADD3 R122, R116, 0x80, RZ ;  /* 0x00000080747a7810 */ /* 0x000fca0007ffe0ff */
[----:B------:R-:W-:Y:S01]  /*0e10*/  IMAD.WIDE.U32 R84, R122, R85, c[0x0][0x170] ;  /* 0x00005c007a547625 */ /* 0x000fe200078e0055 */
[--C-:B0-----:R-:W-:Y:S02]  /*0e20*/  HADD2.F32 R73, -RZ, R12.reuse.H0_H0 ;  /* 0x2000000cff497230 */ /* 0x101fe40000004100 */
[----:B------:R-:W-:Y:S02]  /*0e30*/  HADD2.F32 R77, -RZ, R12.H1_H1 ;  /* 0x3000000cff4d7230 */ /* 0x000fe40000004100 */
[----:B------:R-:W-:Y:S02]  /*0e40*/  HADD2.F32 R79, -RZ, R13.H0_H0 ;  /* 0x2000000dff4f7230 */ /* 0x000fe40000004100 */
[----:B------:R-:W-:Y:S02]  /*0e50*/  HADD2.F32 R87, -RZ, R14.H0_H0 ;  /* 0x2000000eff577230 */ /* 0x000fe40000004100 */
[----:B------:R-:W-:Y:S02]  /*0e60*/  HADD2.F32 R78, -RZ, R15.H0_H0 ;  /* 0x2000000fff4e7230 */ /* 0x000fe40000004100 */
[----:B------:R-:W-:-:S02]  /*0e70*/  HADD2.F32 R13, -RZ, R13.H1_H1 ;  /* 0x3000000dff0d7230 */ /* 0x000fc40000004100 */
[----:B------:R-:W-:Y:S02]  /*0e80*/  HADD2.F32 R14, -RZ, R14.H1_H1 ;  /* 0x3000000eff0e7230 */ /* 0x000fe40000004100 */
[----:B------:R-:W-:Y:S01]  /*0e90*/  HADD2.F32 R15, -RZ, R15.H1_H1 ;  /* 0x3000000fff0f7230 */ /* 0x000fe20000004100 */
[-C--:B------:R-:W-:Y:S02]  /*0ea0*/  FMUL.FTZ R72, R73, R124.reuse ;  /* 0x0000007c49487220 */ /* 0x080fe40000410000 */
[-C--:B------:R-:W-:Y:S02]  /*0eb0*/  FMUL.FTZ R73, R77, R124.reuse ;  /* 0x0000007c4d497220 */ /* 0x080fe40000410000 */
[-C--:B-1----:R-:W-:Y:S02]  /*0ec0*/  FMUL.FTZ R74, R79, R124.reuse ;  /* 0x0000007c4f4a7220 */ /* 0x082fe40000410000 */
[-C--:B------:R-:W-:Y:S02]  /*0ed0*/  FMUL.FTZ R75, R13, R124.reuse ;  /* 0x0000007c0d4b7220 */ /* 0x080fe40000410000 */
[----:B------:R-:W-:-:S02]  /*0ee0*/  FMUL.FTZ R76, R87, R124 ;  /* 0x0000007c574c7220 */ /* 0x000fc40000410000 */
[-C--:B------:R-:W-:Y:S02]  /*0ef0*/  FMUL.FTZ R77, R14, R124.reuse ;  /* 0x0000007c0e4d7220 */ /* 0x080fe40000410000 */
[-C--:B------:R-:W-:Y:S02]  /*0f00*/  FMUL.FTZ R78, R78, R124.reuse ;  /* 0x0000007c4e4e7220 */ /* 0x080fe40000410000 */
[----:B------:R-:W-:Y:S02]  /*0f10*/  FMUL.FTZ R79, R15, R124 ;  /* 0x0000007c0f4f7220 */ /* 0x000fe40000410000 */
[----:B--2---:R-:W-:Y:S02]  /*0f20*/  @P1 FADD.FTZ R72, R16, R72 ;  /* 0x0000004810481221 */ /* 0x004fe40000010000 */
[----:B------:R-:W-:Y:S02]  /*0f30*/  @P1 FADD.FTZ R73, R17, R73 ;  /* 0x0000004911491221 */ /* 0x000fe40000010000 */
[----:B------:R-:W-:-:S02]  /*0f40*/  @P1 FADD.FTZ R74, R18, R74 ;  /* 0x0000004a124a1221 */ /* 0x000fc40000010000 */
[----:B------:R-:W-:Y:S02]  /*0f50*/  @P1 FADD.FTZ R75, R19, R75 ;  /* 0x0000004b134b1221 */ /* 0x000fe40000010000 */
[----:B---3--:R-:W-:Y:S02]  /*0f60*/  @P1 FADD.FTZ R76, R80, R76 ;  /* 0x0000004c504c1221 */ /* 0x008fe40000010000 */
[----:B------:R-:W-:Y:S02]  /*0f70*/  @P1 FADD.FTZ R77, R81, R77 ;  /* 0x0000004d514d1221 */ /* 0x000fe40000010000 */
[----:B------:R-:W-:Y:S02]  /*0f80*/  @P1 FADD.FTZ R78, R82, R78 ;  /* 0x0000004e524e1221 */ /* 0x000fe40000010000 */
[----:B------:R-:W-:Y:S02]  /*0f90*/  @P1 FADD.FTZ R79, R83, R79 ;  /* 0x0000004f534f1221 */ /* 0x000fe40000010000 */
[----:B------:R-:W-:Y:S01]  /*0fa0*/  IMAD.WIDE.U32 R12, R123, R121, c[0x0][0x188] ;  /* 0x000062007b0c7625 */ /* 0x000fe200078e0079 */
[----:B------:R-:W-:-:S02]  /*0fb0*/  @P0 MOV R40, R16 ;  /* 0x0000001000280202 */ /* 0x000fc40000000f00 */
[----:B------:R-:W-:Y:S01]  /*0fc0*/  @P0 MOV R41, R17 ;  /* 0x0000001100290202 */ /* 0x000fe20000000f00 */
[----:B------:R-:W-:Y:S01]  /*0fd0*/  @P0 IMAD.WIDE.U32 R14, R123, R122, c[0x0][0x180] ;  /* 0x000060007b0e0625 */ /* 0x000fe200078e007a */
[----:B------:R-:W-:Y:S01]  /*0fe0*/  @P0 MOV R42, R18 ;  /* 0x00000012002a0202 */ /* 0x000fe20000000f00 */
[----:B------:R-:W-:Y:S01]  /*0ff0*/  STG.E.128 [R12.64], R72 ;  /* 0x000000480c007986 */ /* 0x000fe2000c101d04 */
[----:B------:R-:W-:-:S03]  /*1000*/  @P0 MOV R43, R19 ;  /* 0x00000013002b0202 */ /* 0x000fc60000000f00 */
[----:B------:R0:W-:Y:S04]  /*1010*/  STG.E.128 [R12.64+0x10], R76 ;  /* 0x0000104c0c007986 */ /* 0x0001e8000c101d04 */
[----:B------:R-:W2:Y:S04]  /*1020*/  LDG.E.128 R84, [R84.64] ;  /* 0x0000000454547981 */ /* 0x000ea8000c1e1d00 */
[----:B------:R1:W3:Y:S01]  /*1030*/  @P0 LDG.E.128 R40, [R14.64] ;  /* 0x000000040e280981 */ /* 0x0002e2000c1e1d00 */
[----:B------:R-:W-:Y:S02]  /*1040*/  @P0 MOV R44, R80 ;  /* 0x00000050002c0202 */ /* 0x000fe40000000f00 */
[----:B------:R-:W-:-:S02]  /*1050*/  @P0 MOV R45, R81 ;  /* 0x00000051002d0202 */ /* 0x000fc40000000f00 */
[----:B------:R-:W-:Y:S02]  /*1060*/  @P0 MOV R46, R82 ;  /* 0x00000052002e0202 */ /* 0x000fe40000000f00 */
[----:B------:R-:W-:-:S06]  /*1070*/  @P0 MOV R47, R83 ;  /* 0x00000053002f0202 */ /* 0x000fcc0000000f00 */
[----:B------:R1:W4:Y:S01]  /*1080*/  @P0 LDG.E.128 R44, [R14.64+0x10] ;  /* 0x000010040e2c0981 */ /* 0x000322000c1e1d00 */
[----:B------:R-:W-:Y:S01]  /*1090*/  ISETP.NE.AND P2, PT, R125, RZ, PT ;  /* 0x000000ff7d00720c */ /* 0x000fe20003f45270 */
[--C-:B--2---:R-:W-:Y:S02]  /*10a0*/  HADD2.F32 R125, -RZ, R85.reuse.H0_H0 ;  /* 0x20000055ff7d7230 */ /* 0x104fe40000004100 */
[----:B-1----:R-:W-:Y:S01]  /*10b0*/  HADD2.F32 R15, -RZ, R85.H1_H1 ;  /* 0x30000055ff0f7230 */ /* 0x002fe20000004100 */
[----:B---3--:R-:W-:Y:S02]  /*10c0*/  @P0 MOV R18, R42 ;  /* 0x0000002a00120202 */ /* 0x008fe40000000f00 */
[-C--:B------:R-:W-:Y:S01]  /*10d0*/  FMUL.FTZ R14, R125, R124.reuse ;  /* 0x0000007c7d0e7220 */ /* 0x080fe20000410000 */
[----:B------:R-:W-:Y:S01]  /*10e0*/  @P0 MOV R19, R43 ;  /* 0x0000002b00130202 */ /* 0x000fe20000000f00 */
[----:B------:R-:W-:Y:S02]  /*10f0*/  FMUL.FTZ R15, R15, R124 ;  /* 0x0000007c0f0f7220 */ /* 0x000fe40000410000 */
[----:B------:R-:W-:-:S02]  /*1100*/  @P1 FADD.FTZ R14, R14, R18 ;  /* 0x000000120e0e1221 */ /* 0x000fc40000010000 */
[----:B------:R-:W-:Y:S02]  /*1110*/  FADD.FTZ R18, RZ, R48 ;  /* 0x00000030ff127221 */ /* 0x000fe40000010000 */
[----:B------:R-:W-:Y:S02]  /*1120*/  @P1 FADD.FTZ R15, R15, R19 ;  /* 0x000000130f0f1221 */ /* 0x000fe40000010000 */
[----:B------:R-:W-:Y:S01]  /*1130*/  FADD.FTZ R19, R49, R18 ;  /* 0x0000001231137221 */ /* 0x000fe20000010000 */
[----:B0-----:R-:W-:-:S03]  /*1140*/  HADD2.F32 R13, -RZ, R84.H0_H0 ;  /* 0x20000054ff0d7230 */ /* 0x001fc60000004100 */
[----:B------:R-:W-:Y:S02]  /*1150*/  FADD.FTZ R18, R50, R19 ;  /* 0x0000001332127221 */ /* 0x000fe40000010000 */
[----:B------:R-:W-:Y:S02]  /*1160*/  FMUL.FTZ R12, R13, R124 ;  /* 0x0000007c0d0c7220 */ /* 0x000fe40000410000 */
[----:B------:R-:W-:Y:S01]  /*1170*/  FADD.FTZ R19, R51, R18 ;  /* 0x0000001233137221 */ /* 0x000fe20000010000 */
[----:B------:R-:W-:-:S03]  /*1180*/  HADD2.F32 R13, -RZ, R84.H1_H1 ;  /* 0x30000054ff0d7230 */ /* 0x000fc60000004100 */
[----:B------:R-:W-:Y:S01]  /*1190*/  FADD.FTZ R18, R52, R19 ;  /* 0x0000001334127221 */ /* 0x000fe20000010000 */
[----:B------:R-:W-:Y:S01]  /*11a0*/  @P0 MOV R17, R41 ;  /* 0x0000002900110202 */ /* 0x000fe20000000f00 */
[----:B------:R-:W-:Y:S02]  /*11b0*/  FMUL.FTZ R13, R13, R124 ;  /* 0x0000007c0d0d7220 */ /* 0x000fe40000410000 */
[----:B------:R-:W-:Y:S01]  /*11c0*/  FADD.FTZ R19, R53, R18 ;  /* 0x0000001235137221 */ /* 0x000fe20000010000 */
[--C-:B------:R-:W-:Y:S01]  /*11d0*/  HADD2.F32 R125, -RZ, R87.reuse.H0_H0 ;  /* 0x20000057ff7d7230 */ /* 0x100fe20000004100 */
[----:B------:R-:W-:Y:S01]  /*11e0*/  @P1 FADD.FTZ R13, R13, R17 ;  /* 0x000000110d0d1221 */ /* 0x000fe20000010000 */
[--C-:B------:R-:W-:Y:S01]  /*11f0*/  HADD2.F32 R17, -RZ, R86.reuse.H0_H0 ;  /* 0x20000056ff117230 */ /* 0x100fe20000004100 */
[----:B------:R-:W-:Y:S01]  /*1200*/  FADD.FTZ R18, R54, R19 ;  /* 0x0000001336127221 */ /* 0x000fe20000010000 */
[----:B------:R-:W-:Y:S02]  /*1210*/  HADD2.F32 R85, -RZ, R86.H1_H1 ;  /* 0x30000056ff557230 */ /* 0x000fe40000004100 */
[----:B------:R-:W-:Y:S01]  /*1220*/  HADD2.F32 R87, -RZ, R87.H1_H1 ;  /* 0x30000057ff577230 */ /* 0x000fe20000004100 */
[----:B------:R-:W-:Y:S01]  /*1230*/  @P0 MOV R16, R40 ;  /* 0x0000002800100202 */ /* 0x000fe20000000f00 */
[----:B------:R-:W-:Y:S01]  /*1240*/  FADD.FTZ R19, R55, R18 ;  /* 0x0000001237137221 */ /* 0x000fe20000010000 */
[----:B----4-:R-:W-:Y:S01]  /*1250*/  @P0 MOV R80, R44 ;  /* 0x0000002c00500202 */ /* 0x010fe20000000f00 */
[-C--:B------:R-:W-:Y:S01]  /*1260*/  FMUL.FTZ R84, R17, R124.reuse ;  /* 0x0000007c11547220 */ /* 0x080fe20000410000 */
[----:B------:R-:W-:Y:S01]  /*1270*/  @P0 MOV R81, R45 ;  /* 0x0000002d00510202 */ /* 0x000fe20000000f00 */
[----:B------:R-:W-:Y:S01]  /*1280*/  FMUL.FTZ R85, R85, R124 ;  /* 0x0000007c55557220 */ /* 0x000fe20000410000 */
[----:B------:R-:W-:Y:S01]  /*1290*/  @P0 MOV R82, R46 ;  /* 0x0000002e00520202 */ /* 0x000fe20000000f00 */
[-C--:B------:R-:W-:Y:S01]  /*12a0*/  FMUL.FTZ R86, R125, R124.reuse ;  /* 0x0000007c7d567220 */ /* 0x080fe20000410000 */
[----:B------:R-:W-:Y:S01]  /*12b0*/  @P0 MOV R83, R47 ;  /* 0x0000002f00530202 */ /* 0x000fe20000000f00 */
[----:B------:R-:W-:-:S02]  /*12c0*/  FMUL.FTZ R87, R87, R124 ;  /* 0x0000007c57577220 */ /* 0x000fc40000410000 */
[----:B------:R-:W-:Y:S02]  /*12d0*/  FADD.FTZ R18, R56, R19 ;  /* 0x0000001338127221 */ /* 0x000fe40000010000 */
[----:B------:R-:W-:Y:S02]  /*12e0*/  @P1 FADD.FTZ R12, R12, R16 ;  /* 0x000000100c0c1221 */ /* 0x000fe40000010000 */
[----:B------:R-:W-:Y:S02]  /*12f0*/  @P1 FADD.FTZ R84, R84, R80 ;  /* 0x0000005054541221 */ /* 0x000fe40000010000 */
[----:B------:R-:W-:Y:S02]  /*1300*/  @P1 FADD.FTZ R85, R85, R81 ;  /* 0x0000005155551221 */ /* 0x000fe40000010000 */
[----:B------:R-:W-:Y:S02]  /*1310*/  @P1 FADD.FTZ R86, R86, R82 ;  /* 0x0000005256561221 */ /* 0x000fe40000010000 */
[----:B------:R-:W-:-:S02]  /*1320*/  @P1 FADD.FTZ R87, R87, R83 ;  /* 0x0000005357571221 */ /* 0x000fc40000010000 */
[----:B------:R-:W-:-:S04]  /*1330*/  IMAD.WIDE.U32 R16, R123, R122, c[0x0][0x188] ;  /* 0x000062007b107625 */ /* 0x000fc800078e007a */
[----:B------:R-:W-:Y:S01]  /*1340*/  FADD.FTZ R19, R57, R18 ;  /* 0x0000001239137221 */ /* 0x000fe20000010000 */
[----:B------:R-:W-:Y:S04]  /*1350*/  STG.E.128 [R16.64], R12 ;  /* 0x0000000c10007986 */ /* 0x000fe8000c101d04 */
[----:B------:R0:W-:Y:S02]  /*1360*/  STG.E.128 [R16.64+0x10], R84 ;  /* 0x0000105410007986 */ /* 0x0001e4000c101d04 */
        /* <DEDUP_REMOVED lines=32> */
.L_x_21967:
        /* <DEDUP_REMOVED lines=100> */
.L_x_21968:
[----:B------:R-:W-:Y:S01]  /*1bb0*/  FMUL.FTZ R17, R83, R83 ;  /* 0x0000005353117220 */ /* 0x000fe20000410000 */
[----:B------:R-:W-:Y:S01]  /*1bc0*/  ISETP.NE.AND P0, PT, RZ, UR6, PT ;  /* 0x00000006ff007c0c */ /* 0x000fe2000bf05270 */
[----:B-1----:R-:W-:Y:S01]  /*1bd0*/  FADD.FTZ R19, R19, R18 ;  /* 0x0000001213137221 */ /* 0x002fe20000010000 */
[----:B------:R-:W-:Y:S01]  /*1be0*/  MOV R16, c[0x0][0x1e0] ;  /* 0x0000780000107a02 */ /* 0x000fe20000000f00 */
[----:B------:R-:W-:Y:S01]  /*1bf0*/  HFMA2.MMA R81, -RZ, RZ, 0, 2.384185791015625e-07 ;  /* 0x00000004ff517435 */ /* 0x000fe200000001ff */
[----:B------:R-:W-:Y:S02]  /*1c00*/  FSEL R17, R17, RZ, P0 ;  /* 0x000000ff11117208 */ /* 0x000fe40000000000 */
[----:B------:R-:W-:Y:S01]  /*1c10*/  MOV R123, 0x10 ;  /* 0x00000010007b7802 */ /* 0x000fe20000000f00 */
        /* <DEDUP_REMOVED lines=8> */
[--C-:B------:R-:W-:Y:S01]  /*1ca0*/  FADD.FTZ R80, R51, -R16.reuse ;  /* 0x8000001033507221 */ /* 0x100fe20000010000 */
[----:B-----5:R-:W-:Y:S01]  /*1cb0*/  HADD2.F32 R51, -RZ, R23.H1_H1 ;  /* 0x30000017ff337230 */ /* 0x020fe20000004100 */
[--C-:B------:R-:W-:Y:S02]  /*1cc0*/  FADD.FTZ R52, R52, -R16.reuse ;  /* 0x8000001034347221 */ /* 0x100fe40000010000 */
[--C-:B------:R-:W-:Y:S01]  /*1cd0*/  FADD.FTZ R82, R53, -R16.reuse ;  /* 0x8000001035527221 */ /* 0x100fe20000010000 */
[----:B------:R-:W-:Y:S01]  /*1ce0*/  HADD2.F32 R53, -RZ, R22.H1_H1 ;  /* 0x30000016ff357230 */ /* 0x000fe20000004100 */
[----:B------:R-:W-:-:S02]  /*1cf0*/  FADD.FTZ R50, R50, -R16 ;  /* 0x8000001032327221 */ /* 0x000fc40000010000 */
[--C-:B0-----:R-:W-:Y:S01]  /*1d00*/  FADD.FTZ R124, R55, -R16.reuse ;  /* 0x80000010377c7221 */ /* 0x101fe20000010000 */
[----:B-1----:R0:W-:Y:S01]  /*1d10*/  @!P2 STG.E [R18.64], R17 ;  /* 0x000000111200a986 */ /* 0x0021e2000c101904 */
[----:B------:R-:W-:Y:S02]  /*1d20*/  FMUL.FTZ R54, R17, R54 ;  /* 0x0000003611367220 */ /* 0x000fe40000410000 */
[--C-:B------:R-:W-:Y:S02]  /*1d30*/  FADD.FTZ R48, R48, -R16.reuse ;  /* 0x8000001030307221 */ /* 0x100fe40000010000 */
[--C-:B------:R-:W-:Y:S02]  /*1d40*/  FADD.FTZ R71, R71, -R16.reuse ;  /* 0x8000001047477221 */ /* 0x100fe40000010000 */
[--C-:B------:R-:W-:Y:S02]  /*1d50*/  FADD.FTZ R69, R69, -R16.reuse ;  /* 0x8000001045457221 */ /* 0x100fe40000010000 */
[----:B------:R-:W-:-:S02]  /*1d60*/  FADD.FTZ R70, R70, -R16 ;  /* 0x8000001046467221 */ /* 0x000fc40000010000 */
[--C-:B------:R-:W-:Y:S01]  /*1d70*/  FADD.FTZ R74, R74, -R16.reuse ;  /* 0x800000104a4a7221 */ /* 0x100fe20000010000 */
[----:B0-----:R-:W-:Y:S01]  /*1d80*/  HADD2.F32 R19, -RZ, R23.H0_H0 ;  /* 0x20000017ff137230 */ /* 0x001fe20000004100 */
[----:B------:R-:W-:Y:S02]  /*1d90*/  FADD.FTZ R18, R49, -R16 ;  /* 0x8000001031127221 */ /* 0x000fe40000010000 */
[----:B------:R-:W-:Y:S02]  /*1da0*/  FMUL.FTZ R49, R17, R124 ;  /* 0x0000007c11317220 */ /* 0x000fe40000410000 */
[----:B------:R-:W-:Y:S02]  /*1db0*/  FFMA.FTZ R54, R54, R19, R3 ;  /* 0x0000001336367223 */ /* 0x000fe40000010003 */
[----:B------:R-:W-:Y:S02]  /*1dc0*/  FFMA.FTZ R19, R49, R51, R4 ;  /* 0x0000003331137223 */ /* 0x000fe40000010004 */
[C---:B------:R-:W-:Y:S01]  /*1dd0*/  FMUL.FTZ R49, R17.reuse, R52 ;  /* 0x0000003411317220 */ /* 0x040fe20000410000 */
[----:B------:R-:W-:Y:S01]  /*1de0*/  HADD2.F32 R52, -RZ, R22.H0_H0 ;  /* 0x20000016ff347230 */ /* 0x000fe20000004100 */
[----:B------:R-:W-:-:S02]  /*1df0*/  FMUL.FTZ R51, R17, R82 ;  /* 0x0000005211337220 */ /* 0x000fc40000410000 */
[----:B------:R-:W-:Y:S02]  /*1e00*/  FADD.FTZ R72, R72, -R16 ;  /* 0x8000001048487221 */ /* 0x000fe40000010000 */
[----:B------:R-:W-:Y:S02]  /*1e10*/  FFMA.FTZ R52, R49, R52, R0 ;  /* 0x0000003431347223 */ /* 0x000fe40000010000 */
[--C-:B------:R-:W-:Y:S02]  /*1e20*/  FADD.FTZ R73, R73, -R16.reuse ;  /* 0x8000001049497221 */ /* 0x100fe40000010000 */
[----:B------:R-:W-:Y:S02]  /*1e30*/  FADD.FTZ R77, R77, -R16 ;  /* 0x800000104d4d7221 */ /* 0x000fe40000010000 */
[----:B------:R-:W-:Y:S02]  /*1e40*/  FFMA.FTZ R49, R51, R53, R2 ;  /* 0x0000003533317223 */ /* 0x000fe40000010002 */
[----:B------:R-:W-:-:S02]  /*1e50*/  FADD.FTZ R75, R75, -R16 ;  /* 0x800000104b4b7221 */ /* 0x000fc40000010000 */
[--C-:B------:R-:W-:Y:S02]  /*1e60*/  FADD.FTZ R76, R76, -R16.reuse ;  /* 0x800000104c4c7221 */ /* 0x100fe40000010000 */
[--C-:B------:R-:W-:Y:S02]  /*1e70*/  FADD.FTZ R12, R12, -R16.reuse ;  /* 0x800000100c0c7221 */ /* 0x100fe40000010000 */
        /* <DEDUP_REMOVED lines=53> */
[----:B------:R-:W-:Y:S01]  /*21d0*/  F2FP.PACK_AB R14, R49, R52 ;  /* 0x00000034310e723e */ /* 0x000fe200000000ff */
[C---:B------:R-:W-:Y:S01]  /*21e0*/  FMUL.FTZ R78, R17.reuse, R15 ;  /* 0x0000000f114e7220 */ /* 0x040fe20000410000 */
[----:B------:R-:W-:Y:S01]  /*21f0*/  HADD2.F32 R49, -RZ, R26.H1_H1 ;  /* 0x3000001aff317230 */ /* 0x000fe20000004100 */
[----:B------:R-:W-:Y:S01]  /*2200*/  FMUL.FTZ R79, R17, R84 ;  /* 0x00000054114f7220 */ /* 0x000fe20000410000 */
[----:B------:R-:W-:Y:S01]  /*2210*/  F2FP.PACK_AB R15, R19, R54 ;  /* 0x00000036130f723e */ /* 0x000fe200000000ff */
[C---:B------:R-:W-:Y:S01]  /*2220*/  FMUL.FTZ R82, R17.reuse, R85 ;  /* 0x0000005511527220 */ /* 0x040fe20000410000 */
[----:B------:R-:W-:Y:S01]  /*2230*/  HADD2.F32 R19, -RZ, R21.H1_H1 ;  /* 0x30000015ff137230 */ /* 0x000fe20000004100 */
[C---:B------:R-:W-:Y:S01]  /*2240*/  FMUL.FTZ R83, R17.reuse, R86 ;  /* 0x0000005611537220 */ /* 0x040fe20000410000 */
[----:B------:R-:W-:Y:S01]  /*2250*/  HADD2.F32 R54, -RZ, R25.H1_H1 ;  /* 0x30000019ff367230 */ /* 0x000fe20000004100 */
[----:B------:R-:W-:Y:S01]  /*2260*/  FMUL.FTZ R16, R17, R16 ;  /* 0x0000001011107220 */ /* 0x000fe20000410000 */
        /* <DEDUP_REMOVED lines=52> */
[----:B------:R-:W-:Y:S01]  /*25b0*/  F2FP.PACK_AB R13, R80, R53 ;  /* 0x00000035500d723e */ /* 0x000fe200000000ff */
[----:B------:R-:W-:Y:S01]  /*25c0*/  FFMA.FTZ R65, R65, R58, R90 ;  /* 0x0000003a41417223 */ /* 0x000fe2000001005a */
[----:B------:R-:W-:Y:S01]  /*25d0*/  HADD2.F32 R58, -RZ, R35.H0_H0 ;  /* 0x20000023ff3a7230 */ /* 0x000fe20000004100 */
[----:B------:R-:W-:Y:S01]  /*25e0*/  FFMA.FTZ R48, R64, R48, R89 ;  /* 0x0000003040307223 */ /* 0x000fe20000010059 */
[----:B------:R-:W-:Y:S01]  /*25f0*/  HADD2.F32 R64, -RZ, R36.H1_H1 ;  /* 0x30000024ff407230 */ /* 0x000fe20000004100 */
[----:B------:R-:W-:Y:S01]  /*2600*/  FFMA.FTZ R59, R83, R59, R114 ;  /* 0x0000003b533b7223 */ /* 0x000fe20000010072 */
[----:B------:R-:W-:Y:S01]  /*2610*/  F2FP.PACK_AB R19, R52, R19 ;  /* 0x000000133413723e */ /* 0x000fe200000000ff */
[----:B------:R-:W-:Y:S01]  /*2620*/  FFMA.FTZ R75, R75, R58, R106 ;  /* 0x0000003a4b4b7223 */ /* 0x000fe2000001006a */
[----:B------:R-:W-:Y:S01]  /*2630*/  HADD2.F32 R58, -RZ, R34.H0_H0 ;  /* 0x20000022ff3a7230 */ /* 0x000fe20000004100 */
[----:B------:R-:W-:Y:S01]  /*2640*/  FFMA.FTZ R64, R12, R64, R111 ;  /* 0x000000400c407223 */ /* 0x000fe2000001006f */
[----:B------:R-:W-:Y:S01]  /*2650*/  F2FP.PACK_AB R12, R18, R51 ;  /* 0x00000033120c723e */ /* 0x000fe200000000ff */
[----:B------:R-:W-:Y:S01]  /*2660*/  IMAD R118, R81, c[0x0][0x160], R118 ;  /* 0x0000580051767a24 */ /* 0x000fe200078e0276 */
[----:B------:R-:W-:Y:S01]  /*2670*/  F2FP.PACK_AB R18, R61, R60 ;  /* 0x0000003c3d12723e */ /* 0x000fe200000000ff */
[----:B------:R-:W-:Y:S01]  /*2680*/  FFMA.FTZ R73, R73, R58, R104 ;  /* 0x0000003a49497223 */ /* 0x000fe20000010068 */
[----:B------:R-:W-:Y:S01]  /*2690*/  HADD2.F32 R58, -RZ, R33.H0_H0 ;  /* 0x20000021ff3a7230 */ /* 0x000fe20000004100 */
[----:B------:R-:W-:Y:S01]  /*26a0*/  F2FP.PACK_AB R51, R50, R55 ;  /* 0x000000373233723e */ /* 0x000fe200000000ff */
[----:B------:R-:W-:Y:S01]  /*26b0*/  IMAD.WIDE.U32 R60, R116, R123, c[0x0][0x208] ;  /* 0x00008200743c7625 */ /* 0x000fe200078e007b */
[----:B------:R-:W-:-:S02]  /*26c0*/  F2FP.PACK_AB R17, R54, R17 ;  /* 0x000000113611723e */ /* 0x000fc400000000ff */
[----:B------:R-:W-:Y:S01]  /*26d0*/  F2FP.PACK_AB R50, R49, R68 ;  /* 0x000000443132723e */ /* 0x000fe200000000ff */
[----:B------:R-:W-:Y:S01]  /*26e0*/  FFMA.FTZ R71, R71, R58, R102 ;  /* 0x0000003a47477223 */ /* 0x000fe20000010066 */
[----:B------:R-:W-:Y:S01]  /*26f0*/  HADD2.F32 R58, -RZ, R32.H0_H0 ;  /* 0x20000020ff3a7230 */ /* 0x000fe20000004100 */
[----:B------:R-:W-:Y:S01]  /*2700*/  F2FP.PACK_AB R48, R65, R48 ;  /* 0x000000304130723e */ /* 0x000fe200000000ff */
[----:B------:R0:W-:Y:S01]  /*2710*/  STG.E.128 [R60.64], R12 ;  /* 0x0000000c3c007986 */ /* 0x0001e2000c101d04 */
[----:B------:R-:W-:Y:S01]  /*2720*/  F2FP.PACK_AB R49, R67, R66 ;  /* 0x000000424331723e */ /* 0x000fe200000000ff */
[----:B------:R-:W-:Y:S01]  /*2730*/  IMAD.WIDE.U32 R66, R121, R123, c[0x0][0x208] ;  /* 0x0000820079427625 */ /* 0x000fe200078e007b */
[----:B------:R-:W-:Y:S02]  /*2740*/  F2FP.PACK_AB R55, R76, R75 ;  /* 0x0000004b4c37723e */ /* 0x000fe400000000ff */
[----:B------:R-:W-:Y:S01]  /*2750*/  F2FP.PACK_AB R54, R74, R73 ;  /* 0x000000494a36723e */ /* 0x000fe200000000ff */
[----:B------:R-:W-:Y:S01]  /*2760*/  FFMA.FTZ R69, R69, R58, R100 ;  /* 0x0000003a45457223 */ /* 0x000fe20000010064 */
[----:B------:R-:W-:Y:S01]  /*2770*/  HADD2.F32 R58, -RZ, R39.H1_H1 ;  /* 0x30000027ff3a7230 */ /* 0x000fe20000004100 */
[----:B------:R-:W-:-:S02]  /*2780*/  F2FP.PACK_AB R53, R72, R71 ;  /* 0x000000474835723e */ /* 0x000fc400000000ff */
[----:B------:R-:W-:Y:S02]  /*2790*/  ISETP.GE.AND P0, PT, R118, c[0x0][0x164], PT ;  /* 0x0000590076007a0c */ /* 0x000fe40003f06270 */
[----:B------:R-:W-:Y:S01]  /*27a0*/  FFMA.FTZ R58, R16, R58, R117 ;  /* 0x0000003a103a7223 */ /* 0x000fe20000010075 */
[----:B------:R-:W-:Y:S01]  /*27b0*/  HADD2.F32 R16, -RZ, R38.H0_H0 ;  /* 0x20000026ff107230 */ /* 0x000fe20000004100 */
[----:B------:R-:W-:-:S03]  /*27c0*/  F2FP.PACK_AB R52, R70, R69 ;  /* 0x000000454634723e */ /* 0x000fc600000000ff */
[----:B------:R-:W-:Y:S01]  /*27d0*/  F2FP.PACK_AB R59, R58, R59 ;  /* 0x0000003b3a3b723e */ /* 0x000fe200000000ff */
[----:B------:R-:W-:Y:S01]  /*27e0*/  FFMA.FTZ R79, R79, R16, R112 ;  /* 0x000000104f4f7223 */ /* 0x000fe20000010070 */
[----:B------:R-:W-:Y:S02]  /*27f0*/  F2FP.PACK_AB R16, R57, R56 ;  /* 0x000000383910723e */ /* 0x000fe400000000ff */
[----:B------:R-:W-:Y:S01]  /*2800*/  F2FP.PACK_AB R57, R63, R62 ;  /* 0x0000003e3f39723e */ /* 0x000fe200000000ff */
[----:B------:R-:W-:Y:S01]  /*2810*/  IMAD.WIDE.U32 R62, R119, R123, c[0x0][0x208] ;  /* 0x00008200773e7625 */ /* 0x000fe200078e007b */
[----:B------:R-:W-:Y:S02]  /*2820*/  F2FP.PACK_AB R56, R64, R77 ;  /* 0x0000004d4038723e */ /* 0x000fe400000000ff */
[----:B------:R-:W-:Y:S01]  /*2830*/  F2FP.PACK_AB R58, R82, R79 ;  /* 0x0000004f523a723e */ /* 0x000fe200000000ff */
[-C--:B------:R-:W-:Y:S01]  /*2840*/  IMAD.WIDE.U32 R64, R120, R123.reuse, c[0x0][0x208] ;  /* 0x0000820078407625 */ /* 0x080fe200078e007b */
[----:B------:R0:W-:Y:S03]  /*2850*/  STG.E.128 [R62.64], R16 ;  /* 0x000000103e007986 */ /* 0x0001e6000c101d04 */
[----:B------:R-:W-:Y:S01]  /*2860*/  IMAD.WIDE.U32 R122, R122, R123, c[0x0][0x208] ;  /* 0x000082007a7a7625 */ /* 0x000fe200078e007b */
[----:B------:R0:W-:Y:S04]  /*2870*/  STG.E.128 [R64.64], R48 ;  /* 0x0000003040007986 */ /* 0x0001e8000c101d04 */
[----:B------:R0:W-:Y:S04]  /*2880*/  STG.E.128 [R66.64], R52 ;  /* 0x0000003442007986 */ /* 0x0001e8000c101d04 */
[----:B------:R0:W-:Y:S02]  /*2890*/  STG.E.128 [R122.64], R56 ;  /* 0x000000387a007986 */ /* 0x0001e4000c101d04 */
[----:B0-----:R-:W-:Y:S01]  /*28a0*/  @P0 CALL.REL.NOINC `(.L_x_21965) ;  /* 0x0000001000000944 */ /* 0x001fe20003c00000 */
[----:B------:R-:W-:Y:S05]  /*28b0*/  BRA `(.L_x_21966) ;  /* 0xffffdc1000007947 */ /* 0x000fea000383ffff */
.L_x_21965:
[----:B------:R-:W-:Y:S05]  /*28c0*/  EXIT ;  /* 0x000000000000794d */ /* 0x000fea0003800000 */
.L_x_21963:
[----:B------:R-:W-:Y:S02]  /*28d0*/  MOV R81, 0x1 ;  /* 0x0000000100517802 */ /* 0x000fe40000000f00 */
[----:B------:R-:W-:-:S02]  /*28e0*/  MOV R80, 0x1f ;  /* 0x0000001f00507802 */ /* 0x000fc40000000f00 */
[----:B------:R-:W-:Y:S02]  /*28f0*/  MOV R19, 0xffffffff ;  /* 0xffffffff00137802 */ /* 0x000fe40000000f00 */
[----:B------:R-:W-:Y:S02]  /*2900*/  MOV R16, 0x2920 ;  /* 0x0000292000107802 */ /* 0x000fe40000000f00 */
[----:B-----5:R-:W-:Y:S05]  /*2910*/  CALL.REL.NOINC `($__internal_97_$__cuda_sm70_shflsync_bfly_p) ;  /* 0x0000089000007944 */ /* 0x020fea0003c00000 */
[----:B01----:R-:W-:Y:S05]  /*2920*/  BRA `(.L_x_21967) ;  /* 0xffffec4000007947 */ /* 0x003fea000383ffff */
.L_x_21964:
[----:B------:R-:W-:Y:S01]  /*2930*/  HFMA2.MMA R81, -RZ, RZ, 0, 1.1920928955078125e-07 ;  /* 0x00000002ff517435 */ /* 0x000fe200000001ff */
[----:B0-----:R-:W-:Y:S02]  /*2940*/  MOV R18, R82 ;  /* 0x0000005200127202 */ /* 0x001fe40000000f00 */
[----:B------:R-:W-:Y:S02]  /*2950*/  MOV R80, 0x1f ;  /* 0x0000001f00507802 */ /* 0x000fe40000000f00 */
[----:B------:R-:W-:Y:S02]  /*2960*/  MOV R19, 0xffffffff ;  /* 0xffffffff00137802 */ /* 0x000fe40000000f00 */
[----:B------:R-:W-:Y:S02]  /*2970*/  MOV R16, 0x2990 ;  /* 0x0000299000107802 */ /* 0x000fe40000000f00 */
[----:B-----5:R-:W-:Y:S05]  /*2980*/  CALL.REL.NOINC `($__internal_97_$__cuda_sm70_shflsync_bfly_p) ;  /* 0x0000082000007944 */ /* 0x020fea0003c00000 */
[----:B0-----:R-:W-:Y:S01]  /*2990*/  HFMA2.MMA R81, -RZ, RZ, 0, 2.384185791015625e-07 ;  /* 0x00000004ff517435 */ /* 0x001fe200000001ff */
[----:B-1----:R-:W-:Y:S01]  /*29a0*/  FADD.FTZ R18, R82, R19 ;  /* 0x0000001352127221 */ /* 0x002fe20000010000 */
[----:B------:R-:W-:-:S02]  /*29b0*/  MOV R80, 0x1f ;  /* 0x0000001f00507802 */ /* 0x000fc40000000f00 */
[----:B------:R-:W-:Y:S02]  /*29c0*/  MOV R19, 0xffffffff ;  /* 0xffffffff00137802 */ /* 0x000fe40000000f00 */
[----:B------:R-:W-:Y:S02]  /*29d0*/  MOV R16, 0x29f0 ;  /* 0x000029f000107802 */ /* 0x000fe40000000f00 */
[----:B------:R-:W-:Y:S05]  /*29e0*/  CALL.REL.NOINC `($__internal_97_$__cuda_sm70_shflsync_bfly_p) ;  /* 0x000007c000007944 */ /* 0x000fea0003c00000 */
[----:B0-----:R-:W-:Y:S01]  /*29f0*/  HFMA2.MMA R81, -RZ, RZ, 0, 4.76837158203125e-07 ;  /* 0x00000008ff517435 */ /* 0x001fe200000001ff */
[----:B-1----:R-:W-:Y:S01]  /*2a00*/  FADD.FTZ R18, R18, R19 ;  /* 0x0000001312127221 */ /* 0x002fe20000010000 */
[----:B------:R-:W-:Y:S02]  /*2a10*/  MOV R80, 0x1f ;  /* 0x0000001f00507802 */ /* 0x000fe40000000f00 */
[----:B------:R-:W-:Y:S02]  /*2a20*/  MOV R19, 0xffffffff ;  /* 0xffffffff00137802 */ /* 0x000fe40000000f00 */
[----:B------:R-:W-:Y:S02]  /*2a30*/  MOV R16, 0x2a50 ;  /* 0x00002a5000107802 */ /* 0x000fe40000000f00 */
[----:B------:R-:W-:Y:S05]  /*2a40*/  CALL.REL.NOINC `($__internal_97_$__cuda_sm70_shflsync_bfly_p) ;  /* 0x0000076000007944 */ /* 0x000fea0003c00000 */
[----:B0-----:R-:W-:Y:S01]  /*2a50*/  HFMA2.MMA R81, -RZ, RZ, 0, 9.5367431640625e-07 ;  /* 0x00000010ff517435 */ /* 0x001fe200000001ff */
[----:B-1----:R-:W-:Y:S01]  /*2a60*/  FADD.FTZ R18, R18, R19 ;  /* 0x0000001312127221 */ /* 0x002fe20000010000 */
[----:B------:R-:W-:-:S02]  /*2a70*/  MOV R80, 0x1f ;  /* 0x0000001f00507802 */ /* 0x000fc40000000f00 */
[----:B------:R-:W-:Y:S02]  /*2a80*/  MOV R19, 0xffffffff ;  /* 0xffffffff00137802 */ /* 0x000fe40000000f00 */
[----:B------:R-:W-:Y:S02]  /*2a90*/  MOV R16, 0x2ab0 ;  /* 0x00002ab000107802 */ /* 0x000fe40000000f00 */
[----:B------:R-:W-:Y:S05]  /*2aa0*/  CALL.REL.NOINC `($__internal_97_$__cuda_sm70_shflsync_bfly_p) ;  /* 0x0000070000007944 */ /* 0x000fea0003c00000 */
        /* <DEDUP_REMOVED lines=86> */
[----:B------:R-:W-:Y:S05]  /*3010*/  CALL.REL.NOINC `($__internal_97_$__cuda_sm70_shflsync_bfly_p) ;  /* 0x0000019000007944 */ /* 0x000fea0003c00000 */
[----:B0-----:R-:W-:Y:S01]  /*3020*/  HFMA2.MMA R81, -RZ, RZ, 0, 1.1920928955078125e-07 ;  /* 0x00000002ff517435 */ /* 0x001fe200000001ff */
[----:B-1----:R-:W-:Y:S01]  /*3030*/  FADD.FTZ R18, R18, R19 ;  /* 0x0000001312127221 */ /* 0x002fe20000010000 */
[----:B------:R-:W-:Y:S02]  /*3040*/  MOV R80, 0x1f ;  /* 0x0000001f00507802 */ /* 0x000fe40000000f00 */
[----:B------:R-:W-:Y:S02]  /*3050*/  MOV R19, 0xffffffff ;  /* 0xffffffff00137802 */ /* 0x000fe40000000f00 */
[----:B------:R-:W-:Y:S02]  /*3060*/  MOV R16, 0x3080 ;  /* 0x0000308000107802 */ /* 0x000fe40000000f00 */
[----:B------:R-:W-:Y:S05]  /*3070*/  CALL.REL.NOINC `($__internal_97_$__cuda_sm70_shflsync_bfly_p) ;  /* 0x0000013000007944 */ /* 0x000fea0003c00000 */
[----:B0-----:R-:W-:Y:S01]  /*3080*/  HFMA2.MMA R81, -RZ, RZ, 0, 2.384185791015625e-07 ;  /* 0x00000004ff517435 */ /* 0x001fe200000001ff */
[----:B-1----:R-:W-:Y:S01]  /*3090*/  FADD.FTZ R18, R18, R19 ;  /* 0x0000001312127221 */ /* 0x002fe20000010000 */
[----:B------:R-:W-:Y:S02]  /*30a0*/  MOV R80, 0x1f ;  /* 0x0000001f00507802 */ /* 0x000fe40000000f00 */
[----:B------:R-:W-:-:S02]  /*30b0*/  MOV R19, 0xffffffff ;  /* 0xffffffff00137802 */ /* 0x000fc40000000f00 */
        /* <DEDUP_REMOVED lines=10> */
[----:B------:R-:W-:Y:S02]  /*3160*/  MOV R80, 0x1f ;  /* 0x0000001f00507802 */ /* 0x000fe40000000f00 */
[----:B------:R-:W-:-:S02]  /*3170*/  MOV R19, 0xffffffff ;  /* 0xffffffff00137802 */ /* 0x000fc40000000f00 */
[----:B------:R-:W-:Y:S02]  /*3180*/  MOV R16, 0x31a0 ;  /* 0x000031a000107802 */ /* 0x000fe40000000f00 */
[----:B------:R-:W-:Y:S05]  /*3190*/  CALL.REL.NOINC `($__internal_97_$__cuda_sm70_shflsync_bfly_p) ;  /* 0x0000001000007944 */ /* 0x000fea0003c00000 */
[----:B01----:R-:W-:Y:S05]  /*31a0*/  BRA `(.L_x_21968) ;  /* 0xffffea0000007947 */ /* 0x003fea000383ffff */
        .weak           $__internal_97_$__cuda_sm70_shflsync_bfly_p
        .type           $__internal_97_$__cuda_sm70_shflsync_bfly_p,@function
        .size           $__internal_97_$__cuda_sm70_shflsync_bfly_p,(.L_x_36185 - $__internal_97_$__cuda_sm70_shflsync_bfly_p)
$__internal_97_$__cuda_sm70_shflsync_bfly_p:
[----:B------:R-:W-:Y:S01]  /*31b0*/  HFMA2.MMA R17, -RZ, RZ, 0, 0 ;  /* 0x00000000ff117435 */ /* 0x000fe200000001ff */
[----:B------:R-:W-:Y:S04]  /*31c0*/  WARPSYNC R19 ;  /* 0x0000001300007348 */ /* 0x000fe80003800000 */
[----:B------:R0:W1:Y:S01]  /*31d0*/  SHFL.BFLY PT, R19, R18, R81, R80 ;  /* 0x0c00005112137389 */ /* 0x00006200000e0050 */
[----:B------:R-:W-:Y:S05]  /*31e0*/  RET.REL.NODEC R16 `(_ZN10layer_norm13ln_fwd_kernelINS_13Kernel_traitsI6__halfS2_fS2_fjLj1280ELj1ELj4ELj1ELj16ENS_18Kernel_traits_baseILj1280ES2_S2_fS2_fjLj128EEEEELb0ELb0ELb0ELb1EEEvNS_9FwdParamsE) ;  /* 0xffffce1010007950 */ /* 0x000fea0003c3ffff */
.L_x_21969:
        /* <DEDUP_REMOVED lines=9> */
.L_x_36185:


//--------------------- .text._ZN10layer_norm13ln_fwd_kernelINS_13Kernel_traitsI6__halfS2_fS2_fjLj1280ELj1ELj4ELj1ELj16ENS_18Kernel_traits_baseILj1280ES2_S2_fS2_fjLj128EEEEELb0ELb0ELb1ELb0EEEvNS_9FwdParamsE --------------------------
	.section	.text._ZN10layer_norm13ln_fwd_kernelINS_13Kernel_traitsI6__halfS2_fS2_fjLj1280ELj1ELj4ELj1ELj16ENS_18Kernel_traits_baseILj1280ES2_S2_fS2_fjLj128EEEEELb0ELb0ELb1ELb0EEEvNS_9FwdParamsE,"ax",@progbits
	.sectioninfo	@"SHI_REGISTERS=153"
	.align	128
        .global         _ZN10layer_norm13ln_fwd_kernelINS_13Kernel_traitsI6__halfS2_fS2_fjLj1280ELj1ELj4ELj1ELj16ENS_18Kernel_traits_baseILj1280ES2_S2_fS2_fjLj128EEEEELb0ELb0ELb1ELb0EEEvNS_9FwdParamsE
        .type           _ZN10layer_norm13ln_fwd_kernelINS_13Kernel_traitsI6__halfS2_fS2_fjLj1280ELj1ELj4ELj1ELj16ENS_18Kernel_traits_baseILj1280ES2_S2_fS2_fjLj128EEEEELb0ELb0ELb1ELb0EEEvNS_9FwdParamsE,@function
        .size           _ZN10layer_norm13ln_fwd_kernelINS_13Kernel_traitsI6__halfS2_fS2_fjLj1280ELj1ELj4ELj1ELj16ENS_18Kernel_traits_baseILj1280ES2_S2_fS2_fjLj128EEEEELb0ELb0ELb1ELb0EEEvNS_9FwdParamsE,(.L_x_36186 - _ZN10layer_norm13ln_fwd_kernelINS_13Kernel_traitsI6__halfS2_fS2_fjLj1280ELj1ELj4ELj1ELj16ENS_18Kernel_traits_baseILj1280ES2_S2_fS2_fjLj128EEEEELb0ELb0ELb1ELb0EEEvNS_9FwdParamsE)
        .other          _ZN10layer_norm13ln_fwd_kernelINS_13Kernel_traitsI6__halfS2_fS2_fjLj1280ELj1ELj4ELj1ELj16ENS_18Kernel_traits_baseILj1280ES2_S2_fS2_fjLj128EEEEELb0ELb0ELb1ELb0EEEvNS_9FwdParamsE,@"STO_CUDA_ENTRY STV_DEFAULT"
_ZN10layer_norm13ln_fwd_kernelINS_13Kernel_traitsI6__halfS2_fS2_fjLj1280ELj1ELj4ELj1ELj16ENS_18Kernel_traits_baseILj1280ES2_S2_fS2_fjLj128EEEEELb0ELb0ELb1ELb0EEEvNS_9FwdParamsE:
.text._ZN10layer_norm13ln_fwd_kernelINS_13Kernel_traitsI6__halfS2_fS2_fjLj1280ELj1ELj4ELj1ELj16ENS_18Kernel_traits_baseILj1280ES2_S2_fS2_fjLj128EEEEELb0ELb0ELb1ELb0EEEvNS_9FwdParamsE:
        /* <DEDUP_REMOVED lines=32> */
.L_x_21971:
[----:B0-----:R-:W-:Y:S05]  /*0200*/  BSYNC B0 ;  /* 0x0000000000007941 */ /* 0x001fea0003800000 */
.L_x_21970:
        /* <DEDUP_REMOVED lines=13> */
.L_x_21973:
[----:B0-----:R-:W-:Y:S05]  /*02e0*/  BSYNC B0 ;  /* 0x0000000000007941 */ /* 0x001fea0003800000 */
.L_x_21972:
        /* <DEDUP_REMOVED lines=13> */
.L_x_21975:
[----:B0-----:R-:W-:Y:S05]  /*03c0*/  BSYNC B0 ;  /* 0x0000000000007941 */ /* 0x001fea0003800000 */
.L_x_21974:
        /* <DEDUP_REMOVED lines=13> */
.L_x_21977:
[----:B0-----:R-:W-:Y:S05]  /*04a0*/  BSYNC B0 ;  /* 0x0000000000007941 */ /* 0x001fea0003800000 */
.L_x_21976:
        /* <DEDUP_REMOVED lines=12> */
.L_x_21979:
[----:B0-----:R-:W-:Y:S05]  /*0570*/  BSYNC B0 ;  /* 0x0000000000007941 */ /* 0x001fea0003800000 */
.L_x_21978:
        /* <DEDUP_REMOVED lines=83> */
.L_x_22083:
[----:B------:R-:W-:-:S10]  /*0ab0*/  HFMA2.MMA R81, -RZ, RZ, 0, 2.384185791015625e-07 ;  /* 0x00000004ff517435 */ /* 0x000fd400000001ff */
[----:B------:R-:W-:-:S06]  /*0ac0*/  IMAD.WIDE R142, R138, R81, c[0x0][0x1d0] ;  /* 0x000074008a8e7625 */ /* 0x000fcc00078e0251 */
[----:B------:R0:W2:Y:S01]  /*0ad0*/  LDG.E R142, [R142.64] ;  /* 0x000000048e8e7981 */ /* 0x0000a2000c1e1900 */
[----:B------:R-:W-:-:S05]  /*0ae0*/  IMAD.WIDE R80, R138, R81, c[0x0][0x1d8] ;  /* 0x000076008a507625 */ /* 0x000fca00078e0251 */
[----:B------:R1:W5:Y:S01]  /*0af0*/  LDG.E R139, [R80.64] ;  /* 0x00000004508b7981 */ /* 0x000362000c1e1900 */
[----:B------:R-:W-:Y:S01]  /*0b00*/  IMAD R82, R138, c[0x0][0x168], RZ ;  /* 0x00005a008a527a24 */ /* 0x000fe200078e02ff */
[----:B------:R-:W-:Y:S02]  /*0b10*/  BSSY B0, `(.L_x_21980) ;  /* 0x0000067000007945 */ /* 0x000fe40003800000 */
[----:B------:R-:W3:Y:S01]  /*0b20*/  S2R R140, SR_TID.X ;  /* 0x00000000008c7919 */ /* 0x000ee20000002100 */
[----:B0-----:R-:W-:Y:S02]  /*0b30*/  MOV R143, RZ ;  /* 0x000000ff008f7202 */ /* 0x001fe40000000f00 */
[----:B--2---:R-:W-:-:S13]  /*0b40*/  ISETP.GE.AND P0, PT, R142, 0x1, PT ;  /* 0x000000018e00780c */ /* 0x004fda0003f06270 */
[----:B------:R-:W-:-:S05]  /*0b50*/  @P0 IADD3 R83, R142, -0x1, RZ ;  /* 0xffffffff8e530810 */ /* 0x000fca0007ffe0ff */
[----:B------:R-:W-:Y:S01]  /*0b60*/  @P0 IMAD R141, R83, c[0x0][0x168], RZ ;  /* 0x00005a00538d0a24 */ /* 0x000fe200078e02ff */
[----:B------:R-:W-:-:S04]  /*0b70*/  SHF.R.S32.HI R83, RZ, 0x1f, R82 ;  /* 0x0000001fff537819 */ /* 0x000fc80000011452 */
[----:B------:R-:W-:Y:S02]  /*0b80*/  @P0 SHF.R.S32.HI R144, RZ, 0x1f, R141 ;  /* 0x0000001fff900819 */ /* 0x000fe4000001148d */
[----:B------:R-:W-:Y:S02]  /*0b90*/  LEA.HI R83, R83, R82, RZ, 0x3 ;  /* 0x0000005253537211 */ /* 0x000fe400078f18ff */
[----:B------:R-:W-:Y:S02]  /*0ba0*/  @P0 LEA.HI R141, R144, R141, RZ, 0x3 ;  /* 0x0000008d908d0211 */ /* 0x000fe400078f18ff */
[----:B---3--:R-:W-:-:S04]  /*0bb0*/  LOP3.LUT R82, R140, 0x1f, RZ, 0xc0, !PT ;  /* 0x0000001f8c527812 */ /* 0x008fc800078ec0ff */
[-C--:B------:R-:W-:Y:S02]  /*0bc0*/  @P0 LEA.HI.SX32 R143, R141, R82.reuse, 0x1d ;  /* 0x000000528d8f0211 */ /* 0x080fe400078feaff */
[----:B------:R-:W-:Y:S02]  /*0bd0*/  LEA.HI.SX32 R144, R83, R82, 0x1d ;  /* 0x0000005253907211 */ /* 0x000fe400078feaff */
        /* <DEDUP_REMOVED lines=40> */
[----:B-1---5:R-:W-:-:S05]  /*0e60*/  HADD2.F32 R32, -RZ, R44.H0_H0 ;  /* 0x2000002cff207230 */ /* 0x022fca0000004100 */
[----:B------:R-:W-:-:S04]  /*0e70*/  FMUL.FTZ R32, R32, c[0x0][0x1ec] ;  /* 0x00007b0020207a20 */ /* 0x000fc80000410000 */
[----:B------:R-:W-:Y:S02]  /*0e80*/  @P1 FADD.FTZ R32, R28, R32 ;  /* 0x000000201c201221 */ /* 0x000fe40000010000 */
.L_x_21983:
[----:B-1----:R-:W-:Y:S05]  /*0e90*/  BSYNC B1 ;  /* 0x0000000000017941 */ /* 0x002fea0003800000 */
.L_x_21982:
[----:B------:R-:W-:Y:S01]  /*0ea0*/  BSSY B1, `(.L_x_21984) ;  /* 0x0000005000017945 */ /* 0x000fe20003800000 */
[----:B------:R-:W-:Y:S05]  /*0eb0*/  @!P2 BRA `(.L_x_21985) ;  /* 0x000000300000a947 */ /* 0x000fea0003800000 */
[----:B-----5:R-:W-:-:S05]  /*0ec0*/  HADD2.F32 R33, -RZ, R44.H1_H1 ;  /* 0x3000002cff217230 */ /* 0x020fca0000004100 */
[----:B------:R-:W-:-:S04]  /*0ed0*/  FMUL.FTZ R33, R33, c[0x0][0x1ec] ;  /* 0x00007b0021217a20 */ /* 0x000fc80000410000 */
[----:B------:R-:W-:Y:S02]  /*0ee0*/  @P1 FADD.FTZ R33, R29, R33 ;  /* 0x000000211d211221 */ /* 0x000fe40000010000 */
.L_x_21985:
[----:B------:R-:W-:Y:S05]  /*0ef0*/  BSYNC B1 ;  /* 0x0000000000017941 */ /* 0x000fea0003800000 */
.L_x_21984:
[----:B------:R-:W-:Y:S01]  /*0f00*/  BSSY B1, `(.L_x_21986) ;  /* 0x0000005000017945 */ /* 0x000fe20003800000 */
[----:B------:R-:W-:Y:S05]  /*0f10*/  @!P2 BRA `(.L_x_21987) ;  /* 0x000000300000a947 */ /* 0x000fea0003800000 */
[----:B-----5:R-:W-:-:S05]  /*0f20*/  HADD2.F32 R34, -RZ, R45.H0_H0 ;  /* 0x2000002dff227230 */ /* 0x020fca0000004100 */
[----:B------:R-:W-:-:S04]  /*0f30*/  FMUL.FTZ R34, R34, c[0x0][0x1ec] ;  /* 0x00007b0022227a20 */ /* 0x000fc80000410000 */
[----:B------:R-:W-:Y:S02]  /*0f40*/  @P1 FADD.FTZ R34, R30, R34 ;  /* 0x000000221e221221 */ /* 0x000fe40000010000 */
.L_x_21987:
[----:B------:R-:W-:Y:S05]  /*0f50*/  BSYNC B1 ;  /* 0x0000000000017941 */ /* 0x000fea0003800000 */
.L_x_21986:
[----:B------:R-:W-:Y:S01]  /*0f60*/  BSSY B1, `(.L_x_21988) ;  /* 0x0000005000017945 */ /* 0x000fe20003800000 */
[----:B------:R-:W-:Y:S05]  /*0f70*/  @!P2 BRA `(.L_x_21989) ;  /* 0x000000300000a947 */ /* 0x000fea0003800000 */
[----:B-----5:R-:W-:-:S05]  /*0f80*/  HADD2.F32 R35, -RZ, R45.H1_H1 ;  /* 0x3000002dff237230 */ /* 0x020fca0000004100 */
[----:B------:R-:W-:-:S04]  /*0f90*/  FMUL.FTZ R35, R35, c[0x0][0x1ec] ;  /* 0x00007b0023237a20 */ /* 0x000fc80000410000 */
[----:B------:R-:W-:Y:S02]  /*0fa0*/  @P1 FADD.FTZ R35, R31, R35 ;  /* 0x000000231f231221 */ /* 0x000fe40000010000 */
.L_x_21989:
[----:B------:R-:W-:Y:S05]  /*0fb0*/  BSYNC B1 ;  /* 0x0000000000017941 */ /* 0x000fea0003800000 */
.L_x_21988:
[----:B------:R-:W-:Y:S01]  /*0fc0*/  BSSY B1, `(.L_x_21990) ;  /* 0x0000005000017945 */ /* 0x000fe20003800000 */
[----:B------:R-:W-:Y:S05]  /*0fd0*/  @!P2 BRA `(.L_x_21991) ;  /* 0x000000300000a947 */ /* 0x000fea0003800000 */
[----:B-----5:R-:W-:-:S05]  /*0fe0*/  HADD2.F32 R40, -RZ, R46.H0_H0 ;  /* 0x2000002eff287230 */ /* 0x020fca0000004100 */
[----:B------:R-:W-:-:S04]  /*0ff0*/  FMUL.FTZ R40, R40, c[0x0][0x1ec] ;  /* 0x00007b0028287a20 */ /* 0x000fc80000410000 */
[----:B------:R-:W-:Y:S02]  /*1000*/  @P1 FADD.FTZ R40, R36, R40 ;  /* 0x0000002824281221 */ /* 0x000fe40000010000 */
.L_x_21991:
[----:B------:R-:W-:Y:S05]  /*1010*/  BSYNC B1 ;  /* 0x0000000000017941 */ /* 0x000fea0003800000 */
.L_x_21990:
[----:B------:R-:W-:Y:S01]  /*1020*/  BSSY B1, `(.L_x_21992) ;  /* 0x0000005000017945 */ /* 0x000fe20003800000 */
[----:B------:R-:W-:Y:S05]  /*1030*/  @!P2 BRA `(.L_x_21993) ;  /* 0x000000300000a947 */ /* 0x000fea0003800000 */
[----:B-----5:R-:W-:-:S05]  /*1040*/  HADD2.F32 R41, -RZ, R46.H1_H1 ;  /* 0x3000002eff297230 */ /* 0x020fca0000004100 */
[----:B------:R-:W-:-:S04]  /*1050*/  FMUL.FTZ R41, R41, c[0x0][0x1ec] ;  /* 0x00007b0029297a20 */ /* 0x000fc80000410000 */
[----:B------:R-:W-:Y:S02]  /*1060*/  @P1 FADD.FTZ R41, R37, R41 ;  /* 0x0000002925291221 */ /* 0x000fe40000010000 */
.L_x_21993:
[----:B------:R-:W-:Y:S05]  /*1070*/  BSYNC B1 ;  /* 0x0000000000017941 */ /* 0x000fea0003800000 */
.L_x_21992:
[----:B------:R-:W-:Y:S01]  /*1080*/  BSSY B1, `(.L_x_21994) ;  /* 0x0000005000017945 */ /* 0x000fe20003800000 */
[----:B------:R-:W-:Y:S05]  /*1090*/  @!P2 BRA `(.L_x_21995) ;  /* 0x000000300000a947 */ /* 0x000fea0003800000 */
[----:B-----5:R-:W-:-:S05]  /*10a0*/  HADD2.F32 R42, -RZ, R47.H0_H0 ;  /* 0x2000002fff2a7230 */ /* 0x020fca0000004100 */
[----:B------:R-:W-:-:S04]  /*10b0*/  FMUL.FTZ R42, R42, c[0x0][0x1ec] ;  /* 0x00007b002a2a7a20 */ /* 0x000fc80000410000 */
[----:B------:R-:W-:Y:S02]  /*10c0*/  @P1 FADD.FTZ R42, R38, R42 ;  /* 0x0000002a262a1221 */ /* 0x000fe40000010000 */
.L_x_21995:
[----:B------:R-:W-:Y:S05]  /*10d0*/  BSYNC B1 ;  /* 0x0000000000017941 */ /* 0x000fea0003800000 */
.L_x_21994:
[----:B------:R-:W-:Y:S01]  /*10e0*/  BSSY B1, `(.L_x_21996) ;  /* 0x0000005000017945 */ /* 0x000fe20003800000 */
[----:B------:R-:W-:Y:S05]  /*10f0*/  @!P2 BRA `(.L_x_21997) ;  /* 0x000000300000a947 */ /* 0x000fea0003800000 */
[----:B-----5:R-:W-:-:S05]  /*1100*/  HADD2.F32 R43, -RZ, R47.H1_H1 ;  /* 0x3000002fff2b7230 */ /* 0x020fca0000004100 */
[----:B------:R-:W-:-:S04]  /*1110*/  FMUL.FTZ R43, R43, c[0x0][0x1ec] ;  /* 0x00007b002b2b7a20 */ /* 0x000fc80000410000 */
[----:B------:R-:W-:Y:S02]  /*1120*/  @P1 FADD.FTZ R43, R39, R43 ;  /* 0x0000002b272b1221 */ /* 0x000fe40000010000 */
.L_x_21997:
[----:B------:R-:W-:Y:S05]  /*1130*/  BSYNC B1 ;  /* 0x0000000000017941 */ /* 0x000fea0003800000 */
.L_x_21996:
[----:B------:R0:W-:Y:S01]  /*1140*/  STG.E.128 [R80.64], R32 ;  /* 0x0000002050007986 */ /* 0x0001e2000c101d04 */
[----:B------:R-:W-:Y:S02]  /*1150*/  IADD3 R143, R143, 0x20, RZ ;  /* 0x000000208f8f7810 */ /* 0x000fe40007ffe0ff */
[----:B------:R-:W-:Y:S01]  /*1160*/  IADD3 R144, R144, 0x20, RZ ;  /* 0x0000002090907810 */ /* 0x000fe20007ffe0ff */
[----:B------:R0:W-:Y:S04]  /*1170*/  STG.E.128 [R80.64+0x10], R40 ;  /* 0x0000102850007986 */ /* 0x0001e8000c101d04 */
.L_x_21981:
[----:B-1----:R-:W-:Y:S05]  /*1180*/  BSYNC B0 ;  /* 0x0000000000007941 */ /* 0x002fea0003800000 */
.L_x_21980:
        /* <DEDUP_REMOVED lines=44> */
.L_x_22001:
[----:B-1----:R-:W-:Y:S05]  /*1450*/  BSYNC B1 ;  /* 0x0000000000017941 */ /* 0x002fea0003800000 */
.L_x_22000:
[----:B------:R-:W-:Y:S01]  /*1460*/  BSSY B1, `(.L_x_22002) ;  /* 0x0000005000017945 */ /* 0x000fe20003800000 */
[----:B------:R-:W-:Y:S05]  /*1470*/  @!P2 BRA `(.L_x_22003) ;  /* 0x000000300000a947 */ /* 0x000fea0003800000 */
[----:B-----5:R-:W-:-:S05]  /*1480*/  HADD2.F32 R49, -RZ, R44.H1_H1 ;  /* 0x3000002cff317230 */ /* 0x020fca0000004100 */
[----:B------:R-:W-:-:S04]  /*1490*/  FMUL.FTZ R49, R49, c[0x0][0x1ec] ;  /* 0x00007b0031317a20 */ /* 0x000fc80000410000 */
[----:B------:R-:W-:Y:S02]  /*14a0*/  @P1 FADD.FTZ R49, R29, R49 ;  /* 0x000000311d311221 */ /* 0x000fe40000010000 */
.L_x_22003:
[----:B------:R-:W-:Y:S05]  /*14b0*/  BSYNC B1 ;  /* 0x0000000000017941 */ /* 0x000fea0003800000 */
.L_x_22002:
[----:B------:R-:W-:Y:S01]  /*14c0*/  BSSY B1, `(.L_x_22004) ;  /* 0x0000005000017945 */ /* 0x000fe20003800000 */
[----:B------:R-:W-:Y:S05]  /*14d0*/  @!P2 BRA `(.L_x_22005) ;  /* 0x000000300000a947 */ /* 0x000fea0003800000 */
[----:B-----5:R-:W-:-:S05]  /*14e0*/  HADD2.F32 R50, -RZ, R45.H0_H0 ;  /* 0x2000002dff327230 */ /* 0x020fca0000004100 */
[----:B------:R-:W-:-:S04]  /*14f0*/  FMUL.FTZ R50, R50, c[0x0][0x1ec] ;  /* 0x00007b0032327a20 */ /* 0x000fc80000410000 */
[----:B------:R-:W-:Y:S02]  /*1500*/  @P1 FADD.FTZ R50, R30, R50 ;  /* 0x000000321e321221 */ /* 0x000fe40000010000 */
.L_x_22005:
[----:B------:R-:W-:Y:S05]  /*1510*/  BSYNC B1 ;  /* 0x0000000000017941 */ /* 0x000fea0003800000 */
.L_x_22004:
[----:B------:R-:W-:Y:S01]  /*1520*/  BSSY B1, `(.L_x_22006) ;  /* 0x0000005000017945 */ /* 0x000fe20003800000 */
[----:B------:R-:W-:Y:S05]  /*1530*/  @!P2 BRA `(.L_x_22007) ;  /* 0x000000300000a947 */ /* 0x000fea0003800000 */
[----:B-----5:R-:W-:-:S05]  /*1540*/  HADD2.F32 R51, -RZ, R45.H1_H1 ;  /* 0x3000002dff337230 */ /* 0x020fca0000004100 */
[----:B------:R-:W-:-:S04]  /*1550*/  FMUL.FTZ R51, R51, c[0x0][0x1ec] ;  /* 0x00007b0033337a20 */ /* 0x000fc80000410000 */
[----:B------:R-:W-:Y:S02]  /*1560*/  @P1 FADD.FTZ R51, R31, R51 ;  /* 0x000000331f331221 */ /* 0x000fe40000010000 */
.L_x_22007:
[----:B------:R-:W-:Y:S05]  /*1570*/  BSYNC B1 ;  /* 0x0000000000017941 */ /* 0x000fea0003800000 */
.L_x_22006:
[----:B------:R-:W-:Y:S01]  /*1580*/  BSSY B1, `(.L_x_22008) ;  /* 0x0000005000017945 */ /* 0x000fe20003800000 */
[----:B------:R-:W-:Y:S05]  /*1590*/  @!P2 BRA `(.L_x_22009) ;  /* 0x000000300000a947 */ /* 0x000fea0003800000 */
[----:B-----5:R-:W-:-:S05]  /*15a0*/  HADD2.F32 R52, -RZ, R46.H0_H0 ;  /* 0x2000002eff347230 */ /* 0x020fca0000004100 */
[----:B------:R-:W-:-:S04]  /*15b0*/  FMUL.FTZ R52, R52, c[0x0][0x1ec] ;  /* 0x00007b0034347a20 */ /* 0x000fc80000410000 */
[----:B------:R-:W-:Y:S02]  /*15c0*/  @P1 FADD.FTZ R52, R36, R52 ;  /* 0x0000003424341221 */ /* 0x000fe40000010000 */
.L_x_22009:
[----:B------:R-:W-:Y:S05]  /*15d0*/  BSYNC B1 ;  /* 0x0000000000017941 */ /* 0x000fea0003800000 */
.L_x_22008:
[----:B------:R-:W-:Y:S01]  /*15e0*/  BSSY B1, `(.L_x_22010) ;  /* 0x0000005000017945 */ /* 0x000fe20003800000 */
[----:B------:R-:W-:Y:S05]  /*15f0*/  @!P2 BRA `(.L_x_22011) ;  /* 0x000000300000a947 */ /* 0x000fea0003800000 */
[----:B-----5:R-:W-:-:S05]  /*1600*/  HADD2.F32 R53, -RZ, R46.H1_H1 ;  /* 0x3000002eff357230 */ /* 0x020fca0000004100 */
[----:B------:R-:W-:-:S04]  /*1610*/  FMUL.FTZ R53, R53, c[0x0][0x1ec] ;  /* 0x00007b0035357a20 */ /* 0x000fc80000410000 */
[----:B------:R-:W-:Y:S02]  /*1620*/  @P1 FADD.FTZ R53, R37, R53 ;  /* 0x0000003525351221 */ /* 0x000fe40000010000 */
.L_x_22011:
[----:B------:R-:W-:Y:S05]  /*1630*/  BSYNC B1 ;  /* 0x0000000000017941 */ /* 0x000fea0003800000 */
.L_x_22010:
[----:B------:R-:W-:Y:S01]  /*1640*/  BSSY B1, `(.L_x_22012) ;  /* 0x0000005000017945 */ /* 0x000fe20003800000 */
[----:B------:R-:W-:Y:S05]  /*1650*/  @!P2 BRA `(.L_x_22013) ;  /* 0x000000300000a947 */ /* 0x000fea0003800000 */
[----:B-----5:R-:W-:-:S05]  /*1660*/  HADD2.F32 R54, -RZ, R47.H0_H0 ;  /* 0x2000002fff367230 */ /* 0x020fca0000004100 */
[----:B------:R-:W-:-:S04]  /*1670*/  FMUL.FTZ R54, R54, c[0x0][0x1ec] ;  /* 0x00007b0036367a20 */ /* 0x000fc80000410000 */
[----:B------:R-:W-:Y:S02]  /*1680*/  @P1 FADD.FTZ R54, R38, R54 ;  /* 0x0000003626361221 */ /* 0x000fe40000010000 */
.L_x_22013:
[----:B------:R-:W-:Y:S05]  /*1690*/  BSYNC B1 ;  /* 0x0000000000017941 */ /* 0x000fea0003800000 */
.L_x_22012:
[----:B------:R-:W-:Y:S01]  /*16a0*/  BSSY B1, `(.L_x_22014) ;  /* 0x0000005000017945 */ /* 0x000fe20003800000 */
[----:B------:R-:W-:Y:S05]  /*16b0*/  @!P2 BRA `(.L_x_22015) ;  /* 0x000000300000a947 */ /* 0x000fea0003800000 */
[----:B-----5:R-:W-:-:S05]  /*16c0*/  HADD2.F32 R55, -RZ, R47.H1_H1 ;  /* 0x3000002fff377230 */ /* 0x020fca0000004100 */
[----:B------:R-:W-:-:S04]  /*16d0*/  FMUL.FTZ R55, R55, c[0x0][0x1ec] ;  /* 0x00007b0037377a20 */ /* 0x000fc80000410000 */
[----:B------:R-:W-:Y:S02]  /*16e0*/  @P1 FADD.FTZ R55, R39, R55 ;  /* 0x0000003727371221 */ /* 0x000fe40000010000 */
.L_x_22015:
[----:B------:R-:W-:Y:S05]  /*16f0*/  BSYNC B1 ;  /* 0x0000000000017941 */ /* 0x000fea0003800000 */
.L_x_22014:
[----:B------:R0:W-:Y:S01]  /*1700*/  STG.E.128 [R80.64], R48 ;  /* 0x0000003050007986 */ /* 0x0001e2000c101d04 */
[----:B------:R-:W-:Y:S02]  /*1710*/  IADD3 R143, R143, 0x20, RZ ;  /* 0x000000208f8f7810 */ /* 0x000fe40007ffe0ff */
[----:B------:R-:W-:Y:S01]  /*1720*/  IADD3 R144, R144, 0x20, RZ ;  /* 0x0000002090907810 */ /* 0x000fe20007ffe0ff */
[----:B------:R0:W-:Y:S04]  /*1730*/  STG.E.128 [R80.64+0x10], R52 ;  /* 0x0000103450007986 */ /* 0x0001e8000c101d04 */
.L_x_21999:
[----:B------:R-:W-:Y:S05]  /*1740*/  BSYNC B0 ;  /* 0x0000000000007941 */ /* 0x000fea0003800000 */
.L_x_21998:
        /* <DEDUP_REMOVED lines=44> */
.L_x_22019:
[----:B-1----:R-:W-:Y:S05]  /*1a10*/  BSYNC B1 ;  /* 0x0000000000017941 */ /* 0x002fea0003800000 */
.L_x_22018:
[----:B------:R-:W-:Y:S01]  /*1a20*/  BSSY B1, `(.L_x_22020) ;  /* 0x0000005000017945 */ /* 0x000fe20003800000 */
[----:B------:R-:W-:Y:S05]  /*1a30*/  @!P2 BRA `(.L_x_22021) ;  /* 0x000000300000a947 */ /* 0x000fea0003800000 */
[----:B-----5:R-:W-:-:S05]  /*1a40*/  HADD2.F32 R57, -RZ, R44.H1_H1 ;  /* 0x3000002cff397230 */ /* 0x020fca0000004100 */
[----:B------:R-:W-:-:S04]  /*1a50*/  FMUL.FTZ R57, R57, c[0x0][0x1ec] ;  /* 0x00007b0039397a20 */ /* 0x000fc80000410000 */
[----:B------:R-:W-:Y:S02]  /*1a60*/  @P1 FADD.FTZ R57, R29, R57 ;  /* 0x000000391d391221 */ /* 0x000fe40000010000 */
.L_x_22021:
[----:B------:R-:W-:Y:S05]  /*1a70*/  BSYNC B1 ;  /* 0x0000000000017941 */ /* 0x000fea0003800000 */
.L_x_22020:
[----:B------:R-:W-:Y:S01]  /*1a80*/  BSSY B1, `(.L_x_22022) ;  /* 0x0000005000017945 */ /* 0x000fe20003800000 */
[----:B------:R-:W-:Y:S05]  /*1a90*/  @!P2 BRA `(.L_x_22023) ;  /* 0x000000300000a947 */ /* 0x000fea0003800000 */
[----:B-----5:R-:W-:-:S05]  /*1aa0*/  HADD2.F32 R58, -RZ, R45.H0_H0 ;  /* 0x2000002dff3a7230 */ /* 0x020fca0000004100 */
[----:B------:R-:W-:-:S04]  /*1ab0*/  FMUL.FTZ R58, R58, c[0x0][0x1ec] ;  /* 0x00007b003a3a7a20 */ /* 0x000fc80000410000 */
[----:B------:R-:W-:Y:S02]  /*1ac0*/  @P1 FADD.FTZ R58, R30, R58 ;  /* 0x0000003a1e3a1221 */ /* 0x000fe40000010000 */
.L_x_22023:
[----:B------:R-:W-:Y:S05]  /*1ad0*/  BSYNC B1 ;  /* 0x0000000000017941 */ /* 0x000fea0003800000 */
.L_x_22022:
[----:B------:R-:W-:Y:S01]  /*1ae0*/  BSSY B1, `(.L_x_22024) ;  /* 0x0000005000017945 */ /* 0x000fe20003800000 */
[----:B------:R-:W-:Y:S05]  /*1af0*/  @!P2 BRA `(.L_x_22025) ;  /* 0x000000300000a947 */ /* 0x000fea0003800000 */
[----:B-----5:R-:W-:-:S05]  /*1b00*/  HADD2.F32 R59, -RZ, R45.H1_H1 ;  /* 0x3000002dff3b7230 */ /* 0x020fca0000004100 */
[----:B------:R-:W-:-:S04]  /*1b10*/  FMUL.FTZ R59, R59, c[0x0][0x1ec] ;  /* 0x00007b003b3b7a20 */ /* 0x000fc80000410000 */
[----:B------:R-:W-:Y:S02]  /*1b20*/  @P1 FADD.FTZ R59, R31, R59 ;  /* 0x0000003b1f3b1221 */ /* 0x000fe40000010000 */
.L_x_22025:
[----:B------:R-:W-:Y:S05]  /*1b30*/  BSYNC B1 ;  /* 0x0000000000017941 */ /* 0x000fea0003800000 */
.L_x_22024:
[----:B------:R-:W-:Y:S01]  /*1b40*/  BSSY B1, `(.L_x_22026) ;  /* 0x0000005000017945 */ /* 0x000fe20003800000 */
[----:B------:R-:W-:Y:S05]  /*1b50*/  @!P2 BRA `(.L_x_22027) ;  /* 0x000000300000a947 */ /* 0x000fea0003800000 */
[----:B-----5:R-:W-:-:S05]  /*1b60*/  HADD2.F32 R60, -RZ, R46.H0_H0 ;  /* 0x2000002eff3c7230 */ /* 0x020fca0000004100 */
[----:B------:R-:W-:-:S04]  /*1b70*/  FMUL.FTZ R60, R60, c[0x0][0x1ec] ;  /* 0x00007b003c3c7a20 */ /* 0x000fc80000410000 */
[----:B------:R-:W-:Y:S02]  /*1b80*/  @P1 FADD.FTZ R60, R36, R60 ;  /* 0x0000003c243c1221 */ /* 0x000fe40000010000 */
.L_x_22027:
[----:B------:R-:W-:Y:S05]  /*1b90*/  BSYNC B1 ;  /* 0x0000000000017941 */ /* 0x000fea0003800000 */
.L_x_22026:
[----:B------:R-:W-:Y:S01]  /*1ba0*/  BSSY B1, `(.L_x_22028) ;  /* 0x0000005000017945 */ /* 0x000fe20003800000 */
[----:B------:R-:W-:Y:S05]  /*1bb0*/  @!P2 BRA `(.L_x_22029) ;  /* 0x000000300000a947 */ /* 0x000fea0003800000 */
[----:B-----5:R-:W-:-:S05]  /*1bc0*/  HADD2.F32 R61, -RZ, R46.H1_H1 ;  /* 0x3000002eff3d7230 */ /* 0x020fca0000004100 */
[----:B------:R-:W-:-:S04]  /*1bd0*/  FMUL.FTZ R61, R61, c[0x0][0x1ec] ;  /* 0x00007b003d3d7a20 */ /* 0x000fc80000410000 */
[----:B------:R-:W-:Y:S02]  /*1be0*/  @P1 FADD.FTZ R61, R37, R61 ;  /* 0x0000003d253d1221 */ /* 0x000fe40000010000 */
.L_x_22029:
[----:B------:R-:W-:Y:S05]  /*1bf0*/  BSYNC B1 ;  /* 0x0000000000017941 */ /* 0x000fea0003800000 */
.L_x_22028:
[----:B------:R-:W-:Y:S01]  /*1c00*/  BSSY B1, `(.L_x_22030) ;  /* 0x0000005000017945 */ /* 0x000fe20003800000 */
[----:B------:R-:W-:Y:S05]  /*1c10*/  @!P2 BRA `(.L_x_22031) ;  /* 0x000000300000a947 */ /* 0x000fea0003800000 */
[----:B-----5:R-:W-:-:S05]  /*1c20*/  HADD2.F32 R62, -RZ, R47.H0_H0 ;  /* 0x2000002fff3e7230 */ /* 0x020fca0000004100 */
[----:B------:R-:W-:-:S04]  /*1c30*/  FMUL.FTZ R62, R62, c[0x0][0x1ec] ;  /* 0x00007b003e3e7a20 */ /* 0x000fc80000410000 */
[----:B------:R-:W-:Y:S02]  /*1c40*/  @P1 FADD.FTZ R62, R38, R62 ;  /* 0x0000003e263e1221 */ /* 0x000fe40000010000 */
.L_x_22031:
[----:B------:R-:W-:Y:S05]  /*1c50*/  BSYNC B1 ;  /* 0x0000000000017941 */ /* 0x000fea0003800000 */
.L_x_22030:
[----:B------:R-:W-:Y:S01]  /*1c60*/  BSSY B1, `(.L_x_22032) ;  /* 0x0000005000017945 */ /* 0x000fe20003800000 */
[----:B------:R-:W-:Y:S05]  /*1c70*/  @!P2 BRA `(.L_x_22033) ;  /* 0x000000300000a947 */ /* 0x000fea0003800000 */
[----:B-----5:R-:W-:-:S05]  /*1c80*/  HADD2.F32 R63, -RZ, R47.H1_H1 ;  /* 0x3000002fff3f7230 */ /* 0x020fca0000004100 */
[----:B------:R-:W-:-:S04]  /*1c90*/  FMUL.FTZ R63, R63, c[0x0][0x1ec] ;  /* 0x00007b003f3f7a20 */ /* 0x000fc80000410000 */
[----:B------:R-:W-:Y:S02]  /*1ca0*/  @P1 FADD.FTZ R63, R39, R63 ;  /* 0x0000003f273f1221 */ /* 0x000fe40000010000 */
.L_x_22033:
[----:B------:R-:W-:Y:S05]  /*1cb0*/  BSYNC B1 ;  /* 0x0000000000017941 */ /* 0x000fea0003800000 */
.L_x_22032:
[----:B------:R0:W-:Y:S01]  /*1cc0*/  STG.E.128 [R80.64], R56 ;  /* 0x0000003850007986 */ /* 0x0001e2000c101d04 */
[----:B------:R-:W-:Y:S02]  /*1cd0*/  IADD3 R143, R143, 0x20, RZ ;  /* 0x000000208f8f7810 */ /* 0x000fe40007ffe0ff */
[----:B------:R-:W-:Y:S01]  /*1ce0*/  IADD3 R144, R144, 0x20, RZ ;  /* 0x0000002090907810 */ /* 0x000fe20007ffe0ff */
[----:B------:R0:W-:Y:S04]  /*1cf0*/  STG.E.128 [R80.64+0x10], R60 ;  /* 0x0000103c50007986 */ /* 0x0001e8000c101d04 */
.L_x_22017:
[----:B------:R-:W-:Y:S05]  /*1d00*/  BSYNC B0 ;  /* 0x0000000000007941 */ /* 0x000fea0003800000 */
.L_x_22016:
        /* <DEDUP_REMOVED lines=43> */
.L_x_22037:
[----:B-1----:R-:W-:Y:S05]  /*1fc0*/  BSYNC B1 ;  /* 0x0000000000017941 */ /* 0x002fea0003800000 */
.L_x_22036:
[----:B------:R-:W-:Y:S01]  /*1fd0*/  BSSY B1, `(.L_x_22038) ;  /* 0x0000005000017945 */ /* 0x000fe20003800000 */
[----:B------:R-:W-:Y:S05]  /*1fe0*/  @!P2 BRA `(.L_x_22039) ;  /* 0x000000300000a947 */ /* 0x000fea0003800000 */
[----:B-----5:R-:W-:-:S05]  /*1ff0*/  HADD2.F32 R65, -RZ, R44.H1_H1 ;  /* 0x3000002cff417230 */ /* 0x020fca0000004100 */
[----:B------:R-:W-:-:S04]  /*2000*/  FMUL.FTZ R65, R65, c[0x0][0x1ec] ;  /* 0x00007b0041417a20 */ /* 0x000fc80000410000 */
[----:B------:R-:W-:Y:S02]  /*2010*/  @P1 FADD.FTZ R65, R29, R65 ;  /* 0x000000411d411221 */ /* 0x000fe40000010000 */
.L_x_22039:
[----:B------:R-:W-:Y:S05]  /*2020*/  BSYNC B1 ;  /* 0x0000000000017941 */ /* 0x000fea0003800000 */
.L_x_22038:
[----:B------:R-:W-:Y:S01]  /*2030*/  BSSY B1, `(.L_x_22040) ;  /* 0x0000005000017945 */ /* 0x000fe20003800000 */
[----:B------:R-:W-:Y:S05]  /*2040*/  @!P2 BRA `(.L_x_22041) ;  /* 0x000000300000a947 */ /* 0x000fea0003800000 */
[----:B-----5:R-:W-:-:S05]  /*2050*/  HADD2.F32 R66, -RZ, R45.H0_H0 ;  /* 0x2000002dff427230 */ /* 0x020fca0000004100 */
[----:B------:R-:W-:-:S04]  /*2060*/  FMUL.FTZ R66, R66, c[0x0][0x1ec] ;  /* 0x00007b0042427a20 */ /* 0x000fc80000410000 */
[----:B------:R-:W-:Y:S02]  /*2070*/  @P1 FADD.FTZ R66, R30, R66 ;  /* 0x000000421e421221 */ /* 0x000fe40000010000 */
.L_x_22041:
[----:B------:R-:W-:Y:S05]  /*2080*/  BSYNC B1 ;  /* 0x0000000000017941 */ /* 0x000fea0003800000 */
.L_x_22040:
[----:B------:R-:W-:Y:S01]  /*2090*/  BSSY B1, `(.L_x_22042) ;  /* 0x0000005000017945 */ /* 0x000fe20003800000 */
[----:B------:R-:W-:Y:S05]  /*20a0*/  @!P2 BRA `(.L_x_22043) ;  /* 0x000000300000a947 */ /* 0x000fea0003800000 */
[----:B-----5:R-:W-:-:S05]  /*20b0*/  HADD2.F32 R67, -RZ, R45.H1_H1 ;  /* 0x3000002dff437230 */ /* 0x020fca0000004100 */
[----:B------:R-:W-:-:S04]  /*20c0*/  FMUL.FTZ R67, R67, c[0x0][0x1ec] ;  /* 0x00007b0043437a20 */ /* 0x000fc80000410000 */
[----:B------:R-:W-:Y:S02]  /*20d0*/  @P1 FADD.FTZ R67, R31, R67 ;  /* 0x000000431f431221 */ /* 0x000fe40000010000 */
.L_x_22043:
[----:B------:R-:W-:Y:S05]  /*20e0*/  BSYNC B1 ;  /* 0x0000000000017941 */ /* 0x000fea0003800000 */
.L_x_22042:
[----:B------:R-:W-:Y:S01]  /*20f0*/  BSSY B1, `(.L_x_22044) ;  /* 0x0000005000017945 */ /* 0x000fe20003800000 */
[----:B------:R-:W-:Y:S05]  /*2100*/  @!P2 BRA `(.L_x_22045) ;  /* 0x000000300000a947 */ /* 0x000fea0003800000 */
[----:B-----5:R-:W-:-:S05]  /*2110*/  HADD2.F32 R68, -RZ, R46.H0_H0 ;  /* 0x2000002eff447230 */ /* 0x020fca0000004100 */
[----:B------:R-:W-:-:S04]  /*2120*/  FMUL.FTZ R68, R68, c[0x0][0x1ec] ;  /* 0x00007b0044447a20 */ /* 0x000fc80000410000 */
[----:B------:R-:W-:Y:S02]  /*2130*/  @P1 FADD.FTZ R68, R36, R68 ;  /* 0x0000004424441221 */ /* 0x000fe40000010000 */
.L_x_22045:
[----:B------:R-:W-:Y:S05]  /*2140*/  BSYNC B1 ;  /* 0x0000000000017941 */ /* 0x000fea0003800000 */
.L_x_22044:
[----:B------:R-:W-:Y:S01]  /*2150*/  BSSY B1, `(.L_x_22046) ;  /* 0x0000005000017945 */ /* 0x000fe20003800000 */
[----:B------:R-:W-:Y:S05]  /*2160*/  @!P2 BRA `(.L_x_22047) ;  /* 0x000000300000a947 */ /* 0x000fea0003800000 */
[----:B-----5:R-:W-:-:S05]  /*2170*/  HADD2.F32 R69, -RZ, R46.H1_H1 ;  /* 0x3000002eff457230 */ /* 0x020fca0000004100 */
[----:B------:R-:W-:-:S04]  /*2180*/  FMUL.FTZ R69, R69, c[0x0][0x1ec] ;  /* 0x00007b0045457a20 */ /* 0x000fc80000410000 */
[----:B------:R-:W-:Y:S02]  /*2190*/  @P1 FADD.FTZ R69, R37, R69 ;  /* 0x0000004525451221 */ /* 0x000fe40000010000 */
.L_x_22047:
[----:B------:R-:W-:Y:S05]  /*21a0*/  BSYNC B1 ;  /* 0x0000000000017941 */ /* 0x000fea0003800000 */
.L_x_22046:
[----:B------:R-:W-:Y:S01]  /*21b0*/  BSSY B1, `(.L_x_22048) ;  /* 0x0000005000017945 */ /* 0x000fe20003800000 */
[----:B------:R-:W-:Y:S05]  /*21c0*/  @!P2 BRA `(.L_x_22049) ;  /* 0x000000300000a947 */ /* 0x000fea0003800000 */
[----:B-----5:R-:W-:-:S05]  /*21d0*/  HADD2.F32 R70, -RZ, R47.H0_H0 ;  /* 0x2000002fff467230 */ /* 0x020fca0000004100 */
[----:B------:R-:W-:-:S04]  /*21e0*/  FMUL.FTZ R70, R70, c[0x0][0x1ec] ;  /* 0x00007b0046467a20 */ /* 0x000fc80000410000 */
[----:B------:R-:W-:Y:S02]  /*21f0*/  @P1 FADD.FTZ R70, R38, R70 ;  /* 0x0000004626461221 */ /* 0x000fe40000010000 */
.L_x_22049:
[----:B------:R-:W-:Y:S05]  /*2200*/  BSYNC B1 ;  /* 0x0000000000017941 */ /* 0x000fea0003800000 */
.L_x_22048:
[----:B------:R-:W-:Y:S01]  /*2210*/  BSSY B1, `(.L_x_22050) ;  /* 0x0000005000017945 */ /* 0x000fe20003800000 */
[----:B------:R-:W-:Y:S05]  /*2220*/  @!P2 BRA `(.L_x_22051) ;  /* 0x000000300000a947 */ /* 0x000fea0003800000 */
[----:B-----5:R-:W-:-:S05]  /*2230*/  HADD2.F32 R71, -RZ, R47.H1_H1 ;  /* 0x3000002fff477230 */ /* 0x020fca0000004100 */
[----:B------:R-:W-:-:S04]  /*2240*/  FMUL.FTZ R71, R71, c[0x0][0x1ec] ;  /* 0x00007b0047477a20 */ /* 0x000fc80000410000 */
[----:B------:R-:W-:Y:S02]  /*2250*/  @P1 FADD.FTZ R71, R39, R71 ;  /* 0x0000004727471221 */ /* 0x000fe40000010000 */
.L_x_22051:
[----:B------:R-:W-:Y:S05]  /*2260*/  BSYNC B1 ;  /* 0x0000000000017941 */ /* 0x000fea0003800000 */
.L_x_22050:
[----:B------:R0:W-:Y:S01]  /*2270*/  STG.E.128 [R80.64], R64 ;  /* 0x0000004050007986 */ /* 0x0001e2000c101d04 */
[----:B------:R-:W-:Y:S02]  /*2280*/  IADD3 R143, R143, 0x20, RZ ;  /* 0x000000208f8f7810 */ /* 0x000fe40007ffe0ff */
[----:B------:R-:W-:Y:S01]  /*2290*/  IADD3 R144, R144, 0x20, RZ ;  /* 0x0000002090907810 */ /* 0x000fe20007ffe0ff */
[----:B------:R0:W-:Y:S04]  /*22a0*/  STG.E.128 [R80.64+0x10], R68 ;  /* 0x0000104450007986 */ /* 0x0001e8000c101d04 */
.L_x_22035:
[----:B------:R-:W-:Y:S05]  /*22b0*/  BSYNC B0 ;  /* 0x0000000000007941 */ /* 0x000fea0003800000 */
.L_x_22034:
        /* <DEDUP_REMOVED lines=40> */
[----:B-----5:R-:W-:-:S05]  /*2540*/  HADD2.F32 R72, -RZ, R44.H0_H0 ;  /* 0x2000002cff487230 */ /* 0x020fca0000004100 */
[----:B------:R-:W-:-:S04]  /*2550*/  FMUL.FTZ R72, R72, c[0x0][0x1ec] ;  /* 0x00007b0048487a20 */ /* 0x000fc80000410000 */
[----:B------:R-:W-:Y:S02]  /*2560*/  @P1 FADD.FTZ R72, R28, R72 ;  /* 0x000000481c481221 */ /* 0x000fe40000010000 */
.L_x_22055:
[----:B------:R-:W-:Y:S05]  /*2570*/  BSYNC B1 ;  /* 0x0000000000017941 */ /* 0x000fea0003800000 */
.L_x_22054:
[----:B------:R-:W-:Y:S01]  /*2580*/  BSSY B1, `(.L_x_22056) ;  /* 0x0000005000017945 */ /* 0x000fe20003800000 */
[----:B------:R-:W-:Y:S05]  /*2590*/  @!P2 BRA `(.L_x_22057) ;  /* 0x000000300000a947 */ /* 0x000fea0003800000 */
[----:B-----5:R-:W-:-:S05]  /*25a0*/  HADD2.F32 R73, -RZ, R44.H1_H1 ;  /* 0x3000002cff497230 */ /* 0x020fca0000004100 */
[----:B------:R-:W-:-:S04]  /*25b0*/  FMUL.FTZ R73, R73, c[0x0][0x1ec] ;  /* 0x00007b0049497a20 */ /* 0x000fc80000410000 */
[----:B------:R-:W-:Y:S02]  /*25c0*/  @P1 FADD.FTZ R73, R29, R73 ;  /* 0x000000491d491221 */ /* 0x000fe40000010000 */
.L_x_22057:
[----:B------:R-:W-:Y:S05]  /*25d0*/  BSYNC B1 ;  /* 0x0000000000017941 */ /* 0x000fea0003800000 */
.L_x_22056:
[----:B------:R-:W-:Y:S01]  /*25e0*/  BSSY B1, `(.L_x_22058) ;  /* 0x0000005000017945 */ /* 0x000fe20003800000 */
[----:B------:R-:W-:Y:S05]  /*25f0*/  @!P2 BRA `(.L_x_22059) ;  /* 0x000000300000a947 */ /* 0x000fea0003800000 */
[----:B-----5:R-:W-:-:S05]  /*2600*/  HADD2.F32 R74, -RZ, R45.H0_H0 ;  /* 0x2000002dff4a7230 */ /* 0x020fca0000004100 */
[----:B------:R-:W-:-:S04]  /*2610*/  FMUL.FTZ R74, R74, c[0x0][0x1ec] ;  /* 0x00007b004a4a7a20 */ /* 0x000fc80000410000 */
[----:B------:R-:W-:Y:S02]  /*2620*/  @P1 FADD.FTZ R74, R30, R74 ;  /* 0x0000004a1e4a1221 */ /* 0x000fe40000010000 */
.L_x_22059:
[----:B------:R-:W-:Y:S05]  /*2630*/  BSYNC B1 ;  /* 0x0000000000017941 */ /* 0x000fea0003800000 */
.L_x_22058:
[----:B------:R-:W-:Y:S01]  /*2640*/  BSSY B1, `(.L_x_22060) ;  /* 0x0000005000017945 */ /* 0x000fe20003800000 */
[----:B------:R-:W-:Y:S05]  /*2650*/  @!P2 BRA `(.L_x_22061) ;  /* 0x000000300000a947 */ /* 0x000fea0003800000 */
[----:B-----5:R-:W-:-:S05]  /*2660*/  HADD2.F32 R75, -RZ, R45.H1_H1 ;  /* 0x3000002dff4b7230 */ /* 0x020fca0000004100 */
[----:B------:R-:W-:-:S04]  /*2670*/  FMUL.FTZ R75, R75, c[0x0][0x1ec] ;  /* 0x00007b004b4b7a20 */ /* 0x000fc80000410000 */
[----:B------:R-:W-:Y:S02]  /*2680*/  @P1 FADD.FTZ R75, R31, R75 ;  /* 0x0000004b1f4b1221 */ /* 0x000fe40000010000 */
.L_x_22061:
[----:B------:R-:W-:Y:S05]  /*2690*/  BSYNC B1 ;  /* 0x0000000000017941 */ /* 0x000fea0003800000 */
.L_x_22060:
[----:B------:R-:W-:Y:S01]  /*26a0*/  BSSY B1, `(.L_x_22062) ;  /* 0x0000005000017945 */ /* 0x000fe20003800000 */
[----:B------:R-:W-:Y:S05]  /*26b0*/  @!P2 BRA `(.L_x_22063) ;  /* 0x000000300000a947 */ /* 0x000fea0003800000 */
[----:B-----5:R-:W-:-:S05]  /*26c0*/  HADD2.F32 R76, -RZ, R46.H0_H0 ;  /* 0x2000002eff4c7230 */ /* 0x020fca0000004100 */
[----:B------:R-:W-:-:S04]  /*26d0*/  FMUL.FTZ R76, R76, c[0x0][0x1ec] ;  /* 0x00007b004c4c7a20 */ /* 0x000fc80000410000 */
[----:B------:R-:W-:Y:S02]  /*26e0*/  @P1 FADD.FTZ R76, R36, R76 ;  /* 0x0000004c244c1221 */ /* 0x000fe40000010000 */
.L_x_22063:
[----:B------:R-:W-:Y:S05]  /*26f0*/  BSYNC B1 ;  /* 0x0000000000017941 */ /* 0x000fea0003800000 */
.L_x_22062:
[----:B------:R-:W-:Y:S01]  /*2700*/  BSSY B1, `(.L_x_22064) ;  /* 0x0000005000017945 */ /* 0x000fe20003800000 */
[----:B------:R-:W-:Y:S05]  /*2710*/  @!P2 BRA `(.L_x_22065) ;  /* 0x000000300000a947 */ /* 0x000fea0003800000 */
[----:B-----5:R-:W-:-:S05]  /*2720*/  HADD2.F32 R77, -RZ, R46.H1_H1 ;  /* 0x3000002eff4d7230 */ /* 0x020fca0000004100 */
[----:B------:R-:W-:-:S04]  /*2730*/  FMUL.FTZ R77, R77, c[0x0][0x1ec] ;  /* 0x00007b004d4d7a20 */ /* 0x000fc80000410000 */
[----:B------:R-:W-:Y:S02]  /*2740*/  @P1 FADD.FTZ R77, R37, R77 ;  /* 0x0000004d254d1221 */ /* 0x000fe40000010000 */
.L_x_22065:
[----:B------:R-:W-:Y:S05]  /*2750*/  BSYNC B1 ;  /* 0x0000000000017941 */ /* 0x000fea0003800000 */
.L_x_22064:
[----:B------:R-:W-:Y:S01]  /*2760*/  BSSY B1, `(.L_x_22066) ;  /* 0x0000005000017945 */ /* 0x000fe20003800000 */
[----:B------:R-:W-:Y:S05]  /*2770*/  @!P2 BRA `(.L_x_22067) ;  /* 0x000000300000a947 */ /* 0x000fea0003800000 */
[----:B-----5:R-:W-:-:S05]  /*2780*/  HADD2.F32 R78, -RZ, R47.H0_H0 ;  /* 0x2000002fff4e7230 */ /* 0x020fca0000004100 */
[----:B------:R-:W-:-:S04]  /*2790*/  FMUL.FTZ R78, R78, c[0x0][0x1ec] ;  /* 0x00007b004e4e7a20 */ /* 0x000fc80000410000 */
[----:B------:R-:W-:Y:S02]  /*27a0*/  @P1 FADD.FTZ R78, R38, R78 ;  /* 0x0000004e264e1221 */ /* 0x000fe40000010000 */
.L_x_22067:
[----:B------:R-:W-:Y:S05]  /*27b0*/  BSYNC B1 ;  /* 0x0000000000017941 */ /* 0x000fea0003800000 */
.L_x_22066:
[----:B------:R-:W-:Y:S01]  /*27c0*/  BSSY B1, `(.L_x_22068) ;  /* 0x0000005000017945 */ /* 0x000fe20003800000 */
[----:B------:R-:W-:Y:S05]  /*27d0*/  @!P2 BRA `(.L_x_22069) ;  /* 0x000000300000a947 */ /* 0x000fea0003800000 */
[----:B-----5:R-:W-:-:S05]  /*27e0*/  HADD2.F32 R79, -RZ, R47.H1_H1 ;  /* 0x3000002fff4f7230 */ /* 0x020fca0000004100 */
[----:B------:R-:W-:-:S04]  /*27f0*/  FMUL.FTZ R79, R79, c[0x0][0x1ec] ;  /* 0x00007b004f4f7a20 */ /* 0x000fc80000410000 */
[----:B------:R-:W-:Y:S02]  /*2800*/  @P1 FADD.FTZ R79, R39, R79 ;  /* 0x0000004f274f1221 */ /* 0x000fe40000010000 */
.L_x_22069:
[----:B------:R-:W-:Y:S05]  /*2810*/  BSYNC B1 ;  /* 0x0000000000017941 */ /* 0x000fea0003800000 */
.L_x_22068:
[----:B------:R0:W-:Y:S04]  /*2820*/  STG.E.128 [R144.64], R72 ;  /* 0x0000004890007986 */ /* 0x0001e8000c101d04 */
[----:B------:R0:W-:Y:S02]  /*2830*/  STG.E.128 [R144.64+0x10], R76 ;  /* 0x0000104c90007986 */ /* 0x0001e4000c101d04 */
.L_x_22053:
[----:B------:R-:W-:Y:S05]  /*2840*/  BSYNC B0 ;  /* 0x0000000000007941 */ /* 0x000fea0003800000 */
.L_x_22052:
        /* <DEDUP_REMOVED lines=51> */
.L_x_22084:
        /* <DEDUP_REMOVED lines=101> */
.L_x_22085:
        /* <DEDUP_REMOVED lines=59> */
.L_x_22075:
[----:B------:R-:W-:Y:S05]  /*3580*/  BSYNC B1 ;  /* 0x0000000000017941 */ /* 0x000fea0003800000 */
.L_x_22074:
        /* <DEDUP_REMOVED lines=35> */
.L_x_22077:
[----:B------:R-:W-:Y:S05]  /*37c0*/  BSYNC B1 ;  /* 0x0000000000017941 */ /* 0x000fea0003800000 */
.L_x_22076:
        /* <DEDUP_REMOVED lines=35> */
.L_x_22079:
[----:B------:R-:W-:Y:S05]  /*3a00*/  BSYNC B1 ;  /* 0x0000000000017941 */ /* 0x000fea0003800000 */
.L_x_22078:
        /* <DEDUP_REMOVED lines=34> */
.L_x_22081:
[----:B------:R-:W-:Y:S05]  /*3c30*/  BSYNC B1 ;  /* 0x0000000000017941 */ /* 0x000fea0003800000 */
.L_x_22080:
        /* <DEDUP_REMOVED lines=32> */
.L_x_22073:
[----:B-1----:R-:W-:Y:S05]  /*3e40*/  BSYNC B0 ;  /* 0x0000000000007941 */ /* 0x002fea0003800000 */
.L_x_22072:
[----:B0-----:R-:W-:-:S04]  /*3e50*/  MOV R81, c[0x0][0x160] ;  /* 0x0000580000517a02 */ /* 0x001fc80000000f00 */
[----:B------:R-:W-:-:S04]  /*3e60*/  LEA R138, R81, R138, 0x2 ;  /* 0x0000008a518a7211 */ /* 0x000fc800078e10ff */
[----:B------:R-:W-:-:S13]  /*3e70*/  ISETP.GE.AND P0, PT, R138, c[0x0][0x164], PT ;  /* 0x000059008a007a0c */ /* 0x000fda0003f06270 */
[----:B------:R-:W-:Y:S01]  /*3e80*/  @P0 CALL.REL.NOINC `(.L_x_22082) ;  /* 0x0000001000000944 */ /* 0x000fe20003c00000 */
[----:B------:R-:W-:Y:S05]  /*3e90*/  BRA `(.L_x_22083) ;  /* 0xffffcc1000007947 */ /* 0x000fea000383ffff */
.L_x_22082:
[----:B------:R-:W-:Y:S05]  /*3ea0*/  EXIT ;  /* 0x000000000000794d */ /* 0x000fea0003800000 */
.L_x_22070:
[----:B------:R-:W-:Y:S01]  /*3eb0*/  HFMA2.MMA R143, -RZ, RZ, 0, 5.9604644775390625e-08 ;  /* 0x00000001ff8f7435 */ /* 0x000fe200000001ff */
[----:B------:R-:W-:Y:S02]  /*3ec0*/  MOV R82, R83 ;  /* 0x0000005300527202 */ /* 0x000fe40000000f00 */
[----:B------:R-:W-:Y:S02]  /*3ed0*/  MOV R144, 0x1f ;  /* 0x0000001f00907802 */ /* 0x000fe40000000f00 */
[----:B------:R-:W-:Y:S02]  /*3ee0*/  MOV R147, 0xffffffff ;  /* 0xffffffff00937802 */ /* 0x000fe40000000f00 */
[----:B------:R-:W-:Y:S02]  /*3ef0*/  MOV R80, 0x3f10 ;  /* 0x00003f1000507802 */ /* 0x000fe40000000f00 */
[----:B-----5:R-:W-:Y:S05]  /*3f00*/  CALL.REL.NOINC `($__internal_98_$__cuda_sm70_shflsync_bfly_p) ;  /* 0x000008c000007944 */ /* 0x020fea0003c00000 */
[----:B-1----:R-:W-:Y:S01]  /*3f10*/  MOV R80, R143 ;  /* 0x0000008f00507202 */ /* 0x002fe20000000f00 */
[----:B0-----:R-:W-:Y:S05]  /*3f20*/  BRA `(.L_x_22084) ;  /* 0xffffec5000007947 */ /* 0x001fea000383ffff */
.L_x_22071:
[----:B------:R-:W-:Y:S01]  /*3f30*/  HFMA2.MMA R143, -RZ, RZ, 0, 1.1920928955078125e-07 ;  /* 0x00000002ff8f7435 */ /* 0x000fe200000001ff */
[----:B------:R-:W-:Y:S02]  /*3f40*/  MOV R82, R146 ;  /* 0x0000009200527202 */ /* 0x000fe40000000f00 */
[----:B------:R-:W-:-:S02]  /*3f50*/  MOV R144, 0x1f ;  /* 0x0000001f00907802 */ /* 0x000fc40000000f00 */
[----:B------:R-:W-:Y:S02]  /*3f60*/  MOV R147, 0xffffffff ;  /* 0xffffffff00937802 */ /* 0x000fe40000000f00 */
[----:B------:R-:W-:Y:S02]  /*3f70*/  MOV R80, 0x3f90 ;  /* 0x00003f9000507802 */ /* 0x000fe40000000f00 */
[----:B0----5:R-:W-:Y:S05]  /*3f80*/  CALL.REL.NOINC `($__internal_98_$__cuda_sm70_shflsync_bfly_p) ;  /* 0x0000084000007944 */ /* 0x021fea0003c00000 */
[----:B01----:R-:W-:Y:S01]  /*3f90*/  FADD.FTZ R82, R146, R143 ;  /* 0x0000008f92527221 */ /* 0x003fe20000010000 */
[----:B------:R-:W-:Y:S01]  /*3fa0*/  HFMA2.MMA R143, -RZ, RZ, 0, 2.384185791015625e-07 ;  /* 0x00000004ff8f7435 */ /* 0x000fe200000001ff */
[----:B------:R-:W-:Y:S02]  /*3fb0*/  MOV R144, 0x1f ;  /* 0x0000001f00907802 */ /* 0x000fe40000000f00 */
[----:B------:R-:W-:Y:S02]  /*3fc0*/  MOV R147, 0xffffffff ;  /* 0xffffffff00937802 */ /* 0x000fe40000000f00 */
[----:B------:R-:W-:Y:S02]  /*3fd0*/  MOV R80, 0x3ff0 ;  /* 0x00003ff000507802 */ /* 0x000fe40000000f00 */
[----:B------:R-:W-:Y:S05]  /*3fe0*/  CALL.REL.NOINC `($__internal_98_$__cuda_sm70_shflsync_bfly_p) ;  /* 0x000007e000007944 */ /* 0x000fea0003c00000 */
[----:B01----:R-:W-:Y:S01]  /*3ff0*/  FADD.FTZ R82, R82, R143 ;  /* 0x0000008f52527221 */ /* 0x003fe20000010000 */
[----:B------:R-:W-:Y:S01]  /*4000*/  HFMA2.MMA R143, -RZ, RZ, 0, 4.76837158203125e-07 ;  /* 0x00000008ff8f7435 */ /* 0x000fe200000001ff */
[----:B------:R-:W-:-:S02]  /*4010*/  MOV R144, 0x1f ;  /* 0x0000001f00907802 */ /* 0x000fc40000000f00 */
[----:B------:R-:W-:Y:S02]  /*4020*/  MOV R147, 0xffffffff ;  /* 0xffffffff00937802 */ /* 0x000fe40000000f00 */
[----:B------:R-:W-:Y:S02]  /*4030*/  MOV R80, 0x4050 ;  /* 0x0000405000507802 */ /* 0x000fe40000000f00 */
[----:B------:R-:W-:Y:S05]  /*4040*/  CALL.REL.NOINC `($__internal_98_$__cuda_sm70_shflsync_bfly_p) ;  /* 0x0000078000007944 */ /* 0x000fea0003c00000 */
[----:B01----:R-:W-:Y:S01]  /*4050*/  FADD.FTZ R82, R82, R143 ;  /* 0x0000008f52527221 */ /* 0x003fe20000010000 */
[----:B------:R-:W-:Y:S01]  /*4060*/  HFMA2.MMA R143, -RZ, RZ, 0, 9.5367431640625e-07 ;  /* 0x00000010ff8f7435 */ /* 0x000fe200000001ff */
[----:B------:R-:W-:Y:S02]  /*4070*/  MOV R144, 0x1f ;  /* 0x0000001f00907802 */ /* 0x000fe40000000f00 */
[----:B------:R-:W-:Y:S02]  /*4080*/  MOV R147, 0xffffffff ;  /* 0xffffffff00937802 */ /* 0x000fe40000000f00 */
[----:B------:R-:W-:Y:S02]  /*4090*/  MOV R80, 0x40b0 ;  /* 0x000040b000507802 */ /* 0x000fe40000000f00 */
[----:B------:R-:W-:Y:S05]  /*40a0*/  CALL.REL.NOINC `($__internal_98_$__cuda_sm70_shflsync_bfly_p) ;  /* 0x0000072000007944 */ /* 0x000fea0003c00000 */
        /* <DEDUP_REMOVED lines=87> */
[----:B------:R-:W-:Y:S05]  /*4620*/  CALL.REL.NOINC `($__internal_98_$__cuda_sm70_shflsync_bfly_p) ;  /* 0x000001a000007944 */ /* 0x000fea0003c00000 */
[----:B01----:R-:W-:Y:S01]  /*4630*/  FADD.FTZ R82, R82, R143 ;  /* 0x0000008f52527221 */ /* 0x003fe20000010000 */
[----:B------:R-:W-:Y:S01]  /*4640*/  HFMA2.MMA R143, -RZ, RZ, 0, 1.1920928955078125e-07 ;  /* 0x00000002ff8f7435 */ /* 0x000fe200000001ff */
[----:B------:R-:W-:Y:S02]  /*4650*/  MOV R144, 0x1f ;  /* 0x0000001f00907802 */ /* 0x000fe40000000f00 */
[----:B------:R-:W-:Y:S02]  /*4660*/  MOV R147, 0xffffffff ;  /* 0xffffffff00937802 */ /* 0x000fe40000000f00 */
[----:B------:R-:W-:Y:S02]  /*4670*/  MOV R80, 0x4690 ;  /* 0x0000469000507802 */ /* 0x000fe40000000f00 */
[----:B------:R-:W-:Y:S05]  /*4680*/  CALL.REL.NOINC `($__internal_98_$__cuda_sm70_shflsync_bfly_p) ;  /* 0x0000014000007944 */ /* 0x000fea0003c00000 */
[----:B01----:R-:W-:Y:S01]  /*4690*/  FADD.FTZ R82, R82, R143 ;  /* 0x0000008f52527221 */ /* 0x003fe20000010000 */
[----:B------:R-:W-:Y:S01]  /*46a0*/  HFMA2.MMA R143, -RZ, RZ, 0, 2.384185791015625e-07 ;  /* 0x00000004ff8f7435 */ /* 0x000fe200000001ff */
[----:B------:R-:W-:Y:S02]  /*46b0*/  MOV R144, 0x1f ;  /* 0x0000001f00907802 */ /* 0x000fe40000000f00 */
[----:B------:R-:W-:-:S02]  /*46c0*/  MOV R147, 0xffffffff ;  /* 0xffffffff00937802 */ /* 0x000fc40000000f00 */
[----:B------:R-:W-:Y:S02]  /*46d0*/  MOV R80, 0x46f0 ;  /* 0x000046f000507802 */ /* 0x000fe40000000f00 */
[----:B------:R-:W-:Y:S05]  /*46e0*/  CALL.REL.NOINC `($__internal_98_$__cuda_sm70_shflsync_bfly_p) ;  /* 0x000000e000007944 */ /* 0x000fea0003c00000 */
[----:B01----:R-:W-:Y:S01]  /*46f0*/  FADD.FTZ R82, R82, R143 ;  /* 0x0000008f52527221 */ /* 0x003fe20000010000 */
[----:B------:R-:W-:Y:S01]  /*4700*/  HFMA2.MMA R143, -RZ, RZ, 0, 4.76837158203125e-07 ;  /* 0x00000008ff8f7435 */ /* 0x000fe200000001ff */
[----:B------:R-:W-:Y:S02]  /*4710*/  MOV R144, 0x1f ;  /* 0x0000001f00907802 */ /* 0x000fe40000000f00 */
[----:B------:R-:W-:Y:S02]  /*4720*/  MOV R147, 0xffffffff ;  /* 0xffffffff00937802 */ /* 0x000fe40000000f00 */
[----:B------:R-:W-:Y:S02]  /*4730*/  MOV R80, 0x4750 ;  /* 0x0000475000507802 */ /* 0x000fe40000000f00 */
[----:B------:R-:W-:Y:S05]  /*4740*/  CALL.REL.NOINC `($__internal_98_$__cuda_sm70_shflsync_bfly_p) ;  /* 0x0000008000007944 */ /* 0x000fea0003c00000 */
[----:B-1----:R-:W-:Y:S01]  /*4750*/  FADD.FTZ R142, R82, R143 ;  /* 0x0000008f528e7221 */ /* 0x002fe20000010000 */
[----:B------:R-:W-:Y:S01]  /*4760*/  HFMA2.MMA R143, -RZ, RZ, 0, 9.5367431640625e-07 ;  /* 0x00000010ff8f7435 */ /* 0x000fe200000001ff */
[----:B0-----:R-:W-:Y:S02]  /*4770*/  MOV R144, 0x1f ;  /* 0x0000001f00907802 */ /* 0x001fe40000000f00 */
[----:B------:R-:W-:-:S02]  /*4780*/  MOV R147, 0xffffffff ;  /* 0xffffffff00937802 */ /* 0x000fc40000000f00 */
[----:B------:R-:W-:Y:S02]  /*4790*/  MOV R82, R142 ;  /* 0x0000008e00527202 */ /* 0x000fe40000000f00 */
[----:B------:R-:W-:Y:S02]  /*47a0*/  MOV R80, 0x47c0 ;  /* 0x000047c000507802 */ /* 0x000fe40000000f00 */
[----:B------:R-:W-:Y:S05]  /*47b0*/  CALL.REL.NOINC `($__internal_98_$__cuda_sm70_shflsync_bfly_p) ;  /* 0x0000001000007944 */ /* 0x000fea0003c00000 */
[----:B01----:R-:W-:Y:S05]  /*47c0*/  BRA `(.L_x_22085) ;  /* 0xffffea0000007947 */ /* 0x003fea000383ffff */
        .weak           $__internal_98_$__cuda_sm70_shflsync_bfly_p
        .type           $__internal_98_$__cuda_sm70_shflsync_bfly_p,@function
        .size           $__internal_98_$__cuda_sm70_shflsync_bfly_p,(.L_x_36186 - $__internal_98_$__cuda_sm70_shflsync_bfly_p)
$__internal_98_$__cuda_sm70_shflsync_bfly_p:
[----:B------:R-:W-:Y:S01]  /*47d0*/  HFMA2.MMA R81, -RZ, RZ, 0, 0 ;  /* 0x00000000ff517435 */ /* 0x000fe200000001ff */
[----:B------:R-:W-:Y:S04]  /*47e0*/  WARPSYNC R147 ;  /* 0x0000009300007348 */ /* 0x000fe80003800000 */
[----:B------:R0:W1:Y:S01]  /*47f0*/  SHFL.BFLY PT, R143, R82, R143, R144 ;  /* 0x0c00008f528f7389 */ /* 0x00006200000e0090 */
[----:B------:R-:W-:Y:S05]  /*4800*/  RET.REL.NODEC R80 `(_ZN10layer_norm13ln_fwd_kernelINS_13Kernel_traitsI6__halfS2_fS2_fjLj1280ELj1ELj4ELj1ELj16ENS_18Kernel_traits_baseILj1280ES2_S2_fS2_fjLj128EEEEELb0ELb0ELb1ELb0EEEvNS_9FwdParamsE) ;  /* 0xffffb7f050007950 */ /* 0x000fea0003c3ffff */
.L_x_22086:
        /* <DEDUP_REMOVED lines=15> */
.L_x_36186:


//--------------------- .text._ZN10layer_norm13ln_fwd_kernelINS_13Kernel_traitsI6__halfS2_fS2_fjLj1280ELj1ELj4ELj1ELj16ENS_18Kernel_traits_baseILj1280ES2_S2_fS2_fjLj128EEEEELb0ELb0ELb1ELb1EEEvNS_9FwdParamsE --------------------------
	.section	.text._ZN10layer_norm13ln_fwd_kernelINS_13Kernel_traitsI6__halfS2_fS2_fjLj1280ELj1ELj4ELj1ELj16ENS_18Kernel_traits_baseILj1280ES2_S2_fS2_fjLj128EEEEELb0ELb0ELb1ELb1EEEvNS_9FwdParamsE,"ax",@progbits
	.sectioninfo	@"SHI_REGISTERS=167"
	.align	128
        .global         _ZN10layer_norm13ln_fwd_kernelINS_13Kernel_traitsI6__halfS2_fS2_fjLj1280ELj1ELj4ELj1ELj16ENS_18Kernel_traits_baseILj1280ES2_S2_fS2_fjLj128EEEEELb0ELb0ELb1ELb1EEEvNS_9FwdParamsE
        .type           _ZN10layer_norm13ln_fwd_kernelINS_13Kernel_traitsI6__halfS2_fS2_fjLj1280ELj1ELj4ELj1ELj16ENS_18Kernel_traits_baseILj1280ES2_S2_fS2_fjLj128EEEEELb0ELb0ELb1ELb1EEEvNS_9FwdParamsE,@function
        .size           _ZN10layer_norm13ln_fwd_kernelINS_13Kernel_traitsI6__halfS2_fS2_fjLj1280ELj1ELj4ELj1ELj16ENS_18Kernel_traits_baseILj1280ES2_S2_fS2_fjLj128EEEEELb0ELb0ELb1ELb1EEEvNS_9FwdParamsE,(.L_x_36187 - _ZN10layer_norm13ln_fwd_kernelINS_13Kernel_traitsI6__halfS2_fS2_fjLj1280ELj1ELj4ELj1ELj16ENS_18Kernel_traits_baseILj1280ES2_S2_fS2_fjLj128EEEEELb0ELb0ELb1ELb1EEEvNS_9FwdParamsE)
        .other          _ZN10layer_norm13ln_fwd_kernelINS_13Kernel_traitsI6__halfS2_fS2_fjLj1280ELj1ELj4ELj1ELj16ENS_18Kernel_traits_baseILj1280ES2_S2_fS2_fjLj128EEEEELb0ELb0ELb1ELb1EEEvNS_9FwdParamsE,@"STO_CUDA_ENTRY STV_DEFAULT"
_ZN10layer_norm13ln_fwd_kernelINS_13Kernel_traitsI6__halfS2_fS2_fjLj1280ELj1ELj4ELj1ELj16ENS_18Kernel_traits_baseILj1280ES2_S2_fS2_fjLj128EEEEELb0ELb0ELb1ELb1EEEvNS_9FwdParamsE:
.text._ZN10layer_norm13ln_fwd_kernelINS_13Kernel_traitsI6__halfS2_fS2_fjLj1280ELj1ELj4ELj1ELj16ENS_18Kernel_traits_baseILj1280ES2_S2_fS2_fjLj128EEEEELb0ELb0ELb1ELb1EEEvNS_9FwdParamsE:
        /* <DEDUP_REMOVED lines=37> */
[----:B------:R-:W-:Y:S01]  /*0250*/  LOP3.LUT R136, R136, 0x1f, RZ, 0xc0, !PT ;  /* 0x0000001f88887812 */ /* 0x000fe200078ec0ff */
[----:B------:R-:W-:Y:S01]  /*0260*/  HADD2.F32 R84, -RZ, R8.H1_H1 ;  /* 0x30000008ff547230 */ /* 0x000fe20000004100 */
[----:B------:R-:W-:Y:S01]  /*0270*/  ULDC.U8 UR6, c[0x0][0x1f0] ;  /* 0x00007c0000067ab9 */ /* 0x000fe20000000000 */
        /* <DEDUP_REMOVED lines=28> */
[--C-:B0-----:R-:W-:Y:S02]  /*0440*/  HADD2.F32 R3, -RZ, R55.reuse.H0_H0 ;  /* 0x20000037ff037230 */ /* 0x101fe40000004100 */
        /* <DEDUP_REMOVED lines=13> */
[----:B------:R-:W-:-:S02]  /*0520*/  HADD2.F32 R96, -RZ, R34.H0_H0 ;  /* 0x20000022ff607230 */ /* 0x000fc40000004100 */
[----:B------:R-:W-:Y:S02]  /*0530*/  HADD2.F32 R99, -RZ, R34.H1_H1 ;  /* 0x30000022ff637230 */ /* 0x000fe40000004100 */
[--C-:B------:R-:W-:Y:S02]  /*0540*/  HADD2.F32 R98, -RZ, R35.reuse.H0_H0 ;  /* 0x20000023ff627230 */ /* 0x100fe40000004100 */
        /* <DEDUP_REMOVED lines=9> */
[----:B----4-:R-:W-:-:S02]  /*05e0*/  HADD2.F32 R112, -RZ, R40.H0_H0 ;  /* 0x20000028ff707230 */ /* 0x010fc40000004100 */
        /* <DEDUP_REMOVED lines=23> */
.L_x_22172:
        /* <DEDUP_REMOVED lines=56> */
[----:B-----5:R-:W-:-:S05]  /*0ae0*/  HADD2.F32 R44, -RZ, R36.H0_H0 ;  /* 0x20000024ff2c7230 */ /* 0x020fca0000004100 */
[----:B------:R-:W-:-:S04]  /*0af0*/  FMUL.FTZ R44, R44, c[0x0][0x1ec] ;  /* 0x00007b002c2c7a20 */ /* 0x000fc80000410000 */
[----:B------:R-:W-:Y:S02]  /*0b00*/  @P0 FADD.FTZ R44, R28, R44 ;  /* 0x0000002c1c2c0221 */ /* 0x000fe40000010000 */
.L_x_22088:
[----:B------:R-:W-:Y:S05]  /*0b10*/  BSYNC B0 ;  /* 0x0000000000007941 */ /* 0x000fea0003800000 */
.L_x_22087:
[----:B------:R-:W-:Y:S01]  /*0b20*/  BSSY B0, `(.L_x_22089) ;  /* 0x0000005000007945 */ /* 0x000fe20003800000 */
[----:B------:R-:W-:Y:S05]  /*0b30*/  @!P6 BRA `(.L_x_22090) ;  /* 0x000000300000e947 */ /* 0x000fea0003800000 */
[----:B-----5:R-:W-:-:S05]  /*0b40*/  HADD2.F32 R45, -RZ, R36.H1_H1 ;  /* 0x30000024ff2d7230 */ /* 0x020fca0000004100 */
[----:B------:R-:W-:-:S04]  /*0b50*/  FMUL.FTZ R45, R45, c[0x0][0x1ec] ;  /* 0x00007b002d2d7a20 */ /* 0x000fc80000410000 */
[----:B------:R-:W-:Y:S02]  /*0b60*/  @P0 FADD.FTZ R45, R29, R45 ;  /* 0x0000002d1d2d0221 */ /* 0x000fe40000010000 */
.L_x_22090:
[----:B------:R-:W-:Y:S05]  /*0b70*/  BSYNC B0 ;  /* 0x0000000000007941 */ /* 0x000fea0003800000 */
.L_x_22089:
[----:B------:R-:W-:Y:S01]  /*0b80*/  BSSY B0, `(.L_x_22091) ;  /* 0x0000005000007945 */ /* 0x000fe20003800000 */
[----:B------:R-:W-:Y:S05]  /*0b90*/  @!P6 BRA `(.L_x_22092) ;  /* 0x000000300000e947 */ /* 0x000fea0003800000 */
[----:B-----5:R-:W-:-:S05]  /*0ba0*/  HADD2.F32 R46, -RZ, R37.H0_H0 ;  /* 0x20000025ff2e7230 */ /* 0x020fca0000004100 */
[----:B------:R-:W-:-:S04]  /*0bb0*/  FMUL.FTZ R46, R46, c[0x0][0x1ec] ;  /* 0x00007b002e2e7a20 */ /* 0x000fc80000410000 */
[----:B------:R-:W-:Y:S02]  /*0bc0*/  @P0 FADD.FTZ R46, R30, R46 ;  /* 0x0000002e1e2e0221 */ /* 0x000fe40000010000 */
.L_x_22092:
[----:B------:R-:W-:Y:S05]  /*0bd0*/  BSYNC B0 ;  /* 0x0000000000007941 */ /* 0x000fea0003800000 */
.L_x_22091:
[----:B------:R-:W-:Y:S01]  /*0be0*/  BSSY B0, `(.L_x_22093) ;  /* 0x0000005000007945 */ /* 0x000fe20003800000 */
[----:B------:R-:W-:Y:S05]  /*0bf0*/  @!P6 BRA `(.L_x_22094) ;  /* 0x000000300000e947 */ /* 0x000fea0003800000 */
[----:B-----5:R-:W-:-:S05]  /*0c00*/  HADD2.F32 R47, -RZ, R37.H1_H1 ;  /* 0x30000025ff2f7230 */ /* 0x020fca0000004100 */
[----:B------:R-:W-:-:S04]  /*0c10*/  FMUL.FTZ R47, R47, c[0x0][0x1ec] ;  /* 0x00007b002f2f7a20 */ /* 0x000fc80000410000 */
[----:B------:R-:W-:Y:S02]  /*0c20*/  @P0 FADD.FTZ R47, R31, R47 ;  /* 0x0000002f1f2f0221 */ /* 0x000fe40000010000 */
.L_x_22094:
[----:B------:R-:W-:Y:S05]  /*0c30*/  BSYNC B0 ;  /* 0x0000000000007941 */ /* 0x000fea0003800000 */
.L_x_22093:
[----:B------:R-:W-:Y:S01]  /*0c40*/  BSSY B0, `(.L_x_22095) ;  /* 0x0000005000007945 */ /* 0x000fe20003800000 */
[----:B------:R-:W-:Y:S05]  /*0c50*/  @!P6 BRA `(.L_x_22096) ;  /* 0x000000300000e947 */ /* 0x000fea0003800000 */
[----:B-----5:R-:W-:-:S05]  /*0c60*/  HADD2.F32 R40, -RZ, R38.H0_H0 ;  /* 0x20000026ff287230 */ /* 0x020fca0000004100 */
[----:B------:R-:W-:-:S04]  /*0c70*/  FMUL.FTZ R40, R40, c[0x0][0x1ec] ;  /* 0x00007b0028287a20 */ /* 0x000fc80000410000 */
[----:B------:R-:W-:Y:S02]  /*0c80*/  @P0 FADD.FTZ R40, R32, R40 ;  /* 0x0000002820280221 */ /* 0x000fe40000010000 */
.L_x_22096:
[----:B------:R-:W-:Y:S05]  /*0c90*/  BSYNC B0 ;  /* 0x0000000000007941 */ /* 0x000fea0003800000 */
.L_x_22095:
[----:B------:R-:W-:Y:S01]  /*0ca0*/  BSSY B0, `(.L_x_22097) ;  /* 0x0000005000007945 */ /* 0x000fe20003800000 */
[----:B------:R-:W-:Y:S05]  /*0cb0*/  @!P6 BRA `(.L_x_22098) ;  /* 0x000000300000e947 */ /* 0x000fea0003800000 */
[----:B-----5:R-:W-:-:S05]  /*0cc0*/  HADD2.F32 R41, -RZ, R38.H1_H1 ;  /* 0x30000026ff297230 */ /* 0x020fca0000004100 */
[----:B------:R-:W-:-:S04]  /*0cd0*/  FMUL.FTZ R41, R41, c[0x0][0x1ec] ;  /* 0x00007b0029297a20 */ /* 0x000fc80000410000 */
[----:B------:R-:W-:Y:S02]  /*0ce0*/  @P0 FADD.FTZ R41, R33, R41 ;  /* 0x0000002921290221 */ /* 0x000fe40000010000 */
.L_x_22098:
[----:B------:R-:W-:Y:S05]  /*0cf0*/  BSYNC B0 ;  /* 0x0000000000007941 */ /* 0x000fea0003800000 */
.L_x_22097:
[----:B------:R-:W-:Y:S01]  /*0d00*/  BSSY B0, `(.L_x_22099) ;  /* 0x0000005000007945 */ /* 0x000fe20003800000 */
[----:B------:R-:W-:Y:S05]  /*0d10*/  @!P6 BRA `(.L_x_22100) ;  /* 0x000000300000e947 */ /* 0x000fea0003800000 */
[----:B-----5:R-:W-:-:S05]  /*0d20*/  HADD2.F32 R42, -RZ, R39.H0_H0 ;  /* 0x20000027ff2a7230 */ /* 0x020fca0000004100 */
[----:B------:R-:W-:-:S04]  /*0d30*/  FMUL.FTZ R42, R42, c[0x0][0x1ec] ;  /* 0x00007b002a2a7a20 */ /* 0x000fc80000410000 */
[----:B------:R-:W-:Y:S02]  /*0d40*/  @P0 FADD.FTZ R42, R34, R42 ;  /* 0x0000002a222a0221 */ /* 0x000fe40000010000 */
.L_x_22100:
[----:B------:R-:W-:Y:S05]  /*0d50*/  BSYNC B0 ;  /* 0x0000000000007941 */ /* 0x000fea0003800000 */
.L_x_22099:
[----:B------:R-:W-:Y:S01]  /*0d60*/  BSSY B0, `(.L_x_22101) ;  /* 0x0000005000007945 */ /* 0x000fe20003800000 */
[----:B------:R-:W-:Y:S05]  /*0d70*/  @!P6 BRA `(.L_x_22102) ;  /* 0x000000300000e947 */ /* 0x000fea0003800000 */
[----:B-----5:R-:W-:-:S05]  /*0d80*/  HADD2.F32 R43, -RZ, R39.H1_H1 ;  /* 0x30000027ff2b7230 */ /* 0x020fca0000004100 */
[----:B------:R-:W-:-:S04]  /*0d90*/  FMUL.FTZ R43, R43, c[0x0][0x1ec] ;  /* 0x00007b002b2b7a20 */ /* 0x000fc80000410000 */
[----:B------:R-:W-:Y:S02]  /*0da0*/  @P0 FADD.FTZ R43, R35, R43 ;  /* 0x0000002b232b0221 */ /* 0x000fe40000010000 */
.L_x_22102:
[----:B------:R-:W-:Y:S05]  /*0db0*/  BSYNC B0 ;  /* 0x0000000000007941 */ /* 0x000fea0003800000 */
.L_x_22101:
        /* <DEDUP_REMOVED lines=40> */
.L_x_22104:
[----:B------:R-:W-:Y:S05]  /*1040*/  BSYNC B0 ;  /* 0x0000000000007941 */ /* 0x000fea0003800000 */
.L_x_22103:
[----:B------:R-:W-:Y:S01]  /*1050*/  BSSY B0, `(.L_x_22105) ;  /* 0x0000005000007945 */ /* 0x000fe20003800000 */
[----:B------:R-:W-:Y:S05]  /*1060*/  @!P6 BRA `(.L_x_22106) ;  /* 0x000000300000e947 */ /* 0x000fea0003800000 */
[----:B-----5:R-:W-:-:S05]  /*1070*/  HADD2.F32 R53, -RZ, R36.H1_H1 ;  /* 0x30000024ff357230 */ /* 0x020fca0000004100 */
[----:B------:R-:W-:-:S04]  /*1080*/  FMUL.FTZ R53, R53, c[0x0][0x1ec] ;  /* 0x00007b0035357a20 */ /* 0x000fc80000410000 */
[----:B------:R-:W-:Y:S02]  /*1090*/  @P0 FADD.FTZ R53, R29, R53 ;  /* 0x000000351d350221 */ /* 0x000fe40000010000 */
.L_x_22106:
[----:B------:R-:W-:Y:S05]  /*10a0*/  BSYNC B0 ;  /* 0x0000000000007941 */ /* 0x000fea0003800000 */
.L_x_22105:
[----:B------:R-:W-:Y:S01]  /*10b0*/  BSSY B0, `(.L_x_22107) ;  /* 0x0000005000007945 */ /* 0x000fe20003800000 */
[----:B------:R-:W-:Y:S05]  /*10c0*/  @!P6 BRA `(.L_x_22108) ;  /* 0x000000300000e947 */ /* 0x000fea0003800000 */
[----:B-----5:R-:W-:-:S05]  /*10d0*/  HADD2.F32 R54, -RZ, R37.H0_H0 ;  /* 0x20000025ff367230 */ /* 0x020fca0000004100 */
[----:B------:R-:W-:-:S04]  /*10e0*/  FMUL.FTZ R54, R54, c[0x0][0x1ec] ;  /* 0x00007b0036367a20 */ /* 0x000fc80000410000 */
[----:B------:R-:W-:Y:S02]  /*10f0*/  @P0 FADD.FTZ R54, R30, R54 ;  /* 0x000000361e360221 */ /* 0x000fe40000010000 */
.L_x_22108:
[----:B------:R-:W-:Y:S05]  /*1100*/  BSYNC B0 ;  /* 0x0000000000007941 */ /* 0x000fea0003800000 */
.L_x_22107:
[----:B------:R-:W-:Y:S01]  /*1110*/  BSSY B0, `(.L_x_22109) ;  /* 0x0000005000007945 */ /* 0x000fe20003800000 */
[----:B------:R-:W-:Y:S05]  /*1120*/  @!P6 BRA `(.L_x_22110) ;  /* 0x000000300000e947 */ /* 0x000fea0003800000 */
[----:B-----5:R-:W-:-:S05]  /*1130*/  HADD2.F32 R55, -RZ, R37.H1_H1 ;  /* 0x30000025ff377230 */ /* 0x020fca0000004100 */
[----:B------:R-:W-:-:S04]  /*1140*/  FMUL.FTZ R55, R55, c[0x0][0x1ec] ;  /* 0x00007b0037377a20 */ /* 0x000fc80000410000 */
[----:B------:R-:W-:Y:S02]  /*1150*/  @P0 FADD.FTZ R55, R31, R55 ;  /* 0x000000371f370221 */ /* 0x000fe40000010000 */
.L_x_22110:
[----:B------:R-:W-:Y:S05]  /*1160*/  BSYNC B0 ;  /* 0x0000000000007941 */ /* 0x000fea0003800000 */
.L_x_22109:
[----:B------:R-:W-:Y:S01]  /*1170*/  BSSY B0, `(.L_x_22111) ;  /* 0x0000005000007945 */ /* 0x000fe20003800000 */
[----:B------:R-:W-:Y:S05]  /*1180*/  @!P6 BRA `(.L_x_22112) ;  /* 0x000000300000e947 */ /* 0x000fea0003800000 */
[----:B-----5:R-:W-:-:S05]  /*1190*/  HADD2.F32 R48, -RZ, R38.H0_H0 ;  /* 0x20000026ff307230 */ /* 0x020fca0000004100 */
[----:B------:R-:W-:-:S04]  /*11a0*/  FMUL.FTZ R48, R48, c[0x0][0x1ec] ;  /* 0x00007b0030307a20 */ /* 0x000fc80000410000 */
[----:B------:R-:W-:Y:S02]  /*11b0*/  @P0 FADD.FTZ R48, R32, R48 ;  /* 0x0000003020300221 */ /* 0x000fe40000010000 */
.L_x_22112:
[----:B------:R-:W-:Y:S05]  /*11c0*/  BSYNC B0 ;  /* 0x0000000000007941 */ /* 0x000fea0003800000 */
.L_x_22111:
[----:B------:R-:W-:Y:S01]  /*11d0*/  BSSY B0, `(.L_x_22113) ;  /* 0x0000005000007945 */ /* 0x000fe20003800000 */
[----:B------:R-:W-:Y:S05]  /*11e0*/  @!P6 BRA `(.L_x_22114) ;  /* 0x000000300000e947 */ /* 0x000fea0003800000 */
[----:B-----5:R-:W-:-:S05]  /*11f0*/  HADD2.F32 R49, -RZ, R38.H1_H1 ;  /* 0x30000026ff317230 */ /* 0x020fca0000004100 */
[----:B------:R-:W-:-:S04]  /*1200*/  FMUL.FTZ R49, R49, c[0x0][0x1ec] ;  /* 0x00007b0031317a20 */ /* 0x000fc80000410000 */
[----:B------:R-:W-:Y:S02]  /*1210*/  @P0 FADD.FTZ R49, R33, R49 ;  /* 0x0000003121310221 */ /* 0x000fe40000010000 */
.L_x_22114:
[----:B------:R-:W-:Y:S05]  /*1220*/  BSYNC B0 ;  /* 0x0000000000007941 */ /* 0x000fea0003800000 */
.L_x_22113:
[----:B------:R-:W-:Y:S01]  /*1230*/  BSSY B0, `(.L_x_22115) ;  /* 0x0000005000007945 */ /* 0x000fe20003800000 */
[----:B------:R-:W-:Y:S05]  /*1240*/  @!P6 BRA `(.L_x_22116) ;  /* 0x000000300000e947 */ /* 0x000fea0003800000 */
[----:B-----5:R-:W-:-:S05]  /*1250*/  HADD2.F32 R50, -RZ, R39.H0_H0 ;  /* 0x20000027ff327230 */ /* 0x020fca0000004100 */
[----:B------:R-:W-:-:S04]  /*1260*/  FMUL.FTZ R50, R50, c[0x0][0x1ec] ;  /* 0x00007b0032327a20 */ /* 0x000fc80000410000 */
[----:B------:R-:W-:Y:S02]  /*1270*/  @P0 FADD.FTZ R50, R34, R50 ;  /* 0x0000003222320221 */ /* 0x000fe40000010000 */
.L_x_22116:
[----:B------:R-:W-:Y:S05]  /*1280*/  BSYNC B0 ;  /* 0x0000000000007941 */ /* 0x000fea0003800000 */
.L_x_22115:
[----:B------:R-:W-:Y:S01]  /*1290*/  BSSY B0, `(.L_x_22117) ;  /* 0x0000005000007945 */ /* 0x000fe20003800000 */
[----:B------:R-:W-:Y:S05]  /*12a0*/  @!P6 BRA `(.L_x_22118) ;  /* 0x000000300000e947 */ /* 0x000fea0003800000 */
[----:B-----5:R-:W-:-:S05]  /*12b0*/  HADD2.F32 R51, -RZ, R39.H1_H1 ;  /* 0x30000027ff337230 */ /* 0x020fca0000004100 */
[----:B------:R-:W-:-:S04]  /*12c0*/  FMUL.FTZ R51, R51, c[0x0][0x1ec] ;  /* 0x00007b0033337a20 */ /* 0x000fc80000410000 */
[----:B------:R-:W-:Y:S02]  /*12d0*/  @P0 FADD.FTZ R51, R35, R51 ;  /* 0x0000003323330221 */ /* 0x000fe40000010000 */
.L_x_22118:
[----:B------:R-:W-:Y:S05]  /*12e0*/  BSYNC B0 ;  /* 0x0000000000007941 */ /* 0x000fea0003800000 */
.L_x_22117:
        /* <DEDUP_REMOVED lines=40> */
.L_x_22120:
[----:B------:R-:W-:Y:S05]  /*1570*/  BSYNC B0 ;  /* 0x0000000000007941 */ /* 0x000fea0003800000 */
.L_x_22119:
[----:B------:R-:W-:Y:S01]  /*1580*/  BSSY B0, `(.L_x_22121) ;  /* 0x0000005000007945 */ /* 0x000fe20003800000 */
[----:B------:R-:W-:Y:S05]  /*1590*/  @!P6 BRA `(.L_x_22122) ;  /* 0x000000300000e947 */ /* 0x000fea0003800000 */
[----:B-----5:R-:W-:-:S05]  /*15a0*/  HADD2.F32 R61, -RZ, R36.H1_H1 ;  /* 0x30000024ff3d7230 */ /* 0x020fca0000004100 */
[----:B------:R-:W-:-:S04]  /*15b0*/  FMUL.FTZ R61, R61, c[0x0][0x1ec] ;  /* 0x00007b003d3d7a20 */ /* 0x000fc80000410000 */
[----:B------:R-:W-:Y:S02]  /*15c0*/  @P0 FADD.FTZ R61, R29, R61 ;  /* 0x0000003d1d3d0221 */ /* 0x000fe40000010000 */
.L_x_22122:
[----:B------:R-:W-:Y:S05]  /*15d0*/  BSYNC B0 ;  /* 0x0000000000007941 */ /* 0x000fea0003800000 */
.L_x_22121:
[----:B------:R-:W-:Y:S01]  /*15e0*/  BSSY B0, `(.L_x_22123) ;  /* 0x0000005000007945 */ /* 0x000fe20003800000 */
[----:B------:R-:W-:Y:S05]  /*15f0*/  @!P6 BRA `(.L_x_22124) ;  /* 0x000000300000e947 */ /* 0x000fea0003800000 */
[----:B-----5:R-:W-:-:S05]  /*1600*/  HADD2.F32 R62, -RZ, R37.H0_H0 ;  /* 0x20000025ff3e7230 */ /* 0x020fca0000004100 */
[----:B------:R-:W-:-:S04]  /*1610*/  FMUL.FTZ R62, R62, c[0x0][0x1ec] ;  /* 0x00007b003e3e7a20 */ /* 0x000fc80000410000 */
[----:B------:R-:W-:Y:S02]  /*1620*/  @P0 FADD.FTZ R62, R30, R62 ;  /* 0x0000003e1e3e0221 */ /* 0x000fe40000010000 */
.L_x_22124:
[----:B------:R-:W-:Y:S05]  /*1630*/  BSYNC B0 ;  /* 0x0000000000007941 */ /* 0x000fea0003800000 */
.L_x_22123:
[----:B------:R-:W-:Y:S01]  /*1640*/  BSSY B0, `(.L_x_22125) ;  /* 0x0000005000007945 */ /* 0x000fe20003800000 */
[----:B------:R-:W-:Y:S05]  /*1650*/  @!P6 BRA `(.L_x_22126) ;  /* 0x000000300000e947 */ /* 0x000fea0003800000 */
[----:B-----5:R-:W-:-:S05]  /*1660*/  HADD2.F32 R63, -RZ, R37.H1_H1 ;  /* 0x30000025ff3f7230 */ /* 0x020fca0000004100 */
[----:B------:R-:W-:-:S04]  /*1670*/  FMUL.FTZ R63, R63, c[0x0][0x1ec] ;  /* 0x00007b003f3f7a20 */ /* 0x000fc80000410000 */
[----:B------:R-:W-:Y:S02]  /*1680*/  @P0 FADD.FTZ R63, R31, R63 ;  /* 0x0000003f1f3f0221 */ /* 0x000fe40000010000 */
.L_x_22126:
[----:B------:R-:W-:Y:S05]  /*1690*/  BSYNC B0 ;  /* 0x0000000000007941 */ /* 0x000fea0003800000 */
.L_x_22125:
[----:B------:R-:W-:Y:S01]  /*16a0*/  BSSY B0, `(.L_x_22127) ;  /* 0x0000005000007945 */ /* 0x000fe20003800000 */
[----:B------:R-:W-:Y:S05]  /*16b0*/  @!P6 BRA `(.L_x_22128) ;  /* 0x000000300000e947 */ /* 0x000fea0003800000 */
[----:B-----5:R-:W-:-:S05]  /*16c0*/  HADD2.F32 R56, -RZ, R38.H0_H0 ;  /* 0x20000026ff387230 */ /* 0x020fca0000004100 */
[----:B------:R-:W-:-:S04]  /*16d0*/  FMUL.FTZ R56, R56, c[0x0][0x1ec] ;  /* 0x00007b0038387a20 */ /* 0x000fc80000410000 */
[----:B------:R-:W-:Y:S02]  /*16e0*/  @P0 FADD.FTZ R56, R32, R56 ;  /* 0x0000003820380221 */ /* 0x000fe40000010000 */
.L_x_22128:
[----:B------:R-:W-:Y:S05]  /*16f0*/  BSYNC B0 ;  /* 0x0000000000007941 */ /* 0x000fea0003800000 */
.L_x_22127:
[----:B------:R-:W-:Y:S01]  /*1700*/  BSSY B0, `(.L_x_22129) ;  /* 0x0000005000007945 */ /* 0x000fe20003800000 */
[----:B------:R-:W-:Y:S05]  /*1710*/  @!P6 BRA `(.L_x_22130) ;  /* 0x000000300000e947 */ /* 0x000fea0003800000 */
[----:B-----5:R-:W-:-:S05]  /*1720*/  HADD2.F32 R57, -RZ, R38.H1_H1 ;  /* 0x30000026ff397230 */ /* 0x020fca0000004100 */
[----:B------:R-:W-:-:S04]  /*1730*/  FMUL.FTZ R57, R57, c[0x0][0x1ec] ;  /* 0x00007b0039397a20 */ /* 0x000fc80000410000 */
[----:B------:R-:W-:Y:S02]  /*1740*/  @P0 FADD.FTZ R57, R33, R57 ;  /* 0x0000003921390221 */ /* 0x000fe40000010000 */
.L_x_22130:
[----:B------:R-:W-:Y:S05]  /*1750*/  BSYNC B0 ;  /* 0x0000000000007941 */ /* 0x000fea0003800000 */
.L_x_22129:
[----:B------:R-:W-:Y:S01]  /*1760*/  BSSY B0, `(.L_x_22131) ;  /* 0x0000005000007945 */ /* 0x000fe20003800000 */
[----:B------:R-:W-:Y:S05]  /*1770*/  @!P6 BRA `(.L_x_22132) ;  /* 0x000000300000e947 */ /* 0x000fea0003800000 */
[----:B-----5:R-:W-:-:S05]  /*1780*/  HADD2.F32 R58, -RZ, R39.H0_H0 ;  /* 0x20000027ff3a7230 */ /* 0x020fca0000004100 */
[----:B------:R-:W-:-:S04]  /*1790*/  FMUL.FTZ R58, R58, c[0x0][0x1ec] ;  /* 0x00007b003a3a7a20 */ /* 0x000fc80000410000 */
[----:B------:R-:W-:Y:S02]  /*17a0*/  @P0 FADD.FTZ R58, R34, R58 ;  /* 0x0000003a223a0221 */ /* 0x000fe40000010000 */
.L_x_22132:
[----:B------:R-:W-:Y:S05]  /*17b0*/  BSYNC B0 ;  /* 0x0000000000007941 */ /* 0x000fea0003800000 */
.L_x_22131:
[----:B------:R-:W-:Y:S01]  /*17c0*/  BSSY B0, `(.L_x_22133) ;  /* 0x0000005000007945 */ /* 0x000fe20003800000 */
[----:B------:R-:W-:Y:S05]  /*17d0*/  @!P6 BRA `(.L_x_22134) ;  /* 0x000000300000e947 */ /* 0x000fea0003800000 */
[----:B-----5:R-:W-:-:S05]  /*17e0*/  HADD2.F32 R59, -RZ, R39.H1_H1 ;  /* 0x30000027ff3b7230 */ /* 0x020fca0000004100 */
[----:B------:R-:W-:-:S04]  /*17f0*/  FMUL.FTZ R59, R59, c[0x0][0x1ec] ;  /* 0x00007b003b3b7a20 */ /* 0x000fc80000410000 */
[----:B------:R-:W-:Y:S02]  /*1800*/  @P0 FADD.FTZ R59, R35, R59 ;  /* 0x0000003b233b0221 */ /* 0x000fe40000010000 */
.L_x_22134:
[----:B------:R-:W-:Y:S05]  /*1810*/  BSYNC B0 ;  /* 0x0000000000007941 */ /* 0x000fea0003800000 */
.L_x_22133:
        /* <DEDUP_REMOVED lines=40> */
.L_x_22136:
[----:B------:R-:W-:Y:S05]  /*1aa0*/  BSYNC B0 ;  /* 0x0000000000007941 */ /* 0x000fea0003800000 */
.L_x_22135:
[----:B------:R-:W-:Y:S01]  /*1ab0*/  BSSY B0, `(.L_x_22137) ;  /* 0x0000005000007945 */ /* 0x000fe20003800000 */
[----:B------:R-:W-:Y:S05]  /*1ac0*/  @!P6 BRA `(.L_x_22138) ;  /* 0x000000300000e947 */ /* 0x000fea0003800000 */
[----:B-----5:R-:W-:-:S05]  /*1ad0*/  HADD2.F32 R69, -RZ, R36.H1_H1 ;  /* 0x30000024ff457230 */ /* 0x020fca0000004100 */
[----:B------:R-:W-:-:S04]  /*1ae0*/  FMUL.FTZ R69, R69, c[0x0][0x1ec] ;  /* 0x00007b0045457a20 */ /* 0x000fc80000410000 */
[----:B------:R-:W-:Y:S02]  /*1af0*/  @P0 FADD.FTZ R69, R29, R69 ;  /* 0x000000451d450221 */ /* 0x000fe40000010000 */
.L_x_22138:
[----:B------:R-:W-:Y:S05]  /*1b00*/  BSYNC B0 ;  /* 0x0000000000007941 */ /* 0x000fea0003800000 */
.L_x_22137:
[----:B------:R-:W-:Y:S01]  /*1b10*/  BSSY B0, `(.L_x_22139) ;  /* 0x0000005000007945 */ /* 0x000fe20003800000 */
[----:B------:R-:W-:Y:S05]  /*1b20*/  @!P6 BRA `(.L_x_22140) ;  /* 0x000000300000e947 */ /* 0x000fea0003800000 */
[----:B-----5:R-:W-:-:S05]  /*1b30*/  HADD2.F32 R70, -RZ, R37.H0_H0 ;  /* 0x20000025ff467230 */ /* 0x020fca0000004100 */
[----:B------:R-:W-:-:S04]  /*1b40*/  FMUL.FTZ R70, R70, c[0x0][0x1ec] ;  /* 0x00007b0046467a20 */ /* 0x000fc80000410000 */
[----:B------:R-:W-:Y:S02]  /*1b50*/  @P0 FADD.FTZ R70, R30, R70 ;  /* 0x000000461e460221 */ /* 0x000fe40000010000 */
.L_x_22140:
[----:B------:R-:W-:Y:S05]  /*1b60*/  BSYNC B0 ;  /* 0x0000000000007941 */ /* 0x000fea0003800000 */
.L_x_22139:
[----:B------:R-:W-:Y:S01]  /*1b70*/  BSSY B0, `(.L_x_22141) ;  /* 0x0000005000007945 */ /* 0x000fe20003800000 */
[----:B------:R-:W-:Y:S05]  /*1b80*/  @!P6 BRA `(.L_x_22142) ;  /* 0x000000300000e947 */ /* 0x000fea0003800000 */
[----:B-----5:R-:W-:-:S05]  /*1b90*/  HADD2.F32 R71, -RZ, R37.H1_H1 ;  /* 0x30000025ff477230 */ /* 0x020fca0000004100 */
[----:B------:R-:W-:-:S04]  /*1ba0*/  FMUL.FTZ R71, R71, c[0x0][0x1ec] ;  /* 0x00007b0047477a20 */ /* 0x000fc80000410000 */
[----:B------:R-:W-:Y:S02]  /*1bb0*/  @P0 FADD.FTZ R71, R31, R71 ;  /* 0x000000471f470221 */ /* 0x000fe40000010000 */
.L_x_22142:
[----:B------:R-:W-:Y:S05]  /*1bc0*/  BSYNC B0 ;  /* 0x0000000000007941 */ /* 0x000fea0003800000 */
.L_x_22141:
[----:B------:R-:W-:Y:S01]  /*1bd0*/  BSSY B0, `(.L_x_22143) ;  /* 0x0000005000007945 */ /* 0x000fe20003800000 */
[----:B------:R-:W-:Y:S05]  /*1be0*/  @!P6 BRA `(.L_x_22144) ;  /* 0x000000300000e947 */ /* 0x000fea0003800000 */
[----:B-----5:R-:W-:-:S05]  /*1bf0*/  HADD2.F32 R64, -RZ, R38.H0_H0 ;  /* 0x20000026ff407230 */ /* 0x020fca0000004100 */
[----:B------:R-:W-:-:S04]  /*1c00*/  FMUL.FTZ R64, R64, c[0x0][0x1ec] ;  /* 0x00007b0040407a20 */ /* 0x000fc80000410000 */
[----:B------:R-:W-:Y:S02]  /*1c10*/  @P0 FADD.FTZ R64, R32, R64 ;  /* 0x0000004020400221 */ /* 0x000fe40000010000 */
.L_x_22144:
[----:B------:R-:W-:Y:S05]  /*1c20*/  BSYNC B0 ;  /* 0x0000000000007941 */ /* 0x000fea0003800000 */
.L_x_22143:
[----:B------:R-:W-:Y:S01]  /*1c30*/  BSSY B0, `(.L_x_22145) ;  /* 0x0000005000007945 */ /* 0x000fe20003800000 */
[----:B------:R-:W-:Y:S05]  /*1c40*/  @!P6 BRA `(.L_x_22146) ;  /* 0x000000300000e947 */ /* 0x000fea0003800000 */
[----:B-----5:R-:W-:-:S05]  /*1c50*/  HADD2.F32 R65, -RZ, R38.H1_H1 ;  /* 0x30000026ff417230 */ /* 0x020fca0000004100 */
[----:B------:R-:W-:-:S04]  /*1c60*/  FMUL.FTZ R65, R65, c[0x0][0x1ec] ;  /* 0x00007b0041417a20 */ /* 0x000fc80000410000 */
[----:B------:R-:W-:Y:S02]  /*1c70*/  @P0 FADD.FTZ R65, R33, R65 ;  /* 0x0000004121410221 */ /* 0x000fe40000010000 */
.L_x_22146:
[----:B------:R-:W-:Y:S05]  /*1c80*/  BSYNC B0 ;  /* 0x0000000000007941 */ /* 0x000fea0003800000 */
.L_x_22145:
[----:B------:R-:W-:Y:S01]  /*1c90*/  BSSY B0, `(.L_x_22147) ;  /* 0x0000005000007945 */ /* 0x000fe20003800000 */
[----:B------:R-:W-:Y:S05]  /*1ca0*/  @!P6 BRA `(.L_x_22148) ;  /* 0x000000300000e947 */ /* 0x000fea0003800000 */
[----:B-----5:R-:W-:-:S05]  /*1cb0*/  HADD2.F32 R66, -RZ, R39.H0_H0 ;  /* 0x20000027ff427230 */ /* 0x020fca0000004100 */
[----:B------:R-:W-:-:S04]  /*1cc0*/  FMUL.FTZ R66, R66, c[0x0][0x1ec] ;  /* 0x00007b0042427a20 */ /* 0x000fc80000410000 */
[----:B------:R-:W-:Y:S02]  /*1cd0*/  @P0 FADD.FTZ R66, R34, R66 ;  /* 0x0000004222420221 */ /* 0x000fe40000010000 */
.L_x_22148:
[----:B------:R-:W-:Y:S05]  /*1ce0*/  BSYNC B0 ;  /* 0x0000000000007941 */ /* 0x000fea0003800000 */
.L_x_22147:
[----:B------:R-:W-:Y:S01]  /*1cf0*/  BSSY B0, `(.L_x_22149) ;  /* 0x0000005000007945 */ /* 0x000fe20003800000 */
[----:B------:R-:W-:Y:S05]  /*1d00*/  @!P6 BRA `(.L_x_22150) ;  /* 0x000000300000e947 */ /* 0x000fea0003800000 */
[----:B-----5:R-:W-:-:S05]  /*1d10*/  HADD2.F32 R67, -RZ, R39.H1_H1 ;  /* 0x30000027ff437230 */ /* 0x020fca0000004100 */
[----:B------:R-:W-:-:S04]  /*1d20*/  FMUL.FTZ R67, R67, c[0x0][0x1ec] ;  /* 0x00007b0043437a20 */ /* 0x000fc80000410000 */
[----:B------:R-:W-:Y:S02]  /*1d30*/  @P0 FADD.FTZ R67, R35, R67 ;  /* 0x0000004323430221 */ /* 0x000fe40000010000 */
.L_x_22150:
[----:B------:R-:W-:Y:S05]  /*1d40*/  BSYNC B0 ;  /* 0x0000000000007941 */ /* 0x000fea0003800000 */
.L_x_22149:
        /* <DEDUP_REMOVED lines=34> */
[----:B-----5:R-:W-:-:S05]  /*1f70*/  HADD2.F32 R76, -RZ, R36.H0_H0 ;  /* 0x20000024ff4c7230 */ /* 0x020fca0000004100 */
[----:B------:R-:W-:-:S04]  /*1f80*/  FMUL.FTZ R76, R76, c[0x0][0x1ec] ;  /* 0x00007b004c4c7a20 */ /* 0x000fc80000410000 */
[----:B------:R-:W-:Y:S02]  /*1f90*/  @P0 FADD.FTZ R76, R28, R76 ;  /* 0x0000004c1c4c0221 */ /* 0x000fe40000010000 */
.L_x_22152:
[----:B------:R-:W-:Y:S05]  /*1fa0*/  BSYNC B0 ;  /* 0x0000000000007941 */ /* 0x000fea0003800000 */
.L_x_22151:
[----:B------:R-:W-:Y:S01]  /*1fb0*/  BSSY B0, `(.L_x_22153) ;  /* 0x0000005000007945 */ /* 0x000fe20003800000 */
[----:B------:R-:W-:Y:S05]  /*1fc0*/  @!P6 BRA `(.L_x_22154) ;  /* 0x000000300000e947 */ /* 0x000fea0003800000 */
[----:B-----5:R-:W-:-:S05]  /*1fd0*/  HADD2.F32 R77, -RZ, R36.H1_H1 ;  /* 0x30000024ff4d7230 */ /* 0x020fca0000004100 */
[----:B------:R-:W-:-:S04]  /*1fe0*/  FMUL.FTZ R77, R77, c[0x0][0x1ec] ;  /* 0x00007b004d4d7a20 */ /* 0x000fc80000410000 */
[----:B------:R-:W-:Y:S02]  /*1ff0*/  @P0 FADD.FTZ R77, R29, R77 ;  /* 0x0000004d1d4d0221 */ /* 0x000fe40000010000 */
.L_x_22154:
[----:B------:R-:W-:Y:S05]  /*2000*/  BSYNC B0 ;  /* 0x0000000000007941 */ /* 0x000fea0003800000 */
.L_x_22153:
[----:B------:R-:W-:Y:S01]  /*2010*/  BSSY B0, `(.L_x_22155) ;  /* 0x0000005000007945 */ /* 0x000fe20003800000 */
[----:B------:R-:W-:Y:S05]  /*2020*/  @!P6 BRA `(.L_x_22156) ;  /* 0x000000300000e947 */ /* 0x000fea0003800000 */
[----:B-----5:R-:W-:-:S05]  /*2030*/  HADD2.F32 R78, -RZ, R37.H0_H0 ;  /* 0x20000025ff4e7230 */ /* 0x020fca0000004100 */
[----:B------:R-:W-:-:S04]  /*2040*/  FMUL.FTZ R78, R78, c[0x0][0x1ec] ;  /* 0x00007b004e4e7a20 */ /* 0x000fc80000410000 */
[----:B------:R-:W-:Y:S02]  /*2050*/  @P0 FADD.FTZ R78, R30, R78 ;  /* 0x0000004e1e4e0221 */ /* 0x000fe40000010000 */
.L_x_22156:
[----:B------:R-:W-:Y:S05]  /*2060*/  BSYNC B0 ;  /* 0x0000000000007941 */ /* 0x000fea0003800000 */
.L_x_22155:
[----:B------:R-:W-:Y:S01]  /*2070*/  BSSY B0, `(.L_x_22157) ;  /* 0x0000005000007945 */ /* 0x000fe20003800000 */
[----:B------:R-:W-:Y:S05]  /*2080*/  @!P6 BRA `(.L_x_22158) ;  /* 0x000000300000e947 */ /* 0x000fea0003800000 */
[----:B-----5:R-:W-:-:S05]  /*2090*/  HADD2.F32 R79, -RZ, R37.H1_H1 ;  /* 0x30000025ff4f7230 */ /* 0x020fca0000004100 */
[----:B------:R-:W-:-:S04]  /*20a0*/  FMUL.FTZ R79, R79, c[0x0][0x1ec] ;  /* 0x00007b004f4f7a20 */ /* 0x000fc80000410000 */
[----:B------:R-:W-:Y:S02]  /*20b0*/  @P0 FADD.FTZ R79, R31, R79 ;  /* 0x0000004f1f4f0221 */ /* 0x000fe40000010000 */
.L_x_22158:
[----:B------:R-:W-:Y:S05]  /*20c0*/  BSYNC B0 ;  /* 0x0000000000007941 */ /* 0x000fea0003800000 */
.L_x_22157:
[----:B------:R-:W-:Y:S01]  /*20d0*/  BSSY B0, `(.L_x_22159) ;  /* 0x0000005000007945 */ /* 0x000fe20003800000 */
[----:B------:R-:W-:Y:S05]  /*20e0*/  @!P6 BRA `(.L_x_22160) ;  /* 0x000000300000e947 */ /* 0x000fea0003800000 */
[----:B-----5:R-:W-:-:S05]  /*20f0*/  HADD2.F32 R72, -RZ, R38.H0_H0 ;  /* 0x20000026ff487230 */ /* 0x020fca0000004100 */
[----:B------:R-:W-:-:S04]  /*2100*/  FMUL.FTZ R72, R72, c[0x0][0x1ec] ;  /* 0x00007b0048487a20 */ /* 0x000fc80000410000 */
[----:B------:R-:W-:Y:S02]  /*2110*/  @P0 FADD.FTZ R72, R32, R72 ;  /* 0x0000004820480221 */ /* 0x000fe40000010000 */
.L_x_22160:
[----:B------:R-:W-:Y:S05]  /*2120*/  BSYNC B0 ;  /* 0x0000000000007941 */ /* 0x000fea0003800000 */
.L_x_22159:
[----:B------:R-:W-:Y:S01]  /*2130*/  BSSY B0, `(.L_x_22161) ;  /* 0x0000005000007945 */ /* 0x000fe20003800000 */
[----:B------:R-:W-:Y:S05]  /*2140*/  @!P6 BRA `(.L_x_22162) ;  /* 0x000000300000e947 */ /* 0x000fea0003800000 */
[----:B-----5:R-:W-:-:S05]  /*2150*/  HADD2.F32 R73, -RZ, R38.H1_H1 ;  /* 0x30000026ff497230 */ /* 0x020fca0000004100 */
[----:B------:R-:W-:-:S04]  /*2160*/  FMUL.FTZ R73, R73, c[0x0][0x1ec] ;  /* 0x00007b0049497a20 */ /* 0x000fc80000410000 */
[----:B------:R-:W-:Y:S02]  /*2170*/  @P0 FADD.FTZ R73, R33, R73 ;  /* 0x0000004921490221 */ /* 0x000fe40000010000 */
.L_x_22162:
[----:B------:R-:W-:Y:S05]  /*2180*/  BSYNC B0 ;  /* 0x0000000000007941 */ /* 0x000fea0003800000 */
.L_x_22161:
[----:B------:R-:W-:Y:S01]  /*2190*/  BSSY B0, `(.L_x_22163) ;  /* 0x0000005000007945 */ /* 0x000fe20003800000 */
[----:B------:R-:W-:Y:S05]  /*21a0*/  @!P6 BRA `(.L_x_22164) ;  /* 0x000000300000e947 */ /* 0x000fea0003800000 */
[----:B-----5:R-:W-:-:S05]  /*21b0*/  HADD2.F32 R74, -RZ, R39.H0_H0 ;  /* 0x20000027ff4a7230 */ /* 0x020fca0000004100 */
[----:B------:R-:W-:-:S04]  /*21c0*/  FMUL.FTZ R74, R74, c[0x0][0x1ec] ;  /* 0x00007b004a4a7a20 */ /* 0x000fc80000410000 */
[----:B------:R-:W-:Y:S02]  /*21d0*/  @P0 FADD.FTZ R74, R34, R74 ;  /* 0x0000004a224a0221 */ /* 0x000fe40000010000 */
.L_x_22164:
[----:B------:R-:W-:Y:S05]  /*21e0*/  BSYNC B0 ;  /* 0x0000000000007941 */ /* 0x000fea0003800000 */
.L_x_22163:
[----:B------:R-:W-:Y:S01]  /*21f0*/  BSSY B0, `(.L_x_22165) ;  /* 0x0000005000007945 */ /* 0x000fe20003800000 */
[----:B------:R-:W-:Y:S05]  /*2200*/  @!P6 BRA `(.L_x_22166) ;  /* 0x000000300000e947 */ /* 0x000fea0003800000 */
[----:B-----5:R-:W-:-:S05]  /*2210*/  HADD2.F32 R75, -RZ, R39.H1_H1 ;  /* 0x30000027ff4b7230 */ /* 0x020fca0000004100 */
[----:B------:R-:W-:-:S04]  /*2220*/  FMUL.FTZ R75, R75, c[0x0][0x1ec] ;  /* 0x00007b004b4b7a20 */ /* 0x000fc80000410000 */
[----:B------:R-:W-:Y:S02]  /*2230*/  @P0 FADD.FTZ R75, R35, R75 ;  /* 0x0000004b234b0221 */ /* 0x000fe40000010000 */
.L_x_22166:
[----:B------:R-:W-:Y:S05]  /*2240*/  BSYNC B0 ;  /* 0x0000000000007941 */ /* 0x000fea0003800000 */
.L_x_22165:
        /* <DEDUP_REMOVED lines=47> */
.L_x_22173:
        /* <DEDUP_REMOVED lines=100> */
.L_x_22174:
        /* <DEDUP_REMOVED lines=49> */
[----:B------:R-:W-:Y:S02]  /*2e90*/  FFMA.FTZ R41, R94, R46, R83 ;  /* 0x0000002e5e297223 */ /* 0x000fe40000010053 */
        /* <DEDUP_REMOVED lines=8> */
[C---:B------:R-:W-:Y:S02]  /*2f20*/  FMUL.FTZ R52, R141.reuse, R52 ;  /* 0x000000348d347220 */ /* 0x040fe40000410000 */
[----:B------:R-:W-:Y:S01]  /*2f30*/  FMUL.FTZ R146, R141, R146 ;  /* 0x000000928d927220 */ /* 0x000fe20000410000 */
[----:B------:R-:W-:Y:S01]  /*2f40*/  F2FP.PACK_AB R46, R49, R46 ;  /* 0x0000002e312e723e */ /* 0x000fe200000000ff */
        /* <DEDUP_REMOVED lines=13> */
[----:B------:R-:W-:-:S02]  /*3020*/  FFMA.FTZ R62, R114, R62, R15 ;  /* 0x0000003e723e7223 */ /* 0x000fc4000001000f */
[----:B------:R-:W-:Y:S02]  /*3030*/  FFMA.FTZ R53, R117, R156, R14 ;  /* 0x0000009c75357223 */ /* 0x000fe4000001000e */
[----:B------:R-:W-:Y:S02]  /*3040*/  FADD.FTZ R56, -R108, R56 ;  /* 0x000000386c387221 */ /* 0x000fe40000010100 */
[----:B------:R-:W-:Y:S01]  /*3050*/  FMUL.FTZ R60, R141, R60 ;  /* 0x0000003c8d3c7220 */ /* 0x000fe20000410000 */
[----:B------:R-:W-:Y:S01]  /*3060*/  F2FP.PACK_AB R49, R53, R62 ;  /* 0x0000003e3531723e */ /* 0x000fe200000000ff */
[C---:B------:R-:W-:Y:S02]  /*3070*/  FMUL.FTZ R154, R141.reuse, R154 ;  /* 0x0000009a8d9a7220 */ /* 0x040fe40000410000 */
[C---:B------:R-:W-:Y:S02]  /*3080*/  FMUL.FTZ R70, R141.reuse, R70 ;  /* 0x000000468d467220 */ /* 0x040fe40000410000 */
[----:B------:R-:W-:-:S02]  /*3090*/  FMUL.FTZ R164, R141, R164 ;  /* 0x000000a48da47220 */ /* 0x000fc40000410000 */
[----:B------:R-:W-:Y:S02]  /*30a0*/  FFMA.FTZ R50, R106, R50, R19 ;  /* 0x000000326a327223 */ /* 0x000fe40000010013 */
[----:B------:R-:W-:Y:S02]  /*30b0*/  FFMA.FTZ R51, R113, R152, R18 ;  /* 0x0000009871337223 */ /* 0x000fe40000010012 */
[----:B------:R-:W-:Y:S02]  /*30c0*/  FADD.FTZ R68, -R108, R68 ;  /* 0x000000446c447221 */ /* 0x000fe40000010100 */
        /* <DEDUP_REMOVED lines=8> */
[C---:B------:R-:W-:Y:S02]  /*3150*/  FADD.FTZ R162, -R108.reuse, R69 ;  /* 0x000000456ca27221 */ /* 0x040fe40000010100 */
[C---:B------:R-:W-:Y:S01]  /*3160*/  FADD.FTZ R66, -R108.reuse, R66 ;  /* 0x000000426c427221 */ /* 0x040fe20000010100 */
[----:B------:R-:W-:Y:S01]  /*3170*/  F2FP.PACK_AB R53, R61, R70 ;  /* 0x000000463d35723e */ /* 0x000fe200000000ff */
        /* <DEDUP_REMOVED lines=9> */
[----:B------:R-:W-:Y:S01]  /*3210*/  F2FP.PACK_AB R50, R55, R50 ;  /* 0x000000323732723e */ /* 0x000fe200000000ff */
        /* <DEDUP_REMOVED lines=29> */
[----:B------:R-:W-:Y:S01]  /*33f0*/  F2FP.PACK_AB R55, R56, R55 ;  /* 0x000000373837723e */ /* 0x000fe200000000ff */
[----:B------:R-:W-:Y:S01]  /*3400*/  FMUL.FTZ R77, R141, R77 ;  /* 0x0000004d8d4d7220 */ /* 0x000fe20000410000 */
        /* <DEDUP_REMOVED lines=29> */
[-C--:B------:R-:W-:Y:S01]  /*35e0*/  IMAD.WIDE.U32 R68, R68, R61.reuse, c[0x0][0x208] ;  /* 0x0000820044447625 */ /* 0x080fe200078e003d */
        /* <DEDUP_REMOVED lines=11> */
.L_x_22170:
[----:B-1----:R-:W-:Y:S05]  /*36a0*/  BSYNC B0 ;  /* 0x0000000000007941 */ /* 0x002fea0003800000 */
.L_x_22169:
[----:B0-----:R-:W-:-:S04]  /*36b0*/  MOV R41, c[0x0][0x160] ;  /* 0x0000580000297a02 */ /* 0x001fc80000000f00 */
[----:B------:R-:W-:-:S04]  /*36c0*/  LEA R134, R41, R134, 0x2 ;  /* 0x0000008629867211 */ /* 0x000fc800078e10ff */
[----:B------:R-:W-:-:S13]  /*36d0*/  ISETP.GE.AND P0, PT, R134, c[0x0][0x164], PT ;  /* 0x0000590086007a0c */ /* 0x000fda0003f06270 */
[----:B-----5:R-:W-:Y:S01]  /*36e0*/  @P0 CALL.REL.NOINC `(.L_x_22171) ;  /* 0x0000001000000944 */ /* 0x020fe20003c00000 */
[----:B------:R-:W-:Y:S05]  /*36f0*/  BRA `(.L_x_22172) ;  /* 0xffffd06000007947 */ /* 0x000fea000383ffff */
.L_x_22171:
[----:B------:R-:W-:Y:S05]  /*3700*/  EXIT ;  /* 0x000000000000794d */ /* 0x000fea0003800000 */
.L_x_22167:
[----:B0-----:R-:W-:Y:S01]  /*3710*/  HFMA2.MMA R145, -RZ, RZ, 0, 5.9604644775390625e-08 ;  /* 0x00000001ff917435 */ /* 0x001fe200000001ff */
[----:B------:R-:W-:Y:S02]  /*3720*/  MOV R140, 0x1f ;  /* 0x0000001f008c7802 */ /* 0x000fe40000000f00 */
[----:B------:R-:W-:Y:S02]  /*3730*/  MOV R141, 0xffffffff ;  /* 0xffffffff008d7802 */ /* 0x000fe40000000f00 */
[----:B------:R-:W-:Y:S02]  /*3740*/  MOV R108, 0x3760 ;  /* 0x00003760006c7802 */ /* 0x000fe40000000f00 */
[----:B-----5:R-:W-:Y:S05]  /*3750*/  CALL.REL.NOINC `($__internal_99_$__cuda_sm70_shflsync_bfly_p) ;  /* 0x000008a000007944 */ /* 0x020fea0003c00000 */
[----:B-1----:R-:W-:Y:S01]  /*3760*/  MOV R108, R145 ;  /* 0x00000091006c7202 */ /* 0x002fe20000000f00 */
[----:B0-----:R-:W-:Y:S05]  /*3770*/  BRA `(.L_x_22173) ;  /* 0xffffedc000007947 */ /* 0x001fea000383ffff */
.L_x_22168:
[----:B------:R-:W-:Y:S01]  /*3780*/  HFMA2.MMA R145, -RZ, RZ, 0, 1.1920928955078125e-07 ;  /* 0x00000002ff917435 */ /* 0x000fe200000001ff */
[----:B0-----:R-:W-:Y:S02]  /*3790*/  MOV R110, R142 ;  /* 0x0000008e006e7202 */ /* 0x001fe40000000f00 */
[----:B------:R-:W-:Y:S02]  /*37a0*/  MOV R140, 0x1f ;  /* 0x0000001f008c7802 */ /* 0x000fe40000000f00 */
[----:B------:R-:W-:-:S02]  /*37b0*/  MOV R141, 0xffffffff ;  /* 0xffffffff008d7802 */ /* 0x000fc40000000f00 */
[----:B------:R-:W-:Y:S02]  /*37c0*/  MOV R108, 0x37e0 ;  /* 0x000037e0006c7802 */ /* 0x000fe40000000f00 */
[----:B-----5:R-:W-:Y:S05]  /*37d0*/  CALL.REL.NOINC `($__internal_99_$__cuda_sm70_shflsync_bfly_p) ;  /* 0x0000082000007944 */ /* 0x020fea0003c00000 */
[----:B01----:R-:W-:Y:S01]  /*37e0*/  FADD.FTZ R110, R142, R145 ;  /* 0x000000918e6e7221 */ /* 0x003fe20000010000 */
[----:B------:R-:W-:Y:S01]  /*37f0*/  HFMA2.MMA R145, -RZ, RZ, 0, 2.384185791015625e-07 ;  /* 0x00000004ff917435 */ /* 0x000fe200000001ff */
[----:B------:R-:W-:Y:S02]  /*3800*/  MOV R140, 0x1f ;  /* 0x0000001f008c7802 */ /* 0x000fe40000000f00 */
[----:B------:R-:W-:Y:S02]  /*3810*/  MOV R141, 0xffffffff ;  /* 0xffffffff008d7802 */ /* 0x000fe40000000f00 */
[----:B------:R-:W-:Y:S02]  /*3820*/  MOV R108, 0x3840 ;  /* 0x00003840006c7802 */ /* 0x000fe40000000f00 */
[----:B------:R-:W-:Y:S05]  /*3830*/  CALL.REL.NOINC `($__internal_99_$__cuda_sm70_shflsync_bfly_p) ;  /* 0x000007c000007944 */ /* 0x000fea0003c00000 */
[----:B01----:R-:W-:Y:S01]  /*3840*/  FADD.FTZ R110, R110, R145 ;  /* 0x000000916e6e7221 */ /* 0x003fe20000010000 */
[----:B------:R-:W-:Y:S01]  /*3850*/  HFMA2.MMA R145, -RZ, RZ, 0, 4.76837158203125e-07 ;  /* 0x00000008ff917435 */ /* 0x000fe200000001ff */
[----:B------:R-:W-:Y:S02]  /*3860*/  MOV R140, 0x1f ;  /* 0x0000001f008c7802 */ /* 0x000fe40000000f00 */
[----:B------:R-:W-:-:S02]  /*3870*/  MOV R141, 0xffffffff ;  /* 0xffffffff008d7802 */ /* 0x000fc40000000f00 */
[----:B------:R-:W-:Y:S02]  /*3880*/  MOV R108, 0x38a0 ;  /* 0x000038a0006c7802 */ /* 0x000fe40000000f00 */
[----:B------:R-:W-:Y:S05]  /*3890*/  CALL.REL.NOINC `($__internal_99_$__cuda_sm70_shflsync_bfly_p) ;  /* 0x0000076000007944 */ /* 0x000fea0003c00000 */
[----:B01----:R-:W-:Y:S01]  /*38a0*/  FADD.FTZ R110, R110, R145 ;  /* 0x000000916e6e7221 */ /* 0x003fe20000010000 */
[----:B------:R-:W-:Y:S01]  /*38b0*/  HFMA2.MMA R145, -RZ, RZ, 0, 9.5367431640625e-07 ;  /* 0x00000010ff917435 */ /* 0x000fe200000001ff */
[----:B------:R-:W-:Y:S02]  /*38c0*/  MOV R140, 0x1f ;  /* 0x0000001f008c7802 */ /* 0x000fe40000000f00 */
[----:B------:R-:W-:Y:S02]  /*38d0*/  MOV R141, 0xffffffff ;  /* 0xffffffff008d7802 */ /* 0x000fe40000000f00 */
[----:B------:R-:W-:Y:S02]  /*38e0*/  MOV R108, 0x3900 ;  /* 0x00003900006c7802 */ /* 0x000fe40000000f00 */
[----:B------:R-:W-:Y:S05]  /*38f0*/  CALL.REL.NOINC `($__internal_99_$__cuda_sm70_shflsync_bfly_p) ;  /* 0x0000070000007944 */ /* 0x000fea0003c00000 */
        /* <DEDUP_REMOVED lines=86> */
[----:B------:R-:W-:Y:S05]  /*3e60*/  CALL.REL.NOINC `($__internal_99_$__cuda_sm70_shflsync_bfly_p) ;  /* 0x0000019000007944 */ /* 0x000fea0003c00000 */
[----:B01----:R-:W-:Y:S01]  /*3e70*/  FADD.FTZ R110, R110, R145 ;  /* 0x000000916e6e7221 */ /* 0x003fe20000010000 */
[----:B------:R-:W-:Y:S01]  /*3e80*/  HFMA2.MMA R145, -RZ, RZ, 0, 1.1920928955078125e-07 ;  /* 0x00000002ff917435 */ /* 0x000fe200000001ff */
[----:B------:R-:W-:Y:S02]  /*3e90*/  MOV R140, 0x1f ;  /* 0x0000001f008c7802 */ /* 0x000fe40000000f00 */
[----:B------:R-:W-:Y:S02]  /*3ea0*/  MOV R141, 0xffffffff ;  /* 0xffffffff008d7802 */ /* 0x000fe40000000f00 */
[----:B------:R-:W-:Y:S02]  /*3eb0*/  MOV R108, 0x3ed0 ;  /* 0x00003ed0006c7802 */ /* 0x000fe40000000f00 */
[----:B------:R-:W-:Y:S05]  /*3ec0*/  CALL.REL.NOINC `($__internal_99_$__cuda_sm70_shflsync_bfly_p) ;  /* 0x0000013000007944 */ /* 0x000fea0003c00000 */
[----:B01----:R-:W-:Y:S01]  /*3ed0*/  FADD.FTZ R110, R110, R145 ;  /* 0x000000916e6e7221 */ /* 0x003fe20000010000 */
[----:B------:R-:W-:Y:S01]  /*3ee0*/  HFMA2.MMA R145, -RZ, RZ, 0, 2.384185791015625e-07 ;  /* 0x00000004ff917435 */ /* 0x000fe200000001ff */
[----:B------:R-:W-:Y:S02]  /*3ef0*/  MOV R140, 0x1f ;  /* 0x0000001f008c7802 */ /* 0x000fe40000000f00 */
[----:B------:R-:W-:-:S02]  /*3f00*/  MOV R141, 0xffffffff ;  /* 0xffffffff008d7802 */ /* 0x000fc40000000f00 */
[----:B------:R-:W-:Y:S02]  /*3f10*/  MOV R108, 0x3f30 ;  /* 0x00003f30006c7802 */ /* 0x000fe40000000f00 */
[----:B------:R-:W-:Y:S05]  /*3f20*/  CALL.REL.NOINC `($__internal_99_$__cuda_sm70_shflsync_bfly_p) ;  /* 0x000000d000007944 */ /* 0x000fea0003c00000 */
[----:B01----:R-:W-:Y:S01]  /*3f30*/  FADD.FTZ R110, R110, R145 ;  /* 0x000000916e6e7221 */ /* 0x003fe20000010000 */
[----:B------:R-:W-:Y:S01]  /*3f40*/  HFMA2.MMA R145, -RZ, RZ, 0, 4.76837158203125e-07 ;  /* 0x00000008ff917435 */ /* 0x000fe200000001ff */
[----:B------:R-:W-:Y:S02]  /*3f50*/  MOV R140, 0x1f ;  /* 0x0000001f008c7802 */ /* 0x000fe40000000f00 */
[----:B------:R-:W-:Y:S02]  /*3f60*/  MOV R141, 0xffffffff ;  /* 0xffffffff008d7802 */ /* 0x000fe40000000f00 */
[----:B------:R-:W-:Y:S02]  /*3f70*/  MOV R108, 0x3f90 ;  /* 0x00003f90006c7802 */ /* 0x000fe40000000f00 */
[----:B------:R-:W-:Y:S05]  /*3f80*/  CALL.REL.NOINC `($__internal_99_$__cuda_sm70_shflsync_bfly_p) ;  /* 0x0000007000007944 */ /* 0x000fea0003c00000 */
[----:B01----:R-:W-:Y:S01]  /*3f90*/  FADD.FTZ R110, R110, R145 ;  /* 0x000000916e6e7221 */ /* 0x003fe20000010000 */
[----:B------:R-:W-:Y:S01]  /*3fa0*/  HFMA2.MMA R145, -RZ, RZ, 0, 9.5367431640625e-07 ;  /* 0x00000010ff917435 */ /* 0x000fe200000001ff */
[----:B------:R-:W-:Y:S02]  /*3fb0*/  MOV R140, 0x1f ;  /* 0x0000001f008c7802 */ /* 0x000fe40000000f00 */
[----:B------:R-:W-:-:S02]  /*3fc0*/  MOV R141, 0xffffffff ;  /* 0xffffffff008d7802 */ /* 0x000fc40000000f00 */
[----:B------:R-:W-:Y:S02]  /*3fd0*/  MOV R108, 0x3ff0 ;  /* 0x00003ff0006c7802 */ /* 0x000fe40000000f00 */
[----:B------:R-:W-:Y:S05]  /*3fe0*/  CALL.REL.NOINC `($__internal_99_$__cuda_sm70_shflsync_bfly_p) ;  /* 0x0000001000007944 */ /* 0x000fea0003c00000 */
[----:B01----:R-:W-:Y:S05]  /*3ff0*/  BRA `(.L_x_22174) ;  /* 0xffffeb8000007947 */ /* 0x003fea000383ffff */
        .weak           $__internal_99_$__cuda_sm70_shflsync_bfly_p
        .type           $__internal_99_$__cuda_sm70_shflsync_bfly_p,@function
        .size           $__internal_99_$__cuda_sm70_shflsync_bfly_p,(.L_x_36187 - $__internal_99_$__cuda_sm70_shflsync_bfly_p)
$__internal_99_$__cuda_sm70_shflsync_bfly_p:
[----:B------:R-:W-:Y:S01]  /*4000*/  HFMA2.MMA R109, -RZ, RZ, 0, 0 ;  /* 0x00000000ff6d7435 */ /* 0x000fe200000001ff */
[----:B------:R-:W-:Y:S04]  /*4010*/  WARPSYNC R141 ;  /* 0x0000008d00007348 */ /* 0x000fe80003800000 */
[----:B------:R0:W1:Y:S01]  /*4020*/  SHFL.BFLY PT, R145, R110, R145, R140 ;  /* 0x0c0000916e917389 */ /* 0x00006200000e008c */
[----:B------:R-:W-:Y:S05]  /*4030*/  RET.REL.NODEC R108 `(_ZN10layer_norm13ln_fwd_kernelINS_13Kernel_traitsI6__halfS2_fS2_fjLj1280ELj1ELj4ELj1ELj16ENS_18Kernel_traits_baseILj1280ES2_S2_fS2_fjLj128EEEEELb0ELb0ELb1ELb1EEEvNS_9FwdParamsE) ;  /* 0xffffbfc06c007950 */ /* 0x000fea0003c3ffff */
.L_x_22175:
        /* <DEDUP_REMOVED lines=12> */
.L_x_36187:


//--------------------- .text._ZN10layer_norm13ln_fwd_kernelINS_13Kernel_traitsI6__halfS2_fS2_fjLj1280ELj1ELj4ELj1ELj16ENS_18Kernel_traits_baseILj1280ES2_S2_fS2_fjLj128EEEEELb0ELb1ELb0ELb0EEEvNS_9FwdParamsE --------------------------
	.section	.text._ZN10layer_norm13ln_fwd_kernelINS_13Kernel_traitsI6__halfS2_fS2_fjLj1280ELj1ELj4ELj1ELj16ENS_18Kernel_traits_baseILj1280ES2_S2_fS2_fjLj128EEEEELb0ELb1ELb0ELb0EEEvNS_9FwdParamsE,"ax",@progbits
	.sectioninfo	@"SHI_REGISTERS=191"
	.align	128
        .global         _ZN10layer_norm13ln_fwd_kernelINS_13Kernel_traitsI6__halfS2_fS2_fjLj1280ELj1ELj4ELj1ELj16ENS_18Kernel_traits_baseILj1280ES2_S2_fS2_fjLj128EEEEELb0ELb1ELb0ELb0EEEvNS_9FwdParamsE
        .type           _ZN10layer_norm13ln_fwd_kernelINS_13Kernel_traitsI6__halfS2_fS2_fjLj1280ELj1ELj4ELj1ELj16ENS_18Kernel_traits_baseILj1280ES2_S2_fS2_fjLj128EEEEELb0ELb1ELb0ELb0EEEvNS_9FwdParamsE,@function
        .size           _ZN10layer_norm13ln_fwd_kernelINS_13Kernel_traitsI6__halfS2_fS2_fjLj1280ELj1ELj4ELj1ELj16ENS_18Kernel_traits_baseILj1280ES2_S2_fS2_fjLj128EEEEELb0ELb1ELb0ELb0EEEvNS_9FwdParamsE,(.L_x_36188 - _ZN10layer_norm13ln_fwd_kernelINS_13Kernel_traitsI6__halfS2_fS2_fjLj1280ELj1ELj4ELj1ELj16ENS_18Kernel_traits_baseILj1280ES2_S2_fS2_fjLj128EEEEELb0ELb1ELb0ELb0EEEvNS_9FwdParamsE)
        .other          _ZN10layer_norm13ln_fwd_kernelINS_13Kernel_traitsI6__halfS2_fS2_fjLj1280ELj1ELj4ELj1ELj16ENS_18Kernel_traits_baseILj1280ES2_S2_fS2_fjLj128EEEEELb0ELb1ELb0ELb0EEEvNS_9FwdParamsE,@"STO_CUDA_ENTRY STV_DEFAULT"
_ZN10layer_norm13ln_fwd_kernelINS_13Kernel_traitsI6__halfS2_fS2_fjLj1280ELj1ELj4ELj1ELj16ENS_18Kernel_traits_baseILj1280ES2_S2_fS2_fjLj128EEEEELb0ELb1ELb0ELb0EEEvNS_9FwdParamsE:
.text._ZN10layer_norm13ln_fwd_kernelINS_13Kernel_traitsI6__halfS2_fS2_fjLj1280ELj1ELj4ELj1ELj16ENS_18Kernel_traits_baseILj1280ES2_S2_fS2_fjLj128EEEEELb0ELb1ELb0ELb0EEEvNS_9FwdParamsE:
        /* <DEDUP_REMOVED lines=36> */
.L_x_22177:
[----:B0-----:R-:W-:Y:S05]  /*0240*/  BSYNC B0 ;  /* 0x0000000000007941 */ /* 0x001fea0003800000 */
.L_x_22176:
        /* <DEDUP_REMOVED lines=16> */
.L_x_22179:
[----:B0-----:R-:W-:Y:S05]  /*0350*/  BSYNC B0 ;  /* 0x0000000000007941 */ /* 0x001fea0003800000 */
.L_x_22178:
        /* <DEDUP_REMOVED lines=16> */
.L_x_22181:
[----:B0-----:R-:W-:Y:S05]  /*0460*/  BSYNC B0 ;  /* 0x0000000000007941 */ /* 0x001fea0003800000 */
.L_x_22180:
        /* <DEDUP_REMOVED lines=16> */
.L_x_22183:
[----:B0-----:R-:W-:Y:S05]  /*0570*/  BSYNC B0 ;  /* 0x0000000000007941 */ /* 0x001fea0003800000 */
.L_x_22182:
        /* <DEDUP_REMOVED lines=15> */
.L_x_22185:
[----:B0-----:R-:W-:Y:S05]  /*0670*/  BSYNC B0 ;  /* 0x0000000000007941 */ /* 0x001fea0003800000 */
.L_x_22184:
        /* <DEDUP_REMOVED lines=123> */
.L_x_22209:
        /* <DEDUP_REMOVED lines=31> */
[--C-:B------:R-:W-:Y:S02]  /*1020*/  HADD2.F32 R178, -RZ, R61.reuse.H0_H0 ;  /* 0x2000003dffb27230 */ /* 0x100fe40000004100 */
[----:B------:R-:W-:Y:S01]  /*1030*/  HADD2.F32 R60, -RZ, R61.H1_H1 ;  /* 0x3000003dff3c7230 */ /* 0x000fe20000004100 */
[-C--:B------:R-:W-:Y:S01]  /*1040*/  FMUL.FTZ R61, R66, R103.reuse ;  /* 0x00000067423d7220 */ /* 0x080fe20000410000 */
[--C-:B------:R-:W-:Y:S01]  /*1050*/  HADD2.F32 R180, -RZ, R62.reuse.H0_H0 ;  /* 0x2000003effb47230 */ /* 0x100fe20000004100 */
[-C--:B------:R-:W-:Y:S01]  /*1060*/  FMUL.FTZ R152, R152, R103.reuse ;  /* 0x0000006798987220 */ /* 0x080fe20000410000 */
[----:B------:R-:W-:Y:S01]  /*1070*/  HADD2.F32 R62, -RZ, R62.H1_H1 ;  /* 0x3000003eff3e7230 */ /* 0x000fe20000004100 */
[-C--:B0-----:R-:W-:Y:S01]  /*1080*/  FMUL.FTZ R64, R60, R103.reuse ;  /* 0x000000673c407220 */ /* 0x081fe20000410000 */
[--C-:B------:R-:W-:Y:S01]  /*1090*/  HADD2.F32 R182, -RZ, R63.reuse.H0_H0 ;  /* 0x2000003fffb67230 */ /* 0x100fe20000004100 */
[-C--:B------:R-:W-:Y:S01]  /*10a0*/  FMUL.FTZ R65, R180, R103.reuse ;  /* 0x00000067b4417220 */ /* 0x080fe20000410000 */
[----:B------:R-:W-:Y:S01]  /*10b0*/  HADD2.F32 R184, -RZ, R63.H1_H1 ;  /* 0x3000003fffb87230 */ /* 0x000fe20000004100 */
        /* <DEDUP_REMOVED lines=10> */
[----:B------:R-:W-:Y:S01]  /*1160*/  FMUL.FTZ R61, R3, R152 ;  /* 0x00000098033d7220 */ /* 0x000fe20000410000 */
[----:B------:R-:W-:Y:S01]  /*1170*/  IADD3 R152, R177, 0x20, RZ ;  /* 0x00000020b1987810 */ /* 0x000fe20007ffe0ff */
[----:B------:R-:W-:Y:S02]  /*1180*/  FMUL.FTZ R67, R9, R184 ;  /* 0x000000b809437220 */ /* 0x000fe40000410000 */
[----:B---3--:R-:W-:-:S02]  /*1190*/  @P2 FADD.FTZ R60, R52, R60 ;  /* 0x0000003c343c2221 */ /* 0x008fc40000010000 */
        /* <DEDUP_REMOVED lines=9> */
.L_x_22187:
[----:B------:R-:W-:Y:S05]  /*1230*/  BSYNC B0 ;  /* 0x0000000000007941 */ /* 0x000fea0003800000 */
.L_x_22186:
        /* <DEDUP_REMOVED lines=19> */
[--C-:B------:R-:W-:Y:S02]  /*1370*/  HADD2.F32 R180, -RZ, R69.reuse.H0_H0 ;  /* 0x20000045ffb47230 */ /* 0x100fe40000004100 */
[----:B------:R-:W-:Y:S01]  /*1380*/  HADD2.F32 R68, -RZ, R69.H1_H1 ;  /* 0x30000045ff447230 */ /* 0x000fe20000004100 */
[-C--:B------:R-:W-:Y:S01]  /*1390*/  FMUL.FTZ R69, R74, R103.reuse ;  /* 0x000000674a457220 */ /* 0x080fe20000410000 */
[--C-:B------:R-:W-:Y:S01]  /*13a0*/  HADD2.F32 R182, -RZ, R70.reuse.H0_H0 ;  /* 0x20000046ffb67230 */ /* 0x100fe20000004100 */
[-C--:B------:R-:W-:Y:S01]  /*13b0*/  FMUL.FTZ R178, R178, R103.reuse ;  /* 0x00000067b2b27220 */ /* 0x080fe20000410000 */
[----:B------:R-:W-:Y:S01]  /*13c0*/  HADD2.F32 R70, -RZ, R70.H1_H1 ;  /* 0x30000046ff467230 */ /* 0x000fe20000004100 */
[-C--:B-1----:R-:W-:Y:S01]  /*13d0*/  FMUL.FTZ R72, R68, R103.reuse ;  /* 0x0000006744487220 */ /* 0x082fe20000410000 */
        /* <DEDUP_REMOVED lines=25> */
.L_x_22189:
[----:B------:R-:W-:Y:S05]  /*1570*/  BSYNC B0 ;  /* 0x0000000000007941 */ /* 0x000fea0003800000 */
.L_x_22188:
        /* <DEDUP_REMOVED lines=51> */
.L_x_22191:
[----:B------:R-:W-:Y:S05]  /*18b0*/  BSYNC B0 ;  /* 0x0000000000007941 */ /* 0x000fea0003800000 */
.L_x_22190:
        /* <DEDUP_REMOVED lines=51> */
.L_x_22193:
[----:B------:R-:W-:Y:S05]  /*1bf0*/  BSYNC B0 ;  /* 0x0000000000007941 */ /* 0x000fea0003800000 */
.L_x_22192:
        /* <DEDUP_REMOVED lines=17> */
[--C-:B------:R-:W-:Y:S02]  /*1d10*/  HADD2.F32 R92, -RZ, R94.reuse.H0_H0 ;  /* 0x2000005eff5c7230 */ /* 0x100fe40000004100 */
[----:B------:R-:W-:Y:S01]  /*1d20*/  HADD2.F32 R94, -RZ, R94.H1_H1 ;  /* 0x3000005eff5e7230 */ /* 0x000fe20000004100 */
[-C--:B------:R-:W-:Y:S01]  /*1d30*/  FMUL.FTZ R178, R178, R103.reuse ;  /* 0x00000067b2b27220 */ /* 0x080fe20000410000 */
[----:B------:R-:W-:Y:S01]  /*1d40*/  HADD2.F32 R180, -RZ, R93.H0_H0 ;  /* 0x2000005dffb47230 */ /* 0x000fe20000004100 */
[-C--:B-1----:R-:W-:Y:S01]  /*1d50*/  FMUL.FTZ R97, R92, R103.reuse ;  /* 0x000000675c617220 */ /* 0x082fe20000410000 */
[----:B------:R-:W-:Y:S02]  /*1d60*/  HADD2.F32 R184, -RZ, R95.H0_H0 ;  /* 0x2000005fffb87230 */ /* 0x000fe40000004100 */
[----:B------:R-:W-:Y:S01]  /*1d70*/  HADD2.F32 R182, -RZ, R93.H1_H1 ;  /* 0x3000005dffb67230 */ /* 0x000fe20000004100 */
[-C--:B------:R-:W-:Y:S01]  /*1d80*/  FMUL.FTZ R93, R98, R103.reuse ;  /* 0x00000067625d7220 */ /* 0x080fe20000410000 */
[----:B------:R-:W-:Y:S01]  /*1d90*/  HADD2.F32 R186, -RZ, R95.H1_H1 ;  /* 0x3000005fffba7230 */ /* 0x000fe20000004100 */
        /* <DEDUP_REMOVED lines=23> */
.L_x_22195:
[----:B------:R-:W-:Y:S05]  /*1f10*/  BSYNC B0 ;  /* 0x0000000000007941 */ /* 0x000fea0003800000 */
.L_x_22194:
        /* <DEDUP_REMOVED lines=48> */
.L_x_22210:
        /* <DEDUP_REMOVED lines=101> */
.L_x_22211:
        /* <DEDUP_REMOVED lines=49> */
.L_x_22199:
[----:B------:R-:W-:Y:S05]  /*2b80*/  BSYNC B0 ;  /* 0x0000000000007941 */ /* 0x000fea0003800000 */
.L_x_22198:
        /* <DEDUP_REMOVED lines=35> */
.L_x_22201:
[----:B------:R-:W-:Y:S05]  /*2dc0*/  BSYNC B0 ;  /* 0x0000000000007941 */ /* 0x000fea0003800000 */
.L_x_22200:
        /* <DEDUP_REMOVED lines=35> */
.L_x_22203:
[----:B------:R-:W-:Y:S05]  /*3000*/  BSYNC B0 ;  /* 0x0000000000007941 */ /* 0x000fea0003800000 */
.L_x_22202:
        /* <DEDUP_REMOVED lines=35> */
.L_x_22205:
[----:B------:R-:W-:Y:S05]  /*3240*/  BSYNC B0 ;  /* 0x0000000000007941 */ /* 0x000fea0003800000 */
.L_x_22204:
        /* <DEDUP_REMOVED lines=33> */
.L_x_22207:
[----:B------:R-:W-:Y:S05]  /*3460*/  BSYNC B0 ;  /* 0x0000000000007941 */ /* 0x000fea0003800000 */
.L_x_22206:
[----:B01----:R-:W-:-:S05]  /*3470*/  MOV R101, 0x4 ;  /* 0x0000000400657802 */ /* 0x003fca0000000f00 */
[----:B------:R-:W-:-:S05]  /*3480*/  IMAD R176, R101, c[0x0][0x160], R176 ;  /* 0x0000580065b07a24 */ /* 0x000fca00078e02b0 */
[----:B------:R-:W-:-:S13]  /*3490*/  ISETP.GE.AND P2, PT, R176, c[0x0][0x164], PT ;  /* 0x00005900b0007a0c */ /* 0x000fda0003f46270 */
[----:B------:R-:W-:Y:S01]  /*34a0*/  @P2 CALL.REL.NOINC `(.L_x_22208) ;  /* 0x0000001000002944 */ /* 0x000fe20003c00000 */
[----:B------:R-:W-:Y:S05]  /*34b0*/  BRA `(.L_x_22209) ;  /* 0xffffd97000007947 */ /* 0x000fea000383ffff */
.L_x_22208:
[----:B------:R-:W-:Y:S05]  /*34c0*/  EXIT ;  /* 0x000000000000794d */ /* 0x000fea0003800000 */
.L_x_22196:
[----:B------:R-:W-:Y:S01]  /*34d0*/  HFMA2.MMA R152, -RZ, RZ, 0, 5.9604644775390625e-08 ;  /* 0x00000001ff987435 */ /* 0x000fe200000001ff */
[----:B------:R-:W-:Y:S02]  /*34e0*/  MOV R102, 0x1f ;  /* 0x0000001f00667802 */ /* 0x000fe40000000f00 */
[----:B------:R-:W-:Y:S02]  /*34f0*/  MOV R181, 0xffffffff ;  /* 0xffffffff00b57802 */ /* 0x000fe40000000f00 */
[----:B------:R-:W-:Y:S02]  /*3500*/  MOV R100, 0x3520 ;  /* 0x0000352000647802 */ /* 0x000fe40000000f00 */
[----:B------:R-:W-:Y:S05]  /*3510*/  CALL.REL.NOINC `($__internal_100_$__cuda_sm70_shflsync_bfly_p) ;  /* 0x000008c000007944 */ /* 0x000fea0003c00000 */
[----:B-1----:R-:W-:Y:S01]  /*3520*/  MOV R100, R152 ;  /* 0x0000009800647202 */ /* 0x002fe20000000f00 */
[----:B0-----:R-:W-:Y:S05]  /*3530*/  BRA `(.L_x_22210) ;  /* 0xffffece000007947 */ /* 0x001fea000383ffff */
.L_x_22197:
[----:B------:R-:W-:Y:S01]  /*3540*/  HFMA2.MMA R152, -RZ, RZ, 0, 1.1920928955078125e-07 ;  /* 0x00000002ff987435 */ /* 0x000fe200000001ff */
[----:B0-----:R-:W-:Y:S02]  /*3550*/  MOV R103, R179 ;  /* 0x000000b300677202 */ /* 0x001fe40000000f00 */
[----:B------:R-:W-:Y:S02]  /*3560*/  MOV R102, 0x1f ;  /* 0x0000001f00667802 */ /* 0x000fe40000000f00 */
[----:B------:R-:W-:-:S02]  /*3570*/  MOV R181, 0xffffffff ;  /* 0xffffffff00b57802 */ /* 0x000fc40000000f00 */
[----:B------:R-:W-:Y:S02]  /*3580*/  MOV R100, 0x35a0 ;  /* 0x000035a000647802 */ /* 0x000fe40000000f00 */
[----:B------:R-:W-:Y:S05]  /*3590*/  CALL.REL.NOINC `($__internal_100_$__cuda_sm70_shflsync_bfly_p) ;  /* 0x0000084000007944 */ /* 0x000fea0003c00000 */
[----:B01----:R-:W-:Y:S01]  /*35a0*/  FADD.FTZ R103, R179, R152 ;  /* 0x00000098b3677221 */ /* 0x003fe20000010000 */
[----:B------:R-:W-:Y:S01]  /*35b0*/  HFMA2.MMA R152, -RZ, RZ, 0, 2.384185791015625e-07 ;  /* 0x00000004ff987435 */ /* 0x000fe200000001ff */
[----:B------:R-:W-:Y:S02]  /*35c0*/  MOV R102, 0x1f ;  /* 0x0000001f00667802 */ /* 0x000fe40000000f00 */
[----:B------:R-:W-:Y:S02]  /*35d0*/  MOV R181, 0xffffffff ;  /* 0xffffffff00b57802 */ /* 0x000fe40000000f00 */
[----:B------:R-:W-:Y:S02]  /*35e0*/  MOV R100, 0x3600 ;  /* 0x0000360000647802 */ /* 0x000fe40000000f00 */
[----:B------:R-:W-:Y:S05]  /*35f0*/  CALL.REL.NOINC `($__internal_100_$__cuda_sm70_shflsync_bfly_p) ;  /* 0x000007e000007944 */ /* 0x000fea0003c00000 */
[----:B01----:R-:W-:Y:S01]  /*3600*/  FADD.FTZ R103, R103, R152 ;  /* 0x0000009867677221 */ /* 0x003fe20000010000 */
[----:B------:R-:W-:Y:S01]  /*3610*/  HFMA2.MMA R152, -RZ, RZ, 0, 4.76837158203125e-07 ;  /* 0x00000008ff987435 */ /* 0x000fe200000001ff */
[----:B------:R-:W-:Y:S02]  /*3620*/  MOV R102, 0x1f ;  /* 0x0000001f00667802 */ /* 0x000fe40000000f00 */
[----:B------:R-:W-:-:S02]  /*3630*/  MOV R181, 0xffffffff ;  /* 0xffffffff00b57802 */ /* 0x000fc40000000f00 */
[----:B------:R-:W-:Y:S02]  /*3640*/  MOV R100, 0x3660 ;  /* 0x0000366000647802 */ /* 0x000fe40000000f00 */
[----:B------:R-:W-:Y:S05]  /*3650*/  CALL.REL.NOINC `($__internal_100_$__cuda_sm70_shflsync_bfly_p) ;  /* 0x0000078000007944 */ /* 0x000fea0003c00000 */
[----:B01----:R-:W-:Y:S01]  /*3660*/  FADD.FTZ R103, R103, R152 ;  /* 0x0000009867677221 */ /* 0x003fe20000010000 */
[----:B------:R-:W-:Y:S01]  /*3670*/  HFMA2.MMA R152, -RZ, RZ, 0, 9.5367431640625e-07 ;  /* 0x00000010ff987435 */ /* 0x000fe200000001ff */
[----:B------:R-:W-:Y:S02]  /*3680*/  MOV R102, 0x1f ;  /* 0x0000001f00667802 */ /* 0x000fe40000000f00 */
[----:B------:R-:W-:Y:S02]  /*3690*/  MOV R181, 0xffffffff ;  /* 0xffffffff00b57802 */ /* 0x000fe40000000f00 */
[----:B------:R-:W-:Y:S02]  /*36a0*/  MOV R100, 0x36c0 ;  /* 0x000036c000647802 */ /* 0x000fe40000000f00 */
[----:B------:R-:W-:Y:S05]  /*36b0*/  CALL.REL.NOINC `($__internal_100_$__cuda_sm70_shflsync_bfly_p) ;  /* 0x0000072000007944 */ /* 0x000fea0003c00000 */
        /* <DEDUP_REMOVED lines=87> */
[----:B------:R-:W-:Y:S05]  /*3c30*/  CALL.REL.NOINC `($__internal_100_$__cuda_sm70_shflsync_bfly_p) ;  /* 0x000001a000007944 */ /* 0x000fea0003c00000 */
[----:B01----:R-:W-:Y:S01]  /*3c40*/  FADD.FTZ R103, R103, R152 ;  /* 0x0000009867677221 */ /* 0x003fe20000010000 */
[----:B------:R-:W-:Y:S01]  /*3c50*/  HFMA2.MMA R152, -RZ, RZ, 0, 1.1920928955078125e-07 ;  /* 0x00000002ff987435 */ /* 0x000fe200000001ff */
[----:B------:R-:W-:Y:S02]  /*3c60*/  MOV R102, 0x1f ;  /* 0x0000001f00667802 */ /* 0x000fe40000000f00 */
[----:B------:R-:W-:Y:S02]  /*3c70*/  MOV R181, 0xffffffff ;  /* 0xffffffff00b57802 */ /* 0x000fe40000000f00 */
[----:B------:R-:W-:Y:S02]  /*3c80*/  MOV R100, 0x3ca0 ;  /* 0x00003ca000647802 */ /* 0x000fe40000000f00 */
[----:B------:R-:W-:Y:S05]  /*3c90*/  CALL.REL.NOINC `($__internal_100_$__cuda_sm70_shflsync_bfly_p) ;  /* 0x0000014000007944 */ /* 0x000fea0003c00000 */
[----:B01----:R-:W-:Y:S01]  /*3ca0*/  FADD.FTZ R103, R103, R152 ;  /* 0x0000009867677221 */ /* 0x003fe20000010000 */
[----:B------:R-:W-:Y:S01]  /*3cb0*/  HFMA2.MMA R152, -RZ, RZ, 0, 2.384185791015625e-07 ;  /* 0x00000004ff987435 */ /* 0x000fe200000001ff */
[----:B------:R-:W-:Y:S02]  /*3cc0*/  MOV R102, 0x1f ;  /* 0x0000001f00667802 */ /* 0x000fe40000000f00 */
[----:B------:R-:W-:-:S02]  /*3cd0*/  MOV R181, 0xffffffff ;  /* 0xffffffff00b57802 */ /* 0x000fc40000000f00 */
[----:B------:R-:W-:Y:S02]  /*3ce0*/  MOV R100, 0x3d00 ;  /* 0x00003d0000647802 */ /* 0x000fe40000000f00 */
[----:B------:R-:W-:Y:S05]  /*3cf0*/  CALL.REL.NOINC `($__internal_100_$__cuda_sm70_shflsync_bfly_p) ;  /* 0x000000e000007944 */ /* 0x000fea0003c00000 */
[----:B01----:R-:W-:Y:S01]  /*3d00*/  FADD.FTZ R103, R103, R152 ;  /* 0x0000009867677221 */ /* 0x003fe20000010000 */
[----:B------:R-:W-:Y:S01]  /*3d10*/  HFMA2.MMA R152, -RZ, RZ, 0, 4.76837158203125e-07 ;  /* 0x00000008ff987435 */ /* 0x000fe200000001ff */
[----:B------:R-:W-:Y:S02]  /*3d20*/  MOV R102, 0x1f ;  /* 0x0000001f00667802 */ /* 0x000fe40000000f00 */
[----:B------:R-:W-:Y:S02]  /*3d30*/  MOV R181, 0xffffffff ;  /* 0xffffffff00b57802 */ /* 0x000fe40000000f00 */
[----:B------:R-:W-:Y:S02]  /*3d40*/  MOV R100, 0x3d60 ;  /* 0x00003d6000647802 */ /* 0x000fe40000000f00 */
[----:B------:R-:W-:Y:S05]  /*3d50*/  CALL.REL.NOINC `($__internal_100_$__cuda_sm70_shflsync_bfly_p) ;  /* 0x0000008000007944 */ /* 0x000fea0003c00000 */
[----:B-1----:R-:W-:Y:S01]  /*3d60*/  FADD.FTZ R179, R103, R152 ;  /* 0x0000009867b37221 */ /* 0x002fe20000010000 */
[----:B------:R-:W-:Y:S01]  /*3d70*/  HFMA2.MMA R152, -RZ, RZ, 0, 9.5367431640625e-07 ;  /* 0x00000010ff987435 */ /* 0x000fe200000001ff */
[----:B0-----:R-:W-:Y:S02]  /*3d80*/  MOV R102, 0x1f ;  /* 0x0000001f00667802 */ /* 0x001fe40000000f00 */
[----:B------:R-:W-:-:S02]  /*3d90*/  MOV R181, 0xffffffff ;  /* 0xffffffff00b57802 */ /* 0x000fc40000000f00 */
[----:B------:R-:W-:Y:S02]  /*3da0*/  MOV R103, R179 ;  /* 0x000000b300677202 */ /* 0x000fe40000000f00 */
[----:B------:R-:W-:Y:S02]  /*3db0*/  MOV R100, 0x3dd0 ;  /* 0x00003dd000647802 */ /* 0x000fe40000000f00 */
[----:B------:R-:W-:Y:S05]  /*3dc0*/  CALL.REL.NOINC `($__internal_100_$__cuda_sm70_shflsync_bfly_p) ;  /* 0x0000001000007944 */ /* 0x000fea0003c00000 */
[----:B01----:R-:W-:Y:S05]  /*3dd0*/  BRA `(.L_x_22211) ;  /* 0xffffea9000007947 */ /* 0x003fea000383ffff */
        .weak           $__internal_100_$__cuda_sm70_shflsync_bfly_p
        .type           $__internal_100_$__cuda_sm70_shflsync_bfly_p,@function
        .size           $__internal_100_$__cuda_sm70_shflsync_bfly_p,(.L_x_36188 - $__internal_100_$__cuda_sm70_shflsync_bfly_p)
$__internal_100_$__cuda_sm70_shflsync_bfly_p:
[----:B------:R-:W-:Y:S01]  /*3de0*/  HFMA2.MMA R101, -RZ, RZ, 0, 0 ;  /* 0x00000000ff657435 */ /* 0x000fe200000001ff */
[----:B------:R-:W-:Y:S04]  /*3df0*/  WARPSYNC R181 ;  /* 0x000000b500007348 */ /* 0x000fe80003800000 */
[----:B------:R0:W1:Y:S01]  /*3e00*/  SHFL.BFLY PT, R152, R103, R152, R102 ;  /* 0x0c00009867987389 */ /* 0x00006200000e0066 */
[----:B------:R-:W-:Y:S05]  /*3e10*/  RET.REL.NODEC R100 `(_ZN10layer_norm13ln_fwd_kernelINS_13Kernel_traitsI6__halfS2_fS2_fjLj1280ELj1ELj4ELj1ELj16ENS_18Kernel_traits_baseILj1280ES2_S2_fS2_fjLj128EEEEELb0ELb1ELb0ELb0EEEvNS_9FwdParamsE) ;  /* 0xffffc1e064007950 */ /* 0x000fea0003c3ffff */
.L_x_22212:
        /* <DEDUP_REMOVED lines=14> */
.L_x_36188:


//--------------------- .text._ZN10layer_norm13ln_fwd_kernelINS_13Kernel_traitsI6__halfS2_fS2_fjLj1280ELj1ELj4ELj1ELj16ENS_18Kernel_traits_baseILj1280ES2_S2_fS2_fjLj128EEEEELb0ELb1ELb0ELb1EEEvNS_9FwdParamsE --------------------------
	.section	.text._ZN10layer_norm13ln_fwd_kernelINS_13Kernel_traitsI6__halfS2_fS2_fjLj1280ELj1ELj4ELj1ELj16ENS_18Kernel_traits_baseILj1280ES2_S2_fS2_fjLj128EEEEELb0ELb1ELb0ELb1EEEvNS_9FwdParamsE,"ax",@progbits
	.sectioninfo	@"SHI_REGISTERS=161"
	.align	128
        .global         _ZN10layer_norm13ln_fwd_kernelINS_13Kernel_traitsI6__halfS2_fS2_fjLj1280ELj1ELj4ELj1ELj16ENS_18Kernel_traits_baseILj1280ES2_S2_fS2_fjLj128EEEEELb0ELb1ELb0ELb1EEEvNS_9FwdParamsE
        .type           _ZN10layer_norm13ln_fwd_kernelINS_13Kernel_traitsI6__halfS2_fS2_fjLj1280ELj1ELj4ELj1ELj16ENS_18Kernel_traits_baseILj1280ES2_S2_fS2_fjLj128EEEEELb0ELb1ELb0ELb1EEEvNS_9FwdParamsE,@function
        .size           _ZN10layer_norm13ln_fwd_kernelINS_13Kernel_traitsI6__halfS2_fS2_fjLj1280ELj1ELj4ELj1ELj16ENS_18Kernel_traits_baseILj1280ES2_S2_fS2_fjLj128EEEEELb0ELb1ELb0ELb1EEEvNS_9FwdParamsE,(.L_x_36189 - _ZN10layer_norm13ln_fwd_kernelINS_13Kernel_traitsI6__halfS2_fS2_fjLj1280ELj1ELj4ELj1ELj16ENS_18Kernel_traits_baseILj1280ES2_S2_fS2_fjLj128EEEEELb0ELb1ELb0ELb1EEEvNS_9FwdParamsE)
        .other          _ZN10layer_norm13ln_fwd_kernelINS_13Kernel_traitsI6__halfS2_fS2_fjLj1280ELj1ELj4ELj1ELj16ENS_18Kernel_traits_baseILj1280ES2_S2_fS2_fjLj128EEEEELb0ELb1ELb0ELb1EEEvNS_9FwdParamsE,@"STO_CUDA_ENTRY STV_DEFAULT"
_ZN10layer_norm13ln_fwd_kernelINS_13Kernel_traitsI6__halfS2_fS2_fjLj1280ELj1ELj4ELj1ELj16ENS_18Kernel_traits_baseILj1280ES2_S2_fS2_fjLj128EEEEELb0ELb1ELb0ELb1EEEvNS_9FwdParamsE:
.text._ZN10layer_norm13ln_fwd_kernelINS_13Kernel_traitsI6__halfS2_fS2_fjLj1280ELj1ELj4ELj1ELj16ENS_18Kernel_traits_baseILj1280ES2_S2_fS2_fjLj128EEEEELb0ELb1ELb0ELb1EEEvNS_9FwdParamsE:
        /* <DEDUP_REMOVED lines=20> */
[----:B------:R-:W-:Y:S02]  /*0140*/  IADD3.X R7, RZ, c[0x0][0x1cc], RZ, P2, !PT ;  /* 0x00007300ff077a10 */ /* 0x000fe400017fe4ff */
[----:B------:R-:W-:-:S09]  /*0150*/  IADD3 R2, P2, R2, c[0x0][0x1b0], RZ ;  /* 0x00006c0002027a10 */ /* 0x000fd20007f5e0ff */
[----:B------:R-:W-:Y:S05]  /*0160*/  @P1 EXIT ;  /* 0x000000000000194d */ /* 0x000fea0003800000 */
[----:B0-----:R0:W2:Y:S01]  /*0170*/  LDG.E.128 R24, [R6.64+0x800] ;  /* 0x0008000406187981 */ /* 0x0010a2000c1e1d00 */
[----:B-----5:R-:W-:Y:S01]  /*0180*/  @!P0 CS2R R116, SRZ ;  /* 0x0000000000748805 */ /* 0x020fe2000001ff00 */
[----:B------:R-:W-:Y:S01]  /*0190*/  @!P0 CS2R R118, SRZ ;  /* 0x0000000000768805 */ /* 0x000fe2000001ff00 */
[----:B------:R-:W-:Y:S01]  /*01a0*/  @!P0 CS2R R8, SRZ ;  /* 0x0000000000088805 */ /* 0x000fe2000001ff00 */
[----:B------:R-:W-:Y:S01]  /*01b0*/  @!P0 CS2R R10, SRZ ;  /* 0x00000000000a8805 */ /* 0x000fe2000001ff00 */
[----:B------:R-:W-:Y:S01]  /*01c0*/  IADD3.X R3, RZ, c[0x0][0x1b4], RZ, P2, !PT ;  /* 0x00006d00ff037a10 */ /* 0x000fe200017fe4ff */
        /* <DEDUP_REMOVED lines=11> */
[----:B------:R-:W-:Y:S02]  /*0280*/  HADD2.F32 R121, -RZ, R118.H1_H1 ;  /* 0x30000076ff797230 */ /* 0x000fe40000004100 */
[--C-:B------:R-:W-:Y:S01]  /*0290*/  HADD2.F32 R113, -RZ, R8.reuse.H0_H0 ;  /* 0x20000008ff717230 */ /* 0x100fe20000004100 */
[----:B------:R0:W5:Y:S01]  /*02a0*/  LDG.E.128 R92, [R6.64+0x400] ;  /* 0x00040004065c7981 */ /* 0x000162000c1e1d00 */
[----:B------:R-:W-:Y:S02]  /*02b0*/  HADD2.F32 R112, -RZ, R8.H1_H1 ;  /* 0x30000008ff707230 */ /* 0x000fe40000004100 */
[--C-:B------:R-:W-:Y:S01]  /*02c0*/  HADD2.F32 R111, -RZ, R9.reuse.H0_H0 ;  /* 0x20000009ff6f7230 */ /* 0x100fe20000004100 */
[----:B------:R0:W5:Y:S01]  /*02d0*/  LDG.E.128 R88, [R6.64+0x600] ;  /* 0x0006000406587981 */ /* 0x000162000c1e1d00 */
[----:B------:R-:W-:-:S02]  /*02e0*/  HADD2.F32 R110, -RZ, R9.H1_H1 ;  /* 0x30000009ff6e7230 */ /* 0x000fc40000004100 */
[--C-:B------:R-:W-:Y:S01]  /*02f0*/  HADD2.F32 R109, -RZ, R10.reuse.H0_H0 ;  /* 0x2000000aff6d7230 */ /* 0x100fe20000004100 */
[----:B------:R1:W5:Y:S01]  /*0300*/  LDG.E.128 R84, [R2.64] ;  /* 0x0000000402547981 */ /* 0x000362000c1e1d00 */
[----:B------:R-:W-:Y:S02]  /*0310*/  HADD2.F32 R108, -RZ, R10.H1_H1 ;  /* 0x3000000aff6c7230 */ /* 0x000fe40000004100 */
[--C-:B------:R-:W-:Y:S01]  /*0320*/  HADD2.F32 R19, -RZ, R11.reuse.H0_H0 ;  /* 0x2000000bff137230 */ /* 0x100fe20000004100 */
[----:B------:R1:W5:Y:S01]  /*0330*/  LDG.E.128 R80, [R2.64+0x200] ;  /* 0x0002000402507981 */ /* 0x000362000c1e1d00 */
[----:B------:R-:W-:Y:S02]  /*0340*/  HADD2.F32 R18, -RZ, R11.H1_H1 ;  /* 0x3000000bff127230 */ /* 0x000fe40000004100 */
[----:B------:R-:W-:Y:S01]  /*0350*/  HADD2.F32 R0, -RZ, R116.H0_H0 ;  /* 0x20000074ff007230 */ /* 0x000fe20000004100 */
[----:B------:R1:W5:Y:S01]  /*0360*/  LDG.E.128 R76, [R2.64+0x400] ;  /* 0x00040004024c7981 */ /* 0x000362000c1e1d00 */
[----:B------:R-:W-:-:S02]  /*0370*/  HADD2.F32 R118, -RZ, R119.H0_H0 ;  /* 0x20000077ff767230 */ /* 0x000fc40000004100 */
[----:B------:R-:W-:Y:S01]  /*0380*/  HADD2.F32 R122, -RZ, R119.H1_H1 ;  /* 0x30000077ff7a7230 */ /* 0x000fe20000004100 */
[----:B------:R1:W5:Y:S01]  /*0390*/  LDG.E.128 R72, [R2.64+0x600] ;  /* 0x0006000402487981 */ /* 0x000362000c1e1d00 */
[--C-:B------:R-:W-:Y:S02]  /*03a0*/  HADD2.F32 R17, -RZ, R32.reuse.H0_H0 ;  /* 0x20000020ff117230 */ /* 0x100fe40000004100 */
[----:B------:R-:W-:Y:S01]  /*03b0*/  HADD2.F32 R16, -RZ, R32.H1_H1 ;  /* 0x30000020ff107230 */ /* 0x000fe20000004100 */
[----:B------:R1:W5:Y:S01]  /*03c0*/  LDG.E.128 R68, [R2.64+0x800] ;  /* 0x0008000402447981 */ /* 0x000362000c1e1d00 */
[--C-:B------:R-:W-:Y:S01]  /*03d0*/  HADD2.F32 R15, -RZ, R33.reuse.H0_H0 ;  /* 0x20000021ff0f7230 */ /* 0x100fe20000004100 */
[----:B------:R-:W-:Y:S01]  /*03e0*/  ULDC.U8 UR6, c[0x0][0x1f0] ;  /* 0x00007c0000067ab9 */ /* 0x000fe20000000000 */
[----:B------:R-:W-:Y:S02]  /*03f0*/  HADD2.F32 R14, -RZ, R33.H1_H1 ;  /* 0x30000021ff0e7230 */ /* 0x000fe40000004100 */
[----:B------:R-:W-:-:S02]  /*0400*/  HADD2.F32 R13, -RZ, R34.H0_H0 ;  /* 0x20000022ff0d7230 */ /* 0x000fc40000004100 */
[----:B------:R-:W-:Y:S02]  /*0410*/  HADD2.F32 R12, -RZ, R34.H1_H1 ;  /* 0x30000022ff0c7230 */ /* 0x000fe40000004100 */
[--C-:B------:R-:W-:Y:S02]  /*0420*/  HADD2.F32 R11, -RZ, R35.reuse.H0_H0 ;  /* 0x20000023ff0b7230 */ /* 0x100fe40000004100 */
[----:B------:R-:W-:Y:S02]  /*0430*/  HADD2.F32 R10, -RZ, R35.H1_H1 ;  /* 0x30000023ff0a7230 */ /* 0x000fe40000004100 */
[--C-:B------:R-:W-:Y:S02]  /*0440*/  HADD2.F32 R9, -RZ, R28.reuse.H0_H0 ;  /* 0x2000001cff097230 */ /* 0x100fe40000004100 */
[----:B------:R-:W-:Y:S02]  /*0450*/  HADD2.F32 R8, -RZ, R28.H1_H1 ;  /* 0x3000001cff087230 */ /* 0x000fe40000004100 */
[----:B0-----:R-:W-:-:S02]  /*0460*/  HADD2.F32 R7, -RZ, R29.H0_H0 ;  /* 0x2000001dff077230 */ /* 0x001fc40000004100 */
[----:B------:R-:W-:Y:S02]  /*0470*/  HADD2.F32 R6, -RZ, R29.H1_H1 ;  /* 0x3000001dff067230 */ /* 0x000fe40000004100 */
[--C-:B------:R-:W-:Y:S02]  /*0480*/  HADD2.F32 R5, -RZ, R30.reuse.H0_H0 ;  /* 0x2000001eff057230 */ /* 0x100fe40000004100 */
[----:B------:R-:W-:Y:S02]  /*0490*/  HADD2.F32 R4, -RZ, R30.H1_H1 ;  /* 0x3000001eff047230 */ /* 0x000fe40000004100 */
[--C-:B-1----:R-:W-:Y:S02]  /*04a0*/  HADD2.F32 R3, -RZ, R31.reuse.H0_H0 ;  /* 0x2000001fff037230 */ /* 0x102fe40000004100 */
        /* <DEDUP_REMOVED lines=10> */
[--C-:B--2---:R-:W-:Y:S02]  /*0550*/  HADD2.F32 R130, -RZ, R24.reuse.H0_H0 ;  /* 0x20000018ff827230 */ /* 0x104fe40000004100 */
[----:B------:R-:W-:Y:S02]  /*0560*/  HADD2.F32 R132, -RZ, R24.H1_H1 ;  /* 0x30000018ff847230 */ /* 0x000fe40000004100 */
[--C-:B------:R-:W-:Y:S02]  /*0570*/  HADD2.F32 R131, -RZ, R25.reuse.H0_H0 ;  /* 0x20000019ff837230 */ /* 0x100fe40000004100 */
[----:B------:R-:W-:-:S02]  /*0580*/  HADD2.F32 R134, -RZ, R25.H1_H1 ;  /* 0x30000019ff867230 */ /* 0x000fc40000004100 */
[--C-:B------:R-:W-:Y:S02]  /*0590*/  HADD2.F32 R133, -RZ, R26.reuse.H0_H0 ;  /* 0x2000001aff857230 */ /* 0x100fe40000004100 */
[----:B------:R-:W-:Y:S02]  /*05a0*/  HADD2.F32 R136, -RZ, R26.H1_H1 ;  /* 0x3000001aff887230 */ /* 0x000fe40000004100 */
[--C-:B------:R-:W-:Y:S02]  /*05b0*/  HADD2.F32 R135, -RZ, R27.reuse.H0_H0 ;  /* 0x2000001bff877230 */ /* 0x100fe40000004100 */
[----:B------:R-:W-:Y:S02]  /*05c0*/  HADD2.F32 R138, -RZ, R27.H1_H1 ;  /* 0x3000001bff8a7230 */ /* 0x000fe40000004100 */
.L_x_22216:
        /* <DEDUP_REMOVED lines=8> */
[----:B------:R-:W-:Y:S01]  /*0650*/  IMAD.WIDE.U32 R20, R137, R146, c[0x0][0x170] ;  /* 0x00005c0089147625 */ /* 0x000fe200078e0092 */
[----:B------:R-:W-:-:S03]  /*0660*/  ISETP.NE.U32.AND P0, PT, RZ, c[0x0][0x180], PT ;  /* 0x00006000ff007a0c */ /* 0x000fc60003f05070 */
[----:B------:R-:W-:Y:S01]  /*0670*/  @P1 IMAD.WIDE R24, R139, R24, c[0x0][0x1c0] ;  /* 0x000070008b181625 */ /* 0x000fe200078e0218 */
[----:B------:R-:W-:Y:S01]  /*0680*/  ISETP.NE.AND.EX P0, PT, RZ, c[0x0][0x184], PT, P0 ;  /* 0x00006100ff007a0c */ /* 0x000fe20003f05300 */
[----:B------:R-:W2:Y:S04]  /*0690*/  LDG.E.128 R20, [R20.64] ;  /* 0x0000000414147981 */ /* 0x000ea8000c1e1d00 */
[----:B------:R-:W3:Y:S01]  /*06a0*/  @P1 LDG.E.U16 R24, [R24.64] ;  /* 0x0000000418181981 */ /* 0x000ee2000c1e1500 */
[----:B------:R-:W-:-:S07]  /*06b0*/  MOV R144, 0x20 ;  /* 0x0000002000907802 */ /* 0x000fce0000000f00 */
[----:B------:R-:W-:-:S05]  /*06c0*/  @P0 IMAD.WIDE.U32 R26, R137, R144, c[0x0][0x180] ;  /* 0x00006000891a0625 */ /* 0x000fca00078e0090 */
[----:B------:R0:W4:Y:S04]  /*06d0*/  @P0 LDG.E.128 R64, [R26.64] ;  /* 0x000000041a400981 */ /* 0x000128000c1e1d00 */
[----:B------:R0:W4:Y:S01]  /*06e0*/  @P0 LDG.E.128 R60, [R26.64+0x10] ;  /* 0x000010041a3c0981 */ /* 0x000122000c1e1d00 */
[----:B------:R-:W-:Y:S01]  /*06f0*/  HFMA2.MMA R145, -RZ, RZ, 1.875, 0 ;  /* 0x3f800000ff917435 */ /* 0x000fe200000001ff */
[--C-:B-----5:R-:W-:Y:S02]  /*0700*/  HADD2.F32 R29, -RZ, R100.reuse.H0_H0 ;  /* 0x20000064ff1d7230 */ /* 0x120fe40000004100 */
[----:B------:R-:W-:Y:S02]  /*0710*/  HADD2.F32 R57, -RZ, R100.H1_H1 ;  /* 0x30000064ff397230 */ /* 0x000fe40000004100 */
[----:B------:R-:W-:-:S02]  /*0720*/  HADD2.F32 R59, -RZ, R101.H1_H1 ;  /* 0x30000065ff3b7230 */ /* 0x000fc40000004100 */
[----:B------:R-:W-:Y:S02]  /*0730*/  HADD2.F32 R53, -RZ, R102.H1_H1 ;  /* 0x30000066ff357230 */ /* 0x000fe40000004100 */
[----:B------:R-:W-:Y:S01]  /*0740*/  HADD2.F32 R55, -RZ, R103.H1_H1 ;  /* 0x30000067ff377230 */ /* 0x000fe20000004100 */
[----:B------:R-:W-:Y:S01]  /*0750*/  IADD3 R140, R137, 0x20, RZ ;  /* 0x00000020898c7810 */ /* 0x000fe20007ffe0ff */
[--C-:B--2---:R-:W-:Y:S02]  /*0760*/  HADD2.F32 R28, -RZ, R21.reuse.H0_H0 ;  /* 0x20000015ff1c7230 */ /* 0x104fe40000004100 */
[----:B---3--:R-:W-:Y:S01]  /*0770*/  @P1 HADD2.F32 R145, -RZ, R24.H0_H0 ;  /* 0x20000018ff911230 */ /* 0x008fe20000004100 */
[----:B------:R-:W-:Y:S01]  /*0780*/  ISETP.NE.U32.AND P1, PT, RZ, c[0x0][0x180], PT ;  /* 0x00006000ff007a0c */ /* 0x000fe20003f25070 */
[----:B------:R-:W-:Y:S02]  /*0790*/  HADD2.F32 R30, -RZ, R21.H1_H1 ;  /* 0x30000015ff1e7230 */ /* 0x000fe40000004100 */
[----:B------:R-:W-:Y:S01]  /*07a0*/  HADD2.F32 R21, -RZ, R101.H0_H0 ;  /* 0x20000065ff157230 */ /* 0x000fe20000004100 */
[----:B------:R-:W-:Y:S01]  /*07b0*/  FMUL.FTZ R28, R28, R145 ;  /* 0x000000911c1c7220 */ /* 0x000fe20000410000 */
[----:B------:R-:W-:Y:S01]  /*07c0*/  HADD2.F32 R24, -RZ, R20.H0_H0 ;  /* 0x20000014ff187230 */ /* 0x000fe20000004100 */
[----:B------:R-:W-:Y:S01]  /*07d0*/  ISETP.NE.AND.EX P1, PT, RZ, c[0x0][0x184], PT, P1 ;  /* 0x00006100ff007a0c */ /* 0x000fe20003f25310 */
[----:B------:R-:W-:-:S02]  /*07e0*/  HADD2.F32 R32, -RZ, R22.H0_H0 ;  /* 0x20000016ff207230 */ /* 0x000fc40000004100 */
[----:B------:R-:W-:Y:S02]  /*07f0*/  HADD2.F32 R20, -RZ, R20.H1_H1 ;  /* 0x30000014ff147230 */ /* 0x000fe40000004100 */
[----:B------:R-:W-:Y:S02]  /*0800*/  HADD2.F32 R22, -RZ, R22.H1_H1 ;  /* 0x30000016ff167230 */ /* 0x000fe40000004100 */
[--C-:B0-----:R-:W-:Y:S02]  /*0810*/  HADD2.F32 R26, -RZ, R23.reuse.H0_H0 ;  /* 0x20000017ff1a7230 */ /* 0x101fe40000004100 */
[----:B------:R-:W-:Y:S01]  /*0820*/  HADD2.F32 R34, -RZ, R23.H1_H1 ;  /* 0x30000017ff227230 */ /* 0x000fe20000004100 */
[----:B------:R-:W-:Y:S01]  /*0830*/  FMUL.FTZ R58, R28, R21 ;  /* 0x000000151c3a7220 */ /* 0x000fe20000410000 */
[----:B------:R-:W-:Y:S01]  /*0840*/  HADD2.F32 R21, -RZ, R102.H0_H0 ;  /* 0x20000066ff157230 */ /* 0x000fe20000004100 */
[-C--:B------:R-:W-:Y:S01]  /*0850*/  FMUL.FTZ R24, R24, R145.reuse ;  /* 0x0000009118187220 */ /* 0x080fe20000410000 */
[----:B------:R-:W-:Y:S01]  /*0860*/  HADD2.F32 R23, -RZ, R103.H0_H0 ;  /* 0x20000067ff177230 */ /* 0x000fe20000004100 */
        /* <DEDUP_REMOVED lines=37> */
[----:B------:R-:W-:Y:S02]  /*0ac0*/  HADD2.F32 R45, -RZ, R96.H1_H1 ;  /* 0x30000060ff2d7230 */ /* 0x000fe40000004100 */
[----:B------:R-:W-:Y:S02]  /*0ad0*/  HADD2.F32 R47, -RZ, R97.H1_H1 ;  /* 0x30000061ff2f7230 */ /* 0x000fe40000004100 */
[----:B------:R-:W-:Y:S02]  /*0ae0*/  HADD2.F32 R41, -RZ, R98.H1_H1 ;  /* 0x30000062ff297230 */ /* 0x000fe40000004100 */
[----:B------:R-:W-:Y:S01]  /*0af0*/  HADD2.F32 R43, -RZ, R99.H1_H1 ;  /* 0x30000063ff2b7230 */ /* 0x000fe20000004100 */
[----:B------:R-:W-:-:S05]  /*0b00*/  IADD3 R141, R137, 0x40, RZ ;  /* 0x00000040898d7810 */ /* 0x000fca0007ffe0ff */
[----:B-1----:R-:W-:Y:S01]  /*0b10*/  @P0 IMAD.WIDE.U32 R24, R144, R141, c[0x0][0x180] ;  /* 0x0000600090180625 */ /* 0x002fe200078e008d */
[----:B0-----:R-:W-:Y:S02]  /*0b20*/  HADD2.F32 R26, -RZ, R20.H0_H0 ;  /* 0x20000014ff1a7230 */ /* 0x001fe40000004100 */
[--C-:B------:R-:W-:Y:S02]  /*0b30*/  HADD2.F32 R28, -RZ, R21.reuse.H0_H0 ;  /* 0x20000015ff1c7230 */ /* 0x100fe40000004100 */
[----:B------:R-:W-:Y:S02]  /*0b40*/  HADD2.F32 R30, -RZ, R21.H1_H1 ;  /* 0x30000015ff1e7230 */ /* 0x000fe40000004100 */
[--C-:B------:R-:W-:Y:S02]  /*0b50*/  HADD2.F32 R34, -RZ, R23.reuse.H0_H0 ;  /* 0x20000017ff227230 */ /* 0x100fe40000004100 */
[----:B------:R-:W-:Y:S01]  /*0b60*/  HADD2.F32 R36, -RZ, R23.H1_H1 ;  /* 0x30000017ff247230 */ /* 0x000fe20000004100 */
[-C--:B------:R-:W-:Y:S01]  /*0b70*/  FMUL.FTZ R26, R26, R145.reuse ;  /* 0x000000911a1a7220 */ /* 0x080fe20000410000 */
[----:B------:R-:W-:Y:S01]  /*0b80*/  HADD2.F32 R21, -RZ, R96.H0_H0 ;  /* 0x20000060ff157230 */ /* 0x000fe20000004100 */
[----:B------:R-:W-:Y:S01]  /*0b90*/  FMUL.FTZ R28, R28, R145 ;  /* 0x000000911c1c7220 */ /* 0x000fe20000410000 */
[----:B------:R-:W-:-:S02]  /*0ba0*/  HADD2.F32 R23, -RZ, R97.H0_H0 ;  /* 0x20000061ff177230 */ /* 0x000fc40000004100 */
[----:B------:R-:W-:Y:S02]  /*0bb0*/  HADD2.F32 R32, -RZ, R22.H0_H0 ;  /* 0x20000016ff207230 */ /* 0x000fe40000004100 */
[----:B------:R-:W-:Y:S02]  /*0bc0*/  HADD2.F32 R20, -RZ, R20.H1_H1 ;  /* 0x30000014ff147230 */ /* 0x000fe40000004100 */
[----:B------:R-:W-:Y:S01]  /*0bd0*/  HADD2.F32 R22, -RZ, R22.H1_H1 ;  /* 0x30000016ff167230 */ /* 0x000fe20000004100 */
[----:B------:R-:W-:Y:S01]  /*0be0*/  FMUL.FTZ R44, R26, R21 ;  /* 0x000000151a2c7220 */ /* 0x000fe20000410000 */
[----:B------:R-:W-:Y:S01]  /*0bf0*/  HADD2.F32 R21, -RZ, R98.H0_H0 ;  /* 0x20000062ff157230 */ /* 0x000fe20000004100 */
[----:B------:R-:W-:Y:S01]  /*0c00*/  FMUL.FTZ R46, R28, R23 ;  /* 0x000000171c2e7220 */ /* 0x000fe20000410000 */
[----:B------:R-:W-:Y:S01]  /*0c10*/  HADD2.F32 R23, -RZ, R99.H0_H0 ;  /* 0x20000063ff177230 */ /* 0x000fe20000004100 */
[-C--:B------:R-:W-:Y:S02]  /*0c20*/  FMUL.FTZ R20, R20, R145.reuse ;  /* 0x0000009114147220 */ /* 0x080fe40000410000 */
        /* <DEDUP_REMOVED lines=24> */
[----:B------:R-:W-:-:S02]  /*0db0*/  @P0 MOV R64, R104 ;  /* 0x0000006800400202 */ /* 0x000fc40000000f00 */
[----:B------:R-:W-:Y:S02]  /*0dc0*/  @P0 MOV R65, R105 ;  /* 0x0000006900410202 */ /* 0x000fe40000000f00 */
[----:B------:R-:W-:Y:S02]  /*0dd0*/  @P0 MOV R66, R106 ;  /* 0x0000006a00420202 */ /* 0x000fe40000000f00 */
[----:B------:R-:W-:Y:S02]  /*0de0*/  @P0 MOV R67, R107 ;  /* 0x0000006b00430202 */ /* 0x000fe40000000f00 */
[----:B------:R-:W-:Y:S01]  /*0df0*/  @P0 MOV R60, R48 ;  /* 0x00000030003c0202 */ /* 0x000fe20000000f00 */
[----:B------:R-:W2:Y:S01]  /*0e00*/  @P0 LDG.E.128 R104, [R24.64] ;  /* 0x0000000418680981 */ /* 0x000ea2000c1e1d00 */
[----:B------:R-:W-:Y:S02]  /*0e10*/  @P0 MOV R61, R49 ;  /* 0x00000031003d0202 */ /* 0x000fe40000000f00 */
[----:B------:R-:W-:-:S02]  /*0e20*/  @P0 MOV R62, R50 ;  /* 0x00000032003e0202 */ /* 0x000fc40000000f00 */
[----:B------:R-:W-:Y:S02]  /*0e30*/  @P0 MOV R63, R51 ;  /* 0x00000033003f0202 */ /* 0x000fe40000000f00 */
[----:B------:R-:W3:Y:S01]  /*0e40*/  @P0 LDG.E.128 R48, [R24.64+0x10] ;  /* 0x0000100418300981 */ /* 0x000ee2000c1e1d00 */
[----:B------:R-:W-:Y:S02]  /*0e50*/  HADD2.F32 R35, -RZ, R95.H1_H1 ;  /* 0x3000005fff237230 */ /* 0x000fe40000004100 */
[----:B------:R-:W-:Y:S02]  /*0e60*/  HADD2.F32 R37, -RZ, R92.H1_H1 ;  /* 0x3000005cff257230 */ /* 0x000fe40000004100 */
[----:B------:R-:W-:Y:S02]  /*0e70*/  HADD2.F32 R39, -RZ, R93.H1_H1 ;  /* 0x3000005dff277230 */ /* 0x000fe40000004100 */
[----:B------:R-:W-:Y:S02]  /*0e80*/  HADD2.F32 R33, -RZ, R94.H1_H1 ;  /* 0x3000005eff217230 */ /* 0x000fe40000004100 */
[----:B0-----:R-:W-:-:S02]  /*0e90*/  HADD2.F32 R26, -RZ, R20.H0_H0 ;  /* 0x20000014ff1a7230 */ /* 0x001fc40000004100 */
        /* <DEDUP_REMOVED lines=21> */
[----:B------:R-:W-:Y:S01]  /*0ff0*/  FMUL.FTZ R35, R142, R35 ;  /* 0x000000238e237220 */ /* 0x000fe20000410000 */
[----:B------:R-:W-:Y:S01]  /*1000*/  IADD3 R142, R137, 0x60, RZ ;  /* 0x00000060898e7810 */ /* 0x000fe20007ffe0ff */
        /* <DEDUP_REMOVED lines=29> */
[----:B------:R-:W-:Y:S02]  /*11e0*/  HADD2.F32 R29, -RZ, R88.H1_H1 ;  /* 0x30000058ff1d7230 */ /* 0x000fe40000004100 */
[----:B------:R-:W-:Y:S02]  /*11f0*/  HADD2.F32 R31, -RZ, R89.H1_H1 ;  /* 0x30000059ff1f7230 */ /* 0x000fe40000004100 */
[----:B0-----:R-:W-:Y:S01]  /*1200*/  HADD2.F32 R27, -RZ, R91.H1_H1 ;  /* 0x3000005bff1b7230 */ /* 0x001fe20000004100 */
[----:B------:R-:W-:Y:S01]  /*1210*/  IADD3 R143, R137, 0x80, RZ ;  /* 0x00000080898f7810 */ /* 0x000fe20007ffe0ff */
[----:B-1----:R-:W-:Y:S02]  /*1220*/  HADD2.F32 R25, -RZ, R90.H1_H1 ;  /* 0x3000005aff197230 */ /* 0x002fe40000004100 */
[----:B--2---:R-:W-:-:S02]  /*1230*/  HADD2.F32 R26, -RZ, R20.H0_H0 ;  /* 0x20000014ff1a7230 */ /* 0x004fc40000004100 */
        /* <DEDUP_REMOVED lines=75> */
[--C-:B--2---:R-:W-:Y:S02]  /*16f0*/  HADD2.F32 R146, -RZ, R20.reuse.H0_H0 ;  /* 0x20000014ff927230 */ /* 0x104fe40000004100 */
[----:B------:R-:W-:Y:S02]  /*1700*/  HADD2.F32 R20, -RZ, R20.H1_H1 ;  /* 0x30000014ff147230 */ /* 0x000fe40000004100 */
[--C-:B------:R-:W-:Y:S02]  /*1710*/  HADD2.F32 R154, -RZ, R23.reuse.H0_H0 ;  /* 0x20000017ff9a7230 */ /* 0x100fe40000004100 */
[----:B------:R-:W-:Y:S01]  /*1720*/  HADD2.F32 R156, -RZ, R23.H1_H1 ;  /* 0x30000017ff9c7230 */ /* 0x000fe20000004100 */
[----:B------:R-:W-:Y:S01]  /*1730*/  FMUL.FTZ R23, R20, R145 ;  /* 0x0000009114177220 */ /* 0x000fe20000410000 */
[--C-:B------:R-:W-:Y:S01]  /*1740*/  HADD2.F32 R152, -RZ, R22.reuse.H0_H0 ;  /* 0x20000016ff987230 */ /* 0x100fe20000004100 */
[----:B------:R-:W-:Y:S01]  /*1750*/  FADD.FTZ R20, R28, R149 ;  /* 0x000000951c147221 */ /* 0x000fe20000010000 */
[----:B------:R-:W-:-:S02]  /*1760*/  HADD2.F32 R22, -RZ, R22.H1_H1 ;  /* 0x30000016ff167230 */ /* 0x000fc40000004100 */
[--C-:B------:R-:W-:Y:S01]  /*1770*/  HADD2.F32 R148, -RZ, R21.reuse.H0_H0 ;  /* 0x20000015ff947230 */ /* 0x100fe20000004100 */
[----:B------:R-:W-:Y:S01]  /*1780*/  FADD.FTZ R151, R29, R20 ;  /* 0x000000141d977221 */ /* 0x000fe20000010000 */
[----:B------:R-:W-:Y:S01]  /*1790*/  HADD2.F32 R150, -RZ, R21.H1_H1 ;  /* 0x30000015ff967230 */ /* 0x000fe20000004100 */
[-C--:B------:R-:W-:Y:S02]  /*17a0*/  FMUL.FTZ R21, R146, R145.reuse ;  /* 0x0000009192157220 */ /* 0x080fe40000410000 */
[----:B------:R-:W-:Y:S02]  /*17b0*/  FMUL.FTZ R149, R22, R145 ;  /* 0x0000009116957220 */ /* 0x000fe40000410000 */
[----:B------:R-:W-:Y:S01]  /*17c0*/  FADD.FTZ R22, R30, R151 ;  /* 0x000000971e167221 */ /* 0x000fe20000010000 */
[----:B---3--:R-:W-:Y:S01]  /*17d0*/  @P0 MOV R104, R64 ;  /* 0x0000004000680202 */ /* 0x008fe20000000f00 */
[----:B------:R-:W-:Y:S02]  /*17e0*/  FMUL.FTZ R20, R130, R21 ;  /* 0x0000001582147220 */ /* 0x000fe40000410000 */
[----:B------:R-:W-:-:S02]  /*17f0*/  FMUL.FTZ R21, R132, R23 ;  /* 0x0000001784157220 */ /* 0x000fc40000410000 */
[----:B------:R-:W-:Y:S01]  /*1800*/  FADD.FTZ R23, R31, R22 ;  /* 0x000000161f177221 */ /* 0x000fe20000010000 */
[----:B------:R-:W-:Y:S01]  /*1810*/  @P0 MOV R105, R65 ;  /* 0x0000004100690202 */ /* 0x000fe20000000f00 */
[-C--:B------:R-:W-:Y:S02]  /*1820*/  FMUL.FTZ R148, R148, R145.reuse ;  /* 0x0000009194947220 */ /* 0x080fe40000410000 */
[----:B------:R-:W-:Y:S02]  /*1830*/  @P1 FADD.FTZ R20, R20, R104 ;  /* 0x0000006814141221 */ /* 0x000fe40000010000 */
[----:B------:R-:W-:Y:S01]  /*1840*/  FADD.FTZ R104, R24, R23 ;  /* 0x0000001718687221 */ /* 0x000fe20000010000 */
[----:B------:R-:W-:Y:S01]  /*1850*/  @P0 MOV R106, R66 ;  /* 0x00000042006a0202 */ /* 0x000fe20000000f00 */
[----:B------:R-:W-:Y:S02]  /*1860*/  FMUL.FTZ R147, R150, R145 ;  /* 0x0000009196937220 */ /* 0x000fe40000410000 */
[----:B------:R-:W-:-:S02]  /*1870*/  FMUL.FTZ R22, R131, R148 ;  /* 0x0000009483167220 */ /* 0x000fc40000410000 */
[----:B------:R-:W-:Y:S02]  /*1880*/  @P1 FADD.FTZ R21, R21, R105 ;  /* 0x0000006915151221 */ /* 0x000fe40000010000 */
[----:B------:R-:W-:Y:S01]  /*1890*/  FADD.FTZ R105, R25, R104 ;  /* 0x0000006819697221 */ /* 0x000fe20000010000 */
[----:B------:R-:W-:Y:S01]  /*18a0*/  @P0 MOV R107, R67 ;  /* 0x00000043006b0202 */ /* 0x000fe20000000f00 */
[----:B------:R-:W-:Y:S02]  /*18b0*/  FMUL.FTZ R152, R152, R145 ;  /* 0x0000009198987220 */ /* 0x000fe40000410000 */
[----:B------:R-:W-:Y:S02]  /*18c0*/  @P1 FADD.FTZ R22, R22, R106 ;  /* 0x0000006a16161221 */ /* 0x000fe40000010000 */
[----:B------:R-:W-:Y:S02]  /*18d0*/  FMUL.FTZ R23, R134, R147 ;  /* 0x0000009386177220 */ /* 0x000fe40000410000 */
[----:B------:R-:W-:Y:S01]  /*18e0*/  FADD.FTZ R106, R26, R105 ;  /* 0x000000691a6a7221 */ /* 0x000fe20000010000 */
[----:B----4-:R-:W-:Y:S01]  /*18f0*/  @P0 MOV R48, R60 ;  /* 0x0000003c00300202 */ /* 0x010fe20000000f00 */
[----:B------:R-:W-:-:S02]  /*1900*/  FMUL.FTZ R104, R133, R152 ;  /* 0x0000009885687220 */ /* 0x000fc40000410000 */
[----:B------:R-:W-:Y:S02]  /*1910*/  @P1 FADD.FTZ R23, R23, R107 ;  /* 0x0000006b17171221 */ /* 0x000fe40000010000 */
[-C--:B------:R-:W-:Y:S02]  /*1920*/  FMUL.FTZ R154, R154, R145.reuse ;  /* 0x000000919a9a7220 */ /* 0x080fe40000410000 */
[----:B------:R-:W-:Y:S02]  /*1930*/  FADD.FTZ R107, R27, R106 ;  /* 0x0000006a1b6b7221 */ /* 0x000fe40000010000 */
[----:B------:R-:W-:Y:S01]  /*1940*/  FMUL.FTZ R145, R156, R145 ;  /* 0x000000919c917220 */ /* 0x000fe20000410000 */
        /* <DEDUP_REMOVED lines=24> */
.L_x_22217:
        /* <DEDUP_REMOVED lines=100> */
.L_x_22218:
[----:B01----:R-:W-:Y:S01]  /*2110*/  FADD.FTZ R147, R144, R147 ;  /* 0x0000009390937221 */ /* 0x003fe20000010000 */
[----:B------:R-:W-:Y:S01]  /*2120*/  HFMA2.MMA R50, -RZ, RZ, 0, 2.384185791015625e-07 ;  /* 0x00000004ff327435 */ /* 0x000fe200000001ff */
[----:B------:R-:W-:Y:S01]  /*2130*/  MOV R144, c[0x0][0x1e0] ;  /* 0x0000780000907a02 */ /* 0x000fe20000000f00 */
[----:B------:R-:W-:Y:S01]  /*2140*/  FMUL.FTZ R51, R145, R145 ;  /* 0x0000009191337220 */ /* 0x000fe20000410000 */
[----:B------:R-:W-:Y:S01]  /*2150*/  ISETP.NE.AND P0, PT, RZ, UR6, PT ;  /* 0x00000006ff007c0c */ /* 0x000fe2000bf05270 */
[----:B------:R-:W-:Y:S02]  /*2160*/  HADD2.F32 R149, -RZ, R71.H1_H1 ;  /* 0x30000047ff957230 */ /* 0x000fe40000004100 */
[----:B------:R-:W-:Y:S01]  /*2170*/  FFMA.FTZ R144, R147, R144, c[0x0][0x228] ;  /* 0x00008a0093907623 */ /* 0x000fe20000010090 */
[----:B------:R-:W-:Y:S02]  /*2180*/  FSEL R147, R51, RZ, P0 ;  /* 0x000000ff33937208 */ /* 0x000fe40000000000 */
[----:B------:R-:W-:Y:S01]  /*2190*/  FSEL R51, R145, RZ, !P0 ;  /* 0x000000ff91337208 */ /* 0x000fe20004000000 */
[----:B------:R-:W-:-:S04]  /*21a0*/  @!P1 IMAD.WIDE R48, R139, R50, c[0x0][0x1a0] ;  /* 0x000068008b309625 */ /* 0x000fc800078e0232 */
[----:B------:R-:W-:Y:S01]  /*21b0*/  FADD.FTZ R144, R144, R147 ;  /* 0x0000009390907221 */ /* 0x000fe20000010000 */
[----:B------:R0:W-:Y:S01]  /*21c0*/  @!P1 STG.E [R48.64], R145 ;  /* 0x0000009130009986 */ /* 0x0001e2000c101904 */
[--C-:B------:R-:W-:Y:S01]  /*21d0*/  FADD.FTZ R26, R26, -R51.reuse ;  /* 0x800000331a1a7221 */ /* 0x100fe20000010000 */
[----:B------:R-:W-:Y:S01]  /*21e0*/  HADD2.F32 R147, -RZ, R72.H1_H1 ;  /* 0x30000048ff937230 */ /* 0x000fe20000004100 */
[--C-:B------:R-:W-:Y:S02]  /*21f0*/  FADD.FTZ R52, R52, -R51.reuse ;  /* 0x8000003334347221 */ /* 0x100fe40000010000 */
[--C-:B------:R-:W-:Y:S02]  /*2200*/  FADD.FTZ R150, R20, -R51.reuse ;  /* 0x8000003314967221 */ /* 0x100fe40000010000 */
[--C-:B------:R-:W-:Y:S02]  /*2210*/  FADD.FTZ R152, R21, -R51.reuse ;  /* 0x8000003315987221 */ /* 0x100fe40000010000 */
[----:B------:R-:W-:-:S02]  /*2220*/  FADD.FTZ R146, R25, -R51 ;  /* 0x8000003319927221 */ /* 0x000fc40000010000 */
[----:B------:R-:W-:Y:S01]  /*2230*/  @!P1 IMAD.WIDE R20, R139, R50, c[0x0][0x1a8] ;  /* 0x00006a008b149625 */ /* 0x000fe200078e0232 */
[----:B0-----:R-:W0:Y:S01]  /*2240*/  MUFU.RSQ R49, R144 ;  /* 0x0000009000317308 */ /* 0x001e220000001400 */
[----:B------:R-:W-:Y:S02]  /*2250*/  HADD2.F32 R145, -RZ, R73.H1_H1 ;  /* 0x30000049ff917230 */ /* 0x000fe40000004100 */
[--C-:B------:R-:W-:Y:S02]  /*2260*/  FADD.FTZ R48, R31, -R51.reuse ;  /* 0x800000331f307221 */ /* 0x100fe40000010000 */
[--C-:B------:R-:W-:Y:S02]  /*2270*/  FADD.FTZ R54, R54, -R51.reuse ;  /* 0x8000003336367221 */ /* 0x100fe40000010000 */
[--C-:B------:R-:W-:Y:S02]  /*2280*/  FADD.FTZ R28, R28, -R51.reuse ;  /* 0x800000331c1c7221 */ /* 0x100fe40000010000 */
[----:B------:R-:W-:-:S02]  /*2290*/  FADD.FTZ R154, R23, -R51 ;  /* 0x80000033179a7221 */ /* 0x000fc40000010000 */
[--C-:B------:R-:W-:Y:S02]  /*22a0*/  FADD.FTZ R56, R56, -R51.reuse ;  /* 0x8000003338387221 */ /* 0x100fe40000010000 */
[--C-:B------:R-:W-:Y:S02]  /*22b0*/  FADD.FTZ R57, R57, -R51.reuse ;  /* 0x8000003339397221 */ /* 0x100fe40000010000 */
[--C-:B------:R-:W-:Y:S01]  /*22c0*/  FADD.FTZ R58, R58, -R51.reuse ;  /* 0x800000333a3a7221 */ /* 0x100fe20000010000 */
[----:B0-----:R0:W-:Y:S01]  /*22d0*/  @!P1 STG.E [R20.64], R49 ;  /* 0x0000003114009986 */ /* 0x0011e2000c101904 */
[----:B------:R-:W-:Y:S01]  /*22e0*/  FMUL.FTZ R25, R49, R26 ;  /* 0x0000001a31197220 */ /* 0x000fe20000410000 */
[----:B------:R-:W-:Y:S01]  /*22f0*/  HADD2.F32 R26, -RZ, R86.H0_H0 ;  /* 0x20000056ff1a7230 */ /* 0x000fe20000004100 */
[--C-:B------:R-:W-:Y:S02]  /*2300*/  FADD.FTZ R59, R59, -R51.reuse ;  /* 0x800000333b3b7221 */ /* 0x100fe40000010000 */
[----:B------:R-:W-:-:S02]  /*2310*/  FADD.FTZ R53, R53, -R51 ;  /* 0x8000003335357221 */ /* 0x000fc40000010000 */
[--C-:B------:R-:W-:Y:S02]  /*2320*/  FADD.FTZ R55, R55, -R51.reuse ;  /* 0x8000003337377221 */ /* 0x100fe40000010000 */
[--C-:B------:R-:W-:Y:S02]  /*2330*/  FADD.FTZ R44, R44, -R51.reuse ;  /* 0x800000332c2c7221 */ /* 0x100fe40000010000 */
[--C-:B------:R-:W-:Y:S01]  /*2340*/  FADD.FTZ R45, R45, -R51.reuse ;  /* 0x800000332d2d7221 */ /* 0x100fe20000010000 */
[----:B0-----:R-:W-:Y:S01]  /*2350*/  HADD2.F32 R20, -RZ, R85.H0_H0 ;  /* 0x20000055ff147230 */ /* 0x001fe20000004100 */
        /* <DEDUP_REMOVED lines=22> */
[----:B------:R-:W-:Y:S01]  /*24c0*/  FADD.FTZ R156, R107, -R51 ;  /* 0x800000336b9c7221 */ /* 0x000fe20000010000 */
[----:B------:R-:W-:Y:S01]  /*24d0*/  HADD2.F32 R107, -RZ, R74.H1_H1 ;  /* 0x3000004aff6b7230 */ /* 0x000fe20000004100 */
[C---:B------:R-:W-:Y:S02]  /*24e0*/  FMUL.FTZ R52, R49.reuse, R52 ;  /* 0x0000003431347220 */ /* 0x040fe40000410000 */
[C---:B------:R-:W-:Y:S01]  /*24f0*/  FMUL.FTZ R23, R49.reuse, R48 ;  /* 0x0000003031177220 */ /* 0x040fe20000410000 */
[----:B------:R-:W-:Y:S01]  /*2500*/  HADD2.F32 R48, -RZ, R87.H0_H0 ;  /* 0x20000057ff307230 */ /* 0x000fe20000004100 */
[C---:B------:R-:W-:Y:S02]  /*2510*/  FMUL.FTZ R54, R49.reuse, R54 ;  /* 0x0000003631367220 */ /* 0x040fe40000410000 */
[C---:B------:R-:W-:Y:S01]  /*2520*/  FMUL.FTZ R21, R49.reuse, R28 ;  /* 0x0000001c31157220 */ /* 0x040fe20000410000 */
[----:B------:R-:W-:Y:S01]  /*2530*/  HADD2.F32 R28, -RZ, R86.H1_H1 ;  /* 0x30000056ff1c7230 */ /* 0x000fe20000004100 */
        /* <DEDUP_REMOVED lines=49> */
[--C-:B------:R-:W-:Y:S01]  /*2850*/  HADD2.F32 R48, -RZ, R81.reuse.H0_H0 ;  /* 0x20000051ff307230 */ /* 0x100fe20000004100 */
[----:B------:R-:W-:Y:S01]  /*2860*/  FFMA.FTZ R59, R59, R28, R110 ;  /* 0x0000001c3b3b7223 */ /* 0x000fe2000001006e */
[----:B------:R-:W-:Y:S01]  /*2870*/  HADD2.F32 R28, -RZ, R80.H0_H0 ;  /* 0x20000050ff1c7230 */ /* 0x000fe20000004100 */
        /* <DEDUP_REMOVED lines=11> */
[--C-:B------:R-:W-:Y:S01]  /*2930*/  HADD2.F32 R56, -RZ, R79.reuse.H1_H1 ;  /* 0x3000004fff387230 */ /* 0x100fe20000004100 */
[----:B------:R-:W-:Y:S01]  /*2940*/  FFMA.FTZ R47, R47, R49, R14 ;  /* 0x000000312f2f7223 */ /* 0x000fe2000001000e */
[----:B------:R-:W-:Y:S01]  /*2950*/  HADD2.F32 R49, -RZ, R79.H0_H0 ;  /* 0x2000004fff317230 */ /* 0x000fe20000004100 */
[----:B------:R-:W-:Y:S01]  /*2960*/  FFMA.FTZ R32, R32, R40, R5 ;  /* 0x0000002820207223 */ /* 0x000fe20000010005 */
[--C-:B------:R-:W-:Y:S01]  /*2970*/  HADD2.F32 R40, -RZ, R76.reuse.H1_H1 ;  /* 0x3000004cff287230 */ /* 0x100fe20000004100 */
[----:B------:R-:W-:Y:S01]  /*2980*/  FFMA.FTZ R33, R33, R48, R4 ;  /* 0x0000003021217223 */ /* 0x000fe20000010004 */
[--C-:B------:R-:W-:Y:S01]  /*2990*/  HADD2.F32 R48, -RZ, R77.reuse.H0_H0 ;  /* 0x2000004dff307230 */ /* 0x100fe20000004100 */
        /* <DEDUP_REMOVED lines=13> */
[----:B------:R-:W-:Y:S01]  /*2a70*/  F2FP.PACK_AB R26, R41, R26 ;  /* 0x0000001a291a723e */ /* 0x000fe200000000ff */
[----:B------:R-:W-:Y:S01]  /*2a80*/  FFMA.FTZ R39, R39, R49, R6 ;  /* 0x0000003127277223 */ /* 0x000fe20000010006 */
[----:B------:R-:W-:Y:S01]  /*2a90*/  HADD2.F32 R49, -RZ, R75.H1_H1 ;  /* 0x3000004bff317230 */ /* 0x000fe20000004100 */
        /* <DEDUP_REMOVED lines=16> */
[----:B------:R-:W-:Y:S01]  /*2ba0*/  F2FP.PACK_AB R33, R145, R48 ;  /* 0x000000309121723e */ /* 0x000fe200000000ff */
[----:B------:R-:W-:Y:S01]  /*2bb0*/  FFMA.FTZ R151, R51, R25, R126 ;  /* 0x0000001933977223 */ /* 0x000fe2000001007e */
[----:B------:R-:W-:Y:S01]  /*2bc0*/  MOV R48, 0x10 ;  /* 0x0000001000307802 */ /* 0x000fe20000000f00 */
        /* <DEDUP_REMOVED lines=31> */
[----:B------:R-:W-:Y:S01]  /*2dc0*/  IMAD R139, R50, c[0x0][0x160], R139 ;  /* 0x00005800328b7a24 */ /* 0x000fe200078e028b */
[----:B------:R-:W-:-:S04]  /*2dd0*/  F2FP.PACK_AB R36, R51, R150 ;  /* 0x000000963324723e */ /* 0x000fc800000000ff */
[----:B------:R-:W-:Y:S01]  /*2de0*/  ISETP.GE.AND P0, PT, R139, c[0x0][0x164], PT ;  /* 0x000059008b007a0c */ /* 0x000fe20003f06270 */
[----:B------:R0:W-:-:S12]  /*2df0*/  STG.E.128 [R48.64], R36 ;  /* 0x0000002430007986 */ /* 0x0001d8000c101d04 */
[----:B0-----:R-:W-:Y:S01]  /*2e00*/  @P0 CALL.REL.NOINC `(.L_x_22215) ;  /* 0x0000001000000944 */ /* 0x001fe20003c00000 */
[----:B------:R-:W-:Y:S05]  /*2e10*/  BRA `(.L_x_22216) ;  /* 0xffffd7b000007947 */ /* 0x000fea000383ffff */
.L_x_22215:
[----:B------:R-:W-:Y:S05]  /*2e20*/  EXIT ;  /* 0x000000000000794d */ /* 0x000fea0003800000 */
.L_x_22213:
[----:B0-----:R-:W-:Y:S02]  /*2e30*/  MOV R144, 0x1 ;  /* 0x0000000100907802 */ /* 0x001fe40000000f00 */
[----:B------:R-:W-:Y:S02]  /*2e40*/  MOV R50, 0x1f ;  /* 0x0000001f00327802 */ /* 0x000fe40000000f00 */
[----:B------:R-:W-:Y:S02]  /*2e50*/  MOV R51, 0xffffffff ;  /* 0xffffffff00337802 */ /* 0x000fe40000000f00 */
[----:B------:R-:W-:Y:S02]  /*2e60*/  MOV R48, 0x2e80 ;  /* 0x00002e8000307802 */ /* 0x000fe40000000f00 */
[----:B------:R-:W-:Y:S05]  /*2e70*/  CALL.REL.NOINC `($__internal_101_$__cuda_sm70_shflsync_bfly_p) ;  /* 0x0000089000007944 */ /* 0x000fea0003c00000 */
[----:B-1----:R-:W-:Y:S01]  /*2e80*/  MOV R48, R144 ;  /* 0x0000009000307202 */ /* 0x002fe20000000f00 */
[----:B0-----:R-:W-:Y:S05]  /*2e90*/  BRA `(.L_x_22217) ;  /* 0xffffec3000007947 */ /* 0x001fea000383ffff */
.L_x_22214:
[----:B------:R-:W-:Y:S01]  /*2ea0*/  HFMA2.MMA R144, -RZ, RZ, 0, 1.1920928955078125e-07 ;  /* 0x00000002ff907435 */ /* 0x000fe200000001ff */
[----:B------:R-:W-:Y:S02]  /*2eb0*/  MOV R50, 0x1f ;  /* 0x0000001f00327802 */ /* 0x000fe40000000f00 */
[----:B------:R-:W-:-:S02]  /*2ec0*/  MOV R51, 0xffffffff ;  /* 0xffffffff00337802 */ /* 0x000fc40000000f00 */
[----:B------:R-:W-:Y:S02]  /*2ed0*/  MOV R48, 0x2ef0 ;  /* 0x00002ef000307802 */ /* 0x000fe40000000f00 */
[----:B------:R-:W-:Y:S05]  /*2ee0*/  CALL.REL.NOINC `($__internal_101_$__cuda_sm70_shflsync_bfly_p) ;  /* 0x0000082000007944 */ /* 0x000fea0003c00000 */
[----:B01----:R-:W-:Y:S01]  /*2ef0*/  FADD.FTZ R147, R147, R144 ;  /* 0x0000009093937221 */ /* 0x003fe20000010000 */
[----:B------:R-:W-:Y:S01]  /*2f00*/  HFMA2.MMA R144, -RZ, RZ, 0, 2.384185791015625e-07 ;  /* 0x00000004ff907435 */ /* 0x000fe200000001ff */
[----:B------:R-:W-:Y:S02]  /*2f10*/  MOV R50, 0x1f ;  /* 0x0000001f00327802 */ /* 0x000fe40000000f00 */
[----:B------:R-:W-:Y:S02]  /*2f20*/  MOV R51, 0xffffffff ;  /* 0xffffffff00337802 */ /* 0x000fe40000000f00 */
[----:B------:R-:W-:Y:S02]  /*2f30*/  MOV R48, 0x2f50 ;  /* 0x00002f5000307802 */ /* 0x000fe40000000f00 */
[----:B------:R-:W-:Y:S05]  /*2f40*/  CALL.REL.NOINC `($__internal_101_$__cuda_sm70_shflsync_bfly_p) ;  /* 0x000007c000007944 */ /* 0x000fea0003c00000 */
[----:B01----:R-:W-:Y:S01]  /*2f50*/  FADD.FTZ R147, R147, R144 ;  /* 0x0000009093937221 */ /* 0x003fe20000010000 */
[----:B------:R-:W-:Y:S01]  /*2f60*/  HFMA2.MMA R144, -RZ, RZ, 0, 4.76837158203125e-07 ;  /* 0x00000008ff907435 */ /* 0x000fe200000001ff */
[----:B------:R-:W-:Y:S02]  /*2f70*/  MOV R50, 0x1f ;  /* 0x0000001f00327802 */ /* 0x000fe40000000f00 */
[----:B------:R-:W-:-:S02]  /*2f80*/  MOV R51, 0xffffffff ;  /* 0xffffffff00337802 */ /* 0x000fc40000000f00 */
[----:B------:R-:W-:Y:S02]  /*2f90*/  MOV R48, 0x2fb0 ;  /* 0x00002fb000307802 */ /* 0x000fe40000000f00 */
[----:B------:R-:W-:Y:S05]  /*2fa0*/  CALL.REL.NOINC `($__internal_101_$__cuda_sm70_shflsync_bfly_p) ;  /* 0x0000076000007944 */ /* 0x000fea0003c00000 */
[----:B01----:R-:W-:Y:S01]  /*2fb0*/  FADD.FTZ R147, R147, R144 ;  /* 0x0000009093937221 */ /* 0x003fe20000010000 */
[----:B------:R-:W-:Y:S01]  /*2fc0*/  HFMA2.MMA R144, -RZ, RZ, 0, 9.5367431640625e-07 ;  /* 0x00000010ff907435 */ /* 0x000fe200000001ff */
[----:B------:R-:W-:Y:S02]  /*2fd0*/  MOV R50, 0x1f ;  /* 0x0000001f00327802 */ /* 0x000fe40000000f00 */
[----:B------:R-:W-:Y:S02]  /*2fe0*/  MOV R51, 0xffffffff ;  /* 0xffffffff00337802 */ /* 0x000fe40000000f00 */
[----:B------:R-:W-:Y:S02]  /*2ff0*/  MOV R48, 0x3010 ;  /* 0x0000301000307802 */ /* 0x000fe40000000f00 */
[----:B------:R-:W-:Y:S05]  /*3000*/  CALL.REL.NOINC `($__internal_101_$__cuda_sm70_shflsync_bfly_p) ;  /* 0x0000070000007944 */ /* 0x000fea0003c00000 */
        /* <DEDUP_REMOVED lines=86> */
[----:B------:R-:W-:Y:S05]  /*3570*/  CALL.REL.NOINC `($__internal_101_$__cuda_sm70_shflsync_bfly_p) ;  /* 0x0000019000007944 */ /* 0x000fea0003c00000 */
[----:B01----:R-:W-:Y:S01]  /*3580*/  FADD.FTZ R147, R147, R144 ;  /* 0x0000009093937221 */ /* 0x003fe20000010000 */
[----:B------:R-:W-:Y:S01]  /*3590*/  HFMA2.MMA R144, -RZ, RZ, 0, 1.1920928955078125e-07 ;  /* 0x00000002ff907435 */ /* 0x000fe200000001ff */
[----:B------:R-:W-:Y:S02]  /*35a0*/  MOV R50, 0x1f ;  /* 0x0000001f00327802 */ /* 0x000fe40000000f00 */
[----:B------:R-:W-:Y:S02]  /*35b0*/  MOV R51, 0xffffffff ;  /* 0xffffffff00337802 */ /* 0x000fe40000000f00 */
[----:B------:R-:W-:Y:S02]  /*35c0*/  MOV R48, 0x35e0 ;  /* 0x000035e000307802 */ /* 0x000fe40000000f00 */
[----:B------:R-:W-:Y:S05]  /*35d0*/  CALL.REL.NOINC `($__internal_101_$__cuda_sm70_shflsync_bfly_p) ;  /* 0x0000013000007944 */ /* 0x000fea0003c00000 */
[----:B01----:R-:W-:Y:S01]  /*35e0*/  FADD.FTZ R147, R147, R144 ;  /* 0x0000009093937221 */ /* 0x003fe20000010000 */
[----:B------:R-:W-:Y:S01]  /*35f0*/  HFMA2.MMA R144, -RZ, RZ, 0, 2.384185791015625e-07 ;  /* 0x00000004ff907435 */ /* 0x000fe200000001ff */
[----:B------:R-:W-:Y:S02]  /*3600*/  MOV R50, 0x1f ;  /* 0x0000001f00327802 */ /* 0x000fe40000000f00 */
[----:B------:R-:W-:-:S02]  /*3610*/  MOV R51, 0xffffffff ;  /* 0xffffffff00337802 */ /* 0x000fc40000000f00 */
[----:B------:R-:W-:Y:S02]  /*3620*/  MOV R48, 0x3640 ;  /* 0x0000364000307802 */ /* 0x000fe40000000f00 */
[----:B------:R-:W-:Y:S05]  /*3630*/  CALL.REL.NOINC `($__internal_101_$__cuda_sm70_shflsync_bfly_p) ;  /* 0x000000d000007944 */ /* 0x000fea0003c00000 */
[----:B01----:R-:W-:Y:S01]  /*3640*/  FADD.FTZ R147, R147, R144 ;  /* 0x0000009093937221 */ /* 0x003fe20000010000 */
[----:B------:R-:W-:Y:S01]  /*3650*/  HFMA2.MMA R144, -RZ, RZ, 0, 4.76837158203125e-07 ;  /* 0x00000008ff907435 */ /* 0x000fe200000001ff */
[----:B------:R-:W-:Y:S02]  /*3660*/  MOV R50, 0x1f ;  /* 0x0000001f00327802 */ /* 0x000fe40000000f00 */
[----:B------:R-:W-:Y:S02]  /*3670*/  MOV R51, 0xffffffff ;  /* 0xffffffff00337802 */ /* 0x000fe40000000f00 */
[----:B------:R-:W-:Y:S02]  /*3680*/  MOV R48, 0x36a0 ;  /* 0x000036a000307802 */ /* 0x000fe40000000f00 */
[----:B------:R-:W-:Y:S05]  /*3690*/  CALL.REL.NOINC `($__internal_101_$__cuda_sm70_shflsync_bfly_p) ;  /* 0x0000007000007944 */ /* 0x000fea0003c00000 */
[----:B01----:R-:W-:Y:S01]  /*36a0*/  FADD.FTZ R147, R147, R144 ;  /* 0x0000009093937221 */ /* 0x003fe20000010000 */
[----:B------:R-:W-:Y:S01]  /*36b0*/  HFMA2.MMA R144, -RZ, RZ, 0, 9.5367431640625e-07 ;  /* 0x00000010ff907435 */ /* 0x000fe200000001ff */
[----:B------:R-:W-:Y:S02]  /*36c0*/  MOV R50, 0x1f ;  /* 0x0000001f00327802 */ /* 0x000fe40000000f00 */
[----:B------:R-:W-:-:S02]  /*36d0*/  MOV R51, 0xffffffff ;  /* 0xffffffff00337802 */ /* 0x000fc40000000f00 */
[----:B------:R-:W-:Y:S02]  /*36e0*/  MOV R48, 0x3700 ;  /* 0x0000370000307802 */ /* 0x000fe40000000f00 */
[----:B------:R-:W-:Y:S05]  /*36f0*/  CALL.REL.NOINC `($__internal_101_$__cuda_sm70_shflsync_bfly_p) ;  /* 0x0000001000007944 */ /* 0x000fea0003c00000 */
[----:B01----:R-:W-:Y:S05]  /*3700*/  BRA `(.L_x_22218) ;  /* 0xffffea0000007947 */ /* 0x003fea000383ffff */
        .weak           $__internal_101_$__cuda_sm70_shflsync_bfly_p
        .type           $__internal_101_$__cuda_sm70_shflsync_bfly_p,@function
        .size           $__internal_101_$__cuda_sm70_shflsync_bfly_p,(.L_x_36189 - $__internal_101_$__cuda_sm70_shflsync_bfly_p)
$__internal_101_$__cuda_sm70_shflsync_bfly_p:
[----:B------:R-:W-:Y:S01]  /*3710*/  HFMA2.MMA R49, -RZ, RZ, 0, 0 ;  /* 0x00000000ff317435 */ /* 0x000fe200000001ff */
[----:B------:R-:W-:Y:S04]  /*3720*/  WARPSYNC R51 ;  /* 0x0000003300007348 */ /* 0x000fe80003800000 */
[----:B------:R0:W1:Y:S01]  /*3730*/  SHFL.BFLY PT, R144, R147, R144, R50 ;  /* 0x0c00009093907389 */ /* 0x00006200000e0032 */
[----:B------:R-:W-:Y:S05]  /*3740*/  RET.REL.NODEC R48 `(_ZN10layer_norm13ln_fwd_kernelINS_13Kernel_traitsI6__halfS2_fS2_fjLj1280ELj1ELj4ELj1ELj16ENS_18Kernel_traits_baseILj1280ES2_S2_fS2_fjLj128EEEEELb0ELb1ELb0ELb1EEEvNS_9FwdParamsE) ;  /* 0xffffc8b030007950 */ /* 0x000fea0003c3ffff */
.L_x_22219:
        /* <DEDUP_REMOVED lines=11> */
.L_x_36189:


//--------------------- .text._ZN10layer_norm13ln_fwd_kernelINS_13Kernel_traitsI6__halfS2_fS2_fjLj1280ELj1ELj4ELj1ELj16ENS_18Kernel_traits_baseILj1280ES2_S2_fS2_fjLj128EEEEELb0ELb1ELb1ELb0EEEvNS_9FwdParamsE --------------------------
	.section	.text._ZN10layer_norm13ln_fwd_kernelINS_13Kernel_traitsI6__halfS2_fS2_fjLj1280ELj1ELj4ELj1ELj16ENS_18Kernel_traits_baseILj1280ES2_S2_fS2_fjLj128EEEEELb0ELb1ELb1ELb0EEEvNS_9FwdParamsE,"ax",@progbits
	.sectioninfo	@"SHI_REGISTERS=195"
	.align	128
        .global         _ZN10layer_norm13ln_fwd_kernelINS_13Kernel_traitsI6__halfS2_fS2_fjLj1280ELj1ELj4ELj1ELj16ENS_18Kernel_traits_baseILj1280ES2_S2_fS2_fjLj128EEEEELb0ELb1ELb1ELb0EEEvNS_9FwdParamsE
        .type           _ZN10layer_norm13ln_fwd_kernelINS_13Kernel_traitsI6__halfS2_fS2_fjLj1280ELj1ELj4ELj1ELj16ENS_18Kernel_traits_baseILj1280ES2_S2_fS2_fjLj128EEEEELb0ELb1ELb1ELb0EEEvNS_9FwdParamsE,@function
        .size           _ZN10layer_norm13ln_fwd_kernelINS_13Kernel_traitsI6__halfS2_fS2_fjLj1280ELj1ELj4ELj1ELj16ENS_18Kernel_traits_baseILj1280ES2_S2_fS2_fjLj128EEEEELb0ELb1ELb1ELb0EEEvNS_9FwdParamsE,(.L_x_36190 - _ZN10layer_norm13ln_fwd_kernelINS_13Kernel_traitsI6__halfS2_fS2_fjLj1280ELj1ELj4ELj1ELj16ENS_18Kernel_traits_baseILj1280ES2_S2_fS2_fjLj128EEEEELb0ELb1ELb1ELb0EEEvNS_9FwdParamsE)
        .other          _ZN10layer_norm13ln_fwd_kernelINS_13Kernel_traitsI6__halfS2_fS2_fjLj1280ELj1ELj4ELj1ELj16ENS_18Kernel_traits_baseILj1280ES2_S2_fS2_fjLj128EEEEELb0ELb1ELb1ELb0EEEvNS_9FwdParamsE,@"STO_CUDA_ENTRY STV_DEFAULT"
_ZN10layer_norm13ln_fwd_kernelINS_13Kernel_traitsI6__halfS2_fS2_fjLj1280ELj1ELj4ELj1ELj16ENS_18Kernel_traits_baseILj1280ES2_S2_fS2_fjLj128EEEEELb0ELb1ELb1ELb0EEEvNS_9FwdParamsE:
.text._ZN10layer_norm13ln_fwd_kernelINS_13Kernel_traitsI6__halfS2_fS2_fjLj1280ELj1ELj4ELj1ELj16ENS_18Kernel_traits_baseILj1280ES2_S2_fS2_fjLj128EEEEELb0ELb1ELb1ELb0EEEvNS_9FwdParamsE:
        /* <DEDUP_REMOVED lines=35> */
.L_x_22221:
[----:B0-----:R-:W-:Y:S05]  /*0230*/  BSYNC B0 ;  /* 0x0000000000007941 */ /* 0x001fea0003800000 */
.L_x_22220:
        /* <DEDUP_REMOVED lines=16> */
.L_x_22223:
[----:B0-----:R-:W-:Y:S05]  /*0340*/  BSYNC B0 ;  /* 0x0000000000007941 */ /* 0x001fea0003800000 */
.L_x_22222:
        /* <DEDUP_REMOVED lines=16> */
.L_x_22225:
[----:B0-----:R-:W-:Y:S05]  /*0450*/  BSYNC B0 ;  /* 0x0000000000007941 */ /* 0x001fea0003800000 */
.L_x_22224:
        /* <DEDUP_REMOVED lines=16> */
.L_x_22227:
[----:B0-----:R-:W-:Y:S05]  /*0560*/  BSYNC B0 ;  /* 0x0000000000007941 */ /* 0x001fea0003800000 */
.L_x_22226:
        /* <DEDUP_REMOVED lines=15> */
.L_x_22229:
[----:B0-----:R-:W-:Y:S05]  /*0660*/  BSYNC B0 ;  /* 0x0000000000007941 */ /* 0x001fea0003800000 */
.L_x_22228:
        /* <DEDUP_REMOVED lines=123> */
.L_x_22333:
        /* <DEDUP_REMOVED lines=61> */
[----:B------:R-:W-:-:S04]  /*11f0*/  FMUL.FTZ R8, R105, R8 ;  /* 0x0000000869087220 */ /* 0x000fc80000410000 */
[----:B------:R-:W-:Y:S02]  /*1200*/  @P1 FADD.FTZ R8, R4, R8 ;  /* 0x0000000804081221 */ /* 0x000fe40000010000 */
.L_x_22233:
[----:B-1----:R-:W-:Y:S05]  /*1210*/  BSYNC B1 ;  /* 0x0000000000017941 */ /* 0x002fea0003800000 */
.L_x_22232:
[----:B------:R-:W-:Y:S01]  /*1220*/  BSSY B1, `(.L_x_22234) ;  /* 0x0000006000017945 */ /* 0x000fe20003800000 */
[----:B------:R-:W-:Y:S05]  /*1230*/  @!P2 BRA `(.L_x_22235) ;  /* 0x000000400000a947 */ /* 0x000fea0003800000 */
[----:B-----5:R-:W-:-:S05]  /*1240*/  HADD2.F32 R9, -RZ, R20.H1_H1 ;  /* 0x30000014ff097230 */ /* 0x020fca0000004100 */
[----:B------:R-:W-:-:S04]  /*1250*/  FMUL.FTZ R9, R9, c[0x0][0x1ec] ;  /* 0x00007b0009097a20 */ /* 0x000fc80000410000 */
[----:B------:R-:W-:-:S04]  /*1260*/  FMUL.FTZ R9, R104, R9 ;  /* 0x0000000968097220 */ /* 0x000fc80000410000 */
[----:B------:R-:W-:Y:S02]  /*1270*/  @P1 FADD.FTZ R9, R5, R9 ;  /* 0x0000000905091221 */ /* 0x000fe40000010000 */
.L_x_22235:
[----:B------:R-:W-:Y:S05]  /*1280*/  BSYNC B1 ;  /* 0x0000000000017941 */ /* 0x000fea0003800000 */
.L_x_22234:
[----:B------:R-:W-:Y:S01]  /*1290*/  BSSY B1, `(.L_x_22236) ;  /* 0x0000006000017945 */ /* 0x000fe20003800000 */
[----:B------:R-:W-:Y:S05]  /*12a0*/  @!P2 BRA `(.L_x_22237) ;  /* 0x000000400000a947 */ /* 0x000fea0003800000 */
[----:B-----5:R-:W-:-:S05]  /*12b0*/  HADD2.F32 R10, -RZ, R21.H0_H0 ;  /* 0x20000015ff0a7230 */ /* 0x020fca0000004100 */
[----:B------:R-:W-:-:S04]  /*12c0*/  FMUL.FTZ R10, R10, c[0x0][0x1ec] ;  /* 0x00007b000a0a7a20 */ /* 0x000fc80000410000 */
[----:B------:R-:W-:-:S04]  /*12d0*/  FMUL.FTZ R10, R103, R10 ;  /* 0x0000000a670a7220 */ /* 0x000fc80000410000 */
[----:B------:R-:W-:Y:S02]  /*12e0*/  @P1 FADD.FTZ R10, R6, R10 ;  /* 0x0000000a060a1221 */ /* 0x000fe40000010000 */
.L_x_22237:
[----:B------:R-:W-:Y:S05]  /*12f0*/  BSYNC B1 ;  /* 0x0000000000017941 */ /* 0x000fea0003800000 */
.L_x_22236:
[----:B------:R-:W-:Y:S01]  /*1300*/  BSSY B1, `(.L_x_22238) ;  /* 0x0000006000017945 */ /* 0x000fe20003800000 */
[----:B------:R-:W-:Y:S05]  /*1310*/  @!P2 BRA `(.L_x_22239) ;  /* 0x000000400000a947 */ /* 0x000fea0003800000 */
[----:B-----5:R-:W-:-:S05]  /*1320*/  HADD2.F32 R11, -RZ, R21.H1_H1 ;  /* 0x30000015ff0b7230 */ /* 0x020fca0000004100 */
[----:B------:R-:W-:-:S04]  /*1330*/  FMUL.FTZ R11, R11, c[0x0][0x1ec] ;  /* 0x00007b000b0b7a20 */ /* 0x000fc80000410000 */
[----:B------:R-:W-:-:S04]  /*1340*/  FMUL.FTZ R11, R102, R11 ;  /* 0x0000000b660b7220 */ /* 0x000fc80000410000 */
[----:B------:R-:W-:Y:S02]  /*1350*/  @P1 FADD.FTZ R11, R7, R11 ;  /* 0x0000000b070b1221 */ /* 0x000fe40000010000 */
.L_x_22239:
[----:B------:R-:W-:Y:S05]  /*1360*/  BSYNC B1 ;  /* 0x0000000000017941 */ /* 0x000fea0003800000 */
.L_x_22238:
[----:B------:R-:W-:Y:S01]  /*1370*/  BSSY B1, `(.L_x_22240) ;  /* 0x0000006000017945 */ /* 0x000fe20003800000 */
[----:B------:R-:W-:Y:S05]  /*1380*/  @!P2 BRA `(.L_x_22241) ;  /* 0x000000400000a947 */ /* 0x000fea0003800000 */
[----:B-----5:R-:W-:-:S05]  /*1390*/  HADD2.F32 R16, -RZ, R22.H0_H0 ;  /* 0x20000016ff107230 */ /* 0x020fca0000004100 */
[----:B------:R-:W-:-:S04]  /*13a0*/  FMUL.FTZ R16, R16, c[0x0][0x1ec] ;  /* 0x00007b0010107a20 */ /* 0x000fc80000410000 */
[----:B------:R-:W-:-:S04]  /*13b0*/  FMUL.FTZ R16, R101, R16 ;  /* 0x0000001065107220 */ /* 0x000fc80000410000 */
[----:B------:R-:W-:Y:S02]  /*13c0*/  @P1 FADD.FTZ R16, R12, R16 ;  /* 0x000000100c101221 */ /* 0x000fe40000010000 */
.L_x_22241:
[----:B------:R-:W-:Y:S05]  /*13d0*/  BSYNC B1 ;  /* 0x0000000000017941 */ /* 0x000fea0003800000 */
.L_x_22240:
[----:B------:R-:W-:Y:S01]  /*13e0*/  BSSY B1, `(.L_x_22242) ;  /* 0x0000006000017945 */ /* 0x000fe20003800000 */
[----:B------:R-:W-:Y:S05]  /*13f0*/  @!P2 BRA `(.L_x_22243) ;  /* 0x000000400000a947 */ /* 0x000fea0003800000 */
[----:B-----5:R-:W-:-:S05]  /*1400*/  HADD2.F32 R17, -RZ, R22.H1_H1 ;  /* 0x30000016ff117230 */ /* 0x020fca0000004100 */
[----:B------:R-:W-:-:S04]  /*1410*/  FMUL.FTZ R17, R17, c[0x0][0x1ec] ;  /* 0x00007b0011117a20 */ /* 0x000fc80000410000 */
[----:B------:R-:W-:-:S04]  /*1420*/  FMUL.FTZ R17, R100, R17 ;  /* 0x0000001164117220 */ /* 0x000fc80000410000 */
[----:B------:R-:W-:Y:S02]  /*1430*/  @P1 FADD.FTZ R17, R13, R17 ;  /* 0x000000110d111221 */ /* 0x000fe40000010000 */
.L_x_22243:
[----:B------:R-:W-:Y:S05]  /*1440*/  BSYNC B1 ;  /* 0x0000000000017941 */ /* 0x000fea0003800000 */
.L_x_22242:
[----:B------:R-:W-:Y:S01]  /*1450*/  BSSY B1, `(.L_x_22244) ;  /* 0x0000006000017945 */ /* 0x000fe20003800000 */
[----:B------:R-:W-:Y:S05]  /*1460*/  @!P2 BRA `(.L_x_22245) ;  /* 0x000000400000a947 */ /* 0x000fea0003800000 */
[----:B-----5:R-:W-:-:S05]  /*1470*/  HADD2.F32 R18, -RZ, R23.H0_H0 ;  /* 0x20000017ff127230 */ /* 0x020fca0000004100 */
[----:B------:R-:W-:-:S04]  /*1480*/  FMUL.FTZ R18, R18, c[0x0][0x1ec] ;  /* 0x00007b0012127a20 */ /* 0x000fc80000410000 */
[----:B------:R-:W-:-:S04]  /*1490*/  FMUL.FTZ R18, R99, R18 ;  /* 0x0000001263127220 */ /* 0x000fc80000410000 */
[----:B------:R-:W-:Y:S02]  /*14a0*/  @P1 FADD.FTZ R18, R14, R18 ;  /* 0x000000120e121221 */ /* 0x000fe40000010000 */
.L_x_22245:
[----:B------:R-:W-:Y:S05]  /*14b0*/  BSYNC B1 ;  /* 0x0000000000017941 */ /* 0x000fea0003800000 */
.L_x_22244:
[----:B------:R-:W-:Y:S01]  /*14c0*/  BSSY B1, `(.L_x_22246) ;  /* 0x0000006000017945 */ /* 0x000fe20003800000 */
[----:B------:R-:W-:Y:S05]  /*14d0*/  @!P2 BRA `(.L_x_22247) ;  /* 0x000000400000a947 */ /* 0x000fea0003800000 */
[----:B-----5:R-:W-:-:S05]  /*14e0*/  HADD2.F32 R19, -RZ, R23.H1_H1 ;  /* 0x30000017ff137230 */ /* 0x020fca0000004100 */
[----:B------:R-:W-:-:S04]  /*14f0*/  FMUL.FTZ R19, R19, c[0x0][0x1ec] ;  /* 0x00007b0013137a20 */ /* 0x000fc80000410000 */
[----:B------:R-:W-:-:S04]  /*1500*/  FMUL.FTZ R19, R98, R19 ;  /* 0x0000001362137220 */ /* 0x000fc80000410000 */
[----:B------:R-:W-:Y:S02]  /*1510*/  @P1 FADD.FTZ R19, R15, R19 ;  /* 0x000000130f131221 */ /* 0x000fe40000010000 */
.L_x_22247:
[----:B------:R-:W-:Y:S05]  /*1520*/  BSYNC B1 ;  /* 0x0000000000017941 */ /* 0x000fea0003800000 */
.L_x_22246:
[----:B------:R0:W-:Y:S01]  /*1530*/  STG.E.128 [R56.64], R8 ;  /* 0x0000000838007986 */ /* 0x0001e2000c101d04 */
[----:B------:R-:W-:Y:S02]  /*1540*/  IADD3 R184, R184, 0x20, RZ ;  /* 0x00000020b8b87810 */ /* 0x000fe40007ffe0ff */
[----:B------:R-:W-:Y:S01]  /*1550*/  IADD3 R183, R183, 0x20, RZ ;  /* 0x00000020b7b77810 */ /* 0x000fe20007ffe0ff */
[----:B------:R0:W-:Y:S04]  /*1560*/  STG.E.128 [R56.64+0x10], R16 ;  /* 0x0000101038007986 */ /* 0x0001e8000c101d04 */
.L_x_22231:
[----:B-1----:R-:W-:Y:S05]  /*1570*/  BSYNC B0 ;  /* 0x0000000000007941 */ /* 0x002fea0003800000 */
.L_x_22230:
        /* <DEDUP_REMOVED lines=45> */
.L_x_22251:
[----:B-1----:R-:W-:Y:S05]  /*1850*/  BSYNC B1 ;  /* 0x0000000000017941 */ /* 0x002fea0003800000 */
.L_x_22250:
[----:B------:R-:W-:Y:S01]  /*1860*/  BSSY B1, `(.L_x_22252) ;  /* 0x0000006000017945 */ /* 0x000fe20003800000 */
[----:B------:R-:W-:Y:S05]  /*1870*/  @!P2 BRA `(.L_x_22253) ;  /* 0x000000400000a947 */ /* 0x000fea0003800000 */
[----:B-----5:R-:W-:-:S05]  /*1880*/  HADD2.F32 R25, -RZ, R20.H1_H1 ;  /* 0x30000014ff197230 */ /* 0x020fca0000004100 */
[----:B------:R-:W-:-:S04]  /*1890*/  FMUL.FTZ R25, R25, c[0x0][0x1ec] ;  /* 0x00007b0019197a20 */ /* 0x000fc80000410000 */
[----:B------:R-:W-:-:S04]  /*18a0*/  FMUL.FTZ R25, R96, R25 ;  /* 0x0000001960197220 */ /* 0x000fc80000410000 */
[----:B------:R-:W-:Y:S02]  /*18b0*/  @P1 FADD.FTZ R25, R5, R25 ;  /* 0x0000001905191221 */ /* 0x000fe40000010000 */
.L_x_22253:
[----:B------:R-:W-:Y:S05]  /*18c0*/  BSYNC B1 ;  /* 0x0000000000017941 */ /* 0x000fea0003800000 */
.L_x_22252:
[----:B------:R-:W-:Y:S01]  /*18d0*/  BSSY B1, `(.L_x_22254) ;  /* 0x0000006000017945 */ /* 0x000fe20003800000 */
[----:B------:R-:W-:Y:S05]  /*18e0*/  @!P2 BRA `(.L_x_22255) ;  /* 0x000000400000a947 */ /* 0x000fea0003800000 */
[----:B-----5:R-:W-:-:S05]  /*18f0*/  HADD2.F32 R26, -RZ, R21.H0_H0 ;  /* 0x20000015ff1a7230 */ /* 0x020fca0000004100 */
[----:B------:R-:W-:-:S04]  /*1900*/  FMUL.FTZ R26, R26, c[0x0][0x1ec] ;  /* 0x00007b001a1a7a20 */ /* 0x000fc80000410000 */
[----:B------:R-:W-:-:S04]  /*1910*/  FMUL.FTZ R26, R95, R26 ;  /* 0x0000001a5f1a7220 */ /* 0x000fc80000410000 */
[----:B------:R-:W-:Y:S02]  /*1920*/  @P1 FADD.FTZ R26, R6, R26 ;  /* 0x0000001a061a1221 */ /* 0x000fe40000010000 */
.L_x_22255:
[----:B------:R-:W-:Y:S05]  /*1930*/  BSYNC B1 ;  /* 0x0000000000017941 */ /* 0x000fea0003800000 */
.L_x_22254:
[----:B------:R-:W-:Y:S01]  /*1940*/  BSSY B1, `(.L_x_22256) ;  /* 0x0000006000017945 */ /* 0x000fe20003800000 */
[----:B------:R-:W-:Y:S05]  /*1950*/  @!P2 BRA `(.L_x_22257) ;  /* 0x000000400000a947 */ /* 0x000fea0003800000 */
[----:B-----5:R-:W-:-:S05]  /*1960*/  HADD2.F32 R27, -RZ, R21.H1_H1 ;  /* 0x30000015ff1b7230 */ /* 0x020fca0000004100 */
[----:B------:R-:W-:-:S04]  /*1970*/  FMUL.FTZ R27, R27, c[0x0][0x1ec] ;  /* 0x00007b001b1b7a20 */ /* 0x000fc80000410000 */
[----:B------:R-:W-:-:S04]  /*1980*/  FMUL.FTZ R27, R94, R27 ;  /* 0x0000001b5e1b7220 */ /* 0x000fc80000410000 */
[----:B------:R-:W-:Y:S02]  /*1990*/  @P1 FADD.FTZ R27, R7, R27 ;  /* 0x0000001b071b1221 */ /* 0x000fe40000010000 */
.L_x_22257:
[----:B------:R-:W-:Y:S05]  /*19a0*/  BSYNC B1 ;  /* 0x0000000000017941 */ /* 0x000fea0003800000 */
.L_x_22256:
[----:B------:R-:W-:Y:S01]  /*19b0*/  BSSY B1, `(.L_x_22258) ;  /* 0x0000006000017945 */ /* 0x000fe20003800000 */
[----:B------:R-:W-:Y:S05]  /*19c0*/  @!P2 BRA `(.L_x_22259) ;  /* 0x000000400000a947 */ /* 0x000fea0003800000 */
[----:B-----5:R-:W-:-:S05]  /*19d0*/  HADD2.F32 R28, -RZ, R22.H0_H0 ;  /* 0x20000016ff1c7230 */ /* 0x020fca0000004100 */
[----:B------:R-:W-:-:S04]  /*19e0*/  FMUL.FTZ R28, R28, c[0x0][0x1ec] ;  /* 0x00007b001c1c7a20 */ /* 0x000fc80000410000 */
[----:B------:R-:W-:-:S04]  /*19f0*/  FMUL.FTZ R28, R93, R28 ;  /* 0x0000001c5d1c7220 */ /* 0x000fc80000410000 */
[----:B------:R-:W-:Y:S02]  /*1a00*/  @P1 FADD.FTZ R28, R12, R28 ;  /* 0x0000001c0c1c1221 */ /* 0x000fe40000010000 */
.L_x_22259:
[----:B------:R-:W-:Y:S05]  /*1a10*/  BSYNC B1 ;  /* 0x0000000000017941 */ /* 0x000fea0003800000 */
.L_x_22258:
[----:B------:R-:W-:Y:S01]  /*1a20*/  BSSY B1, `(.L_x_22260) ;  /* 0x0000006000017945 */ /* 0x000fe20003800000 */
[----:B------:R-:W-:Y:S05]  /*1a30*/  @!P2 BRA `(.L_x_22261) ;  /* 0x000000400000a947 */ /* 0x000fea0003800000 */
[----:B-----5:R-:W-:-:S05]  /*1a40*/  HADD2.F32 R29, -RZ, R22.H1_H1 ;  /* 0x30000016ff1d7230 */ /* 0x020fca0000004100 */
[----:B------:R-:W-:-:S04]  /*1a50*/  FMUL.FTZ R29, R29, c[0x0][0x1ec] ;  /* 0x00007b001d1d7a20 */ /* 0x000fc80000410000 */
[----:B------:R-:W-:-:S04]  /*1a60*/  FMUL.FTZ R29, R92, R29 ;  /* 0x0000001d5c1d7220 */ /* 0x000fc80000410000 */
[----:B------:R-:W-:Y:S02]  /*1a70*/  @P1 FADD.FTZ R29, R13, R29 ;  /* 0x0000001d0d1d1221 */ /* 0x000fe40000010000 */
.L_x_22261:
[----:B------:R-:W-:Y:S05]  /*1a80*/  BSYNC B1 ;  /* 0x0000000000017941 */ /* 0x000fea0003800000 */
.L_x_22260:
[----:B------:R-:W-:Y:S01]  /*1a90*/  BSSY B1, `(.L_x_22262) ;  /* 0x0000006000017945 */ /* 0x000fe20003800000 */
[----:B------:R-:W-:Y:S05]  /*1aa0*/  @!P2 BRA `(.L_x_22263) ;  /* 0x000000400000a947 */ /* 0x000fea0003800000 */
[----:B-----5:R-:W-:-:S05]  /*1ab0*/  HADD2.F32 R30, -RZ, R23.H0_H0 ;  /* 0x20000017ff1e7230 */ /* 0x020fca0000004100 */
[----:B------:R-:W-:-:S04]  /*1ac0*/  FMUL.FTZ R30, R30, c[0x0][0x1ec] ;  /* 0x00007b001e1e7a20 */ /* 0x000fc80000410000 */
[----:B------:R-:W-:-:S04]  /*1ad0*/  FMUL.FTZ R30, R91, R30 ;  /* 0x0000001e5b1e7220 */ /* 0x000fc80000410000 */
[----:B------:R-:W-:Y:S02]  /*1ae0*/  @P1 FADD.FTZ R30, R14, R30 ;  /* 0x0000001e0e1e1221 */ /* 0x000fe40000010000 */
.L_x_22263:
[----:B------:R-:W-:Y:S05]  /*1af0*/  BSYNC B1 ;  /* 0x0000000000017941 */ /* 0x000fea0003800000 */
.L_x_22262:
[----:B------:R-:W-:Y:S01]  /*1b00*/  BSSY B1, `(.L_x_22264) ;  /* 0x0000006000017945 */ /* 0x000fe20003800000 */
[----:B------:R-:W-:Y:S05]  /*1b10*/  @!P2 BRA `(.L_x_22265) ;  /* 0x000000400000a947 */ /* 0x000fea0003800000 */
[----:B-----5:R-:W-:-:S05]  /*1b20*/  HADD2.F32 R31, -RZ, R23.H1_H1 ;  /* 0x30000017ff1f7230 */ /* 0x020fca0000004100 */
[----:B------:R-:W-:-:S04]  /*1b30*/  FMUL.FTZ R31, R31, c[0x0][0x1ec] ;  /* 0x00007b001f1f7a20 */ /* 0x000fc80000410000 */
[----:B------:R-:W-:-:S04]  /*1b40*/  FMUL.FTZ R31, R90, R31 ;  /* 0x0000001f5a1f7220 */ /* 0x000fc80000410000 */
[----:B------:R-:W-:Y:S02]  /*1b50*/  @P1 FADD.FTZ R31, R15, R31 ;  /* 0x0000001f0f1f1221 */ /* 0x000fe40000010000 */
.L_x_22265:
[----:B------:R-:W-:Y:S05]  /*1b60*/  BSYNC B1 ;  /* 0x0000000000017941 */ /* 0x000fea0003800000 */
.L_x_22264:
[----:B------:R0:W-:Y:S01]  /*1b70*/  STG.E.128 [R56.64], R24 ;  /* 0x0000001838007986 */ /* 0x0001e2000c101d04 */
[----:B------:R-:W-:Y:S02]  /*1b80*/  IADD3 R184, R184, 0x20, RZ ;  /* 0x00000020b8b87810 */ /* 0x000fe40007ffe0ff */
[----:B------:R-:W-:Y:S01]  /*1b90*/  IADD3 R183, R183, 0x20, RZ ;  /* 0x00000020b7b77810 */ /* 0x000fe20007ffe0ff */
[----:B------:R0:W-:Y:S04]  /*1ba0*/  STG.E.128 [R56.64+0x10], R28 ;  /* 0x0000101c38007986 */ /* 0x0001e8000c101d04 */
.L_x_22249:
[----:B------:R-:W-:Y:S05]  /*1bb0*/  BSYNC B0 ;  /* 0x0000000000007941 */ /* 0x000fea0003800000 */
.L_x_22248:
        /* <DEDUP_REMOVED lines=45> */
.L_x_22269:
[----:B-1----:R-:W-:Y:S05]  /*1e90*/  BSYNC B1 ;  /* 0x0000000000017941 */ /* 0x002fea0003800000 */
.L_x_22268:
[----:B------:R-:W-:Y:S01]  /*1ea0*/  BSSY B1, `(.L_x_22270) ;  /* 0x0000006000017945 */ /* 0x000fe20003800000 */
[----:B------:R-:W-:Y:S05]  /*1eb0*/  @!P2 BRA `(.L_x_22271) ;  /* 0x000000400000a947 */ /* 0x000fea0003800000 */
[----:B-----5:R-:W-:-:S05]  /*1ec0*/  HADD2.F32 R33, -RZ, R20.H1_H1 ;  /* 0x30000014ff217230 */ /* 0x020fca0000004100 */
[----:B------:R-:W-:-:S04]  /*1ed0*/  FMUL.FTZ R33, R33, c[0x0][0x1ec] ;  /* 0x00007b0021217a20 */ /* 0x000fc80000410000 */
[----:B------:R-:W-:-:S04]  /*1ee0*/  FMUL.FTZ R33, R88, R33 ;  /* 0x0000002158217220 */ /* 0x000fc80000410000 */
[----:B------:R-:W-:Y:S02]  /*1ef0*/  @P1 FADD.FTZ R33, R5, R33 ;  /* 0x0000002105211221 */ /* 0x000fe40000010000 */
.L_x_22271:
[----:B------:R-:W-:Y:S05]  /*1f00*/  BSYNC B1 ;  /* 0x0000000000017941 */ /* 0x000fea0003800000 */
.L_x_22270:
[----:B------:R-:W-:Y:S01]  /*1f10*/  BSSY B1, `(.L_x_22272) ;  /* 0x0000006000017945 */ /* 0x000fe20003800000 */
[----:B------:R-:W-:Y:S05]  /*1f20*/  @!P2 BRA `(.L_x_22273) ;  /* 0x000000400000a947 */ /* 0x000fea0003800000 */
[----:B-----5:R-:W-:-:S05]  /*1f30*/  HADD2.F32 R34, -RZ, R21.H0_H0 ;  /* 0x20000015ff227230 */ /* 0x020fca0000004100 */
[----:B------:R-:W-:-:S04]  /*1f40*/  FMUL.FTZ R34, R34, c[0x0][0x1ec] ;  /* 0x00007b0022227a20 */ /* 0x000fc80000410000 */
[----:B------:R-:W-:-:S04]  /*1f50*/  FMUL.FTZ R34, R87, R34 ;  /* 0x0000002257227220 */ /* 0x000fc80000410000 */
[----:B------:R-:W-:Y:S02]  /*1f60*/  @P1 FADD.FTZ R34, R6, R34 ;  /* 0x0000002206221221 */ /* 0x000fe40000010000 */
.L_x_22273:
[----:B------:R-:W-:Y:S05]  /*1f70*/  BSYNC B1 ;  /* 0x0000000000017941 */ /* 0x000fea0003800000 */
.L_x_22272:
[----:B------:R-:W-:Y:S01]  /*1f80*/  BSSY B1, `(.L_x_22274) ;  /* 0x0000006000017945 */ /* 0x000fe20003800000 */
[----:B------:R-:W-:Y:S05]  /*1f90*/  @!P2 BRA `(.L_x_22275) ;  /* 0x000000400000a947 */ /* 0x000fea0003800000 */
[----:B-----5:R-:W-:-:S05]  /*1fa0*/  HADD2.F32 R35, -RZ, R21.H1_H1 ;  /* 0x30000015ff237230 */ /* 0x020fca0000004100 */
[----:B------:R-:W-:-:S04]  /*1fb0*/  FMUL.FTZ R35, R35, c[0x0][0x1ec] ;  /* 0x00007b0023237a20 */ /* 0x000fc80000410000 */
[----:B------:R-:W-:-:S04]  /*1fc0*/  FMUL.FTZ R35, R86, R35 ;  /* 0x0000002356237220 */ /* 0x000fc80000410000 */
[----:B------:R-:W-:Y:S02]  /*1fd0*/  @P1 FADD.FTZ R35, R7, R35 ;  /* 0x0000002307231221 */ /* 0x000fe40000010000 */
.L_x_22275:
[----:B------:R-:W-:Y:S05]  /*1fe0*/  BSYNC B1 ;  /* 0x0000000000017941 */ /* 0x000fea0003800000 */
.L_x_22274:
[----:B------:R-:W-:Y:S01]  /*1ff0*/  BSSY B1, `(.L_x_22276) ;  /* 0x0000006000017945 */ /* 0x000fe20003800000 */
[----:B------:R-:W-:Y:S05]  /*2000*/  @!P2 BRA `(.L_x_22277) ;  /* 0x000000400000a947 */ /* 0x000fea0003800000 */
[----:B-----5:R-:W-:-:S05]  /*2010*/  HADD2.F32 R36, -RZ, R22.H0_H0 ;  /* 0x20000016ff247230 */ /* 0x020fca0000004100 */
[----:B------:R-:W-:-:S04]  /*2020*/  FMUL.FTZ R36, R36, c[0x0][0x1ec] ;  /* 0x00007b0024247a20 */ /* 0x000fc80000410000 */
[----:B------:R-:W-:-:S04]  /*2030*/  FMUL.FTZ R36, R85, R36 ;  /* 0x0000002455247220 */ /* 0x000fc80000410000 */
[----:B------:R-:W-:Y:S02]  /*2040*/  @P1 FADD.FTZ R36, R12, R36 ;  /* 0x000000240c241221 */ /* 0x000fe40000010000 */
.L_x_22277:
[----:B------:R-:W-:Y:S05]  /*2050*/  BSYNC B1 ;  /* 0x0000000000017941 */ /* 0x000fea0003800000 */
.L_x_22276:
[----:B------:R-:W-:Y:S01]  /*2060*/  BSSY B1, `(.L_x_22278) ;  /* 0x0000006000017945 */ /* 0x000fe20003800000 */
[----:B------:R-:W-:Y:S05]  /*2070*/  @!P2 BRA `(.L_x_22279) ;  /* 0x000000400000a947 */ /* 0x000fea0003800000 */
[----:B-----5:R-:W-:-:S05]  /*2080*/  HADD2.F32 R37, -RZ, R22.H1_H1 ;  /* 0x30000016ff257230 */ /* 0x020fca0000004100 */
[----:B------:R-:W-:-:S04]  /*2090*/  FMUL.FTZ R37, R37, c[0x0][0x1ec] ;  /* 0x00007b0025257a20 */ /* 0x000fc80000410000 */
[----:B------:R-:W-:-:S04]  /*20a0*/  FMUL.FTZ R37, R84, R37 ;  /* 0x0000002554257220 */ /* 0x000fc80000410000 */
[----:B------:R-:W-:Y:S02]  /*20b0*/  @P1 FADD.FTZ R37, R13, R37 ;  /* 0x000000250d251221 */ /* 0x000fe40000010000 */
.L_x_22279:
[----:B------:R-:W-:Y:S05]  /*20c0*/  BSYNC B1 ;  /* 0x0000000000017941 */ /* 0x000fea0003800000 */
.L_x_22278:
[----:B------:R-:W-:Y:S01]  /*20d0*/  BSSY B1, `(.L_x_22280) ;  /* 0x0000006000017945 */ /* 0x000fe20003800000 */
[----:B------:R-:W-:Y:S05]  /*20e0*/  @!P2 BRA `(.L_x_22281) ;  /* 0x000000400000a947 */ /* 0x000fea0003800000 */
[----:B-----5:R-:W-:-:S05]  /*20f0*/  HADD2.F32 R38, -RZ, R23.H0_H0 ;  /* 0x20000017ff267230 */ /* 0x020fca0000004100 */
[----:B------:R-:W-:-:S04]  /*2100*/  FMUL.FTZ R38, R38, c[0x0][0x1ec] ;  /* 0x00007b0026267a20 */ /* 0x000fc80000410000 */
[----:B------:R-:W-:-:S04]  /*2110*/  FMUL.FTZ R38, R83, R38 ;  /* 0x0000002653267220 */ /* 0x000fc80000410000 */
[----:B------:R-:W-:Y:S02]  /*2120*/  @P1 FADD.FTZ R38, R14, R38 ;  /* 0x000000260e261221 */ /* 0x000fe40000010000 */
.L_x_22281:
[----:B------:R-:W-:Y:S05]  /*2130*/  BSYNC B1 ;  /* 0x0000000000017941 */ /* 0x000fea0003800000 */
.L_x_22280:
[----:B------:R-:W-:Y:S01]  /*2140*/  BSSY B1, `(.L_x_22282) ;  /* 0x0000006000017945 */ /* 0x000fe20003800000 */
[----:B------:R-:W-:Y:S05]  /*2150*/  @!P2 BRA `(.L_x_22283) ;  /* 0x000000400000a947 */ /* 0x000fea0003800000 */
[----:B-----5:R-:W-:-:S05]  /*2160*/  HADD2.F32 R39, -RZ, R23.H1_H1 ;  /* 0x30000017ff277230 */ /* 0x020fca0000004100 */
[----:B------:R-:W-:-:S04]  /*2170*/  FMUL.FTZ R39, R39, c[0x0][0x1ec] ;  /* 0x00007b0027277a20 */ /* 0x000fc80000410000 */
[----:B------:R-:W-:-:S04]  /*2180*/  FMUL.FTZ R39, R82, R39 ;  /* 0x0000002752277220 */ /* 0x000fc80000410000 */
[----:B------:R-:W-:Y:S02]  /*2190*/  @P1 FADD.FTZ R39, R15, R39 ;  /* 0x000000270f271221 */ /* 0x000fe40000010000 */
.L_x_22283:
[----:B------:R-:W-:Y:S05]  /*21a0*/  BSYNC B1 ;  /* 0x0000000000017941 */ /* 0x000fea0003800000 */
.L_x_22282:
[----:B------:R0:W-:Y:S01]  /*21b0*/  STG.E.128 [R56.64], R32 ;  /* 0x0000002038007986 */ /* 0x0001e2000c101d04 */
[----:B------:R-:W-:Y:S02]  /*21c0*/  IADD3 R184, R184, 0x20, RZ ;  /* 0x00000020b8b87810 */ /* 0x000fe40007ffe0ff */
[----:B------:R-:W-:Y:S01]  /*21d0*/  IADD3 R183, R183, 0x20, RZ ;  /* 0x00000020b7b77810 */ /* 0x000fe20007ffe0ff */
[----:B------:R0:W-:Y:S04]  /*21e0*/  STG.E.128 [R56.64+0x10], R36 ;  /* 0x0000102438007986 */ /* 0x0001e8000c101d04 */
.L_x_22267:
[----:B------:R-:W-:Y:S05]  /*21f0*/  BSYNC B0 ;  /* 0x0000000000007941 */ /* 0x000fea0003800000 */
.L_x_22266:
        /* <DEDUP_REMOVED lines=44> */
.L_x_22287:
[----:B-1----:R-:W-:Y:S05]  /*24c0*/  BSYNC B1 ;  /* 0x0000000000017941 */ /* 0x002fea0003800000 */
.L_x_22286:
[----:B------:R-:W-:Y:S01]  /*24d0*/  BSSY B1, `(.L_x_22288) ;  /* 0x0000006000017945 */ /* 0x000fe20003800000 */
[----:B------:R-:W-:Y:S05]  /*24e0*/  @!P2 BRA `(.L_x_22289) ;  /* 0x000000400000a947 */ /* 0x000fea0003800000 */
[----:B-----5:R-:W-:-:S05]  /*24f0*/  HADD2.F32 R41, -RZ, R20.H1_H1 ;  /* 0x30000014ff297230 */ /* 0x020fca0000004100 */
[----:B------:R-:W-:-:S04]  /*2500*/  FMUL.FTZ R41, R41, c[0x0][0x1ec] ;  /* 0x00007b0029297a20 */ /* 0x000fc80000410000 */
[----:B------:R-:W-:-:S04]  /*2510*/  FMUL.FTZ R41, R80, R41 ;  /* 0x0000002950297220 */ /* 0x000fc80000410000 */
[----:B------:R-:W-:Y:S02]  /*2520*/  @P1 FADD.FTZ R41, R5, R41 ;  /* 0x0000002905291221 */ /* 0x000fe40000010000 */
.L_x_22289:
[----:B------:R-:W-:Y:S05]  /*2530*/  BSYNC B1 ;  /* 0x0000000000017941 */ /* 0x000fea0003800000 */
.L_x_22288:
[----:B------:R-:W-:Y:S01]  /*2540*/  BSSY B1, `(.L_x_22290) ;  /* 0x0000006000017945 */ /* 0x000fe20003800000 */
[----:B------:R-:W-:Y:S05]  /*2550*/  @!P2 BRA `(.L_x_22291) ;  /* 0x000000400000a947 */ /* 0x000fea0003800000 */
[----:B-----5:R-:W-:-:S05]  /*2560*/  HADD2.F32 R42, -RZ, R21.H0_H0 ;  /* 0x20000015ff2a7230 */ /* 0x020fca0000004100 */
[----:B------:R-:W-:-:S04]  /*2570*/  FMUL.FTZ R42, R42, c[0x0][0x1ec] ;  /* 0x00007b002a2a7a20 */ /* 0x000fc80000410000 */
[----:B------:R-:W-:-:S04]  /*2580*/  FMUL.FTZ R42, R79, R42 ;  /* 0x0000002a4f2a7220 */ /* 0x000fc80000410000 */
[----:B------:R-:W-:Y:S02]  /*2590*/  @P1 FADD.FTZ R42, R6, R42 ;  /* 0x0000002a062a1221 */ /* 0x000fe40000010000 */
.L_x_22291:
[----:B------:R-:W-:Y:S05]  /*25a0*/  BSYNC B1 ;  /* 0x0000000000017941 */ /* 0x000fea0003800000 */
.L_x_22290:
[----:B------:R-:W-:Y:S01]  /*25b0*/  BSSY B1, `(.L_x_22292) ;  /* 0x0000006000017945 */ /* 0x000fe20003800000 */
[----:B------:R-:W-:Y:S05]  /*25c0*/  @!P2 BRA `(.L_x_22293) ;  /* 0x000000400000a947 */ /* 0x000fea0003800000 */
[----:B-----5:R-:W-:-:S05]  /*25d0*/  HADD2.F32 R43, -RZ, R21.H1_H1 ;  /* 0x30000015ff2b7230 */ /* 0x020fca0000004100 */
[----:B------:R-:W-:-:S04]  /*25e0*/  FMUL.FTZ R43, R43, c[0x0][0x1ec] ;  /* 0x00007b002b2b7a20 */ /* 0x000fc80000410000 */
[----:B------:R-:W-:-:S04]  /*25f0*/  FMUL.FTZ R43, R78, R43 ;  /* 0x0000002b4e2b7220 */ /* 0x000fc80000410000 */
[----:B------:R-:W-:Y:S02]  /*2600*/  @P1 FADD.FTZ R43, R7, R43 ;  /* 0x0000002b072b1221 */ /* 0x000fe40000010000 */
.L_x_22293:
[----:B------:R-:W-:Y:S05]  /*2610*/  BSYNC B1 ;  /* 0x0000000000017941 */ /* 0x000fea0003800000 */
.L_x_22292:
[----:B------:R-:W-:Y:S01]  /*2620*/  BSSY B1, `(.L_x_22294) ;  /* 0x0000006000017945 */ /* 0x000fe20003800000 */
[----:B------:R-:W-:Y:S05]  /*2630*/  @!P2 BRA `(.L_x_22295) ;  /* 0x000000400000a947 */ /* 0x000fea0003800000 */
[----:B-----5:R-:W-:-:S05]  /*2640*/  HADD2.F32 R44, -RZ, R22.H0_H0 ;  /* 0x20000016ff2c7230 */ /* 0x020fca0000004100 */
[----:B------:R-:W-:-:S04]  /*2650*/  FMUL.FTZ R44, R44, c[0x0][0x1ec] ;  /* 0x00007b002c2c7a20 */ /* 0x000fc80000410000 */
[----:B------:R-:W-:-:S04]  /*2660*/  FMUL.FTZ R44, R77, R44 ;  /* 0x0000002c4d2c7220 */ /* 0x000fc80000410000 */
[----:B------:R-:W-:Y:S02]  /*2670*/  @P1 FADD.FTZ R44, R12, R44 ;  /* 0x0000002c0c2c1221 */ /* 0x000fe40000010000 */
.L_x_22295:
[----:B------:R-:W-:Y:S05]  /*2680*/  BSYNC B1 ;  /* 0x0000000000017941 */ /* 0x000fea0003800000 */
.L_x_22294:
[----:B------:R-:W-:Y:S01]  /*2690*/  BSSY B1, `(.L_x_22296) ;  /* 0x0000006000017945 */ /* 0x000fe20003800000 */
[----:B------:R-:W-:Y:S05]  /*26a0*/  @!P2 BRA `(.L_x_22297) ;  /* 0x000000400000a947 */ /* 0x000fea0003800000 */
[----:B-----5:R-:W-:-:S05]  /*26b0*/  HADD2.F32 R45, -RZ, R22.H1_H1 ;  /* 0x30000016ff2d7230 */ /* 0x020fca0000004100 */
[----:B------:R-:W-:-:S04]  /*26c0*/  FMUL.FTZ R45, R45, c[0x0][0x1ec] ;  /* 0x00007b002d2d7a20 */ /* 0x000fc80000410000 */
[----:B------:R-:W-:-:S04]  /*26d0*/  FMUL.FTZ R45, R76, R45 ;  /* 0x0000002d4c2d7220 */ /* 0x000fc80000410000 */
[----:B------:R-:W-:Y:S02]  /*26e0*/  @P1 FADD.FTZ R45, R13, R45 ;  /* 0x0000002d0d2d1221 */ /* 0x000fe40000010000 */
.L_x_22297:
[----:B------:R-:W-:Y:S05]  /*26f0*/  BSYNC B1 ;  /* 0x0000000000017941 */ /* 0x000fea0003800000 */
.L_x_22296:
[----:B------:R-:W-:Y:S01]  /*2700*/  BSSY B1, `(.L_x_22298) ;  /* 0x0000006000017945 */ /* 0x000fe20003800000 */
[----:B------:R-:W-:Y:S05]  /*2710*/  @!P2 BRA `(.L_x_22299) ;  /* 0x000000400000a947 */ /* 0x000fea0003800000 */
[----:B-----5:R-:W-:-:S05]  /*2720*/  HADD2.F32 R46, -RZ, R23.H0_H0 ;  /* 0x20000017ff2e7230 */ /* 0x020fca0000004100 */
[----:B------:R-:W-:-:S04]  /*2730*/  FMUL.FTZ R46, R46, c[0x0][0x1ec] ;  /* 0x00007b002e2e7a20 */ /* 0x000fc80000410000 */
[----:B------:R-:W-:-:S04]  /*2740*/  FMUL.FTZ R46, R75, R46 ;  /* 0x0000002e4b2e7220 */ /* 0x000fc80000410000 */
[----:B------:R-:W-:Y:S02]  /*2750*/  @P1 FADD.FTZ R46, R14, R46 ;  /* 0x0000002e0e2e1221 */ /* 0x000fe40000010000 */
.L_x_22299:
[----:B------:R-:W-:Y:S05]  /*2760*/  BSYNC B1 ;  /* 0x0000000000017941 */ /* 0x000fea0003800000 */
.L_x_22298:
[----:B------:R-:W-:Y:S01]  /*2770*/  BSSY B1, `(.L_x_22300) ;  /* 0x0000006000017945 */ /* 0x000fe20003800000 */
[----:B------:R-:W-:Y:S05]  /*2780*/  @!P2 BRA `(.L_x_22301) ;  /* 0x000000400000a947 */ /* 0x000fea0003800000 */
[----:B-----5:R-:W-:-:S05]  /*2790*/  HADD2.F32 R47, -RZ, R23.H1_H1 ;  /* 0x30000017ff2f7230 */ /* 0x020fca0000004100 */
[----:B------:R-:W-:-:S04]  /*27a0*/  FMUL.FTZ R47, R47, c[0x0][0x1ec] ;  /* 0x00007b002f2f7a20 */ /* 0x000fc80000410000 */
[----:B------:R-:W-:-:S04]  /*27b0*/  FMUL.FTZ R47, R74, R47 ;  /* 0x0000002f4a2f7220 */ /* 0x000fc80000410000 */
[----:B------:R-:W-:Y:S02]  /*27c0*/  @P1 FADD.FTZ R47, R15, R47 ;  /* 0x0000002f0f2f1221 */ /* 0x000fe40000010000 */
.L_x_22301:
[----:B------:R-:W-:Y:S05]  /*27d0*/  BSYNC B1 ;  /* 0x0000000000017941 */ /* 0x000fea0003800000 */
.L_x_22300:
[----:B------:R0:W-:Y:S01]  /*27e0*/  STG.E.128 [R56.64], R40 ;  /* 0x0000002838007986 */ /* 0x0001e2000c101d04 */
[----:B------:R-:W-:Y:S02]  /*27f0*/  IADD3 R184, R184, 0x20, RZ ;  /* 0x00000020b8b87810 */ /* 0x000fe40007ffe0ff */
[----:B------:R-:W-:Y:S01]  /*2800*/  IADD3 R183, R183, 0x20, RZ ;  /* 0x00000020b7b77810 */ /* 0x000fe20007ffe0ff */
[----:B------:R0:W-:Y:S04]  /*2810*/  STG.E.128 [R56.64+0x10], R44 ;  /* 0x0000102c38007986 */ /* 0x0001e8000c101d04 */
.L_x_22285:
[----:B------:R-:W-:Y:S05]  /*2820*/  BSYNC B0 ;  /* 0x0000000000007941 */ /* 0x000fea0003800000 */
.L_x_22284:
        /* <DEDUP_REMOVED lines=42> */
[----:B------:R-:W-:-:S04]  /*2ad0*/  FMUL.FTZ R48, R73, R48 ;  /* 0x0000003049307220 */ /* 0x000fc80000410000 */
[----:B------:R-:W-:Y:S02]  /*2ae0*/  @P1 FADD.FTZ R48, R4, R48 ;  /* 0x0000003004301221 */ /* 0x000fe40000010000 */
.L_x_22305:
[----:B------:R-:W-:Y:S05]  /*2af0*/  BSYNC B1 ;  /* 0x0000000000017941 */ /* 0x000fea0003800000 */
.L_x_22304:
[----:B------:R-:W-:Y:S01]  /*2b00*/  BSSY B1, `(.L_x_22306) ;  /* 0x0000006000017945 */ /* 0x000fe20003800000 */
[----:B------:R-:W-:Y:S05]  /*2b10*/  @!P2 BRA `(.L_x_22307) ;  /* 0x000000400000a947 */ /* 0x000fea0003800000 */
[----:B-----5:R-:W-:-:S05]  /*2b20*/  HADD2.F32 R49, -RZ, R20.H1_H1 ;  /* 0x30000014ff317230 */ /* 0x020fca0000004100 */
[----:B------:R-:W-:-:S04]  /*2b30*/  FMUL.FTZ R49, R49, c[0x0][0x1ec] ;  /* 0x00007b0031317a20 */ /* 0x000fc80000410000 */
[----:B------:R-:W-:-:S04]  /*2b40*/  FMUL.FTZ R49, R72, R49 ;  /* 0x0000003148317220 */ /* 0x000fc80000410000 */
[----:B------:R-:W-:Y:S02]  /*2b50*/  @P1 FADD.FTZ R49, R5, R49 ;  /* 0x0000003105311221 */ /* 0x000fe40000010000 */
.L_x_22307:
[----:B------:R-:W-:Y:S05]  /*2b60*/  BSYNC B1 ;  /* 0x0000000000017941 */ /* 0x000fea0003800000 */
.L_x_22306:
[----:B------:R-:W-:Y:S01]  /*2b70*/  BSSY B1, `(.L_x_22308) ;  /* 0x0000006000017945 */ /* 0x000fe20003800000 */
[----:B------:R-:W-:Y:S05]  /*2b80*/  @!P2 BRA `(.L_x_22309) ;  /* 0x000000400000a947 */ /* 0x000fea0003800000 */
[----:B-----5:R-:W-:-:S05]  /*2b90*/  HADD2.F32 R50, -RZ, R21.H0_H0 ;  /* 0x20000015ff327230 */ /* 0x020fca0000004100 */
[----:B------:R-:W-:-:S04]  /*2ba0*/  FMUL.FTZ R50, R50, c[0x0][0x1ec] ;  /* 0x00007b0032327a20 */ /* 0x000fc80000410000 */
[----:B------:R-:W-:-:S04]  /*2bb0*/  FMUL.FTZ R50, R71, R50 ;  /* 0x0000003247327220 */ /* 0x000fc80000410000 */
[----:B------:R-:W-:Y:S02]  /*2bc0*/  @P1 FADD.FTZ R50, R6, R50 ;  /* 0x0000003206321221 */ /* 0x000fe40000010000 */
.L_x_22309:
[----:B------:R-:W-:Y:S05]  /*2bd0*/  BSYNC B1 ;  /* 0x0000000000017941 */ /* 0x000fea0003800000 */
.L_x_22308:
[----:B------:R-:W-:Y:S01]  /*2be0*/  BSSY B1, `(.L_x_22310) ;  /* 0x0000006000017945 */ /* 0x000fe20003800000 */
[----:B------:R-:W-:Y:S05]  /*2bf0*/  @!P2 BRA `(.L_x_22311) ;  /* 0x000000400000a947 */ /* 0x000fea0003800000 */
[----:B-----5:R-:W-:-:S05]  /*2c00*/  HADD2.F32 R51, -RZ, R21.H1_H1 ;  /* 0x30000015ff337230 */ /* 0x020fca0000004100 */
[----:B------:R-:W-:-:S04]  /*2c10*/  FMUL.FTZ R51, R51, c[0x0][0x1ec] ;  /* 0x00007b0033337a20 */ /* 0x000fc80000410000 */
[----:B------:R-:W-:-:S04]  /*2c20*/  FMUL.FTZ R51, R70, R51 ;  /* 0x0000003346337220 */ /* 0x000fc80000410000 */
[----:B------:R-:W-:Y:S02]  /*2c30*/  @P1 FADD.FTZ R51, R7, R51 ;  /* 0x0000003307331221 */ /* 0x000fe40000010000 */
.L_x_22311:
[----:B------:R-:W-:Y:S05]  /*2c40*/  BSYNC B1 ;  /* 0x0000000000017941 */ /* 0x000fea0003800000 */
.L_x_22310:
[----:B------:R-:W-:Y:S01]  /*2c50*/  BSSY B1, `(.L_x_22312) ;  /* 0x0000006000017945 */ /* 0x000fe20003800000 */
[----:B------:R-:W-:Y:S05]  /*2c60*/  @!P2 BRA `(.L_x_22313) ;  /* 0x000000400000a947 */ /* 0x000fea0003800000 */
[----:B-----5:R-:W-:-:S05]  /*2c70*/  HADD2.F32 R52, -RZ, R22.H0_H0 ;  /* 0x20000016ff347230 */ /* 0x020fca0000004100 */
[----:B------:R-:W-:-:S04]  /*2c80*/  FMUL.FTZ R52, R52, c[0x0][0x1ec] ;  /* 0x00007b0034347a20 */ /* 0x000fc80000410000 */
[----:B------:R-:W-:-:S04]  /*2c90*/  FMUL.FTZ R52, R69, R52 ;  /* 0x0000003445347220 */ /* 0x000fc80000410000 */
[----:B------:R-:W-:Y:S02]  /*2ca0*/  @P1 FADD.FTZ R52, R12, R52 ;  /* 0x000000340c341221 */ /* 0x000fe40000010000 */
.L_x_22313:
[----:B------:R-:W-:Y:S05]  /*2cb0*/  BSYNC B1 ;  /* 0x0000000000017941 */ /* 0x000fea0003800000 */
.L_x_22312:
[----:B------:R-:W-:Y:S01]  /*2cc0*/  BSSY B1, `(.L_x_22314) ;  /* 0x0000006000017945 */ /* 0x000fe20003800000 */
[----:B------:R-:W-:Y:S05]  /*2cd0*/  @!P2 BRA `(.L_x_22315) ;  /* 0x000000400000a947 */ /* 0x000fea0003800000 */
[----:B-----5:R-:W-:-:S05]  /*2ce0*/  HADD2.F32 R53, -RZ, R22.H1_H1 ;  /* 0x30000016ff357230 */ /* 0x020fca0000004100 */
[----:B------:R-:W-:-:S04]  /*2cf0*/  FMUL.FTZ R53, R53, c[0x0][0x1ec] ;  /* 0x00007b0035357a20 */ /* 0x000fc80000410000 */
[----:B------:R-:W-:-:S04]  /*2d00*/  FMUL.FTZ R53, R68, R53 ;  /* 0x0000003544357220 */ /* 0x000fc80000410000 */
[----:B------:R-:W-:Y:S02]  /*2d10*/  @P1 FADD.FTZ R53, R13, R53 ;  /* 0x000000350d351221 */ /* 0x000fe40000010000 */
.L_x_22315:
[----:B------:R-:W-:Y:S05]  /*2d20*/  BSYNC B1 ;  /* 0x0000000000017941 */ /* 0x000fea0003800000 */
.L_x_22314:
[----:B------:R-:W-:Y:S01]  /*2d30*/  BSSY B1, `(.L_x_22316) ;  /* 0x0000006000017945 */ /* 0x000fe20003800000 */
[----:B------:R-:W-:Y:S05]  /*2d40*/  @!P2 BRA `(.L_x_22317) ;  /* 0x000000400000a947 */ /* 0x000fea0003800000 */
[----:B-----5:R-:W-:-:S05]  /*2d50*/  HADD2.F32 R54, -RZ, R23.H0_H0 ;  /* 0x20000017ff367230 */ /* 0x020fca0000004100 */
[----:B------:R-:W-:-:S04]  /*2d60*/  FMUL.FTZ R54, R54, c[0x0][0x1ec] ;  /* 0x00007b0036367a20 */ /* 0x000fc80000410000 */
[----:B------:R-:W-:-:S04]  /*2d70*/  FMUL.FTZ R54, R67, R54 ;  /* 0x0000003643367220 */ /* 0x000fc80000410000 */
[----:B------:R-:W-:Y:S02]  /*2d80*/  @P1 FADD.FTZ R54, R14, R54 ;  /* 0x000000360e361221 */ /* 0x000fe40000010000 */
.L_x_22317:
[----:B------:R-:W-:Y:S05]  /*2d90*/  BSYNC B1 ;  /* 0x0000000000017941 */ /* 0x000fea0003800000 */
.L_x_22316:
[----:B------:R-:W-:Y:S01]  /*2da0*/  BSSY B1, `(.L_x_22318) ;  /* 0x0000006000017945 */ /* 0x000fe20003800000 */
[----:B------:R-:W-:Y:S05]  /*2db0*/  @!P2 BRA `(.L_x_22319) ;  /* 0x000000400000a947 */ /* 0x000fea0003800000 */
[----:B-----5:R-:W-:-:S05]  /*2dc0*/  HADD2.F32 R55, -RZ, R23.H1_H1 ;  /* 0x30000017ff377230 */ /* 0x020fca0000004100 */
[----:B------:R-:W-:-:S04]  /*2dd0*/  FMUL.FTZ R55, R55, c[0x0][0x1ec] ;  /* 0x00007b0037377a20 */ /* 0x000fc80000410000 */
[----:B------:R-:W-:-:S04]  /*2de0*/  FMUL.FTZ R55, R66, R55 ;  /* 0x0000003742377220 */ /* 0x000fc80000410000 */
[----:B------:R-:W-:Y:S02]  /*2df0*/  @P1 FADD.FTZ R55, R15, R55 ;  /* 0x000000370f371221 */ /* 0x000fe40000010000 */
.L_x_22319:
[----:B------:R-:W-:Y:S05]  /*2e00*/  BSYNC B1 ;  /* 0x0000000000017941 */ /* 0x000fea0003800000 */
.L_x_22318:
[----:B------:R0:W-:Y:S04]  /*2e10*/  STG.E.128 [R56.64], R48 ;  /* 0x0000003038007986 */ /* 0x0001e8000c101d04 */
[----:B------:R0:W-:Y:S02]  /*2e20*/  STG.E.128 [R56.64+0x10], R52 ;  /* 0x0000103438007986 */ /* 0x0001e4000c101d04 */
.L_x_22303:
[----:B------:R-:W-:Y:S05]  /*2e30*/  BSYNC B0 ;  /* 0x0000000000007941 */ /* 0x000fea0003800000 */
.L_x_22302:
        /* <DEDUP_REMOVED lines=51> */
.L_x_22334:
        /* <DEDUP_REMOVED lines=101> */
.L_x_22335:
        /* <DEDUP_REMOVED lines=59> */
.L_x_22325:
[----:B------:R-:W-:Y:S05]  /*3b70*/  BSYNC B1 ;  /* 0x0000000000017941 */ /* 0x000fea0003800000 */
.L_x_22324:
        /* <DEDUP_REMOVED lines=35> */
.L_x_22327:
[----:B------:R-:W-:Y:S05]  /*3db0*/  BSYNC B1 ;  /* 0x0000000000017941 */ /* 0x000fea0003800000 */
.L_x_22326:
        /* <DEDUP_REMOVED lines=35> */
.L_x_22329:
[----:B------:R-:W-:Y:S05]  /*3ff0*/  BSYNC B1 ;  /* 0x0000000000017941 */ /* 0x000fea0003800000 */
.L_x_22328:
        /* <DEDUP_REMOVED lines=34> */
.L_x_22331:
[----:B------:R-:W-:Y:S05]  /*4220*/  BSYNC B1 ;  /* 0x0000000000017941 */ /* 0x000fea0003800000 */
.L_x_22330:
        /* <DEDUP_REMOVED lines=32> */
.L_x_22323:
[----:B0-----:R-:W-:Y:S05]  /*4430*/  BSYNC B0 ;  /* 0x0000000000007941 */ /* 0x001fea0003800000 */
.L_x_22322:
[----:B------:R-:W-:-:S04]  /*4440*/  MOV R57, c[0x0][0x160] ;  /* 0x0000580000397a02 */ /* 0x000fc80000000f00 */
[----:B------:R-:W-:-:S04]  /*4450*/  LEA R178, R57, R178, 0x2 ;  /* 0x000000b239b27211 */ /* 0x000fc800078e10ff */
[----:B------:R-:W-:-:S13]  /*4460*/  ISETP.GE.AND P0, PT, R178, c[0x0][0x164], PT ;  /* 0x00005900b2007a0c */ /* 0x000fda0003f06270 */
[----:B------:R-:W-:Y:S01]  /*4470*/  @P0 CALL.REL.NOINC `(.L_x_22332) ;  /* 0x0000001000000944 */ /* 0x000fe20003c00000 */
[----:B------:R-:W-:Y:S05]  /*4480*/  BRA `(.L_x_22333) ;  /* 0xffffc99000007947 */ /* 0x000fea000383ffff */
.L_x_22332:
[----:B------:R-:W-:Y:S05]  /*4490*/  EXIT ;  /* 0x000000000000794d */ /* 0x000fea0003800000 */
.L_x_22320:
[----:B------:R-:W-:Y:S01]  /*44a0*/  HFMA2.MMA R182, -RZ, RZ, 0, 5.9604644775390625e-08 ;  /* 0x00000001ffb67435 */ /* 0x000fe200000001ff */
[----:B------:R-:W-:Y:S02]  /*44b0*/  MOV R58, 0x1f ;  /* 0x0000001f003a7802 */ /* 0x000fe40000000f00 */
[----:B------:R-:W-:Y:S02]  /*44c0*/  MOV R187, 0xffffffff ;  /* 0xffffffff00bb7802 */ /* 0x000fe40000000f00 */
[----:B------:R-:W-:Y:S02]  /*44d0*/  MOV R56, 0x44f0 ;  /* 0x000044f000387802 */ /* 0x000fe40000000f00 */
[----:B-----5:R-:W-:Y:S05]  /*44e0*/  CALL.REL.NOINC `($__internal_102_$__cuda_sm70_shflsync_bfly_p) ;  /* 0x000008c000007944 */ /* 0x020fea0003c00000 */
[----:B-1----:R-:W-:Y:S01]  /*44f0*/  MOV R56, R182 ;  /* 0x000000b600387202 */ /* 0x002fe20000000f00 */
[----:B0-----:R-:W-:Y:S05]  /*4500*/  BRA `(.L_x_22334) ;  /* 0xffffec6000007947 */ /* 0x001fea000383ffff */
.L_x_22321:
[----:B------:R-:W-:Y:S01]  /*4510*/  HFMA2.MMA R182, -RZ, RZ, 0, 1.1920928955078125e-07 ;  /* 0x00000002ffb67435 */ /* 0x000fe200000001ff */
[----:B0-----:R-:W-:Y:S02]  /*4520*/  MOV R59, R185 ;  /* 0x000000b9003b7202 */ /* 0x001fe40000000f00 */
[----:B------:R-:W-:Y:S02]  /*4530*/  MOV R58, 0x1f ;  /* 0x0000001f003a7802 */ /* 0x000fe40000000f00 */
[----:B------:R-:W-:-:S02]  /*4540*/  MOV R187, 0xffffffff ;  /* 0xffffffff00bb7802 */ /* 0x000fc40000000f00 */
[----:B------:R-:W-:Y:S02]  /*4550*/  MOV R56, 0x4570 ;  /* 0x0000457000387802 */ /* 0x000fe40000000f00 */
[----:B-----5:R-:W-:Y:S05]  /*4560*/  CALL.REL.NOINC `($__internal_102_$__cuda_sm70_shflsync_bfly_p) ;  /* 0x0000084000007944 */ /* 0x020fea0003c00000 */
[----:B01----:R-:W-:Y:S01]  /*4570*/  FADD.FTZ R59, R185, R182 ;  /* 0x000000b6b93b7221 */ /* 0x003fe20000010000 */
[----:B------:R-:W-:Y:S01]  /*4580*/  HFMA2.MMA R182, -RZ, RZ, 0, 2.384185791015625e-07 ;  /* 0x00000004ffb67435 */ /* 0x000fe200000001ff */
[----:B------:R-:W-:Y:S02]  /*4590*/  MOV R58, 0x1f ;  /* 0x0000001f003a7802 */ /* 0x000fe40000000f00 */
[----:B------:R-:W-:Y:S02]  /*45a0*/  MOV R187, 0xffffffff ;  /* 0xffffffff00bb7802 */ /* 0x000fe40000000f00 */
[----:B------:R-:W-:Y:S02]  /*45b0*/  MOV R56, 0x45d0 ;  /* 0x000045d000387802 */ /* 0x000fe40000000f00 */
[----:B------:R-:W-:Y:S05]  /*45c0*/  CALL.REL.NOINC `($__internal_102_$__cuda_sm70_shflsync_bfly_p) ;  /* 0x000007e000007944 */ /* 0x000fea0003c00000 */
[----:B01----:R-:W-:Y:S01]  /*45d0*/  FADD.FTZ R59, R59, R182 ;  /* 0x000000b63b3b7221 */ /* 0x003fe20000010000 */
[----:B------:R-:W-:Y:S01]  /*45e0*/  HFMA2.MMA R182, -RZ, RZ, 0, 4.76837158203125e-07 ;  /* 0x00000008ffb67435 */ /* 0x000fe200000001ff */
[----:B------:R-:W-:Y:S02]  /*45f0*/  MOV R58, 0x1f ;  /* 0x0000001f003a7802 */ /* 0x000fe40000000f00 */
[----:B------:R-:W-:-:S02]  /*4600*/  MOV R187, 0xffffffff ;  /* 0xffffffff00bb7802 */ /* 0x000fc40000000f00 */
[----:B------:R-:W-:Y:S02]  /*4610*/  MOV R56, 0x4630 ;  /* 0x0000463000387802 */ /* 0x000fe40000000f00 */
[----:B------:R-:W-:Y:S05]  /*4620*/  CALL.REL.NOINC `($__internal_102_$__cuda_sm70_shflsync_bfly_p) ;  /* 0x0000078000007944 */ /* 0x000fea0003c00000 */
[----:B01----:R-:W-:Y:S01]  /*4630*/  FADD.FTZ R59, R59, R182 ;  /* 0x000000b63b3b7221 */ /* 0x003fe20000010000 */
[----:B------:R-:W-:Y:S01]  /*4640*/  HFMA2.MMA R182, -RZ, RZ, 0, 9.5367431640625e-07 ;  /* 0x00000010ffb67435 */ /* 0x000fe200000001ff */
[----:B------:R-:W-:Y:S02]  /*4650*/  MOV R58, 0x1f ;  /* 0x0000001f003a7802 */ /* 0x000fe40000000f00 */
[----:B------:R-:W-:Y:S02]  /*4660*/  MOV R187, 0xffffffff ;  /* 0xffffffff00bb7802 */ /* 0x000fe40000000f00 */
[----:B------:R-:W-:Y:S02]  /*4670*/  MOV R56, 0x4690 ;  /* 0x0000469000387802 */ /* 0x000fe40000000f00 */
[----:B------:R-:W-:Y:S05]  /*4680*/  CALL.REL.NOINC `($__internal_102_$__cuda_sm70_shflsync_bfly_p) ;  /* 0x0000072000007944 */ /* 0x000fea0003c00000 */
        /* <DEDUP_REMOVED lines=87> */
[----:B------:R-:W-:Y:S05]  /*4c00*/  CALL.REL.NOINC `($__internal_102_$__cuda_sm70_shflsync_bfly_p) ;  /* 0x000001a000007944 */ /* 0x000fea0003c00000 */
[----:B01----:R-:W-:Y:S01]  /*4c10*/  FADD.FTZ R59, R59, R182 ;  /* 0x000000b63b3b7221 */ /* 0x003fe20000010000 */
[----:B------:R-:W-:Y:S01]  /*4c20*/  HFMA2.MMA R182, -RZ, RZ, 0, 1.1920928955078125e-07 ;  /* 0x00000002ffb67435 */ /* 0x000fe200000001ff */
[----:B------:R-:W-:Y:S02]  /*4c30*/  MOV R58, 0x1f ;  /* 0x0000001f003a7802 */ /* 0x000fe40000000f00 */
[----:B------:R-:W-:Y:S02]  /*4c40*/  MOV R187, 0xffffffff ;  /* 0xffffffff00bb7802 */ /* 0x000fe40000000f00 */
[----:B------:R-:W-:Y:S02]  /*4c50*/  MOV R56, 0x4c70 ;  /* 0x00004c7000387802 */ /* 0x000fe40000000f00 */
[----:B------:R-:W-:Y:S05]  /*4c60*/  CALL.REL.NOINC `($__internal_102_$__cuda_sm70_shflsync_bfly_p) ;  /* 0x0000014000007944 */ /* 0x000fea0003c00000 */
[----:B01----:R-:W-:Y:S01]  /*4c70*/  FADD.FTZ R59, R59, R182 ;  /* 0x000000b63b3b7221 */ /* 0x003fe20000010000 */
[----:B------:R-:W-:Y:S01]  /*4c80*/  HFMA2.MMA R182, -RZ, RZ, 0, 2.384185791015625e-07 ;  /* 0x00000004ffb67435 */ /* 0x000fe200000001ff */
[----:B------:R-:W-:Y:S02]  /*4c90*/  MOV R58, 0x1f ;  /* 0x0000001f003a7802 */ /* 0x000fe40000000f00 */
[----:B------:R-:W-:-:S02]  /*4ca0*/  MOV R187, 0xffffffff ;  /* 0xffffffff00bb7802 */ /* 0x000fc40000000f00 */
[----:B------:R-:W-:Y:S02]  /*4cb0*/  MOV R56, 0x4cd0 ;  /* 0x00004cd000387802 */ /* 0x000fe40000000f00 */
[----:B------:R-:W-:Y:S05]  /*4cc0*/  CALL.REL.NOINC `($__internal_102_$__cuda_sm70_shflsync_bfly_p) ;  /* 0x000000e000007944 */ /* 0x000fea0003c00000 */
[----:B01----:R-:W-:Y:S01]  /*4cd0*/  FADD.FTZ R59, R59, R182 ;  /* 0x000000b63b3b7221 */ /* 0x003fe20000010000 */
[----:B------:R-:W-:Y:S01]  /*4ce0*/  HFMA2.MMA R182, -RZ, RZ, 0, 4.76837158203125e-07 ;  /* 0x00000008ffb67435 */ /* 0x000fe200000001ff */
[----:B------:R-:W-:Y:S02]  /*4cf0*/  MOV R58, 0x1f ;  /* 0x0000001f003a7802 */ /* 0x000fe40000000f00 */
[----:B------:R-:W-:Y:S02]  /*4d00*/  MOV R187, 0xffffffff ;  /* 0xffffffff00bb7802 */ /* 0x000fe40000000f00 */
[----:B------:R-:W-:Y:S02]  /*4d10*/  MOV R56, 0x4d30 ;  /* 0x00004d3000387802 */ /* 0x000fe40000000f00 */
[----:B------:R-:W-:Y:S05]  /*4d20*/  CALL.REL.NOINC `($__internal_102_$__cuda_sm70_shflsync_bfly_p) ;  /* 0x0000008000007944 */ /* 0x000fea0003c00000 */
[----:B-1----:R-:W-:Y:S01]  /*4d30*/  FADD.FTZ R185, R59, R182 ;  /* 0x000000b63bb97221 */ /* 0x002fe20000010000 */
[----:B------:R-:W-:Y:S01]  /*4d40*/  HFMA2.MMA R182, -RZ, RZ, 0, 9.5367431640625e-07 ;  /* 0x00000010ffb67435 */ /* 0x000fe200000001ff */
[----:B0-----:R-:W-:Y:S02]  /*4d50*/  MOV R58, 0x1f ;  /* 0x0000001f003a7802 */ /* 0x001fe40000000f00 */
[----:B------:R-:W-:-:S02]  /*4d60*/  MOV R187, 0xffffffff ;  /* 0xffffffff00bb7802 */ /* 0x000fc40000000f00 */
[----:B------:R-:W-:Y:S02]  /*4d70*/  MOV R59, R185 ;  /* 0x000000b9003b7202 */ /* 0x000fe40000000f00 */
[----:B------:R-:W-:Y:S02]  /*4d80*/  MOV R56, 0x4da0 ;  /* 0x00004da000387802 */ /* 0x000fe40000000f00 */
[----:B------:R-:W-:Y:S05]  /*4d90*/  CALL.REL.NOINC `($__internal_102_$__cuda_sm70_shflsync_bfly_p) ;  /* 0x0000001000007944 */ /* 0x000fea0003c00000 */
[----:B01----:R-:W-:Y:S05]  /*4da0*/  BRA `(.L_x_22335) ;  /* 0xffffea1000007947 */ /* 0x003fea000383ffff */
        .weak           $__internal_102_$__cuda_sm70_shflsync_bfly_p
        .type           $__internal_102_$__cuda_sm70_shflsync_bfly_p,@function
        .size           $__internal_102_$__cuda_sm70_shflsync_bfly_p,(.L_x_36190 - $__internal_102_$__cuda_sm70_shflsync_bfly_p)
$__internal_102_$__cuda_sm70_shflsync_bfly_p:
[----:B------:R-:W-:Y:S01]  /*4db0*/  HFMA2.MMA R57, -RZ, RZ, 0, 0 ;  /* 0x00000000ff397435 */ /* 0x000fe200000001ff */
[----:B------:R-:W-:Y:S04]  /*4dc0*/  WARPSYNC R187 ;  /* 0x000000bb00007348 */ /* 0x000fe80003800000 */
[----:B------:R0:W1:Y:S01]  /*4dd0*/  SHFL.BFLY PT, R182, R59, R182, R58 ;  /* 0x0c0000b63bb67389 */ /* 0x00006200000e003a */
[----:B------:R-:W-:Y:S05]  /*4de0*/  RET.REL.NODEC R56 `(_ZN10layer_norm13ln_fwd_kernelINS_13Kernel_traitsI6__halfS2_fS2_fjLj1280ELj1ELj4ELj1ELj16ENS_18Kernel_traits_baseILj1280ES2_S2_fS2_fjLj128EEEEELb0ELb1ELb1ELb0EEEvNS_9FwdParamsE) ;  /* 0xffffb21038007950 */ /* 0x000fea0003c3ffff */
.L_x_22336:
        /* <DEDUP_REMOVED lines=9> */
.L_x_36190:


//--------------------- .text._ZN10layer_norm13ln_fwd_kernelINS_13Kernel_traitsI6__halfS2_fS2_fjLj1280ELj1ELj4ELj1ELj16ENS_18Kernel_traits_baseILj1280ES2_S2_fS2_fjLj128EEEEELb0ELb1ELb1ELb1EEEvNS_9FwdParamsE --------------------------
	.section	.text._ZN10layer_norm13ln_fwd_kernelINS_13Kernel_traitsI6__halfS2_fS2_fjLj1280ELj1ELj4ELj1ELj16ENS_18Kernel_traits_baseILj1280ES2_S2_fS2_fjLj128EEEEELb0ELb1ELb1ELb1EEEvNS_9FwdParamsE,"ax",@progbits
	.sectioninfo	@"SHI_REGISTERS=209"
	.align	128
        .global         _ZN10layer_norm13ln_fwd_kernelINS_13Kernel_traitsI6__halfS2_fS2_fjLj1280ELj1ELj4ELj1ELj16ENS_18Kernel_traits_baseILj1280ES2_S2_fS2_fjLj128EEEEELb0ELb1ELb1ELb1EEEvNS_9FwdParamsE
        .type           _ZN10layer_norm13ln_fwd_kernelINS_13Kernel_traitsI6__halfS2_fS2_fjLj1280ELj1ELj4ELj1ELj16ENS_18Kernel_traits_baseILj1280ES2_S2_fS2_fjLj128EEEEELb0ELb1ELb1ELb1EEEvNS_9FwdParamsE,@function
        .size           _ZN10layer_norm13ln_fwd_kernelINS_13Kernel_traitsI6__halfS2_fS2_fjLj1280ELj1ELj4ELj1ELj16ENS_18Kernel_traits_baseILj1280ES2_S2_fS2_fjLj128EEEEELb0ELb1ELb1ELb1EEEvNS_9FwdParamsE,(.L_x_36191 - _ZN10layer_norm13ln_fwd_kernelINS_13Kernel_traitsI6__halfS2_fS2_fjLj1280ELj1ELj4ELj1ELj16ENS_18Kernel_traits_baseILj1280ES2_S2_fS2_fjLj128EEEEELb0ELb1ELb1ELb1EEEvNS_9FwdParamsE)
        .other          _ZN10layer_norm13ln_fwd_kernelINS_13Kernel_traitsI6__halfS2_fS2_fjLj1280ELj1ELj4ELj1ELj16ENS_18Kernel_traits_baseILj1280ES2_S2_fS2_fjLj128EEEEELb0ELb1ELb1ELb1EEEvNS_9FwdParamsE,@"STO_CUDA_ENTRY STV_DEFAULT"
_ZN10layer_norm13ln_fwd_kernelINS_13Kernel_traitsI6__halfS2_fS2_fjLj1280ELj1ELj4ELj1ELj16ENS_18Kernel_traits_baseILj1280ES2_S2_fS2_fjLj128EEEEELb0ELb1ELb1ELb1EEEvNS_9FwdParamsE:
.text._ZN10layer_norm13ln_fwd_kernelINS_13Kernel_traitsI6__halfS2_fS2_fjLj1280ELj1ELj4ELj1ELj16ENS_18Kernel_traits_baseILj1280ES2_S2_fS2_fjLj128EEEEELb0ELb1ELb1ELb1EEEvNS_9FwdParamsE:
        /* <DEDUP_REMOVED lines=91> */
[----:B------:R-:W-:Y:S02]  /*05b0*/  HADD2.F32 R123, -RZ, R126.H0_H0 ;  /* 0x2000007eff7b7230 */ /* 0x000fe40000004100 */
[--C-:B------:R-:W-:Y:S02]  /*05c0*/  HADD2.F32 R125, -RZ, R127.reuse.H0_H0 ;  /* 0x2000007fff7d7230 */ /* 0x100fe40000004100 */
[----:B------:R-:W-:-:S02]  /*05d0*/  HADD2.F32 R128, -RZ, R127.H1_H1 ;  /* 0x3000007fff807230 */ /* 0x000fc40000004100 */
[----:B---3--:R-:W-:Y:S02]  /*05e0*/  HADD2.F32 R153, -RZ, R7.H0_H0 ;  /* 0x20000007ff997230 */ /* 0x008fe40000004100 */
[----:B------:R-:W-:Y:S02]  /*05f0*/  HADD2.F32 R154, -RZ, R9.H0_H0 ;  /* 0x20000009ff9a7230 */ /* 0x000fe40000004100 */
[--C-:B------:R-:W-:Y:S02]  /*0600*/  HADD2.F32 R156, -RZ, R10.reuse.H0_H0 ;  /* 0x2000000aff9c7230 */ /* 0x100fe40000004100 */
[----:B------:R-:W-:Y:S02]  /*0610*/  HADD2.F32 R155, -RZ, R10.H1_H1 ;  /* 0x3000000aff9b7230 */ /* 0x000fe40000004100 */
[----:B------:R-:W-:Y:S02]  /*0620*/  HADD2.F32 R14, -RZ, R17.H0_H0 ;  /* 0x20000011ff0e7230 */ /* 0x000fe40000004100 */
        /* <DEDUP_REMOVED lines=29> */
[----:B------:R-:W-:Y:S02]  /*0800*/  HADD2.F32 R7, -RZ, R7.H1_H1 ;  /* 0x30000007ff077230 */ /* 0x000fe40000004100 */
[----:B------:R-:W-:-:S02]  /*0810*/  HADD2.F32 R9, -RZ, R9.H1_H1 ;  /* 0x30000009ff097230 */ /* 0x000fc40000004100 */
[--C-:B------:R-:W-:Y:S02]  /*0820*/  HADD2.F32 R10, -RZ, R12.reuse.H0_H0 ;  /* 0x2000000cff0a7230 */ /* 0x100fe40000004100 */
[----:B------:R-:W-:Y:S02]  /*0830*/  HADD2.F32 R157, -RZ, R12.H1_H1 ;  /* 0x3000000cff9d7230 */ /* 0x000fe40000004100 */
[--C-:B------:R-:W-:Y:S02]  /*0840*/  HADD2.F32 R158, -RZ, R13.reuse.H0_H0 ;  /* 0x2000000dff9e7230 */ /* 0x100fe40000004100 */
        /* <DEDUP_REMOVED lines=11> */
[----:B------:R-:W-:Y:S02]  /*0900*/  HADD2.F32 R26, -RZ, R18.H0_H0 ;  /* 0x20000012ff1a7230 */ /* 0x000fe40000004100 */
.L_x_22422:
        /* <DEDUP_REMOVED lines=56> */
[----:B-----5:R-:W-:Y:S02]  /*0c90*/  HADD2.F32 R20, -RZ, R36.H0_H0 ;  /* 0x20000024ff147230 */ /* 0x020fe40000004100 */
[----:B------:R-:W-:-:S03]  /*0ca0*/  HADD2.F32 R21, -RZ, R4.H0_H0 ;  /* 0x20000004ff157230 */ /* 0x000fc60000004100 */
[----:B------:R-:W-:-:S04]  /*0cb0*/  FMUL.FTZ R20, R20, c[0x0][0x1ec] ;  /* 0x00007b0014147a20 */ /* 0x000fc80000410000 */
[----:B------:R-:W-:-:S04]  /*0cc0*/  FMUL.FTZ R44, R20, R21 ;  /* 0x00000015142c7220 */ /* 0x000fc80000410000 */
[----:B------:R-:W-:Y:S02]  /*0cd0*/  @P0 FADD.FTZ R44, R28, R44 ;  /* 0x0000002c1c2c0221 */ /* 0x000fe40000010000 */
.L_x_22338:
[----:B------:R-:W-:Y:S05]  /*0ce0*/  BSYNC B0 ;  /* 0x0000000000007941 */ /* 0x000fea0003800000 */
.L_x_22337:
[----:B------:R-:W-:Y:S01]  /*0cf0*/  BSSY B0, `(.L_x_22339) ;  /* 0x0000007000007945 */ /* 0x000fe20003800000 */
[----:B------:R-:W-:Y:S05]  /*0d00*/  @!P6 BRA `(.L_x_22340) ;  /* 0x000000500000e947 */ /* 0x000fea0003800000 */
[----:B-----5:R-:W-:Y:S02]  /*0d10*/  HADD2.F32 R20, -RZ, R36.H1_H1 ;  /* 0x30000024ff147230 */ /* 0x020fe40000004100 */
[----:B------:R-:W-:-:S03]  /*0d20*/  HADD2.F32 R45, -RZ, R4.H1_H1 ;  /* 0x30000004ff2d7230 */ /* 0x000fc60000004100 */
[----:B------:R-:W-:-:S04]  /*0d30*/  FMUL.FTZ R20, R20, c[0x0][0x1ec] ;  /* 0x00007b0014147a20 */ /* 0x000fc80000410000 */
[----:B------:R-:W-:-:S04]  /*0d40*/  FMUL.FTZ R45, R20, R45 ;  /* 0x0000002d142d7220 */ /* 0x000fc80000410000 */
[----:B------:R-:W-:Y:S02]  /*0d50*/  @P0 FADD.FTZ R45, R29, R45 ;  /* 0x0000002d1d2d0221 */ /* 0x000fe40000010000 */
.L_x_22340:
[----:B------:R-:W-:Y:S05]  /*0d60*/  BSYNC B0 ;  /* 0x0000000000007941 */ /* 0x000fea0003800000 */
.L_x_22339:
[----:B------:R-:W-:Y:S01]  /*0d70*/  BSSY B0, `(.L_x_22341) ;  /* 0x0000007000007945 */ /* 0x000fe20003800000 */
[----:B------:R-:W-:Y:S05]  /*0d80*/  @!P6 BRA `(.L_x_22342) ;  /* 0x000000500000e947 */ /* 0x000fea0003800000 */
[----:B-----5:R-:W-:Y:S02]  /*0d90*/  HADD2.F32 R20, -RZ, R37.H0_H0 ;  /* 0x20000025ff147230 */ /* 0x020fe40000004100 */
[----:B------:R-:W-:-:S03]  /*0da0*/  HADD2.F32 R21, -RZ, R5.H0_H0 ;  /* 0x20000005ff157230 */ /* 0x000fc60000004100 */
[----:B------:R-:W-:-:S04]  /*0db0*/  FMUL.FTZ R20, R20, c[0x0][0x1ec] ;  /* 0x00007b0014147a20 */ /* 0x000fc80000410000 */
[----:B------:R-:W-:-:S04]  /*0dc0*/  FMUL.FTZ R46, R20, R21 ;  /* 0x00000015142e7220 */ /* 0x000fc80000410000 */
[----:B------:R-:W-:Y:S02]  /*0dd0*/  @P0 FADD.FTZ R46, R30, R46 ;  /* 0x0000002e1e2e0221 */ /* 0x000fe40000010000 */
.L_x_22342:
[----:B------:R-:W-:Y:S05]  /*0de0*/  BSYNC B0 ;  /* 0x0000000000007941 */ /* 0x000fea0003800000 */
.L_x_22341:
[----:B------:R-:W-:Y:S01]  /*0df0*/  BSSY B0, `(.L_x_22343) ;  /* 0x0000007000007945 */ /* 0x000fe20003800000 */
[----:B------:R-:W-:Y:S05]  /*0e00*/  @!P6 BRA `(.L_x_22344) ;  /* 0x000000500000e947 */ /* 0x000fea0003800000 */
[----:B-----5:R-:W-:Y:S02]  /*0e10*/  HADD2.F32 R20, -RZ, R37.H1_H1 ;  /* 0x30000025ff147230 */ /* 0x020fe40000004100 */
[----:B------:R-:W-:-:S03]  /*0e20*/  HADD2.F32 R47, -RZ, R5.H1_H1 ;  /* 0x30000005ff2f7230 */ /* 0x000fc60000004100 */
[----:B------:R-:W-:-:S04]  /*0e30*/  FMUL.FTZ R20, R20, c[0x0][0x1ec] ;  /* 0x00007b0014147a20 */ /* 0x000fc80000410000 */
[----:B------:R-:W-:-:S04]  /*0e40*/  FMUL.FTZ R47, R20, R47 ;  /* 0x0000002f142f7220 */ /* 0x000fc80000410000 */
[----:B------:R-:W-:Y:S02]  /*0e50*/  @P0 FADD.FTZ R47, R31, R47 ;  /* 0x0000002f1f2f0221 */ /* 0x000fe40000010000 */
.L_x_22344:
[----:B------:R-:W-:Y:S05]  /*0e60*/  BSYNC B0 ;  /* 0x0000000000007941 */ /* 0x000fea0003800000 */
.L_x_22343:
[----:B------:R-:W-:Y:S01]  /*0e70*/  BSSY B0, `(.L_x_22345) ;  /* 0x0000007000007945 */ /* 0x000fe20003800000 */
[----:B------:R-:W-:Y:S05]  /*0e80*/  @!P6 BRA `(.L_x_22346) ;  /* 0x000000500000e947 */ /* 0x000fea0003800000 */
[----:B-----5:R-:W-:Y:S02]  /*0e90*/  HADD2.F32 R20, -RZ, R38.H0_H0 ;  /* 0x20000026ff147230 */ /* 0x020fe40000004100 */
[----:B------:R-:W-:-:S03]  /*0ea0*/  HADD2.F32 R21, -RZ, R6.H0_H0 ;  /* 0x20000006ff157230 */ /* 0x000fc60000004100 */
[----:B------:R-:W-:-:S04]  /*0eb0*/  FMUL.FTZ R20, R20, c[0x0][0x1ec] ;  /* 0x00007b0014147a20 */ /* 0x000fc80000410000 */
[----:B------:R-:W-:-:S04]  /*0ec0*/  FMUL.FTZ R40, R20, R21 ;  /* 0x0000001514287220 */ /* 0x000fc80000410000 */
[----:B------:R-:W-:Y:S02]  /*0ed0*/  @P0 FADD.FTZ R40, R32, R40 ;  /* 0x0000002820280221 */ /* 0x000fe40000010000 */
.L_x_22346:
[----:B------:R-:W-:Y:S05]  /*0ee0*/  BSYNC B0 ;  /* 0x0000000000007941 */ /* 0x000fea0003800000 */
.L_x_22345:
[----:B------:R-:W-:Y:S01]  /*0ef0*/  BSSY B0, `(.L_x_22347) ;  /* 0x0000007000007945 */ /* 0x000fe20003800000 */
[----:B------:R-:W-:Y:S05]  /*0f00*/  @!P6 BRA `(.L_x_22348) ;  /* 0x000000500000e947 */ /* 0x000fea0003800000 */
[----:B-----5:R-:W-:Y:S02]  /*0f10*/  HADD2.F32 R20, -RZ, R38.H1_H1 ;  /* 0x30000026ff147230 */ /* 0x020fe40000004100 */
[----:B------:R-:W-:-:S03]  /*0f20*/  HADD2.F32 R41, -RZ, R6.H1_H1 ;  /* 0x30000006ff297230 */ /* 0x000fc60000004100 */
[----:B------:R-:W-:-:S04]  /*0f30*/  FMUL.FTZ R20, R20, c[0x0][0x1ec] ;  /* 0x00007b0014147a20 */ /* 0x000fc80000410000 */
[----:B------:R-:W-:-:S04]  /*0f40*/  FMUL.FTZ R41, R20, R41 ;  /* 0x0000002914297220 */ /* 0x000fc80000410000 */
[----:B------:R-:W-:Y:S02]  /*0f50*/  @P0 FADD.FTZ R41, R33, R41 ;  /* 0x0000002921290221 */ /* 0x000fe40000010000 */
.L_x_22348:
[----:B------:R-:W-:Y:S05]  /*0f60*/  BSYNC B0 ;  /* 0x0000000000007941 */ /* 0x000fea0003800000 */
.L_x_22347:
[----:B------:R-:W-:Y:S01]  /*0f70*/  BSSY B0, `(.L_x_22349) ;  /* 0x0000006000007945 */ /* 0x000fe20003800000 */
[----:B------:R-:W-:Y:S05]  /*0f80*/  @!P6 BRA `(.L_x_22350) ;  /* 0x000000400000e947 */ /* 0x000fea0003800000 */
[----:B-----5:R-:W-:-:S05]  /*0f90*/  HADD2.F32 R20, -RZ, R39.H0_H0 ;  /* 0x20000027ff147230 */ /* 0x020fca0000004100 */
[----:B------:R-:W-:-:S04]  /*0fa0*/  FMUL.FTZ R20, R20, c[0x0][0x1ec] ;  /* 0x00007b0014147a20 */ /* 0x000fc80000410000 */
[----:B------:R-:W-:-:S04]  /*0fb0*/  FMUL.FTZ R42, R153, R20 ;  /* 0x00000014992a7220 */ /* 0x000fc80000410000 */
[----:B------:R-:W-:Y:S02]  /*0fc0*/  @P0 FADD.FTZ R42, R34, R42 ;  /* 0x0000002a222a0221 */ /* 0x000fe40000010000 */
.L_x_22350:
[----:B------:R-:W-:Y:S05]  /*0fd0*/  BSYNC B0 ;  /* 0x0000000000007941 */ /* 0x000fea0003800000 */
.L_x_22349:
[----:B------:R-:W-:Y:S01]  /*0fe0*/  BSSY B0, `(.L_x_22351) ;  /* 0x0000006000007945 */ /* 0x000fe20003800000 */
[----:B------:R-:W-:Y:S05]  /*0ff0*/  @!P6 BRA `(.L_x_22352) ;  /* 0x000000400000e947 */ /* 0x000fea0003800000 */
[----:B-----5:R-:W-:-:S05]  /*1000*/  HADD2.F32 R20, -RZ, R39.H1_H1 ;  /* 0x30000027ff147230 */ /* 0x020fca0000004100 */
[----:B------:R-:W-:-:S04]  /*1010*/  FMUL.FTZ R20, R20, c[0x0][0x1ec] ;  /* 0x00007b0014147a20 */ /* 0x000fc80000410000 */
[----:B------:R-:W-:-:S04]  /*1020*/  FMUL.FTZ R43, R7, R20 ;  /* 0x00000014072b7220 */ /* 0x000fc80000410000 */
[----:B------:R-:W-:Y:S02]  /*1030*/  @P0 FADD.FTZ R43, R35, R43 ;  /* 0x0000002b232b0221 */ /* 0x000fe40000010000 */
.L_x_22352:
[----:B------:R-:W-:Y:S05]  /*1040*/  BSYNC B0 ;  /* 0x0000000000007941 */ /* 0x000fea0003800000 */
.L_x_22351:
        /* <DEDUP_REMOVED lines=37> */
[----:B----45:R-:W-:-:S05]  /*12a0*/  HADD2.F32 R20, -RZ, R36.H0_H0 ;  /* 0x20000024ff147230 */ /* 0x030fca0000004100 */
[----:B------:R-:W-:-:S04]  /*12b0*/  FMUL.FTZ R21, R20, c[0x0][0x1ec] ;  /* 0x00007b0014157a20 */ /* 0x000fc80000410000 */
[----:B------:R-:W-:-:S04]  /*12c0*/  FMUL.FTZ R52, R0, R21 ;  /* 0x0000001500347220 */ /* 0x000fc80000410000 */
[----:B------:R-:W-:Y:S02]  /*12d0*/  @P0 FADD.FTZ R52, R28, R52 ;  /* 0x000000341c340221 */ /* 0x000fe40000010000 */
.L_x_22354:
[----:B----4-:R-:W-:Y:S05]  /*12e0*/  BSYNC B0 ;  /* 0x0000000000007941 */ /* 0x010fea0003800000 */
.L_x_22353:
[----:B------:R-:W-:Y:S01]  /*12f0*/  BSSY B0, `(.L_x_22355) ;  /* 0x0000006000007945 */ /* 0x000fe20003800000 */
[----:B------:R-:W-:Y:S05]  /*1300*/  @!P6 BRA `(.L_x_22356) ;  /* 0x000000400000e947 */ /* 0x000fea0003800000 */
[----:B-----5:R-:W-:-:S05]  /*1310*/  HADD2.F32 R20, -RZ, R36.H1_H1 ;  /* 0x30000024ff147230 */ /* 0x020fca0000004100 */
[----:B------:R-:W-:-:S04]  /*1320*/  FMUL.FTZ R53, R20, c[0x0][0x1ec] ;  /* 0x00007b0014357a20 */ /* 0x000fc80000410000 */
[----:B------:R-:W-:-:S04]  /*1330*/  FMUL.FTZ R53, R122, R53 ;  /* 0x000000357a357220 */ /* 0x000fc80000410000 */
[----:B------:R-:W-:Y:S02]  /*1340*/  @P0 FADD.FTZ R53, R29, R53 ;  /* 0x000000351d350221 */ /* 0x000fe40000010000 */
.L_x_22356:
[----:B------:R-:W-:Y:S05]  /*1350*/  BSYNC B0 ;  /* 0x0000000000007941 */ /* 0x000fea0003800000 */
.L_x_22355:
[----:B------:R-:W-:Y:S01]  /*1360*/  BSSY B0, `(.L_x_22357) ;  /* 0x0000006000007945 */ /* 0x000fe20003800000 */
[----:B------:R-:W-:Y:S05]  /*1370*/  @!P6 BRA `(.L_x_22358) ;  /* 0x000000400000e947 */ /* 0x000fea0003800000 */
[----:B-----5:R-:W-:-:S05]  /*1380*/  HADD2.F32 R20, -RZ, R37.H0_H0 ;  /* 0x20000025ff147230 */ /* 0x020fca0000004100 */
[----:B------:R-:W-:-:S04]  /*1390*/  FMUL.FTZ R20, R20, c[0x0][0x1ec] ;  /* 0x00007b0014147a20 */ /* 0x000fc80000410000 */
[----:B------:R-:W-:-:S04]  /*13a0*/  FMUL.FTZ R54, R121, R20 ;  /* 0x0000001479367220 */ /* 0x000fc80000410000 */
[----:B------:R-:W-:Y:S02]  /*13b0*/  @P0 FADD.FTZ R54, R30, R54 ;  /* 0x000000361e360221 */ /* 0x000fe40000010000 */
.L_x_22358:
[----:B------:R-:W-:Y:S05]  /*13c0*/  BSYNC B0 ;  /* 0x0000000000007941 */ /* 0x000fea0003800000 */
.L_x_22357:
[----:B------:R-:W-:Y:S01]  /*13d0*/  BSSY B0, `(.L_x_22359) ;  /* 0x0000006000007945 */ /* 0x000fe20003800000 */
[----:B------:R-:W-:Y:S05]  /*13e0*/  @!P6 BRA `(.L_x_22360) ;  /* 0x000000400000e947 */ /* 0x000fea0003800000 */
[----:B-----5:R-:W-:-:S05]  /*13f0*/  HADD2.F32 R20, -RZ, R37.H1_H1 ;  /* 0x30000025ff147230 */ /* 0x020fca0000004100 */
[----:B------:R-:W-:-:S04]  /*1400*/  FMUL.FTZ R55, R20, c[0x0][0x1ec] ;  /* 0x00007b0014377a20 */ /* 0x000fc80000410000 */
[----:B------:R-:W-:-:S04]  /*1410*/  FMUL.FTZ R55, R124, R55 ;  /* 0x000000377c377220 */ /* 0x000fc80000410000 */
[----:B------:R-:W-:Y:S02]  /*1420*/  @P0 FADD.FTZ R55, R31, R55 ;  /* 0x000000371f370221 */ /* 0x000fe40000010000 */
.L_x_22360:
[----:B------:R-:W-:Y:S05]  /*1430*/  BSYNC B0 ;  /* 0x0000000000007941 */ /* 0x000fea0003800000 */
.L_x_22359:
[----:B------:R-:W-:Y:S01]  /*1440*/  BSSY B0, `(.L_x_22361) ;  /* 0x0000006000007945 */ /* 0x000fe20003800000 */
[----:B------:R-:W-:Y:S05]  /*1450*/  @!P6 BRA `(.L_x_22362) ;  /* 0x000000400000e947 */ /* 0x000fea0003800000 */
[----:B-----5:R-:W-:-:S05]  /*1460*/  HADD2.F32 R20, -RZ, R38.H0_H0 ;  /* 0x20000026ff147230 */ /* 0x020fca0000004100 */
[----:B------:R-:W-:-:S04]  /*1470*/  FMUL.FTZ R20, R20, c[0x0][0x1ec] ;  /* 0x00007b0014147a20 */ /* 0x000fc80000410000 */
[----:B------:R-:W-:-:S04]  /*1480*/  FMUL.FTZ R48, R123, R20 ;  /* 0x000000147b307220 */ /* 0x000fc80000410000 */
[----:B------:R-:W-:Y:S02]  /*1490*/  @P0 FADD.FTZ R48, R32, R48 ;  /* 0x0000003020300221 */ /* 0x000fe40000010000 */
.L_x_22362:
[----:B------:R-:W-:Y:S05]  /*14a0*/  BSYNC B0 ;  /* 0x0000000000007941 */ /* 0x000fea0003800000 */
.L_x_22361:
[----:B------:R-:W-:Y:S01]  /*14b0*/  BSSY B0, `(.L_x_22363) ;  /* 0x0000006000007945 */ /* 0x000fe20003800000 */
[----:B------:R-:W-:Y:S05]  /*14c0*/  @!P6 BRA `(.L_x_22364) ;  /* 0x000000400000e947 */ /* 0x000fea0003800000 */
[----:B-----5:R-:W-:-:S05]  /*14d0*/  HADD2.F32 R20, -RZ, R38.H1_H1 ;  /* 0x30000026ff147230 */ /* 0x020fca0000004100 */
[----:B------:R-:W-:-:S04]  /*14e0*/  FMUL.FTZ R49, R20, c[0x0][0x1ec] ;  /* 0x00007b0014317a20 */ /* 0x000fc80000410000 */
[----:B------:R-:W-:-:S04]  /*14f0*/  FMUL.FTZ R49, R126, R49 ;  /* 0x000000317e317220 */ /* 0x000fc80000410000 */
[----:B------:R-:W-:Y:S02]  /*1500*/  @P0 FADD.FTZ R49, R33, R49 ;  /* 0x0000003121310221 */ /* 0x000fe40000010000 */
.L_x_22364:
[----:B------:R-:W-:Y:S05]  /*1510*/  BSYNC B0 ;  /* 0x0000000000007941 */ /* 0x000fea0003800000 */
.L_x_22363:
[----:B------:R-:W-:Y:S01]  /*1520*/  BSSY B0, `(.L_x_22365) ;  /* 0x0000006000007945 */ /* 0x000fe20003800000 */
[----:B------:R-:W-:Y:S05]  /*1530*/  @!P6 BRA `(.L_x_22366) ;  /* 0x000000400000e947 */ /* 0x000fea0003800000 */
[----:B-----5:R-:W-:-:S05]  /*1540*/  HADD2.F32 R20, -RZ, R39.H0_H0 ;  /* 0x20000027ff147230 */ /* 0x020fca0000004100 */
[----:B------:R-:W-:-:S04]  /*1550*/  FMUL.FTZ R20, R20, c[0x0][0x1ec] ;  /* 0x00007b0014147a20 */ /* 0x000fc80000410000 */
[----:B------:R-:W-:-:S04]  /*1560*/  FMUL.FTZ R50, R125, R20 ;  /* 0x000000147d327220 */ /* 0x000fc80000410000 */
[----:B------:R-:W-:Y:S02]  /*1570*/  @P0 FADD.FTZ R50, R34, R50 ;  /* 0x0000003222320221 */ /* 0x000fe40000010000 */
.L_x_22366:
[----:B------:R-:W-:Y:S05]  /*1580*/  BSYNC B0 ;  /* 0x0000000000007941 */ /* 0x000fea0003800000 */
.L_x_22365:
[----:B------:R-:W-:Y:S01]  /*1590*/  BSSY B0, `(.L_x_22367) ;  /* 0x0000006000007945 */ /* 0x000fe20003800000 */
[----:B------:R-:W-:Y:S05]  /*15a0*/  @!P6 BRA `(.L_x_22368) ;  /* 0x000000400000e947 */ /* 0x000fea0003800000 */
[----:B-----5:R-:W-:-:S05]  /*15b0*/  HADD2.F32 R20, -RZ, R39.H1_H1 ;  /* 0x30000027ff147230 */ /* 0x020fca0000004100 */
[----:B------:R-:W-:-:S04]  /*15c0*/  FMUL.FTZ R51, R20, c[0x0][0x1ec] ;  /* 0x00007b0014337a20 */ /* 0x000fc80000410000 */
[----:B------:R-:W-:-:S04]  /*15d0*/  FMUL.FTZ R51, R128, R51 ;  /* 0x0000003380337220 */ /* 0x000fc80000410000 */
[----:B------:R-:W-:Y:S02]  /*15e0*/  @P0 FADD.FTZ R51, R35, R51 ;  /* 0x0000003323330221 */ /* 0x000fe40000010000 */
.L_x_22368:
[----:B------:R-:W-:Y:S05]  /*15f0*/  BSYNC B0 ;  /* 0x0000000000007941 */ /* 0x000fea0003800000 */
.L_x_22367:
        /* <DEDUP_REMOVED lines=41> */
.L_x_22370:
[----:B----4-:R-:W-:Y:S05]  /*1890*/  BSYNC B0 ;  /* 0x0000000000007941 */ /* 0x010fea0003800000 */
.L_x_22369:
[----:B------:R-:W-:Y:S01]  /*18a0*/  BSSY B0, `(.L_x_22371) ;  /* 0x0000006000007945 */ /* 0x000fe20003800000 */
[----:B------:R-:W-:Y:S05]  /*18b0*/  @!P6 BRA `(.L_x_22372) ;  /* 0x000000400000e947 */ /* 0x000fea0003800000 */
[----:B-----5:R-:W-:-:S05]  /*18c0*/  HADD2.F32 R20, -RZ, R36.H1_H1 ;  /* 0x30000024ff147230 */ /* 0x020fca0000004100 */
[----:B------:R-:W-:-:S04]  /*18d0*/  FMUL.FTZ R61, R20, c[0x0][0x1ec] ;  /* 0x00007b00143d7a20 */ /* 0x000fc80000410000 */
[----:B------:R-:W-:-:S04]  /*18e0*/  FMUL.FTZ R61, R130, R61 ;  /* 0x0000003d823d7220 */ /* 0x000fc80000410000 */
[----:B------:R-:W-:Y:S02]  /*18f0*/  @P0 FADD.FTZ R61, R29, R61 ;  /* 0x0000003d1d3d0221 */ /* 0x000fe40000010000 */
.L_x_22372:
[----:B------:R-:W-:Y:S05]  /*1900*/  BSYNC B0 ;  /* 0x0000000000007941 */ /* 0x000fea0003800000 */
.L_x_22371:
[----:B------:R-:W-:Y:S01]  /*1910*/  BSSY B0, `(.L_x_22373) ;  /* 0x0000006000007945 */ /* 0x000fe20003800000 */
[----:B------:R-:W-:Y:S05]  /*1920*/  @!P6 BRA `(.L_x_22374) ;  /* 0x000000400000e947 */ /* 0x000fea0003800000 */
[----:B-----5:R-:W-:-:S05]  /*1930*/  HADD2.F32 R20, -RZ, R37.H0_H0 ;  /* 0x20000025ff147230 */ /* 0x020fca0000004100 */
[----:B------:R-:W-:-:S04]  /*1940*/  FMUL.FTZ R20, R20, c[0x0][0x1ec] ;  /* 0x00007b0014147a20 */ /* 0x000fc80000410000 */
[----:B------:R-:W-:-:S04]  /*1950*/  FMUL.FTZ R62, R129, R20 ;  /* 0x00000014813e7220 */ /* 0x000fc80000410000 */
[----:B------:R-:W-:Y:S02]  /*1960*/  @P0 FADD.FTZ R62, R30, R62 ;  /* 0x0000003e1e3e0221 */ /* 0x000fe40000010000 */
.L_x_22374:
[----:B------:R-:W-:Y:S05]  /*1970*/  BSYNC B0 ;  /* 0x0000000000007941 */ /* 0x000fea0003800000 */
.L_x_22373:
[----:B------:R-:W-:Y:S01]  /*1980*/  BSSY B0, `(.L_x_22375) ;  /* 0x0000006000007945 */ /* 0x000fe20003800000 */
[----:B------:R-:W-:Y:S05]  /*1990*/  @!P6 BRA `(.L_x_22376) ;  /* 0x000000400000e947 */ /* 0x000fea0003800000 */
[----:B-----5:R-:W-:-:S05]  /*19a0*/  HADD2.F32 R20, -RZ, R37.H1_H1 ;  /* 0x30000025ff147230 */ /* 0x020fca0000004100 */
[----:B------:R-:W-:-:S04]  /*19b0*/  FMUL.FTZ R63, R20, c[0x0][0x1ec] ;  /* 0x00007b00143f7a20 */ /* 0x000fc80000410000 */
[----:B------:R-:W-:-:S04]  /*19c0*/  FMUL.FTZ R63, R132, R63 ;  /* 0x0000003f843f7220 */ /* 0x000fc80000410000 */
[----:B------:R-:W-:Y:S02]  /*19d0*/  @P0 FADD.FTZ R63, R31, R63 ;  /* 0x0000003f1f3f0221 */ /* 0x000fe40000010000 */
.L_x_22376:
[----:B------:R-:W-:Y:S05]  /*19e0*/  BSYNC B0 ;  /* 0x0000000000007941 */ /* 0x000fea0003800000 */
.L_x_22375:
[----:B------:R-:W-:Y:S01]  /*19f0*/  BSSY B0, `(.L_x_22377) ;  /* 0x0000006000007945 */ /* 0x000fe20003800000 */
[----:B------:R-:W-:Y:S05]  /*1a00*/  @!P6 BRA `(.L_x_22378) ;  /* 0x000000400000e947 */ /* 0x000fea0003800000 */
[----:B-----5:R-:W-:-:S05]  /*1a10*/  HADD2.F32 R20, -RZ, R38.H0_H0 ;  /* 0x20000026ff147230 */ /* 0x020fca0000004100 */
[----:B------:R-:W-:-:S04]  /*1a20*/  FMUL.FTZ R20, R20, c[0x0][0x1ec] ;  /* 0x00007b0014147a20 */ /* 0x000fc80000410000 */
[----:B------:R-:W-:-:S04]  /*1a30*/  FMUL.FTZ R56, R131, R20 ;  /* 0x0000001483387220 */ /* 0x000fc80000410000 */
[----:B------:R-:W-:Y:S02]  /*1a40*/  @P0 FADD.FTZ R56, R32, R56 ;  /* 0x0000003820380221 */ /* 0x000fe40000010000 */
.L_x_22378:
[----:B------:R-:W-:Y:S05]  /*1a50*/  BSYNC B0 ;  /* 0x0000000000007941 */ /* 0x000fea0003800000 */
.L_x_22377:
[----:B------:R-:W-:Y:S01]  /*1a60*/  BSSY B0, `(.L_x_22379) ;  /* 0x0000006000007945 */ /* 0x000fe20003800000 */
[----:B------:R-:W-:Y:S05]  /*1a70*/  @!P6 BRA `(.L_x_22380) ;  /* 0x000000400000e947 */ /* 0x000fea0003800000 */
[----:B-----5:R-:W-:-:S05]  /*1a80*/  HADD2.F32 R20, -RZ, R38.H1_H1 ;  /* 0x30000026ff147230 */ /* 0x020fca0000004100 */
[----:B------:R-:W-:-:S04]  /*1a90*/  FMUL.FTZ R57, R20, c[0x0][0x1ec] ;  /* 0x00007b0014397a20 */ /* 0x000fc80000410000 */
[----:B------:R-:W-:-:S04]  /*1aa0*/  FMUL.FTZ R57, R134, R57 ;  /* 0x0000003986397220 */ /* 0x000fc80000410000 */
[----:B------:R-:W-:Y:S02]  /*1ab0*/  @P0 FADD.FTZ R57, R33, R57 ;  /* 0x0000003921390221 */ /* 0x000fe40000010000 */
.L_x_22380:
[----:B------:R-:W-:Y:S05]  /*1ac0*/  BSYNC B0 ;  /* 0x0000000000007941 */ /* 0x000fea0003800000 */
.L_x_22379:
[----:B------:R-:W-:Y:S01]  /*1ad0*/  BSSY B0, `(.L_x_22381) ;  /* 0x0000006000007945 */ /* 0x000fe20003800000 */
[----:B------:R-:W-:Y:S05]  /*1ae0*/  @!P6 BRA `(.L_x_22382) ;  /* 0x000000400000e947 */ /* 0x000fea0003800000 */
[----:B-----5:R-:W-:-:S05]  /*1af0*/  HADD2.F32 R20, -RZ, R39.H0_H0 ;  /* 0x20000027ff147230 */ /* 0x020fca0000004100 */
[----:B------:R-:W-:-:S04]  /*1b00*/  FMUL.FTZ R20, R20, c[0x0][0x1ec] ;  /* 0x00007b0014147a20 */ /* 0x000fc80000410000 */
[----:B------:R-:W-:-:S04]  /*1b10*/  FMUL.FTZ R58, R133, R20 ;  /* 0x00000014853a7220 */ /* 0x000fc80000410000 */
[----:B------:R-:W-:Y:S02]  /*1b20*/  @P0 FADD.FTZ R58, R34, R58 ;  /* 0x0000003a223a0221 */ /* 0x000fe40000010000 */
.L_x_22382:
[----:B------:R-:W-:Y:S05]  /*1b30*/  BSYNC B0 ;  /* 0x0000000000007941 */ /* 0x000fea0003800000 */
.L_x_22381:
[----:B------:R-:W-:Y:S01]  /*1b40*/  BSSY B0, `(.L_x_22383) ;  /* 0x0000006000007945 */ /* 0x000fe20003800000 */
[----:B------:R-:W-:Y:S05]  /*1b50*/  @!P6 BRA `(.L_x_22384) ;  /* 0x000000400000e947 */ /* 0x000fea0003800000 */
[----:B-----5:R-:W-:-:S05]  /*1b60*/  HADD2.F32 R20, -RZ, R39.H1_H1 ;  /* 0x30000027ff147230 */ /* 0x020fca0000004100 */
[----:B------:R-:W-:-:S04]  /*1b70*/  FMUL.FTZ R59, R20, c[0x0][0x1ec] ;  /* 0x00007b00143b7a20 */ /* 0x000fc80000410000 */
[----:B------:R-:W-:-:S04]  /*1b80*/  FMUL.FTZ R59, R136, R59 ;  /* 0x0000003b883b7220 */ /* 0x000fc80000410000 */
[----:B------:R-:W-:Y:S02]  /*1b90*/  @P0 FADD.FTZ R59, R35, R59 ;  /* 0x0000003b233b0221 */ /* 0x000fe40000010000 */
.L_x_22384:
[----:B------:R-:W-:Y:S05]  /*1ba0*/  BSYNC B0 ;  /* 0x0000000000007941 */ /* 0x000fea0003800000 */
.L_x_22383:
        /* <DEDUP_REMOVED lines=41> */
.L_x_22386:
[----:B----4-:R-:W-:Y:S05]  /*1e40*/  BSYNC B0 ;  /* 0x0000000000007941 */ /* 0x010fea0003800000 */
.L_x_22385:
[----:B------:R-:W-:Y:S01]  /*1e50*/  BSSY B0, `(.L_x_22387) ;  /* 0x0000006000007945 */ /* 0x000fe20003800000 */
[----:B------:R-:W-:Y:S05]  /*1e60*/  @!P6 BRA `(.L_x_22388) ;  /* 0x000000400000e947 */ /* 0x000fea0003800000 */
[----:B-----5:R-:W-:-:S05]  /*1e70*/  HADD2.F32 R20, -RZ, R36.H1_H1 ;  /* 0x30000024ff147230 */ /* 0x020fca0000004100 */
[----:B------:R-:W-:-:S04]  /*1e80*/  FMUL.FTZ R20, R20, c[0x0][0x1ec] ;  /* 0x00007b0014147a20 */ /* 0x000fc80000410000 */
[----:B------:R-:W-:-:S04]  /*1e90*/  FMUL.FTZ R69, R137, R20 ;  /* 0x0000001489457220 */ /* 0x000fc80000410000 */
[----:B------:R-:W-:Y:S02]  /*1ea0*/  @P0 FADD.FTZ R69, R29, R69 ;  /* 0x000000451d450221 */ /* 0x000fe40000010000 */
.L_x_22388:
[----:B------:R-:W-:Y:S05]  /*1eb0*/  BSYNC B0 ;  /* 0x0000000000007941 */ /* 0x000fea0003800000 */
.L_x_22387:
[----:B------:R-:W-:Y:S01]  /*1ec0*/  BSSY B0, `(.L_x_22389) ;  /* 0x0000006000007945 */ /* 0x000fe20003800000 */
[----:B------:R-:W-:Y:S05]  /*1ed0*/  @!P6 BRA `(.L_x_22390) ;  /* 0x000000400000e947 */ /* 0x000fea0003800000 */
[----:B-----5:R-:W-:-:S05]  /*1ee0*/  HADD2.F32 R20, -RZ, R37.H0_H0 ;  /* 0x20000025ff147230 */ /* 0x020fca0000004100 */
[----:B------:R-:W-:-:S04]  /*1ef0*/  FMUL.FTZ R21, R20, c[0x0][0x1ec] ;  /* 0x00007b0014157a20 */ /* 0x000fc80000410000 */
[----:B------:R-:W-:-:S04]  /*1f00*/  FMUL.FTZ R70, R138, R21 ;  /* 0x000000158a467220 */ /* 0x000fc80000410000 */
[----:B------:R-:W-:Y:S02]  /*1f10*/  @P0 FADD.FTZ R70, R30, R70 ;  /* 0x000000461e460221 */ /* 0x000fe40000010000 */
.L_x_22390:
[----:B------:R-:W-:Y:S05]  /*1f20*/  BSYNC B0 ;  /* 0x0000000000007941 */ /* 0x000fea0003800000 */
.L_x_22389:
[----:B------:R-:W-:Y:S01]  /*1f30*/  BSSY B0, `(.L_x_22391) ;  /* 0x0000006000007945 */ /* 0x000fe20003800000 */
[----:B------:R-:W-:Y:S05]  /*1f40*/  @!P6 BRA `(.L_x_22392) ;  /* 0x000000400000e947 */ /* 0x000fea0003800000 */
[----:B-----5:R-:W-:-:S05]  /*1f50*/  HADD2.F32 R20, -RZ, R37.H1_H1 ;  /* 0x30000025ff147230 */ /* 0x020fca0000004100 */
[----:B------:R-:W-:-:S04]  /*1f60*/  FMUL.FTZ R20, R20, c[0x0][0x1ec] ;  /* 0x00007b0014147a20 */ /* 0x000fc80000410000 */
[----:B------:R-:W-:-:S04]  /*1f70*/  FMUL.FTZ R71, R139, R20 ;  /* 0x000000148b477220 */ /* 0x000fc80000410000 */
[----:B------:R-:W-:Y:S02]  /*1f80*/  @P0 FADD.FTZ R71, R31, R71 ;  /* 0x000000471f470221 */ /* 0x000fe40000010000 */
.L_x_22392:
[----:B------:R-:W-:Y:S05]  /*1f90*/  BSYNC B0 ;  /* 0x0000000000007941 */ /* 0x000fea0003800000 */
.L_x_22391:
[----:B------:R-:W-:Y:S01]  /*1fa0*/  BSSY B0, `(.L_x_22393) ;  /* 0x0000006000007945 */ /* 0x000fe20003800000 */
[----:B------:R-:W-:Y:S05]  /*1fb0*/  @!P6 BRA `(.L_x_22394) ;  /* 0x000000400000e947 */ /* 0x000fea0003800000 */
[----:B-----5:R-:W-:-:S05]  /*1fc0*/  HADD2.F32 R20, -RZ, R38.H0_H0 ;  /* 0x20000026ff147230 */ /* 0x020fca0000004100 */
[----:B------:R-:W-:-:S04]  /*1fd0*/  FMUL.FTZ R21, R20, c[0x0][0x1ec] ;  /* 0x00007b0014157a20 */ /* 0x000fc80000410000 */
[----:B------:R-:W-:-:S04]  /*1fe0*/  FMUL.FTZ R64, R140, R21 ;  /* 0x000000158c407220 */ /* 0x000fc80000410000 */
[----:B------:R-:W-:Y:S02]  /*1ff0*/  @P0 FADD.FTZ R64, R32, R64 ;  /* 0x0000004020400221 */ /* 0x000fe40000010000 */
.L_x_22394:
[----:B------:R-:W-:Y:S05]  /*2000*/  BSYNC B0 ;  /* 0x0000000000007941 */ /* 0x000fea0003800000 */
.L_x_22393:
[----:B------:R-:W-:Y:S01]  /*2010*/  BSSY B0, `(.L_x_22395) ;  /* 0x0000006000007945 */ /* 0x000fe20003800000 */
[----:B------:R-:W-:Y:S05]  /*2020*/  @!P6 BRA `(.L_x_22396) ;  /* 0x000000400000e947 */ /* 0x000fea0003800000 */
[----:B-----5:R-:W-:-:S05]  /*2030*/  HADD2.F32 R20, -RZ, R38.H1_H1 ;  /* 0x30000026ff147230 */ /* 0x020fca0000004100 */
[----:B------:R-:W-:-:S04]  /*2040*/  FMUL.FTZ R65, R20, c[0x0][0x1ec] ;  /* 0x00007b0014417a20 */ /* 0x000fc80000410000 */
[----:B------:R-:W-:-:S04]  /*2050*/  FMUL.FTZ R65, R142, R65 ;  /* 0x000000418e417220 */ /* 0x000fc80000410000 */
[----:B------:R-:W-:Y:S02]  /*2060*/  @P0 FADD.FTZ R65, R33, R65 ;  /* 0x0000004121410221 */ /* 0x000fe40000010000 */
.L_x_22396:
[----:B------:R-:W-:Y:S05]  /*2070*/  BSYNC B0 ;  /* 0x0000000000007941 */ /* 0x000fea0003800000 */
.L_x_22395:
[----:B------:R-:W-:Y:S01]  /*2080*/  BSSY B0, `(.L_x_22397) ;  /* 0x0000006000007945 */ /* 0x000fe20003800000 */
[----:B------:R-:W-:Y:S05]  /*2090*/  @!P6 BRA `(.L_x_22398) ;  /* 0x000000400000e947 */ /* 0x000fea0003800000 */
[----:B-----5:R-:W-:-:S05]  /*20a0*/  HADD2.F32 R20, -RZ, R39.H0_H0 ;  /* 0x20000027ff147230 */ /* 0x020fca0000004100 */
[----:B------:R-:W-:-:S04]  /*20b0*/  FMUL.FTZ R20, R20, c[0x0][0x1ec] ;  /* 0x00007b0014147a20 */ /* 0x000fc80000410000 */
[----:B------:R-:W-:-:S04]  /*20c0*/  FMUL.FTZ R66, R141, R20 ;  /* 0x000000148d427220 */ /* 0x000fc80000410000 */
[----:B------:R-:W-:Y:S02]  /*20d0*/  @P0 FADD.FTZ R66, R34, R66 ;  /* 0x0000004222420221 */ /* 0x000fe40000010000 */
.L_x_22398:
[----:B------:R-:W-:Y:S05]  /*20e0*/  BSYNC B0 ;  /* 0x0000000000007941 */ /* 0x000fea0003800000 */
.L_x_22397:
[----:B------:R-:W-:Y:S01]  /*20f0*/  BSSY B0, `(.L_x_22399) ;  /* 0x0000006000007945 */ /* 0x000fe20003800000 */
[----:B------:R-:W-:Y:S05]  /*2100*/  @!P6 BRA `(.L_x_22400) ;  /* 0x000000400000e947 */ /* 0x000fea0003800000 */
[----:B-----5:R-:W-:-:S05]  /*2110*/  HADD2.F32 R20, -RZ, R39.H1_H1 ;  /* 0x30000027ff147230 */ /* 0x020fca0000004100 */
[----:B------:R-:W-:-:S04]  /*2120*/  FMUL.FTZ R20, R20, c[0x0][0x1ec] ;  /* 0x00007b0014147a20 */ /* 0x000fc80000410000 */
[----:B------:R-:W-:-:S04]  /*2130*/  FMUL.FTZ R67, R143, R20 ;  /* 0x000000148f437220 */ /* 0x000fc80000410000 */
[----:B------:R-:W-:Y:S02]  /*2140*/  @P0 FADD.FTZ R67, R35, R67 ;  /* 0x0000004323430221 */ /* 0x000fe40000010000 */
.L_x_22400:
[----:B------:R-:W-:Y:S05]  /*2150*/  BSYNC B0 ;  /* 0x0000000000007941 */ /* 0x000fea0003800000 */
.L_x_22399:
        /* <DEDUP_REMOVED lines=34> */
[----:B0----5:R-:W-:-:S05]  /*2380*/  HADD2.F32 R2, -RZ, R36.H0_H0 ;  /* 0x20000024ff027230 */ /* 0x021fca0000004100 */
[----:B------:R-:W-:-:S04]  /*2390*/  FMUL.FTZ R3, R2, c[0x0][0x1ec] ;  /* 0x00007b0002037a20 */ /* 0x000fc80000410000 */
[----:B------:R-:W-:-:S04]  /*23a0*/  FMUL.FTZ R76, R144, R3 ;  /* 0x00000003904c7220 */ /* 0x000fc80000410000 */
[----:B------:R-:W-:Y:S02]  /*23b0*/  @P0 FADD.FTZ R76, R28, R76 ;  /* 0x0000004c1c4c0221 */ /* 0x000fe40000010000 */
.L_x_22402:
[----:B0-----:R-:W-:Y:S05]  /*23c0*/  BSYNC B0 ;  /* 0x0000000000007941 */ /* 0x001fea0003800000 */
.L_x_22401:
[----:B------:R-:W-:Y:S01]  /*23d0*/  BSSY B0, `(.L_x_22403) ;  /* 0x0000006000007945 */ /* 0x000fe20003800000 */
[----:B------:R-:W-:Y:S05]  /*23e0*/  @!P6 BRA `(.L_x_22404) ;  /* 0x000000400000e947 */ /* 0x000fea0003800000 */
[----:B-----5:R-:W-:-:S05]  /*23f0*/  HADD2.F32 R2, -RZ, R36.H1_H1 ;  /* 0x30000024ff027230 */ /* 0x020fca0000004100 */
[----:B------:R-:W-:-:S04]  /*2400*/  FMUL.FTZ R2, R2, c[0x0][0x1ec] ;  /* 0x00007b0002027a20 */ /* 0x000fc80000410000 */
[----:B------:R-:W-:-:S04]  /*2410*/  FMUL.FTZ R77, R145, R2 ;  /* 0x00000002914d7220 */ /* 0x000fc80000410000 */
[----:B------:R-:W-:Y:S02]  /*2420*/  @P0 FADD.FTZ R77, R29, R77 ;  /* 0x0000004d1d4d0221 */ /* 0x000fe40000010000 */
.L_x_22404:
[----:B------:R-:W-:Y:S05]  /*2430*/  BSYNC B0 ;  /* 0x0000000000007941 */ /* 0x000fea0003800000 */
.L_x_22403:
[----:B------:R-:W-:Y:S01]  /*2440*/  BSSY B0, `(.L_x_22405) ;  /* 0x0000006000007945 */ /* 0x000fe20003800000 */
[----:B------:R-:W-:Y:S05]  /*2450*/  @!P6 BRA `(.L_x_22406) ;  /* 0x000000400000e947 */ /* 0x000fea0003800000 */
[----:B-----5:R-:W-:-:S05]  /*2460*/  HADD2.F32 R2, -RZ, R37.H0_H0 ;  /* 0x20000025ff027230 */ /* 0x020fca0000004100 */
[----:B------:R-:W-:-:S04]  /*2470*/  FMUL.FTZ R3, R2, c[0x0][0x1ec] ;  /* 0x00007b0002037a20 */ /* 0x000fc80000410000 */
[----:B------:R-:W-:-:S04]  /*2480*/  FMUL.FTZ R78, R146, R3 ;  /* 0x00000003924e7220 */ /* 0x000fc80000410000 */
[----:B------:R-:W-:Y:S02]  /*2490*/  @P0 FADD.FTZ R78, R30, R78 ;  /* 0x0000004e1e4e0221 */ /* 0x000fe40000010000 */
.L_x_22406:
[----:B------:R-:W-:Y:S05]  /*24a0*/  BSYNC B0 ;  /* 0x0000000000007941 */ /* 0x000fea0003800000 */
.L_x_22405:
[----:B------:R-:W-:Y:S01]  /*24b0*/  BSSY B0, `(.L_x_22407) ;  /* 0x0000006000007945 */ /* 0x000fe20003800000 */
[----:B------:R-:W-:Y:S05]  /*24c0*/  @!P6 BRA `(.L_x_22408) ;  /* 0x000000400000e947 */ /* 0x000fea0003800000 */
[----:B-----5:R-:W-:-:S05]  /*24d0*/  HADD2.F32 R2, -RZ, R37.H1_H1 ;  /* 0x30000025ff027230 */ /* 0x020fca0000004100 */
[----:B------:R-:W-:-:S04]  /*24e0*/  FMUL.FTZ R2, R2, c[0x0][0x1ec] ;  /* 0x00007b0002027a20 */ /* 0x000fc80000410000 */
[----:B------:R-:W-:-:S04]  /*24f0*/  FMUL.FTZ R79, R147, R2 ;  /* 0x00000002934f7220 */ /* 0x000fc80000410000 */
[----:B------:R-:W-:Y:S02]  /*2500*/  @P0 FADD.FTZ R79, R31, R79 ;  /* 0x0000004f1f4f0221 */ /* 0x000fe40000010000 */
.L_x_22408:
[----:B------:R-:W-:Y:S05]  /*2510*/  BSYNC B0 ;  /* 0x0000000000007941 */ /* 0x000fea0003800000 */
.L_x_22407:
[----:B------:R-:W-:Y:S01]  /*2520*/  BSSY B0, `(.L_x_22409) ;  /* 0x0000006000007945 */ /* 0x000fe20003800000 */
[----:B------:R-:W-:Y:S05]  /*2530*/  @!P6 BRA `(.L_x_22410) ;  /* 0x000000400000e947 */ /* 0x000fea0003800000 */
[----:B-----5:R-:W-:-:S05]  /*2540*/  HADD2.F32 R2, -RZ, R38.H0_H0 ;  /* 0x20000026ff027230 */ /* 0x020fca0000004100 */
[----:B------:R-:W-:-:S04]  /*2550*/  FMUL.FTZ R3, R2, c[0x0][0x1ec] ;  /* 0x00007b0002037a20 */ /* 0x000fc80000410000 */
[----:B------:R-:W-:-:S04]  /*2560*/  FMUL.FTZ R72, R148, R3 ;  /* 0x0000000394487220 */ /* 0x000fc80000410000 */
[----:B------:R-:W-:Y:S02]  /*2570*/  @P0 FADD.FTZ R72, R32, R72 ;  /* 0x0000004820480221 */ /* 0x000fe40000010000 */
.L_x_22410:
[----:B------:R-:W-:Y:S05]  /*2580*/  BSYNC B0 ;  /* 0x0000000000007941 */ /* 0x000fea0003800000 */
.L_x_22409:
[----:B------:R-:W-:Y:S01]  /*2590*/  BSSY B0, `(.L_x_22411) ;  /* 0x0000006000007945 */ /* 0x000fe20003800000 */
[----:B------:R-:W-:Y:S05]  /*25a0*/  @!P6 BRA `(.L_x_22412) ;  /* 0x000000400000e947 */ /* 0x000fea0003800000 */
[----:B-----5:R-:W-:-:S05]  /*25b0*/  HADD2.F32 R2, -RZ, R38.H1_H1 ;  /* 0x30000026ff027230 */ /* 0x020fca0000004100 */
[----:B------:R-:W-:-:S04]  /*25c0*/  FMUL.FTZ R2, R2, c[0x0][0x1ec] ;  /* 0x00007b0002027a20 */ /* 0x000fc80000410000 */
[----:B------:R-:W-:-:S04]  /*25d0*/  FMUL.FTZ R73, R149, R2 ;  /* 0x0000000295497220 */ /* 0x000fc80000410000 */
[----:B------:R-:W-:Y:S02]  /*25e0*/  @P0 FADD.FTZ R73, R33, R73 ;  /* 0x0000004921490221 */ /* 0x000fe40000010000 */
.L_x_22412:
[----:B------:R-:W-:Y:S05]  /*25f0*/  BSYNC B0 ;  /* 0x0000000000007941 */ /* 0x000fea0003800000 */
.L_x_22411:
[----:B------:R-:W-:Y:S01]  /*2600*/  BSSY B0, `(.L_x_22413) ;  /* 0x0000006000007945 */ /* 0x000fe20003800000 */
[----:B------:R-:W-:Y:S05]  /*2610*/  @!P6 BRA `(.L_x_22414) ;  /* 0x000000400000e947 */ /* 0x000fea0003800000 */
[----:B-----5:R-:W-:-:S05]  /*2620*/  HADD2.F32 R2, -RZ, R39.H0_H0 ;  /* 0x20000027ff027230 */ /* 0x020fca0000004100 */
[----:B------:R-:W-:-:S04]  /*2630*/  FMUL.FTZ R3, R2, c[0x0][0x1ec] ;  /* 0x00007b0002037a20 */ /* 0x000fc80000410000 */
[----:B------:R-:W-:-:S04]  /*2640*/  FMUL.FTZ R74, R150, R3 ;  /* 0x00000003964a7220 */ /* 0x000fc80000410000 */
[----:B------:R-:W-:Y:S02]  /*2650*/  @P0 FADD.FTZ R74, R34, R74 ;  /* 0x0000004a224a0221 */ /* 0x000fe40000010000 */
.L_x_22414:
[----:B------:R-:W-:Y:S05]  /*2660*/  BSYNC B0 ;  /* 0x0000000000007941 */ /* 0x000fea0003800000 */
.L_x_22413:
[----:B------:R-:W-:Y:S01]  /*2670*/  BSSY B0, `(.L_x_22415) ;  /* 0x0000006000007945 */ /* 0x000fe20003800000 */
[----:B------:R-:W-:Y:S05]  /*2680*/  @!P6 BRA `(.L_x_22416) ;  /* 0x000000400000e947 */ /* 0x000fea0003800000 */
[----:B-----5:R-:W-:-:S05]  /*2690*/  HADD2.F32 R2, -RZ, R39.H1_H1 ;  /* 0x30000027ff027230 */ /* 0x020fca0000004100 */
[----:B------:R-:W-:-:S04]  /*26a0*/  FMUL.FTZ R2, R2, c[0x0][0x1ec] ;  /* 0x00007b0002027a20 */ /* 0x000fc80000410000 */
[----:B------:R-:W-:-:S04]  /*26b0*/  FMUL.FTZ R75, R151, R2 ;  /* 0x00000002974b7220 */ /* 0x000fc80000410000 */
[----:B------:R-:W-:Y:S02]  /*26c0*/  @P0 FADD.FTZ R75, R35, R75 ;  /* 0x0000004b234b0221 */ /* 0x000fe40000010000 */
.L_x_22416:
[----:B------:R-:W-:Y:S05]  /*26d0*/  BSYNC B0 ;  /* 0x0000000000007941 */ /* 0x000fea0003800000 */
.L_x_22415:
        /* <DEDUP_REMOVED lines=47> */
.L_x_22423:
        /* <DEDUP_REMOVED lines=100> */
.L_x_22424:
        /* <DEDUP_REMOVED lines=33> */
[C---:B------:R-:W-:Y:S01]  /*3220*/  FADD.FTZ R180, -R21.reuse, R49 ;  /* 0x0000003115b47221 */ /* 0x040fe20000010100 */
[----:B------:R-:W-:Y:S01]  /*3230*/  HADD2.F32 R49, -RZ, R19.H1_H1 ;  /* 0x30000013ff317230 */ /* 0x000fe20000004100 */
[C---:B------:R-:W-:Y:S02]  /*3240*/  FADD.FTZ R50, -R21.reuse, R50 ;  /* 0x0000003215327221 */ /* 0x040fe40000010100 */
[C---:B------:R-:W-:Y:S02]  /*3250*/  FADD.FTZ R182, -R21.reuse, R51 ;  /* 0x0000003315b67221 */ /* 0x040fe40000010100 */
[C---:B------:R-:W-:Y:S02]  /*3260*/  FADD.FTZ R60, -R21.reuse, R60 ;  /* 0x0000003c153c7221 */ /* 0x040fe40000010100 */
[C---:B------:R-:W-:Y:S01]  /*3270*/  FADD.FTZ R184, -R21.reuse, R61 ;  /* 0x0000003d15b87221 */ /* 0x040fe20000010100 */
[----:B------:R-:W-:Y:S01]  /*3280*/  HFMA2.MMA R61, -RZ, RZ, 0, 9.5367431640625e-07 ;  /* 0x00000010ff3d7435 */ /* 0x000fe200000001ff */
        /* <DEDUP_REMOVED lines=65> */
[----:B------:R-:W-:Y:S02]  /*36a0*/  IMAD R24, R24, c[0x0][0x168], RZ ;  /* 0x00005a0018187a24 */ /* 0x000fe400078e02ff */
[----:B------:R-:W-:Y:S02]  /*36b0*/  FFMA.FTZ R42, R42, R3, R113 ;  /* 0x000000032a2a7223 */ /* 0x000fe40000010071 */
[----:B------:R-:W-:Y:S01]  /*36c0*/  FFMA.FTZ R25, R21, R25, R112 ;  /* 0x0000001915197223 */ /* 0x000fe20000010070 */
[----:B------:R-:W-:Y:S01]  /*36d0*/  SHF.R.S32.HI R3, RZ, 0x1f, R24 ;  /* 0x0000001fff037819 */ /* 0x000fe20000011418 */
[----:B------:R-:W-:Y:S01]  /*36e0*/  HADD2.F32 R21, -RZ, R15.H1_H1 ;  /* 0x3000000fff157230 */ /* 0x000fe20000004100 */
[----:B------:R-:W-:Y:S01]  /*36f0*/  FFMA.FTZ R2, R44, R2, R119 ;  /* 0x000000022c027223 */ /* 0x000fe20000010077 */
[----:B------:R-:W-:Y:S01]  /*3700*/  HADD2.F32 R44, -RZ, R19.H0_H0 ;  /* 0x20000013ff2c7230 */ /* 0x000fe20000004100 */
[----:B------:R-:W-:Y:S01]  /*3710*/  LEA.HI R3, R3, R24, RZ, 0x3 ;  /* 0x0000001803037211 */ /* 0x000fe200078f18ff */
        /* <DEDUP_REMOVED lines=8> */
[--C-:B------:R-:W-:Y:S01]  /*37a0*/  HADD2.F32 R24, -RZ, R23.reuse.H0_H0 ;  /* 0x20000017ff187230 */ /* 0x100fe20000004100 */
[----:B------:R-:W-:Y:S01]  /*37b0*/  FFMA.FTZ R40, R156, R40, R115 ;  /* 0x000000289c287223 */ /* 0x000fe20000010073 */
[----:B------:R-:W-:Y:S01]  /*37c0*/  HADD2.F32 R41, -RZ, R23.H1_H1 ;  /* 0x30000017ff297230 */ /* 0x000fe20000004100 */
[----:B------:R-:W-:Y:S01]  /*37d0*/  FFMA.FTZ R21, R155, R172, R114 ;  /* 0x000000ac9b157223 */ /* 0x000fe20000010072 */
[----:B------:R-:W-:Y:S01]  /*37e0*/  LEA.HI.SX32 R3, R3, R120, 0x1d ;  /* 0x0000007803037211 */ /* 0x000fe200078feaff */
[----:B------:R-:W-:Y:S01]  /*37f0*/  FFMA.FTZ R13, R13, R12, R118 ;  /* 0x0000000c0d0d7223 */ /* 0x000fe20000010076 */
[----:B------:R-:W-:Y:S01]  /*3800*/  HADD2.F32 R12, -RZ, R15.H0_H0 ;  /* 0x2000000fff0c7230 */ /* 0x000fe20000004100 */
        /* <DEDUP_REMOVED lines=22> */
[----:B------:R-:W-:-:S02]  /*3970*/  FFMA.FTZ R20, R9, R20, R116 ;  /* 0x0000001409147223 */ /* 0x000fc40000010074 */
        /* <DEDUP_REMOVED lines=41> */
.L_x_22420:
[----:B-1----:R-:W-:Y:S05]  /*3c10*/  BSYNC B0 ;  /* 0x0000000000007941 */ /* 0x002fea0003800000 */
.L_x_22419:
[----:B0-----:R-:W-:-:S04]  /*3c20*/  MOV R3, c[0x0][0x160] ;  /* 0x0000580000037a02 */ /* 0x001fc80000000f00 */
[----:B------:R-:W-:-:S04]  /*3c30*/  LEA R152, R3, R152, 0x2 ;  /* 0x0000009803987211 */ /* 0x000fc800078e10ff */
[----:B------:R-:W-:-:S13]  /*3c40*/  ISETP.GE.AND P0, PT, R152, c[0x0][0x164], PT ;  /* 0x0000590098007a0c */ /* 0x000fda0003f06270 */
[----:B-----5:R-:W-:Y:S01]  /*3c50*/  @P0 CALL.REL.NOINC `(.L_x_22421) ;  /* 0x0000001000000944 */ /* 0x020fe20003c00000 */
[----:B------:R-:W-:Y:S05]  /*3c60*/  BRA `(.L_x_22422) ;  /* 0xffffcca000007947 */ /* 0x000fea000383ffff */
.L_x_22421:
[----:B------:R-:W-:Y:S05]  /*3c70*/  EXIT ;  /* 0x000000000000794d */ /* 0x000fea0003800000 */
.L_x_22417:
[----:B------:R-:W-:Y:S01]  /*3c80*/  HFMA2.MMA R177, -RZ, RZ, 0, 5.9604644775390625e-08 ;  /* 0x00000001ffb17435 */ /* 0x000fe200000001ff */
[----:B------:R-:W-:Y:S02]  /*3c90*/  MOV R20, 0x1f ;  /* 0x0000001f00147802 */ /* 0x000fe40000000f00 */
[----:B------:R-:W-:Y:S02]  /*3ca0*/  MOV R25, 0xffffffff ;  /* 0xffffffff00197802 */ /* 0x000fe40000000f00 */
[----:B0-----:R-:W-:Y:S02]  /*3cb0*/  MOV R2, 0x3cd0 ;  /* 0x00003cd000027802 */ /* 0x001fe40000000f00 */
[----:B-----5:R-:W-:Y:S05]  /*3cc0*/  CALL.REL.NOINC `($__internal_103_$__cuda_sm70_shflsync_bfly_p) ;  /* 0x000008a000007944 */ /* 0x020fea0003c00000 */
[----:B-1----:R-:W-:Y:S01]  /*3cd0*/  MOV R2, R177 ;  /* 0x000000b100027202 */ /* 0x002fe20000000f00 */
[----:B0-----:R-:W-:Y:S05]  /*3ce0*/  BRA `(.L_x_22423) ;  /* 0xffffece000007947 */ /* 0x001fea000383ffff */
.L_x_22418:
[----:B------:R-:W-:Y:S01]  /*3cf0*/  HFMA2.MMA R177, -RZ, RZ, 0, 1.1920928955078125e-07 ;  /* 0x00000002ffb17435 */ /* 0x000fe200000001ff */
[----:B0-----:R-:W-:Y:S02]  /*3d00*/  MOV R12, R172 ;  /* 0x000000ac000c7202 */ /* 0x001fe40000000f00 */
[----:B------:R-:W-:Y:S02]  /*3d10*/  MOV R20, 0x1f ;  /* 0x0000001f00147802 */ /* 0x000fe40000000f00 */
[----:B------:R-:W-:-:S02]  /*3d20*/  MOV R25, 0xffffffff ;  /* 0xffffffff00197802 */ /* 0x000fc40000000f00 */
[----:B------:R-:W-:Y:S02]  /*3d30*/  MOV R2, 0x3d50 ;  /* 0x00003d5000027802 */ /* 0x000fe40000000f00 */
[----:B-----5:R-:W-:Y:S05]  /*3d40*/  CALL.REL.NOINC `($__internal_103_$__cuda_sm70_shflsync_bfly_p) ;  /* 0x0000082000007944 */ /* 0x020fea0003c00000 */
[----:B01----:R-:W-:Y:S01]  /*3d50*/  FADD.FTZ R12, R172, R177 ;  /* 0x000000b1ac0c7221 */ /* 0x003fe20000010000 */
[----:B------:R-:W-:Y:S01]  /*3d60*/  HFMA2.MMA R177, -RZ, RZ, 0, 2.384185791015625e-07 ;  /* 0x00000004ffb17435 */ /* 0x000fe200000001ff */
[----:B------:R-:W-:Y:S02]  /*3d70*/  MOV R20, 0x1f ;  /* 0x0000001f00147802 */ /* 0x000fe40000000f00 */
[----:B------:R-:W-:Y:S02]  /*3d80*/  MOV R25, 0xffffffff ;  /* 0xffffffff00197802 */ /* 0x000fe40000000f00 */
[----:B------:R-:W-:Y:S02]  /*3d90*/  MOV R2, 0x3db0 ;  /* 0x00003db000027802 */ /* 0x000fe40000000f00 */
[----:B------:R-:W-:Y:S05]  /*3da0*/  CALL.REL.NOINC `($__internal_103_$__cuda_sm70_shflsync_bfly_p) ;  /* 0x000007c000007944 */ /* 0x000fea0003c00000 */
[----:B01----:R-:W-:Y:S01]  /*3db0*/  FADD.FTZ R12, R12, R177 ;  /* 0x000000b10c0c7221 */ /* 0x003fe20000010000 */
[----:B------:R-:W-:Y:S01]  /*3dc0*/  HFMA2.MMA R177, -RZ, RZ, 0, 4.76837158203125e-07 ;  /* 0x00000008ffb17435 */ /* 0x000fe200000001ff */
[----:B------:R-:W-:Y:S02]  /*3dd0*/  MOV R20, 0x1f ;  /* 0x0000001f00147802 */ /* 0x000fe40000000f00 */
[----:B------:R-:W-:-:S02]  /*3de0*/  MOV R25, 0xffffffff ;  /* 0xffffffff00197802 */ /* 0x000fc40000000f00 */
[----:B------:R-:W-:Y:S02]  /*3df0*/  MOV R2, 0x3e10 ;  /* 0x00003e1000027802 */ /* 0x000fe40000000f00 */
[----:B------:R-:W-:Y:S05]  /*3e00*/  CALL.REL.NOINC `($__internal_103_$__cuda_sm70_shflsync_bfly_p) ;  /* 0x0000076000007944 */ /* 0x000fea0003c00000 */
[----:B01----:R-:W-:Y:S01]  /*3e10*/  FADD.FTZ R12, R12, R177 ;  /* 0x000000b10c0c7221 */ /* 0x003fe20000010000 */
[----:B------:R-:W-:Y:S01]  /*3e20*/  HFMA2.MMA R177, -RZ, RZ, 0, 9.5367431640625e-07 ;  /* 0x00000010ffb17435 */ /* 0x000fe200000001ff */
[----:B------:R-:W-:Y:S02]  /*3e30*/  MOV R20, 0x1f ;  /* 0x0000001f00147802 */ /* 0x000fe40000000f00 */
[----:B------:R-:W-:Y:S02]  /*3e40*/  MOV R25, 0xffffffff ;  /* 0xffffffff00197802 */ /* 0x000fe40000000f00 */
[----:B------:R-:W-:Y:S02]  /*3e50*/  MOV R2, 0x3e70 ;  /* 0x00003e7000027802 */ /* 0x000fe40000000f00 */
[----:B------:R-:W-:Y:S05]  /*3e60*/  CALL.REL.NOINC `($__internal_103_$__cuda_sm70_shflsync_bfly_p) ;  /* 0x0000070000007944 */ /* 0x000fea0003c00000 */
        /* <DEDUP_REMOVED lines=86> */
[----:B------:R-:W-:Y:S05]  /*43d0*/  CALL.REL.NOINC `($__internal_103_$__cuda_sm70_shflsync_bfly_p) ;  /* 0x0000019000007944 */ /* 0x000fea0003c00000 */
[----:B01----:R-:W-:Y:S01]  /*43e0*/  FADD.FTZ R12, R12, R177 ;  /* 0x000000b10c0c7221 */ /* 0x003fe20000010000 */
[----:B------:R-:W-:Y:S01]  /*43f0*/  HFMA2.MMA R177, -RZ, RZ, 0, 1.1920928955078125e-07 ;  /* 0x00000002ffb17435 */ /* 0x000fe200000001ff */
[----:B------:R-:W-:Y:S02]  /*4400*/  MOV R20, 0x1f ;  /* 0x0000001f00147802 */ /* 0x000fe40000000f00 */
[----:B------:R-:W-:Y:S02]  /*4410*/  MOV R25, 0xffffffff ;  /* 0xffffffff00197802 */ /* 0x000fe40000000f00 */
[----:B------:R-:W-:Y:S02]  /*4420*/  MOV R2, 0x4440 ;  /* 0x0000444000027802 */ /* 0x000fe40000000f00 */
[----:B------:R-:W-:Y:S05]  /*4430*/  CALL.REL.NOINC `($__internal_103_$__cuda_sm70_shflsync_bfly_p) ;  /* 0x0000013000007944 */ /* 0x000fea0003c00000 */
[----:B01----:R-:W-:Y:S01]  /*4440*/  FADD.FTZ R12, R12, R177 ;  /* 0x000000b10c0c7221 */ /* 0x003fe20000010000 */
[----:B------:R-:W-:Y:S01]  /*4450*/  HFMA2.MMA R177, -RZ, RZ, 0, 2.384185791015625e-07 ;  /* 0x00000004ffb17435 */ /* 0x000fe200000001ff */
[----:B------:R-:W-:Y:S02]  /*4460*/  MOV R20, 0x1f ;  /* 0x0000001f00147802 */ /* 0x000fe40000000f00 */
[----:B------:R-:W-:-:S02]  /*4470*/  MOV R25, 0xffffffff ;  /* 0xffffffff00197802 */ /* 0x000fc40000000f00 */
[----:B------:R-:W-:Y:S02]  /*4480*/  MOV R2, 0x44a0 ;  /* 0x000044a000027802 */ /* 0x000fe40000000f00 */
[----:B------:R-:W-:Y:S05]  /*4490*/  CALL.REL.NOINC `($__internal_103_$__cuda_sm70_shflsync_bfly_p) ;  /* 0x000000d000007944 */ /* 0x000fea0003c00000 */
[----:B01----:R-:W-:Y:S01]  /*44a0*/  FADD.FTZ R12, R12, R177 ;  /* 0x000000b10c0c7221 */ /* 0x003fe20000010000 */
[----:B------:R-:W-:Y:S01]  /*44b0*/  HFMA2.MMA R177, -RZ, RZ, 0, 4.76837158203125e-07 ;  /* 0x00000008ffb17435 */ /* 0x000fe200000001ff */
[----:B------:R-:W-:Y:S02]  /*44c0*/  MOV R20, 0x1f ;  /* 0x0000001f00147802 */ /* 0x000fe40000000f00 */
[----:B------:R-:W-:Y:S02]  /*44d0*/  MOV R25, 0xffffffff ;  /* 0xffffffff00197802 */ /* 0x000fe40000000f00 */
[----:B------:R-:W-:Y:S02]  /*44e0*/  MOV R2, 0x4500 ;  /* 0x0000450000027802 */ /* 0x000fe40000000f00 */
[----:B------:R-:W-:Y:S05]  /*44f0*/  CALL.REL.NOINC `($__internal_103_$__cuda_sm70_shflsync_bfly_p) ;  /* 0x0000007000007944 */ /* 0x000fea0003c00000 */
[----:B01----:R-:W-:Y:S01]  /*4500*/  FADD.FTZ R12, R12, R177 ;  /* 0x000000b10c0c7221 */ /* 0x003fe20000010000 */
[----:B------:R-:W-:Y:S01]  /*4510*/  HFMA2.MMA R177, -RZ, RZ, 0, 9.5367431640625e-07 ;  /* 0x00000010ffb17435 */ /* 0x000fe200000001ff */
[----:B------:R-:W-:Y:S02]  /*4520*/  MOV R20, 0x1f ;  /* 0x0000001f00147802 */ /* 0x000fe40000000f00 */
[----:B------:R-:W-:-:S02]  /*4530*/  MOV R25, 0xffffffff ;  /* 0xffffffff00197802 */ /* 0x000fc40000000f00 */
[----:B------:R-:W-:Y:S02]  /*4540*/  MOV R2, 0x4560 ;  /* 0x0000456000027802 */ /* 0x000fe40000000f00 */
[----:B------:R-:W-:Y:S05]  /*4550*/  CALL.REL.NOINC `($__internal_103_$__cuda_sm70_shflsync_bfly_p) ;  /* 0x0000001000007944 */ /* 0x000fea0003c00000 */
[----:B01----:R-:W-:Y:S05]  /*4560*/  BRA `(.L_x_22424) ;  /* 0xffffeaa000007947 */ /* 0x003fea000383ffff */
        .weak           $__internal_103_$__cuda_sm70_shflsync_bfly_p
        .type           $__internal_103_$__cuda_sm70_shflsync_bfly_p,@function
        .size           $__internal_103_$__cuda_sm70_shflsync_bfly_p,(.L_x_36191 - $__internal_103_$__cuda_sm70_shflsync_bfly_p)
$__internal_103_$__cuda_sm70_shflsync_bfly_p:
[----:B------:R-:W-:Y:S01]  /*4570*/  HFMA2.MMA R3, -RZ, RZ, 0, 0 ;  /* 0x00000000ff037435 */ /* 0x000fe200000001ff */
[----:B------:R-:W-:Y:S04]  /*4580*/  WARPSYNC R25 ;  /* 0x0000001900007348 */ /* 0x000fe80003800000 */
[----:B------:R0:W1:Y:S01]  /*4590*/  SHFL.BFLY PT, R177, R12, R177, R20 ;  /* 0x0c0000b10cb17389 */ /* 0x00006200000e0014 */
[----:B------:R-:W-:Y:S05]  /*45a0*/  RET.REL.NODEC R2 `(_ZN10layer_norm13ln_fwd_kernelINS_13Kernel_traitsI6__halfS2_fS2_fjLj1280ELj1ELj4ELj1ELj16ENS_18Kernel_traits_baseILj1280ES2_S2_fS2_fjLj128EEEEELb0ELb1ELb1ELb1EEEvNS_9FwdParamsE) ;  /* 0xffffba5002007950 */ /* 0x000fea0003c3ffff */
.L_x_22425:
        /* <DEDUP_REMOVED lines=13> */
.L_x_36191:


//--------------------- .text._ZN10layer_norm13ln_fwd_kernelINS_13Kernel_traitsI6__halfS2_fS2_fjLj1280ELj1ELj4ELj1ELj16ENS_18Kernel_traits_baseILj1280ES2_S2_fS2_fjLj128EEEEELb1ELb0ELb0ELb0EEEvNS_9FwdParamsE --------------------------
	.section	.text._ZN10layer_norm13ln_fwd_kernelINS_13Kernel_traitsI6__halfS2_fS2_fjLj1280ELj1ELj4ELj1ELj16ENS_18Kernel_traits_baseILj1280ES2_S2_fS2_fjLj128EEEEELb1ELb0ELb0ELb0EEEvNS_9FwdParamsE,"ax",@progbits
	.sectioninfo	@"SHI_REGISTERS=161"
	.align	128
        .global         _ZN10layer_norm13ln_fwd_kernelINS_13Kernel_traitsI6__halfS2_fS2_fjLj1280ELj1ELj4ELj1ELj16ENS_18Kernel_traits_baseILj1280ES2_S2_fS2_fjLj128EEEEELb1ELb0ELb0ELb0EEEvNS_9FwdParamsE
        .type           _ZN10layer_norm13ln_fwd_kernelINS_13Kernel_traitsI6__halfS2_fS2_fjLj1280ELj1ELj4ELj1ELj16ENS_18Kernel_traits_baseILj1280ES2_S2_fS2_fjLj128EEEEELb1ELb0ELb0ELb0EEEvNS_9FwdParamsE,@function
        .size           _ZN10layer_norm13ln_fwd_kernelINS_13Kernel_traitsI6__halfS2_fS2_fjLj1280ELj1ELj4ELj1ELj16ENS_18Kernel_traits_baseILj1280ES2_S2_fS2_fjLj128EEEEELb1ELb0ELb0ELb0EEEvNS_9FwdParamsE,(.L_x_36192 - _ZN10layer_norm13ln_fwd_kernelINS_13Kernel_traitsI6__halfS2_fS2_fjLj1280ELj1ELj4ELj1ELj16ENS_18Kernel_traits_baseILj1280ES2_S2_fS2_fjLj128EEEEELb1ELb0ELb0ELb0EEEvNS_9FwdParamsE)
        .other          _ZN10layer_norm13ln_fwd_kernelINS_13Kernel_traitsI6__halfS2_fS2_fjLj1280ELj1ELj4ELj1ELj16ENS_18Kernel_traits_baseILj1280ES2_S2_fS2_fjLj128EEEEELb1ELb0ELb0ELb0EEEvNS_9FwdParamsE,@"STO_CUDA_ENTRY STV_DEFAULT"
_ZN10layer_norm13ln_fwd_kernelINS_13Kernel_traitsI6__halfS2_fS2_fjLj1280ELj1ELj4ELj1ELj16ENS_18Kernel_traits_baseILj1280ES2_S2_fS2_fjLj128EEEEELb1ELb0ELb0ELb0EEEvNS_9FwdParamsE:
.text._ZN10layer_norm13ln_fwd_kernelINS_13Kernel_traitsI6__halfS2_fS2_fjLj1280ELj1ELj4ELj1ELj16ENS_18Kernel_traits_baseILj1280ES2_S2_fS2_fjLj128EEEEELb1ELb0ELb0ELb0EEEvNS_9FwdParamsE:
        /* <DEDUP_REMOVED lines=21> */
[----:B------:R-:W-:-:S03]  /*0150*/  IMAD.WIDE.U32 R6, R82, -0x326172a9, RZ ;  /* 0xcd9e8d5752067825 */ /* 0x000fc600078e00ff */
[----:B------:R-:W-:Y:S01]  /*0160*/  LEA R26, R11, R26, 0x2 ;  /* 0x0000001a0b1a7211 */ /* 0x000fe200078e10ff */
        /* <DEDUP_REMOVED lines=87> */
.L_x_22427:
[----:B0-----:R-:W-:Y:S05]  /*06e0*/  BSYNC B0 ;  /* 0x0000000000007941 */ /* 0x001fea0003800000 */
.L_x_22426:
        /* <DEDUP_REMOVED lines=13> */
.L_x_22429:
[----:B0-----:R-:W-:Y:S05]  /*07c0*/  BSYNC B0 ;  /* 0x0000000000007941 */ /* 0x001fea0003800000 */
.L_x_22428:
        /* <DEDUP_REMOVED lines=13> */
.L_x_22431:
[----:B0-----:R-:W-:Y:S05]  /*08a0*/  BSYNC B0 ;  /* 0x0000000000007941 */ /* 0x001fea0003800000 */
.L_x_22430:
        /* <DEDUP_REMOVED lines=13> */
.L_x_22433:
[----:B0-----:R-:W-:Y:S05]  /*0980*/  BSYNC B0 ;  /* 0x0000000000007941 */ /* 0x001fea0003800000 */
.L_x_22432:
        /* <DEDUP_REMOVED lines=12> */
.L_x_22435:
[----:B0-----:R-:W-:Y:S05]  /*0a50*/  BSYNC B0 ;  /* 0x0000000000007941 */ /* 0x001fea0003800000 */
.L_x_22434:
[----:B------:R-:W-:Y:S02]  /*0a60*/  ISETP.GE.AND P0, PT, R26, c[0x0][0x164], PT ;  /* 0x000059001a007a0c */ /* 0x000fe40003f06270 */
[----:B------:R-:W-:Y:S02]  /*0a70*/  LOP3.LUT R144, R15, UR23, R8, 0x96, !PT ;  /* 0x000000170f907c12 */ /* 0x000fe4000f8e9608 */
[----:B------:R-:W-:-:S09]  /*0a80*/  LOP3.LUT R146, R13, UR24, R2, 0x96, !PT ;  /* 0x000000180d927c12 */ /* 0x000fd2000f8e9602 */
[----:B------:R-:W-:Y:S05]  /*0a90*/  @P0 EXIT ;  /* 0x000000000000094d */ /* 0x000fea0003800000 */
[--C-:B-----5:R-:W-:Y:S01]  /*0aa0*/  HADD2.F32 R124, -RZ, R29.reuse.H0_H0 ;  /* 0x2000001dff7c7230 */ /* 0x120fe20000004100 */
[----:B------:R-:W-:Y:S01]  /*0ab0*/  IMAD R141, R141, -0x2daee0ad, RZ ;  /* 0xd2511f538d8d7824 */ /* 0x000fe200078e02ff */
[----:B------:R-:W-:Y:S01]  /*0ac0*/  HADD2.F32 R127, -RZ, R29.H1_H1 ;  /* 0x3000001dff7f7230 */ /* 0x000fe20000004100 */
[----:B------:R-:W-:Y:S01]  /*0ad0*/  IMAD R29, R61, -0x326172a9, RZ ;  /* 0xcd9e8d573d1d7824 */ /* 0x000fe200078e02ff */
[--C-:B------:R-:W-:Y:S01]  /*0ae0*/  HADD2.F32 R24, -RZ, R16.reuse.H0_H0 ;  /* 0x20000010ff187230 */ /* 0x100fe20000004100 */
[----:B------:R-:W-:Y:S01]  /*0af0*/  IMAD.HI.U32 R140, R146, -0x326172a9, RZ ;  /* 0xcd9e8d57928c7827 */ /* 0x000fe200078e00ff */
[----:B------:R-:W-:Y:S01]  /*0b00*/  HADD2.F32 R25, -RZ, R16.H1_H1 ;  /* 0x30000010ff197230 */ /* 0x000fe20000004100 */
[----:B------:R-:W-:Y:S01]  /*0b10*/  BSSY B0, `(.L_x_22436) ;  /* 0x0000f7f000007945 */ /* 0x000fe20003800000 */
[--C-:B------:R-:W-:Y:S01]  /*0b20*/  HADD2.F32 R22, -RZ, R17.reuse.H0_H0 ;  /* 0x20000011ff167230 */ /* 0x100fe20000004100 */
[----:B------:R-:W-:Y:S01]  /*0b30*/  IMAD.WIDE.U32 R144, R144, -0x2daee0ad, RZ ;  /* 0xd2511f5390907825 */ /* 0x000fe200078e00ff */
[----:B------:R-:W-:Y:S01]  /*0b40*/  HADD2.F32 R23, -RZ, R17.H1_H1 ;  /* 0x30000011ff177230 */ /* 0x000fe20000004100 */
[----:B------:R-:W-:Y:S01]  /*0b50*/  LOP3.LUT R140, R140, UR25, R29, 0x96, !PT ;  /* 0x000000198c8c7c12 */ /* 0x000fe2000f8e961d */
[--C-:B------:R-:W-:Y:S01]  /*0b60*/  HADD2.F32 R20, -RZ, R18.reuse.H0_H0 ;  /* 0x20000012ff147230 */ /* 0x100fe20000004100 */
[----:B------:R-:W-:Y:S01]  /*0b70*/  LOP3.LUT R143, R60, 0x3, RZ, 0xc0, !PT ;  /* 0x000000033c8f7812 */ /* 0x000fe200078ec0ff */
[----:B------:R-:W-:Y:S01]  /*0b80*/  HADD2.F32 R21, -RZ, R18.H1_H1 ;  /* 0x30000012ff157230 */ /* 0x000fe20000004100 */
[----:B------:R-:W-:Y:S01]  /*0b90*/  LOP3.LUT R141, R145, UR26, R141, 0x96, !PT ;  /* 0x0000001a918d7c12 */ /* 0x000fe2000f8e968d */
[----:B------:R-:W-:Y:S01]  /*0ba0*/  HADD2.F32 R18, -RZ, R19.H0_H0 ;  /* 0x20000013ff127230 */ /* 0x000fe20000004100 */
[----:B------:R-:W-:Y:S01]  /*0bb0*/  IMAD R146, R146, -0x326172a9, RZ ;  /* 0xcd9e8d5792927824 */ /* 0x000fe200078e02ff */
[--C-:B------:R-:W-:Y:S01]  /*0bc0*/  HADD2.F32 R17, -RZ, R4.reuse.H0_H0 ;  /* 0x20000004ff117230 */ /* 0x100fe20000004100 */
[----:B------:R-:W-:Y:S01]  /*0bd0*/  IMAD.MOV.U32 R142, RZ, RZ, RZ ;  /* 0x000000ffff8e7224 */ /* 0x000fe200078e00ff */
        /* <DEDUP_REMOVED lines=71> */
.L_x_22740:
        /* <DEDUP_REMOVED lines=15> */
[----:B--2---:R-:W-:Y:S01]  /*1140*/  @P0 HADD2.F32 R76, -RZ, R148.H0_H0 ;  /* 0x20000094ff4c0230 */ /* 0x004fe20000004100 */
        /* <DEDUP_REMOVED lines=22> */
.L_x_22440:
[----:B0-----:R-:W-:Y:S02]  /*12b0*/  IMAD.MOV.U32 R79, RZ, RZ, R146 ;  /* 0x000000ffff4f7224 */ /* 0x001fe400078e0092 */
.L_x_22441:
[----:B------:R-:W-:Y:S05]  /*12c0*/  BSYNC B2 ;  /* 0x0000000000027941 */ /* 0x000fea0003800000 */
.L_x_22439:
        /* <DEDUP_REMOVED lines=16> */
.L_x_22445:
[----:B------:R-:W-:Y:S05]  /*13d0*/  BSYNC B3 ;  /* 0x0000000000037941 */ /* 0x000fea0003800000 */
.L_x_22444:
        /* <DEDUP_REMOVED lines=42> */
.L_x_22443:
[----:B------:R-:W-:Y:S05]  /*1680*/  BSYNC B2 ;  /* 0x0000000000027941 */ /* 0x000fea0003800000 */
.L_x_22442:
[----:B------:R-:W0:Y:S01]  /*1690*/  I2F.U32 R36, R79 ;  /* 0x0000004f00247306 */ /* 0x000e220000201000 */
[----:B------:R-:W-:Y:S01]  /*16a0*/  IMAD.MOV.U32 R77, RZ, RZ, 0x2f800000 ;  /* 0x2f800000ff4d7424 */ /* 0x000fe200078e00ff */
[----:B-----5:R-:W-:Y:S01]  /*16b0*/  HADD2.F32 R37, -RZ, R40.H0_H0 ;  /* 0x20000028ff257230 */ /* 0x020fe20000004100 */
[----:B------:R-:W-:Y:S01]  /*16c0*/  LOP3.LUT R83, R83, 0xfffffffb, RZ, 0xc0, !PT ;  /* 0xfffffffb53537812 */ /* 0x000fe200078ec0ff */
[----:B------:R-:W-:Y:S01]  /*16d0*/  BSSY B2, `(.L_x_22446) ;  /* 0x0000016000027945 */ /* 0x000fe20003800000 */
[----:B------:R-:W-:Y:S02]  /*16e0*/  ISETP.NE.U32.AND P0, PT, RZ, c[0x0][0x180], PT ;  /* 0x00006000ff007a0c */ /* 0x000fe40003f05070 */
[----:B------:R-:W-:Y:S01]  /*16f0*/  FMUL.FTZ R37, R37, R76 ;  /* 0x0000004c25257220 */ /* 0x000fe20000410000 */
[----:B------:R-:W-:Y:S02]  /*1700*/  IADD3 R39, R38, 0x1, RZ ;  /* 0x0000000126277810 */ /* 0x000fe40007ffe0ff */
[----:B------:R-:W-:Y:S01]  /*1710*/  ISETP.NE.AND.EX P0, PT, RZ, c[0x0][0x184], PT, P0 ;  /* 0x00006100ff007a0c */ /* 0x000fe20003f05300 */
[----:B------:R-:W-:-:S02]  /*1720*/  FMUL.FTZ R37, R37, c[0x0][0x1e8] ;  /* 0x00007a0025257a20 */ /* 0x000fc40000410000 */
        /* <DEDUP_REMOVED lines=15> */
.L_x_22447:
[----:B------:R-:W-:Y:S02]  /*1820*/  IMAD.MOV.U32 R79, RZ, RZ, R146 ;  /* 0x000000ffff4f7224 */ /* 0x000fe400078e0092 */
.L_x_22448:
[----:B------:R-:W-:Y:S05]  /*1830*/  BSYNC B2 ;  /* 0x0000000000027941 */ /* 0x000fea0003800000 */
.L_x_22446:
        /* <DEDUP_REMOVED lines=16> */
.L_x_22452:
[----:B------:R-:W-:Y:S05]  /*1940*/  BSYNC B3 ;  /* 0x0000000000037941 */ /* 0x000fea0003800000 */
.L_x_22451:
        /* <DEDUP_REMOVED lines=42> */
.L_x_22450:
[----:B------:R-:W-:Y:S05]  /*1bf0*/  BSYNC B2 ;  /* 0x0000000000027941 */ /* 0x000fea0003800000 */
.L_x_22449:
        /* <DEDUP_REMOVED lines=22> */
.L_x_22454:
[----:B------:R-:W-:Y:S02]  /*1d60*/  IMAD.MOV.U32 R40, RZ, RZ, R146 ;  /* 0x000000ffff287224 */ /* 0x000fe400078e0092 */
.L_x_22455:
[----:B------:R-:W-:Y:S05]  /*1d70*/  BSYNC B2 ;  /* 0x0000000000027941 */ /* 0x000fea0003800000 */
.L_x_22453:
        /* <DEDUP_REMOVED lines=16> */
.L_x_22459:
[----:B------:R-:W-:Y:S05]  /*1e80*/  BSYNC B3 ;  /* 0x0000000000037941 */ /* 0x000fea0003800000 */
.L_x_22458:
        /* <DEDUP_REMOVED lines=42> */
.L_x_22457:
[----:B------:R-:W-:Y:S05]  /*2130*/  BSYNC B2 ;  /* 0x0000000000027941 */ /* 0x000fea0003800000 */
.L_x_22456:
        /* <DEDUP_REMOVED lines=20> */
.L_x_22461:
[----:B------:R-:W-:Y:S02]  /*2280*/  IMAD.MOV.U32 R40, RZ, RZ, R146 ;  /* 0x000000ffff287224 */ /* 0x000fe400078e0092 */
.L_x_22462:
[----:B------:R-:W-:Y:S05]  /*2290*/  BSYNC B2 ;  /* 0x0000000000027941 */ /* 0x000fea0003800000 */
.L_x_22460:
        /* <DEDUP_REMOVED lines=16> */
.L_x_22466:
[----:B------:R-:W-:Y:S05]  /*23a0*/  BSYNC B3 ;  /* 0x0000000000037941 */ /* 0x000fea0003800000 */
.L_x_22465:
        /* <DEDUP_REMOVED lines=42> */
.L_x_22464:
[----:B------:R-:W-:Y:S05]  /*2650*/  BSYNC B2 ;  /* 0x0000000000027941 */ /* 0x000fea0003800000 */
.L_x_22463:
[----:B------:R-:W0:Y:S01]  /*2660*/  I2F.U32 R40, R40 ;  /* 0x0000002800287306 */ /* 0x000e220000201000 */
[----:B------:R-:W-:Y:S01]  /*2670*/  HADD2.F32 R41, -RZ, R41.H1_H1 ;  /* 0x30000029ff297230 */ /* 0x000fe20000004100 */
[----:B------:R-:W-:Y:S01]  /*2680*/  ISETP.NE.AND P3, PT, R145, 0x1, PT ;  /* 0x000000019100780c */ /* 0x000fe20003f65270 */
[----:B------:R-:W-:Y:S03]  /*2690*/  BSSY B2, `(.L_x_22467) ;  /* 0x0000012000027945 */ /* 0x000fe60003800000 */
        /* <DEDUP_REMOVED lines=16> */
.L_x_22468:
[----:B------:R-:W-:Y:S02]  /*27a0*/  IMAD.MOV.U32 R79, RZ, RZ, R146 ;  /* 0x000000ffff4f7224 */ /* 0x000fe400078e0092 */
.L_x_22469:
[----:B------:R-:W-:Y:S05]  /*27b0*/  BSYNC B2 ;  /* 0x0000000000027941 */ /* 0x000fea0003800000 */
.L_x_22467:
        /* <DEDUP_REMOVED lines=16> */
.L_x_22473:
[----:B------:R-:W-:Y:S05]  /*28c0*/  BSYNC B3 ;  /* 0x0000000000037941 */ /* 0x000fea0003800000 */
.L_x_22472:
        /* <DEDUP_REMOVED lines=42> */
.L_x_22471:
[----:B------:R-:W-:Y:S05]  /*2b70*/  BSYNC B2 ;  /* 0x0000000000027941 */ /* 0x000fea0003800000 */
.L_x_22470:
[----:B------:R-:W0:Y:S01]  /*2b80*/  I2F.U32 R40, R79 ;  /* 0x0000004f00287306 */ /* 0x000e220000201000 */
[----:B------:R-:W-:Y:S01]  /*2b90*/  HADD2.F32 R143, -RZ, R42.H0_H0 ;  /* 0x2000002aff8f7230 */ /* 0x000fe20000004100 */
        /* <DEDUP_REMOVED lines=18> */
.L_x_22475:
[----:B------:R-:W-:Y:S02]  /*2cc0*/  MOV R79, R146 ;  /* 0x00000092004f7202 */ /* 0x000fe40000000f00 */
.L_x_22476:
[----:B------:R-:W-:Y:S05]  /*2cd0*/  BSYNC B2 ;  /* 0x0000000000027941 */ /* 0x000fea0003800000 */
.L_x_22474:
        /* <DEDUP_REMOVED lines=16> */
.L_x_22480:
[----:B------:R-:W-:Y:S05]  /*2de0*/  BSYNC B3 ;  /* 0x0000000000037941 */ /* 0x000fea0003800000 */
.L_x_22479:
        /* <DEDUP_REMOVED lines=42> */
.L_x_22478:
[----:B------:R-:W-:Y:S05]  /*3090*/  BSYNC B2 ;  /* 0x0000000000027941 */ /* 0x000fea0003800000 */
.L_x_22477:
        /* <DEDUP_REMOVED lines=20> */
.L_x_22482:
[----:B------:R-:W-:Y:S02]  /*31e0*/  IMAD.MOV.U32 R79, RZ, RZ, R146 ;  /* 0x000000ffff4f7224 */ /* 0x000fe400078e0092 */
.L_x_22483:
[----:B------:R-:W-:Y:S05]  /*31f0*/  BSYNC B2 ;  /* 0x0000000000027941 */ /* 0x000fea0003800000 */
.L_x_22481:
        /* <DEDUP_REMOVED lines=16> */
.L_x_22487:
[----:B------:R-:W-:Y:S05]  /*3300*/  BSYNC B3 ;  /* 0x0000000000037941 */ /* 0x000fea0003800000 */
.L_x_22486:
        /* <DEDUP_REMOVED lines=42> */
.L_x_22485:
[----:B------:R-:W-:Y:S05]  /*35b0*/  BSYNC B2 ;  /* 0x0000000000027941 */ /* 0x000fea0003800000 */
.L_x_22484:
        /* <DEDUP_REMOVED lines=20> */
.L_x_22489:
[----:B------:R-:W-:Y:S02]  /*3700*/  IMAD.MOV.U32 R79, RZ, RZ, R146 ;  /* 0x000000ffff4f7224 */ /* 0x000fe400078e0092 */
.L_x_22490:
[----:B------:R-:W-:Y:S05]  /*3710*/  BSYNC B2 ;  /* 0x0000000000027941 */ /* 0x000fea0003800000 */
.L_x_22488:
        /* <DEDUP_REMOVED lines=18> */
.L_x_22494:
[----:B------:R-:W-:Y:S05]  /*3840*/  BSYNC B3 ;  /* 0x0000000000037941 */ /* 0x000fea0003800000 */
.L_x_22493:
        /* <DEDUP_REMOVED lines=42> */
.L_x_22492:
[----:B------:R-:W-:Y:S05]  /*3af0*/  BSYNC B2 ;  /* 0x0000000000027941 */ /* 0x000fea0003800000 */
.L_x_22491:
[----:B------:R-:W0:Y:S01]  /*3b00*/  I2F.U32 R148, R79 ;  /* 0x0000004f00947306 */ /* 0x000e220000201000 */
[----:B------:R-:W-:Y:S01]  /*3b10*/  HADD2.F32 R43, -RZ, R43.H1_H1 ;  /* 0x3000002bff2b7230 */ /* 0x000fe20000004100 */
[----:B------:R-:W-:Y:S02]  /*3b20*/  SEL R150, RZ, 0x1, P1 ;  /* 0x00000001ff967807 */ /* 0x000fe40000800000 */
[----:B------:R-:W-:Y:S02]  /*3b30*/  SEL R154, RZ, 0x10000, P5 ;  /* 0x00010000ff9a7807 */ /* 0x000fe40002800000 */
[----:B------:R-:W-:Y:S01]  /*3b40*/  FMUL.FTZ R43, R43, R76 ;  /* 0x0000004c2b2b7220 */ /* 0x000fe20000410000 */
[----:B------:R-:W-:Y:S01]  /*3b50*/  LOP3.LUT P5, RZ, R83, 0x2, RZ, 0xc0, !PT ;  /* 0x0000000253ff7812 */ /* 0x000fe200078ac0ff */
[----:B------:R-:W-:Y:S01]  /*3b60*/  IMAD.WIDE.U32 R150, R150, 0x10000, RZ ;  /* 0x0001000096967825 */ /* 0x000fe200078e00ff */
[----:B------:R-:W-:Y:S02]  /*3b70*/  SEL R152, RZ, 0x1, P2 ;  /* 0x00000001ff987807 */ /* 0x000fe40001000000 */
[----:B------:R-:W-:Y:S01]  /*3b80*/  SEL R147, RZ, 0x100, P4 ;  /* 0x00000100ff937807 */ /* 0x000fe20002000000 */
[----:B------:R-:W-:Y:S01]  /*3b90*/  FMUL.FTZ R43, R43, c[0x0][0x1e8] ;  /* 0x00007a002b2b7a20 */ /* 0x000fe20000410000 */
[----:B------:R-:W-:Y:S01]  /*3ba0*/  SEL R149, RZ, 0x1, P5 ;  /* 0x00000001ff957807 */ /* 0x000fe20002800000 */
[----:B------:R-:W-:Y:S01]  /*3bb0*/  IMAD.WIDE.U32 R152, R152, 0x1000000, RZ ;  /* 0x0100000098987825 */ /* 0x000fe200078e00ff */
[----:B------:R-:W-:-:S02]  /*3bc0*/  SEL R145, RZ, 0x1, P3 ;  /* 0x00000001ff917807 */ /* 0x000fc40001800000 */
[----:B------:R-:W-:Y:S01]  /*3bd0*/  LOP3.LUT P6, RZ, R83, 0x4, RZ, 0xc0, !PT ;  /* 0x0000000453ff7812 */ /* 0x000fe200078cc0ff */
[----:B0-----:R-:W-:Y:S01]  /*3be0*/  FFMA.FTZ R148, R148, R77, 1.1641532182693481445e-10 ;  /* 0x2f00000094947423 */ /* 0x001fe2000001004d */
[----:B------:R-:W-:-:S04]  /*3bf0*/  IADD3 R79, R138, 0x20, RZ ;  /* 0x000000208a4f7810 */ /* 0x000fc80007ffe0ff */
[----:B------:R-:W-:Y:S01]  /*3c00*/  FSETP.GTU.FTZ.AND P1, PT, R148, c[0x0][0x1e4], PT ;  /* 0x0000790094007a0b */ /* 0x000fe20003f3c000 */
[----:B------:R-:W-:-:S03]  /*3c10*/  IMAD.WIDE.U32 R148, R149, 0x100, RZ ;  /* 0x0000010095947825 */ /* 0x000fc600078e00ff */
[----:B------:R-:W-:Y:S02]  /*3c20*/  SEL R77, RZ, 0x1000000, P1 ;  /* 0x01000000ff4d7807 */ /* 0x000fe40000800000 */
[----:B------:R-:W-:Y:S02]  /*3c30*/  FSEL R43, R43, RZ, !P1 ;  /* 0x000000ff2b2b7208 */ /* 0x000fe40004800000 */
[----:B------:R-:W-:Y:S02]  /*3c40*/  LOP3.LUT R77, R147, R77, R154, 0xfe, !PT ;  /* 0x0000004d934d7212 */ /* 0x000fe400078efe9a */
[----:B------:R-:W-:Y:S01]  /*3c50*/  LOP3.LUT R152, R148, R152, R150, 0xfe, !PT ;  /* 0x0000009894987212 */ /* 0x000fe200078efe96 */
[----:B------:R-:W-:Y:S01]  /*3c60*/  @P0 FADD.FTZ R43, R35, R43 ;  /* 0x0000002b232b0221 */ /* 0x000fe20000010000 */
[----:B------:R-:W-:Y:S02]  /*3c70*/  LOP3.LUT R77, R153, R77, R145, 0xfe, !PT ;  /* 0x0000004d994d7212 */ /* 0x000fe400078efe91 */
[----:B------:R-:W-:-:S02]  /*3c80*/  LEA R154, P0, R138, c[0x0][0x188], 0x5 ;  /* 0x000062008a9a7a11 */ /* 0x000fc400078028ff */
[----:B------:R-:W-:Y:S02]  /*3c90*/  LOP3.LUT R151, R149, R77, R151, 0xfe, !PT ;  /* 0x0000004d95977212 */ /* 0x000fe400078efe97 */
[C---:B------:R-:W-:Y:S02]  /*3ca0*/  LEA.HI.X R155, R138.reuse, c[0x0][0x18c], RZ, 0x5, P0 ;  /* 0x000063008a9b7a11 */ /* 0x040fe400000f2cff */
[C---:B------:R-:W-:Y:S02]  /*3cb0*/  LEA R148, P0, R138.reuse, c[0x0][0x190], 0x3 ;  /* 0x000064008a947a11 */ /* 0x040fe400078018ff */
[----:B------:R-:W-:Y:S01]  /*3cc0*/  SEL R77, RZ, 0x1, P6 ;  /* 0x00000001ff4d7807 */ /* 0x000fe20003000000 */
[----:B------:R0:W-:Y:S01]  /*3cd0*/  STG.E.128 [R154.64], R36 ;  /* 0x000000249a007986 */ /* 0x0001e2000c101d06 */
[----:B------:R-:W-:Y:S02]  /*3ce0*/  LEA.HI.X R149, R138, c[0x0][0x194], RZ, 0x3, P0 ;  /* 0x000065008a957a11 */ /* 0x000fe400000f1cff */
[----:B------:R-:W-:Y:S01]  /*3cf0*/  LOP3.LUT R150, R152, R77, RZ, 0xfc, !PT ;  /* 0x0000004d98967212 */ /* 0x000fe200078efcff */
[----:B------:R0:W-:Y:S04]  /*3d00*/  STG.E.128 [R154.64+0x10], R40 ;  /* 0x000010289a007986 */ /* 0x0001e8000c101d06 */
[----:B------:R0:W-:Y:S02]  /*3d10*/  STG.E.64 [R148.64], R150 ;  /* 0x0000009694007986 */ /* 0x0001e4000c101b06 */
.L_x_22438:
[----:B------:R-:W-:Y:S05]  /*3d20*/  BSYNC B1 ;  /* 0x0000000000017941 */ /* 0x000fea0003800000 */
.L_x_22437:
        /* <DEDUP_REMOVED lines=24> */
.L_x_22498:
[----:B01----:R-:W-:Y:S02]  /*3eb0*/  MOV R148, R146 ;  /* 0x0000009200947202 */ /* 0x003fe40000000f00 */
.L_x_22499:
[----:B------:R-:W-:Y:S05]  /*3ec0*/  BSYNC B2 ;  /* 0x0000000000027941 */ /* 0x000fea0003800000 */
.L_x_22497:
        /* <DEDUP_REMOVED lines=16> */
.L_x_22503:
[----:B------:R-:W-:Y:S05]  /*3fd0*/  BSYNC B3 ;  /* 0x0000000000037941 */ /* 0x000fea0003800000 */
.L_x_22502:
        /* <DEDUP_REMOVED lines=42> */
.L_x_22501:
[----:B------:R-:W-:Y:S05]  /*4280*/  BSYNC B2 ;  /* 0x0000000000027941 */ /* 0x000fea0003800000 */
.L_x_22500:
[----:B------:R-:W0:Y:S01]  /*4290*/  I2F.U32 R44, R148 ;  /* 0x00000094002c7306 */ /* 0x000e220000201000 */
[----:B------:R-:W-:Y:S01]  /*42a0*/  HFMA2.MMA R77, -RZ, RZ, 0.1171875, 0 ;  /* 0x2f800000ff4d7435 */ /* 0x000fe200000001ff */
        /* <DEDUP_REMOVED lines=23> */
.L_x_22505:
[----:B------:R-:W-:Y:S02]  /*4420*/  IMAD.MOV.U32 R143, RZ, RZ, R146 ;  /* 0x000000ffff8f7224 */ /* 0x000fe400078e0092 */
.L_x_22506:
[----:B------:R-:W-:Y:S05]  /*4430*/  BSYNC B2 ;  /* 0x0000000000027941 */ /* 0x000fea0003800000 */
.L_x_22504:
        /* <DEDUP_REMOVED lines=16> */
.L_x_22510:
[----:B------:R-:W-:Y:S05]  /*4540*/  BSYNC B3 ;  /* 0x0000000000037941 */ /* 0x000fea0003800000 */
.L_x_22509:
        /* <DEDUP_REMOVED lines=42> */
.L_x_22508:
[----:B------:R-:W-:Y:S05]  /*47f0*/  BSYNC B2 ;  /* 0x0000000000027941 */ /* 0x000fea0003800000 */
.L_x_22507:
        /* <DEDUP_REMOVED lines=22> */
.L_x_22512:
[----:B------:R-:W-:Y:S02]  /*4960*/  IMAD.MOV.U32 R48, RZ, RZ, R146 ;  /* 0x000000ffff307224 */ /* 0x000fe400078e0092 */
.L_x_22513:
[----:B------:R-:W-:Y:S05]  /*4970*/  BSYNC B2 ;  /* 0x0000000000027941 */ /* 0x000fea0003800000 */
.L_x_22511:
        /* <DEDUP_REMOVED lines=16> */
.L_x_22517:
[----:B------:R-:W-:Y:S05]  /*4a80*/  BSYNC B3 ;  /* 0x0000000000037941 */ /* 0x000fea0003800000 */
.L_x_22516:
        /* <DEDUP_REMOVED lines=42> */
.L_x_22515:
[----:B------:R-:W-:Y:S05]  /*4d30*/  BSYNC B2 ;  /* 0x0000000000027941 */ /* 0x000fea0003800000 */
.L_x_22514:
        /* <DEDUP_REMOVED lines=20> */
.L_x_22519:
[----:B------:R-:W-:Y:S02]  /*4e80*/  MOV R48, R146 ;  /* 0x0000009200307202 */ /* 0x000fe40000000f00 */
.L_x_22520:
[----:B------:R-:W-:Y:S05]  /*4e90*/  BSYNC B2 ;  /* 0x0000000000027941 */ /* 0x000fea0003800000 */
.L_x_22518:
        /* <DEDUP_REMOVED lines=16> */
.L_x_22524:
[----:B------:R-:W-:Y:S05]  /*4fa0*/  BSYNC B3 ;  /* 0x0000000000037941 */ /* 0x000fea0003800000 */
.L_x_22523:
        /* <DEDUP_REMOVED lines=42> */
.L_x_22522:
[----:B------:R-:W-:Y:S05]  /*5250*/  BSYNC B2 ;  /* 0x0000000000027941 */ /* 0x000fea0003800000 */
.L_x_22521:
        /* <DEDUP_REMOVED lines=20> */
.L_x_22526:
[----:B------:R-:W-:Y:S02]  /*53a0*/  IMAD.MOV.U32 R143, RZ, RZ, R146 ;  /* 0x000000ffff8f7224 */ /* 0x000fe400078e0092 */
.L_x_22527:
[----:B------:R-:W-:Y:S05]  /*53b0*/  BSYNC B2 ;  /* 0x0000000000027941 */ /* 0x000fea0003800000 */
.L_x_22525:
        /* <DEDUP_REMOVED lines=16> */
.L_x_22531:
[----:B------:R-:W-:Y:S05]  /*54c0*/  BSYNC B3 ;  /* 0x0000000000037941 */ /* 0x000fea0003800000 */
.L_x_22530:
        /* <DEDUP_REMOVED lines=42> */
.L_x_22529:
[----:B------:R-:W-:Y:S05]  /*5770*/  BSYNC B2 ;  /* 0x0000000000027941 */ /* 0x000fea0003800000 */
.L_x_22528:
        /* <DEDUP_REMOVED lines=20> */
.L_x_22533:
[----:B------:R-:W-:Y:S02]  /*58c0*/  IMAD.MOV.U32 R143, RZ, RZ, R146 ;  /* 0x000000ffff8f7224 */ /* 0x000fe400078e0092 */
.L_x_22534:
[----:B------:R-:W-:Y:S05]  /*58d0*/  BSYNC B2 ;  /* 0x0000000000027941 */ /* 0x000fea0003800000 */
.L_x_22532:
        /* <DEDUP_REMOVED lines=16> */
.L_x_22538:
[----:B------:R-:W-:Y:S05]  /*59e0*/  BSYNC B3 ;  /* 0x0000000000037941 */ /* 0x000fea0003800000 */
.L_x_22537:
        /* <DEDUP_REMOVED lines=42> */
.L_x_22536:
[----:B------:R-:W-:Y:S05]  /*5c90*/  BSYNC B2 ;  /* 0x0000000000027941 */ /* 0x000fea0003800000 */
.L_x_22535:
        /* <DEDUP_REMOVED lines=20> */
.L_x_22540:
[----:B------:R-:W-:Y:S02]  /*5de0*/  MOV R150, R146 ;  /* 0x0000009200967202 */ /* 0x000fe40000000f00 */
.L_x_22541:
[----:B------:R-:W-:Y:S05]  /*5df0*/  BSYNC B2 ;  /* 0x0000000000027941 */ /* 0x000fea0003800000 */
.L_x_22539:
        /* <DEDUP_REMOVED lines=16> */
.L_x_22545:
[----:B------:R-:W-:Y:S05]  /*5f00*/  BSYNC B3 ;  /* 0x0000000000037941 */ /* 0x000fea0003800000 */
.L_x_22544:
        /* <DEDUP_REMOVED lines=42> */
.L_x_22543:
[----:B------:R-:W-:Y:S05]  /*61b0*/  BSYNC B2 ;  /* 0x0000000000027941 */ /* 0x000fea0003800000 */
.L_x_22542:
        /* <DEDUP_REMOVED lines=20> */
.L_x_22547:
[----:B------:R-:W-:Y:S02]  /*6300*/  MOV R150, R146 ;  /* 0x0000009200967202 */ /* 0x000fe40000000f00 */
.L_x_22548:
[----:B------:R-:W-:Y:S05]  /*6310*/  BSYNC B2 ;  /* 0x0000000000027941 */ /* 0x000fea0003800000 */
.L_x_22546:
        /* <DEDUP_REMOVED lines=18> */
.L_x_22552:
[----:B------:R-:W-:Y:S05]  /*6440*/  BSYNC B3 ;  /* 0x0000000000037941 */ /* 0x000fea0003800000 */
.L_x_22551:
        /* <DEDUP_REMOVED lines=42> */
.L_x_22550:
[----:B------:R-:W-:Y:S05]  /*66f0*/  BSYNC B2 ;  /* 0x0000000000027941 */ /* 0x000fea0003800000 */
.L_x_22549:
[----:B------:R-:W0:Y:S01]  /*6700*/  I2F.U32 R148, R150 ;  /* 0x0000009600947306 */ /* 0x000e220000201000 */
[----:B------:R-:W-:Y:S01]  /*6710*/  HADD2.F32 R51, -RZ, R51.H1_H1 ;  /* 0x30000033ff337230 */ /* 0x000fe20000004100 */
[----:B------:R-:W-:Y:S02]  /*6720*/  SEL R154, RZ, 0x10000, P5 ;  /* 0x00010000ff9a7807 */ /* 0x000fe40002800000 */
[----:B------:R-:W-:Y:S02]  /*6730*/  LOP3.LUT P5, RZ, R83, 0x2, RZ, 0xc0, !PT ;  /* 0x0000000253ff7812 */ /* 0x000fe400078ac0ff */
[----:B------:R-:W-:Y:S01]  /*6740*/  SEL R151, RZ, 0x1, P1 ;  /* 0x00000001ff977807 */ /* 0x000fe20000800000 */
[----:B------:R-:W-:Y:S01]  /*6750*/  FMUL.FTZ R51, R51, R76 ;  /* 0x0000004c33337220 */ /* 0x000fe20000410000 */
[----:B------:R-:W-:Y:S02]  /*6760*/  SEL R152, RZ, 0x1, P2 ;  /* 0x00000001ff987807 */ /* 0x000fe40001000000 */
[----:B------:R-:W-:Y:S01]  /*6770*/  SEL R149, RZ, 0x1, P5 ;  /* 0x00000001ff957807 */ /* 0x000fe20002800000 */
[----:B------:R-:W-:Y:S01]  /*6780*/  FMUL.FTZ R51, R51, c[0x0][0x1e8] ;  /* 0x00007a0033337a20 */ /* 0x000fe20000410000 */
[----:B------:R-:W-:Y:S01]  /*6790*/  SEL R147, RZ, 0x100, P4 ;  /* 0x00000100ff937807 */ /* 0x000fe20002000000 */
[----:B------:R-:W-:Y:S01]  /*67a0*/  IMAD.WIDE.U32 R152, R152, 0x1000000, RZ ;  /* 0x0100000098987825 */ /* 0x000fe200078e00ff */
[----:B------:R-:W-:-:S02]  /*67b0*/  SEL R145, RZ, 0x1, P3 ;  /* 0x00000001ff917807 */ /* 0x000fc40001800000 */
[----:B------:R-:W-:Y:S01]  /*67c0*/  LOP3.LUT P6, RZ, R83, 0x4, RZ, 0xc0, !PT ;  /* 0x0000000453ff7812 */ /* 0x000fe200078cc0ff */
[----:B0-----:R-:W-:Y:S02]  /*67d0*/  FFMA.FTZ R148, R148, R77, 1.1641532182693481445e-10 ;  /* 0x2f00000094947423 */ /* 0x001fe4000001004d */
[----:B------:R-:W-:-:S03]  /*67e0*/  IMAD.WIDE.U32 R150, R151, 0x10000, RZ ;  /* 0x0001000097967825 */ /* 0x000fc600078e00ff */
[----:B------:R-:W-:Y:S01]  /*67f0*/  FSETP.GTU.FTZ.AND P1, PT, R148, c[0x0][0x1e4], PT ;  /* 0x0000790094007a0b */ /* 0x000fe20003f3c000 */
[----:B------:R-:W-:-:S03]  /*6800*/  IMAD.WIDE.U32 R148, R149, 0x100, RZ ;  /* 0x0000010095947825 */ /* 0x000fc600078e00ff */
[----:B------:R-:W-:Y:S02]  /*6810*/  SEL R77, RZ, 0x1000000, P1 ;  /* 0x01000000ff4d7807 */ /* 0x000fe40000800000 */
[----:B------:R-:W-:Y:S02]  /*6820*/  FSEL R51, R51, RZ, !P1 ;  /* 0x000000ff33337208 */ /* 0x000fe40004800000 */
[----:B------:R-:W-:-:S03]  /*6830*/  LOP3.LUT R77, R147, R77, R154, 0xfe, !PT ;  /* 0x0000004d934d7212 */ /* 0x000fc600078efe9a */
[----:B------:R-:W-:Y:S01]  /*6840*/  @P0 FADD.FTZ R51, R35, R51 ;  /* 0x0000003323330221 */ /* 0x000fe20000010000 */
[----:B------:R-:W-:Y:S02]  /*6850*/  LOP3.LUT R145, R153, R77, R145, 0xfe, !PT ;  /* 0x0000004d99917212 */ /* 0x000fe400078efe91 */
[----:B------:R-:W-:Y:S02]  /*6860*/  LOP3.LUT R77, R148, R152, R150, 0xfe, !PT ;  /* 0x00000098944d7212 */ /* 0x000fe400078efe96 */
[C---:B------:R-:W-:Y:S02]  /*6870*/  LEA R152, P0, R79.reuse, c[0x0][0x188], 0x5 ;  /* 0x000062004f987a11 */ /* 0x040fe400078028ff */
[----:B------:R-:W-:Y:S02]  /*6880*/  SEL R150, RZ, 0x1, P6 ;  /* 0x00000001ff967807 */ /* 0x000fe40003000000 */
[C---:B------:R-:W-:Y:S02]  /*6890*/  LEA.HI.X R153, R79.reuse, c[0x0][0x18c], RZ, 0x5, P0 ;  /* 0x000063004f997a11 */ /* 0x040fe400000f2cff */
[----:B------:R-:W-:-:S02]  /*68a0*/  LEA R148, P0, R79, c[0x0][0x190], 0x3 ;  /* 0x000064004f947a11 */ /* 0x000fc400078018ff */
[----:B------:R-:W-:Y:S01]  /*68b0*/  LOP3.LUT R151, R149, R145, R151, 0xfe, !PT ;  /* 0x0000009195977212 */ /* 0x000fe200078efe97 */
[----:B------:R0:W-:Y:S01]  /*68c0*/  STG.E.128 [R152.64], R44 ;  /* 0x0000002c98007986 */ /* 0x0001e2000c101d06 */
[----:B------:R-:W-:Y:S02]  /*68d0*/  LEA.HI.X R149, R79, c[0x0][0x194], RZ, 0x3, P0 ;  /* 0x000065004f957a11 */ /* 0x000fe400000f1cff */
[----:B------:R-:W-:Y:S01]  /*68e0*/  LOP3.LUT R150, R77, R150, RZ, 0xfc, !PT ;  /* 0x000000964d967212 */ /* 0x000fe200078efcff */
[----:B------:R0:W-:Y:S01]  /*68f0*/  STG.E.128 [R152.64+0x10], R48 ;  /* 0x0000103098007986 */ /* 0x0001e2000c101d06 */
[----:B------:R-:W-:-:S03]  /*6900*/  IADD3 R79, R79, 0x20, RZ ;  /* 0x000000204f4f7810 */ /* 0x000fc60007ffe0ff */
[----:B------:R0:W-:Y:S04]  /*6910*/  STG.E.64 [R148.64], R150 ;  /* 0x0000009694007986 */ /* 0x0001e8000c101b06 */
.L_x_22496:
[----:B------:R-:W-:Y:S05]  /*6920*/  BSYNC B1 ;  /* 0x0000000000017941 */ /* 0x000fea0003800000 */
.L_x_22495:
        /* <DEDUP_REMOVED lines=24> */
.L_x_22556:
[----:B01----:R-:W-:Y:S02]  /*6ab0*/  IMAD.MOV.U32 R148, RZ, RZ, R146 ;  /* 0x000000ffff947224 */ /* 0x003fe400078e0092 */
.L_x_22557:
[----:B------:R-:W-:Y:S05]  /*6ac0*/  BSYNC B2 ;  /* 0x0000000000027941 */ /* 0x000fea0003800000 */
.L_x_22555:
        /* <DEDUP_REMOVED lines=16> */
.L_x_22561:
[----:B------:R-:W-:Y:S05]  /*6bd0*/  BSYNC B3 ;  /* 0x0000000000037941 */ /* 0x000fea0003800000 */
.L_x_22560:
        /* <DEDUP_REMOVED lines=42> */
.L_x_22559:
[----:B------:R-:W-:Y:S05]  /*6e80*/  BSYNC B2 ;  /* 0x0000000000027941 */ /* 0x000fea0003800000 */
.L_x_22558:
        /* <DEDUP_REMOVED lines=25> */
.L_x_22563:
[----:B------:R-:W-:Y:S02]  /*7020*/  IMAD.MOV.U32 R143, RZ, RZ, R146 ;  /* 0x000000ffff8f7224 */ /* 0x000fe400078e0092 */
.L_x_22564:
[----:B------:R-:W-:Y:S05]  /*7030*/  BSYNC B2 ;  /* 0x0000000000027941 */ /* 0x000fea0003800000 */
.L_x_22562:
        /* <DEDUP_REMOVED lines=16> */
.L_x_22568:
[----:B------:R-:W-:Y:S05]  /*7140*/  BSYNC B3 ;  /* 0x0000000000037941 */ /* 0x000fea0003800000 */
.L_x_22567:
        /* <DEDUP_REMOVED lines=42> */
.L_x_22566:
[----:B------:R-:W-:Y:S05]  /*73f0*/  BSYNC B2 ;  /* 0x0000000000027941 */ /* 0x000fea0003800000 */
.L_x_22565:
        /* <DEDUP_REMOVED lines=22> */
.L_x_22570:
[----:B------:R-:W-:Y:S02]  /*7560*/  IMAD.MOV.U32 R56, RZ, RZ, R146 ;  /* 0x000000ffff387224 */ /* 0x000fe400078e0092 */
.L_x_22571:
[----:B------:R-:W-:Y:S05]  /*7570*/  BSYNC B2 ;  /* 0x0000000000027941 */ /* 0x000fea0003800000 */
.L_x_22569:
        /* <DEDUP_REMOVED lines=16> */
.L_x_22575:
[----:B------:R-:W-:Y:S05]  /*7680*/  BSYNC B3 ;  /* 0x0000000000037941 */ /* 0x000fea0003800000 */
.L_x_22574:
        /* <DEDUP_REMOVED lines=42> */
.L_x_22573:
[----:B------:R-:W-:Y:S05]  /*7930*/  BSYNC B2 ;  /* 0x0000000000027941 */ /* 0x000fea0003800000 */
.L_x_22572:
        /* <DEDUP_REMOVED lines=20> */
.L_x_22577:
[----:B------:R-:W-:Y:S02]  /*7a80*/  IMAD.MOV.U32 R56, RZ, RZ, R146 ;  /* 0x000000ffff387224 */ /* 0x000fe400078e0092 */
.L_x_22578:
[----:B------:R-:W-:Y:S05]  /*7a90*/  BSYNC B2 ;  /* 0x0000000000027941 */ /* 0x000fea0003800000 */
.L_x_22576:
        /* <DEDUP_REMOVED lines=16> */
.L_x_22582:
[----:B------:R-:W-:Y:S05]  /*7ba0*/  BSYNC B3 ;  /* 0x0000000000037941 */ /* 0x000fea0003800000 */
.L_x_22581:
        /* <DEDUP_REMOVED lines=42> */
.L_x_22580:
[----:B------:R-:W-:Y:S05]  /*7e50*/  BSYNC B2 ;  /* 0x0000000000027941 */ /* 0x000fea0003800000 */
.L_x_22579:
        /* <DEDUP_REMOVED lines=20> */
.L_x_22584:
[----:B------:R-:W-:Y:S02]  /*7fa0*/  IMAD.MOV.U32 R143, RZ, RZ, R146 ;  /* 0x000000ffff8f7224 */ /* 0x000fe400078e0092 */
.L_x_22585:
[----:B------:R-:W-:Y:S05]  /*7fb0*/  BSYNC B2 ;  /* 0x0000000000027941 */ /* 0x000fea0003800000 */
.L_x_22583:
        /* <DEDUP_REMOVED lines=16> */
.L_x_22589:
[----:B------:R-:W-:Y:S05]  /*80c0*/  BSYNC B3 ;  /* 0x0000000000037941 */ /* 0x000fea0003800000 */
.L_x_22588:
        /* <DEDUP_REMOVED lines=42> */
.L_x_22587:
[----:B------:R-:W-:Y:S05]  /*8370*/  BSYNC B2 ;  /* 0x0000000000027941 */ /* 0x000fea0003800000 */
.L_x_22586:
        /* <DEDUP_REMOVED lines=20> */
.L_x_22591:
[----:B------:R-:W-:Y:S02]  /*84c0*/  IMAD.MOV.U32 R143, RZ, RZ, R146 ;  /* 0x000000ffff8f7224 */ /* 0x000fe400078e0092 */
.L_x_22592:
[----:B------:R-:W-:Y:S05]  /*84d0*/  BSYNC B2 ;  /* 0x0000000000027941 */ /* 0x000fea0003800000 */
.L_x_22590:
        /* <DEDUP_REMOVED lines=16> */
.L_x_22596:
[----:B------:R-:W-:Y:S05]  /*85e0*/  BSYNC B3 ;  /* 0x0000000000037941 */ /* 0x000fea0003800000 */
.L_x_22595:
        /* <DEDUP_REMOVED lines=42> */
.L_x_22594:
[----:B------:R-:W-:Y:S05]  /*8890*/  BSYNC B2 ;  /* 0x0000000000027941 */ /* 0x000fea0003800000 */
.L_x_22593:
        /* <DEDUP_REMOVED lines=20> */
.L_x_22598:
[----:B------:R-:W-:Y:S02]  /*89e0*/  IMAD.MOV.U32 R150, RZ, RZ, R146 ;  /* 0x000000ffff967224 */ /* 0x000fe400078e0092 */
.L_x_22599:
[----:B------:R-:W-:Y:S05]  /*89f0*/  BSYNC B2 ;  /* 0x0000000000027941 */ /* 0x000fea0003800000 */
.L_x_22597:
        /* <DEDUP_REMOVED lines=16> */
.L_x_22603:
[----:B------:R-:W-:Y:S05]  /*8b00*/  BSYNC B3 ;  /* 0x0000000000037941 */ /* 0x000fea0003800000 */
.L_x_22602:
        /* <DEDUP_REMOVED lines=42> */
.L_x_22601:
[----:B------:R-:W-:Y:S05]  /*8db0*/  BSYNC B2 ;  /* 0x0000000000027941 */ /* 0x000fea0003800000 */
.L_x_22600:
        /* <DEDUP_REMOVED lines=20> */
.L_x_22605:
[----:B------:R-:W-:Y:S02]  /*8f00*/  IMAD.MOV.U32 R150, RZ, RZ, R146 ;  /* 0x000000ffff967224 */ /* 0x000fe400078e0092 */
.L_x_22606:
[----:B------:R-:W-:Y:S05]  /*8f10*/  BSYNC B2 ;  /* 0x0000000000027941 */ /* 0x000fea0003800000 */
.L_x_22604:
        /* <DEDUP_REMOVED lines=18> */
.L_x_22610:
[----:B------:R-:W-:Y:S05]  /*9040*/  BSYNC B3 ;  /* 0x0000000000037941 */ /* 0x000fea0003800000 */
.L_x_22609:
        /* <DEDUP_REMOVED lines=42> */
.L_x_22608:
[----:B------:R-:W-:Y:S05]  /*92f0*/  BSYNC B2 ;  /* 0x0000000000027941 */ /* 0x000fea0003800000 */
.L_x_22607:
        /* <DEDUP_REMOVED lines=34> */
.L_x_22554:
[----:B------:R-:W-:Y:S05]  /*9520*/  BSYNC B1 ;  /* 0x0000000000017941 */ /* 0x000fea0003800000 */
.L_x_22553:
        /* <DEDUP_REMOVED lines=24> */
.L_x_22614:
[----:B01----:R-:W-:Y:S02]  /*96b0*/  IMAD.MOV.U32 R148, RZ, RZ, R146 ;  /* 0x000000ffff947224 */ /* 0x003fe400078e0092 */
.L_x_22615:
[----:B------:R-:W-:Y:S05]  /*96c0*/  BSYNC B2 ;  /* 0x0000000000027941 */ /* 0x000fea0003800000 */
.L_x_22613:
        /* <DEDUP_REMOVED lines=16> */
.L_x_22619:
[----:B------:R-:W-:Y:S05]  /*97d0*/  BSYNC B3 ;  /* 0x0000000000037941 */ /* 0x000fea0003800000 */
.L_x_22618:
        /* <DEDUP_REMOVED lines=42> */
.L_x_22617:
[----:B------:R-:W-:Y:S05]  /*9a80*/  BSYNC B2 ;  /* 0x0000000000027941 */ /* 0x000fea0003800000 */
.L_x_22616:
        /* <DEDUP_REMOVED lines=25> */
.L_x_22621:
[----:B------:R-:W-:Y:S02]  /*9c20*/  MOV R143, R146 ;  /* 0x00000092008f7202 */ /* 0x000fe40000000f00 */
.L_x_22622:
[----:B------:R-:W-:Y:S05]  /*9c30*/  BSYNC B2 ;  /* 0x0000000000027941 */ /* 0x000fea0003800000 */
.L_x_22620:
        /* <DEDUP_REMOVED lines=16> */
.L_x_22626:
[----:B------:R-:W-:Y:S05]  /*9d40*/  BSYNC B3 ;  /* 0x0000000000037941 */ /* 0x000fea0003800000 */
.L_x_22625:
        /* <DEDUP_REMOVED lines=36> */
[----:B------:R-:W-:Y:S02]  /*9f90*/  MOV R63, RZ ;  /* 0x000000ff003f7202 */ /* 0x000fe40000000f00 */
[----:B------:R-:W-:Y:S01]  /*9fa0*/  LOP3.LUT R144, R141, UR23, R144, 0x96, !PT ;  /* 0x000000178d907c12 */ /* 0x000fe2000f8e9690 */
[----:B------:R-:W-:-:S04]  /*9fb0*/  IMAD.WIDE.U32 R146, R146, -0x326172a9, RZ ;  /* 0xcd9e8d5792927825 */ /* 0x000fc800078e00ff */
[----:B------:R-:W-:Y:S01]  /*9fc0*/  IMAD.WIDE.U32 R144, R144, -0x2daee0ad, RZ ;  /* 0xd2511f5390907825 */ /* 0x000fe200078e00ff */
[----:B------:R-:W-:-:S04]  /*9fd0*/  LOP3.LUT R140, R147, UR25, R140, 0x96, !PT ;  /* 0x00000019938c7c12 */ /* 0x000fc8000f8e968c */
[----:B------:R-:W-:Y:S02]  /*9fe0*/  LOP3.LUT R141, R145, UR26, R62, 0x96, !PT ;  /* 0x0000001a918d7c12 */ /* 0x000fe4000f8e963e */
.L_x_22624:
[----:B------:R-:W-:Y:S05]  /*9ff0*/  BSYNC B2 ;  /* 0x0000000000027941 */ /* 0x000fea0003800000 */
.L_x_22623:
        /* <DEDUP_REMOVED lines=22> */
.L_x_22628:
[----:B------:R-:W-:Y:S02]  /*a160*/  MOV R64, R146 ;  /* 0x0000009200407202 */ /* 0x000fe40000000f00 */
.L_x_22629:
[----:B------:R-:W-:Y:S05]  /*a170*/  BSYNC B2 ;  /* 0x0000000000027941 */ /* 0x000fea0003800000 */
.L_x_22627:
        /* <DEDUP_REMOVED lines=16> */
.L_x_22633:
[----:B------:R-:W-:Y:S05]  /*a280*/  BSYNC B3 ;  /* 0x0000000000037941 */ /* 0x000fea0003800000 */
.L_x_22632:
        /* <DEDUP_REMOVED lines=42> */
.L_x_22631:
[----:B------:R-:W-:Y:S05]  /*a530*/  BSYNC B2 ;  /* 0x0000000000027941 */ /* 0x000fea0003800000 */
.L_x_22630:
        /* <DEDUP_REMOVED lines=20> */
.L_x_22635:
[----:B------:R-:W-:Y:S02]  /*a680*/  MOV R64, R146 ;  /* 0x0000009200407202 */ /* 0x000fe40000000f00 */
.L_x_22636:
[----:B------:R-:W-:Y:S05]  /*a690*/  BSYNC B2 ;  /* 0x0000000000027941 */ /* 0x000fea0003800000 */
.L_x_22634:
        /* <DEDUP_REMOVED lines=16> */
.L_x_22640:
[----:B------:R-:W-:Y:S05]  /*a7a0*/  BSYNC B3 ;  /* 0x0000000000037941 */ /* 0x000fea0003800000 */
.L_x_22639:
        /* <DEDUP_REMOVED lines=42> */
.L_x_22638:
[----:B------:R-:W-:Y:S05]  /*aa50*/  BSYNC B2 ;  /* 0x0000000000027941 */ /* 0x000fea0003800000 */
.L_x_22637:
        /* <DEDUP_REMOVED lines=20> */
.L_x_22642:
[----:B------:R-:W-:Y:S02]  /*aba0*/  MOV R143, R146 ;  /* 0x00000092008f7202 */ /* 0x000fe40000000f00 */
.L_x_22643:
[----:B------:R-:W-:Y:S05]  /*abb0*/  BSYNC B2 ;  /* 0x0000000000027941 */ /* 0x000fea0003800000 */
.L_x_22641:
        /* <DEDUP_REMOVED lines=16> */
.L_x_22647:
[----:B------:R-:W-:Y:S05]  /*acc0*/  BSYNC B3 ;  /* 0x0000000000037941 */ /* 0x000fea0003800000 */
.L_x_22646:
        /* <DEDUP_REMOVED lines=42> */
.L_x_22645:
[----:B------:R-:W-:Y:S05]  /*af70*/  BSYNC B2 ;  /* 0x0000000000027941 */ /* 0x000fea0003800000 */
.L_x_22644:
        /* <DEDUP_REMOVED lines=20> */
.L_x_22649:
[----:B------:R-:W-:Y:S02]  /*b0c0*/  MOV R143, R146 ;  /* 0x00000092008f7202 */ /* 0x000fe40000000f00 */
.L_x_22650:
[----:B------:R-:W-:Y:S05]  /*b0d0*/  BSYNC B2 ;  /* 0x0000000000027941 */ /* 0x000fea0003800000 */
.L_x_22648:
        /* <DEDUP_REMOVED lines=16> */
.L_x_22654:
[----:B------:R-:W-:Y:S05]  /*b1e0*/  BSYNC B3 ;  /* 0x0000000000037941 */ /* 0x000fea0003800000 */
.L_x_22653:
        /* <DEDUP_REMOVED lines=42> */
.L_x_22652:
[----:B------:R-:W-:Y:S05]  /*b490*/  BSYNC B2 ;  /* 0x0000000000027941 */ /* 0x000fea0003800000 */
.L_x_22651:
        /* <DEDUP_REMOVED lines=20> */
.L_x_22656:
[----:B------:R-:W-:Y:S02]  /*b5e0*/  MOV R150, R146 ;  /* 0x0000009200967202 */ /* 0x000fe40000000f00 */
.L_x_22657:
[----:B------:R-:W-:Y:S05]  /*b5f0*/  BSYNC B2 ;  /* 0x0000000000027941 */ /* 0x000fea0003800000 */
.L_x_22655:
        /* <DEDUP_REMOVED lines=16> */
.L_x_22661:
[----:B------:R-:W-:Y:S05]  /*b700*/  BSYNC B3 ;  /* 0x0000000000037941 */ /* 0x000fea0003800000 */
.L_x_22660:
        /* <DEDUP_REMOVED lines=42> */
.L_x_22659:
[----:B------:R-:W-:Y:S05]  /*b9b0*/  BSYNC B2 ;  /* 0x0000000000027941 */ /* 0x000fea0003800000 */
.L_x_22658:
        /* <DEDUP_REMOVED lines=20> */
.L_x_22663:
[----:B------:R-:W-:Y:S02]  /*bb00*/  MOV R150, R146 ;  /* 0x0000009200967202 */ /* 0x000fe40000000f00 */
.L_x_22664:
[----:B------:R-:W-:Y:S05]  /*bb10*/  BSYNC B2 ;  /* 0x0000000000027941 */ /* 0x000fea0003800000 */
.L_x_22662:
        /* <DEDUP_REMOVED lines=18> */
.L_x_22668:
[----:B------:R-:W-:Y:S05]  /*bc40*/  BSYNC B3 ;  /* 0x0000000000037941 */ /* 0x000fea0003800000 */
.L_x_22667:
        /* <DEDUP_REMOVED lines=42> */
.L_x_22666:
[----:B------:R-:W-:Y:S05]  /*bef0*/  BSYNC B2 ;  /* 0x0000000000027941 */ /* 0x000fea0003800000 */
.L_x_22665:
        /* <DEDUP_REMOVED lines=34> */
.L_x_22612:
[----:B------:R-:W-:Y:S05]  /*c120*/  BSYNC B1 ;  /* 0x0000000000017941 */ /* 0x000fea0003800000 */
.L_x_22611:
        /* <DEDUP_REMOVED lines=24> */
.L_x_22672:
[----:B01----:R-:W-:Y:S02]  /*c2b0*/  IMAD.MOV.U32 R148, RZ, RZ, R146 ;  /* 0x000000ffff947224 */ /* 0x003fe400078e0092 */
.L_x_22673:
[----:B------:R-:W-:Y:S05]  /*c2c0*/  BSYNC B2 ;  /* 0x0000000000027941 */ /* 0x000fea0003800000 */
.L_x_22671:
        /* <DEDUP_REMOVED lines=16> */
.L_x_22677:
[----:B------:R-:W-:Y:S05]  /*c3d0*/  BSYNC B3 ;  /* 0x0000000000037941 */ /* 0x000fea0003800000 */
.L_x_22676:
        /* <DEDUP_REMOVED lines=42> */
.L_x_22675:
[----:B------:R-:W-:Y:S05]  /*c680*/  BSYNC B2 ;  /* 0x0000000000027941 */ /* 0x000fea0003800000 */
.L_x_22674:
        /* <DEDUP_REMOVED lines=25> */
.L_x_22679:
[----:B------:R-:W-:Y:S02]  /*c820*/  IMAD.MOV.U32 R143, RZ, RZ, R146 ;  /* 0x000000ffff8f7224 */ /* 0x000fe400078e0092 */
.L_x_22680:
[----:B------:R-:W-:Y:S05]  /*c830*/  BSYNC B2 ;  /* 0x0000000000027941 */ /* 0x000fea0003800000 */
.L_x_22678:
        /* <DEDUP_REMOVED lines=16> */
.L_x_22684:
[----:B------:R-:W-:Y:S05]  /*c940*/  BSYNC B3 ;  /* 0x0000000000037941 */ /* 0x000fea0003800000 */
.L_x_22683:
        /* <DEDUP_REMOVED lines=42> */
.L_x_22682:
[----:B------:R-:W-:Y:S05]  /*cbf0*/  BSYNC B2 ;  /* 0x0000000000027941 */ /* 0x000fea0003800000 */
.L_x_22681:
        /* <DEDUP_REMOVED lines=22> */
.L_x_22686:
[----:B------:R-:W-:Y:S02]  /*cd60*/  IMAD.MOV.U32 R72, RZ, RZ, R146 ;  /* 0x000000ffff487224 */ /* 0x000fe400078e0092 */
.L_x_22687:
[----:B------:R-:W-:Y:S05]  /*cd70*/  BSYNC B2 ;  /* 0x0000000000027941 */ /* 0x000fea0003800000 */
.L_x_22685:
        /* <DEDUP_REMOVED lines=16> */
.L_x_22691:
[----:B------:R-:W-:Y:S05]  /*ce80*/  BSYNC B3 ;  /* 0x0000000000037941 */ /* 0x000fea0003800000 */
.L_x_22690:
        /* <DEDUP_REMOVED lines=42> */
.L_x_22689:
[----:B------:R-:W-:Y:S05]  /*d130*/  BSYNC B2 ;  /* 0x0000000000027941 */ /* 0x000fea0003800000 */
.L_x_22688:
        /* <DEDUP_REMOVED lines=20> */
.L_x_22693:
[----:B------:R-:W-:Y:S02]  /*d280*/  IMAD.MOV.U32 R72, RZ, RZ, R146 ;  /* 0x000000ffff487224 */ /* 0x000fe400078e0092 */
.L_x_22694:
[----:B------:R-:W-:Y:S05]  /*d290*/  BSYNC B2 ;  /* 0x0000000000027941 */ /* 0x000fea0003800000 */
.L_x_22692:
        /* <DEDUP_REMOVED lines=16> */
.L_x_22698:
[----:B------:R-:W-:Y:S05]  /*d3a0*/  BSYNC B3 ;  /* 0x0000000000037941 */ /* 0x000fea0003800000 */
.L_x_22697:
        /* <DEDUP_REMOVED lines=42> */
.L_x_22696:
[----:B------:R-:W-:Y:S05]  /*d650*/  BSYNC B2 ;  /* 0x0000000000027941 */ /* 0x000fea0003800000 */
.L_x_22695:
        /* <DEDUP_REMOVED lines=20> */
.L_x_22700:
[----:B------:R-:W-:Y:S02]  /*d7a0*/  IMAD.MOV.U32 R143, RZ, RZ, R146 ;  /* 0x000000ffff8f7224 */ /* 0x000fe400078e0092 */
.L_x_22701:
[----:B------:R-:W-:Y:S05]  /*d7b0*/  BSYNC B2 ;  /* 0x0000000000027941 */ /* 0x000fea0003800000 */
.L_x_22699:
        /* <DEDUP_REMOVED lines=16> */
.L_x_22705:
[----:B------:R-:W-:Y:S05]  /*d8c0*/  BSYNC B3 ;  /* 0x0000000000037941 */ /* 0x000fea0003800000 */
.L_x_22704:
        /* <DEDUP_REMOVED lines=42> */
.L_x_22703:
[----:B------:R-:W-:Y:S05]  /*db70*/  BSYNC B2 ;  /* 0x0000000000027941 */ /* 0x000fea0003800000 */
.L_x_22702:
        /* <DEDUP_REMOVED lines=20> */
.L_x_22707:
[----:B------:R-:W-:Y:S02]  /*dcc0*/  IMAD.MOV.U32 R143, RZ, RZ, R146 ;  /* 0x000000ffff8f7224 */ /* 0x000fe400078e0092 */
.L_x_22708:
[----:B------:R-:W-:Y:S05]  /*dcd0*/  BSYNC B2 ;  /* 0x0000000000027941 */ /* 0x000fea0003800000 */
.L_x_22706:
        /* <DEDUP_REMOVED lines=16> */
.L_x_22712:
[----:B------:R-:W-:Y:S05]  /*dde0*/  BSYNC B3 ;  /* 0x0000000000037941 */ /* 0x000fea0003800000 */
.L_x_22711:
        /* <DEDUP_REMOVED lines=42> */
.L_x_22710:
[----:B------:R-:W-:Y:S05]  /*e090*/  BSYNC B2 ;  /* 0x0000000000027941 */ /* 0x000fea0003800000 */
.L_x_22709:
        /* <DEDUP_REMOVED lines=20> */
.L_x_22714:
[----:B------:R-:W-:Y:S02]  /*e1e0*/  IMAD.MOV.U32 R150, RZ, RZ, R146 ;  /* 0x000000ffff967224 */ /* 0x000fe400078e0092 */
.L_x_22715:
[----:B------:R-:W-:Y:S05]  /*e1f0*/  BSYNC B2 ;  /* 0x0000000000027941 */ /* 0x000fea0003800000 */
.L_x_22713:
        /* <DEDUP_REMOVED lines=16> */
.L_x_22719:
[----:B------:R-:W-:Y:S05]  /*e300*/  BSYNC B3 ;  /* 0x0000000000037941 */ /* 0x000fea0003800000 */
.L_x_22718:
        /* <DEDUP_REMOVED lines=42> */
.L_x_22717:
[----:B------:R-:W-:Y:S05]  /*e5b0*/  BSYNC B2 ;  /* 0x0000000000027941 */ /* 0x000fea0003800000 */
.L_x_22716:
        /* <DEDUP_REMOVED lines=20> */
.L_x_22721:
[----:B------:R-:W-:Y:S02]  /*e700*/  IMAD.MOV.U32 R152, RZ, RZ, R146 ;  /* 0x000000ffff987224 */ /* 0x000fe400078e0092 */
.L_x_22722:
[----:B------:R-:W-:Y:S05]  /*e710*/  BSYNC B2 ;  /* 0x0000000000027941 */ /* 0x000fea0003800000 */
.L_x_22720:
        /* <DEDUP_REMOVED lines=18> */
.L_x_22726:
[----:B------:R-:W-:Y:S05]  /*e840*/  BSYNC B3 ;  /* 0x0000000000037941 */ /* 0x000fea0003800000 */
.L_x_22725:
        /* <DEDUP_REMOVED lines=42> */
.L_x_22724:
[----:B------:R-:W-:Y:S05]  /*eaf0*/  BSYNC B2 ;  /* 0x0000000000027941 */ /* 0x000fea0003800000 */
.L_x_22723:
        /* <DEDUP_REMOVED lines=33> */
.L_x_22670:
[----:B------:R-:W-:Y:S05]  /*ed10*/  BSYNC B1 ;  /* 0x0000000000017941 */ /* 0x000fea0003800000 */
.L_x_22669:
        /* <DEDUP_REMOVED lines=49> */
.L_x_22741:
        /* <DEDUP_REMOVED lines=102> */
.L_x_22742:
[----:B------:R-:W-:Y:S01]  /*f690*/  FMUL.FTZ R76, R149, R149 ;  /* 0x00000095954c7220 */ /* 0x000fe20000410000 */
[----:B------:R-:W-:Y:S01]  /*f6a0*/  ISETP.NE.AND P0, PT, RZ, UR8, PT ;  /* 0x00000008ff007c0c */ /* 0x000fe2000bf05270 */
[----:B------:R-:W-:Y:S01]  /*f6b0*/  IMAD.MOV.U32 R78, RZ, RZ, c[0x0][0x1e0] ;  /* 0x00007800ff4e7624 */ /* 0x000fe200078e00ff */
[----:B------:R-:W-:Y:S01]  /*f6c0*/  @!P4 MOV R79, 0x4 ;  /* 0x00000004004fc802 */ /* 0x000fe20000000f00 */
[----:B-1----:R-:W-:Y:S01]  /*f6d0*/  FADD.FTZ R145, R145, R148 ;  /* 0x0000009491917221 */ /* 0x002fe20000010000 */
        /* <DEDUP_REMOVED lines=22> */
[--C-:B0-----:R-:W-:Y:S02]  /*f840*/  FADD.FTZ R148, R39, -R145.reuse ;  /* 0x8000009127947221 */ /* 0x101fe40000010000 */
[--C-:B------:R-:W-:Y:S01]  /*f850*/  FADD.FTZ R154, R42, -R145.reuse ;  /* 0x800000912a9a7221 */ /* 0x100fe20000010000 */
[----:B------:R-:W-:Y:S01]  /*f860*/  F2FP.PACK_AB R76, R77, R76 ;  /* 0x0000004c4d4c723e */ /* 0x000fe200000000ff */
        /* <DEDUP_REMOVED lines=20> */
.L_x_22730:
[----:B------:R-:W-:Y:S05]  /*f9b0*/  BSYNC B1 ;  /* 0x0000000000017941 */ /* 0x000fea0003800000 */
.L_x_22729:
        /* <DEDUP_REMOVED lines=35> */
.L_x_22732:
[----:B------:R-:W-:Y:S05]  /*fbf0*/  BSYNC B1 ;  /* 0x0000000000017941 */ /* 0x000fea0003800000 */
.L_x_22731:
[----:B------:R-:W-:Y:S01]  /*fc00*/  LOP3.LUT P0, RZ, R83, 0x40, RZ, 0xc0, !PT ;  /* 0x0000004053ff7812 */ /* 0x000fe2000780c0ff */
[----:B------:R-:W-:-:S12]  /*fc10*/  BSSY B1, `(.L_x_22733) ;  /* 0x0000022000017945 */ /* 0x000fd80003800000 */
[----:B------:R-:W-:Y:S05]  /*fc20*/  @!P0 BRA `(.L_x_22734) ;  /* 0x0000020000008947 */ /* 0x000fea0003800000 */
[--C-:B01----:R-:W-:Y:S01]  /*fc30*/  FADD.FTZ R78, R53, -R145.reuse ;  /* 0x80000091354e7221 */ /* 0x103fe20000010000 */
[----:B------:R-:W-:Y:S01]  /*fc40*/  HFMA2.MMA R151, -RZ, RZ, 0, 9.5367431640625e-07 ;  /* 0x00000010ff977435 */ /* 0x000fe200000001ff */
        /* <DEDUP_REMOVED lines=25> */
[----:B------:R-:W-:-:S04]  /*fde0*/  F2FP.PACK_AB R77, R148, R77 ;  /* 0x0000004d944d723e */ /* 0x000fc800000000ff */
[----:B------:R-:W-:Y:S01]  /*fdf0*/  F2FP.PACK_AB R79, R149, R154 ;  /* 0x0000009a954f723e */ /* 0x000fe200000000ff */
[C---:B------:R-:W-:Y:S01]  /*fe00*/  IMAD.WIDE.U32 R148, R138.reuse, R151, c[0x0][0x208] ;  /* 0x000082008a947625 */ /* 0x040fe200078e0097 */
[----:B------:R-:W-:-:S04]  /*fe10*/  IADD3 R138, R138, 0x20, RZ ;  /* 0x000000208a8a7810 */ /* 0x000fc80007ffe0ff */
[----:B------:R0:W-:Y:S03]  /*fe20*/  STG.E.128 [R148.64], R76 ;  /* 0x0000004c94007986 */ /* 0x0001e6000c101d06 */
.L_x_22734:
[----:B------:R-:W-:Y:S05]  /*fe30*/  BSYNC B1 ;  /* 0x0000000000017941 */ /* 0x000fea0003800000 */
.L_x_22733:
        /* <DEDUP_REMOVED lines=35> */
.L_x_22736:
[----:B------:R-:W-:Y:S05]  /*10070*/  BSYNC B1 ;  /* 0x0000000000017941 */ /* 0x000fea0003800000 */
.L_x_22735:
        /* <DEDUP_REMOVED lines=34> */
.L_x_22738:
[----:B------:R-:W-:Y:S05]  /*102a0*/  BSYNC B1 ;  /* 0x0000000000017941 */ /* 0x000fea0003800000 */
.L_x_22737:
[----:B01----:R-:W-:-:S04]  /*102b0*/  IMAD.MOV.U32 R77, RZ, RZ, 0x4 ;  /* 0x00000004ff4d7424 */ /* 0x003fc800078e00ff */
[----:B------:R-:W-:-:S05]  /*102c0*/  IMAD R26, R77, c[0x0][0x160], R26 ;  /* 0x000058004d1a7a24 */ /* 0x000fca00078e021a */
[----:B------:R-:W-:-:S13]  /*102d0*/  ISETP.GE.AND P0, PT, R26, c[0x0][0x164], PT ;  /* 0x000059001a007a0c */ /* 0x000fda0003f06270 */
[----:B------:R-:W-:Y:S01]  /*102e0*/  @P0 CALL.REL.NOINC `(.L_x_22739) ;  /* 0x0000001000000944 */ /* 0x000fe20003c00000 */
[----:B------:R-:W-:Y:S05]  /*102f0*/  BRA `(.L_x_22740) ;  /* 0xffff0d5000007947 */ /* 0x000fea000383ffff */
.L_x_22739:
[----:B------:R-:W-:Y:S05]  /*10300*/  BSYNC B0 ;  /* 0x0000000000007941 */ /* 0x000fea0003800000 */
.L_x_22436:
[----:B------:R-:W-:Y:S05]  /*10310*/  EXIT ;  /* 0x000000000000794d */ /* 0x000fea0003800000 */
.L_x_22727:
[----:B------:R-:W-:Y:S01]  /*10320*/  MOV R78, R79 ;  /* 0x0000004f004e7202 */ /* 0x000fe20000000f00 */
[----:B------:R-:W-:Y:S01]  /*10330*/  IMAD.MOV.U32 R145, RZ, RZ, 0x1 ;  /* 0x00000001ff917424 */ /* 0x000fe200078e00ff */
[----:B------:R-:W-:Y:S01]  /*10340*/  MOV R76, 0x10380 ;  /* 0x00010380004c7802 */ /* 0x000fe20000000f00 */
[----:B------:R-:W-:Y:S02]  /*10350*/  IMAD.MOV.U32 R147, RZ, RZ, 0x1f ;  /* 0x0000001fff937424 */ /* 0x000fe400078e00ff */
[----:B------:R-:W-:Y:S02]  /*10360*/  IMAD.MOV.U32 R150, RZ, RZ, -0x1 ;  /* 0xffffffffff967424 */ /* 0x000fe400078e00ff */
[----:B------:R-:W-:Y:S05]  /*10370*/  CALL.REL.NOINC `($__internal_104_$__cuda_sm70_shflsync_bfly_p) ;  /* 0x000008d000007944 */ /* 0x000fea0003c00000 */
[----:B-1----:R-:W-:Y:S01]  /*10380*/  MOV R76, R145 ;  /* 0x00000091004c7202 */ /* 0x002fe20000000f00 */
[----:B0-----:R-:W-:Y:S05]  /*10390*/  BRA `(.L_x_22741) ;  /* 0xffffec9000007947 */ /* 0x001fea000383ffff */
.L_x_22728:
[----:B------:R-:W-:Y:S01]  /*103a0*/  IMAD.MOV.U32 R78, RZ, RZ, R151 ;  /* 0x000000ffff4e7224 */ /* 0x000fe200078e0097 */
[----:B------:R-:W-:Y:S01]  /*103b0*/  MOV R150, 0xffffffff ;  /* 0xffffffff00967802 */ /* 0x000fe20000000f00 */
[----:B------:R-:W-:Y:S01]  /*103c0*/  IMAD.MOV.U32 R145, RZ, RZ, 0x2 ;  /* 0x00000002ff917424 */ /* 0x000fe200078e00ff */
[----:B------:R-:W-:Y:S01]  /*103d0*/  MOV R76, 0x10400 ;  /* 0x00010400004c7802 */ /* 0x000fe20000000f00 */
[----:B------:R-:W-:-:S02]  /*103e0*/  IMAD.MOV.U32 R147, RZ, RZ, 0x1f ;  /* 0x0000001fff937424 */ /* 0x000fc400078e00ff */
[----:B0-----:R-:W-:Y:S05]  /*103f0*/  CALL.REL.NOINC `($__internal_104_$__cuda_sm70_shflsync_bfly_p) ;  /* 0x0000085000007944 */ /* 0x001fea0003c00000 */
[----:B01----:R-:W-:Y:S01]  /*10400*/  FADD.FTZ R78, R151, R145 ;  /* 0x00000091974e7221 */ /* 0x003fe20000010000 */
[----:B------:R-:W-:Y:S01]  /*10410*/  MOV R76, 0x10460 ;  /* 0x00010460004c7802 */ /* 0x000fe20000000f00 */
[----:B------:R-:W-:-:S02]  /*10420*/  IMAD.MOV.U32 R145, RZ, RZ, 0x4 ;  /* 0x00000004ff917424 */ /* 0x000fc400078e00ff */
[----:B------:R-:W-:Y:S02]  /*10430*/  IMAD.MOV.U32 R147, RZ, RZ, 0x1f ;  /* 0x0000001fff937424 */ /* 0x000fe400078e00ff */
[----:B------:R-:W-:Y:S02]  /*10440*/  IMAD.MOV.U32 R150, RZ, RZ, -0x1 ;  /* 0xffffffffff967424 */ /* 0x000fe400078e00ff */
[----:B------:R-:W-:Y:S05]  /*10450*/  CALL.REL.NOINC `($__internal_104_$__cuda_sm70_shflsync_bfly_p) ;  /* 0x000007f000007944 */ /* 0x000fea0003c00000 */
[----:B01----:R-:W-:Y:S01]  /*10460*/  FADD.FTZ R78, R78, R145 ;  /* 0x000000914e4e7221 */ /* 0x003fe20000010000 */
[----:B------:R-:W-:Y:S01]  /*10470*/  HFMA2.MMA R145, -RZ, RZ, 0, 4.76837158203125e-07 ;  /* 0x00000008ff917435 */ /* 0x000fe200000001ff */
[----:B------:R-:W-:Y:S01]  /*10480*/  IMAD.MOV.U32 R147, RZ, RZ, 0x1f ;  /* 0x0000001fff937424 */ /* 0x000fe200078e00ff */
[----:B------:R-:W-:Y:S01]  /*10490*/  MOV R76, 0x104c0 ;  /* 0x000104c0004c7802 */ /* 0x000fe20000000f00 */
[----:B------:R-:W-:-:S03]  /*104a0*/  IMAD.MOV.U32 R150, RZ, RZ, -0x1 ;  /* 0xffffffffff967424 */ /* 0x000fc600078e00ff */
[----:B------:R-:W-:Y:S05]  /*104b0*/  CALL.REL.NOINC `($__internal_104_$__cuda_sm70_shflsync_bfly_p) ;  /* 0x0000079000007944 */ /* 0x000fea0003c00000 */
[----:B01----:R-:W-:Y:S01]  /*104c0*/  FADD.FTZ R78, R78, R145 ;  /* 0x000000914e4e7221 */ /* 0x003fe20000010000 */
[----:B------:R-:W-:Y:S01]  /*104d0*/  MOV R147, 0x1f ;  /* 0x0000001f00937802 */ /* 0x000fe20000000f00 */
[----:B------:R-:W-:Y:S01]  /*104e0*/  IMAD.MOV.U32 R145, RZ, RZ, 0x10 ;  /* 0x00000010ff917424 */ /* 0x000fe200078e00ff */
[----:B------:R-:W-:Y:S01]  /*104f0*/  MOV R76, 0x10520 ;  /* 0x00010520004c7802 */ /* 0x000fe20000000f00 */
[----:B------:R-:W-:-:S02]  /*10500*/  IMAD.MOV.U32 R150, RZ, RZ, -0x1 ;  /* 0xffffffffff967424 */ /* 0x000fc400078e00ff */
[----:B------:R-:W-:Y:S05]  /*10510*/  CALL.REL.NOINC `($__internal_104_$__cuda_sm70_shflsync_bfly_p) ;  /* 0x0000073000007944 */ /* 0x000fea0003c00000 */
[----:B-1----:R-:W-:Y:S01]  /*10520*/  FADD.FTZ R145, R78, R145 ;  /* 0x000000914e917221 */ /* 0x002fe20000010000 */
[----:B------:R-:W-:Y:S01]  /*10530*/  LOP3.LUT P5, RZ, R83, 0x8, RZ, 0xc0, !PT ;  /* 0x0000000853ff7812 */ /* 0x000fe200078ac0ff */
[----:B0-----:R-:W-:Y:S01]  /*10540*/  IMAD.MOV.U32 R147, RZ, RZ, 0x1f ;  /* 0x0000001fff937424 */ /* 0x001fe200078e00ff */
[----:B------:R-:W-:Y:S01]  /*10550*/  MOV R150, 0xffffffff ;  /* 0xffffffff00967802 */ /* 0x000fe20000000f00 */
[----:B------:R-:W-:-:S02]  /*10560*/  FMUL.FTZ R149, R145, c[0x0][0x1e0] ;  /* 0x0000780091957a20 */ /* 0x000fc40000410000 */
[----:B------:R-:W-:Y:S02]  /*10570*/  IMAD.MOV.U32 R145, RZ, RZ, 0x1 ;  /* 0x00000001ff917424 */ /* 0x000fe400078e00ff */
[--C-:B------:R-:W-:Y:S02]  /*10580*/  FADD.FTZ R76, R36, -R149.reuse ;  /* 0x80000095244c7221 */ /* 0x100fe40000010000 */
[--C-:B------:R-:W-:Y:S02]  /*10590*/  FADD.FTZ R77, R37, -R149.reuse ;  /* 0x80000095254d7221 */ /* 0x100fe40000010000 */
[----:B------:R-:W-:Y:S02]  /*105a0*/  FFMA.FTZ R76, R76, R76, RZ ;  /* 0x0000004c4c4c7223 */ /* 0x000fe400000100ff */
        /* <DEDUP_REMOVED lines=79> */
[----:B------:R-:W-:Y:S05]  /*10aa0*/  CALL.REL.NOINC `($__internal_104_$__cuda_sm70_shflsync_bfly_p) ;  /* 0x000001a000007944 */ /* 0x000fea0003c00000 */
[----:B01----:R-:W-:Y:S01]  /*10ab0*/  FADD.FTZ R78, R78, R145 ;  /* 0x000000914e4e7221 */ /* 0x003fe20000010000 */
[----:B------:R-:W-:Y:S01]  /*10ac0*/  MOV R76, 0x10b10 ;  /* 0x00010b10004c7802 */ /* 0x000fe20000000f00 */
[----:B------:R-:W-:Y:S02]  /*10ad0*/  IMAD.MOV.U32 R145, RZ, RZ, 0x2 ;  /* 0x00000002ff917424 */ /* 0x000fe400078e00ff */
[----:B------:R-:W-:Y:S02]  /*10ae0*/  IMAD.MOV.U32 R147, RZ, RZ, 0x1f ;  /* 0x0000001fff937424 */ /* 0x000fe400078e00ff */
[----:B------:R-:W-:Y:S02]  /*10af0*/  IMAD.MOV.U32 R150, RZ, RZ, -0x1 ;  /* 0xffffffffff967424 */ /* 0x000fe400078e00ff */
[----:B------:R-:W-:Y:S05]  /*10b00*/  CALL.REL.NOINC `($__internal_104_$__cuda_sm70_shflsync_bfly_p) ;  /* 0x0000014000007944 */ /* 0x000fea0003c00000 */
[----:B01----:R-:W-:Y:S01]  /*10b10*/  FADD.FTZ R78, R78, R145 ;  /* 0x000000914e4e7221 */ /* 0x003fe20000010000 */
[----:B------:R-:W-:Y:S01]  /*10b20*/  HFMA2.MMA R145, -RZ, RZ, 0, 2.384185791015625e-07 ;  /* 0x00000004ff917435 */ /* 0x000fe200000001ff */
        /* <DEDUP_REMOVED lines=11> */
[----:B0-----:R-:W-:Y:S01]  /*10be0*/  MOV R150, 0xffffffff ;  /* 0xffffffff00967802 */ /* 0x001fe20000000f00 */
[----:B------:R-:W-:Y:S01]  /*10bf0*/  IMAD.MOV.U32 R145, RZ, RZ, 0x10 ;  /* 0x00000010ff917424 */ /* 0x000fe200078e00ff */
[----:B------:R-:W-:Y:S01]  /*10c00*/  MOV R76, 0x10c40 ;  /* 0x00010c40004c7802 */ /* 0x000fe20000000f00 */
[----:B------:R-:W-:-:S02]  /*10c10*/  IMAD.MOV.U32 R147, RZ, RZ, 0x1f ;  /* 0x0000001fff937424 */ /* 0x000fc400078e00ff */
[----:B------:R-:W-:Y:S02]  /*10c20*/  IMAD.MOV.U32 R78, RZ, RZ, R148 ;  /* 0x000000ffff4e7224 */ /* 0x000fe400078e0094 */
[----:B------:R-:W-:Y:S05]  /*10c30*/  CALL.REL.NOINC `($__internal_104_$__cuda_sm70_shflsync_bfly_p) ;  /* 0x0000001000007944 */ /* 0x000fea0003c00000 */
[----:B01----:R-:W-:Y:S05]  /*10c40*/  BRA `(.L_x_22742) ;  /* 0xffffea4000007947 */ /* 0x003fea000383ffff */
        .weak           $__internal_104_$__cuda_sm70_shflsync_bfly_p
        .type           $__internal_104_$__cuda_sm70_shflsync_bfly_p,@function
        .size           $__internal_104_$__cuda_sm70_shflsync_bfly_p,(.L_x_36192 - $__internal_104_$__cuda_sm70_shflsync_bfly_p)
$__internal_104_$__cuda_sm70_shflsync_bfly_p:
[----:B------:R-:W-:Y:S01]  /*10c50*/  IMAD.MOV.U32 R77, RZ, RZ, 0x0 ;  /* 0x00000000ff4d7424 */ /* 0x000fe200078e00ff */
[----:B------:R-:W-:Y:S04]  /*10c60*/  WARPSYNC R150 ;  /* 0x0000009600007348 */ /* 0x000fe80003800000 */
[----:B------:R0:W1:Y:S01]  /*10c70*/  SHFL.BFLY PT, R145, R78, R145, R147 ;  /* 0x0c0000914e917389 */ /* 0x00006200000e0093 */
[----:B------:R-:W-:Y:S05]  /*10c80*/  RET.REL.NODEC R76 `(_ZN10layer_norm13ln_fwd_kernelINS_13Kernel_traitsI6__halfS2_fS2_fjLj1280ELj1ELj4ELj1ELj16ENS_18Kernel_traits_baseILj1280ES2_S2_fS2_fjLj128EEEEELb1ELb0ELb0ELb0EEEvNS_9FwdParamsE) ;  /* 0xfffef3704c007950 */ /* 0x000fea0003c3ffff */
.L_x_22743:
        /* <DEDUP_REMOVED lines=15> */
.L_x_36192:


//--------------------- .text._ZN10layer_norm13ln_fwd_kernelINS_13Kernel_traitsI6__halfS2_fS2_fjLj1280ELj1ELj4ELj1ELj16ENS_18Kernel_traits_baseILj1280ES2_S2_fS2_fjLj128EEEEELb1ELb0ELb0ELb1EEEvNS_9FwdParamsE --------------------------
	.section	.text._ZN10layer_norm13ln_fwd_kernelINS_13Kernel_traitsI6__halfS2_fS2_fjLj1280ELj1ELj4ELj1ELj16ENS_18Kernel_traits_baseILj1280ES2_S2_fS2_fjLj128EEEEELb1ELb0ELb0ELb1EEEvNS_9FwdParamsE,"ax",@progbits
	.sectioninfo	@"SHI_REGISTERS=167"
	.align	128
        .global         _ZN10layer_norm13ln_fwd_kernelINS_13Kernel_traitsI6__halfS2_fS2_fjLj1280ELj1ELj4ELj1ELj16ENS_18Kernel_traits_baseILj1280ES2_S2_fS2_fjLj128EEEEELb1ELb0ELb0ELb1EEEvNS_9FwdParamsE
        .type           _ZN10layer_norm13ln_fwd_kernelINS_13Kernel_traitsI6__halfS2_fS2_fjLj1280ELj1ELj4ELj1ELj16ENS_18Kernel_traits_baseILj1280ES2_S2_fS2_fjLj128EEEEELb1ELb0ELb0ELb1EEEvNS_9FwdParamsE,@function
        .size           _ZN10layer_norm13ln_fwd_kernelINS_13Kernel_traitsI6__halfS2_fS2_fjLj1280ELj1ELj4ELj1ELj16ENS_18Kernel_traits_baseILj1280ES2_S2_fS2_fjLj128EEEEELb1ELb0ELb0ELb1EEEvNS_9FwdParamsE,(.L_x_36193 - _ZN10layer_norm13ln_fwd_kernelINS_13Kernel_traitsI6__halfS2_fS2_fjLj1280ELj1ELj4ELj1ELj16ENS_18Kernel_traits_baseILj1280ES2_S2_fS2_fjLj128EEEEELb1ELb0ELb0ELb1EEEvNS_9FwdParamsE)
        .other          _ZN10layer_norm13ln_fwd_kernelINS_13Kernel_traitsI6__halfS2_fS2_fjLj1280ELj1ELj4ELj1ELj16ENS_18Kernel_traits_baseILj1280ES2_S2_fS2_fjLj128EEEEELb1ELb0ELb0ELb1EEEvNS_9FwdParamsE,@"STO_CUDA_ENTRY STV_DEFAULT"
_ZN10layer_norm13ln_fwd_kernelINS_13Kernel_traitsI6__halfS2_fS2_fjLj1280ELj1ELj4ELj1ELj16ENS_18Kernel_traits_baseILj1280ES2_S2_fS2_fjLj128EEEEELb1ELb0ELb0ELb1EEEvNS_9FwdParamsE:
.text._ZN10layer_norm13ln_fwd_kernelINS_13Kernel_traitsI6__halfS2_fS2_fjLj1280ELj1ELj4ELj1ELj16ENS_18Kernel_traits_baseILj1280ES2_S2_fS2_fjLj128EEEEELb1ELb0ELb0ELb1EEEvNS_9FwdParamsE:
        /* <DEDUP_REMOVED lines=112> */
[--C-:B------:R-:W-:Y:S01]  /*0700*/  HADD2.F32 R4, -RZ, R9.reuse.H0_H0 ;  /* 0x20000009ff047230 */ /* 0x100fe20000004100 */
[----:B------:R0:W5:Y:S01]  /*0710*/  LDG.E.128 R84, [R12.64] ;  /* 0x000000060c547981 */ /* 0x000162000c1e1d00 */
[----:B------:R-:W-:Y:S01]  /*0720*/  HADD2.F32 R5, -RZ, R9.H1_H1 ;  /* 0x30000009ff057230 */ /* 0x000fe20000004100 */
[----:B------:R-:W-:Y:S01]  /*0730*/  IMAD.WIDE.U32 R118, R118, -0x2daee0ad, RZ ;  /* 0xd2511f5376767825 */ /* 0x000fe200078e00ff */
[--C-:B------:R-:W-:Y:S01]  /*0740*/  HADD2.F32 R6, -RZ, R10.reuse.H0_H0 ;  /* 0x2000000aff067230 */ /* 0x100fe20000004100 */
[----:B------:R0:W5:Y:S01]  /*0750*/  LDG.E.128 R80, [R12.64+0x200] ;  /* 0x000200060c507981 */ /* 0x000162000c1e1d00 */
[----:B------:R-:W-:Y:S01]  /*0760*/  HADD2.F32 R7, -RZ, R10.H1_H1 ;  /* 0x3000000aff077230 */ /* 0x000fe20000004100 */
[----:B------:R-:W-:Y:S01]  /*0770*/  BSSY B0, `(.L_x_22744) ;  /* 0x0000f1d000007945 */ /* 0x000fe20003800000 */
[--C-:B------:R-:W-:Y:S01]  /*0780*/  HADD2.F32 R8, -RZ, R11.reuse.H0_H0 ;  /* 0x2000000bff087230 */ /* 0x100fe20000004100 */
[----:B------:R0:W5:Y:S01]  /*0790*/  LDG.E.128 R76, [R12.64+0x400] ;  /* 0x000400060c4c7981 */ /* 0x000162000c1e1d00 */
[----:B------:R-:W-:-:S02]  /*07a0*/  HADD2.F32 R9, -RZ, R11.H1_H1 ;  /* 0x3000000bff097230 */ /* 0x000fc40000004100 */
[--C-:B------:R-:W-:Y:S01]  /*07b0*/  HADD2.F32 R10, -RZ, R16.reuse.H0_H0 ;  /* 0x20000010ff0a7230 */ /* 0x100fe20000004100 */
[----:B------:R0:W5:Y:S01]  /*07c0*/  LDG.E.128 R72, [R12.64+0x600] ;  /* 0x000600060c487981 */ /* 0x000162000c1e1d00 */
[----:B------:R-:W-:-:S03]  /*07d0*/  HADD2.F32 R11, -RZ, R16.H1_H1 ;  /* 0x30000010ff0b7230 */ /* 0x000fc60000004100 */
[----:B------:R0:W5:Y:S01]  /*07e0*/  LDG.E.128 R68, [R12.64+0x800] ;  /* 0x000800060c447981 */ /* 0x000162000c1e1d00 */
[--C-:B------:R-:W-:Y:S01]  /*07f0*/  HADD2.F32 R14, -RZ, R18.reuse.H0_H0 ;  /* 0x20000012ff0e7230 */ /* 0x100fe20000004100 */
[----:B------:R-:W-:Y:S01]  /*0800*/  LOP3.LUT R112, R112, UR25, R29, 0x96, !PT ;  /* 0x0000001970707c12 */ /* 0x000fe2000f8e961d */
[----:B------:R-:W-:Y:S01]  /*0810*/  HADD2.F32 R15, -RZ, R18.H1_H1 ;  /* 0x30000012ff0f7230 */ /* 0x000fe20000004100 */
[----:B------:R-:W-:Y:S01]  /*0820*/  LOP3.LUT R114, R119, UR26, R25, 0x96, !PT ;  /* 0x0000001a77727c12 */ /* 0x000fe2000f8e9619 */
[----:B------:R-:W-:Y:S01]  /*0830*/  HADD2.F32 R16, -RZ, R19.H0_H0 ;  /* 0x20000013ff107230 */ /* 0x000fe20000004100 */
[----:B------:R-:W-:Y:S01]  /*0840*/  LOP3.LUT R113, R36, 0x3, RZ, 0xc0, !PT ;  /* 0x0000000324717812 */ /* 0x000fe200078ec0ff */
[----:B------:R-:W-:Y:S01]  /*0850*/  HADD2.F32 R18, -RZ, R32.H0_H0 ;  /* 0x20000020ff127230 */ /* 0x000fe20000004100 */
[----:B------:R-:W-:Y:S01]  /*0860*/  IMAD R116, R116, -0x326172a9, RZ ;  /* 0xcd9e8d5774747824 */ /* 0x000fe200078e02ff */
[----:B------:R-:W-:Y:S01]  /*0870*/  HADD2.F32 R20, -RZ, R33.H0_H0 ;  /* 0x20000021ff147230 */ /* 0x000fe20000004100 */
[----:B------:R-:W-:Y:S01]  /*0880*/  IMAD.MOV.U32 R109, RZ, RZ, RZ ;  /* 0x000000ffff6d7224 */ /* 0x000fe200078e00ff */
[--C-:B0-----:R-:W-:Y:S01]  /*0890*/  HADD2.F32 R12, -RZ, R17.reuse.H0_H0 ;  /* 0x20000011ff0c7230 */ /* 0x101fe20000004100 */
[----:B------:R-:W-:Y:S01]  /*08a0*/  ULDC.U8 UR8, c[0x0][0x1f0] ;  /* 0x00007c0000087ab9 */ /* 0x000fe20000000000 */
        /* <DEDUP_REMOVED lines=20> */
.L_x_23028:
        /* <DEDUP_REMOVED lines=24> */
[----:B------:R-:W-:Y:S01]  /*0b70*/  IADD3 R34, R113, 0x1, RZ ;  /* 0x0000000171227810 */ /* 0x000fe20007ffe0ff */
[----:B--2---:R-:W-:Y:S01]  /*0b80*/  @P0 HADD2.F32 R127, -RZ, R28.H0_H0 ;  /* 0x2000001cff7f0230 */ /* 0x004fe20000004100 */
        /* <DEDUP_REMOVED lines=9> */
.L_x_22746:
[----:B0-----:R-:W-:Y:S02]  /*0c20*/  MOV R30, R116 ;  /* 0x00000074001e7202 */ /* 0x001fe40000000f00 */
.L_x_22747:
[----:B------:R-:W-:Y:S05]  /*0c30*/  BSYNC B1 ;  /* 0x0000000000017941 */ /* 0x000fea0003800000 */
.L_x_22745:
        /* <DEDUP_REMOVED lines=16> */
.L_x_22751:
[----:B------:R-:W-:Y:S05]  /*0d40*/  BSYNC B2 ;  /* 0x0000000000027941 */ /* 0x000fea0003800000 */
.L_x_22750:
        /* <DEDUP_REMOVED lines=42> */
.L_x_22749:
[----:B------:R-:W-:Y:S05]  /*0ff0*/  BSYNC B1 ;  /* 0x0000000000017941 */ /* 0x000fea0003800000 */
.L_x_22748:
[----:B------:R-:W0:Y:S01]  /*1000*/  I2F.U32 R29, R30 ;  /* 0x0000001e001d7306 */ /* 0x000e220000201000 */
[----:B------:R-:W-:Y:S01]  /*1010*/  ISETP.NE.U32.AND P0, PT, RZ, c[0x0][0x180], PT ;  /* 0x00006000ff007a0c */ /* 0x000fe20003f05070 */
[----:B-----5:R-:W-:Y:S01]  /*1020*/  HADD2.F32 R28, -RZ, R24.H0_H0 ;  /* 0x20000018ff1c7230 */ /* 0x020fe20000004100 */
[----:B------:R-:W-:Y:S01]  /*1030*/  IMAD.MOV.U32 R126, RZ, RZ, 0x2f800000 ;  /* 0x2f800000ff7e7424 */ /* 0x000fe200078e00ff */
        /* <DEDUP_REMOVED lines=21> */
.L_x_22753:
[----:B------:R-:W-:Y:S02]  /*1190*/  MOV R38, R116 ;  /* 0x0000007400267202 */ /* 0x000fe40000000f00 */
.L_x_22754:
[----:B------:R-:W-:Y:S05]  /*11a0*/  BSYNC B1 ;  /* 0x0000000000017941 */ /* 0x000fea0003800000 */
.L_x_22752:
        /* <DEDUP_REMOVED lines=16> */
.L_x_22758:
[----:B------:R-:W-:Y:S05]  /*12b0*/  BSYNC B2 ;  /* 0x0000000000027941 */ /* 0x000fea0003800000 */
.L_x_22757:
        /* <DEDUP_REMOVED lines=42> */
.L_x_22756:
[----:B------:R-:W-:Y:S05]  /*1560*/  BSYNC B1 ;  /* 0x0000000000017941 */ /* 0x000fea0003800000 */
.L_x_22755:
        /* <DEDUP_REMOVED lines=20> */
.L_x_22760:
[----:B------:R-:W-:Y:S02]  /*16b0*/  IMAD.MOV.U32 R38, RZ, RZ, R116 ;  /* 0x000000ffff267224 */ /* 0x000fe400078e0074 */
.L_x_22761:
[----:B------:R-:W-:Y:S05]  /*16c0*/  BSYNC B1 ;  /* 0x0000000000017941 */ /* 0x000fea0003800000 */
.L_x_22759:
        /* <DEDUP_REMOVED lines=16> */
.L_x_22765:
[----:B------:R-:W-:Y:S05]  /*17d0*/  BSYNC B2 ;  /* 0x0000000000027941 */ /* 0x000fea0003800000 */
.L_x_22764:
        /* <DEDUP_REMOVED lines=42> */
.L_x_22763:
[----:B------:R-:W-:Y:S05]  /*1a80*/  BSYNC B1 ;  /* 0x0000000000017941 */ /* 0x000fea0003800000 */
.L_x_22762:
        /* <DEDUP_REMOVED lines=20> */
.L_x_22767:
[----:B------:R-:W-:Y:S02]  /*1bd0*/  IMAD.MOV.U32 R38, RZ, RZ, R116 ;  /* 0x000000ffff267224 */ /* 0x000fe400078e0074 */
.L_x_22768:
[----:B------:R-:W-:Y:S05]  /*1be0*/  BSYNC B1 ;  /* 0x0000000000017941 */ /* 0x000fea0003800000 */
.L_x_22766:
        /* <DEDUP_REMOVED lines=16> */
.L_x_22772:
[----:B------:R-:W-:Y:S05]  /*1cf0*/  BSYNC B2 ;  /* 0x0000000000027941 */ /* 0x000fea0003800000 */
.L_x_22771:
        /* <DEDUP_REMOVED lines=42> */
.L_x_22770:
[----:B------:R-:W-:Y:S05]  /*1fa0*/  BSYNC B1 ;  /* 0x0000000000017941 */ /* 0x000fea0003800000 */
.L_x_22769:
        /* <DEDUP_REMOVED lines=20> */
.L_x_22774:
[----:B------:R-:W-:Y:S02]  /*20f0*/  MOV R36, R116 ;  /* 0x0000007400247202 */ /* 0x000fe40000000f00 */
.L_x_22775:
[----:B------:R-:W-:Y:S05]  /*2100*/  BSYNC B1 ;  /* 0x0000000000017941 */ /* 0x000fea0003800000 */
.L_x_22773:
        /* <DEDUP_REMOVED lines=16> */
.L_x_22779:
[----:B------:R-:W-:Y:S05]  /*2210*/  BSYNC B2 ;  /* 0x0000000000027941 */ /* 0x000fea0003800000 */
.L_x_22778:
        /* <DEDUP_REMOVED lines=42> */
.L_x_22777:
[----:B------:R-:W-:Y:S05]  /*24c0*/  BSYNC B1 ;  /* 0x0000000000017941 */ /* 0x000fea0003800000 */
.L_x_22776:
        /* <DEDUP_REMOVED lines=20> */
.L_x_22781:
[----:B------:R-:W-:Y:S02]  /*2610*/  IMAD.MOV.U32 R36, RZ, RZ, R116 ;  /* 0x000000ffff247224 */ /* 0x000fe400078e0074 */
.L_x_22782:
[----:B------:R-:W-:Y:S05]  /*2620*/  BSYNC B1 ;  /* 0x0000000000017941 */ /* 0x000fea0003800000 */
.L_x_22780:
        /* <DEDUP_REMOVED lines=16> */
.L_x_22786:
[----:B------:R-:W-:Y:S05]  /*2730*/  BSYNC B2 ;  /* 0x0000000000027941 */ /* 0x000fea0003800000 */
.L_x_22785:
        /* <DEDUP_REMOVED lines=42> */
.L_x_22784:
[----:B------:R-:W-:Y:S05]  /*29e0*/  BSYNC B1 ;  /* 0x0000000000017941 */ /* 0x000fea0003800000 */
.L_x_22783:
        /* <DEDUP_REMOVED lines=20> */
.L_x_22788:
[----:B------:R-:W-:Y:S02]  /*2b30*/  IMAD.MOV.U32 R26, RZ, RZ, R116 ;  /* 0x000000ffff1a7224 */ /* 0x000fe400078e0074 */
.L_x_22789:
[----:B------:R-:W-:Y:S05]  /*2b40*/  BSYNC B1 ;  /* 0x0000000000017941 */ /* 0x000fea0003800000 */
.L_x_22787:
        /* <DEDUP_REMOVED lines=16> */
.L_x_22793:
[----:B------:R-:W-:Y:S05]  /*2c50*/  BSYNC B2 ;  /* 0x0000000000027941 */ /* 0x000fea0003800000 */
.L_x_22792:
        /* <DEDUP_REMOVED lines=42> */
.L_x_22791:
[----:B------:R-:W-:Y:S05]  /*2f00*/  BSYNC B1 ;  /* 0x0000000000017941 */ /* 0x000fea0003800000 */
.L_x_22790:
[----:B------:R-:W0:Y:S01]  /*2f10*/  I2F.U32 R25, R26 ;  /* 0x0000001a00197306 */ /* 0x000e220000201000 */
[----:B------:R-:W-:Y:S01]  /*2f20*/  HADD2.F32 R28, -RZ, R27.H0_H0 ;  /* 0x2000001bff1c7230 */ /* 0x000fe20000004100 */
[----:B------:R-:W-:Y:S01]  /*2f30*/  ISETP.NE.AND P6, PT, R125, RZ, PT ;  /* 0x000000ff7d00720c */ /* 0x000fe20003fc5270 */
        /* <DEDUP_REMOVED lines=18> */
.L_x_22795:
[----:B------:R-:W-:Y:S02]  /*3060*/  MOV R36, R116 ;  /* 0x0000007400247202 */ /* 0x000fe40000000f00 */
.L_x_22796:
[----:B------:R-:W-:Y:S05]  /*3070*/  BSYNC B1 ;  /* 0x0000000000017941 */ /* 0x000fea0003800000 */
.L_x_22794:
        /* <DEDUP_REMOVED lines=18> */
.L_x_22800:
[----:B------:R-:W-:Y:S05]  /*31a0*/  BSYNC B2 ;  /* 0x0000000000027941 */ /* 0x000fea0003800000 */
.L_x_22799:
        /* <DEDUP_REMOVED lines=42> */
.L_x_22798:
[----:B------:R-:W-:Y:S05]  /*3450*/  BSYNC B1 ;  /* 0x0000000000017941 */ /* 0x000fea0003800000 */
.L_x_22797:
[----:B------:R-:W0:Y:S01]  /*3460*/  I2F.U32 R25, R36 ;  /* 0x0000002400197306 */ /* 0x000e220000201000 */
[----:B------:R-:W-:Y:S01]  /*3470*/  SEL R24, RZ, 0x1, P1 ;  /* 0x00000001ff187807 */ /* 0x000fe20000800000 */
[----:B------:R-:W-:Y:S01]  /*3480*/  HFMA2.MMA R129, -RZ, RZ, 0, 4.76837158203125e-07 ;  /* 0x00000008ff817435 */ /* 0x000fe200000001ff */
[----:B------:R-:W-:Y:S01]  /*3490*/  ISETP.NE.AND P1, PT, R30, RZ, PT ;  /* 0x000000ff1e00720c */ /* 0x000fe20003f25270 */
[----:B------:R-:W-:Y:S01]  /*34a0*/  HADD2.F32 R30, -RZ, R27.H1_H1 ;  /* 0x3000001bff1e7230 */ /* 0x000fe20000004100 */
[----:B------:R-:W-:Y:S01]  /*34b0*/  SEL R28, RZ, 0x1, P2 ;  /* 0x00000001ff1c7807 */ /* 0x000fe20001000000 */
[----:B------:R-:W-:Y:S01]  /*34c0*/  IMAD.MOV.U32 R128, RZ, RZ, 0x20 ;  /* 0x00000020ff807424 */ /* 0x000fe200078e00ff */
[----:B------:R-:W-:Y:S02]  /*34d0*/  SEL R26, RZ, 0x1, P0 ;  /* 0x00000001ff1a7807 */ /* 0x000fe40000000000 */
[----:B------:R-:W-:Y:S01]  /*34e0*/  FMUL.FTZ R30, R30, R127 ;  /* 0x0000007f1e1e7220 */ /* 0x000fe20000410000 */
[----:B------:R-:W-:Y:S01]  /*34f0*/  ISETP.NE.AND P6, PT, R125, RZ, PT ;  /* 0x000000ff7d00720c */ /* 0x000fe20003fc5270 */
[----:B------:R-:W-:Y:S01]  /*3500*/  IMAD.WIDE.U32 R28, R28, 0x1000000, RZ ;  /* 0x010000001c1c7825 */ /* 0x000fe200078e00ff */
[----:B------:R-:W-:-:S02]  /*3510*/  SEL R34, RZ, 0x10000, P5 ;  /* 0x00010000ff227807 */ /* 0x000fc40002800000 */
[----:B------:R-:W-:Y:S01]  /*3520*/  SEL R35, RZ, 0x100, P4 ;  /* 0x00000100ff237807 */ /* 0x000fe20002000000 */
[----:B------:R-:W-:Y:S01]  /*3530*/  IMAD.WIDE.U32 R26, R26, 0x100, RZ ;  /* 0x000001001a1a7825 */ /* 0x000fe200078e00ff */
[----:B------:R-:W-:Y:S02]  /*3540*/  ISETP.NE.AND P2, PT, R31, RZ, PT ;  /* 0x000000ff1f00720c */ /* 0x000fe40003f45270 */
[----:B------:R-:W-:Y:S01]  /*3550*/  SEL R33, RZ, 0x1, P1 ;  /* 0x00000001ff217807 */ /* 0x000fe20000800000 */
[----:B0-----:R-:W-:Y:S01]  /*3560*/  FFMA.FTZ R25, R25, R126, 1.1641532182693481445e-10 ;  /* 0x2f00000019197423 */ /* 0x001fe2000001007e */
[----:B------:R-:W-:Y:S01]  /*3570*/  IADD3 R39, R122, 0x20, RZ ;  /* 0x000000207a277810 */ /* 0x000fe20007ffe0ff */
[----:B------:R-:W-:-:S03]  /*3580*/  FMUL.FTZ R30, R30, c[0x0][0x1e8] ;  /* 0x00007a001e1e7a20 */ /* 0x000fc60000410000 */
[----:B------:R-:W-:Y:S01]  /*3590*/  FSETP.GTU.FTZ.AND P0, PT, R25, c[0x0][0x1e4], PT ;  /* 0x0000790019007a0b */ /* 0x000fe20003f1c000 */
[----:B------:R-:W-:-:S03]  /*35a0*/  IMAD.WIDE.U32 R24, R24, 0x10000, RZ ;  /* 0x0001000018187825 */ /* 0x000fc600078e00ff */
[----:B------:R-:W-:Y:S02]  /*35b0*/  SEL R36, RZ, 0x1000000, P0 ;  /* 0x01000000ff247807 */ /* 0x000fe40000000000 */
        /* <DEDUP_REMOVED lines=30> */
.L_x_22802:
[----:B0-----:R-:W-:Y:S02]  /*37a0*/  IMAD.MOV.U32 R30, RZ, RZ, R116 ;  /* 0x000000ffff1e7224 */ /* 0x001fe400078e0074 */
.L_x_22803:
[----:B------:R-:W-:Y:S05]  /*37b0*/  BSYNC B1 ;  /* 0x0000000000017941 */ /* 0x000fea0003800000 */
.L_x_22801:
        /* <DEDUP_REMOVED lines=16> */
.L_x_22807:
[----:B------:R-:W-:Y:S05]  /*38c0*/  BSYNC B2 ;  /* 0x0000000000027941 */ /* 0x000fea0003800000 */
.L_x_22806:
        /* <DEDUP_REMOVED lines=42> */
.L_x_22805:
[----:B------:R-:W-:Y:S05]  /*3b70*/  BSYNC B1 ;  /* 0x0000000000017941 */ /* 0x000fea0003800000 */
.L_x_22804:
[----:B------:R-:W0:Y:S01]  /*3b80*/  I2F.U32 R29, R30 ;  /* 0x0000001e001d7306 */ /* 0x000e220000201000 */
[----:B-----5:R-:W-:Y:S01]  /*3b90*/  HADD2.F32 R28, -RZ, R24.H0_H0 ;  /* 0x20000018ff1c7230 */ /* 0x020fe20000004100 */
[----:B------:R-:W-:Y:S01]  /*3ba0*/  ISETP.NE.AND P0, PT, R40, 0x1, PT ;  /* 0x000000012800780c */ /* 0x000fe20003f05270 */
[----:B------:R-:W-:Y:S03]  /*3bb0*/  BSSY B1, `(.L_x_22808) ;  /* 0x0000013000017945 */ /* 0x000fe60003800000 */
        /* <DEDUP_REMOVED lines=17> */
.L_x_22809:
[----:B------:R-:W-:Y:S02]  /*3cd0*/  MOV R38, R116 ;  /* 0x0000007400267202 */ /* 0x000fe40000000f00 */
.L_x_22810:
[----:B------:R-:W-:Y:S05]  /*3ce0*/  BSYNC B1 ;  /* 0x0000000000017941 */ /* 0x000fea0003800000 */
.L_x_22808:
        /* <DEDUP_REMOVED lines=16> */
.L_x_22814:
[----:B------:R-:W-:Y:S05]  /*3df0*/  BSYNC B2 ;  /* 0x0000000000027941 */ /* 0x000fea0003800000 */
.L_x_22813:
        /* <DEDUP_REMOVED lines=42> */
.L_x_22812:
[----:B------:R-:W-:Y:S05]  /*40a0*/  BSYNC B1 ;  /* 0x0000000000017941 */ /* 0x000fea0003800000 */
.L_x_22811:
        /* <DEDUP_REMOVED lines=20> */
.L_x_22816:
[----:B------:R-:W-:Y:S02]  /*41f0*/  IMAD.MOV.U32 R38, RZ, RZ, R116 ;  /* 0x000000ffff267224 */ /* 0x000fe400078e0074 */
.L_x_22817:
[----:B------:R-:W-:Y:S05]  /*4200*/  BSYNC B1 ;  /* 0x0000000000017941 */ /* 0x000fea0003800000 */
.L_x_22815:
        /* <DEDUP_REMOVED lines=16> */
.L_x_22821:
[----:B------:R-:W-:Y:S05]  /*4310*/  BSYNC B2 ;  /* 0x0000000000027941 */ /* 0x000fea0003800000 */
.L_x_22820:
        /* <DEDUP_REMOVED lines=42> */
.L_x_22819:
[----:B------:R-:W-:Y:S05]  /*45c0*/  BSYNC B1 ;  /* 0x0000000000017941 */ /* 0x000fea0003800000 */
.L_x_22818:
        /* <DEDUP_REMOVED lines=20> */
.L_x_22823:
[----:B------:R-:W-:Y:S02]  /*4710*/  IMAD.MOV.U32 R38, RZ, RZ, R116 ;  /* 0x000000ffff267224 */ /* 0x000fe400078e0074 */
.L_x_22824:
[----:B------:R-:W-:Y:S05]  /*4720*/  BSYNC B1 ;  /* 0x0000000000017941 */ /* 0x000fea0003800000 */
.L_x_22822:
        /* <DEDUP_REMOVED lines=16> */
.L_x_22828:
[----:B------:R-:W-:Y:S05]  /*4830*/  BSYNC B2 ;  /* 0x0000000000027941 */ /* 0x000fea0003800000 */
.L_x_22827:
        /* <DEDUP_REMOVED lines=42> */
.L_x_22826:
[----:B------:R-:W-:Y:S05]  /*4ae0*/  BSYNC B1 ;  /* 0x0000000000017941 */ /* 0x000fea0003800000 */
.L_x_22825:
        /* <DEDUP_REMOVED lines=20> */
.L_x_22830:
[----:B------:R-:W-:Y:S02]  /*4c30*/  MOV R36, R116 ;  /* 0x0000007400247202 */ /* 0x000fe40000000f00 */
.L_x_22831:
[----:B------:R-:W-:Y:S05]  /*4c40*/  BSYNC B1 ;  /* 0x0000000000017941 */ /* 0x000fea0003800000 */
.L_x_22829:
        /* <DEDUP_REMOVED lines=16> */
.L_x_22835:
[----:B------:R-:W-:Y:S05]  /*4d50*/  BSYNC B2 ;  /* 0x0000000000027941 */ /* 0x000fea0003800000 */
.L_x_22834:
        /* <DEDUP_REMOVED lines=42> */
.L_x_22833:
[----:B------:R-:W-:Y:S05]  /*5000*/  BSYNC B1 ;  /* 0x0000000000017941 */ /* 0x000fea0003800000 */
.L_x_22832:
        /* <DEDUP_REMOVED lines=20> */
.L_x_22837:
[----:B------:R-:W-:Y:S02]  /*5150*/  IMAD.MOV.U32 R36, RZ, RZ, R116 ;  /* 0x000000ffff247224 */ /* 0x000fe400078e0074 */
.L_x_22838:
[----:B------:R-:W-:Y:S05]  /*5160*/  BSYNC B1 ;  /* 0x0000000000017941 */ /* 0x000fea0003800000 */
.L_x_22836:
        /* <DEDUP_REMOVED lines=16> */
.L_x_22842:
[----:B------:R-:W-:Y:S05]  /*5270*/  BSYNC B2 ;  /* 0x0000000000027941 */ /* 0x000fea0003800000 */
.L_x_22841:
        /* <DEDUP_REMOVED lines=42> */
.L_x_22840:
[----:B------:R-:W-:Y:S05]  /*5520*/  BSYNC B1 ;  /* 0x0000000000017941 */ /* 0x000fea0003800000 */
.L_x_22839:
        /* <DEDUP_REMOVED lines=20> */
.L_x_22844:
[----:B------:R-:W-:Y:S02]  /*5670*/  IMAD.MOV.U32 R26, RZ, RZ, R116 ;  /* 0x000000ffff1a7224 */ /* 0x000fe400078e0074 */
.L_x_22845:
[----:B------:R-:W-:Y:S05]  /*5680*/  BSYNC B1 ;  /* 0x0000000000017941 */ /* 0x000fea0003800000 */
.L_x_22843:
        /* <DEDUP_REMOVED lines=16> */
.L_x_22849:
[----:B------:R-:W-:Y:S05]  /*5790*/  BSYNC B2 ;  /* 0x0000000000027941 */ /* 0x000fea0003800000 */
.L_x_22848:
        /* <DEDUP_REMOVED lines=42> */
.L_x_22847:
[----:B------:R-:W-:Y:S05]  /*5a40*/  BSYNC B1 ;  /* 0x0000000000017941 */ /* 0x000fea0003800000 */
.L_x_22846:
        /* <DEDUP_REMOVED lines=21> */
.L_x_22851:
[----:B------:R-:W-:Y:S02]  /*5ba0*/  MOV R36, R116 ;  /* 0x0000007400247202 */ /* 0x000fe40000000f00 */
.L_x_22852:
[----:B------:R-:W-:Y:S05]  /*5bb0*/  BSYNC B1 ;  /* 0x0000000000017941 */ /* 0x000fea0003800000 */
.L_x_22850:
        /* <DEDUP_REMOVED lines=18> */
.L_x_22856:
[----:B------:R-:W-:Y:S05]  /*5ce0*/  BSYNC B2 ;  /* 0x0000000000027941 */ /* 0x000fea0003800000 */
.L_x_22855:
        /* <DEDUP_REMOVED lines=42> */
.L_x_22854:
[----:B------:R-:W-:Y:S05]  /*5f90*/  BSYNC B1 ;  /* 0x0000000000017941 */ /* 0x000fea0003800000 */
.L_x_22853:
[----:B------:R-:W0:Y:S01]  /*5fa0*/  I2F.U32 R25, R36 ;  /* 0x0000002400197306 */ /* 0x000e220000201000 */
[----:B------:R-:W-:Y:S01]  /*5fb0*/  HADD2.F32 R24, -RZ, R27.H1_H1 ;  /* 0x3000001bff187230 */ /* 0x000fe20000004100 */
        /* <DEDUP_REMOVED lines=10> */
[----:B------:R-:W-:Y:S01]  /*6060*/  IMAD.WIDE.U32 R26, R26, 0x10000, RZ ;  /* 0x000100001a1a7825 */ /* 0x000fe200078e00ff */
[----:B------:R-:W-:Y:S02]  /*6070*/  SEL R35, RZ, 0x1, P3 ;  /* 0x00000001ff237807 */ /* 0x000fe40001800000 */
[----:B------:R-:W-:Y:S01]  /*6080*/  IADD3 R91, R122, 0x40, RZ ;  /* 0x000000407a5b7810 */ /* 0x000fe20007ffe0ff */
[----:B0-----:R-:W-:Y:S02]  /*6090*/  FFMA.FTZ R25, R25, R126, 1.1641532182693481445e-10 ;  /* 0x2f00000019197423 */ /* 0x001fe4000001007e */
[----:B------:R-:W-:-:S03]  /*60a0*/  IMAD.WIDE.U32 R36, R39, R128, c[0x0][0x188] ;  /* 0x0000620027247625 */ /* 0x000fc600078e0080 */
[----:B------:R-:W-:Y:S02]  /*60b0*/  FSETP.GTU.FTZ.AND P2, PT, R25, c[0x0][0x1e4], PT ;  /* 0x0000790019007a0b */ /* 0x000fe40003f5c000 */
[----:B------:R-:W-:Y:S01]  /*60c0*/  SEL R25, RZ, 0x1, P0 ;  /* 0x00000001ff197807 */ /* 0x000fe20000000000 */
[----:B------:R0:W-:Y:S01]  /*60d0*/  STG.E.128 [R36.64], R48 ;  /* 0x0000003024007986 */ /* 0x0001e2000c101d06 */
        /* <DEDUP_REMOVED lines=30> */
.L_x_22858:
[----:B0-----:R-:W-:Y:S02]  /*62c0*/  IMAD.MOV.U32 R30, RZ, RZ, R116 ;  /* 0x000000ffff1e7224 */ /* 0x001fe400078e0074 */
.L_x_22859:
[----:B------:R-:W-:Y:S05]  /*62d0*/  BSYNC B1 ;  /* 0x0000000000017941 */ /* 0x000fea0003800000 */
.L_x_22857:
        /* <DEDUP_REMOVED lines=16> */
.L_x_22863:
[----:B------:R-:W-:Y:S05]  /*63e0*/  BSYNC B2 ;  /* 0x0000000000027941 */ /* 0x000fea0003800000 */
.L_x_22862:
        /* <DEDUP_REMOVED lines=42> */
.L_x_22861:
[----:B------:R-:W-:Y:S05]  /*6690*/  BSYNC B1 ;  /* 0x0000000000017941 */ /* 0x000fea0003800000 */
.L_x_22860:
        /* <DEDUP_REMOVED lines=21> */
.L_x_22865:
[----:B------:R-:W-:Y:S02]  /*67f0*/  IMAD.MOV.U32 R38, RZ, RZ, R116 ;  /* 0x000000ffff267224 */ /* 0x000fe400078e0074 */
.L_x_22866:
[----:B------:R-:W-:Y:S05]  /*6800*/  BSYNC B1 ;  /* 0x0000000000017941 */ /* 0x000fea0003800000 */
.L_x_22864:
        /* <DEDUP_REMOVED lines=16> */
.L_x_22870:
[----:B------:R-:W-:Y:S05]  /*6910*/  BSYNC B2 ;  /* 0x0000000000027941 */ /* 0x000fea0003800000 */
.L_x_22869:
        /* <DEDUP_REMOVED lines=42> */
.L_x_22868:
[----:B------:R-:W-:Y:S05]  /*6bc0*/  BSYNC B1 ;  /* 0x0000000000017941 */ /* 0x000fea0003800000 */
.L_x_22867:
        /* <DEDUP_REMOVED lines=20> */
.L_x_22872:
[----:B------:R-:W-:Y:S02]  /*6d10*/  MOV R24, R116 ;  /* 0x0000007400187202 */ /* 0x000fe40000000f00 */
.L_x_22873:
[----:B------:R-:W-:Y:S05]  /*6d20*/  BSYNC B1 ;  /* 0x0000000000017941 */ /* 0x000fea0003800000 */
.L_x_22871:
        /* <DEDUP_REMOVED lines=16> */
.L_x_22877:
[----:B------:R-:W-:Y:S05]  /*6e30*/  BSYNC B2 ;  /* 0x0000000000027941 */ /* 0x000fea0003800000 */
.L_x_22876:
        /* <DEDUP_REMOVED lines=42> */
.L_x_22875:
[----:B------:R-:W-:Y:S05]  /*70e0*/  BSYNC B1 ;  /* 0x0000000000017941 */ /* 0x000fea0003800000 */
.L_x_22874:
        /* <DEDUP_REMOVED lines=20> */
.L_x_22879:
[----:B------:R-:W-:Y:S02]  /*7230*/  IMAD.MOV.U32 R24, RZ, RZ, R116 ;  /* 0x000000ffff187224 */ /* 0x000fe400078e0074 */
.L_x_22880:
[----:B------:R-:W-:Y:S05]  /*7240*/  BSYNC B1 ;  /* 0x0000000000017941 */ /* 0x000fea0003800000 */
.L_x_22878:
        /* <DEDUP_REMOVED lines=16> */
.L_x_22884:
[----:B------:R-:W-:Y:S05]  /*7350*/  BSYNC B2 ;  /* 0x0000000000027941 */ /* 0x000fea0003800000 */
.L_x_22883:
        /* <DEDUP_REMOVED lines=42> */
.L_x_22882:
[----:B------:R-:W-:Y:S05]  /*7600*/  BSYNC B1 ;  /* 0x0000000000017941 */ /* 0x000fea0003800000 */
.L_x_22881:
        /* <DEDUP_REMOVED lines=20> */
.L_x_22886:
[----:B------:R-:W-:Y:S02]  /*7750*/  IMAD.MOV.U32 R37, RZ, RZ, R116 ;  /* 0x000000ffff257224 */ /* 0x000fe400078e0074 */
.L_x_22887:
[----:B------:R-:W-:Y:S05]  /*7760*/  BSYNC B1 ;  /* 0x0000000000017941 */ /* 0x000fea0003800000 */
.L_x_22885:
        /* <DEDUP_REMOVED lines=16> */
.L_x_22891:
[----:B------:R-:W-:Y:S05]  /*7870*/  BSYNC B2 ;  /* 0x0000000000027941 */ /* 0x000fea0003800000 */
.L_x_22890:
        /* <DEDUP_REMOVED lines=42> */
.L_x_22889:
[----:B------:R-:W-:Y:S05]  /*7b20*/  BSYNC B1 ;  /* 0x0000000000017941 */ /* 0x000fea0003800000 */
.L_x_22888:
        /* <DEDUP_REMOVED lines=20> */
.L_x_22893:
[----:B------:R-:W-:Y:S02]  /*7c70*/  MOV R38, R116 ;  /* 0x0000007400267202 */ /* 0x000fe40000000f00 */
.L_x_22894:
[----:B------:R-:W-:Y:S05]  /*7c80*/  BSYNC B1 ;  /* 0x0000000000017941 */ /* 0x000fea0003800000 */
.L_x_22892:
        /* <DEDUP_REMOVED lines=16> */
.L_x_22898:
[----:B------:R-:W-:Y:S05]  /*7d90*/  BSYNC B2 ;  /* 0x0000000000027941 */ /* 0x000fea0003800000 */
.L_x_22897:
        /* <DEDUP_REMOVED lines=42> */
.L_x_22896:
[----:B------:R-:W-:Y:S05]  /*8040*/  BSYNC B1 ;  /* 0x0000000000017941 */ /* 0x000fea0003800000 */
.L_x_22895:
        /* <DEDUP_REMOVED lines=20> */
.L_x_22900:
[----:B------:R-:W-:Y:S02]  /*8190*/  IMAD.MOV.U32 R26, RZ, RZ, R116 ;  /* 0x000000ffff1a7224 */ /* 0x000fe400078e0074 */
.L_x_22901:
[----:B------:R-:W-:Y:S05]  /*81a0*/  BSYNC B1 ;  /* 0x0000000000017941 */ /* 0x000fea0003800000 */
.L_x_22899:
        /* <DEDUP_REMOVED lines=16> */
.L_x_22905:
[----:B------:R-:W-:Y:S05]  /*82b0*/  BSYNC B2 ;  /* 0x0000000000027941 */ /* 0x000fea0003800000 */
.L_x_22904:
        /* <DEDUP_REMOVED lines=42> */
.L_x_22903:
[----:B------:R-:W-:Y:S05]  /*8560*/  BSYNC B1 ;  /* 0x0000000000017941 */ /* 0x000fea0003800000 */
.L_x_22902:
        /* <DEDUP_REMOVED lines=21> */
.L_x_22907:
[----:B------:R-:W-:Y:S02]  /*86c0*/  IMAD.MOV.U32 R39, RZ, RZ, R116 ;  /* 0x000000ffff277224 */ /* 0x000fe400078e0074 */
.L_x_22908:
[----:B------:R-:W-:Y:S05]  /*86d0*/  BSYNC B1 ;  /* 0x0000000000017941 */ /* 0x000fea0003800000 */
.L_x_22906:
        /* <DEDUP_REMOVED lines=18> */
.L_x_22912:
[----:B------:R-:W-:Y:S05]  /*8800*/  BSYNC B2 ;  /* 0x0000000000027941 */ /* 0x000fea0003800000 */
.L_x_22911:
        /* <DEDUP_REMOVED lines=42> */
.L_x_22910:
[----:B------:R-:W-:Y:S05]  /*8ab0*/  BSYNC B1 ;  /* 0x0000000000017941 */ /* 0x000fea0003800000 */
.L_x_22909:
[----:B------:R-:W0:Y:S01]  /*8ac0*/  I2F.U32 R25, R39 ;  /* 0x0000002700197306 */ /* 0x000e220000201000 */
[----:B------:R-:W-:Y:S01]  /*8ad0*/  HADD2.F32 R24, -RZ, R27.H1_H1 ;  /* 0x3000001bff187230 */ /* 0x000fe20000004100 */
[----:B------:R-:W-:Y:S01]  /*8ae0*/  SEL R28, RZ, 0x1, P2 ;  /* 0x00000001ff1c7807 */ /* 0x000fe20001000000 */
[----:B------:R-:W-:Y:S01]  /*8af0*/  IMAD.WIDE.U32 R88, R91, R128, c[0x0][0x188] ;  /* 0x000062005b587625 */ /* 0x000fe200078e0080 */
        /* <DEDUP_REMOVED lines=10> */
[----:B------:R-:W-:Y:S01]  /*8ba0*/  IMAD.WIDE.U32 R26, R26, 0x10000, RZ ;  /* 0x000100001a1a7825 */ /* 0x000fe200078e00ff */
[----:B------:R-:W-:-:S02]  /*8bb0*/  SEL R35, RZ, 0x1, P3 ;  /* 0x00000001ff237807 */ /* 0x000fc40001800000 */
[----:B------:R-:W-:Y:S01]  /*8bc0*/  IADD3 R131, R122, 0x60, RZ ;  /* 0x000000607a837810 */ /* 0x000fe20007ffe0ff */
[----:B0-----:R-:W-:-:S05]  /*8bd0*/  FFMA.FTZ R25, R25, R126, 1.1641532182693481445e-10 ;  /* 0x2f00000019197423 */ /* 0x001fca000001007e */
        /* <DEDUP_REMOVED lines=32> */
.L_x_22914:
[----:B-1----:R-:W-:Y:S02]  /*8de0*/  MOV R30, R116 ;  /* 0x00000074001e7202 */ /* 0x002fe40000000f00 */
.L_x_22915:
[----:B------:R-:W-:Y:S05]  /*8df0*/  BSYNC B1 ;  /* 0x0000000000017941 */ /* 0x000fea0003800000 */
.L_x_22913:
        /* <DEDUP_REMOVED lines=16> */
.L_x_22919:
[----:B------:R-:W-:Y:S05]  /*8f00*/  BSYNC B2 ;  /* 0x0000000000027941 */ /* 0x000fea0003800000 */
.L_x_22918:
        /* <DEDUP_REMOVED lines=42> */
.L_x_22917:
[----:B------:R-:W-:Y:S05]  /*91b0*/  BSYNC B1 ;  /* 0x0000000000017941 */ /* 0x000fea0003800000 */
.L_x_22916:
        /* <DEDUP_REMOVED lines=21> */
.L_x_22921:
[----:B------:R-:W-:Y:S02]  /*9310*/  IMAD.MOV.U32 R30, RZ, RZ, R116 ;  /* 0x000000ffff1e7224 */ /* 0x000fe400078e0074 */
.L_x_22922:
[----:B------:R-:W-:Y:S05]  /*9320*/  BSYNC B1 ;  /* 0x0000000000017941 */ /* 0x000fea0003800000 */
.L_x_22920:
        /* <DEDUP_REMOVED lines=16> */
.L_x_22926:
[----:B------:R-:W-:Y:S05]  /*9430*/  BSYNC B2 ;  /* 0x0000000000027941 */ /* 0x000fea0003800000 */
.L_x_22925:
        /* <DEDUP_REMOVED lines=42> */
.L_x_22924:
[----:B------:R-:W-:Y:S05]  /*96e0*/  BSYNC B1 ;  /* 0x0000000000017941 */ /* 0x000fea0003800000 */
.L_x_22923:
        /* <DEDUP_REMOVED lines=20> */
.L_x_22928:
[----:B------:R-:W-:Y:S02]  /*9830*/  IMAD.MOV.U32 R24, RZ, RZ, R116 ;  /* 0x000000ffff187224 */ /* 0x000fe400078e0074 */
.L_x_22929:
[----:B------:R-:W-:Y:S05]  /*9840*/  BSYNC B1 ;  /* 0x0000000000017941 */ /* 0x000fea0003800000 */
.L_x_22927:
        /* <DEDUP_REMOVED lines=16> */
.L_x_22933:
[----:B------:R-:W-:Y:S05]  /*9950*/  BSYNC B2 ;  /* 0x0000000000027941 */ /* 0x000fea0003800000 */
.L_x_22932:
        /* <DEDUP_REMOVED lines=42> */
.L_x_22931:
[----:B------:R-:W-:Y:S05]  /*9c00*/  BSYNC B1 ;  /* 0x0000000000017941 */ /* 0x000fea0003800000 */
.L_x_22930:
        /* <DEDUP_REMOVED lines=20> */
.L_x_22935:
[----:B------:R-:W-:Y:S02]  /*9d50*/  MOV R24, R116 ;  /* 0x0000007400187202 */ /* 0x000fe40000000f00 */
.L_x_22936:
[----:B------:R-:W-:Y:S05]  /*9d60*/  BSYNC B1 ;  /* 0x0000000000017941 */ /* 0x000fea0003800000 */
.L_x_22934:
        /* <DEDUP_REMOVED lines=16> */
.L_x_22940:
[----:B------:R-:W-:Y:S05]  /*9e70*/  BSYNC B2 ;  /* 0x0000000000027941 */ /* 0x000fea0003800000 */
.L_x_22939:
        /* <DEDUP_REMOVED lines=42> */
.L_x_22938:
[----:B------:R-:W-:Y:S05]  /*a120*/  BSYNC B1 ;  /* 0x0000000000017941 */ /* 0x000fea0003800000 */
.L_x_22937:
        /* <DEDUP_REMOVED lines=20> */
.L_x_22942:
[----:B------:R-:W-:Y:S02]  /*a270*/  IMAD.MOV.U32 R30, RZ, RZ, R116 ;  /* 0x000000ffff1e7224 */ /* 0x000fe400078e0074 */
.L_x_22943:
[----:B------:R-:W-:Y:S05]  /*a280*/  BSYNC B1 ;  /* 0x0000000000017941 */ /* 0x000fea0003800000 */
.L_x_22941:
        /* <DEDUP_REMOVED lines=16> */
.L_x_22947:
[----:B------:R-:W-:Y:S05]  /*a390*/  BSYNC B2 ;  /* 0x0000000000027941 */ /* 0x000fea0003800000 */
.L_x_22946:
        /* <DEDUP_REMOVED lines=42> */
.L_x_22945:
[----:B------:R-:W-:Y:S05]  /*a640*/  BSYNC B1 ;  /* 0x0000000000017941 */ /* 0x000fea0003800000 */
.L_x_22944:
        /* <DEDUP_REMOVED lines=20> */
.L_x_22949:
[----:B------:R-:W-:Y:S02]  /*a790*/  IMAD.MOV.U32 R30, RZ, RZ, R116 ;  /* 0x000000ffff1e7224 */ /* 0x000fe400078e0074 */
.L_x_22950:
[----:B------:R-:W-:Y:S05]  /*a7a0*/  BSYNC B1 ;  /* 0x0000000000017941 */ /* 0x000fea0003800000 */
.L_x_22948:
        /* <DEDUP_REMOVED lines=16> */
.L_x_22954:
[----:B------:R-:W-:Y:S05]  /*a8b0*/  BSYNC B2 ;  /* 0x0000000000027941 */ /* 0x000fea0003800000 */
.L_x_22953:
        /* <DEDUP_REMOVED lines=42> */
.L_x_22952:
[----:B------:R-:W-:Y:S05]  /*ab60*/  BSYNC B1 ;  /* 0x0000000000017941 */ /* 0x000fea0003800000 */
.L_x_22951:
        /* <DEDUP_REMOVED lines=20> */
.L_x_22956:
[----:B------:R-:W-:Y:S02]  /*acb0*/  MOV R26, R116 ;  /* 0x00000074001a7202 */ /* 0x000fe40000000f00 */
.L_x_22957:
[----:B------:R-:W-:Y:S05]  /*acc0*/  BSYNC B1 ;  /* 0x0000000000017941 */ /* 0x000fea0003800000 */
.L_x_22955:
        /* <DEDUP_REMOVED lines=16> */
.L_x_22961:
[----:B------:R-:W-:Y:S05]  /*add0*/  BSYNC B2 ;  /* 0x0000000000027941 */ /* 0x000fea0003800000 */
.L_x_22960:
        /* <DEDUP_REMOVED lines=42> */
.L_x_22959:
[----:B------:R-:W-:Y:S05]  /*b080*/  BSYNC B1 ;  /* 0x0000000000017941 */ /* 0x000fea0003800000 */
.L_x_22958:
        /* <DEDUP_REMOVED lines=21> */
.L_x_22963:
[----:B------:R-:W-:Y:S02]  /*b1e0*/  IMAD.MOV.U32 R130, RZ, RZ, R116 ;  /* 0x000000ffff827224 */ /* 0x000fe400078e0074 */
.L_x_22964:
[----:B------:R-:W-:Y:S05]  /*b1f0*/  BSYNC B1 ;  /* 0x0000000000017941 */ /* 0x000fea0003800000 */
.L_x_22962:
        /* <DEDUP_REMOVED lines=18> */
.L_x_22968:
[----:B------:R-:W-:Y:S05]  /*b320*/  BSYNC B2 ;  /* 0x0000000000027941 */ /* 0x000fea0003800000 */
.L_x_22967:
        /* <DEDUP_REMOVED lines=42> */
.L_x_22966:
[----:B------:R-:W-:Y:S05]  /*b5d0*/  BSYNC B1 ;  /* 0x0000000000017941 */ /* 0x000fea0003800000 */
.L_x_22965:
[----:B------:R-:W0:Y:S01]  /*b5e0*/  I2F.U32 R25, R130 ;  /* 0x0000008200197306 */ /* 0x000e220000201000 */
[----:B------:R-:W-:Y:S01]  /*b5f0*/  SEL R88, RZ, 0x1, P2 ;  /* 0x00000001ff587807 */ /* 0x000fe20001000000 */
        /* <DEDUP_REMOVED lines=10> */
[----:B------:R-:W-:Y:S01]  /*b6a0*/  ISETP.NE.AND P4, PT, R123, RZ, PT ;  /* 0x000000ff7b00720c */ /* 0x000fe20003f85270 */
[----:B------:R-:W-:Y:S01]  /*b6b0*/  IMAD.WIDE.U32 R26, R26, 0x10000, RZ ;  /* 0x000100001a1a7825 */ /* 0x000fe200078e00ff */
[----:B------:R-:W-:-:S03]  /*b6c0*/  IADD3 R123, R122, 0x80, RZ ;  /* 0x000000807a7b7810 */ /* 0x000fc60007ffe0ff */
[----:B0-----:R-:W-:Y:S02]  /*b6d0*/  FFMA.FTZ R25, R25, R126, 1.1641532182693481445e-10 ;  /* 0x2f00000019197423 */ /* 0x001fe4000001007e */
[----:B------:R-:W-:Y:S02]  /*b6e0*/  FMUL.FTZ R31, R31, c[0x0][0x1e8] ;  /* 0x00007a001f1f7a20 */ /* 0x000fe40000410000 */
[----:B------:R-:W-:Y:S01]  /*b6f0*/  IMAD.WIDE.U32 R130, R131, R129, c[0x0][0x190] ;  /* 0x0000640083827625 */ /* 0x000fe200078e0081 */
[----:B------:R-:W-:Y:S02]  /*b700*/  FSETP.GTU.FTZ.AND P2, PT, R25, c[0x0][0x1e4], PT ;  /* 0x0000790019007a0b */ /* 0x000fe40003f5c000 */
[----:B------:R-:W-:Y:S02]  /*b710*/  SEL R25, RZ, 0x1, P0 ;  /* 0x00000001ff197807 */ /* 0x000fe40000000000 */
[----:B------:R-:W-:Y:S02]  /*b720*/  SEL R91, RZ, 0x1000000, P2 ;  /* 0x01000000ff5b7807 */ /* 0x000fe40001000000 */
[----:B------:R-:W-:Y:S01]  /*b730*/  FSEL R31, R31, RZ, !P2 ;  /* 0x000000ff1f1f7208 */ /* 0x000fe20005000000 */
[----:B------:R-:W-:Y:S01]  /*b740*/  IMAD.WIDE.U32 R24, R25, 0x100, RZ ;  /* 0x0000010019187825 */ /* 0x000fe200078e00ff */
[----:B------:R-:W-:-:S02]  /*b750*/  LOP3.LUT R115, R115, R91, R90, 0xfe, !PT ;  /* 0x0000005b73737212 */ /* 0x000fc400078efe5a */
        /* <DEDUP_REMOVED lines=26> */
.L_x_22970:
[----:B-1----:R-:W-:Y:S02]  /*b900*/  IMAD.MOV.U32 R130, RZ, RZ, R116 ;  /* 0x000000ffff827224 */ /* 0x002fe400078e0074 */
.L_x_22971:
[----:B------:R-:W-:Y:S05]  /*b910*/  BSYNC B1 ;  /* 0x0000000000017941 */ /* 0x000fea0003800000 */
.L_x_22969:
        /* <DEDUP_REMOVED lines=16> */
.L_x_22975:
[----:B------:R-:W-:Y:S05]  /*ba20*/  BSYNC B2 ;  /* 0x0000000000027941 */ /* 0x000fea0003800000 */
.L_x_22974:
        /* <DEDUP_REMOVED lines=42> */
.L_x_22973:
[----:B------:R-:W-:Y:S05]  /*bcd0*/  BSYNC B1 ;  /* 0x0000000000017941 */ /* 0x000fea0003800000 */
.L_x_22972:
        /* <DEDUP_REMOVED lines=21> */
.L_x_22977:
[----:B------:R-:W-:Y:S02]  /*be30*/  MOV R131, R116 ;  /* 0x0000007400837202 */ /* 0x000fe40000000f00 */
.L_x_22978:
[----:B------:R-:W-:Y:S05]  /*be40*/  BSYNC B1 ;  /* 0x0000000000017941 */ /* 0x000fea0003800000 */
.L_x_22976:
        /* <DEDUP_REMOVED lines=16> */
.L_x_22982:
[----:B------:R-:W-:Y:S05]  /*bf50*/  BSYNC B2 ;  /* 0x0000000000027941 */ /* 0x000fea0003800000 */
.L_x_22981:
        /* <DEDUP_REMOVED lines=42> */
.L_x_22980:
[----:B------:R-:W-:Y:S05]  /*c200*/  BSYNC B1 ;  /* 0x0000000000017941 */ /* 0x000fea0003800000 */
.L_x_22979:
        /* <DEDUP_REMOVED lines=20> */
.L_x_22984:
[----:B------:R-:W-:Y:S02]  /*c350*/  MOV R88, R116 ;  /* 0x0000007400587202 */ /* 0x000fe40000000f00 */
.L_x_22985:
[----:B------:R-:W-:Y:S05]  /*c360*/  BSYNC B1 ;  /* 0x0000000000017941 */ /* 0x000fea0003800000 */
.L_x_22983:
        /* <DEDUP_REMOVED lines=16> */
.L_x_22989:
[----:B------:R-:W-:Y:S05]  /*c470*/  BSYNC B2 ;  /* 0x0000000000027941 */ /* 0x000fea0003800000 */
.L_x_22988:
        /* <DEDUP_REMOVED lines=42> */
.L_x_22987:
[----:B------:R-:W-:Y:S05]  /*c720*/  BSYNC B1 ;  /* 0x0000000000017941 */ /* 0x000fea0003800000 */
.L_x_22986:
        /* <DEDUP_REMOVED lines=20> */
.L_x_22991:
[----:B------:R-:W-:Y:S02]  /*c870*/  MOV R88, R116 ;  /* 0x0000007400587202 */ /* 0x000fe40000000f00 */
.L_x_22992:
[----:B------:R-:W-:Y:S05]  /*c880*/  BSYNC B1 ;  /* 0x0000000000017941 */ /* 0x000fea0003800000 */
.L_x_22990:
        /* <DEDUP_REMOVED lines=16> */
.L_x_22996:
[----:B------:R-:W-:Y:S05]  /*c990*/  BSYNC B2 ;  /* 0x0000000000027941 */ /* 0x000fea0003800000 */
.L_x_22995:
        /* <DEDUP_REMOVED lines=42> */
.L_x_22994:
[----:B------:R-:W-:Y:S05]  /*cc40*/  BSYNC B1 ;  /* 0x0000000000017941 */ /* 0x000fea0003800000 */
.L_x_22993:
        /* <DEDUP_REMOVED lines=20> */
.L_x_22998:
[----:B------:R-:W-:Y:S02]  /*cd90*/  MOV R131, R116 ;  /* 0x0000007400837202 */ /* 0x000fe40000000f00 */
.L_x_22999:
[----:B------:R-:W-:Y:S05]  /*cda0*/  BSYNC B1 ;  /* 0x0000000000017941 */ /* 0x000fea0003800000 */
.L_x_22997:
        /* <DEDUP_REMOVED lines=16> */
.L_x_23003:
[----:B------:R-:W-:Y:S05]  /*ceb0*/  BSYNC B2 ;  /* 0x0000000000027941 */ /* 0x000fea0003800000 */
.L_x_23002:
        /* <DEDUP_REMOVED lines=42> */
.L_x_23001:
[----:B------:R-:W-:Y:S05]  /*d160*/  BSYNC B1 ;  /* 0x0000000000017941 */ /* 0x000fea0003800000 */
.L_x_23000:
        /* <DEDUP_REMOVED lines=20> */
.L_x_23005:
[----:B------:R-:W-:Y:S02]  /*d2b0*/  MOV R131, R116 ;  /* 0x0000007400837202 */ /* 0x000fe40000000f00 */
.L_x_23006:
[----:B------:R-:W-:Y:S05]  /*d2c0*/  BSYNC B1 ;  /* 0x0000000000017941 */ /* 0x000fea0003800000 */
.L_x_23004:
        /* <DEDUP_REMOVED lines=16> */
.L_x_23010:
[----:B------:R-:W-:Y:S05]  /*d3d0*/  BSYNC B2 ;  /* 0x0000000000027941 */ /* 0x000fea0003800000 */
.L_x_23009:
        /* <DEDUP_REMOVED lines=42> */
.L_x_23008:
[----:B------:R-:W-:Y:S05]  /*d680*/  BSYNC B1 ;  /* 0x0000000000017941 */ /* 0x000fea0003800000 */
.L_x_23007:
        /* <DEDUP_REMOVED lines=20> */
.L_x_23012:
[----:B------:R-:W-:Y:S02]  /*d7d0*/  MOV R131, R116 ;  /* 0x0000007400837202 */ /* 0x000fe40000000f00 */
.L_x_23013:
[----:B------:R-:W-:Y:S05]  /*d7e0*/  BSYNC B1 ;  /* 0x0000000000017941 */ /* 0x000fea0003800000 */
.L_x_23011:
        /* <DEDUP_REMOVED lines=16> */
.L_x_23017:
[----:B------:R-:W-:Y:S05]  /*d8f0*/  BSYNC B2 ;  /* 0x0000000000027941 */ /* 0x000fea0003800000 */
.L_x_23016:
        /* <DEDUP_REMOVED lines=42> */
.L_x_23015:
[----:B------:R-:W-:Y:S05]  /*dba0*/  BSYNC B1 ;  /* 0x0000000000017941 */ /* 0x000fea0003800000 */
.L_x_23014:
[----:B------:R-:W0:Y:S01]  /*dbb0*/  I2F.U32 R113, R131 ;  /* 0x0000008300717306 */ /* 0x000e220000201000 */
[----:B------:R-:W-:Y:S01]  /*dbc0*/  HADD2.F32 R90, -RZ, R91.H0_H0 ;  /* 0x2000005bff5a7230 */ /* 0x000fe20000004100 */
[----:B------:R-:W-:Y:S01]  /*dbd0*/  ISETP.NE.AND P6, PT, R125, RZ, PT ;  /* 0x000000ff7d00720c */ /* 0x000fe20003fc5270 */
        /* <DEDUP_REMOVED lines=18> */
.L_x_23019:
[----:B------:R-:W-:Y:S02]  /*dd00*/  MOV R131, R116 ;  /* 0x0000007400837202 */ /* 0x000fe40000000f00 */
.L_x_23020:
[----:B------:R-:W-:Y:S05]  /*dd10*/  BSYNC B1 ;  /* 0x0000000000017941 */ /* 0x000fea0003800000 */
.L_x_23018:
        /* <DEDUP_REMOVED lines=18> */
.L_x_23024:
[----:B------:R-:W-:Y:S05]  /*de40*/  BSYNC B2 ;  /* 0x0000000000027941 */ /* 0x000fea0003800000 */
.L_x_23023:
        /* <DEDUP_REMOVED lines=42> */
.L_x_23022:
[----:B------:R-:W-:Y:S05]  /*e0f0*/  BSYNC B1 ;  /* 0x0000000000017941 */ /* 0x000fea0003800000 */
.L_x_23021:
        /* <DEDUP_REMOVED lines=31> */
[----:B------:R-:W-:-:S03]  /*e2f0*/  HADD2.F32 R130, -RZ, R91.H1_H1 ;  /* 0x3000005bff827230 */ /* 0x000fc60000004100 */
[----:B------:R-:W-:Y:S02]  /*e300*/  FADD.FTZ R132, R34, R119 ;  /* 0x0000007722847221 */ /* 0x000fe40000010000 */
        /* <DEDUP_REMOVED lines=17> */
[----:B------:R-:W-:Y:S01]  /*e420*/  SEL R117, RZ, 0x1, P5 ;  /* 0x00000001ff757807 */ /* 0x000fe20002800000 */
[----:B------:R-:W-:Y:S01]  /*e430*/  FMUL.FTZ R91, R91, c[0x0][0x1e8] ;  /* 0x00007a005b5b7a20 */ /* 0x000fe20000410000 */
[----:B------:R-:W-:Y:S01]  /*e440*/  LOP3.LUT R126, R126, R132, R130, 0xfe, !PT ;  /* 0x000000847e7e7212 */ /* 0x000fe200078efe82 */
[----:B------:R-:W-:-:S03]  /*e450*/  FADD.FTZ R115, R31, R134 ;  /* 0x000000861f737221 */ /* 0x000fc60000010000 */
[----:B------:R-:W-:Y:S01]  /*e460*/  FSEL R91, R91, RZ, !P2 ;  /* 0x000000ff5b5b7208 */ /* 0x000fe20005000000 */
[----:B------:R-:W-:Y:S01]  /*e470*/  FADD.FTZ R130, R24, R115 ;  /* 0x0000007318827221 */ /* 0x000fe20000010000 */
[----:B------:R-:W-:Y:S02]  /*e480*/  LOP3.LUT R126, R126, R117, RZ, 0xfc, !PT ;  /* 0x000000757e7e7212 */ /* 0x000fe400078efcff */
        /* <DEDUP_REMOVED lines=17> */
.L_x_23029:
        /* <DEDUP_REMOVED lines=100> */
.L_x_23030:
[----:B-1----:R-:W-:Y:S01]  /*ebe0*/  FADD.FTZ R125, R128, R117 ;  /* 0x00000075807d7221 */ /* 0x002fe20000010000 */
[----:B------:R-:W-:Y:S01]  /*ebf0*/  ISETP.NE.AND P0, PT, RZ, UR8, PT ;  /* 0x00000008ff007c0c */ /* 0x000fe2000bf05270 */
[----:B0-----:R-:W-:Y:S01]  /*ec00*/  FMUL.FTZ R117, R119, R119 ;  /* 0x0000007777757220 */ /* 0x001fe20000410000 */
[----:B------:R-:W-:Y:S01]  /*ec10*/  MOV R115, 0x4 ;  /* 0x0000000400737802 */ /* 0x000fe20000000f00 */
[----:B------:R-:W-:-:S03]  /*ec20*/  IMAD.MOV.U32 R126, RZ, RZ, c[0x0][0x1e0] ;  /* 0x00007800ff7e7624 */ /* 0x000fc600078e00ff */
[----:B------:R-:W-:Y:S01]  /*ec30*/  FSEL R127, R117, RZ, P0 ;  /* 0x000000ff757f7208 */ /* 0x000fe20000000000 */
[----:B------:R-:W-:Y:S01]  /*ec40*/  FFMA.FTZ R126, R125, R126, c[0x0][0x228] ;  /* 0x00008a007d7e7623 */ /* 0x000fe2000001007e */
[----:B------:R-:W-:Y:S01]  /*ec50*/  FSEL R117, R119, RZ, !P0 ;  /* 0x000000ff77757208 */ /* 0x000fe20004000000 */
[----:B------:R-:W-:-:S04]  /*ec60*/  @!P1 IMAD.WIDE R124, R0, R115, c[0x0][0x1a0] ;  /* 0x00006800007c9625 */ /* 0x000fc800078e0273 */
[----:B------:R-:W-:Y:S01]  /*ec70*/  FADD.FTZ R127, R126, R127 ;  /* 0x0000007f7e7f7221 */ /* 0x000fe20000010000 */
[----:B------:R0:W-:Y:S01]  /*ec80*/  @!P1 STG.E [R124.64], R119 ;  /* 0x000000777c009986 */ /* 0x0001e2000c101906 */
[--C-:B------:R-:W-:Y:S02]  /*ec90*/  FADD.FTZ R138, R52, -R117.reuse ;  /* 0x80000075348a7221 */ /* 0x100fe40000010000 */
[--C-:B------:R-:W-:Y:S02]  /*eca0*/  FADD.FTZ R52, R33, -R117.reuse ;  /* 0x8000007521347221 */ /* 0x100fe40000010000 */
[----:B------:R1:W2:Y:S01]  /*ecb0*/  MUFU.RSQ R33, R127 ;  /* 0x0000007f00217308 */ /* 0x0002a20000001400 */
[--C-:B------:R-:W-:Y:S02]  /*ecc0*/  FADD.FTZ R160, R24, -R117.reuse ;  /* 0x8000007518a07221 */ /* 0x100fe40000010000 */
[--C-:B------:R-:W-:Y:S02]  /*ecd0*/  FADD.FTZ R152, R25, -R117.reuse ;  /* 0x8000007519987221 */ /* 0x100fe40000010000 */
[----:B------:R-:W-:-:S02]  /*ece0*/  FADD.FTZ R140, R54, -R117 ;  /* 0x80000075368c7221 */ /* 0x000fc40000010000 */
[----:B------:R-:W-:Y:S01]  /*ecf0*/  FADD.FTZ R126, R36, -R117 ;  /* 0x80000075247e7221 */ /* 0x000fe20000010000 */
[--C-:B0-----:R-:W-:Y:S01]  /*ed00*/  HADD2.F32 R125, -RZ, R87.reuse.H0_H0 ;  /* 0x20000057ff7d7230 */ /* 0x101fe20000004100 */
[----:B------:R-:W-:Y:S01]  /*ed10*/  @!P1 IMAD.WIDE R24, R0, R115, c[0x0][0x1a8] ;  /* 0x00006a0000189625 */ /* 0x000fe200078e0273 */
[----:B-1----:R-:W-:-:S03]  /*ed20*/  HADD2.F32 R127, -RZ, R87.H1_H1 ;  /* 0x30000057ff7f7230 */ /* 0x002fc60000004100 */
[--C-:B------:R-:W-:Y:S02]  /*ed30*/  FADD.FTZ R150, R56, -R117.reuse ;  /* 0x8000007538967221 */ /* 0x100fe40000010000 */
[--C-:B------:R-:W-:Y:S01]  /*ed40*/  FADD.FTZ R44, R44, -R117.reuse ;  /* 0x800000752c2c7221 */ /* 0x100fe20000010000 */
[----:B--2---:R0:W-:Y:S01]  /*ed50*/  @!P1 STG.E [R24.64], R33 ;  /* 0x0000002118009986 */ /* 0x0041e2000c101906 */
        /* <DEDUP_REMOVED lines=37> */
[C---:B0-----:R-:W-:Y:S02]  /*efb0*/  FMUL.FTZ R25, R33.reuse, R40 ;  /* 0x0000002821197220 */ /* 0x041fe40000410000 */
        /* <DEDUP_REMOVED lines=33> */
[----:B------:R-:W-:Y:S01]  /*f1d0*/  HADD2.F32 R119, -RZ, R83.H1_H1 ;  /* 0x30000053ff777230 */ /* 0x000fe20000004100 */
[C---:B------:R-:W-:Y:S01]  /*f1e0*/  FMUL.FTZ R89, R33.reuse, R88 ;  /* 0x0000005821597220 */ /* 0x040fe20000410000 */
[--C-:B------:R-:W-:Y:S01]  /*f1f0*/  HADD2.F32 R88, -RZ, R85.reuse.H0_H0 ;  /* 0x20000055ff587230 */ /* 0x100fe20000004100 */
[C---:B------:R-:W-:Y:S01]  /*f200*/  FMUL.FTZ R50, R33.reuse, R90 ;  /* 0x0000005a21327220 */ /* 0x040fe20000410000 */
[----:B------:R-:W-:Y:S01]  /*f210*/  HADD2.F32 R90, -RZ, R85.H1_H1 ;  /* 0x30000055ff5a7230 */ /* 0x000fe20000004100 */
[----:B------:R-:W-:-:S02]  /*f220*/  FMUL.FTZ R52, R33, R129 ;  /* 0x0000008121347220 */ /* 0x000fc40000410000 */
        /* <DEDUP_REMOVED lines=39> */
[----:B------:R-:W-:Y:S01]  /*f4a0*/  F2FP.PACK_AB R37, R34, R37 ;  /* 0x000000252225723e */ /* 0x000fe200000000ff */
        /* <DEDUP_REMOVED lines=15> */
[----:B------:R-:W-:Y:S01]  /*f5a0*/  LEA R32, P0, R122, c[0x0][0x208], 0x4 ;  /* 0x000082007a207a11 */ /* 0x000fe200078020ff */
[----:B------:R-:W-:Y:S01]  /*f5b0*/  FFMA.FTZ R126, R42, R31, R99 ;  /* 0x0000001f2a7e7223 */ /* 0x000fe20000010063 */
[----:B------:R-:W-:Y:S01]  /*f5c0*/  HADD2.F32 R31, -RZ, R71.H1_H1 ;  /* 0x30000047ff1f7230 */ /* 0x000fe20000004100 */
[----:B------:R-:W-:Y:S01]  /*f5d0*/  FFMA.FTZ R42, R39, R24, R94 ;  /* 0x00000018272a7223 */ /* 0x000fe2000001005e */
[--C-:B------:R-:W-:Y:S01]  /*f5e0*/  HADD2.F32 R24, -RZ, R69.reuse.H0_H0 ;  /* 0x20000045ff187230 */ /* 0x100fe20000004100 */
[----:B------:R-:W-:Y:S01]  /*f5f0*/  FFMA.FTZ R45, R36, R25, R95 ;  /* 0x00000019242d7223 */ /* 0x000fe2000001005f */
[----:B------:R-:W-:Y:S01]  /*f600*/  HADD2.F32 R25, -RZ, R70.H0_H0 ;  /* 0x20000046ff197230 */ /* 0x000fe20000004100 */
[----:B------:R-:W-:Y:S01]  /*f610*/  FFMA.FTZ R49, R38, R27, R97 ;  /* 0x0000001b26317223 */ /* 0x000fe20000010061 */
[----:B------:R-:W-:Y:S01]  /*f620*/  F2FP.PACK_AB R39, R54, R33 ;  /* 0x000000213627723e */ /* 0x000fe200000000ff */
[----:B------:R-:W-:Y:S01]  /*f630*/  FFMA.FTZ R89, R89, R26, R108 ;  /* 0x0000001a59597223 */ /* 0x000fe2000001006c */
[----:B------:R-:W-:Y:S01]  /*f640*/  F2FP.PACK_AB R38, R91, R56 ;  /* 0x000000385b26723e */ /* 0x000fe200000000ff */
[----:B------:R-:W-:Y:S01]  /*f650*/  HADD2.F32 R26, -RZ, R69.H1_H1 ;  /* 0x30000045ff1a7230 */ /* 0x000fe20000004100 */
[----:B------:R-:W-:Y:S01]  /*f660*/  LEA.HI.X R33, R122, c[0x0][0x20c], RZ, 0x4, P0 ;  /* 0x000083007a217a11 */ /* 0x000fe200000f24ff */
[----:B------:R-:W-:Y:S01]  /*f670*/  HADD2.F32 R27, -RZ, R71.H0_H0 ;  /* 0x20000047ff1b7230 */ /* 0x000fe20000004100 */
[----:B------:R-:W-:Y:S01]  /*f680*/  F2FP.PACK_AB R36, R28, R29 ;  /* 0x0000001d1c24723e */ /* 0x000fe200000000ff */
[----:B------:R-:W-:Y:S01]  /*f690*/  FFMA.FTZ R130, R52, R31, R121 ;  /* 0x0000001f34827223 */ /* 0x000fe20000010079 */
[----:B------:R-:W-:Y:S01]  /*f6a0*/  F2FP.PACK_AB R31, R48, R55 ;  /* 0x00000037301f723e */ /* 0x000fe200000000ff */
[----:B------:R-:W-:Y:S01]  /*f6b0*/  FFMA.FTZ R57, R57, R24, R104 ;  /* 0x0000001839397223 */ /* 0x000fe20000010068 */
[--C-:B------:R-:W-:Y:S01]  /*f6c0*/  HADD2.F32 R24, -RZ, R68.reuse.H0_H0 ;  /* 0x20000044ff187230 */ /* 0x100fe20000004100 */
[----:B------:R-:W-:Y:S01]  /*f6d0*/  FFMA.FTZ R52, R46, R25, R105 ;  /* 0x000000192e347223 */ /* 0x000fe20000010069 */
[----:B------:R-:W-:Y:S01]  /*f6e0*/  HADD2.F32 R25, -RZ, R68.H1_H1 ;  /* 0x30000044ff197230 */ /* 0x000fe20000004100 */
[----:B------:R0:W-:Y:S01]  /*f6f0*/  STG.E.128 [R32.64], R36 ;  /* 0x0000002420007986 */ /* 0x0001e2000c101d06 */
[----:B------:R-:W-:Y:S01]  /*f700*/  FFMA.FTZ R46, R51, R26, R106 ;  /* 0x0000001a332e7223 */ /* 0x000fe2000001006a */
[----:B------:R-:W-:Y:S01]  /*f710*/  F2FP.PACK_AB R26, R132, R41 ;  /* 0x00000029841a723e */ /* 0x000fe200000000ff */
        /* <DEDUP_REMOVED lines=8> */
[----:B------:R-:W-:Y:S01]  /*f7a0*/  IMAD R0, R115, c[0x0][0x160], R0 ;  /* 0x0000580073007a24 */ /* 0x000fe200078e0200 */
[----:B------:R-:W-:-:S02]  /*f7b0*/  F2FP.PACK_AB R30, R124, R43 ;  /* 0x0000002b7c1e723e */ /* 0x000fc400000000ff */
[----:B------:R-:W-:Y:S02]  /*f7c0*/  LEA R40, P0, R123, c[0x0][0x208], 0x4 ;  /* 0x000082007b287a11 */ /* 0x000fe400078020ff */
[----:B------:R-:W-:Y:S02]  /*f7d0*/  F2FP.PACK_AB R29, R119, R88 ;  /* 0x00000058771d723e */ /* 0x000fe400000000ff */
[----:B0-----:R-:W-:Y:S02]  /*f7e0*/  F2FP.PACK_AB R32, R45, R42 ;  /* 0x0000002a2d20723e */ /* 0x001fe400000000ff */
[----:B------:R-:W-:Y:S02]  /*f7f0*/  F2FP.PACK_AB R33, R49, R44 ;  /* 0x0000002c3121723e */ /* 0x000fe400000000ff */
[C---:B------:R-:W-:Y:S02]  /*f800*/  IADD3 R42, R122.reuse, 0x20, RZ ;  /* 0x000000207a2a7810 */ /* 0x040fe40007ffe0ff */
[----:B------:R-:W-:-:S02]  /*f810*/  IADD3 R44, R122, 0x40, RZ ;  /* 0x000000407a2c7810 */ /* 0x000fc40007ffe0ff */
[----:B------:R-:W-:Y:S01]  /*f820*/  F2FP.PACK_AB R28, R125, R90 ;  /* 0x0000005a7d1c723e */ /* 0x000fe200000000ff */
[----:B------:R-:W-:Y:S01]  /*f830*/  IMAD.WIDE.U32 R42, R42, R41, c[0x0][0x208] ;  /* 0x000082002a2a7625 */ /* 0x000fe200078e0029 */
[----:B------:R-:W-:Y:S02]  /*f840*/  F2FP.PACK_AB R37, R46, R57 ;  /* 0x000000392e25723e */ /* 0x000fe400000000ff */
        /* <DEDUP_REMOVED lines=8> */
[----:B------:R-:W-:-:S02]  /*f8d0*/  LEA.HI.X R41, R123, c[0x0][0x20c], RZ, 0x4, P0 ;  /* 0x000083007b297a11 */ /* 0x000fc400000f24ff */
[----:B------:R-:W-:Y:S01]  /*f8e0*/  F2FP.PACK_AB R36, R51, R50 ;  /* 0x000000323324723e */ /* 0x000fe200000000ff */
[----:B------:R0:W-:Y:S01]  /*f8f0*/  STG.E.128 [R46.64], R32 ;  /* 0x000000202e007986 */ /* 0x0001e2000c101d06 */
[----:B------:R-:W-:-:S03]  /*f900*/  ISETP.GE.AND P0, PT, R0, c[0x0][0x164], PT ;  /* 0x0000590000007a0c */ /* 0x000fc60003f06270 */
[----:B------:R0:W-:Y:S10]  /*f910*/  STG.E.128 [R40.64], R36 ;  /* 0x0000002428007986 */ /* 0x0001f4000c101d06 */
[----:B0-----:R-:W-:Y:S01]  /*f920*/  @P0 CALL.REL.NOINC `(.L_x_23027) ;  /* 0x0000001000000944 */ /* 0x001fe20003c00000 */
[----:B------:R-:W-:Y:S05]  /*f930*/  BRA `(.L_x_23028) ;  /* 0xffff10b000007947 */ /* 0x000fea000383ffff */
.L_x_23027:
[----:B------:R-:W-:Y:S05]  /*f940*/  BSYNC B0 ;  /* 0x0000000000007941 */ /* 0x000fea0003800000 */
.L_x_22744:
[----:B------:R-:W-:Y:S05]  /*f950*/  EXIT ;  /* 0x000000000000794d */ /* 0x000fea0003800000 */
.L_x_23025:
[----:B0-----:R-:W-:Y:S01]  /*f960*/  HFMA2.MMA R126, -RZ, RZ, 0, 5.9604644775390625e-08 ;  /* 0x00000001ff7e7435 */ /* 0x001fe200000001ff */
[----:B------:R-:W-:Y:S01]  /*f970*/  IMAD.MOV.U32 R115, RZ, RZ, 0x1f ;  /* 0x0000001fff737424 */ /* 0x000fe200078e00ff */
[----:B------:R-:W-:-:S02]  /*f980*/  MOV R128, 0xffffffff ;  /* 0xffffffff00807802 */ /* 0x000fc40000000f00 */
[----:B------:R-:W-:Y:S02]  /*f990*/  MOV R124, 0xf9b0 ;  /* 0x0000f9b0007c7802 */ /* 0x000fe40000000f00 */
[----:B------:R-:W-:Y:S05]  /*f9a0*/  CALL.REL.NOINC `($__internal_105_$__cuda_sm70_shflsync_bfly_p) ;  /* 0x000008a000007944 */ /* 0x000fea0003c00000 */
[----:B01----:R-:W-:Y:S05]  /*f9b0*/  BRA `(.L_x_23029) ;  /* 0xffffebe000007947 */ /* 0x003fea000383ffff */
.L_x_23026:
[----:B------:R-:W-:Y:S01]  /*f9c0*/  HFMA2.MMA R126, -RZ, RZ, 0, 1.1920928955078125e-07 ;  /* 0x00000002ff7e7435 */ /* 0x000fe200000001ff */
[----:B0-----:R-:W-:Y:S01]  /*f9d0*/  IMAD.MOV.U32 R117, RZ, RZ, R130 ;  /* 0x000000ffff757224 */ /* 0x001fe200078e0082 */
[----:B------:R-:W-:Y:S01]  /*f9e0*/  MOV R128, 0xffffffff ;  /* 0xffffffff00807802 */ /* 0x000fe20000000f00 */
[----:B------:R-:W-:Y:S01]  /*f9f0*/  IMAD.MOV.U32 R115, RZ, RZ, 0x1f ;  /* 0x0000001fff737424 */ /* 0x000fe200078e00ff */
[----:B------:R-:W-:Y:S02]  /*fa00*/  MOV R124, 0xfa20 ;  /* 0x0000fa20007c7802 */ /* 0x000fe40000000f00 */
[----:B------:R-:W-:Y:S05]  /*fa10*/  CALL.REL.NOINC `($__internal_105_$__cuda_sm70_shflsync_bfly_p) ;  /* 0x0000083000007944 */ /* 0x000fea0003c00000 */
[----:B01----:R-:W-:Y:S01]  /*fa20*/  FADD.FTZ R117, R130, R115 ;  /* 0x0000007382757221 */ /* 0x003fe20000010000 */
[----:B------:R-:W-:Y:S01]  /*fa30*/  HFMA2.MMA R115, -RZ, RZ, 0, 1.847743988037109375e-06 ;  /* 0x0000001fff737435 */ /* 0x000fe200000001ff */
[----:B------:R-:W-:Y:S01]  /*fa40*/  IMAD.MOV.U32 R126, RZ, RZ, 0x4 ;  /* 0x00000004ff7e7424 */ /* 0x000fe200078e00ff */
[----:B------:R-:W-:Y:S01]  /*fa50*/  MOV R124, 0xfa80 ;  /* 0x0000fa80007c7802 */ /* 0x000fe20000000f00 */
[----:B------:R-:W-:-:S03]  /*fa60*/  IMAD.MOV.U32 R128, RZ, RZ, -0x1 ;  /* 0xffffffffff807424 */ /* 0x000fc600078e00ff */
[----:B------:R-:W-:Y:S05]  /*fa70*/  CALL.REL.NOINC `($__internal_105_$__cuda_sm70_shflsync_bfly_p) ;  /* 0x000007d000007944 */ /* 0x000fea0003c00000 */
[----:B01----:R-:W-:Y:S01]  /*fa80*/  FADD.FTZ R117, R117, R115 ;  /* 0x0000007375757221 */ /* 0x003fe20000010000 */
[----:B------:R-:W-:Y:S01]  /*fa90*/  MOV R126, 0x8 ;  /* 0x00000008007e7802 */ /* 0x000fe20000000f00 */
[----:B------:R-:W-:Y:S01]  /*faa0*/  IMAD.MOV.U32 R115, RZ, RZ, 0x1f ;  /* 0x0000001fff737424 */ /* 0x000fe200078e00ff */
[----:B------:R-:W-:-:S02]  /*fab0*/  MOV R128, 0xffffffff ;  /* 0xffffffff00807802 */ /* 0x000fc40000000f00 */
        /* <DEDUP_REMOVED lines=92> */
[----:B------:R-:W-:Y:S01]  /*10080*/  MOV R124, 0x100b0 ;  /* 0x000100b0007c7802 */ /* 0x000fe20000000f00 */
[----:B------:R-:W-:Y:S02]  /*10090*/  IMAD.MOV.U32 R115, RZ, RZ, 0x1f ;  /* 0x0000001fff737424 */ /* 0x000fe400078e00ff */
        /* <DEDUP_REMOVED lines=10> */
[----:B------:R-:W-:Y:S02]  /*10140*/  MOV R128, 0xffffffff ;  /* 0xffffffff00807802 */ /* 0x000fe40000000f00 */
[----:B------:R-:W-:-:S02]  /*10150*/  MOV R124, 0x10170 ;  /* 0x00010170007c7802 */ /* 0x000fc40000000f00 */
        /* <DEDUP_REMOVED lines=13> */
[----:B01----:R-:W-:Y:S01]  /*10230*/  IMAD.MOV.U32 R128, RZ, RZ, R115 ;  /* 0x000000ffff807224 */ /* 0x003fe200078e0073 */
[----:B------:R-:W-:Y:S05]  /*10240*/  BRA `(.L_x_23030) ;  /* 0xffffe99000007947 */ /* 0x000fea000383ffff */
        .weak           $__internal_105_$__cuda_sm70_shflsync_bfly_p
        .type           $__internal_105_$__cuda_sm70_shflsync_bfly_p,@function
        .size           $__internal_105_$__cuda_sm70_shflsync_bfly_p,(.L_x_36193 - $__internal_105_$__cuda_sm70_shflsync_bfly_p)
$__internal_105_$__cuda_sm70_shflsync_bfly_p:
[----:B------:R-:W-:Y:S01]  /*10250*/  HFMA2.MMA R125, -RZ, RZ, 0, 0 ;  /* 0x00000000ff7d7435 */ /* 0x000fe200000001ff */
[----:B------:R-:W-:Y:S04]  /*10260*/  WARPSYNC R128 ;  /* 0x0000008000007348 */ /* 0x000fe80003800000 */
[----:B------:R0:W1:Y:S01]  /*10270*/  SHFL.BFLY PT, R115, R117, R126, R115 ;  /* 0x0c00007e75737389 */ /* 0x00006200000e0073 */
[----:B------:R-:W-:Y:S05]  /*10280*/  RET.REL.NODEC R124 `(_ZN10layer_norm13ln_fwd_kernelINS_13Kernel_traitsI6__halfS2_fS2_fjLj1280ELj1ELj4ELj1ELj16ENS_18Kernel_traits_baseILj1280ES2_S2_fS2_fjLj128EEEEELb1ELb0ELb0ELb1EEEvNS_9FwdParamsE) ;  /* 0xfffefd707c007950 */ /* 0x000fea0003c3ffff */
.L_x_23031:
        /* <DEDUP_REMOVED lines=15> */
.L_x_36193:


//--------------------- .text._ZN10layer_norm13ln_fwd_kernelINS_13Kernel_traitsI6__halfS2_fS2_fjLj1280ELj1ELj4ELj1ELj16ENS_18Kernel_traits_baseILj1280ES2_S2_fS2_fjLj128EEEEELb1ELb0ELb1ELb0EEEvNS_9FwdParamsE --------------------------
	.section	.text._ZN10layer_norm13ln_fwd_kernelINS_13Kernel_traitsI6__halfS2_fS2_fjLj1280ELj1ELj4ELj1ELj16ENS_18Kernel_traits_baseILj1280ES2_S2_fS2_fjLj128EEEEELb1ELb0ELb1ELb0EEEvNS_9FwdParamsE,"ax",@progbits
	.sectioninfo	@"SHI_REGISTERS=168"
	.align	128
        .global         _ZN10layer_norm13ln_fwd_kernelINS_13Kernel_traitsI6__halfS2_fS2_fjLj1280ELj1ELj4ELj1ELj16ENS_18Kernel_traits_baseILj1280ES2_S2_fS2_fjLj128EEEEELb1ELb0ELb1ELb0EEEvNS_9FwdParamsE
        .type           _ZN10layer_norm13ln_fwd_kernelINS_13Kernel_traitsI6__halfS2_fS2_fjLj1280ELj1ELj4ELj1ELj16ENS_18Kernel_traits_baseILj1280ES2_S2_fS2_fjLj128EEEEELb1ELb0ELb1ELb0EEEvNS_9FwdParamsE,@function
        .size           _ZN10layer_norm13ln_fwd_kernelINS_13Kernel_traitsI6__halfS2_fS2_fjLj1280ELj1ELj4ELj1ELj16ENS_18Kernel_traits_baseILj1280ES2_S2_fS2_fjLj128EEEEELb1ELb0ELb1ELb0EEEvNS_9FwdParamsE,(.L_x_36194 - _ZN10layer_norm13ln_fwd_kernelINS_13Kernel_traitsI6__halfS2_fS2_fjLj1280ELj1ELj4ELj1ELj16ENS_18Kernel_traits_baseILj1280ES2_S2_fS2_fjLj128EEEEELb1ELb0ELb1ELb0EEEvNS_9FwdParamsE)
        .other          _ZN10layer_norm13ln_fwd_kernelINS_13Kernel_traitsI6__halfS2_fS2_fjLj1280ELj1ELj4ELj1ELj16ENS_18Kernel_traits_baseILj1280ES2_S2_fS2_fjLj128EEEEELb1ELb0ELb1ELb0EEEvNS_9FwdParamsE,@"STO_CUDA_ENTRY STV_DEFAULT"
_ZN10layer_norm13ln_fwd_kernelINS_13Kernel_traitsI6__halfS2_fS2_fjLj1280ELj1ELj4ELj1ELj16ENS_18Kernel_traits_baseILj1280ES2_S2_fS2_fjLj128EEEEELb1ELb0ELb1ELb0EEEvNS_9FwdParamsE:
.text._ZN10layer_norm13ln_fwd_kernelINS_13Kernel_traitsI6__halfS2_fS2_fjLj1280ELj1ELj4ELj1ELj16ENS_18Kernel_traits_baseILj1280ES2_S2_fS2_fjLj128EEEEELb1ELb0ELb1ELb0EEEvNS_9FwdParamsE:
        /* <DEDUP_REMOVED lines=84> */
[C---:B------:R-:W-:Y:S02]  /*0540*/  ISETP.GE.U32.AND P5, PT, R4.reuse, 0x60, PT ;  /* 0x000000600400780c */ /* 0x040fe40003fa6070 */
[----:B------:R-:W-:Y:S02]  /*0550*/  ISETP.GE.U32.AND P4, PT, R4, 0x80, PT ;  /* 0x000000800400780c */ /* 0x000fe40003f86070 */
[----:B------:R-:W-:Y:S02]  /*0560*/  P2R R106, PR, RZ, 0x40 ;  /* 0x00000040ff6a7803 */ /* 0x000fe40000000000 */
[----:B------:R-:W-:-:S02]  /*0570*/  P2R R107, PR, RZ, 0x20 ;  /* 0x00000020ff6b7803 */ /* 0x000fc40000000000 */
[----:B------:R-:W-:Y:S02]  /*0580*/  ISETP.GE.U32.AND P0, PT, R4, 0xa0, PT ;  /* 0x000000a00400780c */ /* 0x000fe40003f06070 */
[----:B------:R-:W-:Y:S02]  /*0590*/  P2R R108, PR, RZ, 0x10 ;  /* 0x00000010ff6c7803 */ /* 0x000fe40000000000 */
[----:B------:R-:W-:Y:S01]  /*05a0*/  LEA R5, R13, R5, 0x2 ;  /* 0x000000050d057211 */ /* 0x000fe200078e10ff */
        /* <DEDUP_REMOVED lines=12> */
.L_x_23033:
[----:B0-----:R-:W-:Y:S05]  /*0670*/  BSYNC B0 ;  /* 0x0000000000007941 */ /* 0x001fea0003800000 */
.L_x_23032:
        /* <DEDUP_REMOVED lines=13> */
.L_x_23035:
[----:B0-----:R-:W-:Y:S05]  /*0750*/  BSYNC B0 ;  /* 0x0000000000007941 */ /* 0x001fea0003800000 */
.L_x_23034:
        /* <DEDUP_REMOVED lines=13> */
.L_x_23037:
[----:B0-----:R-:W-:Y:S05]  /*0830*/  BSYNC B0 ;  /* 0x0000000000007941 */ /* 0x001fea0003800000 */
.L_x_23036:
        /* <DEDUP_REMOVED lines=13> */
.L_x_23039:
[----:B0-----:R-:W-:Y:S05]  /*0910*/  BSYNC B0 ;  /* 0x0000000000007941 */ /* 0x001fea0003800000 */
.L_x_23038:
        /* <DEDUP_REMOVED lines=12> */
.L_x_23041:
[----:B0-----:R-:W-:Y:S05]  /*09e0*/  BSYNC B0 ;  /* 0x0000000000007941 */ /* 0x001fea0003800000 */
.L_x_23040:
[----:B------:R-:W-:Y:S02]  /*09f0*/  ISETP.GE.AND P2, PT, R5, c[0x0][0x164], PT ;  /* 0x0000590005007a0c */ /* 0x000fe40003f46270 */
[----:B------:R-:W-:Y:S02]  /*0a00*/  LOP3.LUT R41, R41, UR23, R36, 0x96, !PT ;  /* 0x0000001729297c12 */ /* 0x000fe4000f8e9624 */
[----:B------:R-:W-:-:S09]  /*0a10*/  LOP3.LUT R39, R39, UR24, R30, 0x96, !PT ;  /* 0x0000001827277c12 */ /* 0x000fd2000f8e961e */
[----:B------:R-:W-:Y:S05]  /*0a20*/  @P2 EXIT ;  /* 0x000000000000294d */ /* 0x000fea0003800000 */
[--C-:B-----5:R-:W-:Y:S01]  /*0a30*/  HADD2.F32 R161, -RZ, R149.reuse.H0_H0 ;  /* 0x20000095ffa17230 */ /* 0x120fe20000004100 */
[----:B------:R-:W-:Y:S01]  /*0a40*/  IMAD R93, R93, -0x2daee0ad, RZ ;  /* 0xd2511f535d5d7824 */ /* 0x000fe200078e02ff */
[----:B------:R-:W-:Y:S01]  /*0a50*/  HADD2.F32 R159, -RZ, R149.H1_H1 ;  /* 0x30000095ff9f7230 */ /* 0x000fe20000004100 */
[----:B------:R-:W-:Y:S01]  /*0a60*/  IMAD.WIDE.U32 R94, R41, -0x2daee0ad, RZ ;  /* 0xd2511f53295e7825 */ /* 0x000fe200078e00ff */
[--C-:B------:R-:W-:Y:S01]  /*0a70*/  HADD2.F32 R149, -RZ, R132.reuse.H0_H0 ;  /* 0x20000084ff957230 */ /* 0x100fe20000004100 */
[----:B------:R-:W-:Y:S01]  /*0a80*/  BSSY B0, `(.L_x_23042) ;  /* 0x0001108000007945 */ /* 0x000fe20003800000 */
[----:B------:R-:W-:Y:S01]  /*0a90*/  HADD2.F32 R147, -RZ, R132.H1_H1 ;  /* 0x30000084ff937230 */ /* 0x000fe20000004100 */
[----:B------:R-:W-:Y:S01]  /*0aa0*/  IMAD R29, R29, -0x326172a9, RZ ;  /* 0xcd9e8d571d1d7824 */ /* 0x000fe200078e02ff */
[--C-:B------:R-:W-:Y:S01]  /*0ab0*/  HADD2.F32 R129, -RZ, R117.reuse.H0_H0 ;  /* 0x20000075ff817230 */ /* 0x100fe20000004100 */
[----:B------:R-:W-:Y:S01]  /*0ac0*/  IMAD.HI.U32 R92, R39, -0x326172a9, RZ ;  /* 0xcd9e8d57275c7827 */ /* 0x000fe200078e00ff */
[----:B------:R-:W-:Y:S01]  /*0ad0*/  HADD2.F32 R127, -RZ, R117.H1_H1 ;  /* 0x30000075ff7f7230 */ /* 0x000fe20000004100 */
[----:B------:R-:W-:Y:S01]  /*0ae0*/  LOP3.LUT R93, R95, UR26, R93, 0x96, !PT ;  /* 0x0000001a5f5d7c12 */ /* 0x000fe2000f8e965d */
[--C-:B------:R-:W-:Y:S01]  /*0af0*/  HADD2.F32 R125, -RZ, R118.reuse.H0_H0 ;  /* 0x20000076ff7d7230 */ /* 0x100fe20000004100 */
[----:B------:R-:W-:Y:S01]  /*0b00*/  LOP3.LUT R95, R28, 0x3, RZ, 0xc0, !PT ;  /* 0x000000031c5f7812 */ /* 0x000fe200078ec0ff */
[----:B------:R-:W-:Y:S01]  /*0b10*/  HADD2.F32 R123, -RZ, R118.H1_H1 ;  /* 0x30000076ff7b7230 */ /* 0x000fe20000004100 */
[----:B------:R-:W-:Y:S01]  /*0b20*/  LOP3.LUT R92, R92, UR25, R29, 0x96, !PT ;  /* 0x000000195c5c7c12 */ /* 0x000fe2000f8e961d */
        /* <DEDUP_REMOVED lines=71> */
[----:B------:R-:W-:Y:S02]  /*0fa0*/  HADD2.F32 R119, -RZ, R119.H1_H1 ;  /* 0x30000077ff777230 */ /* 0x000fe40000004100 */
[----:B------:R-:W-:-:S02]  /*0fb0*/  HADD2.F32 R19, -RZ, R19.H1_H1 ;  /* 0x30000013ff137230 */ /* 0x000fc40000004100 */
[----:B------:R-:W-:Y:S02]  /*0fc0*/  HADD2.F32 R27, -RZ, R27.H1_H1 ;  /* 0x3000001bff1b7230 */ /* 0x000fe40000004100 */
[----:B------:R-:W-:Y:S02]  /*0fd0*/  HADD2.F32 R91, -RZ, R91.H1_H1 ;  /* 0x3000005bff5b7230 */ /* 0x000fe40000004100 */
.L_x_23434:
        /* <DEDUP_REMOVED lines=49> */
.L_x_23048:
[----:B------:R-:W-:Y:S02]  /*12f0*/  MOV R46, R96 ;  /* 0x00000060002e7202 */ /* 0x000fe40000000f00 */
.L_x_23049:
[----:B------:R-:W-:Y:S05]  /*1300*/  BSYNC B3 ;  /* 0x0000000000037941 */ /* 0x000fea0003800000 */
.L_x_23047:
        /* <DEDUP_REMOVED lines=16> */
.L_x_23053:
[----:B------:R-:W-:Y:S05]  /*1410*/  BSYNC B4 ;  /* 0x0000000000047941 */ /* 0x000fea0003800000 */
.L_x_23052:
        /* <DEDUP_REMOVED lines=43> */
.L_x_23051:
[----:B------:R-:W-:Y:S05]  /*16d0*/  BSYNC B3 ;  /* 0x0000000000037941 */ /* 0x000fea0003800000 */
.L_x_23050:
[----:B------:R-:W0:Y:S01]  /*16e0*/  I2F.U32 R32, R46 ;  /* 0x0000002e00207306 */ /* 0x000e220000201000 */
[----:B-----5:R-:W-:Y:S01]  /*16f0*/  HADD2.F32 R33, -RZ, R36.H0_H0 ;  /* 0x20000024ff217230 */ /* 0x020fe20000004100 */
        /* <DEDUP_REMOVED lines=8> */
.L_x_23046:
[----:B0-----:R-:W-:Y:S05]  /*1780*/  BSYNC B2 ;  /* 0x0000000000027941 */ /* 0x001fea0003800000 */
.L_x_23045:
        /* <DEDUP_REMOVED lines=18> */
.L_x_23057:
[----:B------:R-:W-:Y:S02]  /*18b0*/  IMAD.MOV.U32 R33, RZ, RZ, R96 ;  /* 0x000000ffff217224 */ /* 0x000fe400078e0060 */
.L_x_23058:
[----:B------:R-:W-:Y:S05]  /*18c0*/  BSYNC B3 ;  /* 0x0000000000037941 */ /* 0x000fea0003800000 */
.L_x_23056:
        /* <DEDUP_REMOVED lines=16> */
.L_x_23062:
[----:B------:R-:W-:Y:S05]  /*19d0*/  BSYNC B4 ;  /* 0x0000000000047941 */ /* 0x000fea0003800000 */
.L_x_23061:
        /* <DEDUP_REMOVED lines=43> */
.L_x_23060:
[----:B------:R-:W-:Y:S05]  /*1c90*/  BSYNC B3 ;  /* 0x0000000000037941 */ /* 0x000fea0003800000 */
.L_x_23059:
[----:B------:R-:W0:Y:S01]  /*1ca0*/  I2F.U32 R33, R33 ;  /* 0x0000002100217306 */ /* 0x000e220000201000 */
[----:B-----5:R-:W-:Y:S01]  /*1cb0*/  HADD2.F32 R44, -RZ, R36.H1_H1 ;  /* 0x30000024ff2c7230 */ /* 0x020fe20000004100 */
        /* <DEDUP_REMOVED lines=8> */
.L_x_23055:
[----:B------:R-:W-:Y:S05]  /*1d40*/  BSYNC B2 ;  /* 0x0000000000027941 */ /* 0x000fea0003800000 */
.L_x_23054:
        /* <DEDUP_REMOVED lines=18> */
.L_x_23066:
[----:B------:R-:W-:Y:S02]  /*1e70*/  IMAD.MOV.U32 R82, RZ, RZ, R96 ;  /* 0x000000ffff527224 */ /* 0x000fe400078e0060 */
.L_x_23067:
[----:B------:R-:W-:Y:S05]  /*1e80*/  BSYNC B3 ;  /* 0x0000000000037941 */ /* 0x000fea0003800000 */
.L_x_23065:
        /* <DEDUP_REMOVED lines=16> */
.L_x_23071:
[----:B------:R-:W-:Y:S05]  /*1f90*/  BSYNC B4 ;  /* 0x0000000000047941 */ /* 0x000fea0003800000 */
.L_x_23070:
        /* <DEDUP_REMOVED lines=43> */
.L_x_23069:
[----:B------:R-:W-:Y:S05]  /*2250*/  BSYNC B3 ;  /* 0x0000000000037941 */ /* 0x000fea0003800000 */
.L_x_23068:
        /* <DEDUP_REMOVED lines=10> */
.L_x_23064:
[----:B------:R-:W-:Y:S05]  /*2300*/  BSYNC B2 ;  /* 0x0000000000027941 */ /* 0x000fea0003800000 */
.L_x_23063:
        /* <DEDUP_REMOVED lines=18> */
.L_x_23075:
[----:B------:R-:W-:Y:S02]  /*2430*/  IMAD.MOV.U32 R35, RZ, RZ, R96 ;  /* 0x000000ffff237224 */ /* 0x000fe400078e0060 */
.L_x_23076:
[----:B------:R-:W-:Y:S05]  /*2440*/  BSYNC B3 ;  /* 0x0000000000037941 */ /* 0x000fea0003800000 */
.L_x_23074:
        /* <DEDUP_REMOVED lines=16> */
.L_x_23080:
[----:B------:R-:W-:Y:S05]  /*2550*/  BSYNC B4 ;  /* 0x0000000000047941 */ /* 0x000fea0003800000 */
.L_x_23079:
        /* <DEDUP_REMOVED lines=43> */
.L_x_23078:
[----:B------:R-:W-:Y:S05]  /*2810*/  BSYNC B3 ;  /* 0x0000000000037941 */ /* 0x000fea0003800000 */
.L_x_23077:
        /* <DEDUP_REMOVED lines=10> */
.L_x_23073:
[----:B------:R-:W-:Y:S05]  /*28c0*/  BSYNC B2 ;  /* 0x0000000000027941 */ /* 0x000fea0003800000 */
.L_x_23072:
        /* <DEDUP_REMOVED lines=18> */
.L_x_23084:
[----:B------:R-:W-:Y:S02]  /*29f0*/  IMAD.MOV.U32 R102, RZ, RZ, R96 ;  /* 0x000000ffff667224 */ /* 0x000fe400078e0060 */
.L_x_23085:
[----:B------:R-:W-:Y:S05]  /*2a00*/  BSYNC B3 ;  /* 0x0000000000037941 */ /* 0x000fea0003800000 */
.L_x_23083:
        /* <DEDUP_REMOVED lines=16> */
.L_x_23089:
[----:B------:R-:W-:Y:S05]  /*2b10*/  BSYNC B4 ;  /* 0x0000000000047941 */ /* 0x000fea0003800000 */
.L_x_23088:
        /* <DEDUP_REMOVED lines=43> */
.L_x_23087:
[----:B------:R-:W-:Y:S05]  /*2dd0*/  BSYNC B3 ;  /* 0x0000000000037941 */ /* 0x000fea0003800000 */
.L_x_23086:
[----:B------:R-:W0:Y:S01]  /*2de0*/  I2F.U32 R44, R102 ;  /* 0x00000066002c7306 */ /* 0x000e220000201000 */
[----:B------:R-:W-:Y:S01]  /*2df0*/  HFMA2.MMA R47, -RZ, RZ, 0.1171875, 0 ;  /* 0x2f800000ff2f7435 */ /* 0x000fe200000001ff */
[----:B------:R-:W-:-:S05]  /*2e00*/  HADD2.F32 R45, -RZ, R38.H0_H0 ;  /* 0x20000026ff2d7230 */ /* 0x000fca0000004100 */
        /* <DEDUP_REMOVED lines=8> */
.L_x_23082:
[----:B------:R-:W-:Y:S05]  /*2e90*/  BSYNC B2 ;  /* 0x0000000000027941 */ /* 0x000fea0003800000 */
.L_x_23081:
        /* <DEDUP_REMOVED lines=18> */
.L_x_23093:
[----:B------:R-:W-:Y:S02]  /*2fc0*/  MOV R45, R96 ;  /* 0x00000060002d7202 */ /* 0x000fe40000000f00 */
.L_x_23094:
[----:B------:R-:W-:Y:S05]  /*2fd0*/  BSYNC B3 ;  /* 0x0000000000037941 */ /* 0x000fea0003800000 */
.L_x_23092:
        /* <DEDUP_REMOVED lines=16> */
.L_x_23098:
[----:B------:R-:W-:Y:S05]  /*30e0*/  BSYNC B4 ;  /* 0x0000000000047941 */ /* 0x000fea0003800000 */
.L_x_23097:
        /* <DEDUP_REMOVED lines=39> */
[----:B------:R-:W-:Y:S01]  /*3360*/  IMAD.WIDE.U32 R94, R94, -0x2daee0ad, RZ ;  /* 0xd2511f535e5e7825 */ /* 0x000fe200078e00ff */
[----:B------:R-:W-:-:S03]  /*3370*/  LOP3.LUT R92, R83, UR25, R92, 0x96, !PT ;  /* 0x00000019535c7c12 */ /* 0x000fc6000f8e965c */
[----:B------:R-:W-:Y:S01]  /*3380*/  IMAD.MOV.U32 R96, RZ, RZ, R82 ;  /* 0x000000ffff607224 */ /* 0x000fe200078e0052 */
[----:B------:R-:W-:Y:S02]  /*3390*/  LOP3.LUT R93, R95, UR26, R46, 0x96, !PT ;  /* 0x0000001a5f5d7c12 */ /* 0x000fe4000f8e962e */
.L_x_23096:
[----:B------:R-:W-:Y:S05]  /*33a0*/  BSYNC B3 ;  /* 0x0000000000037941 */ /* 0x000fea0003800000 */
.L_x_23095:
[----:B------:R-:W0:Y:S01]  /*33b0*/  I2F.U32 R45, R45 ;  /* 0x0000002d002d7306 */ /* 0x000e220000201000 */
[----:B------:R-:W-:Y:S01]  /*33c0*/  HADD2.F32 R82, -RZ, R38.H1_H1 ;  /* 0x30000026ff527230 */ /* 0x000fe20000004100 */
        /* <DEDUP_REMOVED lines=8> */
.L_x_23091:
[----:B------:R-:W-:Y:S05]  /*3450*/  BSYNC B2 ;  /* 0x0000000000027941 */ /* 0x000fea0003800000 */
.L_x_23090:
        /* <DEDUP_REMOVED lines=18> */
.L_x_23102:
[----:B------:R-:W-:Y:S02]  /*3580*/  IMAD.MOV.U32 R104, RZ, RZ, R96 ;  /* 0x000000ffff687224 */ /* 0x000fe400078e0060 */
.L_x_23103:
[----:B------:R-:W-:Y:S05]  /*3590*/  BSYNC B3 ;  /* 0x0000000000037941 */ /* 0x000fea0003800000 */
.L_x_23101:
        /* <DEDUP_REMOVED lines=16> */
.L_x_23107:
[----:B------:R-:W-:Y:S05]  /*36a0*/  BSYNC B4 ;  /* 0x0000000000047941 */ /* 0x000fea0003800000 */
.L_x_23106:
        /* <DEDUP_REMOVED lines=39> */
[----:B------:R-:W-:Y:S02]  /*3920*/  MOV R96, R82 ;  /* 0x0000005200607202 */ /* 0x000fe40000000f00 */
[----:B------:R-:W-:Y:S01]  /*3930*/  LOP3.LUT R92, R83, UR25, R92, 0x96, !PT ;  /* 0x00000019535c7c12 */ /* 0x000fe2000f8e965c */
[----:B------:R-:W-:Y:S01]  /*3940*/  IMAD.MOV.U32 R82, RZ, RZ, RZ ;  /* 0x000000ffff527224 */ /* 0x000fe200078e00ff */
[----:B------:R-:W-:Y:S02]  /*3950*/  LOP3.LUT R93, R95, UR26, R46, 0x96, !PT ;  /* 0x0000001a5f5d7c12 */ /* 0x000fe4000f8e962e */
.L_x_23105:
[----:B------:R-:W-:Y:S05]  /*3960*/  BSYNC B3 ;  /* 0x0000000000037941 */ /* 0x000fea0003800000 */
.L_x_23104:
[----:B------:R-:W0:Y:S01]  /*3970*/  I2F.U32 R46, R104 ;  /* 0x00000068002e7306 */ /* 0x000e220000201000 */
[----:B------:R-:W-:Y:S01]  /*3980*/  HADD2.F32 R47, -RZ, R39.H0_H0 ;  /* 0x20000027ff2f7230 */ /* 0x000fe20000004100 */
[----:B------:R-:W-:-:S04]  /*3990*/  IMAD.MOV.U32 R83, RZ, RZ, 0x2f800000 ;  /* 0x2f800000ff537424 */ /* 0x000fc800078e00ff */
        /* <DEDUP_REMOVED lines=8> */
.L_x_23100:
[----:B------:R-:W-:Y:S05]  /*3a20*/  BSYNC B2 ;  /* 0x0000000000027941 */ /* 0x000fea0003800000 */
.L_x_23099:
        /* <DEDUP_REMOVED lines=18> */
.L_x_23111:
[----:B------:R-:W-:Y:S02]  /*3b50*/  IMAD.MOV.U32 R47, RZ, RZ, R96 ;  /* 0x000000ffff2f7224 */ /* 0x000fe400078e0060 */
.L_x_23112:
[----:B------:R-:W-:Y:S05]  /*3b60*/  BSYNC B3 ;  /* 0x0000000000037941 */ /* 0x000fea0003800000 */
.L_x_23110:
        /* <DEDUP_REMOVED lines=16> */
.L_x_23116:
[----:B------:R-:W-:Y:S05]  /*3c70*/  BSYNC B4 ;  /* 0x0000000000047941 */ /* 0x000fea0003800000 */
.L_x_23115:
        /* <DEDUP_REMOVED lines=43> */
.L_x_23114:
[----:B------:R-:W-:Y:S05]  /*3f30*/  BSYNC B3 ;  /* 0x0000000000037941 */ /* 0x000fea0003800000 */
.L_x_23113:
        /* <DEDUP_REMOVED lines=10> */
.L_x_23109:
[----:B------:R-:W-:Y:S05]  /*3fe0*/  BSYNC B2 ;  /* 0x0000000000027941 */ /* 0x000fea0003800000 */
.L_x_23108:
        /* <DEDUP_REMOVED lines=26> */
.L_x_23118:
[----:B------:R-:W-:Y:S05]  /*4190*/  BSYNC B2 ;  /* 0x0000000000027941 */ /* 0x000fea0003800000 */
.L_x_23117:
[----:B------:R-:W-:Y:S02]  /*41a0*/  IADD3 R115, R115, 0x20, RZ ;  /* 0x0000002073737810 */ /* 0x000fe40007ffe0ff */
[----:B------:R-:W-:Y:S02]  /*41b0*/  IADD3 R81, R81, 0x20, RZ ;  /* 0x0000002051517810 */ /* 0x000fe40007ffe0ff */
.L_x_23044:
[----:B------:R-:W-:Y:S05]  /*41c0*/  BSYNC B1 ;  /* 0x0000000000017941 */ /* 0x000fea0003800000 */
.L_x_23043:
        /* <DEDUP_REMOVED lines=31> */
.L_x_23124:
[----:B------:R-:W-:Y:S02]  /*43c0*/  IMAD.MOV.U32 R54, RZ, RZ, R96 ;  /* 0x000000ffff367224 */ /* 0x000fe400078e0060 */
.L_x_23125:
[----:B------:R-:W-:Y:S05]  /*43d0*/  BSYNC B3 ;  /* 0x0000000000037941 */ /* 0x000fea0003800000 */
.L_x_23123:
        /* <DEDUP_REMOVED lines=16> */
.L_x_23129:
[----:B------:R-:W-:Y:S05]  /*44e0*/  BSYNC B4 ;  /* 0x0000000000047941 */ /* 0x000fea0003800000 */
.L_x_23128:
        /* <DEDUP_REMOVED lines=43> */
.L_x_23127:
[----:B------:R-:W-:Y:S05]  /*47a0*/  BSYNC B3 ;  /* 0x0000000000037941 */ /* 0x000fea0003800000 */
.L_x_23126:
[----:B------:R-:W1:Y:S01]  /*47b0*/  I2F.U32 R48, R54 ;  /* 0x0000003600307306 */ /* 0x000e620000201000 */
[----:B-----5:R-:W-:Y:S01]  /*47c0*/  HADD2.F32 R50, -RZ, R36.H0_H0 ;  /* 0x20000024ff327230 */ /* 0x020fe20000004100 */
[----:B------:R-:W-:-:S04]  /*47d0*/  IMAD.MOV.U32 R49, RZ, RZ, 0x2f800000 ;  /* 0x2f800000ff317424 */ /* 0x000fc800078e00ff */
[----:B------:R-:W-:-:S04]  /*47e0*/  FMUL.FTZ R50, R50, c[0x0][0x1ec] ;  /* 0x00007b0032327a20 */ /* 0x000fc80000410000 */
[----:B------:R-:W-:Y:S02]  /*47f0*/  FMUL.FTZ R50, R50, c[0x0][0x1e8] ;  /* 0x00007a0032327a20 */ /* 0x000fe40000410000 */
[----:B-1----:R-:W-:-:S05]  /*4800*/  FFMA.FTZ R48, R48, R49, 1.1641532182693481445e-10 ;  /* 0x2f00000030307423 */ /* 0x002fca0000010031 */
[----:B------:R-:W-:-:S04]  /*4810*/  FSETP.GTU.FTZ.AND P5, PT, R48, c[0x0][0x1e4], PT ;  /* 0x0000790030007a0b */ /* 0x000fc80003fbc000 */
[----:B------:R-:W-:Y:S02]  /*4820*/  FSEL R48, R50, RZ, !P5 ;  /* 0x000000ff32307208 */ /* 0x000fe40006800000 */
[----:B------:R-:W-:-:S03]  /*4830*/  SEL R98, RZ, 0x1, P5 ;  /* 0x00000001ff627807 */ /* 0x000fc60002800000 */
[----:B------:R-:W-:Y:S02]  /*4840*/  @P3 FADD.FTZ R48, R28, R48 ;  /* 0x000000301c303221 */ /* 0x000fe40000010000 */
.L_x_23122:
[----:B-1----:R-:W-:Y:S05]  /*4850*/  BSYNC B2 ;  /* 0x0000000000027941 */ /* 0x002fea0003800000 */
.L_x_23121:
        /* <DEDUP_REMOVED lines=18> */
.L_x_23133:
[----:B------:R-:W-:Y:S02]  /*4980*/  IMAD.MOV.U32 R49, RZ, RZ, R96 ;  /* 0x000000ffff317224 */ /* 0x000fe400078e0060 */
.L_x_23134:
[----:B------:R-:W-:Y:S05]  /*4990*/  BSYNC B3 ;  /* 0x0000000000037941 */ /* 0x000fea0003800000 */
.L_x_23132:
        /* <DEDUP_REMOVED lines=16> */
.L_x_23138:
[----:B------:R-:W-:Y:S05]  /*4aa0*/  BSYNC B4 ;  /* 0x0000000000047941 */ /* 0x000fea0003800000 */
.L_x_23137:
        /* <DEDUP_REMOVED lines=43> */
.L_x_23136:
[----:B------:R-:W-:Y:S05]  /*4d60*/  BSYNC B3 ;  /* 0x0000000000037941 */ /* 0x000fea0003800000 */
.L_x_23135:
[----:B------:R-:W1:Y:S01]  /*4d70*/  I2F.U32 R49, R49 ;  /* 0x0000003100317306 */ /* 0x000e620000201000 */
[----:B------:R-:W-:Y:S01]  /*4d80*/  HFMA2.MMA R50, -RZ, RZ, 0.1171875, 0 ;  /* 0x2f800000ff327435 */ /* 0x000fe200000001ff */
[----:B-----5:R-:W-:-:S05]  /*4d90*/  HADD2.F32 R52, -RZ, R36.H1_H1 ;  /* 0x30000024ff347230 */ /* 0x020fca0000004100 */
[----:B------:R-:W-:-:S04]  /*4da0*/  FMUL.FTZ R52, R52, c[0x0][0x1ec] ;  /* 0x00007b0034347a20 */ /* 0x000fc80000410000 */
[----:B------:R-:W-:Y:S02]  /*4db0*/  FMUL.FTZ R52, R52, c[0x0][0x1e8] ;  /* 0x00007a0034347a20 */ /* 0x000fe40000410000 */
[----:B-1----:R-:W-:-:S05]  /*4dc0*/  FFMA.FTZ R50, R49, R50, 1.1641532182693481445e-10 ;  /* 0x2f00000031327423 */ /* 0x002fca0000010032 */
[----:B------:R-:W-:-:S04]  /*4dd0*/  FSETP.GTU.FTZ.AND P5, PT, R50, c[0x0][0x1e4], PT ;  /* 0x0000790032007a0b */ /* 0x000fc80003fbc000 */
[----:B------:R-:W-:Y:S02]  /*4de0*/  FSEL R49, R52, RZ, !P5 ;  /* 0x000000ff34317208 */ /* 0x000fe40006800000 */
[----:B------:R-:W-:-:S03]  /*4df0*/  SEL R99, RZ, 0x1, P5 ;  /* 0x00000001ff637807 */ /* 0x000fc60002800000 */
[----:B------:R-:W-:Y:S02]  /*4e00*/  @P3 FADD.FTZ R49, R29, R49 ;  /* 0x000000311d313221 */ /* 0x000fe40000010000 */
.L_x_23131:
[----:B------:R-:W-:Y:S05]  /*4e10*/  BSYNC B2 ;  /* 0x0000000000027941 */ /* 0x000fea0003800000 */
.L_x_23130:
        /* <DEDUP_REMOVED lines=18> */
.L_x_23142:
[----:B0-----:R-:W-:Y:S02]  /*4f40*/  MOV R82, R96 ;  /* 0x0000006000527202 */ /* 0x001fe40000000f00 */
.L_x_23143:
[----:B------:R-:W-:Y:S05]  /*4f50*/  BSYNC B3 ;  /* 0x0000000000037941 */ /* 0x000fea0003800000 */
.L_x_23141:
        /* <DEDUP_REMOVED lines=16> */
.L_x_23147:
[----:B------:R-:W-:Y:S05]  /*5060*/  BSYNC B4 ;  /* 0x0000000000047941 */ /* 0x000fea0003800000 */
.L_x_23146:
        /* <DEDUP_REMOVED lines=43> */
.L_x_23145:
[----:B------:R-:W-:Y:S05]  /*5320*/  BSYNC B3 ;  /* 0x0000000000037941 */ /* 0x000fea0003800000 */
.L_x_23144:
        /* <DEDUP_REMOVED lines=10> */
.L_x_23140:
[----:B------:R-:W-:Y:S05]  /*53d0*/  BSYNC B2 ;  /* 0x0000000000027941 */ /* 0x000fea0003800000 */
.L_x_23139:
        /* <DEDUP_REMOVED lines=18> */
.L_x_23151:
[----:B------:R-:W-:Y:S02]  /*5500*/  IMAD.MOV.U32 R51, RZ, RZ, R96 ;  /* 0x000000ffff337224 */ /* 0x000fe400078e0060 */
.L_x_23152:
[----:B------:R-:W-:Y:S05]  /*5510*/  BSYNC B3 ;  /* 0x0000000000037941 */ /* 0x000fea0003800000 */
.L_x_23150:
        /* <DEDUP_REMOVED lines=16> */
.L_x_23156:
[----:B------:R-:W-:Y:S05]  /*5620*/  BSYNC B4 ;  /* 0x0000000000047941 */ /* 0x000fea0003800000 */
.L_x_23155:
        /* <DEDUP_REMOVED lines=43> */
.L_x_23154:
[----:B------:R-:W-:Y:S05]  /*58e0*/  BSYNC B3 ;  /* 0x0000000000037941 */ /* 0x000fea0003800000 */
.L_x_23153:
[----:B------:R-:W1:Y:S01]  /*58f0*/  I2F.U32 R51, R51 ;  /* 0x0000003300337306 */ /* 0x000e620000201000 */
[----:B-----5:R-:W-:Y:S01]  /*5900*/  HADD2.F32 R54, -RZ, R37.H1_H1 ;  /* 0x30000025ff367230 */ /* 0x020fe20000004100 */
        /* <DEDUP_REMOVED lines=8> */
.L_x_23149:
[----:B------:R-:W-:Y:S05]  /*5990*/  BSYNC B2 ;  /* 0x0000000000027941 */ /* 0x000fea0003800000 */
.L_x_23148:
        /* <DEDUP_REMOVED lines=18> */
.L_x_23160:
[----:B------:R-:W-:Y:S02]  /*5ac0*/  IMAD.MOV.U32 R102, RZ, RZ, R96 ;  /* 0x000000ffff667224 */ /* 0x000fe400078e0060 */
.L_x_23161:
[----:B------:R-:W-:Y:S05]  /*5ad0*/  BSYNC B3 ;  /* 0x0000000000037941 */ /* 0x000fea0003800000 */
.L_x_23159:
        /* <DEDUP_REMOVED lines=16> */
.L_x_23165:
[----:B------:R-:W-:Y:S05]  /*5be0*/  BSYNC B4 ;  /* 0x0000000000047941 */ /* 0x000fea0003800000 */
.L_x_23164:
        /* <DEDUP_REMOVED lines=43> */
.L_x_23163:
[----:B------:R-:W-:Y:S05]  /*5ea0*/  BSYNC B3 ;  /* 0x0000000000037941 */ /* 0x000fea0003800000 */
.L_x_23162:
[----:B------:R-:W1:Y:S01]  /*5eb0*/  I2F.U32 R52, R102 ;  /* 0x0000006600347306 */ /* 0x000e620000201000 */
[----:B------:R-:W-:Y:S01]  /*5ec0*/  HADD2.F32 R55, -RZ, R38.H0_H0 ;  /* 0x20000026ff377230 */ /* 0x000fe20000004100 */
[----:B------:R-:W-:-:S04]  /*5ed0*/  IMAD.MOV.U32 R53, RZ, RZ, 0x2f800000 ;  /* 0x2f800000ff357424 */ /* 0x000fc800078e00ff */
[----:B------:R-:W-:-:S04]  /*5ee0*/  FMUL.FTZ R55, R55, c[0x0][0x1ec] ;  /* 0x00007b0037377a20 */ /* 0x000fc80000410000 */
[----:B------:R-:W-:Y:S02]  /*5ef0*/  FMUL.FTZ R55, R55, c[0x0][0x1e8] ;  /* 0x00007a0037377a20 */ /* 0x000fe40000410000 */
[----:B-1----:R-:W-:-:S05]  /*5f00*/  FFMA.FTZ R52, R52, R53, 1.1641532182693481445e-10 ;  /* 0x2f00000034347423 */ /* 0x002fca0000010035 */
[----:B------:R-:W-:-:S04]  /*5f10*/  FSETP.GTU.FTZ.AND P5, PT, R52, c[0x0][0x1e4], PT ;  /* 0x0000790034007a0b */ /* 0x000fc80003fbc000 */
[----:B------:R-:W-:Y:S02]  /*5f20*/  FSEL R52, R55, RZ, !P5 ;  /* 0x000000ff37347208 */ /* 0x000fe40006800000 */
[----:B------:R-:W-:-:S03]  /*5f30*/  SEL R53, RZ, 0x1, P5 ;  /* 0x00000001ff357807 */ /* 0x000fc60002800000 */
[----:B------:R-:W-:Y:S01]  /*5f40*/  @P3 FADD.FTZ R52, R40, R52 ;  /* 0x0000003428343221 */ /* 0x000fe20000010000 */
[----:B------:R-:W-:Y:S02]  /*5f50*/  PRMT R102, R53, 0x7610, R102 ;  /* 0x0000761035667816 */ /* 0x000fe40000000066 */
.L_x_23158:
[----:B------:R-:W-:Y:S05]  /*5f60*/  BSYNC B2 ;  /* 0x0000000000027941 */ /* 0x000fea0003800000 */
.L_x_23157:
        /* <DEDUP_REMOVED lines=18> */
.L_x_23169:
[----:B------:R-:W-:Y:S02]  /*6090*/  IMAD.MOV.U32 R53, RZ, RZ, R96 ;  /* 0x000000ffff357224 */ /* 0x000fe400078e0060 */
.L_x_23170:
[----:B------:R-:W-:Y:S05]  /*60a0*/  BSYNC B3 ;  /* 0x0000000000037941 */ /* 0x000fea0003800000 */
.L_x_23168:
        /* <DEDUP_REMOVED lines=16> */
.L_x_23174:
[----:B------:R-:W-:Y:S05]  /*61b0*/  BSYNC B4 ;  /* 0x0000000000047941 */ /* 0x000fea0003800000 */
.L_x_23173:
[----:B0-----:R-:W-:Y:S01]  /*61c0*/  LOP3.LUT R82, R54, UR5, R97, 0x96, !PT ;  /* 0x0000000536527c12 */ /* 0x001fe2000f8e9661 */
        /* <DEDUP_REMOVED lines=38> */
[----:B------:R-:W-:Y:S01]  /*6430*/  IMAD.WIDE.U32 R94, R94, -0x2daee0ad, RZ ;  /* 0xd2511f535e5e7825 */ /* 0x000fe200078e00ff */
[----:B------:R-:W-:-:S03]  /*6440*/  LOP3.LUT R92, R83, UR25, R92, 0x96, !PT ;  /* 0x00000019535c7c12 */ /* 0x000fc6000f8e965c */
[----:B------:R-:W-:Y:S01]  /*6450*/  IMAD.MOV.U32 R96, RZ, RZ, R82 ;  /* 0x000000ffff607224 */ /* 0x000fe200078e0052 */
[----:B------:R-:W-:Y:S02]  /*6460*/  LOP3.LUT R93, R95, UR26, R54, 0x96, !PT ;  /* 0x0000001a5f5d7c12 */ /* 0x000fe4000f8e9636 */
.L_x_23172:
[----:B------:R-:W-:Y:S05]  /*6470*/  BSYNC B3 ;  /* 0x0000000000037941 */ /* 0x000fea0003800000 */
.L_x_23171:
[----:B------:R-:W1:Y:S01]  /*6480*/  I2F.U32 R53, R53 ;  /* 0x0000003500357306 */ /* 0x000e620000201000 */
[----:B0-----:R-:W-:Y:S01]  /*6490*/  HADD2.F32 R82, -RZ, R38.H1_H1 ;  /* 0x30000026ff527230 */ /* 0x001fe20000004100 */
        /* <DEDUP_REMOVED lines=8> */
.L_x_23167:
[----:B------:R-:W-:Y:S05]  /*6520*/  BSYNC B2 ;  /* 0x0000000000027941 */ /* 0x000fea0003800000 */
.L_x_23166:
        /* <DEDUP_REMOVED lines=18> */
.L_x_23178:
[----:B------:R-:W-:Y:S02]  /*6650*/  IMAD.MOV.U32 R104, RZ, RZ, R96 ;  /* 0x000000ffff687224 */ /* 0x000fe400078e0060 */
.L_x_23179:
[----:B------:R-:W-:Y:S05]  /*6660*/  BSYNC B3 ;  /* 0x0000000000037941 */ /* 0x000fea0003800000 */
.L_x_23177:
        /* <DEDUP_REMOVED lines=16> */
.L_x_23183:
[----:B------:R-:W-:Y:S05]  /*6770*/  BSYNC B4 ;  /* 0x0000000000047941 */ /* 0x000fea0003800000 */
.L_x_23182:
        /* <DEDUP_REMOVED lines=42> */
[----:B------:R-:W-:Y:S02]  /*6a20*/  IMAD.MOV.U32 R82, RZ, RZ, RZ ;  /* 0x000000ffff527224 */ /* 0x000fe400078e00ff */
.L_x_23181:
[----:B------:R-:W-:Y:S05]  /*6a30*/  BSYNC B3 ;  /* 0x0000000000037941 */ /* 0x000fea0003800000 */
.L_x_23180:
        /* <DEDUP_REMOVED lines=11> */
.L_x_23176:
[----:B------:R-:W-:Y:S05]  /*6af0*/  BSYNC B2 ;  /* 0x0000000000027941 */ /* 0x000fea0003800000 */
.L_x_23175:
        /* <DEDUP_REMOVED lines=18> */
.L_x_23187:
[----:B------:R-:W-:Y:S02]  /*6c20*/  MOV R55, R96 ;  /* 0x0000006000377202 */ /* 0x000fe40000000f00 */
.L_x_23188:
[----:B------:R-:W-:Y:S05]  /*6c30*/  BSYNC B3 ;  /* 0x0000000000037941 */ /* 0x000fea0003800000 */
.L_x_23186:
        /* <DEDUP_REMOVED lines=16> */
.L_x_23192:
[----:B------:R-:W-:Y:S05]  /*6d40*/  BSYNC B4 ;  /* 0x0000000000047941 */ /* 0x000fea0003800000 */
.L_x_23191:
        /* <DEDUP_REMOVED lines=42> */
[----:B------:R-:W-:-:S06]  /*6ff0*/  HFMA2.MMA R95, -RZ, RZ, 0, 0 ;  /* 0x00000000ff5f7435 */ /* 0x000fcc00000001ff */
.L_x_23190:
[----:B------:R-:W-:Y:S05]  /*7000*/  BSYNC B3 ;  /* 0x0000000000037941 */ /* 0x000fea0003800000 */
.L_x_23189:
        /* <DEDUP_REMOVED lines=10> */
.L_x_23185:
[----:B------:R-:W-:Y:S05]  /*70b0*/  BSYNC B2 ;  /* 0x0000000000027941 */ /* 0x000fea0003800000 */
.L_x_23184:
        /* <DEDUP_REMOVED lines=26> */
.L_x_23194:
[----:B------:R-:W-:Y:S05]  /*7260*/  BSYNC B2 ;  /* 0x0000000000027941 */ /* 0x000fea0003800000 */
.L_x_23193:
[----:B------:R-:W-:Y:S02]  /*7270*/  IADD3 R115, R115, 0x20, RZ ;  /* 0x0000002073737810 */ /* 0x000fe40007ffe0ff */
[----:B------:R-:W-:Y:S02]  /*7280*/  IADD3 R81, R81, 0x20, RZ ;  /* 0x0000002051517810 */ /* 0x000fe40007ffe0ff */
.L_x_23120:
[----:B------:R-:W-:Y:S05]  /*7290*/  BSYNC B1 ;  /* 0x0000000000017941 */ /* 0x000fea0003800000 */
.L_x_23119:
        /* <DEDUP_REMOVED lines=31> */
.L_x_23200:
[----:B------:R-:W-:Y:S02]  /*7490*/  IMAD.MOV.U32 R62, RZ, RZ, R96 ;  /* 0x000000ffff3e7224 */ /* 0x000fe400078e0060 */
.L_x_23201:
[----:B------:R-:W-:Y:S05]  /*74a0*/  BSYNC B3 ;  /* 0x0000000000037941 */ /* 0x000fea0003800000 */
.L_x_23199:
        /* <DEDUP_REMOVED lines=16> */
.L_x_23205:
[----:B------:R-:W-:Y:S05]  /*75b0*/  BSYNC B4 ;  /* 0x0000000000047941 */ /* 0x000fea0003800000 */
.L_x_23204:
        /* <DEDUP_REMOVED lines=43> */
.L_x_23203:
[----:B------:R-:W-:Y:S05]  /*7870*/  BSYNC B3 ;  /* 0x0000000000037941 */ /* 0x000fea0003800000 */
.L_x_23202:
        /* <DEDUP_REMOVED lines=10> */
.L_x_23198:
[----:B-1----:R-:W-:Y:S05]  /*7920*/  BSYNC B2 ;  /* 0x0000000000027941 */ /* 0x002fea0003800000 */
.L_x_23197:
        /* <DEDUP_REMOVED lines=18> */
.L_x_23209:
[----:B------:R-:W-:Y:S02]  /*7a50*/  IMAD.MOV.U32 R57, RZ, RZ, R96 ;  /* 0x000000ffff397224 */ /* 0x000fe400078e0060 */
.L_x_23210:
[----:B------:R-:W-:Y:S05]  /*7a60*/  BSYNC B3 ;  /* 0x0000000000037941 */ /* 0x000fea0003800000 */
.L_x_23208:
        /* <DEDUP_REMOVED lines=16> */
.L_x_23214:
[----:B------:R-:W-:Y:S05]  /*7b70*/  BSYNC B4 ;  /* 0x0000000000047941 */ /* 0x000fea0003800000 */
.L_x_23213:
        /* <DEDUP_REMOVED lines=43> */
.L_x_23212:
[----:B------:R-:W-:Y:S05]  /*7e30*/  BSYNC B3 ;  /* 0x0000000000037941 */ /* 0x000fea0003800000 */
.L_x_23211:
        /* <DEDUP_REMOVED lines=10> */
.L_x_23207:
[----:B------:R-:W-:Y:S05]  /*7ee0*/  BSYNC B2 ;  /* 0x0000000000027941 */ /* 0x000fea0003800000 */
.L_x_23206:
        /* <DEDUP_REMOVED lines=18> */
.L_x_23218:
[----:B0-----:R-:W-:Y:S02]  /*8010*/  IMAD.MOV.U32 R82, RZ, RZ, R96 ;  /* 0x000000ffff527224 */ /* 0x001fe400078e0060 */
.L_x_23219:
[----:B------:R-:W-:Y:S05]  /*8020*/  BSYNC B3 ;  /* 0x0000000000037941 */ /* 0x000fea0003800000 */
.L_x_23217:
        /* <DEDUP_REMOVED lines=16> */
.L_x_23223:
[----:B------:R-:W-:Y:S05]  /*8130*/  BSYNC B4 ;  /* 0x0000000000047941 */ /* 0x000fea0003800000 */
.L_x_23222:
        /* <DEDUP_REMOVED lines=43> */
.L_x_23221:
[----:B------:R-:W-:Y:S05]  /*83f0*/  BSYNC B3 ;  /* 0x0000000000037941 */ /* 0x000fea0003800000 */
.L_x_23220:
        /* <DEDUP_REMOVED lines=10> */
.L_x_23216:
[----:B------:R-:W-:Y:S05]  /*84a0*/  BSYNC B2 ;  /* 0x0000000000027941 */ /* 0x000fea0003800000 */
.L_x_23215:
        /* <DEDUP_REMOVED lines=18> */
.L_x_23227:
[----:B------:R-:W-:Y:S02]  /*85d0*/  IMAD.MOV.U32 R59, RZ, RZ, R96 ;  /* 0x000000ffff3b7224 */ /* 0x000fe400078e0060 */
.L_x_23228:
[----:B------:R-:W-:Y:S05]  /*85e0*/  BSYNC B3 ;  /* 0x0000000000037941 */ /* 0x000fea0003800000 */
.L_x_23226:
        /* <DEDUP_REMOVED lines=16> */
.L_x_23232:
[----:B------:R-:W-:Y:S05]  /*86f0*/  BSYNC B4 ;  /* 0x0000000000047941 */ /* 0x000fea0003800000 */
.L_x_23231:
        /* <DEDUP_REMOVED lines=43> */
.L_x_23230:
[----:B------:R-:W-:Y:S05]  /*89b0*/  BSYNC B3 ;  /* 0x0000000000037941 */ /* 0x000fea0003800000 */
.L_x_23229:
        /* <DEDUP_REMOVED lines=10> */
.L_x_23225:
[----:B------:R-:W-:Y:S05]  /*8a60*/  BSYNC B2 ;  /* 0x0000000000027941 */ /* 0x000fea0003800000 */
.L_x_23224:
        /* <DEDUP_REMOVED lines=18> */
.L_x_23236:
[----:B------:R-:W-:Y:S02]  /*8b90*/  MOV R102, R96 ;  /* 0x0000006000667202 */ /* 0x000fe40000000f00 */
.L_x_23237:
[----:B------:R-:W-:Y:S05]  /*8ba0*/  BSYNC B3 ;  /* 0x0000000000037941 */ /* 0x000fea0003800000 */
.L_x_23235:
        /* <DEDUP_REMOVED lines=16> */
.L_x_23241:
[----:B------:R-:W-:Y:S05]  /*8cb0*/  BSYNC B4 ;  /* 0x0000000000047941 */ /* 0x000fea0003800000 */
.L_x_23240:
        /* <DEDUP_REMOVED lines=43> */
.L_x_23239:
[----:B------:R-:W-:Y:S05]  /*8f70*/  BSYNC B3 ;  /* 0x0000000000037941 */ /* 0x000fea0003800000 */
.L_x_23238:
        /* <DEDUP_REMOVED lines=11> */
.L_x_23234:
[----:B------:R-:W-:Y:S05]  /*9030*/  BSYNC B2 ;  /* 0x0000000000027941 */ /* 0x000fea0003800000 */
.L_x_23233:
        /* <DEDUP_REMOVED lines=18> */
.L_x_23245:
[----:B------:R-:W-:Y:S02]  /*9160*/  IMAD.MOV.U32 R61, RZ, RZ, R96 ;  /* 0x000000ffff3d7224 */ /* 0x000fe400078e0060 */
.L_x_23246:
[----:B------:R-:W-:Y:S05]  /*9170*/  BSYNC B3 ;  /* 0x0000000000037941 */ /* 0x000fea0003800000 */
.L_x_23244:
        /* <DEDUP_REMOVED lines=16> */
.L_x_23250:
[----:B------:R-:W-:Y:S05]  /*9280*/  BSYNC B4 ;  /* 0x0000000000047941 */ /* 0x000fea0003800000 */
.L_x_23249:
        /* <DEDUP_REMOVED lines=40> */
[----:B------:R-:W-:Y:S02]  /*9510*/  LOP3.LUT R92, R83, UR25, R92, 0x96, !PT ;  /* 0x00000019535c7c12 */ /* 0x000fe4000f8e965c */
[----:B------:R-:W-:Y:S02]  /*9520*/  MOV R96, R82 ;  /* 0x0000005200607202 */ /* 0x000fe40000000f00 */
[----:B------:R-:W-:Y:S02]  /*9530*/  LOP3.LUT R93, R95, UR26, R62, 0x96, !PT ;  /* 0x0000001a5f5d7c12 */ /* 0x000fe4000f8e963e */
.L_x_23248:
[----:B------:R-:W-:Y:S05]  /*9540*/  BSYNC B3 ;  /* 0x0000000000037941 */ /* 0x000fea0003800000 */
.L_x_23247:
        /* <DEDUP_REMOVED lines=10> */
.L_x_23243:
[----:B------:R-:W-:Y:S05]  /*95f0*/  BSYNC B2 ;  /* 0x0000000000027941 */ /* 0x000fea0003800000 */
.L_x_23242:
        /* <DEDUP_REMOVED lines=18> */
.L_x_23254:
[----:B------:R-:W-:Y:S02]  /*9720*/  IMAD.MOV.U32 R104, RZ, RZ, R96 ;  /* 0x000000ffff687224 */ /* 0x000fe400078e0060 */
.L_x_23255:
[----:B------:R-:W-:Y:S05]  /*9730*/  BSYNC B3 ;  /* 0x0000000000037941 */ /* 0x000fea0003800000 */
.L_x_23253:
        /* <DEDUP_REMOVED lines=16> */
.L_x_23259:
[----:B------:R-:W-:Y:S05]  /*9840*/  BSYNC B4 ;  /* 0x0000000000047941 */ /* 0x000fea0003800000 */
.L_x_23258:
        /* <DEDUP_REMOVED lines=43> */
.L_x_23257:
[----:B------:R-:W-:Y:S05]  /*9b00*/  BSYNC B3 ;  /* 0x0000000000037941 */ /* 0x000fea0003800000 */
.L_x_23256:
        /* <DEDUP_REMOVED lines=11> */
.L_x_23252:
[----:B------:R-:W-:Y:S05]  /*9bc0*/  BSYNC B2 ;  /* 0x0000000000027941 */ /* 0x000fea0003800000 */
.L_x_23251:
        /* <DEDUP_REMOVED lines=18> */
.L_x_23263:
[----:B------:R-:W-:Y:S02]  /*9cf0*/  IMAD.MOV.U32 R63, RZ, RZ, R96 ;  /* 0x000000ffff3f7224 */ /* 0x000fe400078e0060 */
.L_x_23264:
[----:B------:R-:W-:Y:S05]  /*9d00*/  BSYNC B3 ;  /* 0x0000000000037941 */ /* 0x000fea0003800000 */
.L_x_23262:
        /* <DEDUP_REMOVED lines=16> */
.L_x_23268:
[----:B------:R-:W-:Y:S05]  /*9e10*/  BSYNC B4 ;  /* 0x0000000000047941 */ /* 0x000fea0003800000 */
.L_x_23267:
        /* <DEDUP_REMOVED lines=43> */
.L_x_23266:
[----:B------:R-:W-:Y:S05]  /*a0d0*/  BSYNC B3 ;  /* 0x0000000000037941 */ /* 0x000fea0003800000 */
.L_x_23265:
        /* <DEDUP_REMOVED lines=10> */
.L_x_23261:
[----:B------:R-:W-:Y:S05]  /*a180*/  BSYNC B2 ;  /* 0x0000000000027941 */ /* 0x000fea0003800000 */
.L_x_23260:
[----:B------:R-:W-:Y:S01]  /*a190*/  HFMA2.MMA R82, -RZ, RZ, 0, 1.9073486328125e-06 ;  /* 0x00000020ff527435 */ /* 0x000fe200000001ff */
[----:B------:R-:W-:Y:S09]  /*a1a0*/  BSSY B2, `(.L_x_23269) ;  /* 0x0000019000027945 */ /* 0x000ff20003800000 */
        /* <DEDUP_REMOVED lines=24> */
.L_x_23270:
[----:B------:R-:W-:Y:S05]  /*a330*/  BSYNC B2 ;  /* 0x0000000000027941 */ /* 0x000fea0003800000 */
.L_x_23269:
[----:B------:R-:W-:Y:S02]  /*a340*/  IADD3 R115, R115, 0x20, RZ ;  /* 0x0000002073737810 */ /* 0x000fe40007ffe0ff */
[----:B------:R-:W-:Y:S02]  /*a350*/  IADD3 R81, R81, 0x20, RZ ;  /* 0x0000002051517810 */ /* 0x000fe40007ffe0ff */
.L_x_23196:
[----:B------:R-:W-:Y:S05]  /*a360*/  BSYNC B1 ;  /* 0x0000000000017941 */ /* 0x000fea0003800000 */
.L_x_23195:
        /* <DEDUP_REMOVED lines=31> */
.L_x_23276:
[----:B------:R-:W-:Y:S02]  /*a560*/  IMAD.MOV.U32 R70, RZ, RZ, R96 ;  /* 0x000000ffff467224 */ /* 0x000fe400078e0060 */
.L_x_23277:
[----:B------:R-:W-:Y:S05]  /*a570*/  BSYNC B3 ;  /* 0x0000000000037941 */ /* 0x000fea0003800000 */
.L_x_23275:
        /* <DEDUP_REMOVED lines=16> */
.L_x_23281:
[----:B------:R-:W-:Y:S05]  /*a680*/  BSYNC B4 ;  /* 0x0000000000047941 */ /* 0x000fea0003800000 */
.L_x_23280:
        /* <DEDUP_REMOVED lines=43> */
.L_x_23279:
[----:B------:R-:W-:Y:S05]  /*a940*/  BSYNC B3 ;  /* 0x0000000000037941 */ /* 0x000fea0003800000 */
.L_x_23278:
[----:B------:R-:W1:Y:S01]  /*a950*/  I2F.U32 R64, R70 ;  /* 0x0000004600407306 */ /* 0x000e620000201000 */
[----:B------:R-:W-:Y:S01]  /*a960*/  HFMA2.MMA R65, -RZ, RZ, 0.1171875, 0 ;  /* 0x2f800000ff417435 */ /* 0x000fe200000001ff */
[----:B-----5:R-:W-:-:S05]  /*a970*/  HADD2.F32 R66, -RZ, R36.H0_H0 ;  /* 0x20000024ff427230 */ /* 0x020fca0000004100 */
[----:B------:R-:W-:-:S04]  /*a980*/  FMUL.FTZ R66, R66, c[0x0][0x1ec] ;  /* 0x00007b0042427a20 */ /* 0x000fc80000410000 */
[----:B------:R-:W-:Y:S02]  /*a990*/  FMUL.FTZ R66, R66, c[0x0][0x1e8] ;  /* 0x00007a0042427a20 */ /* 0x000fe40000410000 */
[----:B-1----:R-:W-:-:S05]  /*a9a0*/  FFMA.FTZ R64, R64, R65, 1.1641532182693481445e-10 ;  /* 0x2f00000040407423 */ /* 0x002fca0000010041 */
[----:B------:R-:W-:-:S04]  /*a9b0*/  FSETP.GTU.FTZ.AND P5, PT, R64, c[0x0][0x1e4], PT ;  /* 0x0000790040007a0b */ /* 0x000fc80003fbc000 */
[----:B------:R-:W-:Y:S02]  /*a9c0*/  FSEL R64, R66, RZ, !P5 ;  /* 0x000000ff42407208 */ /* 0x000fe40006800000 */
[----:B------:R-:W-:-:S03]  /*a9d0*/  SEL R98, RZ, 0x1, P5 ;  /* 0x00000001ff627807 */ /* 0x000fc60002800000 */
[----:B------:R-:W-:Y:S02]  /*a9e0*/  @P3 FADD.FTZ R64, R28, R64 ;  /* 0x000000401c403221 */ /* 0x000fe40000010000 */
.L_x_23274:
[----:B-1----:R-:W-:Y:S05]  /*a9f0*/  BSYNC B2 ;  /* 0x0000000000027941 */ /* 0x002fea0003800000 */
.L_x_23273:
        /* <DEDUP_REMOVED lines=18> */
.L_x_23285:
[----:B------:R-:W-:Y:S02]  /*ab20*/  MOV R65, R96 ;  /* 0x0000006000417202 */ /* 0x000fe40000000f00 */
.L_x_23286:
[----:B------:R-:W-:Y:S05]  /*ab30*/  BSYNC B3 ;  /* 0x0000000000037941 */ /* 0x000fea0003800000 */
.L_x_23284:
        /* <DEDUP_REMOVED lines=16> */
.L_x_23290:
[----:B------:R-:W-:Y:S05]  /*ac40*/  BSYNC B4 ;  /* 0x0000000000047941 */ /* 0x000fea0003800000 */
.L_x_23289:
        /* <DEDUP_REMOVED lines=43> */
.L_x_23288:
[----:B------:R-:W-:Y:S05]  /*af00*/  BSYNC B3 ;  /* 0x0000000000037941 */ /* 0x000fea0003800000 */
.L_x_23287:
        /* <DEDUP_REMOVED lines=10> */
.L_x_23283:
[----:B------:R-:W-:Y:S05]  /*afb0*/  BSYNC B2 ;  /* 0x0000000000027941 */ /* 0x000fea0003800000 */
.L_x_23282:
        /* <DEDUP_REMOVED lines=18> */
.L_x_23294:
[----:B0-----:R-:W-:Y:S02]  /*b0e0*/  IMAD.MOV.U32 R82, RZ, RZ, R96 ;  /* 0x000000ffff527224 */ /* 0x001fe400078e0060 */
.L_x_23295:
[----:B------:R-:W-:Y:S05]  /*b0f0*/  BSYNC B3 ;  /* 0x0000000000037941 */ /* 0x000fea0003800000 */
.L_x_23293:
        /* <DEDUP_REMOVED lines=16> */
.L_x_23299:
[----:B------:R-:W-:Y:S05]  /*b200*/  BSYNC B4 ;  /* 0x0000000000047941 */ /* 0x000fea0003800000 */
.L_x_23298:
        /* <DEDUP_REMOVED lines=43> */
.L_x_23297:
[----:B------:R-:W-:Y:S05]  /*b4c0*/  BSYNC B3 ;  /* 0x0000000000037941 */ /* 0x000fea0003800000 */
.L_x_23296:
[----:B------:R-:W0:Y:S01]  /*b4d0*/  I2F.U32 R66, R82 ;  /* 0x0000005200427306 */ /* 0x000e220000201000 */
[----:B------:R-:W-:Y:S01]  /*b4e0*/  HFMA2.MMA R67, -RZ, RZ, 0.1171875, 0 ;  /* 0x2f800000ff437435 */ /* 0x000fe200000001ff */
[----:B-----5:R-:W-:-:S05]  /*b4f0*/  HADD2.F32 R69, -RZ, R37.H0_H0 ;  /* 0x20000025ff457230 */ /* 0x020fca0000004100 */
[----:B------:R-:W-:-:S04]  /*b500*/  FMUL.FTZ R69, R69, c[0x0][0x1ec] ;  /* 0x00007b0045457a20 */ /* 0x000fc80000410000 */
[----:B------:R-:W-:Y:S02]  /*b510*/  FMUL.FTZ R69, R69, c[0x0][0x1e8] ;  /* 0x00007a0045457a20 */ /* 0x000fe40000410000 */
[----:B0-----:R-:W-:-:S05]  /*b520*/  FFMA.FTZ R66, R66, R67, 1.1641532182693481445e-10 ;  /* 0x2f00000042427423 */ /* 0x001fca0000010043 */
[----:B------:R-:W-:-:S04]  /*b530*/  FSETP.GTU.FTZ.AND P5, PT, R66, c[0x0][0x1e4], PT ;  /* 0x0000790042007a0b */ /* 0x000fc80003fbc000 */
[----:B------:R-:W-:Y:S02]  /*b540*/  FSEL R66, R69, RZ, !P5 ;  /* 0x000000ff45427208 */ /* 0x000fe40006800000 */
[----:B------:R-:W-:-:S03]  /*b550*/  SEL R100, RZ, 0x1, P5 ;  /* 0x00000001ff647807 */ /* 0x000fc60002800000 */
[----:B------:R-:W-:Y:S02]  /*b560*/  @P3 FADD.FTZ R66, R30, R66 ;  /* 0x000000421e423221 */ /* 0x000fe40000010000 */
.L_x_23292:
[----:B------:R-:W-:Y:S05]  /*b570*/  BSYNC B2 ;  /* 0x0000000000027941 */ /* 0x000fea0003800000 */
.L_x_23291:
        /* <DEDUP_REMOVED lines=18> */
.L_x_23303:
[----:B------:R-:W-:Y:S02]  /*b6a0*/  IMAD.MOV.U32 R67, RZ, RZ, R96 ;  /* 0x000000ffff437224 */ /* 0x000fe400078e0060 */
.L_x_23304:
[----:B------:R-:W-:Y:S05]  /*b6b0*/  BSYNC B3 ;  /* 0x0000000000037941 */ /* 0x000fea0003800000 */
.L_x_23302:
        /* <DEDUP_REMOVED lines=16> */
.L_x_23308:
[----:B------:R-:W-:Y:S05]  /*b7c0*/  BSYNC B4 ;  /* 0x0000000000047941 */ /* 0x000fea0003800000 */
.L_x_23307:
        /* <DEDUP_REMOVED lines=43> */
.L_x_23306:
[----:B------:R-:W-:Y:S05]  /*ba80*/  BSYNC B3 ;  /* 0x0000000000037941 */ /* 0x000fea0003800000 */
.L_x_23305:
        /* <DEDUP_REMOVED lines=10> */
.L_x_23301:
[----:B------:R-:W-:Y:S05]  /*bb30*/  BSYNC B2 ;  /* 0x0000000000027941 */ /* 0x000fea0003800000 */
.L_x_23300:
        /* <DEDUP_REMOVED lines=18> */
.L_x_23312:
[----:B------:R-:W-:Y:S02]  /*bc60*/  MOV R102, R96 ;  /* 0x0000006000667202 */ /* 0x000fe40000000f00 */
.L_x_23313:
[----:B------:R-:W-:Y:S05]  /*bc70*/  BSYNC B3 ;  /* 0x0000000000037941 */ /* 0x000fea0003800000 */
.L_x_23311:
        /* <DEDUP_REMOVED lines=16> */
.L_x_23317:
[----:B------:R-:W-:Y:S05]  /*bd80*/  BSYNC B4 ;  /* 0x0000000000047941 */ /* 0x000fea0003800000 */
.L_x_23316:
        /* <DEDUP_REMOVED lines=41> */
[----:B------:R-:W-:Y:S01]  /*c020*/  IMAD.MOV.U32 R70, RZ, RZ, RZ ;  /* 0x000000ffff467224 */ /* 0x000fe200078e00ff */
[----:B------:R-:W-:Y:S02]  /*c030*/  LOP3.LUT R93, R95, UR26, R68, 0x96, !PT ;  /* 0x0000001a5f5d7c12 */ /* 0x000fe4000f8e9644 */
.L_x_23315:
[----:B------:R-:W-:Y:S05]  /*c040*/  BSYNC B3 ;  /* 0x0000000000037941 */ /* 0x000fea0003800000 */
.L_x_23314:
        /* <DEDUP_REMOVED lines=11> */
.L_x_23310:
[----:B------:R-:W-:Y:S05]  /*c100*/  BSYNC B2 ;  /* 0x0000000000027941 */ /* 0x000fea0003800000 */
.L_x_23309:
        /* <DEDUP_REMOVED lines=18> */
.L_x_23321:
[----:B------:R-:W-:Y:S02]  /*c230*/  IMAD.MOV.U32 R69, RZ, RZ, R96 ;  /* 0x000000ffff457224 */ /* 0x000fe400078e0060 */
.L_x_23322:
[----:B------:R-:W-:Y:S05]  /*c240*/  BSYNC B3 ;  /* 0x0000000000037941 */ /* 0x000fea0003800000 */
.L_x_23320:
        /* <DEDUP_REMOVED lines=16> */
.L_x_23326:
[----:B------:R-:W-:Y:S05]  /*c350*/  BSYNC B4 ;  /* 0x0000000000047941 */ /* 0x000fea0003800000 */
.L_x_23325:
        /* <DEDUP_REMOVED lines=43> */
.L_x_23324:
[----:B------:R-:W-:Y:S05]  /*c610*/  BSYNC B3 ;  /* 0x0000000000037941 */ /* 0x000fea0003800000 */
.L_x_23323:
        /* <DEDUP_REMOVED lines=10> */
.L_x_23319:
[----:B------:R-:W-:Y:S05]  /*c6c0*/  BSYNC B2 ;  /* 0x0000000000027941 */ /* 0x000fea0003800000 */
.L_x_23318:
        /* <DEDUP_REMOVED lines=18> */
.L_x_23330:
[----:B------:R-:W-:Y:S02]  /*c7f0*/  IMAD.MOV.U32 R104, RZ, RZ, R96 ;  /* 0x000000ffff687224 */ /* 0x000fe400078e0060 */
.L_x_23331:
[----:B------:R-:W-:Y:S05]  /*c800*/  BSYNC B3 ;  /* 0x0000000000037941 */ /* 0x000fea0003800000 */
.L_x_23329:
        /* <DEDUP_REMOVED lines=16> */
.L_x_23335:
[----:B------:R-:W-:Y:S05]  /*c910*/  BSYNC B4 ;  /* 0x0000000000047941 */ /* 0x000fea0003800000 */
.L_x_23334:
        /* <DEDUP_REMOVED lines=43> */
.L_x_23333:
[----:B------:R-:W-:Y:S05]  /*cbd0*/  BSYNC B3 ;  /* 0x0000000000037941 */ /* 0x000fea0003800000 */
.L_x_23332:
        /* <DEDUP_REMOVED lines=11> */
.L_x_23328:
[----:B------:R-:W-:Y:S05]  /*cc90*/  BSYNC B2 ;  /* 0x0000000000027941 */ /* 0x000fea0003800000 */
.L_x_23327:
        /* <DEDUP_REMOVED lines=18> */
.L_x_23339:
[----:B------:R-:W-:Y:S02]  /*cdc0*/  IMAD.MOV.U32 R71, RZ, RZ, R96 ;  /* 0x000000ffff477224 */ /* 0x000fe400078e0060 */
.L_x_23340:
[----:B------:R-:W-:Y:S05]  /*cdd0*/  BSYNC B3 ;  /* 0x0000000000037941 */ /* 0x000fea0003800000 */
.L_x_23338:
        /* <DEDUP_REMOVED lines=16> */
.L_x_23344:
[----:B------:R-:W-:Y:S05]  /*cee0*/  BSYNC B4 ;  /* 0x0000000000047941 */ /* 0x000fea0003800000 */
.L_x_23343:
        /* <DEDUP_REMOVED lines=43> */
.L_x_23342:
[----:B------:R-:W-:Y:S05]  /*d1a0*/  BSYNC B3 ;  /* 0x0000000000037941 */ /* 0x000fea0003800000 */
.L_x_23341:
        /* <DEDUP_REMOVED lines=10> */
.L_x_23337:
[----:B------:R-:W-:Y:S05]  /*d250*/  BSYNC B2 ;  /* 0x0000000000027941 */ /* 0x000fea0003800000 */
.L_x_23336:
        /* <DEDUP_REMOVED lines=26> */
.L_x_23346:
[----:B------:R-:W-:Y:S05]  /*d400*/  BSYNC B2 ;  /* 0x0000000000027941 */ /* 0x000fea0003800000 */
.L_x_23345:
[----:B------:R-:W-:Y:S02]  /*d410*/  IADD3 R115, R115, 0x20, RZ ;  /* 0x0000002073737810 */ /* 0x000fe40007ffe0ff */
[----:B------:R-:W-:Y:S02]  /*d420*/  IADD3 R81, R81, 0x20, RZ ;  /* 0x0000002051517810 */ /* 0x000fe40007ffe0ff */
.L_x_23272:
[----:B------:R-:W-:Y:S05]  /*d430*/  BSYNC B1 ;  /* 0x0000000000017941 */ /* 0x000fea0003800000 */
.L_x_23271:
        /* <DEDUP_REMOVED lines=30> */
.L_x_23352:
[----:B0-----:R-:W-:Y:S02]  /*d620*/  IMAD.MOV.U32 R82, RZ, RZ, R96 ;  /* 0x000000ffff527224 */ /* 0x001fe400078e0060 */
.L_x_23353:
[----:B------:R-:W-:Y:S05]  /*d630*/  BSYNC B3 ;  /* 0x0000000000037941 */ /* 0x000fea0003800000 */
.L_x_23351:
        /* <DEDUP_REMOVED lines=16> */
.L_x_23357:
[----:B------:R-:W-:Y:S05]  /*d740*/  BSYNC B4 ;  /* 0x0000000000047941 */ /* 0x000fea0003800000 */
.L_x_23356:
        /* <DEDUP_REMOVED lines=43> */
.L_x_23355:
[----:B------:R-:W-:Y:S05]  /*da00*/  BSYNC B3 ;  /* 0x0000000000037941 */ /* 0x000fea0003800000 */
.L_x_23354:
        /* <DEDUP_REMOVED lines=10> */
.L_x_23350:
[----:B-1----:R-:W-:Y:S05]  /*dab0*/  BSYNC B2 ;  /* 0x0000000000027941 */ /* 0x002fea0003800000 */
.L_x_23349:
        /* <DEDUP_REMOVED lines=18> */
.L_x_23361:
[----:B------:R-:W-:Y:S02]  /*dbe0*/  MOV R73, R96 ;  /* 0x0000006000497202 */ /* 0x000fe40000000f00 */
.L_x_23362:
[----:B------:R-:W-:Y:S05]  /*dbf0*/  BSYNC B3 ;  /* 0x0000000000037941 */ /* 0x000fea0003800000 */
.L_x_23360:
        /* <DEDUP_REMOVED lines=16> */
.L_x_23366:
[----:B------:R-:W-:Y:S05]  /*dd00*/  BSYNC B4 ;  /* 0x0000000000047941 */ /* 0x000fea0003800000 */
.L_x_23365:
[----:B------:R-:W-:Y:S01]  /*dd10*/  LOP3.LUT R76, R76, UR5, R97, 0x96, !PT ;  /* 0x000000054c4c7c12 */ /* 0x000fe2000f8e9661 */
[----:B------:R-:W-:-:S04]  /*dd20*/  IMAD.HI.U32 R74, R0, -0x326172a9, RZ ;  /* 0xcd9e8d57004a7827 */ /* 0x000fc800078e00ff */
        /* <DEDUP_REMOVED lines=41> */
.L_x_23364:
[----:B------:R-:W-:Y:S05]  /*dfc0*/  BSYNC B3 ;  /* 0x0000000000037941 */ /* 0x000fea0003800000 */
.L_x_23363:
        /* <DEDUP_REMOVED lines=10> */
.L_x_23359:
[----:B------:R-:W-:Y:S05]  /*e070*/  BSYNC B2 ;  /* 0x0000000000027941 */ /* 0x000fea0003800000 */
.L_x_23358:
        /* <DEDUP_REMOVED lines=18> */
.L_x_23370:
[----:B0-----:R-:W-:Y:S02]  /*e1a0*/  IMAD.MOV.U32 R82, RZ, RZ, R96 ;  /* 0x000000ffff527224 */ /* 0x001fe400078e0060 */
.L_x_23371:
[----:B------:R-:W-:Y:S05]  /*e1b0*/  BSYNC B3 ;  /* 0x0000000000037941 */ /* 0x000fea0003800000 */
.L_x_23369:
        /* <DEDUP_REMOVED lines=16> */
.L_x_23375:
[----:B------:R-:W-:Y:S05]  /*e2c0*/  BSYNC B4 ;  /* 0x0000000000047941 */ /* 0x000fea0003800000 */
.L_x_23374:
        /* <DEDUP_REMOVED lines=43> */
.L_x_23373:
[----:B------:R-:W-:Y:S05]  /*e580*/  BSYNC B3 ;  /* 0x0000000000037941 */ /* 0x000fea0003800000 */
.L_x_23372:
        /* <DEDUP_REMOVED lines=10> */
.L_x_23368:
[----:B------:R-:W-:Y:S05]  /*e630*/  BSYNC B2 ;  /* 0x0000000000027941 */ /* 0x000fea0003800000 */
.L_x_23367:
        /* <DEDUP_REMOVED lines=18> */
.L_x_23379:
[----:B------:R-:W-:Y:S02]  /*e760*/  IMAD.MOV.U32 R75, RZ, RZ, R96 ;  /* 0x000000ffff4b7224 */ /* 0x000fe400078e0060 */
.L_x_23380:
[----:B------:R-:W-:Y:S05]  /*e770*/  BSYNC B3 ;  /* 0x0000000000037941 */ /* 0x000fea0003800000 */
.L_x_23378:
        /* <DEDUP_REMOVED lines=16> */
.L_x_23384:
[----:B------:R-:W-:Y:S05]  /*e880*/  BSYNC B4 ;  /* 0x0000000000047941 */ /* 0x000fea0003800000 */
.L_x_23383:
        /* <DEDUP_REMOVED lines=43> */
.L_x_23382:
[----:B------:R-:W-:Y:S05]  /*eb40*/  BSYNC B3 ;  /* 0x0000000000037941 */ /* 0x000fea0003800000 */
.L_x_23381:
        /* <DEDUP_REMOVED lines=10> */
.L_x_23377:
[----:B------:R-:W-:Y:S05]  /*ebf0*/  BSYNC B2 ;  /* 0x0000000000027941 */ /* 0x000fea0003800000 */
.L_x_23376:
        /* <DEDUP_REMOVED lines=18> */
.L_x_23388:
[----:B------:R-:W-:Y:S02]  /*ed20*/  IMAD.MOV.U32 R102, RZ, RZ, R96 ;  /* 0x000000ffff667224 */ /* 0x000fe400078e0060 */
.L_x_23389:
[----:B------:R-:W-:Y:S05]  /*ed30*/  BSYNC B3 ;  /* 0x0000000000037941 */ /* 0x000fea0003800000 */
.L_x_23387:
        /* <DEDUP_REMOVED lines=16> */
.L_x_23393:
[----:B------:R-:W-:Y:S05]  /*ee40*/  BSYNC B4 ;  /* 0x0000000000047941 */ /* 0x000fea0003800000 */
.L_x_23392:
        /* <DEDUP_REMOVED lines=43> */
.L_x_23391:
[----:B------:R-:W-:Y:S05]  /*f100*/  BSYNC B3 ;  /* 0x0000000000037941 */ /* 0x000fea0003800000 */
.L_x_23390:
        /* <DEDUP_REMOVED lines=11> */
.L_x_23386:
[----:B------:R-:W-:Y:S05]  /*f1c0*/  BSYNC B2 ;  /* 0x0000000000027941 */ /* 0x000fea0003800000 */
.L_x_23385:
        /* <DEDUP_REMOVED lines=18> */
.L_x_23397:
[----:B------:R-:W-:Y:S02]  /*f2f0*/  MOV R77, R96 ;  /* 0x00000060004d7202 */ /* 0x000fe40000000f00 */
.L_x_23398:
[----:B------:R-:W-:Y:S05]  /*f300*/  BSYNC B3 ;  /* 0x0000000000037941 */ /* 0x000fea0003800000 */
.L_x_23396:
        /* <DEDUP_REMOVED lines=16> */
.L_x_23402:
[----:B------:R-:W-:Y:S05]  /*f410*/  BSYNC B4 ;  /* 0x0000000000047941 */ /* 0x000fea0003800000 */
.L_x_23401:
        /* <DEDUP_REMOVED lines=43> */
.L_x_23400:
[----:B------:R-:W-:Y:S05]  /*f6d0*/  BSYNC B3 ;  /* 0x0000000000037941 */ /* 0x000fea0003800000 */
.L_x_23399:
        /* <DEDUP_REMOVED lines=10> */
.L_x_23395:
[----:B------:R-:W-:Y:S05]  /*f780*/  BSYNC B2 ;  /* 0x0000000000027941 */ /* 0x000fea0003800000 */
.L_x_23394:
        /* <DEDUP_REMOVED lines=18> */
.L_x_23406:
[----:B------:R-:W-:Y:S02]  /*f8b0*/  IMAD.MOV.U32 R104, RZ, RZ, R96 ;  /* 0x000000ffff687224 */ /* 0x000fe400078e0060 */
.L_x_23407:
[----:B------:R-:W-:Y:S05]  /*f8c0*/  BSYNC B3 ;  /* 0x0000000000037941 */ /* 0x000fea0003800000 */
.L_x_23405:
        /* <DEDUP_REMOVED lines=16> */
.L_x_23411:
[----:B------:R-:W-:Y:S05]  /*f9d0*/  BSYNC B4 ;  /* 0x0000000000047941 */ /* 0x000fea0003800000 */
.L_x_23410:
        /* <DEDUP_REMOVED lines=41> */
[----:B------:R-:W-:Y:S01]  /*fc70*/  HFMA2.MMA R82, -RZ, RZ, 0, 0 ;  /* 0x00000000ff527435 */ /* 0x000fe200000001ff */
[----:B------:R-:W-:-:S05]  /*fc80*/  LOP3.LUT R93, R95, UR26, R78, 0x96, !PT ;  /* 0x0000001a5f5d7c12 */ /* 0x000fca000f8e964e */
.L_x_23409:
[----:B------:R-:W-:Y:S05]  /*fc90*/  BSYNC B3 ;  /* 0x0000000000037941 */ /* 0x000fea0003800000 */
.L_x_23408:
        /* <DEDUP_REMOVED lines=11> */
.L_x_23404:
[----:B------:R-:W-:Y:S05]  /*fd50*/  BSYNC B2 ;  /* 0x0000000000027941 */ /* 0x000fea0003800000 */
.L_x_23403:
        /* <DEDUP_REMOVED lines=18> */
.L_x_23415:
[----:B------:R-:W-:Y:S02]  /*fe80*/  IMAD.MOV.U32 R79, RZ, RZ, R96 ;  /* 0x000000ffff4f7224 */ /* 0x000fe400078e0060 */
.L_x_23416:
[----:B------:R-:W-:Y:S05]  /*fe90*/  BSYNC B3 ;  /* 0x0000000000037941 */ /* 0x000fea0003800000 */
.L_x_23414:
        /* <DEDUP_REMOVED lines=16> */
.L_x_23420:
[----:B------:R-:W-:Y:S05]  /*ffa0*/  BSYNC B4 ;  /* 0x0000000000047941 */ /* 0x000fea0003800000 */
.L_x_23419:
        /* <DEDUP_REMOVED lines=43> */
.L_x_23418:
[----:B------:R-:W-:Y:S05]  /*10260*/  BSYNC B3 ;  /* 0x0000000000037941 */ /* 0x000fea0003800000 */
.L_x_23417:
[----:B------:R-:W0:Y:S01]  /*10270*/  I2F.U32 R79, R79 ;  /* 0x0000004f004f7306 */ /* 0x000e220000201000 */
[----:B------:R-:W-:Y:S01]  /*10280*/  HFMA2.MMA R82, -RZ, RZ, 0.1171875, 0 ;  /* 0x2f800000ff527435 */ /* 0x000fe200000001ff */
[----:B------:R-:W-:-:S05]  /*10290*/  HADD2.F32 R83, -RZ, R39.H1_H1 ;  /* 0x30000027ff537230 */ /* 0x000fca0000004100 */
[----:B------:R-:W-:-:S04]  /*102a0*/  FMUL.FTZ R83, R83, c[0x0][0x1ec] ;  /* 0x00007b0053537a20 */ /* 0x000fc80000410000 */
[----:B------:R-:W-:Y:S02]  /*102b0*/  FMUL.FTZ R83, R83, c[0x0][0x1e8] ;  /* 0x00007a0053537a20 */ /* 0x000fe40000410000 */
[----:B0-----:R-:W-:-:S05]  /*102c0*/  FFMA.FTZ R82, R79, R82, 1.1641532182693481445e-10 ;  /* 0x2f0000004f527423 */ /* 0x001fca0000010052 */
[----:B------:R-:W-:-:S04]  /*102d0*/  FSETP.GTU.FTZ.AND P4, PT, R82, c[0x0][0x1e4], PT ;  /* 0x0000790052007a0b */ /* 0x000fc80003f9c000 */
[----:B------:R-:W-:Y:S02]  /*102e0*/  FSEL R79, R83, RZ, !P4 ;  /* 0x000000ff534f7208 */ /* 0x000fe40006000000 */
[----:B------:R-:W-:-:S03]  /*102f0*/  SEL R105, RZ, 0x1, P4 ;  /* 0x00000001ff697807 */ /* 0x000fc60002000000 */
[----:B------:R-:W-:Y:S02]  /*10300*/  @P3 FADD.FTZ R79, R43, R79 ;  /* 0x0000004f2b4f3221 */ /* 0x000fe40000010000 */
.L_x_23413:
[----:B------:R-:W-:Y:S05]  /*10310*/  BSYNC B2 ;  /* 0x0000000000027941 */ /* 0x000fea0003800000 */
.L_x_23412:
[----:B------:R-:W-:-:S04]  /*10320*/  IMAD.MOV.U32 R82, RZ, RZ, 0x20 ;  /* 0x00000020ff527424 */ /* 0x000fc800078e00ff */
        /* <DEDUP_REMOVED lines=24> */
.L_x_23348:
[----:B------:R-:W-:Y:S05]  /*104b0*/  BSYNC B1 ;  /* 0x0000000000017941 */ /* 0x000fea0003800000 */
.L_x_23347:
        /* <DEDUP_REMOVED lines=49> */
.L_x_23435:
        /* <DEDUP_REMOVED lines=101> */
.L_x_23436:
[----:B01----:R-:W-:Y:S01]  /*10e20*/  FADD.FTZ R110, R81, R110 ;  /* 0x0000006e516e7221 */ /* 0x003fe20000010000 */
[----:B------:R-:W-:Y:S01]  /*10e30*/  MOV R81, c[0x0][0x1e0] ;  /* 0x0000780000517a02 */ /* 0x000fe20000000f00 */
[----:B------:R-:W-:Y:S01]  /*10e40*/  BSSY B1, `(.L_x_23423) ;  /* 0x00000c6000017945 */ /* 0x000fe20003800000 */
[C---:B------:R-:W-:Y:S02]  /*10e50*/  @!P6 LEA R82, P2, R5.reuse, c[0x0][0x1a0], 0x2 ;  /* 0x000068000552ea11 */ /* 0x040fe400078410ff */
[----:B-----5:R-:W-:Y:S01]  /*10e60*/  ISETP.GE.AND P3, PT, R80, 0x1, PT ;  /* 0x000000015000780c */ /* 0x020fe20003f66270 */
[----:B------:R-:W-:Y:S01]  /*10e70*/  FFMA.FTZ R81, R110, R81, c[0x0][0x228] ;  /* 0x00008a006e517623 */ /* 0x000fe20000010051 */
[C---:B------:R-:W-:Y:S02]  /*10e80*/  @!P6 LEA.HI.X R83, R5.reuse, c[0x0][0x1a4], R109, 0x2, P2 ;  /* 0x000069000553ea11 */ /* 0x040fe400010f146d */
        /* <DEDUP_REMOVED lines=32> */
[----:B------:R-:W-:Y:S01]  /*11090*/  F2FP.PACK_AB R80, R81, R80 ;  /* 0x000000505150723e */ /* 0x000fe200000000ff */
[----:B------:R-:W-:-:S02]  /*110a0*/  FADD.FTZ R82, R44, -R113 ;  /* 0x800000712c527221 */ /* 0x000fc40000010000 */
[--C-:B------:R-:W-:Y:S01]  /*110b0*/  FADD.FTZ R114, R47, -R113.reuse ;  /* 0x800000712f727221 */ /* 0x100fe20000010000 */
[----:B------:R-:W-:Y:S01]  /*110c0*/  F2FP.PACK_AB R81, R83, R110 ;  /* 0x0000006e5351723e */ /* 0x000fe200000000ff */
        /* <DEDUP_REMOVED lines=10> */
[----:B------:R-:W-:-:S04]  /*11170*/  F2FP.PACK_AB R82, R110, R83 ;  /* 0x000000536e52723e */ /* 0x000fc800000000ff */
[----:B------:R-:W-:Y:S01]  /*11180*/  F2FP.PACK_AB R83, R114, R111 ;  /* 0x0000006f7253723e */ /* 0x000fe200000000ff */
[----:B------:R-:W-:-:S04]  /*11190*/  IMAD.MOV.U32 R111, RZ, RZ, 0x10 ;  /* 0x00000010ff6f7424 */ /* 0x000fc800078e00ff */
[C---:B------:R-:W-:Y:S01]  /*111a0*/  IMAD.WIDE.U32 R110, R112.reuse, R111, c[0x0][0x208] ;  /* 0x00008200706e7625 */ /* 0x040fe200078e006f */
[----:B------:R-:W-:-:S04]  /*111b0*/  IADD3 R112, R112, 0x20, RZ ;  /* 0x0000002070707810 */ /* 0x000fc80007ffe0ff */
[----:B------:R0:W-:Y:S03]  /*111c0*/  STG.E.128 [R110.64], R80 ;  /* 0x000000506e007986 */ /* 0x0001e6000c101d06 */
.L_x_23426:
[----:B------:R-:W-:Y:S05]  /*111d0*/  BSYNC B2 ;  /* 0x0000000000027941 */ /* 0x000fea0003800000 */
.L_x_23425:
        /* <DEDUP_REMOVED lines=35> */
.L_x_23428:
[----:B------:R-:W-:Y:S05]  /*11410*/  BSYNC B2 ;  /* 0x0000000000027941 */ /* 0x000fea0003800000 */
.L_x_23427:
        /* <DEDUP_REMOVED lines=35> */
.L_x_23430:
[----:B------:R-:W-:Y:S05]  /*11650*/  BSYNC B2 ;  /* 0x0000000000027941 */ /* 0x000fea0003800000 */
.L_x_23429:
        /* <DEDUP_REMOVED lines=31> */
[----:B------:R-:W-:-:S10]  /*11850*/  HFMA2.MMA R111, -RZ, RZ, 0, 9.5367431640625e-07 ;  /* 0x00000010ff6f7435 */ /* 0x000fd400000001ff */
[C---:B------:R-:W-:Y:S01]  /*11860*/  IMAD.WIDE.U32 R110, R112.reuse, R111, c[0x0][0x208] ;  /* 0x00008200706e7625 */ /* 0x040fe200078e006f */
[----:B------:R-:W-:-:S04]  /*11870*/  IADD3 R112, R112, 0x20, RZ ;  /* 0x0000002070707810 */ /* 0x000fc80007ffe0ff */
[----:B------:R0:W-:Y:S03]  /*11880*/  STG.E.128 [R110.64], R80 ;  /* 0x000000506e007986 */ /* 0x0001e6000c101d06 */
.L_x_23432:
[----:B------:R-:W-:Y:S05]  /*11890*/  BSYNC B2 ;  /* 0x0000000000027941 */ /* 0x000fea0003800000 */
.L_x_23431:
        /* <DEDUP_REMOVED lines=17> */
[----:B------:R-:W-:Y:S01]  /*119b0*/  F2FP.PACK_AB R83, R80, R83 ;  /* 0x000000535053723e */ /* 0x000fe200000000ff */
        /* <DEDUP_REMOVED lines=14> */
.L_x_23424:
[----:B------:R-:W-:Y:S05]  /*11aa0*/  BSYNC B1 ;  /* 0x0000000000017941 */ /* 0x000fea0003800000 */
.L_x_23423:
[----:B0-----:R-:W-:-:S04]  /*11ab0*/  IMAD.MOV.U32 R80, RZ, RZ, c[0x0][0x160] ;  /* 0x00005800ff507624 */ /* 0x001fc800078e00ff */
[----:B------:R-:W-:-:S05]  /*11ac0*/  IMAD R5, R80, 0x4, R5 ;  /* 0x0000000450057824 */ /* 0x000fca00078e0205 */
[----:B------:R-:W-:-:S13]  /*11ad0*/  ISETP.GE.AND P2, PT, R5, c[0x0][0x164], PT ;  /* 0x0000590005007a0c */ /* 0x000fda0003f46270 */
[----:B------:R-:W-:Y:S01]  /*11ae0*/  @P2 CALL.REL.NOINC `(.L_x_23433) ;  /* 0x0000001000002944 */ /* 0x000fe20003c00000 */
[----:B------:R-:W-:Y:S05]  /*11af0*/  BRA `(.L_x_23434) ;  /* 0xfffef4e000007947 */ /* 0x000fea000383ffff */
.L_x_23433:
[----:B------:R-:W-:Y:S05]  /*11b00*/  BSYNC B0 ;  /* 0x0000000000007941 */ /* 0x000fea0003800000 */
.L_x_23042:
[----:B------:R-:W-:Y:S05]  /*11b10*/  EXIT ;  /* 0x000000000000794d */ /* 0x000fea0003800000 */
.L_x_23421:
[----:B------:R-:W-:Y:S01]  /*11b20*/  MOV R81, 0x1 ;  /* 0x0000000100517802 */ /* 0x000fe20000000f00 */
[----:B------:R-:W-:Y:S01]  /*11b30*/  IMAD.MOV.U32 R111, RZ, RZ, 0x1f ;  /* 0x0000001fff6f7424 */ /* 0x000fe200078e00ff */
[----:B------:R-:W-:Y:S01]  /*11b40*/  MOV R82, 0x11b70 ;  /* 0x00011b7000527802 */ /* 0x000fe20000000f00 */
[----:B------:R-:W-:Y:S02]  /*11b50*/  IMAD.MOV.U32 R83, RZ, RZ, -0x1 ;  /* 0xffffffffff537424 */ /* 0x000fe400078e00ff */
[----:B-----5:R-:W-:Y:S05]  /*11b60*/  CALL.REL.NOINC `($__internal_106_$__cuda_sm70_shflsync_bfly_p) ;  /* 0x0000089000007944 */ /* 0x020fea0003c00000 */
[----:B-1----:R-:W-:Y:S05]  /*11b70*/  BRA `(.L_x_23435) ;  /* 0xffffec5000007947 */ /* 0x002fea000383ffff */
.L_x_23422:
[----:B------:R-:W-:Y:S01]  /*11b80*/  HFMA2.MMA R111, -RZ, RZ, 0, 1.847743988037109375e-06 ;  /* 0x0000001fff6f7435 */ /* 0x000fe200000001ff */
[----:B------:R-:W-:Y:S01]  /*11b90*/  IMAD.MOV.U32 R81, RZ, RZ, 0x2 ;  /* 0x00000002ff517424 */ /* 0x000fe200078e00ff */
[----:B------:R-:W-:Y:S01]  /*11ba0*/  MOV R82, 0x11bd0 ;  /* 0x00011bd000527802 */ /* 0x000fe20000000f00 */
[----:B------:R-:W-:-:S03]  /*11bb0*/  IMAD.MOV.U32 R83, RZ, RZ, -0x1 ;  /* 0xffffffffff537424 */ /* 0x000fc600078e00ff */
[----:B-----5:R-:W-:Y:S05]  /*11bc0*/  CALL.REL.NOINC `($__internal_106_$__cuda_sm70_shflsync_bfly_p) ;  /* 0x0000083000007944 */ /* 0x020fea0003c00000 */
[----:B-1----:R-:W-:Y:S01]  /*11bd0*/  FADD.FTZ R110, R110, R81 ;  /* 0x000000516e6e7221 */ /* 0x002fe20000010000 */
[----:B------:R-:W-:Y:S01]  /*11be0*/  MOV R83, 0xffffffff ;  /* 0xffffffff00537802 */ /* 0x000fe20000000f00 */
[----:B------:R-:W-:Y:S01]  /*11bf0*/  IMAD.MOV.U32 R81, RZ, RZ, 0x4 ;  /* 0x00000004ff517424 */ /* 0x000fe200078e00ff */
[----:B------:R-:W-:Y:S01]  /*11c00*/  MOV R82, 0x11c30 ;  /* 0x00011c3000527802 */ /* 0x000fe20000000f00 */
[----:B------:R-:W-:-:S02]  /*11c10*/  IMAD.MOV.U32 R111, RZ, RZ, 0x1f ;  /* 0x0000001fff6f7424 */ /* 0x000fc400078e00ff */
[----:B------:R-:W-:Y:S05]  /*11c20*/  CALL.REL.NOINC `($__internal_106_$__cuda_sm70_shflsync_bfly_p) ;  /* 0x000007d000007944 */ /* 0x000fea0003c00000 */
[----:B-1----:R-:W-:Y:S01]  /*11c30*/  FADD.FTZ R110, R110, R81 ;  /* 0x000000516e6e7221 */ /* 0x002fe20000010000 */
[----:B------:R-:W-:Y:S01]  /*11c40*/  MOV R82, 0x11c90 ;  /* 0x00011c9000527802 */ /* 0x000fe20000000f00 */
[----:B------:R-:W-:-:S02]  /*11c50*/  IMAD.MOV.U32 R81, RZ, RZ, 0x8 ;  /* 0x00000008ff517424 */ /* 0x000fc400078e00ff */
[----:B------:R-:W-:Y:S02]  /*11c60*/  IMAD.MOV.U32 R111, RZ, RZ, 0x1f ;  /* 0x0000001fff6f7424 */ /* 0x000fe400078e00ff */
[----:B------:R-:W-:Y:S02]  /*11c70*/  IMAD.MOV.U32 R83, RZ, RZ, -0x1 ;  /* 0xffffffffff537424 */ /* 0x000fe400078e00ff */
[----:B------:R-:W-:Y:S05]  /*11c80*/  CALL.REL.NOINC `($__internal_106_$__cuda_sm70_shflsync_bfly_p) ;  /* 0x0000077000007944 */ /* 0x000fea0003c00000 */
[----:B-1----:R-:W-:Y:S01]  /*11c90*/  FADD.FTZ R110, R110, R81 ;  /* 0x000000516e6e7221 */ /* 0x002fe20000010000 */
[----:B------:R-:W-:Y:S01]  /*11ca0*/  HFMA2.MMA R81, -RZ, RZ, 0, 9.5367431640625e-07 ;  /* 0x00000010ff517435 */ /* 0x000fe200000001ff */
[----:B------:R-:W-:Y:S01]  /*11cb0*/  IMAD.MOV.U32 R111, RZ, RZ, 0x1f ;  /* 0x0000001fff6f7424 */ /* 0x000fe200078e00ff */
[----:B------:R-:W-:Y:S01]  /*11cc0*/  MOV R82, 0x11cf0 ;  /* 0x00011cf000527802 */ /* 0x000fe20000000f00 */
[----:B------:R-:W-:-:S03]  /*11cd0*/  IMAD.MOV.U32 R83, RZ, RZ, -0x1 ;  /* 0xffffffffff537424 */ /* 0x000fc600078e00ff */
[----:B------:R-:W-:Y:S05]  /*11ce0*/  CALL.REL.NOINC `($__internal_106_$__cuda_sm70_shflsync_bfly_p) ;  /* 0x0000071000007944 */ /* 0x000fea0003c00000 */
[----:B-1----:R-:W-:Y:S01]  /*11cf0*/  FADD.FTZ R81, R110, R81 ;  /* 0x000000516e517221 */ /* 0x002fe20000010000 */
[----:B------:R-:W-:Y:S01]  /*11d00*/  MOV R111, 0x1f ;  /* 0x0000001f006f7802 */ /* 0x000fe20000000f00 */
[----:B------:R-:W-:Y:S02]  /*11d10*/  IMAD.MOV.U32 R83, RZ, RZ, -0x1 ;  /* 0xffffffffff537424 */ /* 0x000fe400078e00ff */
[----:B------:R-:W-:-:S04]  /*11d20*/  FMUL.FTZ R113, R81, c[0x0][0x1e0] ;  /* 0x0000780051717a20 */ /* 0x000fc80000410000 */
        /* <DEDUP_REMOVED lines=83> */
[----:B------:R-:W-:Y:S05]  /*12260*/  CALL.REL.NOINC `($__internal_106_$__cuda_sm70_shflsync_bfly_p) ;  /* 0x0000019000007944 */ /* 0x000fea0003c00000 */
[----:B-1----:R-:W-:Y:S01]  /*12270*/  FADD.FTZ R110, R110, R81 ;  /* 0x000000516e6e7221 */ /* 0x002fe20000010000 */
[----:B------:R-:W-:Y:S01]  /*12280*/  MOV R83, 0xffffffff ;  /* 0xffffffff00537802 */ /* 0x000fe20000000f00 */
[----:B------:R-:W-:Y:S01]  /*12290*/  IMAD.MOV.U32 R81, RZ, RZ, 0x2 ;  /* 0x00000002ff517424 */ /* 0x000fe200078e00ff */
[----:B------:R-:W-:Y:S01]  /*122a0*/  MOV R82, 0x122d0 ;  /* 0x000122d000527802 */ /* 0x000fe20000000f00 */
[----:B------:R-:W-:Y:S02]  /*122b0*/  IMAD.MOV.U32 R111, RZ, RZ, 0x1f ;  /* 0x0000001fff6f7424 */ /* 0x000fe400078e00ff */
[----:B------:R-:W-:Y:S05]  /*122c0*/  CALL.REL.NOINC `($__internal_106_$__cuda_sm70_shflsync_bfly_p) ;  /* 0x0000013000007944 */ /* 0x000fea0003c00000 */
[----:B-1----:R-:W-:Y:S01]  /*122d0*/  FADD.FTZ R110, R110, R81 ;  /* 0x000000516e6e7221 */ /* 0x002fe20000010000 */
[----:B------:R-:W-:Y:S01]  /*122e0*/  MOV R82, 0x12330 ;  /* 0x0001233000527802 */ /* 0x000fe20000000f00 */
[----:B------:R-:W-:Y:S02]  /*122f0*/  IMAD.MOV.U32 R81, RZ, RZ, 0x4 ;  /* 0x00000004ff517424 */ /* 0x000fe400078e00ff */
[----:B------:R-:W-:-:S02]  /*12300*/  IMAD.MOV.U32 R111, RZ, RZ, 0x1f ;  /* 0x0000001fff6f7424 */ /* 0x000fc400078e00ff */
[----:B------:R-:W-:Y:S02]  /*12310*/  IMAD.MOV.U32 R83, RZ, RZ, -0x1 ;  /* 0xffffffffff537424 */ /* 0x000fe400078e00ff */
[----:B------:R-:W-:Y:S05]  /*12320*/  CALL.REL.NOINC `($__internal_106_$__cuda_sm70_shflsync_bfly_p) ;  /* 0x000000d000007944 */ /* 0x000fea0003c00000 */
[----:B-1----:R-:W-:Y:S01]  /*12330*/  FADD.FTZ R110, R110, R81 ;  /* 0x000000516e6e7221 */ /* 0x002fe20000010000 */
[----:B------:R-:W-:Y:S01]  /*12340*/  HFMA2.MMA R81, -RZ, RZ, 0, 4.76837158203125e-07 ;  /* 0x00000008ff517435 */ /* 0x000fe200000001ff */
[----:B------:R-:W-:Y:S01]  /*12350*/  IMAD.MOV.U32 R111, RZ, RZ, 0x1f ;  /* 0x0000001fff6f7424 */ /* 0x000fe200078e00ff */
[----:B------:R-:W-:Y:S01]  /*12360*/  MOV R82, 0x12390 ;  /* 0x0001239000527802 */ /* 0x000fe20000000f00 */
[----:B------:R-:W-:-:S03]  /*12370*/  IMAD.MOV.U32 R83, RZ, RZ, -0x1 ;  /* 0xffffffffff537424 */ /* 0x000fc600078e00ff */
[----:B------:R-:W-:Y:S05]  /*12380*/  CALL.REL.NOINC `($__internal_106_$__cuda_sm70_shflsync_bfly_p) ;  /* 0x0000007000007944 */ /* 0x000fea0003c00000 */
[----:B-1----:R-:W-:Y:S01]  /*12390*/  FADD.FTZ R110, R110, R81 ;  /* 0x000000516e6e7221 */ /* 0x002fe20000010000 */
[----:B------:R-:W-:Y:S01]  /*123a0*/  MOV R111, 0x1f ;  /* 0x0000001f006f7802 */ /* 0x000fe20000000f00 */
[----:B------:R-:W-:Y:S01]  /*123b0*/  IMAD.MOV.U32 R81, RZ, RZ, 0x10 ;  /* 0x00000010ff517424 */ /* 0x000fe200078e00ff */
[----:B------:R-:W-:Y:S01]  /*123c0*/  MOV R82, 0x123f0 ;  /* 0x000123f000527802 */ /* 0x000fe20000000f00 */
[----:B------:R-:W-:Y:S02]  /*123d0*/  IMAD.MOV.U32 R83, RZ, RZ, -0x1 ;  /* 0xffffffffff537424 */ /* 0x000fe400078e00ff */
[----:B------:R-:W-:Y:S05]  /*123e0*/  CALL.REL.NOINC `($__internal_106_$__cuda_sm70_shflsync_bfly_p) ;  /* 0x0000001000007944 */ /* 0x000fea0003c00000 */
[----:B-1----:R-:W-:Y:S05]  /*123f0*/  BRA `(.L_x_23436) ;  /* 0xffffea2000007947 */ /* 0x002fea000383ffff */
        .weak           $__internal_106_$__cuda_sm70_shflsync_bfly_p
        .type           $__internal_106_$__cuda_sm70_shflsync_bfly_p,@function
        .size           $__internal_106_$__cuda_sm70_shflsync_bfly_p,(.L_x_36194 - $__internal_106_$__cuda_sm70_shflsync_bfly_p)
$__internal_106_$__cuda_sm70_shflsync_bfly_p:
[----:B------:R-:W-:Y:S04]  /*12400*/  WARPSYNC R83 ;  /* 0x0000005300007348 */ /* 0x000fe80003800000 */
[----:B------:R0:W1:Y:S02]  /*12410*/  SHFL.BFLY PT, R81, R110, R81, R111 ;  /* 0x0c0000516e517389 */ /* 0x00006400000e006f */
[----:B0-----:R-:W-:-:S04]  /*12420*/  IMAD.MOV.U32 R83, RZ, RZ, 0x0 ;  /* 0x00000000ff537424 */ /* 0x001fc800078e00ff */
[----:B------:R-:W-:Y:S05]  /*12430*/  RET.REL.NODEC R82 `(_ZN10layer_norm13ln_fwd_kernelINS_13Kernel_traitsI6__halfS2_fS2_fjLj1280ELj1ELj4ELj1ELj16ENS_18Kernel_traits_baseILj1280ES2_S2_fS2_fjLj128EEEEELb1ELb0ELb1ELb0EEEvNS_9FwdParamsE) ;  /* 0xfffedbc052007950 */ /* 0x000fea0003c3ffff */
.L_x_23437:
        /* <DEDUP_REMOVED lines=12> */
.L_x_36194:


//--------------------- .text._ZN10layer_norm13ln_fwd_kernelINS_13Kernel_traitsI6__halfS2_fS2_fjLj1280ELj1ELj4ELj1ELj16ENS_18Kernel_traits_baseILj1280ES2_S2_fS2_fjLj128EEEEELb1ELb0ELb1ELb1EEEvNS_9FwdParamsE --------------------------
	.section	.text._ZN10layer_norm13ln_fwd_kernelINS_13Kernel_traitsI6__halfS2_fS2_fjLj1280ELj1ELj4ELj1ELj16ENS_18Kernel_traits_baseILj1280ES2_S2_fS2_fjLj128EEEEELb1ELb0ELb1ELb1EEEvNS_9FwdParamsE,"ax",@progbits
	.sectioninfo	@"SHI_REGISTERS=167"
	.align	128
        .global         _ZN10layer_norm13ln_fwd_kernelINS_13Kernel_traitsI6__halfS2_fS2_fjLj1280ELj1ELj4ELj1ELj16ENS_18Kernel_traits_baseILj1280ES2_S2_fS2_fjLj128EEEEELb1ELb0ELb1ELb1EEEvNS_9FwdParamsE
        .type           _ZN10layer_norm13ln_fwd_kernelINS_13Kernel_traitsI6__halfS2_fS2_fjLj1280ELj1ELj4ELj1ELj16ENS_18Kernel_traits_baseILj1280ES2_S2_fS2_fjLj128EEEEELb1ELb0ELb1ELb1EEEvNS_9FwdParamsE,@function
        .size           _ZN10layer_norm13ln_fwd_kernelINS_13Kernel_traitsI6__halfS2_fS2_fjLj1280ELj1ELj4ELj1ELj16ENS_18Kernel_traits_baseILj1280ES2_S2_fS2_fjLj128EEEEELb1ELb0ELb1ELb1EEEvNS_9FwdParamsE,(.L_x_36195 - _ZN10layer_norm13ln_fwd_kernelINS_13Kernel_traitsI6__halfS2_fS2_fjLj1280ELj1ELj4ELj1ELj16ENS_18Kernel_traits_baseILj1280ES2_S2_fS2_fjLj128EEEEELb1ELb0ELb1ELb1EEEvNS_9FwdParamsE)
        .other          _ZN10layer_norm13ln_fwd_kernelINS_13Kernel_traitsI6__halfS2_fS2_fjLj1280ELj1ELj4ELj1ELj16ENS_18Kernel_traits_baseILj1280ES2_S2_fS2_fjLj128EEEEELb1ELb0ELb1ELb1EEEvNS_9FwdParamsE,@"STO_CUDA_ENTRY STV_DEFAULT"
_ZN10layer_norm13ln_fwd_kernelINS_13Kernel_traitsI6__halfS2_fS2_fjLj1280ELj1ELj4ELj1ELj16ENS_18Kernel_traits_baseILj1280ES2_S2_fS2_fjLj128EEEEELb1ELb0ELb1ELb1EEEvNS_9FwdParamsE:
.text._ZN10layer_norm13ln_fwd_kernelINS_13Kernel_traitsI6__halfS2_fS2_fjLj1280ELj1ELj4ELj1ELj16ENS_18Kernel_traits_baseILj1280ES2_S2_fS2_fjLj128EEEEELb1ELb0ELb1ELb1EEEvNS_9FwdParamsE:
        /* <DEDUP_REMOVED lines=104> */
[----:B------:R-:W-:Y:S01]  /*0680*/  UIADD3 UR26, UR5, -0x695add53, URZ ;  /* 0x96a522ad051a7890 */ /* 0x000fe2000fffe03f */
[--C-:B------:R-:W-:Y:S01]  /*0690*/  HADD2.F32 R108, -RZ, R45.reuse.H0_H0 ;  /* 0x2000002dff6c7230 */ /* 0x100fe20000004100 */
[----:B------:R-:W-:Y:S01]  /*06a0*/  IMAD R44, R58, -0x326172a9, RZ ;  /* 0xcd9e8d573a2c7824 */ /* 0x000fe200078e02ff */
[----:B------:R-:W-:Y:S01]  /*06b0*/  HADD2.F32 R109, -RZ, R45.H1_H1 ;  /* 0x3000002dff6d7230 */ /* 0x000fe20000004100 */
[----:B------:R-:W-:Y:S01]  /*06c0*/  IMAD R45, R57, -0x2daee0ad, RZ ;  /* 0xd2511f53392d7824 */ /* 0x000fe200078e02ff */
[----:B------:R0:W5:Y:S01]  /*06d0*/  LDG.E.128 R40, [R12.64] ;  /* 0x000000060c287981 */ /* 0x000162000c1e1d00 */
[----:B------:R-:W-:Y:S01]  /*06e0*/  IMAD.HI.U32 R123, R140, -0x326172a9, RZ ;  /* 0xcd9e8d578c7b7827 */ /* 0x000fe200078e00ff */
[----:B------:R-:W-:-:S02]  /*06f0*/  HADD2.F32 R0, -RZ, R8.H0_H0 ;  /* 0x20000008ff007230 */ /* 0x000fc40000004100 */
[----:B------:R0:W5:Y:S01]  /*0700*/  LDG.E.128 R36, [R12.64+0x200] ;  /* 0x000200060c247981 */ /* 0x000162000c1e1d00 */
[----:B------:R-:W-:Y:S01]  /*0710*/  IMAD.WIDE.U32 R142, R142, -0x2daee0ad, RZ ;  /* 0xd2511f538e8e7825 */ /* 0x000fe200078e00ff */
[----:B------:R-:W-:Y:S01]  /*0720*/  HADD2.F32 R2, -RZ, R8.H1_H1 ;  /* 0x30000008ff027230 */ /* 0x000fe20000004100 */
[----:B------:R-:W-:Y:S01]  /*0730*/  BSSY B0, `(.L_x_23438) ;  /* 0x00010b9000007945 */ /* 0x000fe20003800000 */
[--C-:B------:R-:W-:Y:S01]  /*0740*/  HADD2.F32 R3, -RZ, R9.reuse.H0_H0 ;  /* 0x20000009ff037230 */ /* 0x100fe20000004100 */
[----:B------:R0:W5:Y:S01]  /*0750*/  LDG.E.128 R32, [R12.64+0x400] ;  /* 0x000400060c207981 */ /* 0x000162000c1e1d00 */
[----:B------:R-:W-:Y:S02]  /*0760*/  HADD2.F32 R4, -RZ, R9.H1_H1 ;  /* 0x30000009ff047230 */ /* 0x000fe40000004100 */
[--C-:B------:R-:W-:Y:S01]  /*0770*/  HADD2.F32 R5, -RZ, R10.reuse.H0_H0 ;  /* 0x2000000aff057230 */ /* 0x100fe20000004100 */
[----:B------:R0:W5:Y:S01]  /*0780*/  LDG.E.128 R28, [R12.64+0x600] ;  /* 0x000600060c1c7981 */ /* 0x000162000c1e1d00 */
[----:B------:R-:W-:-:S02]  /*0790*/  HADD2.F32 R6, -RZ, R10.H1_H1 ;  /* 0x3000000aff067230 */ /* 0x000fc40000004100 */
[--C-:B------:R-:W-:Y:S01]  /*07a0*/  HADD2.F32 R7, -RZ, R11.reuse.H0_H0 ;  /* 0x2000000bff077230 */ /* 0x100fe20000004100 */
[----:B------:R0:W5:Y:S01]  /*07b0*/  LDG.E.128 R24, [R12.64+0x800] ;  /* 0x000800060c187981 */ /* 0x000162000c1e1d00 */
[----:B------:R-:W-:Y:S01]  /*07c0*/  HADD2.F32 R8, -RZ, R11.H1_H1 ;  /* 0x3000000bff087230 */ /* 0x000fe20000004100 */
[----:B------:R-:W-:Y:S01]  /*07d0*/  LOP3.LUT R123, R123, UR25, R44, 0x96, !PT ;  /* 0x000000197b7b7c12 */ /* 0x000fe2000f8e962c */
[--C-:B------:R-:W-:Y:S01]  /*07e0*/  HADD2.F32 R9, -RZ, R16.reuse.H0_H0 ;  /* 0x20000010ff097230 */ /* 0x100fe20000004100 */
[----:B------:R-:W-:Y:S01]  /*07f0*/  LOP3.LUT R122, R143, UR26, R45, 0x96, !PT ;  /* 0x0000001a8f7a7c12 */ /* 0x000fe2000f8e962d */
[----:B------:R-:W-:Y:S01]  /*0800*/  HADD2.F32 R10, -RZ, R16.H1_H1 ;  /* 0x30000010ff0a7230 */ /* 0x000fe20000004100 */
[----:B------:R-:W-:Y:S01]  /*0810*/  LOP3.LUT R141, R56, 0x3, RZ, 0xc0, !PT ;  /* 0x00000003388d7812 */ /* 0x000fe200078ec0ff */
[--C-:B------:R-:W-:Y:S01]  /*0820*/  HADD2.F32 R11, -RZ, R17.reuse.H0_H0 ;  /* 0x20000011ff0b7230 */ /* 0x100fe20000004100 */
[----:B------:R-:W-:Y:S01]  /*0830*/  IMAD R140, R140, -0x326172a9, RZ ;  /* 0xcd9e8d578c8c7824 */ /* 0x000fe200078e02ff */
[--C-:B------:R-:W-:Y:S01]  /*0840*/  HADD2.F32 R14, -RZ, R18.reuse.H1_H1 ;  /* 0x30000012ff0e7230 */ /* 0x100fe20000004100 */
[----:B------:R-:W-:Y:S01]  /*0850*/  IMAD.MOV.U32 R125, RZ, RZ, RZ ;  /* 0x000000ffff7d7224 */ /* 0x000fe200078e00ff */
[----:B0-----:R-:W-:Y:S01]  /*0860*/  HADD2.F32 R12, -RZ, R17.H1_H1 ;  /* 0x30000011ff0c7230 */ /* 0x001fe20000004100 */
[----:B------:R-:W-:Y:S01]  /*0870*/  ULDC.U8 UR8, c[0x0][0x1f0] ;  /* 0x00007c0000087ab9 */ /* 0x000fe20000000000 */
[----:B------:R-:W-:-:S02]  /*0880*/  HADD2.F32 R13, -RZ, R18.H0_H0 ;  /* 0x20000012ff0d7230 */ /* 0x000fc40000004100 */
        /* <DEDUP_REMOVED lines=22> */
.L_x_23814:
        /* <DEDUP_REMOVED lines=47> */
.L_x_23442:
[----:B------:R-:W-:Y:S02]  /*0ce0*/  IMAD.MOV.U32 R65, RZ, RZ, R140 ;  /* 0x000000ffff417224 */ /* 0x000fe400078e008c */
.L_x_23443:
[----:B------:R-:W-:Y:S05]  /*0cf0*/  BSYNC B2 ;  /* 0x0000000000027941 */ /* 0x000fea0003800000 */
.L_x_23441:
        /* <DEDUP_REMOVED lines=16> */
.L_x_23447:
[----:B------:R-:W-:Y:S05]  /*0e00*/  BSYNC B3 ;  /* 0x0000000000037941 */ /* 0x000fea0003800000 */
.L_x_23446:
        /* <DEDUP_REMOVED lines=43> */
.L_x_23445:
[----:B------:R-:W-:Y:S05]  /*10c0*/  BSYNC B2 ;  /* 0x0000000000027941 */ /* 0x000fea0003800000 */
.L_x_23444:
        /* <DEDUP_REMOVED lines=10> */
.L_x_23440:
[----:B0-----:R-:W-:Y:S05]  /*1170*/  BSYNC B1 ;  /* 0x0000000000017941 */ /* 0x001fea0003800000 */
.L_x_23439:
        /* <DEDUP_REMOVED lines=18> */
.L_x_23451:
[----:B------:R-:W-:Y:S02]  /*12a0*/  IMAD.MOV.U32 R66, RZ, RZ, R140 ;  /* 0x000000ffff427224 */ /* 0x000fe400078e008c */
.L_x_23452:
[----:B------:R-:W-:Y:S05]  /*12b0*/  BSYNC B2 ;  /* 0x0000000000027941 */ /* 0x000fea0003800000 */
.L_x_23450:
        /* <DEDUP_REMOVED lines=16> */
.L_x_23456:
[----:B------:R-:W-:Y:S05]  /*13c0*/  BSYNC B3 ;  /* 0x0000000000037941 */ /* 0x000fea0003800000 */
.L_x_23455:
        /* <DEDUP_REMOVED lines=43> */
.L_x_23454:
[----:B------:R-:W-:Y:S05]  /*1680*/  BSYNC B2 ;  /* 0x0000000000027941 */ /* 0x000fea0003800000 */
.L_x_23453:
        /* <DEDUP_REMOVED lines=10> */
.L_x_23449:
[----:B------:R-:W-:Y:S05]  /*1730*/  BSYNC B1 ;  /* 0x0000000000017941 */ /* 0x000fea0003800000 */
.L_x_23448:
        /* <DEDUP_REMOVED lines=18> */
.L_x_23460:
[----:B------:R-:W-:Y:S02]  /*1860*/  MOV R66, R140 ;  /* 0x0000008c00427202 */ /* 0x000fe40000000f00 */
.L_x_23461:
[----:B------:R-:W-:Y:S05]  /*1870*/  BSYNC B2 ;  /* 0x0000000000027941 */ /* 0x000fea0003800000 */
.L_x_23459:
        /* <DEDUP_REMOVED lines=16> */
.L_x_23465:
[----:B------:R-:W-:Y:S05]  /*1980*/  BSYNC B3 ;  /* 0x0000000000037941 */ /* 0x000fea0003800000 */
.L_x_23464:
        /* <DEDUP_REMOVED lines=42> */
[----:B------:R-:W-:Y:S02]  /*1c30*/  MOV R142, R58 ;  /* 0x0000003a008e7202 */ /* 0x000fe40000000f00 */
.L_x_23463:
[----:B------:R-:W-:Y:S05]  /*1c40*/  BSYNC B2 ;  /* 0x0000000000027941 */ /* 0x000fea0003800000 */
.L_x_23462:
        /* <DEDUP_REMOVED lines=10> */
.L_x_23458:
[----:B------:R-:W-:Y:S05]  /*1cf0*/  BSYNC B1 ;  /* 0x0000000000017941 */ /* 0x000fea0003800000 */
.L_x_23457:
        /* <DEDUP_REMOVED lines=18> */
.L_x_23469:
[----:B------:R-:W-:Y:S02]  /*1e20*/  IMAD.MOV.U32 R68, RZ, RZ, R140 ;  /* 0x000000ffff447224 */ /* 0x000fe400078e008c */
.L_x_23470:
[----:B------:R-:W-:Y:S05]  /*1e30*/  BSYNC B2 ;  /* 0x0000000000027941 */ /* 0x000fea0003800000 */
.L_x_23468:
        /* <DEDUP_REMOVED lines=16> */
.L_x_23474:
[----:B------:R-:W-:Y:S05]  /*1f40*/  BSYNC B3 ;  /* 0x0000000000037941 */ /* 0x000fea0003800000 */
.L_x_23473:
        /* <DEDUP_REMOVED lines=43> */
.L_x_23472:
[----:B------:R-:W-:Y:S05]  /*2200*/  BSYNC B2 ;  /* 0x0000000000027941 */ /* 0x000fea0003800000 */
.L_x_23471:
        /* <DEDUP_REMOVED lines=10> */
.L_x_23467:
[----:B------:R-:W-:Y:S05]  /*22b0*/  BSYNC B1 ;  /* 0x0000000000017941 */ /* 0x000fea0003800000 */
.L_x_23466:
        /* <DEDUP_REMOVED lines=18> */
.L_x_23478:
[----:B------:R-:W-:Y:S02]  /*23e0*/  IMAD.MOV.U32 R68, RZ, RZ, R140 ;  /* 0x000000ffff447224 */ /* 0x000fe400078e008c */
.L_x_23479:
[----:B------:R-:W-:Y:S05]  /*23f0*/  BSYNC B2 ;  /* 0x0000000000027941 */ /* 0x000fea0003800000 */
.L_x_23477:
        /* <DEDUP_REMOVED lines=16> */
.L_x_23483:
[----:B------:R-:W-:Y:S05]  /*2500*/  BSYNC B3 ;  /* 0x0000000000037941 */ /* 0x000fea0003800000 */
.L_x_23482:
        /* <DEDUP_REMOVED lines=43> */
.L_x_23481:
[----:B------:R-:W-:Y:S05]  /*27c0*/  BSYNC B2 ;  /* 0x0000000000027941 */ /* 0x000fea0003800000 */
.L_x_23480:
        /* <DEDUP_REMOVED lines=9> */
[----:B------:R-:W-:Y:S02]  /*2860*/  @P0 FADD.FTZ R60, R48, R60 ;  /* 0x0000003c303c0221 */ /* 0x000fe40000010000 */
.L_x_23476:
[----:B------:R-:W-:Y:S05]  /*2870*/  BSYNC B1 ;  /* 0x0000000000017941 */ /* 0x000fea0003800000 */
.L_x_23475:
        /* <DEDUP_REMOVED lines=18> */
.L_x_23487:
[----:B------:R-:W-:Y:S02]  /*29a0*/  IMAD.MOV.U32 R70, RZ, RZ, R140 ;  /* 0x000000ffff467224 */ /* 0x000fe400078e008c */
.L_x_23488:
[----:B------:R-:W-:Y:S05]  /*29b0*/  BSYNC B2 ;  /* 0x0000000000027941 */ /* 0x000fea0003800000 */
.L_x_23486:
        /* <DEDUP_REMOVED lines=16> */
.L_x_23492:
[----:B------:R-:W-:Y:S05]  /*2ac0*/  BSYNC B3 ;  /* 0x0000000000037941 */ /* 0x000fea0003800000 */
.L_x_23491:
        /* <DEDUP_REMOVED lines=43> */
.L_x_23490:
[----:B------:R-:W-:Y:S05]  /*2d80*/  BSYNC B2 ;  /* 0x0000000000027941 */ /* 0x000fea0003800000 */
.L_x_23489:
        /* <DEDUP_REMOVED lines=10> */
.L_x_23485:
[----:B------:R-:W-:Y:S05]  /*2e30*/  BSYNC B1 ;  /* 0x0000000000017941 */ /* 0x000fea0003800000 */
.L_x_23484:
        /* <DEDUP_REMOVED lines=18> */
.L_x_23496:
[----:B------:R-:W-:Y:S02]  /*2f60*/  MOV R70, R140 ;  /* 0x0000008c00467202 */ /* 0x000fe40000000f00 */
.L_x_23497:
[----:B------:R-:W-:Y:S05]  /*2f70*/  BSYNC B2 ;  /* 0x0000000000027941 */ /* 0x000fea0003800000 */
.L_x_23495:
        /* <DEDUP_REMOVED lines=16> */
.L_x_23501:
[----:B------:R-:W-:Y:S05]  /*3080*/  BSYNC B3 ;  /* 0x0000000000037941 */ /* 0x000fea0003800000 */
.L_x_23500:
        /* <DEDUP_REMOVED lines=42> */
[----:B------:R-:W-:Y:S02]  /*3330*/  MOV R142, R62 ;  /* 0x0000003e008e7202 */ /* 0x000fe40000000f00 */
.L_x_23499:
[----:B------:R-:W-:Y:S05]  /*3340*/  BSYNC B2 ;  /* 0x0000000000027941 */ /* 0x000fea0003800000 */
.L_x_23498:
        /* <DEDUP_REMOVED lines=10> */
.L_x_23494:
[----:B------:R-:W-:Y:S05]  /*33f0*/  BSYNC B1 ;  /* 0x0000000000017941 */ /* 0x000fea0003800000 */
.L_x_23493:
        /* <DEDUP_REMOVED lines=18> */
.L_x_23505:
[----:B------:R-:W-:Y:S02]  /*3520*/  IMAD.MOV.U32 R72, RZ, RZ, R140 ;  /* 0x000000ffff487224 */ /* 0x000fe400078e008c */
.L_x_23506:
[----:B------:R-:W-:Y:S05]  /*3530*/  BSYNC B2 ;  /* 0x0000000000027941 */ /* 0x000fea0003800000 */
.L_x_23504:
        /* <DEDUP_REMOVED lines=16> */
.L_x_23510:
[----:B------:R-:W-:Y:S05]  /*3640*/  BSYNC B3 ;  /* 0x0000000000037941 */ /* 0x000fea0003800000 */
.L_x_23509:
        /* <DEDUP_REMOVED lines=42> */
.L_x_23508:
[----:B------:R-:W-:Y:S05]  /*38f0*/  BSYNC B2 ;  /* 0x0000000000027941 */ /* 0x000fea0003800000 */
.L_x_23507:
        /* <DEDUP_REMOVED lines=10> */
.L_x_23503:
[----:B------:R-:W-:Y:S05]  /*39a0*/  BSYNC B1 ;  /* 0x0000000000017941 */ /* 0x000fea0003800000 */
.L_x_23502:
        /* <DEDUP_REMOVED lines=30> */
.L_x_23512:
[----:B------:R-:W-:Y:S05]  /*3b90*/  BSYNC B1 ;  /* 0x0000000000017941 */ /* 0x000fea0003800000 */
.L_x_23511:
        /* <DEDUP_REMOVED lines=22> */
.L_x_23516:
[----:B------:R-:W-:Y:S02]  /*3d00*/  IMAD.MOV.U32 R72, RZ, RZ, R140 ;  /* 0x000000ffff487224 */ /* 0x000fe400078e008c */
.L_x_23517:
[----:B------:R-:W-:Y:S05]  /*3d10*/  BSYNC B2 ;  /* 0x0000000000027941 */ /* 0x000fea0003800000 */
.L_x_23515:
        /* <DEDUP_REMOVED lines=16> */
.L_x_23521:
[----:B------:R-:W-:Y:S05]  /*3e20*/  BSYNC B3 ;  /* 0x0000000000037941 */ /* 0x000fea0003800000 */
.L_x_23520:
        /* <DEDUP_REMOVED lines=43> */
.L_x_23519:
[----:B------:R-:W-:Y:S05]  /*40e0*/  BSYNC B2 ;  /* 0x0000000000027941 */ /* 0x000fea0003800000 */
.L_x_23518:
        /* <DEDUP_REMOVED lines=10> */
.L_x_23514:
[----:B0-----:R-:W-:Y:S05]  /*4190*/  BSYNC B1 ;  /* 0x0000000000017941 */ /* 0x001fea0003800000 */
.L_x_23513:
        /* <DEDUP_REMOVED lines=18> */
.L_x_23525:
[----:B------:R-:W-:Y:S02]  /*42c0*/  MOV R74, R140 ;  /* 0x0000008c004a7202 */ /* 0x000fe40000000f00 */
.L_x_23526:
[----:B------:R-:W-:Y:S05]  /*42d0*/  BSYNC B2 ;  /* 0x0000000000027941 */ /* 0x000fea0003800000 */
.L_x_23524:
        /* <DEDUP_REMOVED lines=16> */
.L_x_23530:
[----:B------:R-:W-:Y:S05]  /*43e0*/  BSYNC B3 ;  /* 0x0000000000037941 */ /* 0x000fea0003800000 */
.L_x_23529:
        /* <DEDUP_REMOVED lines=43> */
.L_x_23528:
[----:B------:R-:W-:Y:S05]  /*46a0*/  BSYNC B2 ;  /* 0x0000000000027941 */ /* 0x000fea0003800000 */
.L_x_23527:
        /* <DEDUP_REMOVED lines=10> */
.L_x_23523:
[----:B------:R-:W-:Y:S05]  /*4750*/  BSYNC B1 ;  /* 0x0000000000017941 */ /* 0x000fea0003800000 */
.L_x_23522:
        /* <DEDUP_REMOVED lines=18> */
.L_x_23534:
[----:B------:R-:W-:Y:S02]  /*4880*/  IMAD.MOV.U32 R74, RZ, RZ, R140 ;  /* 0x000000ffff4a7224 */ /* 0x000fe400078e008c */
.L_x_23535:
[----:B------:R-:W-:Y:S05]  /*4890*/  BSYNC B2 ;  /* 0x0000000000027941 */ /* 0x000fea0003800000 */
.L_x_23533:
        /* <DEDUP_REMOVED lines=16> */
.L_x_23539:
[----:B------:R-:W-:Y:S05]  /*49a0*/  BSYNC B3 ;  /* 0x0000000000037941 */ /* 0x000fea0003800000 */
.L_x_23538:
        /* <DEDUP_REMOVED lines=43> */
.L_x_23537:
[----:B------:R-:W-:Y:S05]  /*4c60*/  BSYNC B2 ;  /* 0x0000000000027941 */ /* 0x000fea0003800000 */
.L_x_23536:
        /* <DEDUP_REMOVED lines=10> */
.L_x_23532:
[----:B------:R-:W-:Y:S05]  /*4d10*/  BSYNC B1 ;  /* 0x0000000000017941 */ /* 0x000fea0003800000 */
.L_x_23531:
        /* <DEDUP_REMOVED lines=18> */
.L_x_23543:
[----:B------:R-:W-:Y:S02]  /*4e40*/  IMAD.MOV.U32 R76, RZ, RZ, R140 ;  /* 0x000000ffff4c7224 */ /* 0x000fe400078e008c */
.L_x_23544:
[----:B------:R-:W-:Y:S05]  /*4e50*/  BSYNC B2 ;  /* 0x0000000000027941 */ /* 0x000fea0003800000 */
.L_x_23542:
        /* <DEDUP_REMOVED lines=16> */
.L_x_23548:
[----:B------:R-:W-:Y:S05]  /*4f60*/  BSYNC B3 ;  /* 0x0000000000037941 */ /* 0x000fea0003800000 */
.L_x_23547:
        /* <DEDUP_REMOVED lines=43> */
.L_x_23546:
[----:B------:R-:W-:Y:S05]  /*5220*/  BSYNC B2 ;  /* 0x0000000000027941 */ /* 0x000fea0003800000 */
.L_x_23545:
[----:B------:R-:W0:Y:S01]  /*5230*/  I2F.U32 R67, R76 ;  /* 0x0000004c00437306 */ /* 0x000e220000201000 */
[----:B------:R-:W-:Y:S01]  /*5240*/  HFMA2.MMA R68, -RZ, RZ, 0.1171875, 0 ;  /* 0x2f800000ff447435 */ /* 0x000fe200000001ff */
[----:B-----5:R-:W-:-:S05]  /*5250*/  HADD2.F32 R70, -RZ, R53.H1_H1 ;  /* 0x30000035ff467230 */ /* 0x020fca0000004100 */
[----:B------:R-:W-:-:S04]  /*5260*/  FMUL.FTZ R70, R70, c[0x0][0x1ec] ;  /* 0x00007b0046467a20 */ /* 0x000fc80000410000 */
[----:B------:R-:W-:Y:S02]  /*5270*/  FMUL.FTZ R70, R70, c[0x0][0x1e8] ;  /* 0x00007a0046467a20 */ /* 0x000fe40000410000 */
[----:B0-----:R-:W-:-:S05]  /*5280*/  FFMA.FTZ R67, R67, R68, 1.1641532182693481445e-10 ;  /* 0x2f00000043437423 */ /* 0x001fca0000010044 */
[----:B------:R-:W-:-:S04]  /*5290*/  FSETP.GTU.FTZ.AND P1, PT, R67, c[0x0][0x1e4], PT ;  /* 0x0000790043007a0b */ /* 0x000fc80003f3c000 */
[----:B------:R-:W-:Y:S02]  /*52a0*/  FSEL R67, R70, RZ, !P1 ;  /* 0x000000ff46437208 */ /* 0x000fe40004800000 */
[----:B------:R-:W-:-:S03]  /*52b0*/  SEL R129, RZ, 0x1, P1 ;  /* 0x00000001ff817807 */ /* 0x000fc60000800000 */
[----:B------:R-:W-:Y:S02]  /*52c0*/  @P0 FADD.FTZ R67, R47, R67 ;  /* 0x000000432f430221 */ /* 0x000fe40000010000 */
.L_x_23541:
[----:B------:R-:W-:Y:S05]  /*52d0*/  BSYNC B1 ;  /* 0x0000000000017941 */ /* 0x000fea0003800000 */
.L_x_23540:
        /* <DEDUP_REMOVED lines=18> */
.L_x_23552:
[----:B------:R-:W-:Y:S02]  /*5400*/  IMAD.MOV.U32 R76, RZ, RZ, R140 ;  /* 0x000000ffff4c7224 */ /* 0x000fe400078e008c */
.L_x_23553:
[----:B------:R-:W-:Y:S05]  /*5410*/  BSYNC B2 ;  /* 0x0000000000027941 */ /* 0x000fea0003800000 */
.L_x_23551:
        /* <DEDUP_REMOVED lines=16> */
.L_x_23557:
[----:B------:R-:W-:Y:S05]  /*5520*/  BSYNC B3 ;  /* 0x0000000000037941 */ /* 0x000fea0003800000 */
.L_x_23556:
        /* <DEDUP_REMOVED lines=43> */
.L_x_23555:
[----:B------:R-:W-:Y:S05]  /*57e0*/  BSYNC B2 ;  /* 0x0000000000027941 */ /* 0x000fea0003800000 */
.L_x_23554:
        /* <DEDUP_REMOVED lines=10> */
.L_x_23550:
[----:B------:R-:W-:Y:S05]  /*5890*/  BSYNC B1 ;  /* 0x0000000000017941 */ /* 0x000fea0003800000 */
.L_x_23549:
        /* <DEDUP_REMOVED lines=18> */
.L_x_23561:
[----:B------:R-:W-:Y:S02]  /*59c0*/  MOV R78, R140 ;  /* 0x0000008c004e7202 */ /* 0x000fe40000000f00 */
.L_x_23562:
[----:B------:R-:W-:Y:S05]  /*59d0*/  BSYNC B2 ;  /* 0x0000000000027941 */ /* 0x000fea0003800000 */
.L_x_23560:
        /* <DEDUP_REMOVED lines=16> */
.L_x_23566:
[----:B------:R-:W-:Y:S05]  /*5ae0*/  BSYNC B3 ;  /* 0x0000000000037941 */ /* 0x000fea0003800000 */
.L_x_23565:
        /* <DEDUP_REMOVED lines=43> */
.L_x_23564:
[----:B------:R-:W-:Y:S05]  /*5da0*/  BSYNC B2 ;  /* 0x0000000000027941 */ /* 0x000fea0003800000 */
.L_x_23563:
        /* <DEDUP_REMOVED lines=10> */
.L_x_23559:
[----:B------:R-:W-:Y:S05]  /*5e50*/  BSYNC B1 ;  /* 0x0000000000017941 */ /* 0x000fea0003800000 */
.L_x_23558:
        /* <DEDUP_REMOVED lines=18> */
.L_x_23570:
[----:B------:R-:W-:Y:S02]  /*5f80*/  IMAD.MOV.U32 R78, RZ, RZ, R140 ;  /* 0x000000ffff4e7224 */ /* 0x000fe400078e008c */
.L_x_23571:
[----:B------:R-:W-:Y:S05]  /*5f90*/  BSYNC B2 ;  /* 0x0000000000027941 */ /* 0x000fea0003800000 */
.L_x_23569:
        /* <DEDUP_REMOVED lines=16> */
.L_x_23575:
[----:B------:R-:W-:Y:S05]  /*60a0*/  BSYNC B3 ;  /* 0x0000000000037941 */ /* 0x000fea0003800000 */
.L_x_23574:
        /* <DEDUP_REMOVED lines=43> */
.L_x_23573:
[----:B------:R-:W-:Y:S05]  /*6360*/  BSYNC B2 ;  /* 0x0000000000027941 */ /* 0x000fea0003800000 */
.L_x_23572:
        /* <DEDUP_REMOVED lines=10> */
.L_x_23568:
[----:B------:R-:W-:Y:S05]  /*6410*/  BSYNC B1 ;  /* 0x0000000000017941 */ /* 0x000fea0003800000 */
.L_x_23567:
        /* <DEDUP_REMOVED lines=18> */
.L_x_23579:
[----:B------:R-:W-:Y:S02]  /*6540*/  IMAD.MOV.U32 R82, RZ, RZ, R140 ;  /* 0x000000ffff527224 */ /* 0x000fe400078e008c */
.L_x_23580:
[----:B------:R-:W-:Y:S05]  /*6550*/  BSYNC B2 ;  /* 0x0000000000027941 */ /* 0x000fea0003800000 */
.L_x_23578:
        /* <DEDUP_REMOVED lines=16> */
.L_x_23584:
[----:B------:R-:W-:Y:S05]  /*6660*/  BSYNC B3 ;  /* 0x0000000000037941 */ /* 0x000fea0003800000 */
.L_x_23583:
        /* <DEDUP_REMOVED lines=42> */
.L_x_23582:
[----:B------:R-:W-:Y:S05]  /*6910*/  BSYNC B2 ;  /* 0x0000000000027941 */ /* 0x000fea0003800000 */
.L_x_23581:
        /* <DEDUP_REMOVED lines=10> */
.L_x_23577:
[----:B------:R-:W-:Y:S05]  /*69c0*/  BSYNC B1 ;  /* 0x0000000000017941 */ /* 0x000fea0003800000 */
.L_x_23576:
        /* <DEDUP_REMOVED lines=29> */
.L_x_23586:
[----:B------:R-:W-:Y:S05]  /*6ba0*/  BSYNC B1 ;  /* 0x0000000000017941 */ /* 0x000fea0003800000 */
.L_x_23585:
        /* <DEDUP_REMOVED lines=22> */
.L_x_23590:
[----:B------:R-:W-:Y:S02]  /*6d10*/  IMAD.MOV.U32 R80, RZ, RZ, R140 ;  /* 0x000000ffff507224 */ /* 0x000fe400078e008c */
.L_x_23591:
[----:B------:R-:W-:Y:S05]  /*6d20*/  BSYNC B2 ;  /* 0x0000000000027941 */ /* 0x000fea0003800000 */
.L_x_23589:
        /* <DEDUP_REMOVED lines=16> */
.L_x_23595:
[----:B------:R-:W-:Y:S05]  /*6e30*/  BSYNC B3 ;  /* 0x0000000000037941 */ /* 0x000fea0003800000 */
.L_x_23594:
        /* <DEDUP_REMOVED lines=43> */
.L_x_23593:
[----:B------:R-:W-:Y:S05]  /*70f0*/  BSYNC B2 ;  /* 0x0000000000027941 */ /* 0x000fea0003800000 */
.L_x_23592:
        /* <DEDUP_REMOVED lines=10> */
.L_x_23588:
[----:B0-----:R-:W-:Y:S05]  /*71a0*/  BSYNC B1 ;  /* 0x0000000000017941 */ /* 0x001fea0003800000 */
.L_x_23587:
        /* <DEDUP_REMOVED lines=18> */
.L_x_23599:
[----:B------:R-:W-:Y:S02]  /*72d0*/  IMAD.MOV.U32 R82, RZ, RZ, R140 ;  /* 0x000000ffff527224 */ /* 0x000fe400078e008c */
.L_x_23600:
[----:B------:R-:W-:Y:S05]  /*72e0*/  BSYNC B2 ;  /* 0x0000000000027941 */ /* 0x000fea0003800000 */
.L_x_23598:
        /* <DEDUP_REMOVED lines=16> */
.L_x_23604:
[----:B------:R-:W-:Y:S05]  /*73f0*/  BSYNC B3 ;  /* 0x0000000000037941 */ /* 0x000fea0003800000 */
.L_x_23603:
        /* <DEDUP_REMOVED lines=43> */
.L_x_23602:
[----:B------:R-:W-:Y:S05]  /*76b0*/  BSYNC B2 ;  /* 0x0000000000027941 */ /* 0x000fea0003800000 */
.L_x_23601:
        /* <DEDUP_REMOVED lines=10> */
.L_x_23597:
[----:B------:R-:W-:Y:S05]  /*7760*/  BSYNC B1 ;  /* 0x0000000000017941 */ /* 0x000fea0003800000 */
.L_x_23596:
        /* <DEDUP_REMOVED lines=18> */
.L_x_23608:
[----:B------:R-:W-:Y:S02]  /*7890*/  IMAD.MOV.U32 R82, RZ, RZ, R140 ;  /* 0x000000ffff527224 */ /* 0x000fe400078e008c */
.L_x_23609:
[----:B------:R-:W-:Y:S05]  /*78a0*/  BSYNC B2 ;  /* 0x0000000000027941 */ /* 0x000fea0003800000 */
.L_x_23607:
        /* <DEDUP_REMOVED lines=16> */
.L_x_23613:
[----:B------:R-:W-:Y:S05]  /*79b0*/  BSYNC B3 ;  /* 0x0000000000037941 */ /* 0x000fea0003800000 */
.L_x_23612:
        /* <DEDUP_REMOVED lines=43> */
.L_x_23611:
[----:B------:R-:W-:Y:S05]  /*7c70*/  BSYNC B2 ;  /* 0x0000000000027941 */ /* 0x000fea0003800000 */
.L_x_23610:
        /* <DEDUP_REMOVED lines=10> */
.L_x_23606:
[----:B------:R-:W-:Y:S05]  /*7d20*/  BSYNC B1 ;  /* 0x0000000000017941 */ /* 0x000fea0003800000 */
.L_x_23605:
        /* <DEDUP_REMOVED lines=18> */
.L_x_23617:
[----:B------:R-:W-:Y:S02]  /*7e50*/  MOV R84, R140 ;  /* 0x0000008c00547202 */ /* 0x000fe40000000f00 */
.L_x_23618:
[----:B------:R-:W-:Y:S05]  /*7e60*/  BSYNC B2 ;  /* 0x0000000000027941 */ /* 0x000fea0003800000 */
.L_x_23616:
        /* <DEDUP_REMOVED lines=16> */
.L_x_23622:
[----:B------:R-:W-:Y:S05]  /*7f70*/  BSYNC B3 ;  /* 0x0000000000037941 */ /* 0x000fea0003800000 */
.L_x_23621:
        /* <DEDUP_REMOVED lines=43> */
.L_x_23620:
[----:B------:R-:W-:Y:S05]  /*8230*/  BSYNC B2 ;  /* 0x0000000000027941 */ /* 0x000fea0003800000 */
.L_x_23619:
        /* <DEDUP_REMOVED lines=10> */
.L_x_23615:
[----:B------:R-:W-:Y:S05]  /*82e0*/  BSYNC B1 ;  /* 0x0000000000017941 */ /* 0x000fea0003800000 */
.L_x_23614:
        /* <DEDUP_REMOVED lines=18> */
.L_x_23626:
[----:B------:R-:W-:Y:S02]  /*8410*/  IMAD.MOV.U32 R84, RZ, RZ, R140 ;  /* 0x000000ffff547224 */ /* 0x000fe400078e008c */
.L_x_23627:
[----:B------:R-:W-:Y:S05]  /*8420*/  BSYNC B2 ;  /* 0x0000000000027941 */ /* 0x000fea0003800000 */
.L_x_23625:
        /* <DEDUP_REMOVED lines=16> */
.L_x_23631:
[----:B------:R-:W-:Y:S05]  /*8530*/  BSYNC B3 ;  /* 0x0000000000037941 */ /* 0x000fea0003800000 */
.L_x_23630:
        /* <DEDUP_REMOVED lines=43> */
.L_x_23629:
[----:B------:R-:W-:Y:S05]  /*87f0*/  BSYNC B2 ;  /* 0x0000000000027941 */ /* 0x000fea0003800000 */
.L_x_23628:
        /* <DEDUP_REMOVED lines=10> */
.L_x_23624:
[----:B------:R-:W-:Y:S05]  /*88a0*/  BSYNC B1 ;  /* 0x0000000000017941 */ /* 0x000fea0003800000 */
.L_x_23623:
        /* <DEDUP_REMOVED lines=18> */
.L_x_23635:
[----:B------:R-:W-:Y:S02]  /*89d0*/  IMAD.MOV.U32 R86, RZ, RZ, R140 ;  /* 0x000000ffff567224 */ /* 0x000fe400078e008c */
.L_x_23636:
[----:B------:R-:W-:Y:S05]  /*89e0*/  BSYNC B2 ;  /* 0x0000000000027941 */ /* 0x000fea0003800000 */
.L_x_23634:
        /* <DEDUP_REMOVED lines=16> */
.L_x_23640:
[----:B------:R-:W-:Y:S05]  /*8af0*/  BSYNC B3 ;  /* 0x0000000000037941 */ /* 0x000fea0003800000 */
.L_x_23639:
        /* <DEDUP_REMOVED lines=43> */
.L_x_23638:
[----:B------:R-:W-:Y:S05]  /*8db0*/  BSYNC B2 ;  /* 0x0000000000027941 */ /* 0x000fea0003800000 */
.L_x_23637:
        /* <DEDUP_REMOVED lines=10> */
.L_x_23633:
[----:B------:R-:W-:Y:S05]  /*8e60*/  BSYNC B1 ;  /* 0x0000000000017941 */ /* 0x000fea0003800000 */
.L_x_23632:
        /* <DEDUP_REMOVED lines=18> */
.L_x_23644:
[----:B------:R-:W-:Y:S02]  /*8f90*/  IMAD.MOV.U32 R86, RZ, RZ, R140 ;  /* 0x000000ffff567224 */ /* 0x000fe400078e008c */
.L_x_23645:
[----:B------:R-:W-:Y:S05]  /*8fa0*/  BSYNC B2 ;  /* 0x0000000000027941 */ /* 0x000fea0003800000 */
.L_x_23643:
        /* <DEDUP_REMOVED lines=16> */
.L_x_23649:
[----:B------:R-:W-:Y:S05]  /*90b0*/  BSYNC B3 ;  /* 0x0000000000037941 */ /* 0x000fea0003800000 */
.L_x_23648:
        /* <DEDUP_REMOVED lines=43> */
.L_x_23647:
[----:B------:R-:W-:Y:S05]  /*9370*/  BSYNC B2 ;  /* 0x0000000000027941 */ /* 0x000fea0003800000 */
.L_x_23646:
        /* <DEDUP_REMOVED lines=10> */
.L_x_23642:
[----:B------:R-:W-:Y:S05]  /*9420*/  BSYNC B1 ;  /* 0x0000000000017941 */ /* 0x000fea0003800000 */
.L_x_23641:
        /* <DEDUP_REMOVED lines=18> */
.L_x_23653:
[----:B------:R-:W-:Y:S02]  /*9550*/  MOV R90, R140 ;  /* 0x0000008c005a7202 */ /* 0x000fe40000000f00 */
.L_x_23654:
[----:B------:R-:W-:Y:S05]  /*9560*/  BSYNC B2 ;  /* 0x0000000000027941 */ /* 0x000fea0003800000 */
.L_x_23652:
        /* <DEDUP_REMOVED lines=16> */
.L_x_23658:
[----:B------:R-:W-:Y:S05]  /*9670*/  BSYNC B3 ;  /* 0x0000000000037941 */ /* 0x000fea0003800000 */
.L_x_23657:
        /* <DEDUP_REMOVED lines=42> */
.L_x_23656:
[----:B------:R-:W-:Y:S05]  /*9920*/  BSYNC B2 ;  /* 0x0000000000027941 */ /* 0x000fea0003800000 */
.L_x_23655:
        /* <DEDUP_REMOVED lines=10> */
.L_x_23651:
[----:B------:R-:W-:Y:S05]  /*99d0*/  BSYNC B1 ;  /* 0x0000000000017941 */ /* 0x000fea0003800000 */
.L_x_23650:
        /* <DEDUP_REMOVED lines=29> */
.L_x_23660:
[----:B------:R-:W-:Y:S05]  /*9bb0*/  BSYNC B1 ;  /* 0x0000000000017941 */ /* 0x000fea0003800000 */
.L_x_23659:
        /* <DEDUP_REMOVED lines=22> */
.L_x_23664:
[----:B------:R-:W-:Y:S02]  /*9d20*/  IMAD.MOV.U32 R88, RZ, RZ, R140 ;  /* 0x000000ffff587224 */ /* 0x000fe400078e008c */
.L_x_23665:
[----:B------:R-:W-:Y:S05]  /*9d30*/  BSYNC B2 ;  /* 0x0000000000027941 */ /* 0x000fea0003800000 */
.L_x_23663:
        /* <DEDUP_REMOVED lines=16> */
.L_x_23669:
[----:B------:R-:W-:Y:S05]  /*9e40*/  BSYNC B3 ;  /* 0x0000000000037941 */ /* 0x000fea0003800000 */
.L_x_23668:
        /* <DEDUP_REMOVED lines=43> */
.L_x_23667:
[----:B------:R-:W-:Y:S05]  /*a100*/  BSYNC B2 ;  /* 0x0000000000027941 */ /* 0x000fea0003800000 */
.L_x_23666:
        /* <DEDUP_REMOVED lines=10> */
.L_x_23662:
[----:B0-----:R-:W-:Y:S05]  /*a1b0*/  BSYNC B1 ;  /* 0x0000000000017941 */ /* 0x001fea0003800000 */
.L_x_23661:
        /* <DEDUP_REMOVED lines=18> */
.L_x_23673:
[----:B------:R-:W-:Y:S02]  /*a2e0*/  MOV R90, R140 ;  /* 0x0000008c005a7202 */ /* 0x000fe40000000f00 */
.L_x_23674:
[----:B------:R-:W-:Y:S05]  /*a2f0*/  BSYNC B2 ;  /* 0x0000000000027941 */ /* 0x000fea0003800000 */
.L_x_23672:
        /* <DEDUP_REMOVED lines=16> */
.L_x_23678:
[----:B------:R-:W-:Y:S05]  /*a400*/  BSYNC B3 ;  /* 0x0000000000037941 */ /* 0x000fea0003800000 */
.L_x_23677:
        /* <DEDUP_REMOVED lines=43> */
.L_x_23676:
[----:B------:R-:W-:Y:S05]  /*a6c0*/  BSYNC B2 ;  /* 0x0000000000027941 */ /* 0x000fea0003800000 */
.L_x_23675:
        /* <DEDUP_REMOVED lines=10> */
.L_x_23671:
[----:B------:R-:W-:Y:S05]  /*a770*/  BSYNC B1 ;  /* 0x0000000000017941 */ /* 0x000fea0003800000 */
.L_x_23670:
        /* <DEDUP_REMOVED lines=18> */
.L_x_23682:
[----:B------:R-:W-:Y:S02]  /*a8a0*/  IMAD.MOV.U32 R90, RZ, RZ, R140 ;  /* 0x000000ffff5a7224 */ /* 0x000fe400078e008c */
.L_x_23683:
[----:B------:R-:W-:Y:S05]  /*a8b0*/  BSYNC B2 ;  /* 0x0000000000027941 */ /* 0x000fea0003800000 */
.L_x_23681:
        /* <DEDUP_REMOVED lines=16> */
.L_x_23687:
[----:B------:R-:W-:Y:S05]  /*a9c0*/  BSYNC B3 ;  /* 0x0000000000037941 */ /* 0x000fea0003800000 */
.L_x_23686:
        /* <DEDUP_REMOVED lines=43> */
.L_x_23685:
[----:B------:R-:W-:Y:S05]  /*ac80*/  BSYNC B2 ;  /* 0x0000000000027941 */ /* 0x000fea0003800000 */
.L_x_23684:
        /* <DEDUP_REMOVED lines=10> */
.L_x_23680:
[----:B------:R-:W-:Y:S05]  /*ad30*/  BSYNC B1 ;  /* 0x0000000000017941 */ /* 0x000fea0003800000 */
.L_x_23679:
        /* <DEDUP_REMOVED lines=18> */
.L_x_23691:
[----:B------:R-:W-:Y:S02]  /*ae60*/  IMAD.MOV.U32 R92, RZ, RZ, R140 ;  /* 0x000000ffff5c7224 */ /* 0x000fe400078e008c */
.L_x_23692:
[----:B------:R-:W-:Y:S05]  /*ae70*/  BSYNC B2 ;  /* 0x0000000000027941 */ /* 0x000fea0003800000 */
.L_x_23690:
        /* <DEDUP_REMOVED lines=16> */
.L_x_23696:
[----:B------:R-:W-:Y:S05]  /*af80*/  BSYNC B3 ;  /* 0x0000000000037941 */ /* 0x000fea0003800000 */
.L_x_23695:
        /* <DEDUP_REMOVED lines=43> */
.L_x_23694:
[----:B------:R-:W-:Y:S05]  /*b240*/  BSYNC B2 ;  /* 0x0000000000027941 */ /* 0x000fea0003800000 */
.L_x_23693:
        /* <DEDUP_REMOVED lines=10> */
.L_x_23689:
[----:B------:R-:W-:Y:S05]  /*b2f0*/  BSYNC B1 ;  /* 0x0000000000017941 */ /* 0x000fea0003800000 */
.L_x_23688:
        /* <DEDUP_REMOVED lines=18> */
.L_x_23700:
[----:B------:R-:W-:Y:S02]  /*b420*/  IMAD.MOV.U32 R92, RZ, RZ, R140 ;  /* 0x000000ffff5c7224 */ /* 0x000fe400078e008c */
.L_x_23701:
[----:B------:R-:W-:Y:S05]  /*b430*/  BSYNC B2 ;  /* 0x0000000000027941 */ /* 0x000fea0003800000 */
.L_x_23699:
        /* <DEDUP_REMOVED lines=16> */
.L_x_23705:
[----:B------:R-:W-:Y:S05]  /*b540*/  BSYNC B3 ;  /* 0x0000000000037941 */ /* 0x000fea0003800000 */
.L_x_23704:
        /* <DEDUP_REMOVED lines=43> */
.L_x_23703:
[----:B------:R-:W-:Y:S05]  /*b800*/  BSYNC B2 ;  /* 0x0000000000027941 */ /* 0x000fea0003800000 */
.L_x_23702:
        /* <DEDUP_REMOVED lines=10> */
.L_x_23698:
[----:B------:R-:W-:Y:S05]  /*b8b0*/  BSYNC B1 ;  /* 0x0000000000017941 */ /* 0x000fea0003800000 */
.L_x_23697:
        /* <DEDUP_REMOVED lines=18> */
.L_x_23709:
[----:B------:R-:W-:Y:S02]  /*b9e0*/  MOV R94, R140 ;  /* 0x0000008c005e7202 */ /* 0x000fe40000000f00 */
.L_x_23710:
[----:B------:R-:W-:Y:S05]  /*b9f0*/  BSYNC B2 ;  /* 0x0000000000027941 */ /* 0x000fea0003800000 */
.L_x_23708:
        /* <DEDUP_REMOVED lines=16> */
.L_x_23714:
[----:B------:R-:W-:Y:S05]  /*bb00*/  BSYNC B3 ;  /* 0x0000000000037941 */ /* 0x000fea0003800000 */
.L_x_23713:
        /* <DEDUP_REMOVED lines=43> */
.L_x_23712:
[----:B------:R-:W-:Y:S05]  /*bdc0*/  BSYNC B2 ;  /* 0x0000000000027941 */ /* 0x000fea0003800000 */
.L_x_23711:
        /* <DEDUP_REMOVED lines=10> */
.L_x_23707:
[----:B------:R-:W-:Y:S05]  /*be70*/  BSYNC B1 ;  /* 0x0000000000017941 */ /* 0x000fea0003800000 */
.L_x_23706:
        /* <DEDUP_REMOVED lines=18> */
.L_x_23718:
[----:B------:R-:W-:Y:S02]  /*bfa0*/  IMAD.MOV.U32 R94, RZ, RZ, R140 ;  /* 0x000000ffff5e7224 */ /* 0x000fe400078e008c */
.L_x_23719:
[----:B------:R-:W-:Y:S05]  /*bfb0*/  BSYNC B2 ;  /* 0x0000000000027941 */ /* 0x000fea0003800000 */
.L_x_23717:
        /* <DEDUP_REMOVED lines=16> */
.L_x_23723:
[----:B------:R-:W-:Y:S05]  /*c0c0*/  BSYNC B3 ;  /* 0x0000000000037941 */ /* 0x000fea0003800000 */
.L_x_23722:
        /* <DEDUP_REMOVED lines=43> */
.L_x_23721:
[----:B------:R-:W-:Y:S05]  /*c380*/  BSYNC B2 ;  /* 0x0000000000027941 */ /* 0x000fea0003800000 */
.L_x_23720:
        /* <DEDUP_REMOVED lines=10> */
.L_x_23716:
[----:B------:R-:W-:Y:S05]  /*c430*/  BSYNC B1 ;  /* 0x0000000000017941 */ /* 0x000fea0003800000 */
.L_x_23715:
        /* <DEDUP_REMOVED lines=18> */
.L_x_23727:
[----:B------:R-:W-:Y:S02]  /*c560*/  IMAD.MOV.U32 R118, RZ, RZ, R140 ;  /* 0x000000ffff767224 */ /* 0x000fe400078e008c */
.L_x_23728:
[----:B------:R-:W-:Y:S05]  /*c570*/  BSYNC B2 ;  /* 0x0000000000027941 */ /* 0x000fea0003800000 */
.L_x_23726:
        /* <DEDUP_REMOVED lines=16> */
.L_x_23732:
[----:B------:R-:W-:Y:S05]  /*c680*/  BSYNC B3 ;  /* 0x0000000000037941 */ /* 0x000fea0003800000 */
.L_x_23731:
        /* <DEDUP_REMOVED lines=42> */
.L_x_23730:
[----:B------:R-:W-:Y:S05]  /*c930*/  BSYNC B2 ;  /* 0x0000000000027941 */ /* 0x000fea0003800000 */
.L_x_23729:
        /* <DEDUP_REMOVED lines=10> */
.L_x_23725:
[----:B------:R-:W-:Y:S05]  /*c9e0*/  BSYNC B1 ;  /* 0x0000000000017941 */ /* 0x000fea0003800000 */
.L_x_23724:
        /* <DEDUP_REMOVED lines=29> */
.L_x_23734:
[----:B------:R-:W-:Y:S05]  /*cbc0*/  BSYNC B1 ;  /* 0x0000000000017941 */ /* 0x000fea0003800000 */
.L_x_23733:
        /* <DEDUP_REMOVED lines=22> */
.L_x_23738:
[----:B------:R-:W-:Y:S02]  /*cd30*/  IMAD.MOV.U32 R116, RZ, RZ, R140 ;  /* 0x000000ffff747224 */ /* 0x000fe400078e008c */
.L_x_23739:
[----:B------:R-:W-:Y:S05]  /*cd40*/  BSYNC B2 ;  /* 0x0000000000027941 */ /* 0x000fea0003800000 */
.L_x_23737:
        /* <DEDUP_REMOVED lines=16> */
.L_x_23743:
[----:B------:R-:W-:Y:S05]  /*ce50*/  BSYNC B3 ;  /* 0x0000000000037941 */ /* 0x000fea0003800000 */
.L_x_23742:
        /* <DEDUP_REMOVED lines=43> */
.L_x_23741:
[----:B------:R-:W-:Y:S05]  /*d110*/  BSYNC B2 ;  /* 0x0000000000027941 */ /* 0x000fea0003800000 */
.L_x_23740:
        /* <DEDUP_REMOVED lines=10> */
.L_x_23736:
[----:B0-----:R-:W-:Y:S05]  /*d1c0*/  BSYNC B1 ;  /* 0x0000000000017941 */ /* 0x001fea0003800000 */
.L_x_23735:
        /* <DEDUP_REMOVED lines=18> */
.L_x_23747:
[----:B------:R-:W-:Y:S02]  /*d2f0*/  IMAD.MOV.U32 R118, RZ, RZ, R140 ;  /* 0x000000ffff767224 */ /* 0x000fe400078e008c */
.L_x_23748:
[----:B------:R-:W-:Y:S05]  /*d300*/  BSYNC B2 ;  /* 0x0000000000027941 */ /* 0x000fea0003800000 */
.L_x_23746:
        /* <DEDUP_REMOVED lines=16> */
.L_x_23752:
[----:B------:R-:W-:Y:S05]  /*d410*/  BSYNC B3 ;  /* 0x0000000000037941 */ /* 0x000fea0003800000 */
.L_x_23751:
        /* <DEDUP_REMOVED lines=43> */
.L_x_23750:
[----:B------:R-:W-:Y:S05]  /*d6d0*/  BSYNC B2 ;  /* 0x0000000000027941 */ /* 0x000fea0003800000 */
.L_x_23749:
        /* <DEDUP_REMOVED lines=10> */
.L_x_23745:
[----:B------:R-:W-:Y:S05]  /*d780*/  BSYNC B1 ;  /* 0x0000000000017941 */ /* 0x000fea0003800000 */
.L_x_23744:
        /* <DEDUP_REMOVED lines=18> */
.L_x_23756:
[----:B------:R-:W-:Y:S02]  /*d8b0*/  MOV R118, R140 ;  /* 0x0000008c00767202 */ /* 0x000fe40000000f00 */
.L_x_23757:
[----:B------:R-:W-:Y:S05]  /*d8c0*/  BSYNC B2 ;  /* 0x0000000000027941 */ /* 0x000fea0003800000 */
.L_x_23755:
        /* <DEDUP_REMOVED lines=16> */
.L_x_23761:
[----:B------:R-:W-:Y:S05]  /*d9d0*/  BSYNC B3 ;  /* 0x0000000000037941 */ /* 0x000fea0003800000 */
.L_x_23760:
        /* <DEDUP_REMOVED lines=43> */
.L_x_23759:
[----:B------:R-:W-:Y:S05]  /*dc90*/  BSYNC B2 ;  /* 0x0000000000027941 */ /* 0x000fea0003800000 */
.L_x_23758:
        /* <DEDUP_REMOVED lines=10> */
.L_x_23754:
[----:B------:R-:W-:Y:S05]  /*dd40*/  BSYNC B1 ;  /* 0x0000000000017941 */ /* 0x000fea0003800000 */
.L_x_23753:
        /* <DEDUP_REMOVED lines=18> */
.L_x_23765:
[----:B------:R-:W-:Y:S02]  /*de70*/  IMAD.MOV.U32 R120, RZ, RZ, R140 ;  /* 0x000000ffff787224 */ /* 0x000fe400078e008c */
.L_x_23766:
[----:B------:R-:W-:Y:S05]  /*de80*/  BSYNC B2 ;  /* 0x0000000000027941 */ /* 0x000fea0003800000 */
.L_x_23764:
        /* <DEDUP_REMOVED lines=16> */
.L_x_23770:
[----:B------:R-:W-:Y:S05]  /*df90*/  BSYNC B3 ;  /* 0x0000000000037941 */ /* 0x000fea0003800000 */
.L_x_23769:
        /* <DEDUP_REMOVED lines=43> */
.L_x_23768:
[----:B------:R-:W-:Y:S05]  /*e250*/  BSYNC B2 ;  /* 0x0000000000027941 */ /* 0x000fea0003800000 */
.L_x_23767:
        /* <DEDUP_REMOVED lines=10> */
.L_x_23763:
[----:B------:R-:W-:Y:S05]  /*e300*/  BSYNC B1 ;  /* 0x0000000000017941 */ /* 0x000fea0003800000 */
.L_x_23762:
        /* <DEDUP_REMOVED lines=18> */
.L_x_23774:
[----:B------:R-:W-:Y:S02]  /*e430*/  IMAD.MOV.U32 R120, RZ, RZ, R140 ;  /* 0x000000ffff787224 */ /* 0x000fe400078e008c */
.L_x_23775:
[----:B------:R-:W-:Y:S05]  /*e440*/  BSYNC B2 ;  /* 0x0000000000027941 */ /* 0x000fea0003800000 */
.L_x_23773:
        /* <DEDUP_REMOVED lines=16> */
.L_x_23779:
[----:B------:R-:W-:Y:S05]  /*e550*/  BSYNC B3 ;  /* 0x0000000000037941 */ /* 0x000fea0003800000 */
.L_x_23778:
        /* <DEDUP_REMOVED lines=43> */
.L_x_23777:
[----:B------:R-:W-:Y:S05]  /*e810*/  BSYNC B2 ;  /* 0x0000000000027941 */ /* 0x000fea0003800000 */
.L_x_23776:
        /* <DEDUP_REMOVED lines=10> */
.L_x_23772:
[----:B------:R-:W-:Y:S05]  /*e8c0*/  BSYNC B1 ;  /* 0x0000000000017941 */ /* 0x000fea0003800000 */
.L_x_23771:
        /* <DEDUP_REMOVED lines=18> */
.L_x_23783:
[----:B------:R-:W-:Y:S02]  /*e9f0*/  MOV R139, R140 ;  /* 0x0000008c008b7202 */ /* 0x000fe40000000f00 */
.L_x_23784:
[----:B------:R-:W-:Y:S05]  /*ea00*/  BSYNC B2 ;  /* 0x0000000000027941 */ /* 0x000fea0003800000 */
.L_x_23782:
        /* <DEDUP_REMOVED lines=16> */
.L_x_23788:
[----:B------:R-:W-:Y:S05]  /*eb10*/  BSYNC B3 ;  /* 0x0000000000037941 */ /* 0x000fea0003800000 */
.L_x_23787:
        /* <DEDUP_REMOVED lines=43> */
.L_x_23786:
[----:B------:R-:W-:Y:S05]  /*edd0*/  BSYNC B2 ;  /* 0x0000000000027941 */ /* 0x000fea0003800000 */
.L_x_23785:
        /* <DEDUP_REMOVED lines=10> */
.L_x_23781:
[----:B------:R-:W-:Y:S05]  /*ee80*/  BSYNC B1 ;  /* 0x0000000000017941 */ /* 0x000fea0003800000 */
.L_x_23780:
        /* <DEDUP_REMOVED lines=18> */
.L_x_23792:
[----:B------:R-:W-:Y:S02]  /*efb0*/  IMAD.MOV.U32 R139, RZ, RZ, R140 ;  /* 0x000000ffff8b7224 */ /* 0x000fe400078e008c */
.L_x_23793:
[----:B------:R-:W-:Y:S05]  /*efc0*/  BSYNC B2 ;  /* 0x0000000000027941 */ /* 0x000fea0003800000 */
.L_x_23791:
        /* <DEDUP_REMOVED lines=16> */
.L_x_23797:
[----:B------:R-:W-:Y:S05]  /*f0d0*/  BSYNC B3 ;  /* 0x0000000000037941 */ /* 0x000fea0003800000 */
.L_x_23796:
        /* <DEDUP_REMOVED lines=43> */
.L_x_23795:
[----:B------:R-:W-:Y:S05]  /*f390*/  BSYNC B2 ;  /* 0x0000000000027941 */ /* 0x000fea0003800000 */
.L_x_23794:
        /* <DEDUP_REMOVED lines=10> */
.L_x_23790:
[----:B------:R-:W-:Y:S05]  /*f440*/  BSYNC B1 ;  /* 0x0000000000017941 */ /* 0x000fea0003800000 */
.L_x_23789:
        /* <DEDUP_REMOVED lines=18> */
.L_x_23801:
[----:B------:R-:W-:Y:S02]  /*f570*/  IMAD.MOV.U32 R139, RZ, RZ, R140 ;  /* 0x000000ffff8b7224 */ /* 0x000fe400078e008c */
.L_x_23802:
[----:B------:R-:W-:Y:S05]  /*f580*/  BSYNC B2 ;  /* 0x0000000000027941 */ /* 0x000fea0003800000 */
.L_x_23800:
        /* <DEDUP_REMOVED lines=16> */
.L_x_23806:
[----:B------:R-:W-:Y:S05]  /*f690*/  BSYNC B3 ;  /* 0x0000000000037941 */ /* 0x000fea0003800000 */
.L_x_23805:
        /* <DEDUP_REMOVED lines=44> */
.L_x_23804:
[----:B------:R-:W-:Y:S05]  /*f960*/  BSYNC B2 ;  /* 0x0000000000027941 */ /* 0x000fea0003800000 */
.L_x_23803:
        /* <DEDUP_REMOVED lines=10> */
.L_x_23799:
[----:B------:R-:W-:Y:S05]  /*fa10*/  BSYNC B1 ;  /* 0x0000000000017941 */ /* 0x000fea0003800000 */
.L_x_23798:
        /* <DEDUP_REMOVED lines=60> */
[----:B------:R-:W-:Y:S02]  /*fde0*/  LOP3.LUT R139, R116, R120, R118, 0xfe, !PT ;  /* 0x00000078748b7212 */ /* 0x000fe400078efe76 */
[----:B------:R-:W-:Y:S02]  /*fdf0*/  LOP3.LUT R117, R137, R117, RZ, 0xfc, !PT ;  /* 0x0000007589757212 */ /* 0x000fe400078efcff */
[----:B------:R-:W-:Y:S01]  /*fe00*/  LOP3.LUT R116, R139, 0xff, R126, 0xf8, !PT ;  /* 0x000000ff8b747812 */ /* 0x000fe200078ef87e */
[----:B------:R-:W-:-:S05]  /*fe10*/  IMAD.WIDE.U32 R138, R138, R145, c[0x0][0x190] ;  /* 0x000064008a8a7625 */ /* 0x000fca00078e0091 */
[----:B------:R0:W-:Y:S02]  /*fe20*/  STG.E.64 [R138.64], R116 ;  /* 0x000000748a007986 */ /* 0x0001e4000c101b06 */
.L_x_23808:
[----:B0-----:R-:W-:Y:S05]  /*fe30*/  BSYNC B1 ;  /* 0x0000000000017941 */ /* 0x001fea0003800000 */
.L_x_23807:
[----:B------:R-:W-:Y:S01]  /*fe40*/  FADD.FTZ R121, R144, R95 ;  /* 0x0000005f90797221 */ /* 0x000fe20000010000 */
[----:B------:R-:W-:Y:S05]  /*fe50*/  BRA.DIV ~URZ, `(.L_x_23809) ;  /* 0x000014827f007947 */ /* 0x000fea000b800000 */
[----:B------:R0:W1:Y:S02]  /*fe60*/  SHFL.BFLY PT, R116, R121, 0x1, 0x1f ;  /* 0x0c201f0079747f89 */ /* 0x00006400000e0000 */
.L_x_23815:
        /* <DEDUP_REMOVED lines=100> */
.L_x_23816:
        /* <DEDUP_REMOVED lines=31> */
[C---:B------:R-:W-:Y:S02]  /*106a0*/  FADD.FTZ R94, -R116.reuse, R94 ;  /* 0x0000005e745e7221 */ /* 0x040fe40000010100 */
[C---:B------:R-:W-:Y:S01]  /*106b0*/  FMUL.FTZ R91, R121.reuse, R92 ;  /* 0x0000005c795b7220 */ /* 0x040fe20000410000 */
[----:B------:R-:W-:Y:S01]  /*106c0*/  SHF.R.S32.HI R92, RZ, 0x1f, R59 ;  /* 0x0000001fff5c7819 */ /* 0x000fe2000001143b */
[C---:B------:R-:W-:Y:S02]  /*106d0*/  FADD.FTZ R62, -R116.reuse, R62 ;  /* 0x0000003e743e7221 */ /* 0x040fe40000010100 */
[----:B------:R-:W-:Y:S01]  /*106e0*/  FADD.FTZ R138, -R116, R63 ;  /* 0x0000003f748a7221 */ /* 0x000fe20000010100 */
[----:B------:R-:W-:Y:S01]  /*106f0*/  LEA.HI R59, R92, R59, RZ, 0x3 ;  /* 0x0000003b5c3b7211 */ /* 0x000fe200078f18ff */
[C---:B------:R-:W-:Y:S01]  /*10700*/  FADD.FTZ R118, -R116.reuse, R57 ;  /* 0x0000003974767221 */ /* 0x040fe20000010100 */
[----:B------:R-:W-:Y:S01]  /*10710*/  HADD2.F32 R57, -RZ, R43.H0_H0 ;  /* 0x2000002bff397230 */ /* 0x000fe20000004100 */
[C---:B------:R-:W-:Y:S01]  /*10720*/  FADD.FTZ R58, -R116.reuse, R58 ;  /* 0x0000003a743a7221 */ /* 0x040fe20000010100 */
[----:B------:R-:W-:Y:S01]  /*10730*/  HADD2.F32 R92, -RZ, R41.H0_H0 ;  /* 0x20000029ff5c7230 */ /* 0x000fe20000004100 */
[----:B------:R-:W-:Y:S01]  /*10740*/  FMUL.FTZ R119, R121, R94 ;  /* 0x0000005e79777220 */ /* 0x000fe20000410000 */
[----:B------:R-:W-:Y:S01]  /*10750*/  HADD2.F32 R94, -RZ, R43.H1_H1 ;  /* 0x3000002bff5e7230 */ /* 0x000fe20000004100 */
[----:B------:R-:W-:-:S02]  /*10760*/  FADD.FTZ R148, -R116, R69 ;  /* 0x0000004574947221 */ /* 0x000fc40000010100 */
[C---:B------:R-:W-:Y:S02]  /*10770*/  FMUL.FTZ R62, R121.reuse, R62 ;  /* 0x0000003e793e7220 */ /* 0x040fe40000410000 */
[C---:B------:R-:W-:Y:S02]  /*10780*/  FMUL.FTZ R69, R121.reuse, R138 ;  /* 0x0000008a79457220 */ /* 0x040fe40000410000 */
[----:B------:R-:W-:Y:S02]  /*10790*/  FMUL.FTZ R58, R121, R58 ;  /* 0x0000003a793a7220 */ /* 0x000fe40000410000 */
[----:B------:R-:W-:Y:S02]  /*107a0*/  FFMA.FTZ R57, R62, R57, R7 ;  /* 0x000000393e397223 */ /* 0x000fe40000010007 */
[----:B------:R-:W-:Y:S01]  /*107b0*/  FFMA.FTZ R62, R69, R94, R8 ;  /* 0x0000005e453e7223 */ /* 0x000fe20000010008 */
[----:B------:R-:W-:Y:S01]  /*107c0*/  HADD2.F32 R94, -RZ, R41.H1_H1 ;  /* 0x30000029ff5e7230 */ /* 0x000fe20000004100 */
[----:B------:R-:W-:Y:S01]  /*107d0*/  FFMA.FTZ R69, R58, R92, R3 ;  /* 0x0000005c3a457223 */ /* 0x000fe20000010003 */
[----:B------:R-:W-:Y:S01]  /*107e0*/  HADD2.F32 R58, -RZ, R40.H0_H0 ;  /* 0x20000028ff3a7230 */ /* 0x000fe20000004100 */
[----:B------:R-:W-:-:S02]  /*107f0*/  FADD.FTZ R60, -R116, R60 ;  /* 0x0000003c743c7221 */ /* 0x000fc40000010100 */
[C---:B------:R-:W-:Y:S02]  /*10800*/  FADD.FTZ R144, -R116.reuse, R65 ;  /* 0x0000004174907221 */ /* 0x040fe40000010100 */
[C---:B------:R-:W-:Y:S02]  /*10810*/  FADD.FTZ R68, -R116.reuse, R68 ;  /* 0x0000004474447221 */ /* 0x040fe40000010100 */
[C---:B------:R-:W-:Y:S01]  /*10820*/  FMUL.FTZ R63, R121.reuse, R118 ;  /* 0x00000076793f7220 */ /* 0x040fe20000410000 */
[--C-:B------:R-:W-:Y:S01]  /*10830*/  HADD2.F32 R118, -RZ, R42.reuse.H0_H0 ;  /* 0x2000002aff767230 */ /* 0x100fe20000004100 */
[C---:B------:R-:W-:Y:S01]  /*10840*/  FMUL.FTZ R65, R121.reuse, R120 ;  /* 0x0000007879417220 */ /* 0x040fe20000410000 */
[----:B------:R-:W-:Y:S01]  /*10850*/  HADD2.F32 R120, -RZ, R42.H1_H1 ;  /* 0x3000002aff787230 */ /* 0x000fe20000004100 */
[----:B------:R-:W-:Y:S02]  /*10860*/  FMUL.FTZ R60, R121, R60 ;  /* 0x0000003c793c7220 */ /* 0x000fe40000410000 */
[----:B------:R-:W-:Y:S01]  /*10870*/  FFMA.FTZ R61, R61, R58, R0 ;  /* 0x0000003a3d3d7223 */ /* 0x000fe20000010000 */
[----:B------:R-:W-:Y:S01]  /*10880*/  HADD2.F32 R58, -RZ, R38.H0_H0 ;  /* 0x20000026ff3a7230 */ /* 0x000fe20000004100 */
[----:B------:R-:W-:-:S02]  /*10890*/  FADD.FTZ R70, -R116, R70 ;  /* 0x0000004674467221 */ /* 0x000fc40000010100 */
[C---:B------:R-:W-:Y:S02]  /*108a0*/  FADD.FTZ R150, -R116.reuse, R71 ;  /* 0x0000004774967221 */ /* 0x040fe40000010100 */
[----:B------:R-:W-:Y:S02]  /*108b0*/  FMUL.FTZ R68, R121, R68 ;  /* 0x0000004479447220 */ /* 0x000fe40000410000 */
[----:B------:R-:W-:Y:S01]  /*108c0*/  FFMA.FTZ R92, R65, R94, R4 ;  /* 0x0000005e415c7223 */ /* 0x000fe20000010004 */
[----:B------:R-:W-:Y:S01]  /*108d0*/  HADD2.F32 R94, -RZ, R40.H1_H1 ;  /* 0x30000028ff5e7230 */ /* 0x000fe20000004100 */
[----:B------:R-:W-:Y:S01]  /*108e0*/  FADD.FTZ R64, -R116, R64 ;  /* 0x0000004074407221 */ /* 0x000fe20000010100 */
[--C-:B------:R-:W-:Y:S01]  /*108f0*/  HADD2.F32 R65, -RZ, R39.reuse.H0_H0 ;  /* 0x20000027ff417230 */ /* 0x100fe20000004100 */
[----:B------:R-:W-:Y:S01]  /*10900*/  FFMA.FTZ R60, R60, R118, R5 ;  /* 0x000000763c3c7223 */ /* 0x000fe20000010005 */
[----:B------:R-:W-:Y:S01]  /*10910*/  HADD2.F32 R118, -RZ, R39.H1_H1 ;  /* 0x30000027ff767230 */ /* 0x000fe20000004100 */
[----:B------:R-:W-:-:S02]  /*10920*/  FADD.FTZ R156, -R116, R77 ;  /* 0x0000004d749c7221 */ /* 0x000fc40000010100 */
[C---:B------:R-:W-:Y:S02]  /*10930*/  FMUL.FTZ R70, R121.reuse, R70 ;  /* 0x0000004679467220 */ /* 0x040fe40000410000 */
[C---:B------:R-:W-:Y:S02]  /*10940*/  FMUL.FTZ R77, R121.reuse, R150 ;  /* 0x00000096794d7220 */ /* 0x040fe40000410000 */
[----:B------:R-:W-:Y:S01]  /*10950*/  FFMA.FTZ R68, R68, R58, R13 ;  /* 0x0000003a44447223 */ /* 0x000fe2000001000d */
[----:B------:R-:W-:Y:S01]  /*10960*/  HADD2.F32 R58, -RZ, R36.H0_H0 ;  /* 0x20000024ff3a7230 */ /* 0x000fe20000004100 */
[----:B------:R-:W-:Y:S02]  /*10970*/  FADD.FTZ R146, -R116, R67 ;  /* 0x0000004374927221 */ /* 0x000fe40000010100 */
[----:B------:R-:W-:Y:S02]  /*10980*/  FMUL.FTZ R64, R121, R64 ;  /* 0x0000004079407220 */ /* 0x000fe40000410000 */
[----:B------:R-:W-:-:S02]  /*10990*/  FFMA.FTZ R94, R63, R94, R2 ;  /* 0x0000005e3f5e7223 */ /* 0x000fc40000010002 */
[----:B------:R-:W-:Y:S02]  /*109a0*/  FADD.FTZ R66, -R116, R66 ;  /* 0x0000004274427221 */ /* 0x000fe40000010100 */
[----:B------:R-:W-:Y:S01]  /*109b0*/  FFMA.FTZ R63, R70, R65, R15 ;  /* 0x00000041463f7223 */ /* 0x000fe2000001000f */
[----:B------:R-:W-:Y:S01]  /*109c0*/  HADD2.F32 R65, -RZ, R38.H1_H1 ;  /* 0x30000026ff417230 */ /* 0x000fe20000004100 */
[C---:B------:R-:W-:Y:S02]  /*109d0*/  FADD.FTZ R154, -R116.reuse, R75 ;  /* 0x0000004b749a7221 */ /* 0x040fe40000010100 */
[C---:B------:R-:W-:Y:S02]  /*109e0*/  FADD.FTZ R76, -R116.reuse, R76 ;  /* 0x0000004c744c7221 */ /* 0x040fe40000010100 */
[----:B------:R-:W-:Y:S01]  /*109f0*/  FFMA.FTZ R70, R77, R118, R16 ;  /* 0x000000764d467223 */ /* 0x000fe20000010010 */
[--C-:B------:R-:W-:Y:S01]  /*10a00*/  HADD2.F32 R118, -RZ, R37.reuse.H1_H1 ;  /* 0x30000025ff767230 */ /* 0x100fe20000004100 */
[----:B------:R-:W-:Y:S01]  /*10a10*/  FADD.FTZ R152, -R116, R73 ;  /* 0x0000004974987221 */ /* 0x000fe20000010100 */
[----:B------:R-:W-:Y:S01]  /*10a20*/  HADD2.F32 R77, -RZ, R37.H0_H0 ;  /* 0x20000025ff4d7230 */ /* 0x000fe20000004100 */
[C---:B------:R-:W-:Y:S01]  /*10a30*/  FMUL.FTZ R75, R121.reuse, R148 ;  /* 0x00000094794b7220 */ /* 0x040fe20000410000 */
[----:B------:R-:W-:Y:S01]  /*10a40*/  F2FP.PACK_AB R63, R70, R63 ;  /* 0x0000003f463f723e */ /* 0x000fe200000000ff */
[----:B------:R-:W-:-:S02]  /*10a50*/  FMUL.FTZ R73, R121, R146 ;  /* 0x0000009279497220 */ /* 0x000fc40000410000 */
[----:B------:R-:W-:Y:S01]  /*10a60*/  FFMA.FTZ R64, R64, R58, R9 ;  /* 0x0000003a40407223 */ /* 0x000fe20000010009 */
[----:B------:R-:W-:Y:S01]  /*10a70*/  HADD2.F32 R58, -RZ, R34.H0_H0 ;  /* 0x20000022ff3a7230 */ /* 0x000fe20000004100 */
[C---:B------:R-:W-:Y:S02]  /*10a80*/  FMUL.FTZ R66, R121.reuse, R66 ;  /* 0x0000004279427220 */ /* 0x040fe40000410000 */
[C---:B------:R-:W-:Y:S02]  /*10a90*/  FADD.FTZ R78, -R116.reuse, R78 ;  /* 0x0000004e744e7221 */ /* 0x040fe40000010100 */
[----:B------:R-:W-:Y:S02]  /*10aa0*/  FMUL.FTZ R76, R121, R76 ;  /* 0x0000004c794c7220 */ /* 0x000fe40000410000 */
[----:B------:R-:W-:Y:S01]  /*10ab0*/  FFMA.FTZ R75, R75, R65, R14 ;  /* 0x000000414b4b7223 */ /* 0x000fe2000001000e */
[----:B------:R-:W-:Y:S01]  /*10ac0*/  HADD2.F32 R65, -RZ, R36.H1_H1 ;  /* 0x30000024ff417230 */ /* 0x000fe20000004100 */
[----:B------:R-:W-:-:S02]  /*10ad0*/  FADD.FTZ R72, -R116, R72 ;  /* 0x0000004874487221 */ /* 0x000fc40000010100 */
[----:B------:R-:W-:Y:S01]  /*10ae0*/  FFMA.FTZ R73, R73, R118, R12 ;  /* 0x0000007649497223 */ /* 0x000fe2000001000c */
[----:B------:R-:W-:Y:S01]  /*10af0*/  HADD2.F32 R118, -RZ, R35.H0_H0 ;  /* 0x20000023ff767230 */ /* 0x000fe20000004100 */
[C---:B------:R-:W-:Y:S02]  /*10b00*/  FMUL.FTZ R71, R121.reuse, R144 ;  /* 0x0000009079477220 */ /* 0x040fe40000410000 */
[----:B------:R-:W-:Y:S01]  /*10b10*/  FFMA.FTZ R66, R66, R77, R11 ;  /* 0x0000004d42427223 */ /* 0x000fe2000001000b */
[----:B------:R-:W-:Y:S01]  /*10b20*/  HADD2.F32 R77, -RZ, R34.H1_H1 ;  /* 0x30000022ff4d7230 */ /* 0x000fe20000004100 */
[----:B------:R-:W-:Y:S02]  /*10b30*/  FADD.FTZ R162, -R116, R83 ;  /* 0x0000005374a27221 */ /* 0x000fe40000010100 */
[----:B------:R-:W-:Y:S02]  /*10b40*/  FMUL.FTZ R78, R121, R78 ;  /* 0x0000004e794e7220 */ /* 0x000fe40000410000 */
[----:B------:R-:W-:Y:S01]  /*10b50*/  FFMA.FTZ R76, R76, R58, R21 ;  /* 0x0000003a4c4c7223 */ /* 0x000fe20000010015 */
[----:B------:R-:W-:Y:S01]  /*10b60*/  HADD2.F32 R58, -RZ, R32.H0_H0 ;  /* 0x20000020ff3a7230 */ /* 0x000fe20000004100 */
[----:B------:R-:W-:-:S02]  /*10b70*/  FADD.FTZ R74, -R116, R74 ;  /* 0x0000004a744a7221 */ /* 0x000fc40000010100 */
[C---:B------:R-:W-:Y:S02]  /*10b80*/  FMUL.FTZ R67, R121.reuse, R136 ;  /* 0x0000008879437220 */ /* 0x040fe40000410000 */
[C---:B------:R-:W-:Y:S02]  /*10b90*/  FMUL.FTZ R83, R121.reuse, R156 ;  /* 0x0000009c79537220 */ /* 0x040fe40000410000 */
[----:B------:R-:W-:Y:S02]  /*10ba0*/  FMUL.FTZ R72, R121, R72 ;  /* 0x0000004879487220 */ /* 0x000fe40000410000 */
[C---:B------:R-:W-:Y:S02]  /*10bb0*/  FADD.FTZ R158, -R116.reuse, R79 ;  /* 0x0000004f749e7221 */ /* 0x040fe40000010100 */
[----:B------:R-:W-:Y:S01]  /*10bc0*/  FFMA.FTZ R71, R71, R65, R10 ;  /* 0x0000004147477223 */ /* 0x000fe2000001000a */
[----:B------:R-:W-:Y:S01]  /*10bd0*/  HADD2.F32 R65, -RZ, R33.H0_H0 ;  /* 0x20000021ff417230 */ /* 0x000fe20000004100 */
[----:B------:R-:W-:-:S02]  /*10be0*/  FADD.FTZ R84, -R116, R84 ;  /* 0x0000005474547221 */ /* 0x000fc40000010100 */
[----:B------:R-:W-:Y:S01]  /*10bf0*/  FFMA.FTZ R78, R78, R118, R23 ;  /* 0x000000764e4e7223 */ /* 0x000fe20000010017 */
[----:B------:R-:W-:Y:S01]  /*10c00*/  HADD2.F32 R118, -RZ, R33.H1_H1 ;  /* 0x30000021ff767230 */ /* 0x000fe20000004100 */
[C---:B------:R-:W-:Y:S02]  /*10c10*/  FADD.FTZ R160, -R116.reuse, R81 ;  /* 0x0000005174a07221 */ /* 0x040fe40000010100 */
[----:B------:R-:W-:Y:S02]  /*10c20*/  FMUL.FTZ R74, R121, R74 ;  /* 0x0000004a794a7220 */ /* 0x000fe40000410000 */
[----:B------:R-:W-:Y:S01]  /*10c30*/  FFMA.FTZ R67, R67, R120, R6 ;  /* 0x0000007843437223 */ /* 0x000fe20000010006 */
[----:B------:R-:W-:Y:S01]  /*10c40*/  HADD2.F32 R120, -RZ, R35.H1_H1 ;  /* 0x30000023ff787230 */ /* 0x000fe20000004100 */
[----:B------:R-:W-:Y:S01]  /*10c50*/  FFMA.FTZ R83, R83, R77, R22 ;  /* 0x0000004d53537223 */ /* 0x000fe20000010016 */
[----:B------:R-:W-:Y:S01]  /*10c60*/  HADD2.F32 R77, -RZ, R32.H1_H1 ;  /* 0x30000020ff4d7230 */ /* 0x000fe20000004100 */
[----:B------:R-:W-:-:S02]  /*10c70*/  FADD.FTZ R164, -R116, R85 ;  /* 0x0000005574a47221 */ /* 0x000fc40000010100 */
[C---:B------:R-:W-:Y:S02]  /*10c80*/  FMUL.FTZ R81, R121.reuse, R154 ;  /* 0x0000009a79517220 */ /* 0x040fe40000410000 */
[----:B------:R-:W-:Y:S01]  /*10c90*/  FFMA.FTZ R72, R72, R58, R17 ;  /* 0x0000003a48487223 */ /* 0x000fe20000010011 */
[----:B------:R-:W-:Y:S01]  /*10ca0*/  HADD2.F32 R58, -RZ, R30.H0_H0 ;  /* 0x2000001eff3a7230 */ /* 0x000fe20000004100 */
[C---:B------:R-:W-:Y:S02]  /*10cb0*/  FMUL.FTZ R79, R121.reuse, R152 ;  /* 0x00000098794f7220 */ /* 0x040fe40000410000 */
[C---:B------:R-:W-:Y:S02]  /*10cc0*/  FMUL.FTZ R85, R121.reuse, R158 ;  /* 0x0000009e79557220 */ /* 0x040fe40000410000 */
[----:B------:R-:W-:Y:S02]  /*10cd0*/  FADD.FTZ R87, -R116, R87 ;  /* 0x0000005774577221 */ /* 0x000fe40000010100 */
[----:B------:R-:W-:-:S02]  /*10ce0*/  FMUL.FTZ R84, R121, R84 ;  /* 0x0000005479547220 */ /* 0x000fc40000410000 */
[C---:B------:R-:W-:Y:S02]  /*10cf0*/  FADD.FTZ R82, -R116.reuse, R82 ;  /* 0x0000005274527221 */ /* 0x040fe40000010100 */
[----:B------:R-:W-:Y:S02]  /*10d00*/  FADD.FTZ R86, -R116, R86 ;  /* 0x0000005674567221 */ /* 0x000fe40000010100 */
[----:B------:R-:W-:Y:S02]  /*10d10*/  FFMA.FTZ R65, R74, R65, R19 ;  /* 0x000000414a417223 */ /* 0x000fe40000010013 */
[----:B------:R-:W-:Y:S02]  /*10d20*/  FADD.FTZ R80, -R116, R80 ;  /* 0x0000005074507221 */ /* 0x000fe40000010100 */
[----:B------:R-:W-:Y:S01]  /*10d30*/  FFMA.FTZ R74, R81, R118, R20 ;  /* 0x00000076514a7223 */ /* 0x000fe20000010014 */
[--C-:B------:R-:W-:Y:S01]  /*10d40*/  HADD2.F32 R81, -RZ, R31.reuse.H1_H1 ;  /* 0x3000001fff517230 */ /* 0x100fe20000004100 */
[----:B------:R-:W-:Y:S01]  /*10d50*/  FFMA.FTZ R85, R85, R120, R96 ;  /* 0x0000007855557223 */ /* 0x000fe20000010060 */
[----:B------:R-:W-:Y:S01]  /*10d60*/  HADD2.F32 R120, -RZ, R31.H0_H0 ;  /* 0x2000001fff787230 */ /* 0x000fe20000004100 */
[----:B------:R-:W-:Y:S01]  /*10d70*/  FFMA.FTZ R79, R79, R77, R18 ;  /* 0x0000004d4f4f7223 */ /* 0x000fe20000010012 */
[----:B------:R-:W-:Y:S01]  /*10d80*/  HADD2.F32 R77, -RZ, R29.H0_H0 ;  /* 0x2000001dff4d7230 */ /* 0x000fe20000004100 */
[C---:B------:R-:W-:Y:S01]  /*10d90*/  FMUL.FTZ R87, R121.reuse, R87 ;  /* 0x0000005779577220 */ /* 0x040fe20000410000 */
[----:B------:R-:W-:Y:S01]  /*10da0*/  HADD2.F32 R118, -RZ, R30.H1_H1 ;  /* 0x3000001eff767230 */ /* 0x000fe20000004100 */
[----:B------:R-:W-:Y:S01]  /*10db0*/  FFMA.FTZ R84, R84, R58, R101 ;  /* 0x0000003a54547223 */ /* 0x000fe20000010065 */
[----:B------:R-:W-:Y:S01]  /*10dc0*/  HADD2.F32 R58, -RZ, R28.H0_H0 ;  /* 0x2000001cff3a7230 */ /* 0x000fe20000004100 */
[C---:B------:R-:W-:Y:S01]  /*10dd0*/  FMUL.FTZ R82, R121.reuse, R82 ;  /* 0x0000005279527220 */ /* 0x040fe20000410000 */
[----:B------:R-:W-:Y:S01]  /*10de0*/  F2FP.PACK_AB R65, R74, R65 ;  /* 0x000000414a41723e */ /* 0x000fe200000000ff */
[----:B------:R-:W-:-:S02]  /*10df0*/  FMUL.FTZ R86, R121, R86 ;  /* 0x0000005679567220 */ /* 0x000fc40000410000 */
[C---:B------:R-:W-:Y:S02]  /*10e00*/  FADD.FTZ R88, -R116.reuse, R88 ;  /* 0x0000005874587221 */ /* 0x040fe40000010100 */
[C---:B------:R-:W-:Y:S02]  /*10e10*/  FADD.FTZ R134, -R116.reuse, R93 ;  /* 0x0000005d74867221 */ /* 0x040fe40000010100 */
[----:B------:R-:W-:Y:S02]  /*10e20*/  FMUL.FTZ R80, R121, R80 ;  /* 0x0000005079507220 */ /* 0x000fe40000410000 */
[----:B------:R-:W-:Y:S02]  /*10e30*/  FADD.FTZ R116, -R116, R95 ;  /* 0x0000005f74747221 */ /* 0x000fe40000010100 */
[----:B------:R-:W-:Y:S01]  /*10e40*/  FFMA.FTZ R87, R87, R81, R104 ;  /* 0x0000005157577223 */ /* 0x000fe20000010068 */
[----:B------:R-:W-:Y:S01]  /*10e50*/  HADD2.F32 R81, -RZ, R29.H1_H1 ;  /* 0x3000001dff517230 */ /* 0x000fe20000004100 */
[----:B------:R-:W-:Y:S01]  /*10e60*/  FFMA.FTZ R86, R86, R120, R103 ;  /* 0x0000007856567223 */ /* 0x000fe20000010067 */
[----:B------:R-:W-:Y:S01]  /*10e70*/  HADD2.F32 R120, -RZ, R27.H1_H1 ;  /* 0x3000001bff787230 */ /* 0x000fe20000004100 */
[----:B------:R-:W-:Y:S01]  /*10e80*/  FFMA.FTZ R82, R82, R77, R99 ;  /* 0x0000004d52527223 */ /* 0x000fe20000010063 */
[----:B------:R-:W-:Y:S01]  /*10e90*/  HADD2.F32 R77, -RZ, R28.H1_H1 ;  /* 0x3000001cff4d7230 */ /* 0x000fe20000004100 */
[----:B------:R-:W-:-:S02]  /*10ea0*/  FMUL.FTZ R95, R121, R162 ;  /* 0x000000a2795f7220 */ /* 0x000fc40000410000 */
[----:B------:R-:W-:Y:S01]  /*10eb0*/  FFMA.FTZ R80, R80, R58, R97 ;  /* 0x0000003a50507223 */ /* 0x000fe20000010061 */
[----:B------:R-:W-:Y:S01]  /*10ec0*/  HADD2.F32 R58, -RZ, R26.H0_H0 ;  /* 0x2000001aff3a7230 */ /* 0x000fe20000004100 */
[C---:B------:R-:W-:Y:S02]  /*10ed0*/  FMUL.FTZ R93, R121.reuse, R160 ;  /* 0x000000a0795d7220 */ /* 0x040fe40000410000 */
[C---:B------:R-:W-:Y:S02]  /*10ee0*/  FMUL.FTZ R116, R121.reuse, R116 ;  /* 0x0000007479747220 */ /* 0x040fe40000410000 */
[C---:B------:R-:W-:Y:S02]  /*10ef0*/  FMUL.FTZ R117, R121.reuse, R164 ;  /* 0x000000a479757220 */ /* 0x040fe40000410000 */
[C---:B------:R-:W-:Y:S02]  /*10f00*/  FMUL.FTZ R88, R121.reuse, R88 ;  /* 0x0000005879587220 */ /* 0x040fe40000410000 */
[----:B------:R-:W-:-:S02]  /*10f10*/  FMUL.FTZ R134, R121, R134 ;  /* 0x0000008679867220 */ /* 0x000fc40000410000 */
[----:B------:R-:W-:Y:S01]  /*10f20*/  FFMA.FTZ R95, R95, R81, R100 ;  /* 0x000000515f5f7223 */ /* 0x000fe20000010064 */
[----:B------:R-:W-:Y:S01]  /*10f30*/  HADD2.F32 R81, -RZ, R27.H0_H0 ;  /* 0x2000001bff517230 */ /* 0x000fe20000004100 */
[----:B------:R-:W-:Y:S01]  /*10f40*/  FFMA.FTZ R93, R93, R77, R98 ;  /* 0x0000004d5d5d7223 */ /* 0x000fe20000010062 */
[----:B------:R-:W-:Y:S01]  /*10f50*/  HADD2.F32 R77, -RZ, R26.H1_H1 ;  /* 0x3000001aff4d7230 */ /* 0x000fe20000004100 */
[----:B------:R-:W-:Y:S01]  /*10f60*/  FFMA.FTZ R121, R116, R120, R113 ;  /* 0x0000007874797223 */ /* 0x000fe20000010071 */
[----:B------:R-:W-:Y:S01]  /*10f70*/  LOP3.LUT R120, R133, 0x1f, RZ, 0xc0, !PT ;  /* 0x0000001f85787812 */ /* 0x000fe200078ec0ff */
[----:B------:R-:W-:Y:S01]  /*10f80*/  FFMA.FTZ R116, R91, R58, R110 ;  /* 0x0000003a5b747223 */ /* 0x000fe2000001006e */
[--C-:B------:R-:W-:Y:S01]  /*10f90*/  HADD2.F32 R58, -RZ, R24.reuse.H0_H0 ;  /* 0x20000018ff3a7230 */ /* 0x100fe20000004100 */
[----:B------:R-:W-:Y:S01]  /*10fa0*/  FFMA.FTZ R117, R117, R118, R102 ;  /* 0x0000007675757223 */ /* 0x000fe20000010066 */
[--C-:B------:R-:W-:Y:S01]  /*10fb0*/  HADD2.F32 R91, -RZ, R25.reuse.H1_H1 ;  /* 0x30000019ff5b7230 */ /* 0x100fe20000004100 */
[----:B------:R-:W-:Y:S01]  /*10fc0*/  FFMA.FTZ R118, R119, R81, R112 ;  /* 0x0000005177767223 */ /* 0x000fe20000010070 */
[----:B------:R-:W-:Y:S01]  /*10fd0*/  HADD2.F32 R81, -RZ, R25.H0_H0 ;  /* 0x20000019ff517230 */ /* 0x000fe20000004100 */
[----:B------:R-:W-:Y:S01]  /*10fe0*/  FFMA.FTZ R119, R134, R77, R111 ;  /* 0x0000004d86777223 */ /* 0x000fe2000001006f */
[----:B------:R-:W-:Y:S01]  /*10ff0*/  HADD2.F32 R77, -RZ, R24.H1_H1 ;  /* 0x30000018ff4d7230 */ /* 0x000fe20000004100 */
[----:B------:R-:W-:Y:S01]  /*11000*/  FFMA.FTZ R88, R88, R58, R105 ;  /* 0x0000003a58587223 */ /* 0x000fe20000010069 */
[----:B------:R-:W-:Y:S01]  /*11010*/  F2FP.PACK_AB R58, R67, R60 ;  /* 0x0000003c433a723e */ /* 0x000fe200000000ff */
[----:B------:R-:W-:Y:S01]  /*11020*/  FFMA.FTZ R89, R89, R81, R108 ;  /* 0x0000005159597223 */ /* 0x000fe2000001006c */
[----:B------:R-:W-:Y:S01]  /*11030*/  F2FP.PACK_AB R60, R71, R64 ;  /* 0x00000040473c723e */ /* 0x000fe200000000ff */
[----:B------:R-:W-:Y:S01]  /*11040*/  FFMA.FTZ R81, R56, R77, R107 ;  /* 0x0000004d38517223 */ /* 0x000fe2000001006b */
[----:B------:R-:W-:Y:S01]  /*11050*/  F2FP.PACK_AB R71, R87, R86 ;  /* 0x000000565747723e */ /* 0x000fe200000000ff */
[----:B------:R-:W-:Y:S01]  /*11060*/  HFMA2.MMA R87, -RZ, RZ, 0, 9.5367431640625e-07 ;  /* 0x00000010ff577435 */ /* 0x000fe200000001ff */
[----:B------:R-:W-:Y:S01]  /*11070*/  LEA.HI.SX32 R77, R59, R120, 0x1d ;  /* 0x000000783b4d7211 */ /* 0x000fe200078feaff */
[----:B------:R-:W-:Y:S01]  /*11080*/  FFMA.FTZ R90, R90, R91, R109 ;  /* 0x0000005b5a5a7223 */ /* 0x000fe2000001006d */
[----:B------:R-:W-:-:S02]  /*11090*/  F2FP.PACK_AB R59, R62, R57 ;  /* 0x000000393e3b723e */ /* 0x000fc400000000ff */
[----:B------:R-:W-:Y:S02]  /*110a0*/  F2FP.PACK_AB R57, R92, R69 ;  /* 0x000000455c39723e */ /* 0x000fe400000000ff */
[----:B------:R-:W-:Y:S02]  /*110b0*/  F2FP.PACK_AB R62, R75, R68 ;  /* 0x000000444b3e723e */ /* 0x000fe400000000ff */
[----:B------:R-:W-:Y:S02]  /*110c0*/  F2FP.PACK_AB R69, R95, R82 ;  /* 0x000000525f45723e */ /* 0x000fe400000000ff */
[----:B------:R-:W-:Y:S02]  /*110d0*/  F2FP.PACK_AB R56, R94, R61 ;  /* 0x0000003d5e38723e */ /* 0x000fe400000000ff */
[----:B------:R-:W-:Y:S02]  /*110e0*/  F2FP.PACK_AB R68, R93, R80 ;  /* 0x000000505d44723e */ /* 0x000fe400000000ff */
[----:B------:R-:W-:-:S02]  /*110f0*/  IADD3 R82, R77, 0x20, RZ ;  /* 0x000000204d527810 */ /* 0x000fc40007ffe0ff */
[----:B------:R-:W-:Y:S02]  /*11100*/  F2FP.PACK_AB R61, R73, R66 ;  /* 0x00000042493d723e */ /* 0x000fe400000000ff */
[----:B------:R-:W-:Y:S02]  /*11110*/  F2FP.PACK_AB R67, R85, R78 ;  /* 0x0000004e5543723e */ /* 0x000fe400000000ff */
[----:B------:R-:W-:Y:S02]  /*11120*/  IADD3 R80, R77, 0x40, RZ ;  /* 0x000000404d507810 */ /* 0x000fe40007ffe0ff */
[----:B------:R-:W-:Y:S01]  /*11130*/  F2FP.PACK_AB R66, R83, R76 ;  /* 0x0000004c5342723e */ /* 0x000fe200000000ff */
[-C--:B------:R-:W-:Y:S01]  /*11140*/  IMAD.WIDE.U32 R82, R82, R87.reuse, c[0x0][0x208] ;  /* 0x0000820052527625 */ /* 0x080fe200078e0057 */
[----:B------:R-:W-:Y:S02]  /*11150*/  IADD3 R78, R77, 0x60, RZ ;  /* 0x000000604d4e7810 */ /* 0x000fe40007ffe0ff */
[----:B------:R-:W-:Y:S01]  /*11160*/  F2FP.PACK_AB R70, R117, R84 ;  /* 0x000000547546723e */ /* 0x000fe200000000ff */
[C---:B------:R-:W-:Y:S01]  /*11170*/  IMAD.WIDE.U32 R84, R77.reuse, R87, c[0x0][0x208] ;  /* 0x000082004d547625 */ /* 0x040fe200078e0057 */
[----:B------:R-:W-:-:S02]  /*11180*/  IADD3 R76, R77, 0x80, RZ ;  /* 0x000000804d4c7810 */ /* 0x000fc40007ffe0ff */
[----:B------:R-:W-:Y:S01]  /*11190*/  F2FP.PACK_AB R64, R79, R72 ;  /* 0x000000484f40723e */ /* 0x000fe200000000ff */
[-C--:B------:R-:W-:Y:S01]  /*111a0*/  IMAD.WIDE.U32 R78, R78, R87.reuse, c[0x0][0x208] ;  /* 0x000082004e4e7625 */ /* 0x080fe200078e0057 */
[----:B------:R-:W-:Y:S01]  /*111b0*/  F2FP.PACK_AB R72, R81, R88 ;  /* 0x000000585148723e */ /* 0x000fe200000000ff */
[----:B------:R0:W-:Y:S01]  /*111c0*/  STG.E.128 [R84.64], R56 ;  /* 0x0000003854007986 */ /* 0x0001e2000c101d06 */
[----:B------:R-:W-:Y:S01]  /*111d0*/  F2FP.PACK_AB R75, R121, R118 ;  /* 0x00000076794b723e */ /* 0x000fe200000000ff */
[----:B------:R-:W-:Y:S01]  /*111e0*/  IMAD.WIDE.U32 R80, R80, R87, c[0x0][0x208] ;  /* 0x0000820050507625 */ /* 0x000fe200078e0057 */
[----:B------:R-:W-:Y:S01]  /*111f0*/  F2FP.PACK_AB R74, R119, R116 ;  /* 0x00000074774a723e */ /* 0x000fe200000000ff */
[----:B------:R0:W-:Y:S01]  /*11200*/  STG.E.128 [R82.64], R60 ;  /* 0x0000003c52007986 */ /* 0x0001e2000c101d06 */
[----:B------:R-:W-:Y:S01]  /*11210*/  F2FP.PACK_AB R73, R90, R89 ;  /* 0x000000595a49723e */ /* 0x000fe200000000ff */
[----:B------:R-:W-:Y:S02]  /*11220*/  IMAD.WIDE.U32 R76, R76, R87, c[0x0][0x208] ;  /* 0x000082004c4c7625 */ /* 0x000fe400078e0057 */
[----:B------:R0:W-:Y:S04]  /*11230*/  STG.E.128 [R80.64], R64 ;  /* 0x0000004050007986 */ /* 0x0001e8000c101d06 */
[----:B------:R0:W-:Y:S04]  /*11240*/  STG.E.128 [R78.64], R68 ;  /* 0x000000444e007986 */ /* 0x0001e8000c101d06 */
[----:B------:R0:W-:Y:S02]  /*11250*/  STG.E.128 [R76.64], R72 ;  /* 0x000000484c007986 */ /* 0x0001e4000c101d06 */
.L_x_23812:
[----:B-1----:R-:W-:Y:S05]  /*11260*/  BSYNC B1 ;  /* 0x0000000000017941 */ /* 0x002fea0003800000 */
.L_x_23811:
[----:B0-----:R-:W-:-:S04]  /*11270*/  IMAD.MOV.U32 R57, RZ, RZ, c[0x0][0x160] ;  /* 0x00005800ff397624 */ /* 0x001fc800078e00ff */
[----:B------:R-:W-:-:S05]  /*11280*/  IMAD R106, R57, 0x4, R106 ;  /* 0x00000004396a7824 */ /* 0x000fca00078e026a */
[----:B------:R-:W-:-:S13]  /*11290*/  ISETP.GE.AND P0, PT, R106, c[0x0][0x164], PT ;  /* 0x000059006a007a0c */ /* 0x000fda0003f06270 */
[----:B------:R-:W-:Y:S01]  /*112a0*/  @P0 CALL.REL.NOINC `(.L_x_23813) ;  /* 0x0000001000000944 */ /* 0x000fe20003c00000 */
[----:B------:R-:W-:Y:S05]  /*112b0*/  BRA `(.L_x_23814) ;  /* 0xfffef73000007947 */ /* 0x000fea000383ffff */
.L_x_23813:
[----:B------:R-:W-:Y:S05]  /*112c0*/  BSYNC B0 ;  /* 0x0000000000007941 */ /* 0x000fea0003800000 */
.L_x_23438:
[----:B------:R-:W-:Y:S05]  /*112d0*/  EXIT ;  /* 0x000000000000794d */ /* 0x000fea0003800000 */
.L_x_23809:
[----:B------:R-:W-:Y:S01]  /*112e0*/  MOV R120, 0x1 ;  /* 0x0000000100787802 */ /* 0x000fe20000000f00 */
[----:B------:R-:W-:Y:S01]  /*112f0*/  IMAD.MOV.U32 R118, RZ, RZ, 0x1f ;  /* 0x0000001fff767424 */ /* 0x000fe200078e00ff */
[----:B------:R-:W-:Y:S01]  /*11300*/  MOV R116, 0x11330 ;  /* 0x0001133000747802 */ /* 0x000fe20000000f00 */
[----:B------:R-:W-:Y:S02]  /*11310*/  IMAD.MOV.U32 R119, RZ, RZ, -0x1 ;  /* 0xffffffffff777424 */ /* 0x000fe400078e00ff */
[----:B------:R-:W-:Y:S05]  /*11320*/  CALL.REL.NOINC `($__internal_107_$__cuda_sm70_shflsync_bfly_p) ;  /* 0x0000089000007944 */ /* 0x000fea0003c00000 */
[----:B-1----:R-:W-:Y:S01]  /*11330*/  MOV R116, R120 ;  /* 0x0000007800747202 */ /* 0x002fe20000000f00 */
[----:B0-----:R-:W-:Y:S05]  /*11340*/  BRA `(.L_x_23815) ;  /* 0xffffeb2000007947 */ /* 0x001fea000383ffff */
.L_x_23810:
[----:B------:R-:W-:Y:S01]  /*11350*/  IMAD.MOV.U32 R120, RZ, RZ, 0x2 ;  /* 0x00000002ff787424 */ /* 0x000fe200078e00ff */
[----:B------:R-:W-:Y:S01]  /*11360*/  MOV R119, 0xffffffff ;  /* 0xffffffff00777802 */ /* 0x000fe20000000f00 */
[----:B------:R-:W-:Y:S01]  /*11370*/  IMAD.MOV.U32 R118, RZ, RZ, 0x1f ;  /* 0x0000001fff767424 */ /* 0x000fe200078e00ff */
[----:B------:R-:W-:Y:S02]  /*11380*/  MOV R116, 0x113a0 ;  /* 0x000113a000747802 */ /* 0x000fe40000000f00 */
[----:B------:R-:W-:Y:S05]  /*11390*/  CALL.REL.NOINC `($__internal_107_$__cuda_sm70_shflsync_bfly_p) ;  /* 0x0000082000007944 */ /* 0x000fea0003c00000 */
[----:B01----:R-:W-:Y:S01]  /*113a0*/  FADD.FTZ R121, R121, R120 ;  /* 0x0000007879797221 */ /* 0x003fe20000010000 */
[----:B------:R-:W-:Y:S01]  /*113b0*/  MOV R119, 0xffffffff ;  /* 0xffffffff00777802 */ /* 0x000fe20000000f00 */
[----:B------:R-:W-:Y:S01]  /*113c0*/  IMAD.MOV.U32 R120, RZ, RZ, 0x4 ;  /* 0x00000004ff787424 */ /* 0x000fe200078e00ff */
[----:B------:R-:W-:Y:S01]  /*113d0*/  MOV R116, 0x11400 ;  /* 0x0001140000747802 */ /* 0x000fe20000000f00 */
[----:B------:R-:W-:-:S02]  /*113e0*/  IMAD.MOV.U32 R118, RZ, RZ, 0x1f ;  /* 0x0000001fff767424 */ /* 0x000fc400078e00ff */
        /* <DEDUP_REMOVED lines=99> */
[----:B------:R-:W-:Y:S05]  /*11a20*/  CALL.REL.NOINC `($__internal_107_$__cuda_sm70_shflsync_bfly_p) ;  /* 0x0000019000007944 */ /* 0x000fea0003c00000 */
[----:B01----:R-:W-:Y:S01]  /*11a30*/  FADD.FTZ R121, R121, R120 ;  /* 0x0000007879797221 */ /* 0x003fe20000010000 */
[----:B------:R-:W-:Y:S01]  /*11a40*/  MOV R119, 0xffffffff ;  /* 0xffffffff00777802 */ /* 0x000fe20000000f00 */
[----:B------:R-:W-:Y:S01]  /*11a50*/  IMAD.MOV.U32 R120, RZ, RZ, 0x2 ;  /* 0x00000002ff787424 */ /* 0x000fe200078e00ff */
[----:B------:R-:W-:Y:S01]  /*11a60*/  MOV R116, 0x11a90 ;  /* 0x00011a9000747802 */ /* 0x000fe20000000f00 */
[----:B------:R-:W-:Y:S02]  /*11a70*/  IMAD.MOV.U32 R118, RZ, RZ, 0x1f ;  /* 0x0000001fff767424 */ /* 0x000fe400078e00ff */
        /* <DEDUP_REMOVED lines=19> */
[----:B01----:R-:W-:Y:S05]  /*11bb0*/  BRA `(.L_x_23816) ;  /* 0xffffe8f000007947 */ /* 0x003fea000383ffff */
        .weak           $__internal_107_$__cuda_sm70_shflsync_bfly_p
        .type           $__internal_107_$__cuda_sm70_shflsync_bfly_p,@function
        .size           $__internal_107_$__cuda_sm70_shflsync_bfly_p,(.L_x_36195 - $__internal_107_$__cuda_sm70_shflsync_bfly_p)
$__internal_107_$__cuda_sm70_shflsync_bfly_p:
[----:B------:R-:W-:Y:S01]  /*11bc0*/  IMAD.MOV.U32 R117, RZ, RZ, 0x0 ;  /* 0x00000000ff757424 */ /* 0x000fe200078e00ff */
[----:B------:R-:W-:Y:S04]  /*11bd0*/  WARPSYNC R119 ;  /* 0x0000007700007348 */ /* 0x000fe80003800000 */
[----:B------:R0:W1:Y:S01]  /*11be0*/  SHFL.BFLY PT, R120, R121, R120, R118 ;  /* 0x0c00007879787389 */ /* 0x00006200000e0076 */
[----:B------:R-:W-:Y:S05]  /*11bf0*/  RET.REL.NODEC R116 `(_ZN10layer_norm13ln_fwd_kernelINS_13Kernel_traitsI6__halfS2_fS2_fjLj1280ELj1ELj4ELj1ELj16ENS_18Kernel_traits_baseILj1280ES2_S2_fS2_fjLj128EEEEELb1ELb0ELb1ELb1EEEvNS_9FwdParamsE) ;  /* 0xfffee40074007950 */ /* 0x000fea0003c3ffff */
.L_x_23817:
        /* <DEDUP_REMOVED lines=16> */
.L_x_36195:


//--------------------- .text._ZN10layer_norm13ln_fwd_kernelINS_13Kernel_traitsI6__halfS2_fS2_fjLj1280ELj1ELj4ELj1ELj16ENS_18Kernel_traits_baseILj1280ES2_S2_fS2_fjLj128EEEEELb1ELb1ELb0ELb0EEEvNS_9FwdParamsE --------------------------
	.section	.text._ZN10layer_norm13ln_fwd_kernelINS_13Kernel_traitsI6__halfS2_fS2_fjLj1280ELj1ELj4ELj1ELj16ENS_18Kernel_traits_baseILj1280ES2_S2_fS2_fjLj128EEEEELb1ELb1ELb0ELb0EEEvNS_9FwdParamsE,"ax",@progbits
	.sectioninfo	@"SHI_REGISTERS=221"
	.align	128
        .global         _ZN10layer_norm13ln_fwd_kernelINS_13Kernel_traitsI6__halfS2_fS2_fjLj1280ELj1ELj4ELj1ELj16ENS_18Kernel_traits_baseILj1280ES2_S2_fS2_fjLj128EEEEELb1ELb1ELb0ELb0EEEvNS_9FwdParamsE
        .type           _ZN10layer_norm13ln_fwd_kernelINS_13Kernel_traitsI6__halfS2_fS2_fjLj1280ELj1ELj4ELj1ELj16ENS_18Kernel_traits_baseILj1280ES2_S2_fS2_fjLj128EEEEELb1ELb1ELb0ELb0EEEvNS_9FwdParamsE,@function
        .size           _ZN10layer_norm13ln_fwd_kernelINS_13Kernel_traitsI6__halfS2_fS2_fjLj1280ELj1ELj4ELj1ELj16ENS_18Kernel_traits_baseILj1280ES2_S2_fS2_fjLj128EEEEELb1ELb1ELb0ELb0EEEvNS_9FwdParamsE,(.L_x_36196 - _ZN10layer_norm13ln_fwd_kernelINS_13Kernel_traitsI6__halfS2_fS2_fjLj1280ELj1ELj4ELj1ELj16ENS_18Kernel_traits_baseILj1280ES2_S2_fS2_fjLj128EEEEELb1ELb1ELb0ELb0EEEvNS_9FwdParamsE)
        .other          _ZN10layer_norm13ln_fwd_kernelINS_13Kernel_traitsI6__halfS2_fS2_fjLj1280ELj1ELj4ELj1ELj16ENS_18Kernel_traits_baseILj1280ES2_S2_fS2_fjLj128EEEEELb1ELb1ELb0ELb0EEEvNS_9FwdParamsE,@"STO_CUDA_ENTRY STV_DEFAULT"
_ZN10layer_norm13ln_fwd_kernelINS_13Kernel_traitsI6__halfS2_fS2_fjLj1280ELj1ELj4ELj1ELj16ENS_18Kernel_traits_baseILj1280ES2_S2_fS2_fjLj128EEEEELb1ELb1ELb0ELb0EEEvNS_9FwdParamsE:
.text._ZN10layer_norm13ln_fwd_kernelINS_13Kernel_traitsI6__halfS2_fS2_fjLj1280ELj1ELj4ELj1ELj16ENS_18Kernel_traits_baseILj1280ES2_S2_fS2_fjLj128EEEEELb1ELb1ELb0ELb0EEEvNS_9FwdParamsE:
        /* <DEDUP_REMOVED lines=24> */
[----:B--2---:R-:W-:-:S04]  /*0180*/  @P0 IADD3 R152, P1, R2, c[0x0][0x240], RZ ;  /* 0x0000900002980a10 */ /* 0x004fc80007f3e0ff */
[----:B------:R-:W-:-:S04]  /*0190*/  @P0 IADD3.X R153, RZ, R3, RZ, P1, !PT ;  /* 0x00000003ff990210 */ /* 0x000fc80000ffe4ff */
[--C-:B------:R-:W-:Y:S02]  /*01a0*/  SHF.R.U32.HI R47, RZ, 0x2, R153.reuse ;  /* 0x00000002ff2f7819 */ /* 0x100fe40000011699 */
[----:B------:R-:W-:Y:S02]  /*01b0*/  SHF.R.U64 R46, R152, 0x2, R153 ;  /* 0x00000002982e7819 */ /* 0x000fe40000001299 */
[----:B---3--:R-:W-:Y:S02]  /*01c0*/  LOP3.LUT R6, R5, R47, R112, 0x96, !PT ;  /* 0x0000002f05067212 */ /* 0x008fe400078e9670 */
        /* <DEDUP_REMOVED lines=11> */
[----:B------:R-:W-:Y:S01]  /*0280*/  IADD3 R44, R112, -0x61c88647, RZ ;  /* 0x9e3779b9702c7810 */ /* 0x000fe20007ffe0ff */
[----:B------:R-:W-:Y:S01]  /*0290*/  IMAD.WIDE.U32 R8, R8, -0x326172a9, RZ ;  /* 0xcd9e8d5708087825 */ /* 0x000fe200078e00ff */
[----:B------:R-:W-:-:S02]  /*02a0*/  IADD3 R43, R112, 0x3c6ef372, RZ ;  /* 0x3c6ef372702b7810 */ /* 0x000fc40007ffe0ff */
[----:B------:R-:W-:Y:S02]  /*02b0*/  ISETP.GE.U32.AND P3, PT, R40, 0x80, PT ;  /* 0x000000802800780c */ /* 0x000fe40003f66070 */
[----:B------:R-:W-:Y:S02]  /*02c0*/  @P6 LOP3.LUT R49, R49, 0x8, RZ, 0xfc, !PT ;  /* 0x0000000831316812 */ /* 0x000fe400078efcff */
[----:B------:R-:W-:Y:S02]  /*02d0*/  LOP3.LUT R3, R3, R44, R4, 0x96, !PT ;  /* 0x0000002c03037212 */ /* 0x000fe400078e9604 */
[----:B------:R-:W-:Y:S02]  /*02e0*/  LOP3.LUT R49, R49, 0xffffff7f, RZ, 0xc0, !PT ;  /* 0xffffff7f31317812 */ /* 0x000fe400078ec0ff */
[----:B------:R-:W-:Y:S01]  /*02f0*/  LOP3.LUT R16, R9, R2, R43, 0x96, !PT ;  /* 0x0000000209107212 */ /* 0x000fe200078e962b */
[----:B------:R-:W-:Y:S01]  /*0300*/  IMAD.WIDE.U32 R2, R3, -0x2daee0ad, RZ ;  /* 0xd2511f5303027825 */ /* 0x000fe200078e00ff */
[----:B------:R-:W-:-:S02]  /*0310*/  @P5 LOP3.LUT R49, R49, 0x80, RZ, 0xfc, !PT ;  /* 0x0000008031315812 */ /* 0x000fc400078efcff */
[----:B------:R-:W-:Y:S01]  /*0320*/  IADD3 R42, R113, 0x76cf5d0a, RZ ;  /* 0x76cf5d0a712a7810 */ /* 0x000fe20007ffe0ff */
[----:B------:R-:W-:Y:S01]  /*0330*/  IMAD.WIDE.U32 R16, R16, -0x2daee0ad, RZ ;  /* 0xd2511f5310107825 */ /* 0x000fe200078e00ff */
[----:B------:R-:W-:Y:S02]  /*0340*/  LOP3.LUT R49, R49, 0xffffffbf, RZ, 0xc0, !PT ;  /* 0xffffffbf31317812 */ /* 0x000fe400078ec0ff */
[----:B------:R-:W-:Y:S02]  /*0350*/  IADD3 R41, R113, 0x32370b8f, RZ ;  /* 0x32370b8f71297810 */ /* 0x000fe40007ffe0ff */
[----:B------:R-:W-:Y:S02]  /*0360*/  @P4 LOP3.LUT R49, R49, 0x40, RZ, 0xfc, !PT ;  /* 0x0000004031314812 */ /* 0x000fe400078efcff */
[----:B------:R-:W-:Y:S02]  /*0370*/  ISETP.GE.U32.AND P2, PT, R40, 0xa0, PT ;  /* 0x000000a02800780c */ /* 0x000fe40003f46070 */
[----:B------:R-:W-:-:S02]  /*0380*/  LOP3.LUT R49, R49, 0xffffffdf, RZ, 0xc0, !PT ;  /* 0xffffffdf31317812 */ /* 0x000fc400078ec0ff */
[----:B------:R-:W-:Y:S02]  /*0390*/  LOP3.LUT R3, R3, R6, R42, 0x96, !PT ;  /* 0x0000000603037212 */ /* 0x000fe400078e962a */
[----:B------:R-:W-:Y:S02]  /*03a0*/  LOP3.LUT R18, R17, R2, R41, 0x96, !PT ;  /* 0x0000000211127212 */ /* 0x000fe400078e9629 */
[----:B------:R-:W-:Y:S01]  /*03b0*/  @P3 LOP3.LUT R49, R49, 0x20, RZ, 0xfc, !PT ;  /* 0x0000002031313812 */ /* 0x000fe200078efcff */
[----:B------:R-:W-:Y:S01]  /*03c0*/  IMAD.WIDE.U32 R2, R3, -0x326172a9, RZ ;  /* 0xcd9e8d5703027825 */ /* 0x000fe200078e00ff */
[C---:B------:R-:W-:Y:S02]  /*03d0*/  IADD3 R39, R112.reuse, -0x255992d5, RZ ;  /* 0xdaa66d2b70277810 */ /* 0x040fe40007ffe0ff */
[----:B------:R-:W-:Y:S01]  /*03e0*/  IADD3 R38, R112, 0x78dde6e4, RZ ;  /* 0x78dde6e470267810 */ /* 0x000fe20007ffe0ff */
[----:B------:R-:W-:Y:S01]  /*03f0*/  IMAD.WIDE.U32 R18, R18, -0x326172a9, RZ ;  /* 0xcd9e8d5712127825 */ /* 0x000fe200078e00ff */
[----:B------:R-:W-:-:S02]  /*0400*/  LOP3.LUT R49, R49, 0xffffffef, RZ, 0xc0, !PT ;  /* 0xffffffef31317812 */ /* 0x000fc400078ec0ff */
[----:B------:R-:W-:Y:S02]  /*0410*/  LOP3.LUT R0, R3, R8, R39, 0x96, !PT ;  /* 0x0000000803007212 */ /* 0x000fe400078e9627 */
        /* <DEDUP_REMOVED lines=17> */
.L_x_23819:
[----:B0-----:R-:W-:Y:S05]  /*0530*/  BSYNC B0 ;  /* 0x0000000000007941 */ /* 0x001fea0003800000 */
.L_x_23818:
        /* <DEDUP_REMOVED lines=16> */
.L_x_23821:
[----:B0-----:R-:W-:Y:S05]  /*0640*/  BSYNC B0 ;  /* 0x0000000000007941 */ /* 0x001fea0003800000 */
.L_x_23820:
        /* <DEDUP_REMOVED lines=16> */
.L_x_23823:
[----:B0-----:R-:W-:Y:S05]  /*0750*/  BSYNC B0 ;  /* 0x0000000000007941 */ /* 0x001fea0003800000 */
.L_x_23822:
        /* <DEDUP_REMOVED lines=16> */
.L_x_23825:
[----:B0-----:R-:W-:Y:S05]  /*0860*/  BSYNC B0 ;  /* 0x0000000000007941 */ /* 0x001fea0003800000 */
.L_x_23824:
        /* <DEDUP_REMOVED lines=15> */
.L_x_23827:
[----:B0-----:R-:W-:Y:S05]  /*0960*/  BSYNC B0 ;  /* 0x0000000000007941 */ /* 0x001fea0003800000 */
.L_x_23826:
        /* <DEDUP_REMOVED lines=12> */
[C---:B------:R-:W-:Y:S01]  /*0a30*/  IADD3 R163, R112.reuse, -0x4ab325aa, RZ ;  /* 0xb54cda5670a37810 */ /* 0x040fe20007ffe0ff */
[----:B------:R-:W-:Y:S01]  /*0a40*/  HADD2.F32 R167, -RZ, R64.H1_H1 ;  /* 0x30000040ffa77230 */ /* 0x000fe20000004100 */
[C---:B------:R-:W-:Y:S01]  /*0a50*/  IADD3 R164, R113.reuse, 0x646e171e, RZ ;  /* 0x646e171e71a47810 */ /* 0x040fe20007ffe0ff */
[--C-:B------:R-:W-:Y:S01]  /*0a60*/  HADD2.F32 R166, -RZ, R65.reuse.H0_H0 ;  /* 0x20000041ffa67230 */ /* 0x100fe20000004100 */
[----:B------:R-:W-:Y:S01]  /*0a70*/  IADD3 R174, R113, 0x1fd5c5a3, RZ ;  /* 0x1fd5c5a371ae7810 */ /* 0x000fe20007ffe0ff */
[----:B------:R-:W-:Y:S01]  /*0a80*/  HADD2.F32 R169, -RZ, R65.H1_H1 ;  /* 0x30000041ffa97230 */ /* 0x000fe20000004100 */
[----:B------:R-:W-:Y:S01]  /*0a90*/  IMAD.WIDE.U32 R64, R153, -0x326172a9, RZ ;  /* 0xcd9e8d5799407825 */ /* 0x000fe200078e00ff */
[--C-:B------:R-:W-:Y:S01]  /*0aa0*/  HADD2.F32 R142, -RZ, R72.reuse.H0_H0 ;  /* 0x20000048ff8e7230 */ /* 0x100fe20000004100 */
[C---:B------:R-:W-:Y:S01]  /*0ab0*/  IADD3 R172, R112.reuse, 0x5384540f, RZ ;  /* 0x5384540f70ac7810 */ /* 0x040fe20007ffe0ff */
[----:B------:R-:W-:Y:S01]  /*0ac0*/  HADD2.F32 R145, -RZ, R72.H1_H1 ;  /* 0x30000048ff917230 */ /* 0x000fe20000004100 */
[C---:B------:R-:W-:Y:S01]  /*0ad0*/  IADD3 R183, R112.reuse, -0xe443238, RZ ;  /* 0xf1bbcdc870b77810 */ /* 0x040fe20007ffe0ff */
[--C-:B------:R-:W-:Y:S01]  /*0ae0*/  HADD2.F32 R144, -RZ, R73.reuse.H0_H0 ;  /* 0x20000049ff907230 */ /* 0x100fe20000004100 */
[----:B------:R-:W-:Y:S01]  /*0af0*/  IADD3 R184, R113, -0x24c28bd8, RZ ;  /* 0xdb3d742871b87810 */ /* 0x000fe20007ffe0ff */
[----:B------:R-:W-:Y:S01]  /*0b00*/  HADD2.F32 R147, -RZ, R73.H1_H1 ;  /* 0x30000049ff937230 */ /* 0x000fe20000004100 */
[----:B------:R-:W-:Y:S01]  /*0b10*/  IMAD.WIDE.U32 R72, R97, -0x2daee0ad, RZ ;  /* 0xd2511f5361487825 */ /* 0x000fe200078e00ff */
[--C-:B------:R-:W-:Y:S01]  /*0b20*/  HADD2.F32 R104, -RZ, R54.reuse.H0_H0 ;  /* 0x20000036ff687230 */ /* 0x100fe20000004100 */
[----:B------:R-:W-:Y:S01]  /*0b30*/  IADD3 R192, R113, -0x695add53, RZ ;  /* 0x96a522ad71c07810 */ /* 0x000fe20007ffe0ff */
[----:B------:R-:W-:Y:S01]  /*0b40*/  HADD2.F32 R107, -RZ, R54.H1_H1 ;  /* 0x30000036ff6b7230 */ /* 0x000fe20000004100 */
[----:B------:R-:W-:Y:S01]  /*0b50*/  LOP3.LUT R54, R65, R96, R163, 0x96, !PT ;  /* 0x0000006041367212 */ /* 0x000fe200078e96a3 */
[--C-:B------:R-:W-:Y:S01]  /*0b60*/  HADD2.F32 R0, -RZ, R52.reuse.H0_H0 ;  /* 0x20000034ff007230 */ /* 0x100fe20000004100 */
[----:B------:R-:W-:Y:S01]  /*0b70*/  IADD3 R194, R112, -0x700cb87f, RZ ;  /* 0x8ff3478170c27810 */ /* 0x000fe20007ffe0ff */
[----:B------:R-:W-:Y:S01]  /*0b80*/  HADD2.F32 R51, -RZ, R52.H1_H1 ;  /* 0x30000034ff337230 */ /* 0x000fe20000004100 */
[----:B------:R-:W-:Y:S01]  /*0b90*/  LOP3.LUT R52, R73, R98, R164, 0x96, !PT ;  /* 0x0000006249347212 */ /* 0x000fe200078e96a4 */
[--C-:B------:R-:W-:Y:S01]  /*0ba0*/  HADD2.F32 R106, -RZ, R55.reuse.H0_H0 ;  /* 0x20000037ff6a7230 */ /* 0x100fe20000004100 */
[----:B------:R-:W-:Y:S01]  /*0bb0*/  LOP3.LUT R205, R152, 0x3, RZ, 0xc0, !PT ;  /* 0x0000000398cd7812 */ /* 0x000fe200078ec0ff */
[----:B------:R-:W-:Y:S01]  /*0bc0*/  HADD2.F32 R109, -RZ, R55.H1_H1 ;  /* 0x30000037ff6d7230 */ /* 0x000fe20000004100 */
[----:B------:R-:W-:Y:S01]  /*0bd0*/  IMAD.WIDE.U32 R54, R54, -0x2daee0ad, RZ ;  /* 0xd2511f5336367825 */ /* 0x000fe200078e00ff */
[--C-:B------:R-:W-:Y:S01]  /*0be0*/  HADD2.F32 R50, -RZ, R53.reuse.H0_H0 ;  /* 0x20000035ff327230 */ /* 0x100fe20000004100 */
[----:B------:R-:W-:Y:S01]  /*0bf0*/  ULDC.U8 UR6, c[0x0][0x1f0] ;  /* 0x00007c0000067ab9 */ /* 0x000fe20000000000 */
[----:B------:R-:W-:Y:S01]  /*0c00*/  HADD2.F32 R105, -RZ, R53.H1_H1 ;  /* 0x30000035ff697230 */ /* 0x000fe20000004100 */
[----:B------:R-:W-:Y:S01]  /*0c10*/  IMAD.WIDE.U32 R52, R52, -0x326172a9, RZ ;  /* 0xcd9e8d5734347825 */ /* 0x000fe200078e00ff */
[----:B------:R-:W-:Y:S01]  /*0c20*/  LOP3.LUT R72, R55, R72, R174, 0x96, !PT ;  /* 0x0000004837487212 */ /* 0x000fe200078e96ae */
[----:B------:R-:W-:-:S02]  /*0c30*/  HADD2.F32 R33, -RZ, R12.H0_H0 ;  /* 0x2000000cff217230 */ /* 0x000fc40000004100 */
[----:B------:R-:W-:Y:S01]  /*0c40*/  HADD2.F32 R32, -RZ, R12.H1_H1 ;  /* 0x3000000cff207230 */ /* 0x000fe20000004100 */
[----:B------:R-:W-:Y:S01]  /*0c50*/  LOP3.LUT R64, R53, R64, R172, 0x96, !PT ;  /* 0x0000004035407212 */ /* 0x000fe200078e96ac */
[----:B------:R-:W-:Y:S01]  /*0c60*/  IMAD.HI.U32 R55, R72, -0x326172a9, RZ ;  /* 0xcd9e8d5748377827 */ /* 0x000fe200078e00ff */
[--C-:B------:R-:W-:Y:S02]  /*0c70*/  HADD2.F32 R31, -RZ, R13.reuse.H0_H0 ;  /* 0x2000000dff1f7230 */ /* 0x100fe40000004100 */
[----:B------:R-:W-:Y:S01]  /*0c80*/  HADD2.F32 R30, -RZ, R13.H1_H1 ;  /* 0x3000000dff1e7230 */ /* 0x000fe20000004100 */
[C---:B------:R-:W-:Y:S01]  /*0c90*/  IMAD.HI.U32 R53, R64.reuse, -0x2daee0ad, RZ ;  /* 0xd2511f5340357827 */ /* 0x040fe200078e00ff */
[----:B------:R-:W-:Y:S01]  /*0ca0*/  LOP3.LUT R55, R55, R52, R183, 0x96, !PT ;  /* 0x0000003437377212 */ /* 0x000fe200078e96b7 */
[--C-:B------:R-:W-:Y:S02]  /*0cb0*/  HADD2.F32 R29, -RZ, R14.reuse.H0_H0 ;  /* 0x2000000eff1d7230 */ /* 0x100fe40000004100 */
[----:B------:R-:W-:Y:S01]  /*0cc0*/  IMAD R201, R64, -0x2daee0ad, RZ ;  /* 0xd2511f5340c97824 */ /* 0x000fe200078e02ff */
[----:B------:R-:W-:Y:S01]  /*0cd0*/  LOP3.LUT R53, R53, R54, R184, 0x96, !PT ;  /* 0x0000003635357212 */ /* 0x000fe200078e96b8 */
[----:B------:R-:W-:Y:S01]  /*0ce0*/  IMAD.WIDE.U32 R206, R55, -0x2daee0ad, RZ ;  /* 0xd2511f5337ce7825 */ /* 0x000fe200078e00ff */
[----:B------:R-:W-:-:S02]  /*0cf0*/  HADD2.F32 R28, -RZ, R14.H1_H1 ;  /* 0x3000000eff1c7230 */ /* 0x000fc40000004100 */
[--C-:B------:R-:W-:Y:S01]  /*0d00*/  HADD2.F32 R27, -RZ, R15.reuse.H0_H0 ;  /* 0x2000000fff1b7230 */ /* 0x100fe20000004100 */
[----:B------:R-:W-:Y:S01]  /*0d10*/  IMAD R52, R72, -0x326172a9, RZ ;  /* 0xcd9e8d5748347824 */ /* 0x000fe200078e02ff */
[----:B------:R-:W-:Y:S01]  /*0d20*/  HADD2.F32 R26, -RZ, R15.H1_H1 ;  /* 0x3000000fff1a7230 */ /* 0x000fe20000004100 */
[----:B------:R-:W-:Y:S01]  /*0d30*/  IMAD.HI.U32 R203, R53, -0x326172a9, RZ ;  /* 0xcd9e8d5735cb7827 */ /* 0x000fe200078e00ff */
[--C-:B------:R-:W-:Y:S01]  /*0d40*/  HADD2.F32 R21, -RZ, R10.reuse.H0_H0 ;  /* 0x2000000aff157230 */ /* 0x100fe20000004100 */
[----:B------:R-:W-:Y:S01]  /*0d50*/  LOP3.LUT R201, R207, R201, R192, 0x96, !PT ;  /* 0x000000c9cfc97212 */ /* 0x000fe200078e96c0 */
[----:B------:R-:W-:Y:S01]  /*0d60*/  HADD2.F32 R20, -RZ, R10.H1_H1 ;  /* 0x3000000aff147230 */ /* 0x000fe20000004100 */
[----:B------:R-:W-:Y:S01]  /*0d70*/  MOV R207, RZ ;  /* 0x000000ff00cf7202 */ /* 0x000fe20000000f00 */
[--C-:B------:R-:W-:Y:S01]  /*0d80*/  HADD2.F32 R19, -RZ, R11.reuse.H0_H0 ;  /* 0x2000000bff137230 */ /* 0x100fe20000004100 */
[----:B------:R-:W-:Y:S01]  /*0d90*/  LOP3.LUT R203, R203, R52, R194, 0x96, !PT ;  /* 0x00000034cbcb7212 */ /* 0x000fe200078e96c2 */
[----:B------:R-:W-:Y:S01]  /*0da0*/  HADD2.F32 R18, -RZ, R11.H1_H1 ;  /* 0x3000000bff127230 */ /* 0x000fe20000004100 */
[----:B------:R-:W-:Y:S01]  /*0db0*/  IMAD R208, R53, -0x326172a9, RZ ;  /* 0xcd9e8d5735d07824 */ /* 0x000fe200078e02ff */
        /* <DEDUP_REMOVED lines=92> */
.L_x_24131:
        /* <DEDUP_REMOVED lines=38> */
.L_x_23831:
[----:B0-----:R-:W-:Y:S02]  /*15e0*/  MOV R152, R208 ;  /* 0x000000d000987202 */ /* 0x001fe40000000f00 */
.L_x_23832:
[----:B------:R-:W-:Y:S05]  /*15f0*/  BSYNC B1 ;  /* 0x0000000000017941 */ /* 0x000fea0003800000 */
.L_x_23830:
        /* <DEDUP_REMOVED lines=16> */
.L_x_23836:
[----:B------:R-:W-:Y:S05]  /*1700*/  BSYNC B2 ;  /* 0x0000000000027941 */ /* 0x000fea0003800000 */
.L_x_23835:
        /* <DEDUP_REMOVED lines=44> */
.L_x_23834:
[----:B------:R-:W-:Y:S05]  /*19d0*/  BSYNC B1 ;  /* 0x0000000000017941 */ /* 0x000fea0003800000 */
.L_x_23833:
[----:B------:R-:W0:Y:S01]  /*19e0*/  I2F.U32 R61, R152 ;  /* 0x00000098003d7306 */ /* 0x000e220000201000 */
[----:B------:R-:W-:Y:S01]  /*19f0*/  IMAD.MOV.U32 R212, RZ, RZ, 0x2f800000 ;  /* 0x2f800000ffd47424 */ /* 0x000fe200078e00ff */
[----:B-----5:R-:W-:Y:S01]  /*1a00*/  HADD2.F32 R60, -RZ, R64.H0_H0 ;  /* 0x20000040ff3c7230 */ /* 0x020fe20000004100 */
[----:B------:R-:W-:Y:S01]  /*1a10*/  LOP3.LUT R49, R49, 0xfffffffb, RZ, 0xc0, !PT ;  /* 0xfffffffb31317812 */ /* 0x000fe200078ec0ff */
[----:B------:R-:W-:Y:S01]  /*1a20*/  BSSY B1, `(.L_x_23837) ;  /* 0x0000017000017945 */ /* 0x000fe20003800000 */
[----:B------:R-:W-:-:S02]  /*1a30*/  ISETP.NE.U32.AND P0, PT, RZ, c[0x0][0x180], PT ;  /* 0x00006000ff007a0c */ /* 0x000fc40003f05070 */
[----:B------:R-:W-:Y:S01]  /*1a40*/  FMUL.FTZ R60, R60, R211 ;  /* 0x000000d33c3c7220 */ /* 0x000fe20000410000 */
[----:B------:R-:W-:Y:S02]  /*1a50*/  IADD3 R100, R62, 0x1, RZ ;  /* 0x000000013e647810 */ /* 0x000fe40007ffe0ff */
        /* <DEDUP_REMOVED lines=18> */
.L_x_23838:
[----:B------:R-:W-:Y:S02]  /*1b80*/  IMAD.MOV.U32 R154, RZ, RZ, R208 ;  /* 0x000000ffff9a7224 */ /* 0x000fe400078e00d0 */
.L_x_23839:
[----:B------:R-:W-:Y:S05]  /*1b90*/  BSYNC B1 ;  /* 0x0000000000017941 */ /* 0x000fea0003800000 */
.L_x_23837:
        /* <DEDUP_REMOVED lines=16> */
.L_x_23843:
[----:B------:R-:W-:Y:S05]  /*1ca0*/  BSYNC B2 ;  /* 0x0000000000027941 */ /* 0x000fea0003800000 */
.L_x_23842:
        /* <DEDUP_REMOVED lines=44> */
.L_x_23841:
[----:B------:R-:W-:Y:S05]  /*1f70*/  BSYNC B1 ;  /* 0x0000000000017941 */ /* 0x000fea0003800000 */
.L_x_23840:
        /* <DEDUP_REMOVED lines=23> */
.L_x_23845:
[----:B------:R-:W-:Y:S02]  /*20f0*/  IMAD.MOV.U32 R64, RZ, RZ, R208 ;  /* 0x000000ffff407224 */ /* 0x000fe400078e00d0 */
.L_x_23846:
[----:B------:R-:W-:Y:S05]  /*2100*/  BSYNC B1 ;  /* 0x0000000000017941 */ /* 0x000fea0003800000 */
.L_x_23844:
        /* <DEDUP_REMOVED lines=16> */
.L_x_23850:
[----:B------:R-:W-:Y:S05]  /*2210*/  BSYNC B2 ;  /* 0x0000000000027941 */ /* 0x000fea0003800000 */
.L_x_23849:
        /* <DEDUP_REMOVED lines=44> */
.L_x_23848:
[----:B------:R-:W-:Y:S05]  /*24e0*/  BSYNC B1 ;  /* 0x0000000000017941 */ /* 0x000fea0003800000 */
.L_x_23847:
        /* <DEDUP_REMOVED lines=21> */
.L_x_23852:
[----:B------:R-:W-:Y:S02]  /*2640*/  IMAD.MOV.U32 R64, RZ, RZ, R208 ;  /* 0x000000ffff407224 */ /* 0x000fe400078e00d0 */
.L_x_23853:
[----:B------:R-:W-:Y:S05]  /*2650*/  BSYNC B1 ;  /* 0x0000000000017941 */ /* 0x000fea0003800000 */
.L_x_23851:
        /* <DEDUP_REMOVED lines=16> */
.L_x_23857:
[----:B------:R-:W-:Y:S05]  /*2760*/  BSYNC B2 ;  /* 0x0000000000027941 */ /* 0x000fea0003800000 */
.L_x_23856:
        /* <DEDUP_REMOVED lines=44> */
.L_x_23855:
[----:B------:R-:W-:Y:S05]  /*2a30*/  BSYNC B1 ;  /* 0x0000000000017941 */ /* 0x000fea0003800000 */
.L_x_23854:
        /* <DEDUP_REMOVED lines=21> */
.L_x_23859:
[----:B------:R-:W-:Y:S02]  /*2b90*/  IMAD.MOV.U32 R154, RZ, RZ, R208 ;  /* 0x000000ffff9a7224 */ /* 0x000fe400078e00d0 */
.L_x_23860:
[----:B------:R-:W-:Y:S05]  /*2ba0*/  BSYNC B1 ;  /* 0x0000000000017941 */ /* 0x000fea0003800000 */
.L_x_23858:
        /* <DEDUP_REMOVED lines=16> */
.L_x_23864:
[----:B------:R-:W-:Y:S05]  /*2cb0*/  BSYNC B2 ;  /* 0x0000000000027941 */ /* 0x000fea0003800000 */
.L_x_23863:
        /* <DEDUP_REMOVED lines=44> */
.L_x_23862:
[----:B------:R-:W-:Y:S05]  /*2f80*/  BSYNC B1 ;  /* 0x0000000000017941 */ /* 0x000fea0003800000 */
.L_x_23861:
        /* <DEDUP_REMOVED lines=21> */
.L_x_23866:
[----:B------:R-:W-:Y:S02]  /*30e0*/  IMAD.MOV.U32 R205, RZ, RZ, R208 ;  /* 0x000000ffffcd7224 */ /* 0x000fe400078e00d0 */
.L_x_23867:
[----:B------:R-:W-:Y:S05]  /*30f0*/  BSYNC B1 ;  /* 0x0000000000017941 */ /* 0x000fea0003800000 */
.L_x_23865:
        /* <DEDUP_REMOVED lines=16> */
.L_x_23871:
[----:B------:R-:W-:Y:S05]  /*3200*/  BSYNC B2 ;  /* 0x0000000000027941 */ /* 0x000fea0003800000 */
.L_x_23870:
        /* <DEDUP_REMOVED lines=44> */
.L_x_23869:
[----:B------:R-:W-:Y:S05]  /*34d0*/  BSYNC B1 ;  /* 0x0000000000017941 */ /* 0x000fea0003800000 */
.L_x_23868:
        /* <DEDUP_REMOVED lines=21> */
.L_x_23873:
[----:B------:R-:W-:Y:S02]  /*3630*/  IMAD.MOV.U32 R213, RZ, RZ, R208 ;  /* 0x000000ffffd57224 */ /* 0x000fe400078e00d0 */
.L_x_23874:
[----:B------:R-:W-:Y:S05]  /*3640*/  BSYNC B1 ;  /* 0x0000000000017941 */ /* 0x000fea0003800000 */
.L_x_23872:
        /* <DEDUP_REMOVED lines=16> */
.L_x_23878:
[----:B------:R-:W-:Y:S05]  /*3750*/  BSYNC B2 ;  /* 0x0000000000027941 */ /* 0x000fea0003800000 */
.L_x_23877:
        /* <DEDUP_REMOVED lines=44> */
.L_x_23876:
[----:B------:R-:W-:Y:S05]  /*3a20*/  BSYNC B1 ;  /* 0x0000000000017941 */ /* 0x000fea0003800000 */
.L_x_23875:
        /* <DEDUP_REMOVED lines=21> */
.L_x_23880:
[----:B------:R-:W-:Y:S02]  /*3b80*/  IMAD.MOV.U32 R213, RZ, RZ, R208 ;  /* 0x000000ffffd57224 */ /* 0x000fe400078e00d0 */
.L_x_23881:
[----:B------:R-:W-:Y:S05]  /*3b90*/  BSYNC B1 ;  /* 0x0000000000017941 */ /* 0x000fea0003800000 */
.L_x_23879:
        /* <DEDUP_REMOVED lines=18> */
.L_x_23885:
[----:B------:R-:W-:Y:S05]  /*3cc0*/  BSYNC B2 ;  /* 0x0000000000027941 */ /* 0x000fea0003800000 */
.L_x_23884:
        /* <DEDUP_REMOVED lines=44> */
.L_x_23883:
[----:B------:R-:W-:Y:S05]  /*3f90*/  BSYNC B1 ;  /* 0x0000000000017941 */ /* 0x000fea0003800000 */
.L_x_23882:
[----:B------:R-:W0:Y:S01]  /*3fa0*/  I2F.U32 R103, R213 ;  /* 0x000000d500677306 */ /* 0x000e220000201000 */
[----:B------:R-:W-:Y:S01]  /*3fb0*/  HADD2.F32 R102, -RZ, R67.H1_H1 ;  /* 0x30000043ff667230 */ /* 0x000fe20000004100 */
[----:B------:R-:W-:Y:S02]  /*3fc0*/  SEL R154, RZ, 0x1, P1 ;  /* 0x00000001ff9a7807 */ /* 0x000fe40000800000 */
[----:B------:R-:W-:Y:S02]  /*3fd0*/  LEA R100, P1, R209, c[0x0][0x188], 0x5 ;  /* 0x00006200d1647a11 */ /* 0x000fe400078228ff */
        /* <DEDUP_REMOVED lines=31> */
.L_x_23829:
[----:B------:R-:W-:Y:S05]  /*41d0*/  BSYNC B0 ;  /* 0x0000000000007941 */ /* 0x000fea0003800000 */
.L_x_23828:
        /* <DEDUP_REMOVED lines=24> */
.L_x_23889:
[----:B01----:R-:W-:Y:S02]  /*4360*/  IMAD.MOV.U32 R152, RZ, RZ, R208 ;  /* 0x000000ffff987224 */ /* 0x003fe400078e00d0 */
.L_x_23890:
[----:B------:R-:W-:Y:S05]  /*4370*/  BSYNC B1 ;  /* 0x0000000000017941 */ /* 0x000fea0003800000 */
.L_x_23888:
        /* <DEDUP_REMOVED lines=16> */
.L_x_23894:
[----:B------:R-:W-:Y:S05]  /*4480*/  BSYNC B2 ;  /* 0x0000000000027941 */ /* 0x000fea0003800000 */
.L_x_23893:
        /* <DEDUP_REMOVED lines=44> */
.L_x_23892:
[----:B------:R-:W-:Y:S05]  /*4750*/  BSYNC B1 ;  /* 0x0000000000017941 */ /* 0x000fea0003800000 */
.L_x_23891:
[----:B------:R-:W0:Y:S01]  /*4760*/  I2F.U32 R68, R152 ;  /* 0x0000009800447306 */ /* 0x000e220000201000 */
[----:B------:R-:W-:Y:S01]  /*4770*/  IMAD.MOV.U32 R213, RZ, RZ, 0x2f800000 ;  /* 0x2f800000ffd57424 */ /* 0x000fe200078e00ff */
[----:B-----5:R-:W-:Y:S01]  /*4780*/  HADD2.F32 R100, -RZ, R72.H0_H0 ;  /* 0x20000048ff647230 */ /* 0x020fe20000004100 */
[----:B------:R-:W-:Y:S01]  /*4790*/  LOP3.LUT R49, R49, 0xfffffffb, RZ, 0xc0, !PT ;  /* 0xfffffffb31317812 */ /* 0x000fe200078ec0ff */
[----:B------:R-:W-:Y:S01]  /*47a0*/  BSSY B1, `(.L_x_23895) ;  /* 0x0000017000017945 */ /* 0x000fe20003800000 */
[----:B------:R-:W-:Y:S02]  /*47b0*/  ISETP.NE.U32.AND P0, PT, RZ, c[0x0][0x180], PT ;  /* 0x00006000ff007a0c */ /* 0x000fe40003f05070 */
[----:B------:R-:W-:-:S02]  /*47c0*/  FMUL.FTZ R100, R100, R211 ;  /* 0x000000d364647220 */ /* 0x000fc40000410000 */
[----:B------:R-:W-:Y:S02]  /*47d0*/  ISETP.NE.AND.EX P0, PT, RZ, c[0x0][0x184], PT, P0 ;  /* 0x00006100ff007a0c */ /* 0x000fe40003f05300 */
        /* <DEDUP_REMOVED lines=18> */
.L_x_23896:
[----:B------:R-:W-:Y:S02]  /*4900*/  IMAD.MOV.U32 R154, RZ, RZ, R208 ;  /* 0x000000ffff9a7224 */ /* 0x000fe400078e00d0 */
.L_x_23897:
[----:B------:R-:W-:Y:S05]  /*4910*/  BSYNC B1 ;  /* 0x0000000000017941 */ /* 0x000fea0003800000 */
.L_x_23895:
        /* <DEDUP_REMOVED lines=16> */
.L_x_23901:
[----:B------:R-:W-:Y:S05]  /*4a20*/  BSYNC B2 ;  /* 0x0000000000027941 */ /* 0x000fea0003800000 */
.L_x_23900:
        /* <DEDUP_REMOVED lines=44> */
.L_x_23899:
[----:B------:R-:W-:Y:S05]  /*4cf0*/  BSYNC B1 ;  /* 0x0000000000017941 */ /* 0x000fea0003800000 */
.L_x_23898:
        /* <DEDUP_REMOVED lines=23> */
.L_x_23903:
[----:B------:R-:W-:Y:S02]  /*4e70*/  IMAD.MOV.U32 R72, RZ, RZ, R208 ;  /* 0x000000ffff487224 */ /* 0x000fe400078e00d0 */
.L_x_23904:
[----:B------:R-:W-:Y:S05]  /*4e80*/  BSYNC B1 ;  /* 0x0000000000017941 */ /* 0x000fea0003800000 */
.L_x_23902:
        /* <DEDUP_REMOVED lines=16> */
.L_x_23908:
[----:B------:R-:W-:Y:S05]  /*4f90*/  BSYNC B2 ;  /* 0x0000000000027941 */ /* 0x000fea0003800000 */
.L_x_23907:
        /* <DEDUP_REMOVED lines=44> */
.L_x_23906:
[----:B------:R-:W-:Y:S05]  /*5260*/  BSYNC B1 ;  /* 0x0000000000017941 */ /* 0x000fea0003800000 */
.L_x_23905:
        /* <DEDUP_REMOVED lines=21> */
.L_x_23910:
[----:B------:R-:W-:Y:S02]  /*53c0*/  IMAD.MOV.U32 R72, RZ, RZ, R208 ;  /* 0x000000ffff487224 */ /* 0x000fe400078e00d0 */
.L_x_23911:
[----:B------:R-:W-:Y:S05]  /*53d0*/  BSYNC B1 ;  /* 0x0000000000017941 */ /* 0x000fea0003800000 */
.L_x_23909:
        /* <DEDUP_REMOVED lines=16> */
.L_x_23915:
[----:B------:R-:W-:Y:S05]  /*54e0*/  BSYNC B2 ;  /* 0x0000000000027941 */ /* 0x000fea0003800000 */
.L_x_23914:
        /* <DEDUP_REMOVED lines=44> */
.L_x_23913:
[----:B------:R-:W-:Y:S05]  /*57b0*/  BSYNC B1 ;  /* 0x0000000000017941 */ /* 0x000fea0003800000 */
.L_x_23912:
        /* <DEDUP_REMOVED lines=21> */
.L_x_23917:
[----:B------:R-:W-:Y:S02]  /*5910*/  IMAD.MOV.U32 R154, RZ, RZ, R208 ;  /* 0x000000ffff9a7224 */ /* 0x000fe400078e00d0 */
.L_x_23918:
[----:B------:R-:W-:Y:S05]  /*5920*/  BSYNC B1 ;  /* 0x0000000000017941 */ /* 0x000fea0003800000 */
.L_x_23916:
        /* <DEDUP_REMOVED lines=16> */
.L_x_23922:
[----:B------:R-:W-:Y:S05]  /*5a30*/  BSYNC B2 ;  /* 0x0000000000027941 */ /* 0x000fea0003800000 */
.L_x_23921:
        /* <DEDUP_REMOVED lines=44> */
.L_x_23920:
[----:B------:R-:W-:Y:S05]  /*5d00*/  BSYNC B1 ;  /* 0x0000000000017941 */ /* 0x000fea0003800000 */
.L_x_23919:
        /* <DEDUP_REMOVED lines=21> */
.L_x_23924:
[----:B------:R-:W-:Y:S02]  /*5e60*/  IMAD.MOV.U32 R205, RZ, RZ, R208 ;  /* 0x000000ffffcd7224 */ /* 0x000fe400078e00d0 */
.L_x_23925:
[----:B------:R-:W-:Y:S05]  /*5e70*/  BSYNC B1 ;  /* 0x0000000000017941 */ /* 0x000fea0003800000 */
.L_x_23923:
        /* <DEDUP_REMOVED lines=16> */
.L_x_23929:
[----:B------:R-:W-:Y:S05]  /*5f80*/  BSYNC B2 ;  /* 0x0000000000027941 */ /* 0x000fea0003800000 */
.L_x_23928:
        /* <DEDUP_REMOVED lines=44> */
.L_x_23927:
[----:B------:R-:W-:Y:S05]  /*6250*/  BSYNC B1 ;  /* 0x0000000000017941 */ /* 0x000fea0003800000 */
.L_x_23926:
        /* <DEDUP_REMOVED lines=21> */
.L_x_23931:
[----:B------:R-:W-:Y:S02]  /*63b0*/  IMAD.MOV.U32 R214, RZ, RZ, R208 ;  /* 0x000000ffffd67224 */ /* 0x000fe400078e00d0 */
.L_x_23932:
[----:B------:R-:W-:Y:S05]  /*63c0*/  BSYNC B1 ;  /* 0x0000000000017941 */ /* 0x000fea0003800000 */
.L_x_23930:
        /* <DEDUP_REMOVED lines=16> */
.L_x_23936:
[----:B------:R-:W-:Y:S05]  /*64d0*/  BSYNC B2 ;  /* 0x0000000000027941 */ /* 0x000fea0003800000 */
.L_x_23935:
        /* <DEDUP_REMOVED lines=44> */
.L_x_23934:
[----:B------:R-:W-:Y:S05]  /*67a0*/  BSYNC B1 ;  /* 0x0000000000017941 */ /* 0x000fea0003800000 */
.L_x_23933:
        /* <DEDUP_REMOVED lines=21> */
.L_x_23938:
[----:B------:R-:W-:Y:S02]  /*6900*/  IMAD.MOV.U32 R214, RZ, RZ, R208 ;  /* 0x000000ffffd67224 */ /* 0x000fe400078e00d0 */
.L_x_23939:
[----:B------:R-:W-:Y:S05]  /*6910*/  BSYNC B1 ;  /* 0x0000000000017941 */ /* 0x000fea0003800000 */
.L_x_23937:
        /* <DEDUP_REMOVED lines=18> */
.L_x_23943:
[----:B------:R-:W-:Y:S05]  /*6a40*/  BSYNC B2 ;  /* 0x0000000000027941 */ /* 0x000fea0003800000 */
.L_x_23942:
        /* <DEDUP_REMOVED lines=44> */
.L_x_23941:
[----:B------:R-:W-:Y:S05]  /*6d10*/  BSYNC B1 ;  /* 0x0000000000017941 */ /* 0x000fea0003800000 */
.L_x_23940:
        /* <DEDUP_REMOVED lines=35> */
.L_x_23887:
[----:B------:R-:W-:Y:S05]  /*6f50*/  BSYNC B0 ;  /* 0x0000000000007941 */ /* 0x000fea0003800000 */
.L_x_23886:
        /* <DEDUP_REMOVED lines=24> */
.L_x_23947:
[----:B01----:R-:W-:Y:S02]  /*70e0*/  MOV R152, R208 ;  /* 0x000000d000987202 */ /* 0x003fe40000000f00 */
.L_x_23948:
[----:B------:R-:W-:Y:S05]  /*70f0*/  BSYNC B1 ;  /* 0x0000000000017941 */ /* 0x000fea0003800000 */
.L_x_23946:
        /* <DEDUP_REMOVED lines=16> */
.L_x_23952:
[----:B------:R-:W-:Y:S05]  /*7200*/  BSYNC B2 ;  /* 0x0000000000027941 */ /* 0x000fea0003800000 */
.L_x_23951:
        /* <DEDUP_REMOVED lines=44> */
.L_x_23950:
[----:B------:R-:W-:Y:S05]  /*74d0*/  BSYNC B1 ;  /* 0x0000000000017941 */ /* 0x000fea0003800000 */
.L_x_23949:
[----:B------:R-:W0:Y:S01]  /*74e0*/  I2F.U32 R76, R152 ;  /* 0x00000098004c7306 */ /* 0x000e220000201000 */
[----:B------:R-:W-:Y:S01]  /*74f0*/  IMAD.MOV.U32 R213, RZ, RZ, 0x2f800000 ;  /* 0x2f800000ffd57424 */ /* 0x000fe200078e00ff */
[----:B-----5:R-:W-:Y:S01]  /*7500*/  HADD2.F32 R100, -RZ, R80.H0_H0 ;  /* 0x20000050ff647230 */ /* 0x020fe20000004100 */
[----:B------:R-:W-:Y:S01]  /*7510*/  LOP3.LUT R49, R49, 0xfffffffb, RZ, 0xc0, !PT ;  /* 0xfffffffb31317812 */ /* 0x000fe200078ec0ff */
[----:B------:R-:W-:Y:S01]  /*7520*/  BSSY B1, `(.L_x_23953) ;  /* 0x0000017000017945 */ /* 0x000fe20003800000 */
[----:B------:R-:W-:-:S02]  /*7530*/  ISETP.NE.U32.AND P0, PT, RZ, c[0x0][0x180], PT ;  /* 0x00006000ff007a0c */ /* 0x000fc40003f05070 */
[----:B------:R-:W-:Y:S02]  /*7540*/  FMUL.FTZ R100, R100, R211 ;  /* 0x000000d364647220 */ /* 0x000fe40000410000 */
        /* <DEDUP_REMOVED lines=19> */
.L_x_23954:
[----:B------:R-:W-:Y:S02]  /*7680*/  IMAD.MOV.U32 R154, RZ, RZ, R208 ;  /* 0x000000ffff9a7224 */ /* 0x000fe400078e00d0 */
.L_x_23955:
[----:B------:R-:W-:Y:S05]  /*7690*/  BSYNC B1 ;  /* 0x0000000000017941 */ /* 0x000fea0003800000 */
.L_x_23953:
        /* <DEDUP_REMOVED lines=16> */
.L_x_23959:
[----:B------:R-:W-:Y:S05]  /*77a0*/  BSYNC B2 ;  /* 0x0000000000027941 */ /* 0x000fea0003800000 */
.L_x_23958:
        /* <DEDUP_REMOVED lines=44> */
.L_x_23957:
[----:B------:R-:W-:Y:S05]  /*7a70*/  BSYNC B1 ;  /* 0x0000000000017941 */ /* 0x000fea0003800000 */
.L_x_23956:
        /* <DEDUP_REMOVED lines=23> */
.L_x_23961:
[----:B------:R-:W-:Y:S02]  /*7bf0*/  IMAD.MOV.U32 R80, RZ, RZ, R208 ;  /* 0x000000ffff507224 */ /* 0x000fe400078e00d0 */
.L_x_23962:
[----:B------:R-:W-:Y:S05]  /*7c00*/  BSYNC B1 ;  /* 0x0000000000017941 */ /* 0x000fea0003800000 */
.L_x_23960:
        /* <DEDUP_REMOVED lines=16> */
.L_x_23966:
[----:B------:R-:W-:Y:S05]  /*7d10*/  BSYNC B2 ;  /* 0x0000000000027941 */ /* 0x000fea0003800000 */
.L_x_23965:
        /* <DEDUP_REMOVED lines=44> */
.L_x_23964:
[----:B------:R-:W-:Y:S05]  /*7fe0*/  BSYNC B1 ;  /* 0x0000000000017941 */ /* 0x000fea0003800000 */
.L_x_23963:
        /* <DEDUP_REMOVED lines=21> */
.L_x_23968:
[----:B------:R-:W-:Y:S02]  /*8140*/  IMAD.MOV.U32 R80, RZ, RZ, R208 ;  /* 0x000000ffff507224 */ /* 0x000fe400078e00d0 */
.L_x_23969:
[----:B------:R-:W-:Y:S05]  /*8150*/  BSYNC B1 ;  /* 0x0000000000017941 */ /* 0x000fea0003800000 */
.L_x_23967:
        /* <DEDUP_REMOVED lines=16> */
.L_x_23973:
[----:B------:R-:W-:Y:S05]  /*8260*/  BSYNC B2 ;  /* 0x0000000000027941 */ /* 0x000fea0003800000 */
.L_x_23972:
        /* <DEDUP_REMOVED lines=44> */
.L_x_23971:
[----:B------:R-:W-:Y:S05]  /*8530*/  BSYNC B1 ;  /* 0x0000000000017941 */ /* 0x000fea0003800000 */
.L_x_23970:
        /* <DEDUP_REMOVED lines=21> */
.L_x_23975:
[----:B------:R-:W-:Y:S02]  /*8690*/  IMAD.MOV.U32 R154, RZ, RZ, R208 ;  /* 0x000000ffff9a7224 */ /* 0x000fe400078e00d0 */
.L_x_23976:
[----:B------:R-:W-:Y:S05]  /*86a0*/  BSYNC B1 ;  /* 0x0000000000017941 */ /* 0x000fea0003800000 */
.L_x_23974:
        /* <DEDUP_REMOVED lines=16> */
.L_x_23980:
[----:B------:R-:W-:Y:S05]  /*87b0*/  BSYNC B2 ;  /* 0x0000000000027941 */ /* 0x000fea0003800000 */
.L_x_23979:
        /* <DEDUP_REMOVED lines=44> */
.L_x_23978:
[----:B------:R-:W-:Y:S05]  /*8a80*/  BSYNC B1 ;  /* 0x0000000000017941 */ /* 0x000fea0003800000 */
.L_x_23977:
        /* <DEDUP_REMOVED lines=21> */
.L_x_23982:
[----:B------:R-:W-:Y:S02]  /*8be0*/  IMAD.MOV.U32 R205, RZ, RZ, R208 ;  /* 0x000000ffffcd7224 */ /* 0x000fe400078e00d0 */
.L_x_23983:
[----:B------:R-:W-:Y:S05]  /*8bf0*/  BSYNC B1 ;  /* 0x0000000000017941 */ /* 0x000fea0003800000 */
.L_x_23981:
        /* <DEDUP_REMOVED lines=16> */
.L_x_23987:
[----:B------:R-:W-:Y:S05]  /*8d00*/  BSYNC B2 ;  /* 0x0000000000027941 */ /* 0x000fea0003800000 */
.L_x_23986:
        /* <DEDUP_REMOVED lines=44> */
.L_x_23985:
[----:B------:R-:W-:Y:S05]  /*8fd0*/  BSYNC B1 ;  /* 0x0000000000017941 */ /* 0x000fea0003800000 */
.L_x_23984:
        /* <DEDUP_REMOVED lines=21> */
.L_x_23989:
[----:B------:R-:W-:Y:S02]  /*9130*/  IMAD.MOV.U32 R214, RZ, RZ, R208 ;  /* 0x000000ffffd67224 */ /* 0x000fe400078e00d0 */
.L_x_23990:
[----:B------:R-:W-:Y:S05]  /*9140*/  BSYNC B1 ;  /* 0x0000000000017941 */ /* 0x000fea0003800000 */
.L_x_23988:
        /* <DEDUP_REMOVED lines=16> */
.L_x_23994:
[----:B------:R-:W-:Y:S05]  /*9250*/  BSYNC B2 ;  /* 0x0000000000027941 */ /* 0x000fea0003800000 */
.L_x_23993:
        /* <DEDUP_REMOVED lines=44> */
.L_x_23992:
[----:B------:R-:W-:Y:S05]  /*9520*/  BSYNC B1 ;  /* 0x0000000000017941 */ /* 0x000fea0003800000 */
.L_x_23991:
        /* <DEDUP_REMOVED lines=21> */
.L_x_23996:
[----:B------:R-:W-:Y:S02]  /*9680*/  MOV R214, R208 ;  /* 0x000000d000d67202 */ /* 0x000fe40000000f00 */
.L_x_23997:
[----:B------:R-:W-:Y:S05]  /*9690*/  BSYNC B1 ;  /* 0x0000000000017941 */ /* 0x000fea0003800000 */
.L_x_23995:
        /* <DEDUP_REMOVED lines=18> */
.L_x_24001:
[----:B------:R-:W-:Y:S05]  /*97c0*/  BSYNC B2 ;  /* 0x0000000000027941 */ /* 0x000fea0003800000 */
.L_x_24000:
        /* <DEDUP_REMOVED lines=44> */
.L_x_23999:
[----:B------:R-:W-:Y:S05]  /*9a90*/  BSYNC B1 ;  /* 0x0000000000017941 */ /* 0x000fea0003800000 */
.L_x_23998:
        /* <DEDUP_REMOVED lines=35> */
.L_x_23945:
[----:B------:R-:W-:Y:S05]  /*9cd0*/  BSYNC B0 ;  /* 0x0000000000007941 */ /* 0x000fea0003800000 */
.L_x_23944:
        /* <DEDUP_REMOVED lines=24> */
.L_x_24005:
[----:B01----:R-:W-:Y:S02]  /*9e60*/  IMAD.MOV.U32 R152, RZ, RZ, R208 ;  /* 0x000000ffff987224 */ /* 0x003fe400078e00d0 */
.L_x_24006:
[----:B------:R-:W-:Y:S05]  /*9e70*/  BSYNC B1 ;  /* 0x0000000000017941 */ /* 0x000fea0003800000 */
.L_x_24004:
        /* <DEDUP_REMOVED lines=16> */
.L_x_24010:
[----:B------:R-:W-:Y:S05]  /*9f80*/  BSYNC B2 ;  /* 0x0000000000027941 */ /* 0x000fea0003800000 */
.L_x_24009:
        /* <DEDUP_REMOVED lines=44> */
.L_x_24008:
[----:B------:R-:W-:Y:S05]  /*a250*/  BSYNC B1 ;  /* 0x0000000000017941 */ /* 0x000fea0003800000 */
.L_x_24007:
[----:B------:R-:W0:Y:S01]  /*a260*/  I2F.U32 R84, R152 ;  /* 0x0000009800547306 */ /* 0x000e220000201000 */
[----:B------:R-:W-:Y:S01]  /*a270*/  HFMA2.MMA R213, -RZ, RZ, 0.1171875, 0 ;  /* 0x2f800000ffd57435 */ /* 0x000fe200000001ff */
        /* <DEDUP_REMOVED lines=24> */
.L_x_24012:
[----:B------:R-:W-:Y:S02]  /*a400*/  IMAD.MOV.U32 R154, RZ, RZ, R208 ;  /* 0x000000ffff9a7224 */ /* 0x000fe400078e00d0 */
.L_x_24013:
[----:B------:R-:W-:Y:S05]  /*a410*/  BSYNC B1 ;  /* 0x0000000000017941 */ /* 0x000fea0003800000 */
.L_x_24011:
        /* <DEDUP_REMOVED lines=16> */
.L_x_24017:
[----:B------:R-:W-:Y:S05]  /*a520*/  BSYNC B2 ;  /* 0x0000000000027941 */ /* 0x000fea0003800000 */
.L_x_24016:
        /* <DEDUP_REMOVED lines=44> */
.L_x_24015:
[----:B------:R-:W-:Y:S05]  /*a7f0*/  BSYNC B1 ;  /* 0x0000000000017941 */ /* 0x000fea0003800000 */
.L_x_24014:
        /* <DEDUP_REMOVED lines=23> */
.L_x_24019:
[----:B------:R-:W-:Y:S02]  /*a970*/  IMAD.MOV.U32 R88, RZ, RZ, R208 ;  /* 0x000000ffff587224 */ /* 0x000fe400078e00d0 */
.L_x_24020:
[----:B------:R-:W-:Y:S05]  /*a980*/  BSYNC B1 ;  /* 0x0000000000017941 */ /* 0x000fea0003800000 */
.L_x_24018:
        /* <DEDUP_REMOVED lines=16> */
.L_x_24024:
[----:B------:R-:W-:Y:S05]  /*aa90*/  BSYNC B2 ;  /* 0x0000000000027941 */ /* 0x000fea0003800000 */
.L_x_24023:
        /* <DEDUP_REMOVED lines=44> */
.L_x_24022:
[----:B------:R-:W-:Y:S05]  /*ad60*/  BSYNC B1 ;  /* 0x0000000000017941 */ /* 0x000fea0003800000 */
.L_x_24021:
        /* <DEDUP_REMOVED lines=21> */
.L_x_24026:
[----:B------:R-:W-:Y:S02]  /*aec0*/  MOV R88, R208 ;  /* 0x000000d000587202 */ /* 0x000fe40000000f00 */
.L_x_24027:
[----:B------:R-:W-:Y:S05]  /*aed0*/  BSYNC B1 ;  /* 0x0000000000017941 */ /* 0x000fea0003800000 */
.L_x_24025:
        /* <DEDUP_REMOVED lines=16> */
.L_x_24031:
[----:B------:R-:W-:Y:S05]  /*afe0*/  BSYNC B2 ;  /* 0x0000000000027941 */ /* 0x000fea0003800000 */
.L_x_24030:
        /* <DEDUP_REMOVED lines=44> */
.L_x_24029:
[----:B------:R-:W-:Y:S05]  /*b2b0*/  BSYNC B1 ;  /* 0x0000000000017941 */ /* 0x000fea0003800000 */
.L_x_24028:
        /* <DEDUP_REMOVED lines=21> */
.L_x_24033:
[----:B------:R-:W-:Y:S02]  /*b410*/  IMAD.MOV.U32 R154, RZ, RZ, R208 ;  /* 0x000000ffff9a7224 */ /* 0x000fe400078e00d0 */
.L_x_24034:
[----:B------:R-:W-:Y:S05]  /*b420*/  BSYNC B1 ;  /* 0x0000000000017941 */ /* 0x000fea0003800000 */
.L_x_24032:
        /* <DEDUP_REMOVED lines=16> */
.L_x_24038:
[----:B------:R-:W-:Y:S05]  /*b530*/  BSYNC B2 ;  /* 0x0000000000027941 */ /* 0x000fea0003800000 */
.L_x_24037:
        /* <DEDUP_REMOVED lines=44> */
.L_x_24036:
[----:B------:R-:W-:Y:S05]  /*b800*/  BSYNC B1 ;  /* 0x0000000000017941 */ /* 0x000fea0003800000 */
.L_x_24035:
        /* <DEDUP_REMOVED lines=21> */
.L_x_24040:
[----:B------:R-:W-:Y:S02]  /*b960*/  IMAD.MOV.U32 R205, RZ, RZ, R208 ;  /* 0x000000ffffcd7224 */ /* 0x000fe400078e00d0 */
.L_x_24041:
[----:B------:R-:W-:Y:S05]  /*b970*/  BSYNC B1 ;  /* 0x0000000000017941 */ /* 0x000fea0003800000 */
.L_x_24039:
        /* <DEDUP_REMOVED lines=16> */
.L_x_24045:
[----:B------:R-:W-:Y:S05]  /*ba80*/  BSYNC B2 ;  /* 0x0000000000027941 */ /* 0x000fea0003800000 */
.L_x_24044:
        /* <DEDUP_REMOVED lines=44> */
.L_x_24043:
[----:B------:R-:W-:Y:S05]  /*bd50*/  BSYNC B1 ;  /* 0x0000000000017941 */ /* 0x000fea0003800000 */
.L_x_24042:
        /* <DEDUP_REMOVED lines=21> */
.L_x_24047:
[----:B------:R-:W-:Y:S02]  /*beb0*/  MOV R214, R208 ;  /* 0x000000d000d67202 */ /* 0x000fe40000000f00 */
.L_x_24048:
[----:B------:R-:W-:Y:S05]  /*bec0*/  BSYNC B1 ;  /* 0x0000000000017941 */ /* 0x000fea0003800000 */
.L_x_24046:
        /* <DEDUP_REMOVED lines=16> */
.L_x_24052:
[----:B------:R-:W-:Y:S05]  /*bfd0*/  BSYNC B2 ;  /* 0x0000000000027941 */ /* 0x000fea0003800000 */
.L_x_24051:
        /* <DEDUP_REMOVED lines=44> */
.L_x_24050:
[----:B------:R-:W-:Y:S05]  /*c2a0*/  BSYNC B1 ;  /* 0x0000000000017941 */ /* 0x000fea0003800000 */
.L_x_24049:
        /* <DEDUP_REMOVED lines=21> */
.L_x_24054:
[----:B------:R-:W-:Y:S02]  /*c400*/  IMAD.MOV.U32 R214, RZ, RZ, R208 ;  /* 0x000000ffffd67224 */ /* 0x000fe400078e00d0 */
.L_x_24055:
[----:B------:R-:W-:Y:S05]  /*c410*/  BSYNC B1 ;  /* 0x0000000000017941 */ /* 0x000fea0003800000 */
.L_x_24053:
        /* <DEDUP_REMOVED lines=18> */
.L_x_24059:
[----:B------:R-:W-:Y:S05]  /*c540*/  BSYNC B2 ;  /* 0x0000000000027941 */ /* 0x000fea0003800000 */
.L_x_24058:
        /* <DEDUP_REMOVED lines=44> */
.L_x_24057:
[----:B------:R-:W-:Y:S05]  /*c810*/  BSYNC B1 ;  /* 0x0000000000017941 */ /* 0x000fea0003800000 */
.L_x_24056:
[----:B------:R-:W0:Y:S01]  /*c820*/  I2F.U32 R102, R214 ;  /* 0x000000d600667306 */ /* 0x000e220000201000 */
[----:B------:R-:W-:Y:S01]  /*c830*/  HADD2.F32 R152, -RZ, R91.H1_H1 ;  /* 0x3000005bff987230 */ /* 0x000fe20000004100 */
[----:B------:R-:W-:Y:S02]  /*c840*/  SEL R153, RZ, 0x1, P1 ;  /* 0x00000001ff997807 */ /* 0x000fe40000800000 */
[----:B------:R-:W-:Y:S02]  /*c850*/  LEA R100, P1, R212, c[0x0][0x188], 0x5 ;  /* 0x00006200d4647a11 */ /* 0x000fe400078228ff */
        /* <DEDUP_REMOVED lines=31> */
.L_x_24003:
[----:B------:R-:W-:Y:S05]  /*ca50*/  BSYNC B0 ;  /* 0x0000000000007941 */ /* 0x000fea0003800000 */
.L_x_24002:
        /* <DEDUP_REMOVED lines=24> */
.L_x_24063:
[----:B01----:R-:W-:Y:S02]  /*cbe0*/  MOV R152, R208 ;  /* 0x000000d000987202 */ /* 0x003fe40000000f00 */
.L_x_24064:
[----:B------:R-:W-:Y:S05]  /*cbf0*/  BSYNC B1 ;  /* 0x0000000000017941 */ /* 0x000fea0003800000 */
.L_x_24062:
        /* <DEDUP_REMOVED lines=16> */
.L_x_24068:
[----:B------:R-:W-:Y:S05]  /*cd00*/  BSYNC B2 ;  /* 0x0000000000027941 */ /* 0x000fea0003800000 */
.L_x_24067:
        /* <DEDUP_REMOVED lines=44> */
.L_x_24066:
[----:B------:R-:W-:Y:S05]  /*cfd0*/  BSYNC B1 ;  /* 0x0000000000017941 */ /* 0x000fea0003800000 */
.L_x_24065:
        /* <DEDUP_REMOVED lines=26> */
.L_x_24070:
[----:B------:R-:W-:Y:S02]  /*d180*/  IMAD.MOV.U32 R154, RZ, RZ, R208 ;  /* 0x000000ffff9a7224 */ /* 0x000fe400078e00d0 */
.L_x_24071:
[----:B------:R-:W-:Y:S05]  /*d190*/  BSYNC B1 ;  /* 0x0000000000017941 */ /* 0x000fea0003800000 */
.L_x_24069:
        /* <DEDUP_REMOVED lines=16> */
.L_x_24075:
[----:B------:R-:W-:Y:S05]  /*d2a0*/  BSYNC B2 ;  /* 0x0000000000027941 */ /* 0x000fea0003800000 */
.L_x_24074:
        /* <DEDUP_REMOVED lines=44> */
.L_x_24073:
[----:B------:R-:W-:Y:S05]  /*d570*/  BSYNC B1 ;  /* 0x0000000000017941 */ /* 0x000fea0003800000 */
.L_x_24072:
        /* <DEDUP_REMOVED lines=23> */
.L_x_24077:
[----:B------:R-:W-:Y:S02]  /*d6f0*/  MOV R96, R208 ;  /* 0x000000d000607202 */ /* 0x000fe40000000f00 */
.L_x_24078:
[----:B------:R-:W-:Y:S05]  /*d700*/  BSYNC B1 ;  /* 0x0000000000017941 */ /* 0x000fea0003800000 */
.L_x_24076:
        /* <DEDUP_REMOVED lines=16> */
.L_x_24082:
[----:B------:R-:W-:Y:S05]  /*d810*/  BSYNC B2 ;  /* 0x0000000000027941 */ /* 0x000fea0003800000 */
.L_x_24081:
        /* <DEDUP_REMOVED lines=44> */
.L_x_24080:
[----:B------:R-:W-:Y:S05]  /*dae0*/  BSYNC B1 ;  /* 0x0000000000017941 */ /* 0x000fea0003800000 */
.L_x_24079:
        /* <DEDUP_REMOVED lines=21> */
.L_x_24084:
[----:B------:R-:W-:Y:S02]  /*dc40*/  IMAD.MOV.U32 R96, RZ, RZ, R208 ;  /* 0x000000ffff607224 */ /* 0x000fe400078e00d0 */
.L_x_24085:
[----:B------:R-:W-:Y:S05]  /*dc50*/  BSYNC B1 ;  /* 0x0000000000017941 */ /* 0x000fea0003800000 */
.L_x_24083:
        /* <DEDUP_REMOVED lines=16> */
.L_x_24089:
[----:B------:R-:W-:Y:S05]  /*dd60*/  BSYNC B2 ;  /* 0x0000000000027941 */ /* 0x000fea0003800000 */
.L_x_24088:
        /* <DEDUP_REMOVED lines=44> */
.L_x_24087:
[----:B------:R-:W-:Y:S05]  /*e030*/  BSYNC B1 ;  /* 0x0000000000017941 */ /* 0x000fea0003800000 */
.L_x_24086:
        /* <DEDUP_REMOVED lines=21> */
.L_x_24091:
[----:B------:R-:W-:Y:S02]  /*e190*/  IMAD.MOV.U32 R154, RZ, RZ, R208 ;  /* 0x000000ffff9a7224 */ /* 0x000fe400078e00d0 */
.L_x_24092:
[----:B------:R-:W-:Y:S05]  /*e1a0*/  BSYNC B1 ;  /* 0x0000000000017941 */ /* 0x000fea0003800000 */
.L_x_24090:
        /* <DEDUP_REMOVED lines=16> */
.L_x_24096:
[----:B------:R-:W-:Y:S05]  /*e2b0*/  BSYNC B2 ;  /* 0x0000000000027941 */ /* 0x000fea0003800000 */
.L_x_24095:
        /* <DEDUP_REMOVED lines=44> */
.L_x_24094:
[----:B------:R-:W-:Y:S05]  /*e580*/  BSYNC B1 ;  /* 0x0000000000017941 */ /* 0x000fea0003800000 */
.L_x_24093:
        /* <DEDUP_REMOVED lines=21> */
.L_x_24098:
[----:B------:R-:W-:Y:S02]  /*e6e0*/  MOV R205, R208 ;  /* 0x000000d000cd7202 */ /* 0x000fe40000000f00 */
.L_x_24099:
[----:B------:R-:W-:Y:S05]  /*e6f0*/  BSYNC B1 ;  /* 0x0000000000017941 */ /* 0x000fea0003800000 */
.L_x_24097:
        /* <DEDUP_REMOVED lines=16> */
.L_x_24103:
[----:B------:R-:W-:Y:S05]  /*e800*/  BSYNC B2 ;  /* 0x0000000000027941 */ /* 0x000fea0003800000 */
.L_x_24102:
        /* <DEDUP_REMOVED lines=44> */
.L_x_24101:
[----:B------:R-:W-:Y:S05]  /*ead0*/  BSYNC B1 ;  /* 0x0000000000017941 */ /* 0x000fea0003800000 */
.L_x_24100:
        /* <DEDUP_REMOVED lines=21> */
.L_x_24105:
[----:B------:R-:W-:Y:S02]  /*ec30*/  IMAD.MOV.U32 R214, RZ, RZ, R208 ;  /* 0x000000ffffd67224 */ /* 0x000fe400078e00d0 */
.L_x_24106:
[----:B------:R-:W-:Y:S05]  /*ec40*/  BSYNC B1 ;  /* 0x0000000000017941 */ /* 0x000fea0003800000 */
.L_x_24104:
        /* <DEDUP_REMOVED lines=16> */
.L_x_24110:
[----:B------:R-:W-:Y:S05]  /*ed50*/  BSYNC B2 ;  /* 0x0000000000027941 */ /* 0x000fea0003800000 */
.L_x_24109:
        /* <DEDUP_REMOVED lines=44> */
.L_x_24108:
[----:B------:R-:W-:Y:S05]  /*f020*/  BSYNC B1 ;  /* 0x0000000000017941 */ /* 0x000fea0003800000 */
.L_x_24107:
        /* <DEDUP_REMOVED lines=21> */
.L_x_24112:
[----:B------:R-:W-:Y:S02]  /*f180*/  IMAD.MOV.U32 R214, RZ, RZ, R208 ;  /* 0x000000ffffd67224 */ /* 0x000fe400078e00d0 */
.L_x_24113:
[----:B------:R-:W-:Y:S05]  /*f190*/  BSYNC B1 ;  /* 0x0000000000017941 */ /* 0x000fea0003800000 */
.L_x_24111:
        /* <DEDUP_REMOVED lines=18> */
.L_x_24117:
[----:B------:R-:W-:Y:S05]  /*f2c0*/  BSYNC B2 ;  /* 0x0000000000027941 */ /* 0x000fea0003800000 */
.L_x_24116:
        /* <DEDUP_REMOVED lines=44> */
.L_x_24115:
[----:B------:R-:W-:Y:S05]  /*f590*/  BSYNC B1 ;  /* 0x0000000000017941 */ /* 0x000fea0003800000 */
.L_x_24114:
        /* <DEDUP_REMOVED lines=34> */
.L_x_24061:
[----:B------:R-:W-:Y:S05]  /*f7c0*/  BSYNC B0 ;  /* 0x0000000000007941 */ /* 0x000fea0003800000 */
.L_x_24060:
        /* <DEDUP_REMOVED lines=49> */
.L_x_24132:
        /* <DEDUP_REMOVED lines=102> */
.L_x_24133:
[----:B------:R-:W-:Y:S01]  /*10140*/  FMUL.FTZ R100, R153, R153 ;  /* 0x0000009999647220 */ /* 0x000fe20000410000 */
[----:B------:R-:W-:Y:S01]  /*10150*/  ISETP.NE.AND P0, PT, RZ, UR6, PT ;  /* 0x00000006ff007c0c */ /* 0x000fe2000bf05270 */
[----:B-1----:R-:W-:Y:S01]  /*10160*/  FADD.FTZ R155, R155, R152 ;  /* 0x000000989b9b7221 */ /* 0x002fe20000010000 */
[----:B------:R-:W-:Y:S01]  /*10170*/  MOV R102, c[0x0][0x1e0] ;  /* 0x0000780000667a02 */ /* 0x000fe20000000f00 */
[----:B------:R-:W-:Y:S01]  /*10180*/  BSSY B0, `(.L_x_24120) ;  /* 0x000002e000007945 */ /* 0x000fe20003800000 */
[----:B------:R-:W-:Y:S02]  /*10190*/  FSEL R101, R100, RZ, P0 ;  /* 0x000000ff64657208 */ /* 0x000fe40000000000 */
[----:B------:R-:W-:Y:S01]  /*101a0*/  LOP3.LUT P1, RZ, R49, 0x8, RZ, 0xc0, !PT ;  /* 0x0000000831ff7812 */ /* 0x000fe2000782c0ff */
        /* <DEDUP_REMOVED lines=11> */
[--C-:B------:R-:W-:Y:S02]  /*10260*/  FADD.FTZ R210, R63, -R154.reuse ;  /* 0x8000009a3fd27221 */ /* 0x100fe40000010000 */
[----:B--2---:R-:W-:-:S02]  /*10270*/  FADD.FTZ R100, R60, -R154 ;  /* 0x8000009a3c647221 */ /* 0x004fc40000010000 */
[--C-:B------:R-:W-:Y:S02]  /*10280*/  FADD.FTZ R102, R61, -R154.reuse ;  /* 0x8000009a3d667221 */ /* 0x100fe40000010000 */
[----:B------:R-:W-:Y:S02]  /*10290*/  FMUL.FTZ R210, R155, R210 ;  /* 0x000000d29bd27220 */ /* 0x000fe40000410000 */
[--C-:B0-----:R-:W-:Y:S02]  /*102a0*/  FADD.FTZ R152, R62, -R154.reuse ;  /* 0x8000009a3e987221 */ /* 0x101fe40000010000 */
[--C-:B------:R-:W-:Y:S02]  /*102b0*/  FADD.FTZ R212, R64, -R154.reuse ;  /* 0x8000009a40d47221 */ /* 0x100fe40000010000 */
[--C-:B------:R-:W-:Y:S02]  /*102c0*/  FADD.FTZ R214, R65, -R154.reuse ;  /* 0x8000009a41d67221 */ /* 0x100fe40000010000 */
[----:B------:R-:W-:-:S02]  /*102d0*/  FADD.FTZ R216, R66, -R154 ;  /* 0x8000009a42d87221 */ /* 0x000fc40000010000 */
[----:B------:R-:W-:Y:S02]  /*102e0*/  FADD.FTZ R218, R67, -R154 ;  /* 0x8000009a43da7221 */ /* 0x000fe40000010000 */
[C---:B------:R-:W-:Y:S02]  /*102f0*/  FMUL.FTZ R100, R155.reuse, R100 ;  /* 0x000000649b647220 */ /* 0x040fe40000410000 */
[----:B------:R-:W-:Y:S02]  /*10300*/  FMUL.FTZ R102, R155, R102 ;  /* 0x000000669b667220 */ /* 0x000fe40000410000 */
[----:B------:R-:W-:Y:S01]  /*10310*/  FFMA.FTZ R103, R115, R210, R122 ;  /* 0x000000d273677223 */ /* 0x000fe2000001007a */
        /* <DEDUP_REMOVED lines=20> */
.L_x_24121:
[----:B------:R-:W-:Y:S05]  /*10460*/  BSYNC B0 ;  /* 0x0000000000007941 */ /* 0x000fea0003800000 */
.L_x_24120:
        /* <DEDUP_REMOVED lines=35> */
.L_x_24123:
[----:B------:R-:W-:Y:S05]  /*106a0*/  BSYNC B0 ;  /* 0x0000000000007941 */ /* 0x000fea0003800000 */
.L_x_24122:
        /* <DEDUP_REMOVED lines=35> */
.L_x_24125:
[----:B------:R-:W-:Y:S05]  /*108e0*/  BSYNC B0 ;  /* 0x0000000000007941 */ /* 0x000fea0003800000 */
.L_x_24124:
        /* <DEDUP_REMOVED lines=35> */
.L_x_24127:
[----:B------:R-:W-:Y:S05]  /*10b20*/  BSYNC B0 ;  /* 0x0000000000007941 */ /* 0x000fea0003800000 */
.L_x_24126:
        /* <DEDUP_REMOVED lines=29> */
[----:B------:R-:W-:Y:S01]  /*10d00*/  IMAD.MOV.U32 R152, RZ, RZ, 0x10 ;  /* 0x00000010ff987424 */ /* 0x000fe200078e00ff */
[----:B------:R-:W-:-:S02]  /*10d10*/  F2FP.PACK_AB R102, R155, R212 ;  /* 0x000000d49b66723e */ /* 0x000fc400000000ff */
[----:B------:R-:W-:Y:S01]  /*10d20*/  F2FP.PACK_AB R101, R210, R101 ;  /* 0x00000065d265723e */ /* 0x000fe200000000ff */
[----:B------:R-:W-:-:S05]  /*10d30*/  IMAD.WIDE.U32 R152, R209, R152, c[0x0][0x208] ;  /* 0x00008200d1987625 */ /* 0x000fca00078e0098 */
[----:B------:R0:W-:Y:S02]  /*10d40*/  STG.E.128 [R152.64], R100 ;  /* 0x0000006498007986 */ /* 0x0001e4000c101d04 */
.L_x_24129:
[----:B------:R-:W-:Y:S05]  /*10d50*/  BSYNC B0 ;  /* 0x0000000000007941 */ /* 0x000fea0003800000 */
.L_x_24128:
[----:B0-2---:R-:W-:-:S04]  /*10d60*/  IMAD.MOV.U32 R100, RZ, RZ, 0x4 ;  /* 0x00000004ff647424 */ /* 0x005fc800078e00ff */
[----:B------:R-:W-:-:S05]  /*10d70*/  IMAD R37, R100, c[0x0][0x160], R37 ;  /* 0x0000580064257a24 */ /* 0x000fca00078e0225 */
[----:B------:R-:W-:-:S13]  /*10d80*/  ISETP.GE.AND P0, PT, R37, c[0x0][0x164], PT ;  /* 0x0000590025007a0c */ /* 0x000fda0003f06270 */
[----:B------:R-:W-:Y:S01]  /*10d90*/  @P0 CALL.REL.NOINC `(.L_x_24130) ;  /* 0x0000001000000944 */ /* 0x000fe20003c00000 */
[----:B------:R-:W-:Y:S05]  /*10da0*/  BRA `(.L_x_24131) ;  /* 0xffff05d000007947 */ /* 0x000fea000383ffff */
.L_x_24130:
[----:B------:R-:W-:Y:S05]  /*10db0*/  EXIT ;  /* 0x000000000000794d */ /* 0x000fea0003800000 */
.L_x_24118:
[----:B------:R-:W-:Y:S01]  /*10dc0*/  MOV R102, R103 ;  /* 0x0000006700667202 */ /* 0x000fe20000000f00 */
[----:B------:R-:W-:Y:S01]  /*10dd0*/  IMAD.MOV.U32 R155, RZ, RZ, 0x1 ;  /* 0x00000001ff9b7424 */ /* 0x000fe200078e00ff */
[----:B------:R-:W-:Y:S01]  /*10de0*/  MOV R211, 0xffffffff ;  /* 0xffffffff00d37802 */ /* 0x000fe20000000f00 */
[----:B------:R-:W-:Y:S01]  /*10df0*/  IMAD.MOV.U32 R154, RZ, RZ, 0x1f ;  /* 0x0000001fff9a7424 */ /* 0x000fe200078e00ff */
[----:B------:R-:W-:Y:S02]  /*10e00*/  MOV R100, 0x10e20 ;  /* 0x00010e2000647802 */ /* 0x000fe40000000f00 */
[----:B------:R-:W-:Y:S05]  /*10e10*/  CALL.REL.NOINC `($__internal_108_$__cuda_sm70_shflsync_bfly_p) ;  /* 0x000008d000007944 */ /* 0x000fea0003c00000 */
[----:B-1----:R-:W-:Y:S01]  /*10e20*/  IMAD.MOV.U32 R100, RZ, RZ, R155 ;  /* 0x000000ffff647224 */ /* 0x002fe200078e009b */
[----:B0-----:R-:W-:Y:S05]  /*10e30*/  BRA `(.L_x_24132) ;  /* 0xffffeca000007947 */ /* 0x001fea000383ffff */
.L_x_24119:
[----:B------:R-:W-:Y:S01]  /*10e40*/  HFMA2.MMA R155, -RZ, RZ, 0, 1.1920928955078125e-07 ;  /* 0x00000002ff9b7435 */ /* 0x000fe200000001ff */
[----:B------:R-:W-:Y:S01]  /*10e50*/  IMAD.MOV.U32 R102, RZ, RZ, R210 ;  /* 0x000000ffff667224 */ /* 0x000fe200078e00d2 */
[----:B------:R-:W-:Y:S01]  /*10e60*/  MOV R100, 0x10ea0 ;  /* 0x00010ea000647802 */ /* 0x000fe20000000f00 */
[----:B------:R-:W-:Y:S02]  /*10e70*/  IMAD.MOV.U32 R154, RZ, RZ, 0x1f ;  /* 0x0000001fff9a7424 */ /* 0x000fe400078e00ff */
[----:B------:R-:W-:-:S02]  /*10e80*/  IMAD.MOV.U32 R211, RZ, RZ, -0x1 ;  /* 0xffffffffffd37424 */ /* 0x000fc400078e00ff */
[----:B0-----:R-:W-:Y:S05]  /*10e90*/  CALL.REL.NOINC `($__internal_108_$__cuda_sm70_shflsync_bfly_p) ;  /* 0x0000085000007944 */ /* 0x001fea0003c00000 */
[----:B01----:R-:W-:Y:S01]  /*10ea0*/  FADD.FTZ R102, R210, R155 ;  /* 0x0000009bd2667221 */ /* 0x003fe20000010000 */
[----:B------:R-:W-:Y:S01]  /*10eb0*/  MOV R155, 0x4 ;  /* 0x00000004009b7802 */ /* 0x000fe20000000f00 */
[----:B------:R-:W-:Y:S01]  /*10ec0*/  IMAD.MOV.U32 R154, RZ, RZ, 0x1f ;  /* 0x0000001fff9a7424 */ /* 0x000fe200078e00ff */
[----:B------:R-:W-:Y:S01]  /*10ed0*/  MOV R100, 0x10f00 ;  /* 0x00010f0000647802 */ /* 0x000fe20000000f00 */
[----:B------:R-:W-:-:S02]  /*10ee0*/  IMAD.MOV.U32 R211, RZ, RZ, -0x1 ;  /* 0xffffffffffd37424 */ /* 0x000fc400078e00ff */
[----:B------:R-:W-:Y:S05]  /*10ef0*/  CALL.REL.NOINC `($__internal_108_$__cuda_sm70_shflsync_bfly_p) ;  /* 0x000007f000007944 */ /* 0x000fea0003c00000 */
[----:B01----:R-:W-:Y:S01]  /*10f00*/  FADD.FTZ R102, R102, R155 ;  /* 0x0000009b66667221 */ /* 0x003fe20000010000 */
[----:B------:R-:W-:Y:S01]  /*10f10*/  HFMA2.MMA R155, -RZ, RZ, 0, 4.76837158203125e-07 ;  /* 0x00000008ff9b7435 */ /* 0x000fe200000001ff */
[----:B------:R-:W-:Y:S01]  /*10f20*/  IMAD.MOV.U32 R154, RZ, RZ, 0x1f ;  /* 0x0000001fff9a7424 */ /* 0x000fe200078e00ff */
[----:B------:R-:W-:Y:S01]  /*10f30*/  MOV R100, 0x10f60 ;  /* 0x00010f6000647802 */ /* 0x000fe20000000f00 */
[----:B------:R-:W-:-:S03]  /*10f40*/  IMAD.MOV.U32 R211, RZ, RZ, -0x1 ;  /* 0xffffffffffd37424 */ /* 0x000fc600078e00ff */
[----:B------:R-:W-:Y:S05]  /*10f50*/  CALL.REL.NOINC `($__internal_108_$__cuda_sm70_shflsync_bfly_p) ;  /* 0x0000079000007944 */ /* 0x000fea0003c00000 */
[----:B01----:R-:W-:Y:S01]  /*10f60*/  FADD.FTZ R102, R102, R155 ;  /* 0x0000009b66667221 */ /* 0x003fe20000010000 */
[----:B------:R-:W-:Y:S01]  /*10f70*/  MOV R155, 0x10 ;  /* 0x00000010009b7802 */ /* 0x000fe20000000f00 */
[----:B------:R-:W-:Y:S01]  /*10f80*/  IMAD.MOV.U32 R154, RZ, RZ, 0x1f ;  /* 0x0000001fff9a7424 */ /* 0x000fe200078e00ff */
[----:B------:R-:W-:Y:S01]  /*10f90*/  MOV R100, 0x10fc0 ;  /* 0x00010fc000647802 */ /* 0x000fe20000000f00 */
[----:B------:R-:W-:-:S02]  /*10fa0*/  IMAD.MOV.U32 R211, RZ, RZ, -0x1 ;  /* 0xffffffffffd37424 */ /* 0x000fc400078e00ff */
[----:B------:R-:W-:Y:S05]  /*10fb0*/  CALL.REL.NOINC `($__internal_108_$__cuda_sm70_shflsync_bfly_p) ;  /* 0x0000073000007944 */ /* 0x000fea0003c00000 */
        /* <DEDUP_REMOVED lines=88> */
[----:B------:R-:W-:Y:S05]  /*11540*/  CALL.REL.NOINC `($__internal_108_$__cuda_sm70_shflsync_bfly_p) ;  /* 0x000001a000007944 */ /* 0x000fea0003c00000 */
[----:B01----:R-:W-:Y:S01]  /*11550*/  FADD.FTZ R102, R102, R155 ;  /* 0x0000009b66667221 */ /* 0x003fe20000010000 */
[----:B------:R-:W-:Y:S01]  /*11560*/  MOV R155, 0x2 ;  /* 0x00000002009b7802 */ /* 0x000fe20000000f00 */
[----:B------:R-:W-:Y:S01]  /*11570*/  IMAD.MOV.U32 R154, RZ, RZ, 0x1f ;  /* 0x0000001fff9a7424 */ /* 0x000fe200078e00ff */
[----:B------:R-:W-:Y:S01]  /*11580*/  MOV R100, 0x115b0 ;  /* 0x000115b000647802 */ /* 0x000fe20000000f00 */
[----:B------:R-:W-:Y:S02]  /*11590*/  IMAD.MOV.U32 R211, RZ, RZ, -0x1 ;  /* 0xffffffffffd37424 */ /* 0x000fe400078e00ff */
[----:B------:R-:W-:Y:S05]  /*115a0*/  CALL.REL.NOINC `($__internal_108_$__cuda_sm70_shflsync_bfly_p) ;  /* 0x0000014000007944 */ /* 0x000fea0003c00000 */
[----:B01----:R-:W-:Y:S01]  /*115b0*/  FADD.FTZ R102, R102, R155 ;  /* 0x0000009b66667221 */ /* 0x003fe20000010000 */
[----:B------:R-:W-:Y:S01]  /*115c0*/  HFMA2.MMA R155, -RZ, RZ, 0, 2.384185791015625e-07 ;  /* 0x00000004ff9b7435 */ /* 0x000fe200000001ff */
        /* <DEDUP_REMOVED lines=11> */
[----:B------:R-:W-:Y:S01]  /*11680*/  HFMA2.MMA R155, -RZ, RZ, 0, 9.5367431640625e-07 ;  /* 0x00000010ff9b7435 */ /* 0x000fe200000001ff */
[----:B0-----:R-:W-:Y:S01]  /*11690*/  IMAD.MOV.U32 R154, RZ, RZ, 0x1f ;  /* 0x0000001fff9a7424 */ /* 0x001fe200078e00ff */
[----:B------:R-:W-:Y:S01]  /*116a0*/  MOV R100, 0x116e0 ;  /* 0x000116e000647802 */ /* 0x000fe20000000f00 */
[----:B------:R-:W-:Y:S01]  /*116b0*/  IMAD.MOV.U32 R211, RZ, RZ, -0x1 ;  /* 0xffffffffffd37424 */ /* 0x000fe200078e00ff */
[----:B------:R-:W-:-:S02]  /*116c0*/  MOV R102, R152 ;  /* 0x0000009800667202 */ /* 0x000fc40000000f00 */
[----:B------:R-:W-:Y:S05]  /*116d0*/  CALL.REL.NOINC `($__internal_108_$__cuda_sm70_shflsync_bfly_p) ;  /* 0x0000001000007944 */ /* 0x000fea0003c00000 */
[----:B01----:R-:W-:Y:S05]  /*116e0*/  BRA `(.L_x_24133) ;  /* 0xffffea5000007947 */ /* 0x003fea000383ffff */
        .weak           $__internal_108_$__cuda_sm70_shflsync_bfly_p
        .type           $__internal_108_$__cuda_sm70_shflsync_bfly_p,@function
        .size           $__internal_108_$__cuda_sm70_shflsync_bfly_p,(.L_x_36196 - $__internal_108_$__cuda_sm70_shflsync_bfly_p)
$__internal_108_$__cuda_sm70_shflsync_bfly_p:
[----:B------:R-:W-:Y:S01]  /*116f0*/  IMAD.MOV.U32 R101, RZ, RZ, 0x0 ;  /* 0x00000000ff657424 */ /* 0x000fe200078e00ff */
[----:B------:R-:W-:Y:S04]  /*11700*/  WARPSYNC R211 ;  /* 0x000000d300007348 */ /* 0x000fe80003800000 */
[----:B------:R0:W1:Y:S01]  /*11710*/  SHFL.BFLY PT, R155, R102, R155, R154 ;  /* 0x0c00009b669b7389 */ /* 0x00006200000e009a */
[----:B------:R-:W-:Y:S05]  /*11720*/  RET.REL.NODEC R100 `(_ZN10layer_norm13ln_fwd_kernelINS_13Kernel_traitsI6__halfS2_fS2_fjLj1280ELj1ELj4ELj1ELj16ENS_18Kernel_traits_baseILj1280ES2_S2_fS2_fjLj128EEEEELb1ELb1ELb0ELb0EEEvNS_9FwdParamsE) ;  /* 0xfffee8d064007950 */ /* 0x000fea0003c3ffff */
.L_x_24134:
        /* <DEDUP_REMOVED lines=13> */
.L_x_36196:


//--------------------- .text._ZN10layer_norm13ln_fwd_kernelINS_13Kernel_traitsI6__halfS2_fS2_fjLj1280ELj1ELj4ELj1ELj16ENS_18Kernel_traits_baseILj1280ES2_S2_fS2_fjLj128EEEEELb1ELb1ELb0ELb1EEEvNS_9FwdParamsE --------------------------
	.section	.text._ZN10layer_norm13ln_fwd_kernelINS_13Kernel_traitsI6__halfS2_fS2_fjLj1280ELj1ELj4ELj1ELj16ENS_18Kernel_traits_baseILj1280ES2_S2_fS2_fjLj128EEEEELb1ELb1ELb0ELb1EEEvNS_9FwdParamsE,"ax",@progbits
	.sectioninfo	@"SHI_REGISTERS=165"
	.align	128
        .global         _ZN10layer_norm13ln_fwd_kernelINS_13Kernel_traitsI6__halfS2_fS2_fjLj1280ELj1ELj4ELj1ELj16ENS_18Kernel_traits_baseILj1280ES2_S2_fS2_fjLj128EEEEELb1ELb1ELb0ELb1EEEvNS_9FwdParamsE
        .type           _ZN10layer_norm13ln_fwd_kernelINS_13Kernel_traitsI6__halfS2_fS2_fjLj1280ELj1ELj4ELj1ELj16ENS_18Kernel_traits_baseILj1280ES2_S2_fS2_fjLj128EEEEELb1ELb1ELb0ELb1EEEvNS_9FwdParamsE,@function
        .size           _ZN10layer_norm13ln_fwd_kernelINS_13Kernel_traitsI6__halfS2_fS2_fjLj1280ELj1ELj4ELj1ELj16ENS_18Kernel_traits_baseILj1280ES2_S2_fS2_fjLj128EEEEELb1ELb1ELb0ELb1EEEvNS_9FwdParamsE,(.L_x_36197 - _ZN10layer_norm13ln_fwd_kernelINS_13Kernel_traitsI6__halfS2_fS2_fjLj1280ELj1ELj4ELj1ELj16ENS_18Kernel_traits_baseILj1280ES2_S2_fS2_fjLj128EEEEELb1ELb1ELb0ELb1EEEvNS_9FwdParamsE)
        .other          _ZN10layer_norm13ln_fwd_kernelINS_13Kernel_traitsI6__halfS2_fS2_fjLj1280ELj1ELj4ELj1ELj16ENS_18Kernel_traits_baseILj1280ES2_S2_fS2_fjLj128EEEEELb1ELb1ELb0ELb1EEEvNS_9FwdParamsE,@"STO_CUDA_ENTRY STV_DEFAULT"
_ZN10layer_norm13ln_fwd_kernelINS_13Kernel_traitsI6__halfS2_fS2_fjLj1280ELj1ELj4ELj1ELj16ENS_18Kernel_traits_baseILj1280ES2_S2_fS2_fjLj128EEEEELb1ELb1ELb0ELb1EEEvNS_9FwdParamsE:
.text._ZN10layer_norm13ln_fwd_kernelINS_13Kernel_traitsI6__halfS2_fS2_fjLj1280ELj1ELj4ELj1ELj16ENS_18Kernel_traits_baseILj1280ES2_S2_fS2_fjLj128EEEEELb1ELb1ELb0ELb1EEEvNS_9FwdParamsE:
        /* <DEDUP_REMOVED lines=167> */
[--C-:B--2---:R-:W-:Y:S02]  /*0a70*/  HADD2.F32 R129, -RZ, R28.reuse.H0_H0 ;  /* 0x2000001cff817230 */ /* 0x104fe40000004100 */
[----:B------:R-:W-:Y:S02]  /*0a80*/  HADD2.F32 R132, -RZ, R28.H1_H1 ;  /* 0x3000001cff847230 */ /* 0x000fe40000004100 */
[----:B------:R-:W-:-:S02]  /*0a90*/  HADD2.F32 R131, -RZ, R29.H0_H0 ;  /* 0x2000001dff837230 */ /* 0x000fc40000004100 */
[----:B------:R-:W-:Y:S02]  /*0aa0*/  HADD2.F32 R134, -RZ, R29.H1_H1 ;  /* 0x3000001dff867230 */ /* 0x000fe40000004100 */
[--C-:B------:R-:W-:Y:S02]  /*0ab0*/  HADD2.F32 R133, -RZ, R30.reuse.H0_H0 ;  /* 0x2000001eff857230 */ /* 0x100fe40000004100 */
[----:B------:R-:W-:Y:S02]  /*0ac0*/  HADD2.F32 R136, -RZ, R30.H1_H1 ;  /* 0x3000001eff887230 */ /* 0x000fe40000004100 */
[--C-:B------:R-:W-:Y:S02]  /*0ad0*/  HADD2.F32 R135, -RZ, R31.reuse.H0_H0 ;  /* 0x2000001fff877230 */ /* 0x100fe40000004100 */
[----:B------:R-:W-:Y:S02]  /*0ae0*/  HADD2.F32 R139, -RZ, R31.H1_H1 ;  /* 0x3000001fff8b7230 */ /* 0x000fe40000004100 */
.L_x_24419:
[----:B------:R-:W-:Y:S01]  /*0af0*/  ISETP.NE.U32.AND P0, PT, RZ, c[0x0][0x1c0], PT ;  /* 0x00007000ff007a0c */ /* 0x000fe20003f05070 */
[----:B------:R-:W-:Y:S01]  /*0b00*/  IMAD R20, R110, c[0x0][0x168], RZ ;  /* 0x00005a006e147a24 */ /* 0x000fe200078e02ff */
[----:B------:R-:W-:Y:S01]  /*0b10*/  ISETP.NE.U32.AND P1, PT, RZ, c[0x0][0x180], PT ;  /* 0x00006000ff007a0c */ /* 0x000fe20003f25070 */
[----:B------:R-:W-:Y:S01]  /*0b20*/  IMAD.MOV.U32 R154, RZ, RZ, 0x10 ;  /* 0x00000010ff9a7424 */ /* 0x000fe200078e00ff */
[----:B------:R-:W-:-:S02]  /*0b30*/  ISETP.NE.AND.EX P0, PT, RZ, c[0x0][0x1c4], PT, P0 ;  /* 0x00007100ff007a0c */ /* 0x000fc40003f05300 */
[----:B------:R-:W-:Y:S02]  /*0b40*/  ISETP.NE.AND.EX P2, PT, RZ, c[0x0][0x184], PT, P1 ;  /* 0x00006100ff007a0c */ /* 0x000fe40003f45310 */
[----:B------:R-:W-:-:S09]  /*0b50*/  SHF.R.S32.HI R21, RZ, 0x1f, R20 ;  /* 0x0000001fff157819 */ /* 0x000fd20000011414 */
[----:B------:R-:W-:Y:S02]  /*0b60*/  @P0 MOV R29, 0x2 ;  /* 0x00000002001d0802 */ /* 0x000fe40000000f00 */
[----:B------:R-:W-:Y:S01]  /*0b70*/  LEA.HI R20, R21, R20, RZ, 0x3 ;  /* 0x0000001415147211 */ /* 0x000fe200078f18ff */
[----:B------:R-:W-:Y:S01]  /*0b80*/  @P2 IMAD.MOV.U32 R24, RZ, RZ, 0x20 ;  /* 0x00000020ff182424 */ /* 0x000fe200078e00ff */
[----:B------:R-:W-:Y:S01]  /*0b90*/  ISETP.NE.AND P1, PT, R144, 0x1, PT ;  /* 0x000000019000780c */ /* 0x000fe20003f25270 */
[----:B------:R-:W-:Y:S01]  /*0ba0*/  @P0 IMAD.WIDE R28, R110, R29, c[0x0][0x1c0] ;  /* 0x000070006e1c0625 */ /* 0x000fe200078e021d */
[----:B------:R-:W-:Y:S01]  /*0bb0*/  LEA.HI.SX32 R143, R20, R111, 0x1d ;  /* 0x0000006f148f7211 */ /* 0x000fe200078feaff */
[----:B------:R-:W-:Y:S01]  /*0bc0*/  HFMA2.MMA R147, -RZ, RZ, 1.875, 0 ;  /* 0x3f800000ff937435 */ /* 0x000fe200000001ff */
[----:B------:R-:W-:Y:S01]  /*0bd0*/  BSSY B1, `(.L_x_24136) ;  /* 0x0000014000017945 */ /* 0x000fe20003800000 */
[----:B------:R-:W-:Y:S02]  /*0be0*/  P2R R27, PR, RZ, 0x4 ;  /* 0x00000004ff1b7803 */ /* 0x000fe40000000000 */
[C---:B------:R-:W-:Y:S01]  /*0bf0*/  IMAD.WIDE.U32 R20, R143.reuse, R154, c[0x0][0x170] ;  /* 0x00005c008f147625 */ /* 0x040fe200078e009a */
[----:B------:R-:W2:Y:S03]  /*0c00*/  @P0 LDG.E.U16 R28, [R28.64] ;  /* 0x000000061c1c0981 */ /* 0x000ea6000c1e1500 */
[----:B------:R-:W-:-:S02]  /*0c10*/  @P2 IMAD.WIDE.U32 R24, R143, R24, c[0x0][0x180] ;  /* 0x000060008f182625 */ /* 0x000fc400078e0018 */
[----:B-----5:R-:W5:Y:S04]  /*0c20*/  LDG.E.128 R20, [R20.64] ;  /* 0x0000000614147981 */ /* 0x020f68000c1e1d00 */
[----:B------:R0:W5:Y:S04]  /*0c30*/  @P2 LDG.E.128 R60, [R24.64] ;  /* 0x00000006183c2981 */ /* 0x000168000c1e1d00 */
[----:B------:R0:W5:Y:S01]  /*0c40*/  @P2 LDG.E.128 R56, [R24.64+0x10] ;  /* 0x0000100618382981 */ /* 0x000162000c1e1d00 */
[----:B------:R-:W-:Y:S01]  /*0c50*/  IADD3 R30, R144, 0x1, RZ ;  /* 0x00000001901e7810 */ /* 0x000fe20007ffe0ff */
[----:B--2---:R-:W-:Y:S01]  /*0c60*/  @P0 HADD2.F32 R147, -RZ, R28.H0_H0 ;  /* 0x2000001cff930230 */ /* 0x004fe20000004100 */
        /* <DEDUP_REMOVED lines=9> */
.L_x_24137:
[----:B0-----:R-:W-:Y:S02]  /*0d00*/  IMAD.MOV.U32 R26, RZ, RZ, R138 ;  /* 0x000000ffff1a7224 */ /* 0x001fe400078e008a */
.L_x_24138:
[----:B------:R-:W-:Y:S05]  /*0d10*/  BSYNC B1 ;  /* 0x0000000000017941 */ /* 0x000fea0003800000 */
.L_x_24136:
        /* <DEDUP_REMOVED lines=16> */
.L_x_24142:
[----:B------:R-:W-:Y:S05]  /*0e20*/  BSYNC B2 ;  /* 0x0000000000027941 */ /* 0x000fea0003800000 */
.L_x_24141:
        /* <DEDUP_REMOVED lines=44> */
.L_x_24140:
[----:B------:R-:W-:Y:S05]  /*10f0*/  BSYNC B1 ;  /* 0x0000000000017941 */ /* 0x000fea0003800000 */
.L_x_24139:
[----:B------:R-:W0:Y:S01]  /*1100*/  I2F.U32 R25, R26 ;  /* 0x0000001a00197306 */ /* 0x000e220000201000 */
[----:B-----5:R-:W-:Y:S01]  /*1110*/  HADD2.F32 R24, -RZ, R20.H0_H0 ;  /* 0x20000014ff187230 */ /* 0x020fe20000004100 */
        /* <DEDUP_REMOVED lines=10> */
[----:B------:R-:W-:Y:S01]  /*11c0*/  FSETP.GTU.FTZ.AND P1, PT, R25, c[0x0][0x1e4], PT ;  /* 0x0000790019007a0b */ /* 0x000fe20003f3c000 */
[----:B------:R-:W-:-:S03]  /*11d0*/  HADD2.F32 R25, -RZ, R96.H0_H0 ;  /* 0x20000060ff197230 */ /* 0x000fc60000004100 */
[----:B------:R-:W-:Y:S02]  /*11e0*/  FSEL R24, R24, RZ, !P1 ;  /* 0x000000ff18187208 */ /* 0x000fe40004800000 */
[----:B------:R-:W-:-:S03]  /*11f0*/  P2R R26, PR, RZ, 0x2 ;  /* 0x00000002ff1a7803 */ /* 0x000fc60000000000 */
        /* <DEDUP_REMOVED lines=11> */
.L_x_24144:
[----:B------:R-:W-:Y:S02]  /*12b0*/  MOV R34, R138 ;  /* 0x0000008a00227202 */ /* 0x000fe40000000f00 */
.L_x_24145:
[----:B------:R-:W-:Y:S05]  /*12c0*/  BSYNC B1 ;  /* 0x0000000000017941 */ /* 0x000fea0003800000 */
.L_x_24143:
        /* <DEDUP_REMOVED lines=16> */
.L_x_24149:
[----:B------:R-:W-:Y:S05]  /*13d0*/  BSYNC B2 ;  /* 0x0000000000027941 */ /* 0x000fea0003800000 */
.L_x_24148:
        /* <DEDUP_REMOVED lines=44> */
.L_x_24147:
[----:B------:R-:W-:Y:S05]  /*16a0*/  BSYNC B1 ;  /* 0x0000000000017941 */ /* 0x000fea0003800000 */
.L_x_24146:
        /* <DEDUP_REMOVED lines=22> */
.L_x_24151:
[----:B------:R-:W-:Y:S02]  /*1810*/  IMAD.MOV.U32 R20, RZ, RZ, R138 ;  /* 0x000000ffff147224 */ /* 0x000fe400078e008a */
.L_x_24152:
[----:B------:R-:W-:Y:S05]  /*1820*/  BSYNC B1 ;  /* 0x0000000000017941 */ /* 0x000fea0003800000 */
.L_x_24150:
        /* <DEDUP_REMOVED lines=16> */
.L_x_24156:
[----:B------:R-:W-:Y:S05]  /*1930*/  BSYNC B2 ;  /* 0x0000000000027941 */ /* 0x000fea0003800000 */
.L_x_24155:
        /* <DEDUP_REMOVED lines=44> */
.L_x_24154:
[----:B------:R-:W-:Y:S05]  /*1c00*/  BSYNC B1 ;  /* 0x0000000000017941 */ /* 0x000fea0003800000 */
.L_x_24153:
        /* <DEDUP_REMOVED lines=22> */
.L_x_24158:
[----:B------:R-:W-:Y:S02]  /*1d70*/  IMAD.MOV.U32 R20, RZ, RZ, R138 ;  /* 0x000000ffff147224 */ /* 0x000fe400078e008a */
.L_x_24159:
[----:B------:R-:W-:Y:S05]  /*1d80*/  BSYNC B1 ;  /* 0x0000000000017941 */ /* 0x000fea0003800000 */
.L_x_24157:
        /* <DEDUP_REMOVED lines=16> */
.L_x_24163:
[----:B------:R-:W-:Y:S05]  /*1e90*/  BSYNC B2 ;  /* 0x0000000000027941 */ /* 0x000fea0003800000 */
.L_x_24162:
        /* <DEDUP_REMOVED lines=44> */
.L_x_24161:
[----:B------:R-:W-:Y:S05]  /*2160*/  BSYNC B1 ;  /* 0x0000000000017941 */ /* 0x000fea0003800000 */
.L_x_24160:
        /* <DEDUP_REMOVED lines=22> */
.L_x_24165:
[----:B------:R-:W-:Y:S02]  /*22d0*/  MOV R32, R138 ;  /* 0x0000008a00207202 */ /* 0x000fe40000000f00 */
.L_x_24166:
[----:B------:R-:W-:Y:S05]  /*22e0*/  BSYNC B1 ;  /* 0x0000000000017941 */ /* 0x000fea0003800000 */
.L_x_24164:
        /* <DEDUP_REMOVED lines=16> */
.L_x_24170:
[----:B------:R-:W-:Y:S05]  /*23f0*/  BSYNC B2 ;  /* 0x0000000000027941 */ /* 0x000fea0003800000 */
.L_x_24169:
        /* <DEDUP_REMOVED lines=44> */
.L_x_24168:
[----:B------:R-:W-:Y:S05]  /*26c0*/  BSYNC B1 ;  /* 0x0000000000017941 */ /* 0x000fea0003800000 */
.L_x_24167:
        /* <DEDUP_REMOVED lines=22> */
.L_x_24172:
[----:B------:R-:W-:Y:S02]  /*2830*/  IMAD.MOV.U32 R32, RZ, RZ, R138 ;  /* 0x000000ffff207224 */ /* 0x000fe400078e008a */
.L_x_24173:
[----:B------:R-:W-:Y:S05]  /*2840*/  BSYNC B1 ;  /* 0x0000000000017941 */ /* 0x000fea0003800000 */
.L_x_24171:
        /* <DEDUP_REMOVED lines=16> */
.L_x_24177:
[----:B------:R-:W-:Y:S05]  /*2950*/  BSYNC B2 ;  /* 0x0000000000027941 */ /* 0x000fea0003800000 */
.L_x_24176:
        /* <DEDUP_REMOVED lines=44> */
.L_x_24175:
[----:B------:R-:W-:Y:S05]  /*2c20*/  BSYNC B1 ;  /* 0x0000000000017941 */ /* 0x000fea0003800000 */
.L_x_24174:
[----:B------:R-:W0:Y:S01]  /*2c30*/  I2F.U32 R21, R32 ;  /* 0x0000002000157306 */ /* 0x000e220000201000 */
[----:B------:R-:W-:Y:S01]  /*2c40*/  HADD2.F32 R22, -RZ, R22.H1_H1 ;  /* 0x30000016ff167230 */ /* 0x000fe20000004100 */
[----:B------:R-:W-:Y:S01]  /*2c50*/  ISETP.NE.AND P5, PT, R20, 0x1, PT ;  /* 0x000000011400780c */ /* 0x000fe20003fa5270 */
[----:B------:R-:W-:Y:S01]  /*2c60*/  HADD2.F32 R49, -RZ, R98.H1_H1 ;  /* 0x30000062ff317230 */ /* 0x000fe20000004100 */
        /* <DEDUP_REMOVED lines=18> */
.L_x_24179:
[----:B------:R-:W-:Y:S02]  /*2d90*/  IMAD.MOV.U32 R22, RZ, RZ, R138 ;  /* 0x000000ffff167224 */ /* 0x000fe400078e008a */
.L_x_24180:
[----:B------:R-:W-:Y:S05]  /*2da0*/  BSYNC B1 ;  /* 0x0000000000017941 */ /* 0x000fea0003800000 */
.L_x_24178:
        /* <DEDUP_REMOVED lines=16> */
.L_x_24184:
[----:B------:R-:W-:Y:S05]  /*2eb0*/  BSYNC B2 ;  /* 0x0000000000027941 */ /* 0x000fea0003800000 */
.L_x_24183:
        /* <DEDUP_REMOVED lines=44> */
.L_x_24182:
[----:B------:R-:W-:Y:S05]  /*3180*/  BSYNC B1 ;  /* 0x0000000000017941 */ /* 0x000fea0003800000 */
.L_x_24181:
[----:B------:R-:W0:Y:S01]  /*3190*/  I2F.U32 R25, R22 ;  /* 0x0000001600197306 */ /* 0x000e220000201000 */
[----:B------:R-:W-:Y:S01]  /*31a0*/  HADD2.F32 R20, -RZ, R23.H0_H0 ;  /* 0x20000017ff147230 */ /* 0x000fe20000004100 */
[----:B------:R-:W-:Y:S01]  /*31b0*/  ISETP.NE.AND P6, PT, R148, RZ, PT ;  /* 0x000000ff9400720c */ /* 0x000fe20003fc5270 */
[----:B------:R-:W-:Y:S01]  /*31c0*/  HADD2.F32 R29, -RZ, R99.H0_H0 ;  /* 0x20000063ff1d7230 */ /* 0x000fe20000004100 */
        /* <DEDUP_REMOVED lines=19> */
.L_x_24186:
[----:B------:R-:W-:Y:S02]  /*3300*/  MOV R32, R138 ;  /* 0x0000008a00207202 */ /* 0x000fe40000000f00 */
.L_x_24187:
[----:B------:R-:W-:Y:S05]  /*3310*/  BSYNC B1 ;  /* 0x0000000000017941 */ /* 0x000fea0003800000 */
.L_x_24185:
        /* <DEDUP_REMOVED lines=18> */
.L_x_24191:
[----:B------:R-:W-:Y:S05]  /*3440*/  BSYNC B2 ;  /* 0x0000000000027941 */ /* 0x000fea0003800000 */
.L_x_24190:
        /* <DEDUP_REMOVED lines=44> */
.L_x_24189:
[----:B------:R-:W-:Y:S05]  /*3710*/  BSYNC B1 ;  /* 0x0000000000017941 */ /* 0x000fea0003800000 */
.L_x_24188:
[----:B------:R-:W0:Y:S01]  /*3720*/  I2F.U32 R21, R32 ;  /* 0x0000002000157306 */ /* 0x000e220000201000 */
[----:B------:R-:W-:Y:S01]  /*3730*/  HADD2.F32 R20, -RZ, R23.H1_H1 ;  /* 0x30000017ff147230 */ /* 0x000fe20000004100 */
[----:B------:R-:W-:Y:S01]  /*3740*/  SEL R28, RZ, 0x100, P4 ;  /* 0x00000100ff1c7807 */ /* 0x000fe20002000000 */
[----:B------:R-:W-:Y:S01]  /*3750*/  HADD2.F32 R51, -RZ, R99.H1_H1 ;  /* 0x30000063ff337230 */ /* 0x000fe20000004100 */
[----:B------:R-:W-:Y:S01]  /*3760*/  ISETP.NE.AND P4, PT, R26, RZ, PT ;  /* 0x000000ff1a00720c */ /* 0x000fe20003f85270 */
[----:B------:R-:W-:Y:S01]  /*3770*/  IMAD.MOV.U32 R150, RZ, RZ, 0x20 ;  /* 0x00000020ff967424 */ /* 0x000fe200078e00ff */
[----:B------:R-:W-:Y:S01]  /*3780*/  SEL R24, RZ, 0x1, P2 ;  /* 0x00000001ff187807 */ /* 0x000fe20001000000 */
[----:B------:R-:W-:Y:S01]  /*3790*/  FMUL.FTZ R26, R20, R147 ;  /* 0x00000093141a7220 */ /* 0x000fe20000410000 */
[----:B------:R-:W-:Y:S01]  /*37a0*/  ISETP.NE.AND P6, PT, R148, RZ, PT ;  /* 0x000000ff9400720c */ /* 0x000fe20003fc5270 */
[----:B------:R-:W-:Y:S01]  /*37b0*/  IMAD.MOV.U32 R152, RZ, RZ, 0x8 ;  /* 0x00000008ff987424 */ /* 0x000fe200078e00ff */
[----:B------:R-:W-:Y:S01]  /*37c0*/  SEL R22, RZ, 0x1, P1 ;  /* 0x00000001ff167807 */ /* 0x000fe20000800000 */
[----:B------:R-:W-:Y:S01]  /*37d0*/  FMUL.FTZ R26, R26, c[0x0][0x1e8] ;  /* 0x00007a001a1a7a20 */ /* 0x000fe20000410000 */
[----:B------:R-:W-:Y:S01]  /*37e0*/  SEL R29, RZ, 0x10000, P5 ;  /* 0x00010000ff1d7807 */ /* 0x000fe20002800000 */
[----:B------:R-:W-:Y:S01]  /*37f0*/  IMAD.WIDE.U32 R24, R24, 0x1000000, RZ ;  /* 0x0100000018187825 */ /* 0x000fe200078e00ff */
[----:B------:R-:W-:-:S02]  /*3800*/  ISETP.NE.AND P5, PT, R27, RZ, PT ;  /* 0x000000ff1b00720c */ /* 0x000fc40003fa5270 */
[----:B------:R-:W-:Y:S01]  /*3810*/  SEL R31, RZ, 0x1, P3 ;  /* 0x00000001ff1f7807 */ /* 0x000fe20001800000 */
[----:B0-----:R-:W-:Y:S01]  /*3820*/  FFMA.FTZ R21, R21, R146, 1.1641532182693481445e-10 ;  /* 0x2f00000015157423 */ /* 0x001fe20000010092 */
[----:B------:R-:W-:Y:S01]  /*3830*/  IADD3 R35, R143, 0x20, RZ ;  /* 0x000000208f237810 */ /* 0x000fe20007ffe0ff */
[----:B------:R-:W-:-:S03]  /*3840*/  IMAD.WIDE.U32 R22, R22, 0x10000, RZ ;  /* 0x0001000016167825 */ /* 0x000fc600078e00ff */
[----:B------:R-:W-:Y:S01]  /*3850*/  FSETP.GTU.FTZ.AND P2, PT, R21, c[0x0][0x1e4], PT ;  /* 0x0000790015007a0b */ /* 0x000fe20003f5c000 */
[----:B------:R-:W-:Y:S01]  /*3860*/  IMAD.WIDE.U32 R32, R143, R150, c[0x0][0x188] ;  /* 0x000062008f207625 */ /* 0x000fe200078e0096 */
[----:B------:R-:W-:Y:S02]  /*3870*/  SEL R21, RZ, 0x1, P0 ;  /* 0x00000001ff157807 */ /* 0x000fe40000000000 */
[----:B------:R-:W-:Y:S02]  /*3880*/  SEL R30, RZ, 0x1000000, P2 ;  /* 0x01000000ff1e7807 */ /* 0x000fe40001000000 */
[----:B------:R-:W-:Y:S01]  /*3890*/  FSEL R26, R26, RZ, !P2 ;  /* 0x000000ff1a1a7208 */ /* 0x000fe20005000000 */
[----:B------:R-:W-:Y:S01]  /*38a0*/  IMAD.WIDE.U32 R20, R21, 0x100, RZ ;  /* 0x0000010015147825 */ /* 0x000fe200078e00ff */
[----:B------:R-:W-:Y:S01]  /*38b0*/  LOP3.LUT R28, R28, R30, R29, 0xfe, !PT ;  /* 0x0000001e1c1c7212 */ /* 0x000fe200078efe1d */
[----:B------:R0:W-:Y:S01]  /*38c0*/  STG.E.128 [R32.64], R52 ;  /* 0x0000003420007986 */ /* 0x0001e2000c101d06 */
[----:B------:R-:W-:Y:S01]  /*38d0*/  SEL R29, RZ, 0x1, P4 ;  /* 0x00000001ff1d7807 */ /* 0x000fe20002000000 */
[----:B------:R-:W-:Y:S01]  /*38e0*/  FMUL.FTZ R51, R26, R51 ;  /* 0x000000331a337220 */ /* 0x000fe20000410000 */
[----:B------:R-:W-:Y:S01]  /*38f0*/  LOP3.LUT R25, R25, R28, R31, 0xfe, !PT ;  /* 0x0000001c19197212 */ /* 0x000fe200078efe1f */
[----:B------:R-:W-:Y:S01]  /*3900*/  IMAD.WIDE.U32 R30, R143, R152, c[0x0][0x190] ;  /* 0x000064008f1e7625 */ /* 0x000fe200078e0098 */
[----:B------:R-:W-:-:S02]  /*3910*/  LOP3.LUT R24, R20, R24, R22, 0xfe, !PT ;  /* 0x0000001814187212 */ /* 0x000fc400078efe16 */
[----:B------:R-:W-:Y:S01]  /*3920*/  LOP3.LUT R25, R21, R25, R23, 0xfe, !PT ;  /* 0x0000001915197212 */ /* 0x000fe200078efe17 */
[----:B------:R-:W-:Y:S01]  /*3930*/  @P6 FADD.FTZ R51, R59, R51 ;  /* 0x000000333b336221 */ /* 0x000fe20000010000 */
[----:B------:R-:W-:Y:S01]  /*3940*/  LOP3.LUT R24, R24, R29, RZ, 0xfc, !PT ;  /* 0x0000001d18187212 */ /* 0x000fe200078efcff */
        /* <DEDUP_REMOVED lines=19> */
.L_x_24193:
[----:B0-----:R-:W-:Y:S02]  /*3a80*/  MOV R26, R138 ;  /* 0x0000008a001a7202 */ /* 0x001fe40000000f00 */
.L_x_24194:
[----:B------:R-:W-:Y:S05]  /*3a90*/  BSYNC B1 ;  /* 0x0000000000017941 */ /* 0x000fea0003800000 */
.L_x_24192:
        /* <DEDUP_REMOVED lines=16> */
.L_x_24198:
[----:B------:R-:W-:Y:S05]  /*3ba0*/  BSYNC B2 ;  /* 0x0000000000027941 */ /* 0x000fea0003800000 */
.L_x_24197:
        /* <DEDUP_REMOVED lines=44> */
.L_x_24196:
[----:B------:R-:W-:Y:S05]  /*3e70*/  BSYNC B1 ;  /* 0x0000000000017941 */ /* 0x000fea0003800000 */
.L_x_24195:
[----:B------:R-:W0:Y:S01]  /*3e80*/  I2F.U32 R25, R26 ;  /* 0x0000001a00197306 */ /* 0x000e220000201000 */
[----:B-----5:R-:W-:Y:S01]  /*3e90*/  HADD2.F32 R24, -RZ, R20.H0_H0 ;  /* 0x20000014ff187230 */ /* 0x020fe20000004100 */
[----:B------:R-:W-:Y:S04]  /*3ea0*/  BSSY B1, `(.L_x_24199) ;  /* 0x0000016000017945 */ /* 0x000fe80003800000 */
        /* <DEDUP_REMOVED lines=8> */
[----:B------:R-:W-:Y:S01]  /*3f30*/  FMUL.FTZ R44, R24, R25 ;  /* 0x00000019182c7220 */ /* 0x000fe20000410000 */
[----:B------:R-:W-:-:S03]  /*3f40*/  IADD3 R24, R36, 0x1, RZ ;  /* 0x0000000124187810 */ /* 0x000fc60007ffe0ff */
        /* <DEDUP_REMOVED lines=10> */
.L_x_24200:
[----:B------:R-:W-:Y:S02]  /*3ff0*/  IMAD.MOV.U32 R34, RZ, RZ, R138 ;  /* 0x000000ffff227224 */ /* 0x000fe400078e008a */
.L_x_24201:
[----:B------:R-:W-:Y:S05]  /*4000*/  BSYNC B1 ;  /* 0x0000000000017941 */ /* 0x000fea0003800000 */
.L_x_24199:
        /* <DEDUP_REMOVED lines=16> */
.L_x_24205:
[----:B------:R-:W-:Y:S05]  /*4110*/  BSYNC B2 ;  /* 0x0000000000027941 */ /* 0x000fea0003800000 */
.L_x_24204:
        /* <DEDUP_REMOVED lines=44> */
.L_x_24203:
[----:B------:R-:W-:Y:S05]  /*43e0*/  BSYNC B1 ;  /* 0x0000000000017941 */ /* 0x000fea0003800000 */
.L_x_24202:
        /* <DEDUP_REMOVED lines=22> */
.L_x_24207:
[----:B------:R-:W-:Y:S02]  /*4550*/  IMAD.MOV.U32 R20, RZ, RZ, R138 ;  /* 0x000000ffff147224 */ /* 0x000fe400078e008a */
.L_x_24208:
[----:B------:R-:W-:Y:S05]  /*4560*/  BSYNC B1 ;  /* 0x0000000000017941 */ /* 0x000fea0003800000 */
.L_x_24206:
        /* <DEDUP_REMOVED lines=16> */
.L_x_24212:
[----:B------:R-:W-:Y:S05]  /*4670*/  BSYNC B2 ;  /* 0x0000000000027941 */ /* 0x000fea0003800000 */
.L_x_24211:
        /* <DEDUP_REMOVED lines=44> */
.L_x_24210:
[----:B------:R-:W-:Y:S05]  /*4940*/  BSYNC B1 ;  /* 0x0000000000017941 */ /* 0x000fea0003800000 */
.L_x_24209:
        /* <DEDUP_REMOVED lines=22> */
.L_x_24214:
[----:B------:R-:W-:Y:S02]  /*4ab0*/  MOV R20, R138 ;  /* 0x0000008a00147202 */ /* 0x000fe40000000f00 */
.L_x_24215:
[----:B------:R-:W-:Y:S05]  /*4ac0*/  BSYNC B1 ;  /* 0x0000000000017941 */ /* 0x000fea0003800000 */
.L_x_24213:
        /* <DEDUP_REMOVED lines=16> */
.L_x_24219:
[----:B------:R-:W-:Y:S05]  /*4bd0*/  BSYNC B2 ;  /* 0x0000000000027941 */ /* 0x000fea0003800000 */
.L_x_24218:
        /* <DEDUP_REMOVED lines=44> */
.L_x_24217:
[----:B------:R-:W-:Y:S05]  /*4ea0*/  BSYNC B1 ;  /* 0x0000000000017941 */ /* 0x000fea0003800000 */
.L_x_24216:
        /* <DEDUP_REMOVED lines=22> */
.L_x_24221:
[----:B------:R-:W-:Y:S02]  /*5010*/  IMAD.MOV.U32 R32, RZ, RZ, R138 ;  /* 0x000000ffff207224 */ /* 0x000fe400078e008a */
.L_x_24222:
[----:B------:R-:W-:Y:S05]  /*5020*/  BSYNC B1 ;  /* 0x0000000000017941 */ /* 0x000fea0003800000 */
.L_x_24220:
        /* <DEDUP_REMOVED lines=16> */
.L_x_24226:
[----:B------:R-:W-:Y:S05]  /*5130*/  BSYNC B2 ;  /* 0x0000000000027941 */ /* 0x000fea0003800000 */
.L_x_24225:
        /* <DEDUP_REMOVED lines=44> */
.L_x_24224:
[----:B------:R-:W-:Y:S05]  /*5400*/  BSYNC B1 ;  /* 0x0000000000017941 */ /* 0x000fea0003800000 */
.L_x_24223:
        /* <DEDUP_REMOVED lines=22> */
.L_x_24228:
[----:B------:R-:W-:Y:S02]  /*5570*/  IMAD.MOV.U32 R32, RZ, RZ, R138 ;  /* 0x000000ffff207224 */ /* 0x000fe400078e008a */
.L_x_24229:
[----:B------:R-:W-:Y:S05]  /*5580*/  BSYNC B1 ;  /* 0x0000000000017941 */ /* 0x000fea0003800000 */
.L_x_24227:
        /* <DEDUP_REMOVED lines=16> */
.L_x_24233:
[----:B------:R-:W-:Y:S05]  /*5690*/  BSYNC B2 ;  /* 0x0000000000027941 */ /* 0x000fea0003800000 */
.L_x_24232:
        /* <DEDUP_REMOVED lines=44> */
.L_x_24231:
[----:B------:R-:W-:Y:S05]  /*5960*/  BSYNC B1 ;  /* 0x0000000000017941 */ /* 0x000fea0003800000 */
.L_x_24230:
        /* <DEDUP_REMOVED lines=22> */
.L_x_24235:
[----:B------:R-:W-:Y:S02]  /*5ad0*/  MOV R22, R138 ;  /* 0x0000008a00167202 */ /* 0x000fe40000000f00 */
.L_x_24236:
[----:B------:R-:W-:Y:S05]  /*5ae0*/  BSYNC B1 ;  /* 0x0000000000017941 */ /* 0x000fea0003800000 */
.L_x_24234:
        /* <DEDUP_REMOVED lines=16> */
.L_x_24240:
[----:B------:R-:W-:Y:S05]  /*5bf0*/  BSYNC B2 ;  /* 0x0000000000027941 */ /* 0x000fea0003800000 */
.L_x_24239:
        /* <DEDUP_REMOVED lines=44> */
.L_x_24238:
[----:B------:R-:W-:Y:S05]  /*5ec0*/  BSYNC B1 ;  /* 0x0000000000017941 */ /* 0x000fea0003800000 */
.L_x_24237:
        /* <DEDUP_REMOVED lines=23> */
.L_x_24242:
[----:B------:R-:W-:Y:S02]  /*6040*/  IMAD.MOV.U32 R32, RZ, RZ, R138 ;  /* 0x000000ffff207224 */ /* 0x000fe400078e008a */
.L_x_24243:
[----:B------:R-:W-:Y:S05]  /*6050*/  BSYNC B1 ;  /* 0x0000000000017941 */ /* 0x000fea0003800000 */
.L_x_24241:
        /* <DEDUP_REMOVED lines=18> */
.L_x_24247:
[----:B------:R-:W-:Y:S05]  /*6180*/  BSYNC B2 ;  /* 0x0000000000027941 */ /* 0x000fea0003800000 */
.L_x_24246:
        /* <DEDUP_REMOVED lines=44> */
.L_x_24245:
[----:B------:R-:W-:Y:S05]  /*6450*/  BSYNC B1 ;  /* 0x0000000000017941 */ /* 0x000fea0003800000 */
.L_x_24244:
[----:B------:R-:W0:Y:S01]  /*6460*/  I2F.U32 R21, R32 ;  /* 0x0000002000157306 */ /* 0x000e220000201000 */
[----:B------:R-:W-:Y:S01]  /*6470*/  HADD2.F32 R20, -RZ, R23.H1_H1 ;  /* 0x30000017ff147230 */ /* 0x000fe20000004100 */
[----:B------:R-:W-:Y:S01]  /*6480*/  SEL R22, RZ, 0x1, P1 ;  /* 0x00000001ff167807 */ /* 0x000fe20000800000 */
[----:B------:R-:W-:Y:S01]  /*6490*/  HADD2.F32 R43, -RZ, R95.H1_H1 ;  /* 0x3000005fff2b7230 */ /* 0x000fe20000004100 */
[----:B------:R-:W-:Y:S02]  /*64a0*/  SEL R24, RZ, 0x1, P2 ;  /* 0x00000001ff187807 */ /* 0x000fe40001000000 */
[----:B------:R-:W-:Y:S01]  /*64b0*/  ISETP.NE.AND P2, PT, R26, RZ, PT ;  /* 0x000000ff1a00720c */ /* 0x000fe20003f45270 */
[----:B------:R-:W-:Y:S01]  /*64c0*/  FMUL.FTZ R26, R20, R147 ;  /* 0x00000093141a7220 */ /* 0x000fe20000410000 */
[----:B------:R-:W-:Y:S01]  /*64d0*/  ISETP.NE.AND P6, PT, R148, RZ, PT ;  /* 0x000000ff9400720c */ /* 0x000fe20003fc5270 */
[----:B------:R-:W-:Y:S01]  /*64e0*/  IMAD.WIDE.U32 R24, R24, 0x1000000, RZ ;  /* 0x0100000018187825 */ /* 0x000fe200078e00ff */
[----:B------:R-:W-:-:S02]  /*64f0*/  SEL R31, RZ, 0x10000, P5 ;  /* 0x00010000ff1f7807 */ /* 0x000fc40002800000 */
[----:B------:R-:W-:Y:S01]  /*6500*/  SEL R28, RZ, 0x100, P4 ;  /* 0x00000100ff1c7807 */ /* 0x000fe20002000000 */
[----:B------:R-:W-:Y:S01]  /*6510*/  IMAD.WIDE.U32 R22, R22, 0x10000, RZ ;  /* 0x0001000016167825 */ /* 0x000fe200078e00ff */
[----:B------:R-:W-:Y:S02]  /*6520*/  ISETP.NE.AND P5, PT, R27, RZ, PT ;  /* 0x000000ff1b00720c */ /* 0x000fe40003fa5270 */
[----:B------:R-:W-:Y:S01]  /*6530*/  IADD3 R103, R143, 0x40, RZ ;  /* 0x000000408f677810 */ /* 0x000fe20007ffe0ff */
[----:B0-----:R-:W-:Y:S01]  /*6540*/  FFMA.FTZ R21, R21, R146, 1.1641532182693481445e-10 ;  /* 0x2f00000015157423 */ /* 0x001fe20000010092 */
[----:B------:R-:W-:Y:S01]  /*6550*/  SEL R29, RZ, 0x1, P2 ;  /* 0x00000001ff1d7807 */ /* 0x000fe20001000000 */
[----:B------:R-:W-:Y:S02]  /*6560*/  FMUL.FTZ R26, R26, c[0x0][0x1e8] ;  /* 0x00007a001a1a7a20 */ /* 0x000fe40000410000 */
[----:B------:R-:W-:Y:S01]  /*6570*/  IMAD.WIDE.U32 R32, R35, R150, c[0x0][0x188] ;  /* 0x0000620023207625 */ /* 0x000fe200078e0096 */
[----:B------:R-:W-:-:S02]  /*6580*/  FSETP.GTU.FTZ.AND P1, PT, R21, c[0x0][0x1e4], PT ;  /* 0x0000790015007a0b */ /* 0x000fc40003f3c000 */
[----:B------:R-:W-:Y:S02]  /*6590*/  SEL R21, RZ, 0x1, P0 ;  /* 0x00000001ff157807 */ /* 0x000fe40000000000 */
[----:B------:R-:W-:Y:S01]  /*65a0*/  SEL R30, RZ, 0x1000000, P1 ;  /* 0x01000000ff1e7807 */ /* 0x000fe20000800000 */
[----:B------:R0:W-:Y:S01]  /*65b0*/  STG.E.128 [R32.64], R44 ;  /* 0x0000002c20007986 */ /* 0x0001e2000c101d06 */
[----:B------:R-:W-:Y:S01]  /*65c0*/  FSEL R26, R26, RZ, !P1 ;  /* 0x000000ff1a1a7208 */ /* 0x000fe20004800000 */
[----:B------:R-:W-:-:S04]  /*65d0*/  IMAD.WIDE.U32 R20, R21, 0x100, RZ ;  /* 0x0000010015147825 */ /* 0x000fc800078e00ff */
[----:B------:R-:W-:Y:S01]  /*65e0*/  FMUL.FTZ R43, R26, R43 ;  /* 0x0000002b1a2b7220 */ /* 0x000fe20000410000 */
[----:B------:R-:W-:Y:S02]  /*65f0*/  LOP3.LUT R24, R20, R24, R22, 0xfe, !PT ;  /* 0x0000001814187212 */ /* 0x000fe400078efe16 */
[----:B------:R-:W-:Y:S01]  /*6600*/  LOP3.LUT R20, R28, R30, R31, 0xfe, !PT ;  /* 0x0000001e1c147212 */ /* 0x000fe200078efe1f */
[----:B------:R-:W-:Y:S01]  /*6610*/  @P6 FADD.FTZ R43, R59, R43 ;  /* 0x0000002b3b2b6221 */ /* 0x000fe20000010000 */
[----:B------:R-:W-:Y:S02]  /*6620*/  SEL R31, RZ, 0x1, P3 ;  /* 0x00000001ff1f7807 */ /* 0x000fe40001800000 */
[----:B------:R-:W-:Y:S01]  /*6630*/  LOP3.LUT R24, R24, R29, RZ, 0xfc, !PT ;  /* 0x0000001d18187212 */ /* 0x000fe200078efcff */
[----:B------:R-:W-:Y:S01]  /*6640*/  @P5 IMAD.WIDE.U32 R28, R103, R150, c[0x0][0x180] ;  /* 0x00006000671c5625 */ /* 0x000fe200078e0096 */
[----:B------:R-:W-:Y:S01]  /*6650*/  LOP3.LUT R25, R25, R20, R31, 0xfe, !PT ;  /* 0x0000001419197212 */ /* 0x000fe200078efe1f */
[----:B------:R0:W-:Y:S02]  /*6660*/  STG.E.128 [R32.64+0x10], R40 ;  /* 0x0000102820007986 */ /* 0x0001e4000c101d06 */
[----:B------:R-:W-:Y:S01]  /*6670*/  IMAD.WIDE.U32 R30, R35, R152, c[0x0][0x190] ;  /* 0x00006400231e7625 */ /* 0x000fe200078e0098 */
[----:B------:R-:W-:-:S03]  /*6680*/  LOP3.LUT R25, R21, R25, R23, 0xfe, !PT ;  /* 0x0000001915197212 */ /* 0x000fc600078efe17 */
[----:B------:R-:W-:Y:S02]  /*6690*/  IMAD.WIDE.U32 R20, R103, R154, c[0x0][0x170] ;  /* 0x00005c0067147625 */ /* 0x000fe400078e009a */
        /* <DEDUP_REMOVED lines=16> */
.L_x_24249:
[----:B0-----:R-:W-:Y:S02]  /*67a0*/  IMAD.MOV.U32 R26, RZ, RZ, R138 ;  /* 0x000000ffff1a7224 */ /* 0x001fe400078e008a */
.L_x_24250:
[----:B------:R-:W-:Y:S05]  /*67b0*/  BSYNC B1 ;  /* 0x0000000000017941 */ /* 0x000fea0003800000 */
.L_x_24248:
        /* <DEDUP_REMOVED lines=16> */
.L_x_24254:
[----:B------:R-:W-:Y:S05]  /*68c0*/  BSYNC B2 ;  /* 0x0000000000027941 */ /* 0x000fea0003800000 */
.L_x_24253:
        /* <DEDUP_REMOVED lines=44> */
.L_x_24252:
[----:B------:R-:W-:Y:S05]  /*6b90*/  BSYNC B1 ;  /* 0x0000000000017941 */ /* 0x000fea0003800000 */
.L_x_24251:
        /* <DEDUP_REMOVED lines=23> */
.L_x_24256:
[----:B------:R-:W-:Y:S02]  /*6d10*/  IMAD.MOV.U32 R34, RZ, RZ, R138 ;  /* 0x000000ffff227224 */ /* 0x000fe400078e008a */
.L_x_24257:
[----:B------:R-:W-:Y:S05]  /*6d20*/  BSYNC B1 ;  /* 0x0000000000017941 */ /* 0x000fea0003800000 */
.L_x_24255:
        /* <DEDUP_REMOVED lines=16> */
.L_x_24261:
[----:B------:R-:W-:Y:S05]  /*6e30*/  BSYNC B2 ;  /* 0x0000000000027941 */ /* 0x000fea0003800000 */
.L_x_24260:
        /* <DEDUP_REMOVED lines=44> */
.L_x_24259:
[----:B------:R-:W-:Y:S05]  /*7100*/  BSYNC B1 ;  /* 0x0000000000017941 */ /* 0x000fea0003800000 */
.L_x_24258:
        /* <DEDUP_REMOVED lines=22> */
.L_x_24263:
[----:B------:R-:W-:Y:S02]  /*7270*/  IMAD.MOV.U32 R20, RZ, RZ, R138 ;  /* 0x000000ffff147224 */ /* 0x000fe400078e008a */
.L_x_24264:
[----:B------:R-:W-:Y:S05]  /*7280*/  BSYNC B1 ;  /* 0x0000000000017941 */ /* 0x000fea0003800000 */
.L_x_24262:
        /* <DEDUP_REMOVED lines=16> */
.L_x_24268:
[----:B------:R-:W-:Y:S05]  /*7390*/  BSYNC B2 ;  /* 0x0000000000027941 */ /* 0x000fea0003800000 */
.L_x_24267:
        /* <DEDUP_REMOVED lines=44> */
.L_x_24266:
[----:B------:R-:W-:Y:S05]  /*7660*/  BSYNC B1 ;  /* 0x0000000000017941 */ /* 0x000fea0003800000 */
.L_x_24265:
        /* <DEDUP_REMOVED lines=22> */
.L_x_24270:
[----:B------:R-:W-:Y:S02]  /*77d0*/  IMAD.MOV.U32 R20, RZ, RZ, R138 ;  /* 0x000000ffff147224 */ /* 0x000fe400078e008a */
.L_x_24271:
[----:B------:R-:W-:Y:S05]  /*77e0*/  BSYNC B1 ;  /* 0x0000000000017941 */ /* 0x000fea0003800000 */
.L_x_24269:
        /* <DEDUP_REMOVED lines=16> */
.L_x_24275:
[----:B------:R-:W-:Y:S05]  /*78f0*/  BSYNC B2 ;  /* 0x0000000000027941 */ /* 0x000fea0003800000 */
.L_x_24274:
        /* <DEDUP_REMOVED lines=44> */
.L_x_24273:
[----:B------:R-:W-:Y:S05]  /*7bc0*/  BSYNC B1 ;  /* 0x0000000000017941 */ /* 0x000fea0003800000 */
.L_x_24272:
        /* <DEDUP_REMOVED lines=22> */
.L_x_24277:
[----:B------:R-:W-:Y:S02]  /*7d30*/  IMAD.MOV.U32 R33, RZ, RZ, R138 ;  /* 0x000000ffff217224 */ /* 0x000fe400078e008a */
.L_x_24278:
[----:B------:R-:W-:Y:S05]  /*7d40*/  BSYNC B1 ;  /* 0x0000000000017941 */ /* 0x000fea0003800000 */
.L_x_24276:
        /* <DEDUP_REMOVED lines=16> */
.L_x_24282:
[----:B------:R-:W-:Y:S05]  /*7e50*/  BSYNC B2 ;  /* 0x0000000000027941 */ /* 0x000fea0003800000 */
.L_x_24281:
        /* <DEDUP_REMOVED lines=44> */
.L_x_24280:
[----:B------:R-:W-:Y:S05]  /*8120*/  BSYNC B1 ;  /* 0x0000000000017941 */ /* 0x000fea0003800000 */
.L_x_24279:
        /* <DEDUP_REMOVED lines=22> */
.L_x_24284:
[----:B------:R-:W-:Y:S02]  /*8290*/  IMAD.MOV.U32 R34, RZ, RZ, R138 ;  /* 0x000000ffff227224 */ /* 0x000fe400078e008a */
.L_x_24285:
[----:B------:R-:W-:Y:S05]  /*82a0*/  BSYNC B1 ;  /* 0x0000000000017941 */ /* 0x000fea0003800000 */
.L_x_24283:
        /* <DEDUP_REMOVED lines=16> */
.L_x_24289:
[----:B------:R-:W-:Y:S05]  /*83b0*/  BSYNC B2 ;  /* 0x0000000000027941 */ /* 0x000fea0003800000 */
.L_x_24288:
        /* <DEDUP_REMOVED lines=44> */
.L_x_24287:
[----:B------:R-:W-:Y:S05]  /*8680*/  BSYNC B1 ;  /* 0x0000000000017941 */ /* 0x000fea0003800000 */
.L_x_24286:
        /* <DEDUP_REMOVED lines=22> */
.L_x_24291:
[----:B------:R-:W-:Y:S02]  /*87f0*/  IMAD.MOV.U32 R22, RZ, RZ, R138 ;  /* 0x000000ffff167224 */ /* 0x000fe400078e008a */
.L_x_24292:
[----:B------:R-:W-:Y:S05]  /*8800*/  BSYNC B1 ;  /* 0x0000000000017941 */ /* 0x000fea0003800000 */
.L_x_24290:
        /* <DEDUP_REMOVED lines=16> */
.L_x_24296:
[----:B------:R-:W-:Y:S05]  /*8910*/  BSYNC B2 ;  /* 0x0000000000027941 */ /* 0x000fea0003800000 */
.L_x_24295:
        /* <DEDUP_REMOVED lines=44> */
.L_x_24294:
[----:B------:R-:W-:Y:S05]  /*8be0*/  BSYNC B1 ;  /* 0x0000000000017941 */ /* 0x000fea0003800000 */
.L_x_24293:
        /* <DEDUP_REMOVED lines=23> */
.L_x_24298:
[----:B------:R-:W-:Y:S02]  /*8d60*/  IMAD.MOV.U32 R35, RZ, RZ, R138 ;  /* 0x000000ffff237224 */ /* 0x000fe400078e008a */
.L_x_24299:
[----:B------:R-:W-:Y:S05]  /*8d70*/  BSYNC B1 ;  /* 0x0000000000017941 */ /* 0x000fea0003800000 */
.L_x_24297:
        /* <DEDUP_REMOVED lines=18> */
.L_x_24303:
[----:B------:R-:W-:Y:S05]  /*8ea0*/  BSYNC B2 ;  /* 0x0000000000027941 */ /* 0x000fea0003800000 */
.L_x_24302:
        /* <DEDUP_REMOVED lines=44> */
.L_x_24301:
[----:B------:R-:W-:Y:S05]  /*9170*/  BSYNC B1 ;  /* 0x0000000000017941 */ /* 0x000fea0003800000 */
.L_x_24300:
[----:B------:R0:W1:Y:S01]  /*9180*/  I2F.U32 R21, R35 ;  /* 0x0000002300157306 */ /* 0x0000620000201000 */
        /* <DEDUP_REMOVED lines=9> */
[----:B0-----:R-:W-:Y:S01]  /*9220*/  HADD2.F32 R35, -RZ, R91.H1_H1 ;  /* 0x3000005bff237230 */ /* 0x001fe20000004100 */
[----:B------:R-:W-:Y:S01]  /*9230*/  SEL R28, RZ, 0x100, P4 ;  /* 0x00000100ff1c7807 */ /* 0x000fe20002000000 */
[----:B------:R-:W-:Y:S01]  /*9240*/  IMAD.WIDE.U32 R22, R22, 0x10000, RZ ;  /* 0x0001000016167825 */ /* 0x000fe200078e00ff */
[----:B------:R-:W-:Y:S01]  /*9250*/  ISETP.NE.AND P5, PT, R27, RZ, PT ;  /* 0x000000ff1b00720c */ /* 0x000fe20003fa5270 */
[----:B------:R0:W-:Y:S01]  /*9260*/  STG.E.128 [R100.64], R36 ;  /* 0x0000002464007986 */ /* 0x0001e2000c101d06 */
[----:B------:R-:W-:Y:S01]  /*9270*/  IADD3 R149, R143, 0x60, RZ ;  /* 0x000000608f957810 */ /* 0x000fe20007ffe0ff */
[----:B-1----:R-:W-:Y:S01]  /*9280*/  FFMA.FTZ R21, R21, R146, 1.1641532182693481445e-10 ;  /* 0x2f00000015157423 */ /* 0x002fe20000010092 */
[----:B------:R-:W-:Y:S01]  /*9290*/  SEL R29, RZ, 0x1, P2 ;  /* 0x00000001ff1d7807 */ /* 0x000fe20001000000 */
[----:B------:R-:W-:-:S03]  /*92a0*/  FMUL.FTZ R26, R26, c[0x0][0x1e8] ;  /* 0x00007a001a1a7a20 */ /* 0x000fc60000410000 */
[----:B------:R-:W-:Y:S02]  /*92b0*/  FSETP.GTU.FTZ.AND P1, PT, R21, c[0x0][0x1e4], PT ;  /* 0x0000790015007a0b */ /* 0x000fe40003f3c000 */
[----:B------:R-:W-:Y:S02]  /*92c0*/  SEL R21, RZ, 0x1, P0 ;  /* 0x00000001ff157807 */ /* 0x000fe40000000000 */
[----:B------:R-:W-:Y:S02]  /*92d0*/  SEL R30, RZ, 0x1000000, P1 ;  /* 0x01000000ff1e7807 */ /* 0x000fe40000800000 */
        /* <DEDUP_REMOVED lines=30> */
.L_x_24305:
[----:B0-----:R-:W-:Y:S02]  /*94c0*/  IMAD.MOV.U32 R26, RZ, RZ, R138 ;  /* 0x000000ffff1a7224 */ /* 0x001fe400078e008a */
.L_x_24306:
[----:B------:R-:W-:Y:S05]  /*94d0*/  BSYNC B1 ;  /* 0x0000000000017941 */ /* 0x000fea0003800000 */
.L_x_24304:
        /* <DEDUP_REMOVED lines=16> */
.L_x_24310:
[----:B------:R-:W-:Y:S05]  /*95e0*/  BSYNC B2 ;  /* 0x0000000000027941 */ /* 0x000fea0003800000 */
.L_x_24309:
        /* <DEDUP_REMOVED lines=44> */
.L_x_24308:
[----:B------:R-:W-:Y:S05]  /*98b0*/  BSYNC B1 ;  /* 0x0000000000017941 */ /* 0x000fea0003800000 */
.L_x_24307:
        /* <DEDUP_REMOVED lines=23> */
.L_x_24312:
[----:B------:R-:W-:Y:S02]  /*9a30*/  IMAD.MOV.U32 R26, RZ, RZ, R138 ;  /* 0x000000ffff1a7224 */ /* 0x000fe400078e008a */
.L_x_24313:
[----:B------:R-:W-:Y:S05]  /*9a40*/  BSYNC B1 ;  /* 0x0000000000017941 */ /* 0x000fea0003800000 */
.L_x_24311:
        /* <DEDUP_REMOVED lines=16> */
.L_x_24317:
[----:B------:R-:W-:Y:S05]  /*9b50*/  BSYNC B2 ;  /* 0x0000000000027941 */ /* 0x000fea0003800000 */
.L_x_24316:
        /* <DEDUP_REMOVED lines=44> */
.L_x_24315:
[----:B------:R-:W-:Y:S05]  /*9e20*/  BSYNC B1 ;  /* 0x0000000000017941 */ /* 0x000fea0003800000 */
.L_x_24314:
        /* <DEDUP_REMOVED lines=22> */
.L_x_24319:
[----:B------:R-:W-:Y:S02]  /*9f90*/  IMAD.MOV.U32 R20, RZ, RZ, R138 ;  /* 0x000000ffff147224 */ /* 0x000fe400078e008a */
.L_x_24320:
[----:B------:R-:W-:Y:S05]  /*9fa0*/  BSYNC B1 ;  /* 0x0000000000017941 */ /* 0x000fea0003800000 */
.L_x_24318:
        /* <DEDUP_REMOVED lines=16> */
.L_x_24324:
[----:B------:R-:W-:Y:S05]  /*a0b0*/  BSYNC B2 ;  /* 0x0000000000027941 */ /* 0x000fea0003800000 */
.L_x_24323:
        /* <DEDUP_REMOVED lines=44> */
.L_x_24322:
[----:B------:R-:W-:Y:S05]  /*a380*/  BSYNC B1 ;  /* 0x0000000000017941 */ /* 0x000fea0003800000 */
.L_x_24321:
        /* <DEDUP_REMOVED lines=22> */
.L_x_24326:
[----:B------:R-:W-:Y:S02]  /*a4f0*/  IMAD.MOV.U32 R20, RZ, RZ, R138 ;  /* 0x000000ffff147224 */ /* 0x000fe400078e008a */
.L_x_24327:
[----:B------:R-:W-:Y:S05]  /*a500*/  BSYNC B1 ;  /* 0x0000000000017941 */ /* 0x000fea0003800000 */
.L_x_24325:
        /* <DEDUP_REMOVED lines=16> */
.L_x_24331:
[----:B------:R-:W-:Y:S05]  /*a610*/  BSYNC B2 ;  /* 0x0000000000027941 */ /* 0x000fea0003800000 */
.L_x_24330:
        /* <DEDUP_REMOVED lines=44> */
.L_x_24329:
[----:B------:R-:W-:Y:S05]  /*a8e0*/  BSYNC B1 ;  /* 0x0000000000017941 */ /* 0x000fea0003800000 */
.L_x_24328:
        /* <DEDUP_REMOVED lines=22> */
.L_x_24333:
[----:B------:R-:W-:Y:S02]  /*aa50*/  IMAD.MOV.U32 R26, RZ, RZ, R138 ;  /* 0x000000ffff1a7224 */ /* 0x000fe400078e008a */
.L_x_24334:
[----:B------:R-:W-:Y:S05]  /*aa60*/  BSYNC B1 ;  /* 0x0000000000017941 */ /* 0x000fea0003800000 */
.L_x_24332:
        /* <DEDUP_REMOVED lines=16> */
.L_x_24338:
[----:B------:R-:W-:Y:S05]  /*ab70*/  BSYNC B2 ;  /* 0x0000000000027941 */ /* 0x000fea0003800000 */
.L_x_24337:
        /* <DEDUP_REMOVED lines=44> */
.L_x_24336:
[----:B------:R-:W-:Y:S05]  /*ae40*/  BSYNC B1 ;  /* 0x0000000000017941 */ /* 0x000fea0003800000 */
.L_x_24335:
        /* <DEDUP_REMOVED lines=22> */
.L_x_24340:
[----:B------:R-:W-:Y:S02]  /*afb0*/  IMAD.MOV.U32 R26, RZ, RZ, R138 ;  /* 0x000000ffff1a7224 */ /* 0x000fe400078e008a */
.L_x_24341:
[----:B------:R-:W-:Y:S05]  /*afc0*/  BSYNC B1 ;  /* 0x0000000000017941 */ /* 0x000fea0003800000 */
.L_x_24339:
        /* <DEDUP_REMOVED lines=16> */
.L_x_24345:
[----:B------:R-:W-:Y:S05]  /*b0d0*/  BSYNC B2 ;  /* 0x0000000000027941 */ /* 0x000fea0003800000 */
.L_x_24344:
        /* <DEDUP_REMOVED lines=44> */
.L_x_24343:
[----:B------:R-:W-:Y:S05]  /*b3a0*/  BSYNC B1 ;  /* 0x0000000000017941 */ /* 0x000fea0003800000 */
.L_x_24342:
        /* <DEDUP_REMOVED lines=22> */
.L_x_24347:
[----:B------:R-:W-:Y:S02]  /*b510*/  IMAD.MOV.U32 R22, RZ, RZ, R138 ;  /* 0x000000ffff167224 */ /* 0x000fe400078e008a */
.L_x_24348:
[----:B------:R-:W-:Y:S05]  /*b520*/  BSYNC B1 ;  /* 0x0000000000017941 */ /* 0x000fea0003800000 */
.L_x_24346:
        /* <DEDUP_REMOVED lines=16> */
.L_x_24352:
[----:B------:R-:W-:Y:S05]  /*b630*/  BSYNC B2 ;  /* 0x0000000000027941 */ /* 0x000fea0003800000 */
.L_x_24351:
        /* <DEDUP_REMOVED lines=44> */
.L_x_24350:
[----:B------:R-:W-:Y:S05]  /*b900*/  BSYNC B1 ;  /* 0x0000000000017941 */ /* 0x000fea0003800000 */
.L_x_24349:
        /* <DEDUP_REMOVED lines=23> */
.L_x_24354:
[----:B------:R-:W-:Y:S02]  /*ba80*/  IMAD.MOV.U32 R22, RZ, RZ, R138 ;  /* 0x000000ffff167224 */ /* 0x000fe400078e008a */
.L_x_24355:
[----:B------:R-:W-:Y:S05]  /*ba90*/  BSYNC B1 ;  /* 0x0000000000017941 */ /* 0x000fea0003800000 */
.L_x_24353:
        /* <DEDUP_REMOVED lines=18> */
.L_x_24359:
[----:B------:R-:W-:Y:S05]  /*bbc0*/  BSYNC B2 ;  /* 0x0000000000027941 */ /* 0x000fea0003800000 */
.L_x_24358:
        /* <DEDUP_REMOVED lines=44> */
.L_x_24357:
[----:B------:R-:W-:Y:S05]  /*be90*/  BSYNC B1 ;  /* 0x0000000000017941 */ /* 0x000fea0003800000 */
.L_x_24356:
[----:B------:R-:W0:Y:S01]  /*bea0*/  I2F.U32 R21, R22 ;  /* 0x0000001600157306 */ /* 0x000e220000201000 */
[----:B------:R-:W-:Y:S01]  /*beb0*/  SEL R103, RZ, 0x1, P3 ;  /* 0x00000001ff677807 */ /* 0x000fe20001800000 */
[----:B------:R-:W-:Y:S01]  /*bec0*/  HADD2.F32 R20, -RZ, R23.H1_H1 ;  /* 0x30000017ff147230 */ /* 0x000fe20000004100 */
[----:B------:R-:W-:Y:S01]  /*bed0*/  SEL R101, RZ, 0x10000, P5 ;  /* 0x00010000ff657807 */ /* 0x000fe20002800000 */
[----:B------:R-:W-:Y:S01]  /*bee0*/  IMAD.WIDE.U32 R158, R149, R150, c[0x0][0x188] ;  /* 0x00006200959e7625 */ /* 0x000fe200078e0096 */
[----:B------:R-:W-:Y:S02]  /*bef0*/  SEL R102, RZ, 0x100, P4 ;  /* 0x00000100ff667807 */ /* 0x000fe40002000000 */
[----:B------:R-:W-:Y:S01]  /*bf00*/  SEL R100, RZ, 0x1, P2 ;  /* 0x00000001ff647807 */ /* 0x000fe20001000000 */
[----:B------:R-:W-:Y:S01]  /*bf10*/  FMUL.FTZ R20, R20, R147 ;  /* 0x0000009314147220 */ /* 0x000fe20000410000 */
[----:B------:R-:W-:Y:S01]  /*bf20*/  ISETP.NE.AND P5, PT, R27, RZ, PT ;  /* 0x000000ff1b00720c */ /* 0x000fe20003fa5270 */
[----:B------:R-:W-:Y:S01]  /*bf30*/  IMAD.WIDE.U32 R156, R149, R152, c[0x0][0x190] ;  /* 0x00006400959c7625 */ /* 0x000fe200078e0098 */
[----:B------:R-:W-:Y:S01]  /*bf40*/  SEL R23, RZ, 0x1, P1 ;  /* 0x00000001ff177807 */ /* 0x000fe20000800000 */
[----:B------:R1:W-:Y:S01]  /*bf50*/  STG.E.128 [R158.64], R28 ;  /* 0x0000001c9e007986 */ /* 0x0003e2000c101d06 */
[----:B------:R-:W-:Y:S01]  /*bf60*/  ISETP.NE.AND P6, PT, R148, RZ, PT ;  /* 0x000000ff9400720c */ /* 0x000fe20003fc5270 */
[----:B------:R-:W-:Y:S01]  /*bf70*/  FMUL.FTZ R27, R20, c[0x0][0x1e8] ;  /* 0x00007a00141b7a20 */ /* 0x000fe20000410000 */
[----:B------:R-:W-:Y:S01]  /*bf80*/  ISETP.NE.AND P4, PT, R151, RZ, PT ;  /* 0x000000ff9700720c */ /* 0x000fe20003f85270 */
[----:B0-----:R-:W-:Y:S01]  /*bf90*/  FFMA.FTZ R21, R21, R146, 1.1641532182693481445e-10 ;  /* 0x2f00000015157423 */ /* 0x001fe20000010092 */
[----:B------:R-:W-:Y:S01]  /*bfa0*/  IADD3 R145, R143, 0x80, RZ ;  /* 0x000000808f917810 */ /* 0x000fe20007ffe0ff */
[----:B------:R-:W-:-:S03]  /*bfb0*/  IMAD.WIDE.U32 R22, R23, 0x10000, RZ ;  /* 0x0001000017167825 */ /* 0x000fc600078e00ff */
[----:B------:R-:W-:-:S04]  /*bfc0*/  FSETP.GTU.FTZ.AND P3, PT, R21, c[0x0][0x1e4], PT ;  /* 0x0000790015007a0b */ /* 0x000fc80003f7c000 */
[----:B------:R-:W-:Y:S02]  /*bfd0*/  SEL R21, RZ, 0x1000000, P3 ;  /* 0x01000000ff157807 */ /* 0x000fe40001800000 */
[----:B------:R-:W-:Y:S02]  /*bfe0*/  FSEL R27, R27, RZ, !P3 ;  /* 0x000000ff1b1b7208 */ /* 0x000fe40005800000 */
[----:B------:R-:W-:Y:S01]  /*bff0*/  LOP3.LUT R102, R102, R21, R101, 0xfe, !PT ;  /* 0x0000001566667212 */ /* 0x000fe200078efe65 */
[----:B------:R-:W-:Y:S01]  /*c000*/  IMAD.WIDE.U32 R100, R100, 0x1000000, RZ ;  /* 0x0100000064647825 */ /* 0x000fe200078e00ff */
[----:B------:R-:W-:-:S04]  /*c010*/  SEL R21, RZ, 0x1, P0 ;  /* 0x00000001ff157807 */ /* 0x000fc80000000000 */
[----:B------:R-:W-:Y:S01]  /*c020*/  LOP3.LUT R101, R101, R102, R103, 0xfe, !PT ;  /* 0x0000006665657212 */ /* 0x000fe200078efe67 */
[----:B------:R-:W-:Y:S01]  /*c030*/  IMAD.WIDE.U32 R20, R21, 0x100, RZ ;  /* 0x0000010015147825 */ /* 0x000fe200078e00ff */
[----:B------:R-:W-:-:S04]  /*c040*/  HADD2.F32 R102, -RZ, R87.H1_H1 ;  /* 0x30000057ff667230 */ /* 0x000fc80000004100 */
[----:B------:R-:W-:Y:S01]  /*c050*/  LOP3.LUT R21, R21, R101, R23, 0xfe, !PT ;  /* 0x0000006515157212 */ /* 0x000fe200078efe17 */
[----:B------:R-:W-:Y:S01]  /*c060*/  FMUL.FTZ R27, R27, R102 ;  /* 0x000000661b1b7220 */ /* 0x000fe20000410000 */
[----:B------:R-:W-:Y:S02]  /*c070*/  LOP3.LUT R100, R20, R100, R22, 0xfe, !PT ;  /* 0x0000006414647212 */ /* 0x000fe400078efe16 */
[----:B------:R-:W-:Y:S01]  /*c080*/  SEL R23, RZ, 0x1, P4 ;  /* 0x00000001ff177807 */ /* 0x000fe20002000000 */
[----:B------:R-:W-:-:S03]  /*c090*/  @P6 FADD.FTZ R27, R59, R27 ;  /* 0x0000001b3b1b6221 */ /* 0x000fc60000010000 */
[----:B------:R-:W-:Y:S01]  /*c0a0*/  LOP3.LUT R20, R100, R23, RZ, 0xfc, !PT ;  /* 0x0000001764147212 */ /* 0x000fe200078efcff */
[----:B------:R-:W-:Y:S01]  /*c0b0*/  IMAD.WIDE.U32 R100, R145, R154, c[0x0][0x170] ;  /* 0x00005c0091647625 */ /* 0x000fe200078e009a */
        /* <DEDUP_REMOVED lines=16> */
[----:B------:R-:W-:Y:S01]  /*c1c0*/  MOV R149, R130 ;  /* 0x0000008200957202 */ /* 0x000fe20000000f00 */
[----:B------:R-:W-:Y:S05]  /*c1d0*/  BRA `(.L_x_24362) ;  /* 0x0000001000007947 */ /* 0x000fea0003800000 */
.L_x_24361:
[----:B-1----:R-:W-:Y:S02]  /*c1e0*/  IMAD.MOV.U32 R149, RZ, RZ, R138 ;  /* 0x000000ffff957224 */ /* 0x002fe400078e008a */
.L_x_24362:
[----:B------:R-:W-:Y:S05]  /*c1f0*/  BSYNC B1 ;  /* 0x0000000000017941 */ /* 0x000fea0003800000 */
.L_x_24360:
        /* <DEDUP_REMOVED lines=16> */
.L_x_24366:
[----:B------:R-:W-:Y:S05]  /*c300*/  BSYNC B2 ;  /* 0x0000000000027941 */ /* 0x000fea0003800000 */
.L_x_24365:
        /* <DEDUP_REMOVED lines=44> */
.L_x_24364:
[----:B------:R-:W-:Y:S05]  /*c5d0*/  BSYNC B1 ;  /* 0x0000000000017941 */ /* 0x000fea0003800000 */
.L_x_24363:
[----:B------:R-:W0:Y:S01]  /*c5e0*/  I2F.U32 R21, R149 ;  /* 0x0000009500157306 */ /* 0x000e220000201000 */
[----:B-----5:R-:W-:Y:S01]  /*c5f0*/  HADD2.F32 R20, -RZ, R100.H0_H0 ;  /* 0x20000064ff147230 */ /* 0x020fe20000004100 */
        /* <DEDUP_REMOVED lines=20> */
.L_x_24368:
[----:B------:R-:W-:Y:S02]  /*c740*/  IMAD.MOV.U32 R144, RZ, RZ, R138 ;  /* 0x000000ffff907224 */ /* 0x000fe400078e008a */
.L_x_24369:
[----:B------:R-:W-:Y:S05]  /*c750*/  BSYNC B1 ;  /* 0x0000000000017941 */ /* 0x000fea0003800000 */
.L_x_24367:
        /* <DEDUP_REMOVED lines=16> */
.L_x_24373:
[----:B------:R-:W-:Y:S05]  /*c860*/  BSYNC B2 ;  /* 0x0000000000027941 */ /* 0x000fea0003800000 */
.L_x_24372:
        /* <DEDUP_REMOVED lines=44> */
.L_x_24371:
[----:B------:R-:W-:Y:S05]  /*cb30*/  BSYNC B1 ;  /* 0x0000000000017941 */ /* 0x000fea0003800000 */
.L_x_24370:
        /* <DEDUP_REMOVED lines=21> */
.L_x_24375:
[----:B------:R-:W-:Y:S02]  /*cc90*/  IMAD.MOV.U32 R100, RZ, RZ, R138 ;  /* 0x000000ffff647224 */ /* 0x000fe400078e008a */
.L_x_24376:
[----:B------:R-:W-:Y:S05]  /*cca0*/  BSYNC B1 ;  /* 0x0000000000017941 */ /* 0x000fea0003800000 */
.L_x_24374:
        /* <DEDUP_REMOVED lines=16> */
.L_x_24380:
[----:B------:R-:W-:Y:S05]  /*cdb0*/  BSYNC B2 ;  /* 0x0000000000027941 */ /* 0x000fea0003800000 */
.L_x_24379:
        /* <DEDUP_REMOVED lines=44> */
.L_x_24378:
[----:B------:R-:W-:Y:S05]  /*d080*/  BSYNC B1 ;  /* 0x0000000000017941 */ /* 0x000fea0003800000 */
.L_x_24377:
        /* <DEDUP_REMOVED lines=21> */
.L_x_24382:
[----:B------:R-:W-:Y:S02]  /*d1e0*/  IMAD.MOV.U32 R100, RZ, RZ, R138 ;  /* 0x000000ffff647224 */ /* 0x000fe400078e008a */
.L_x_24383:
[----:B------:R-:W-:Y:S05]  /*d1f0*/  BSYNC B1 ;  /* 0x0000000000017941 */ /* 0x000fea0003800000 */
.L_x_24381:
        /* <DEDUP_REMOVED lines=16> */
.L_x_24387:
[----:B------:R-:W-:Y:S05]  /*d300*/  BSYNC B2 ;  /* 0x0000000000027941 */ /* 0x000fea0003800000 */
.L_x_24386:
        /* <DEDUP_REMOVED lines=44> */
.L_x_24385:
[----:B------:R-:W-:Y:S05]  /*d5d0*/  BSYNC B1 ;  /* 0x0000000000017941 */ /* 0x000fea0003800000 */
.L_x_24384:
        /* <DEDUP_REMOVED lines=21> */
.L_x_24389:
[----:B------:R-:W-:Y:S02]  /*d730*/  IMAD.MOV.U32 R144, RZ, RZ, R138 ;  /* 0x000000ffff907224 */ /* 0x000fe400078e008a */
.L_x_24390:
[----:B------:R-:W-:Y:S05]  /*d740*/  BSYNC B1 ;  /* 0x0000000000017941 */ /* 0x000fea0003800000 */
.L_x_24388:
        /* <DEDUP_REMOVED lines=16> */
.L_x_24394:
[----:B------:R-:W-:Y:S05]  /*d850*/  BSYNC B2 ;  /* 0x0000000000027941 */ /* 0x000fea0003800000 */
.L_x_24393:
        /* <DEDUP_REMOVED lines=44> */
.L_x_24392:
[----:B------:R-:W-:Y:S05]  /*db20*/  BSYNC B1 ;  /* 0x0000000000017941 */ /* 0x000fea0003800000 */
.L_x_24391:
        /* <DEDUP_REMOVED lines=21> */
.L_x_24396:
[----:B------:R-:W-:Y:S02]  /*dc80*/  IMAD.MOV.U32 R144, RZ, RZ, R138 ;  /* 0x000000ffff907224 */ /* 0x000fe400078e008a */
.L_x_24397:
[----:B------:R-:W-:Y:S05]  /*dc90*/  BSYNC B1 ;  /* 0x0000000000017941 */ /* 0x000fea0003800000 */
.L_x_24395:
        /* <DEDUP_REMOVED lines=16> */
.L_x_24401:
[----:B------:R-:W-:Y:S05]  /*dda0*/  BSYNC B2 ;  /* 0x0000000000027941 */ /* 0x000fea0003800000 */
.L_x_24400:
        /* <DEDUP_REMOVED lines=44> */
.L_x_24399:
[----:B------:R-:W-:Y:S05]  /*e070*/  BSYNC B1 ;  /* 0x0000000000017941 */ /* 0x000fea0003800000 */
.L_x_24398:
        /* <DEDUP_REMOVED lines=21> */
.L_x_24403:
[----:B------:R-:W-:Y:S02]  /*e1d0*/  IMAD.MOV.U32 R149, RZ, RZ, R138 ;  /* 0x000000ffff957224 */ /* 0x000fe400078e008a */
.L_x_24404:
[----:B------:R-:W-:Y:S05]  /*e1e0*/  BSYNC B1 ;  /* 0x0000000000017941 */ /* 0x000fea0003800000 */
.L_x_24402:
        /* <DEDUP_REMOVED lines=16> */
.L_x_24408:
[----:B------:R-:W-:Y:S05]  /*e2f0*/  BSYNC B2 ;  /* 0x0000000000027941 */ /* 0x000fea0003800000 */
.L_x_24407:
        /* <DEDUP_REMOVED lines=44> */
.L_x_24406:
[----:B------:R-:W-:Y:S05]  /*e5c0*/  BSYNC B1 ;  /* 0x0000000000017941 */ /* 0x000fea0003800000 */
.L_x_24405:
[----:B------:R-:W0:Y:S01]  /*e5d0*/  I2F.U32 R149, R149 ;  /* 0x0000009500957306 */ /* 0x000e220000201000 */
[----:B------:R-:W-:Y:S01]  /*e5e0*/  HADD2.F32 R144, -RZ, R103.H0_H0 ;  /* 0x20000067ff907230 */ /* 0x000fe20000004100 */
[----:B------:R-:W-:Y:S01]  /*e5f0*/  ISETP.NE.AND P6, PT, R148, RZ, PT ;  /* 0x000000ff9400720c */ /* 0x000fe20003fc5270 */
        /* <DEDUP_REMOVED lines=19> */
.L_x_24410:
[----:B------:R-:W-:Y:S02]  /*e730*/  IMAD.MOV.U32 R149, RZ, RZ, R138 ;  /* 0x000000ffff957224 */ /* 0x000fe400078e008a */
.L_x_24411:
[----:B------:R-:W-:Y:S05]  /*e740*/  BSYNC B1 ;  /* 0x0000000000017941 */ /* 0x000fea0003800000 */
.L_x_24409:
        /* <DEDUP_REMOVED lines=18> */
.L_x_24415:
[----:B------:R-:W-:Y:S05]  /*e870*/  BSYNC B2 ;  /* 0x0000000000027941 */ /* 0x000fea0003800000 */
.L_x_24414:
        /* <DEDUP_REMOVED lines=44> */
.L_x_24413:
[----:B------:R-:W-:Y:S05]  /*eb40*/  BSYNC B1 ;  /* 0x0000000000017941 */ /* 0x000fea0003800000 */
.L_x_24412:
        /* <DEDUP_REMOVED lines=15> */
[----:B------:R-:W-:Y:S01]  /*ec40*/  LOP3.LUT R153, R157, R146, R153, 0xfe, !PT ;  /* 0x000000929d997212 */ /* 0x000fe200078efe99 */
[----:B------:R-:W-:Y:S02]  /*ec50*/  HADD2.F32 R146, -RZ, R103.H1_H1 ;  /* 0x30000067ff927230 */ /* 0x000fe40000004100 */
[----:B------:R-:W-:-:S04]  /*ec60*/  IMAD.WIDE.U32 R148, R148, 0x100, RZ ;  /* 0x0000010094947825 */ /* 0x000fc800078e00ff */
[----:B------:R-:W-:Y:S01]  /*ec70*/  FMUL.FTZ R146, R146, R147 ;  /* 0x0000009392927220 */ /* 0x000fe20000410000 */
[----:B------:R-:W-:Y:S01]  /*ec80*/  LOP3.LUT R156, R148, R156, R154, 0xfe, !PT ;  /* 0x0000009c949c7212 */ /* 0x000fe200078efe9a */
[----:B------:R-:W-:Y:S01]  /*ec90*/  FADD.FTZ R148, RZ, R52 ;  /* 0x00000034ff947221 */ /* 0x000fe20000010000 */
[----:B------:R-:W-:Y:S01]  /*eca0*/  LOP3.LUT R149, R149, R153, R155, 0xfe, !PT ;  /* 0x0000009995957212 */ /* 0x000fe200078efe9b */
[----:B------:R-:W-:Y:S02]  /*ecb0*/  FMUL.FTZ R146, R146, c[0x0][0x1e8] ;  /* 0x00007a0092927a20 */ /* 0x000fe40000410000 */
[----:B------:R-:W-:-:S03]  /*ecc0*/  IMAD.WIDE.U32 R152, R145, R152, c[0x0][0x190] ;  /* 0x0000640091987625 */ /* 0x000fc600078e0098 */
[----:B------:R-:W-:-:S05]  /*ecd0*/  FSEL R146, R146, RZ, !P4 ;  /* 0x000000ff92927208 */ /* 0x000fca0006000000 */
[----:B------:R-:W-:Y:S02]  /*ece0*/  FMUL.FTZ R103, R139, R146 ;  /* 0x000000928b677220 */ /* 0x000fe40000410000 */
[----:B------:R-:W-:-:S04]  /*ecf0*/  IMAD.WIDE.U32 R146, R145, R150, c[0x0][0x188] ;  /* 0x0000620091927625 */ /* 0x000fc800078e0096 */
[----:B------:R-:W-:Y:S01]  /*ed00*/  @P6 FADD.FTZ R103, R59, R103 ;  /* 0x000000673b676221 */ /* 0x000fe20000010000 */
[----:B------:R-:W-:Y:S01]  /*ed10*/  ISETP.NE.AND P6, PT, R151, RZ, PT ;  /* 0x000000ff9700720c */ /* 0x000fe20003fc5270 */
[----:B------:R-:W-:Y:S01]  /*ed20*/  FADD.FTZ R151, R53, R148 ;  /* 0x0000009435977221 */ /* 0x000fe20000010000 */
[----:B------:R-:W-:Y:S03]  /*ed30*/  STG.E.128 [R146.64], R20 ;  /* 0x0000001492007986 */ /* 0x000fe6000c101d06 */
        /* <DEDUP_REMOVED lines=44> */
.L_x_24420:
        /* <DEDUP_REMOVED lines=100> */
.L_x_24421:
[----:B------:R-:W-:Y:S01]  /*f640*/  HFMA2.MMA R147, -RZ, RZ, 0, 2.384185791015625e-07 ;  /* 0x00000004ff937435 */ /* 0x000fe200000001ff */
[----:B-1----:R-:W-:Y:S01]  /*f650*/  FADD.FTZ R153, R153, R148 ;  /* 0x0000009499997221 */ /* 0x002fe20000010000 */
[----:B------:R-:W-:Y:S01]  /*f660*/  ISETP.NE.AND P0, PT, RZ, UR8, PT ;  /* 0x00000008ff007c0c */ /* 0x000fe2000bf05270 */
[----:B0-----:R-:W-:Y:S01]  /*f670*/  IMAD.MOV.U32 R148, RZ, RZ, c[0x0][0x1e0] ;  /* 0x00007800ff947624 */ /* 0x001fe200078e00ff */
[----:B------:R-:W-:Y:S01]  /*f680*/  HADD2.F32 R162, -RZ, R83.H0_H0 ;  /* 0x20000053ffa27230 */ /* 0x000fe20000004100 */
[----:B------:R-:W-:Y:S01]  /*f690*/  FMUL.FTZ R146, R149, R149 ;  /* 0x0000009595927220 */ /* 0x000fe20000410000 */
[----:B------:R-:W-:Y:S01]  /*f6a0*/  HADD2.F32 R159, -RZ, R68.H1_H1 ;  /* 0x30000044ff9f7230 */ /* 0x000fe20000004100 */
[----:B------:R-:W-:Y:S01]  /*f6b0*/  FFMA.FTZ R148, R153, R148, c[0x0][0x228] ;  /* 0x00008a0099947623 */ /* 0x000fe20000010094 */
[----:B------:R-:W-:Y:S02]  /*f6c0*/  HADD2.F32 R157, -RZ, R69.H1_H1 ;  /* 0x30000045ff9d7230 */ /* 0x000fe40000004100 */
[----:B------:R-:W-:Y:S01]  /*f6d0*/  FSEL R153, R146, RZ, P0 ;  /* 0x000000ff92997208 */ /* 0x000fe20000000000 */
[----:B------:R-:W-:Y:S01]  /*f6e0*/  @!P1 IMAD.WIDE R150, R110, R147, c[0x0][0x1a0] ;  /* 0x000068006e969625 */ /* 0x000fe200078e0293 */
[----:B------:R-:W-:Y:S01]  /*f6f0*/  FSEL R146, R149, RZ, !P0 ;  /* 0x000000ff95927208 */ /* 0x000fe20004000000 */
[----:B------:R-:W-:-:S02]  /*f700*/  HADD2.F32 R155, -RZ, R70.H1_H1 ;  /* 0x30000046ff9b7230 */ /* 0x000fc40000004100 */
[----:B------:R-:W-:Y:S01]  /*f710*/  FADD.FTZ R148, R148, R153 ;  /* 0x0000009994947221 */ /* 0x000fe20000010000 */
[----:B------:R0:W-:Y:S01]  /*f720*/  @!P1 STG.E [R150.64], R149 ;  /* 0x0000009596009986 */ /* 0x0001e2000c101906 */
[--C-:B------:R-:W-:Y:S01]  /*f730*/  FADD.FTZ R156, R20, -R146.reuse ;  /* 0x80000092149c7221 */ /* 0x100fe20000010000 */
[----:B------:R-:W-:Y:S01]  /*f740*/  HADD2.F32 R153, -RZ, R74.H1_H1 ;  /* 0x3000004aff997230 */ /* 0x000fe20000004100 */
[----:B------:R-:W-:Y:S02]  /*f750*/  FADD.FTZ R158, R21, -R146 ;  /* 0x80000092159e7221 */ /* 0x000fe40000010000 */
[----:B------:R-:W-:-:S04]  /*f760*/  @!P1 IMAD.WIDE R20, R110, R147, c[0x0][0x1a8] ;  /* 0x00006a006e149625 */ /* 0x000fc800078e0293 */
[--C-:B------:R-:W-:Y:S02]  /*f770*/  FADD.FTZ R28, R28, -R146.reuse ;  /* 0x800000921c1c7221 */ /* 0x100fe40000010000 */
[--C-:B------:R-:W-:Y:S01]  /*f780*/  FADD.FTZ R29, R29, -R146.reuse ;  /* 0x800000921d1d7221 */ /* 0x100fe20000010000 */
[----:B0-----:R-:W0:Y:S01]  /*f790*/  MUFU.RSQ R149, R148 ;  /* 0x0000009400957308 */ /* 0x001e220000001400 */
[--C-:B------:R-:W-:Y:S01]  /*f7a0*/  FADD.FTZ R26, R26, -R146.reuse ;  /* 0x800000921a1a7221 */ /* 0x100fe20000010000 */
[----:B------:R-:W-:Y:S01]  /*f7b0*/  HADD2.F32 R151, -RZ, R75.H1_H1 ;  /* 0x3000004bff977230 */ /* 0x000fe20000004100 */
        /* <DEDUP_REMOVED lines=11> */
[----:B------:R-:W-:Y:S02]  /*f870*/  FMUL.FTZ R55, R149, R55 ;  /* 0x0000003795377220 */ /* 0x000fe40000410000 */
[--C-:B------:R-:W-:Y:S02]  /*f880*/  FADD.FTZ R48, R48, -R146.reuse ;  /* 0x8000009230307221 */ /* 0x100fe40000010000 */
[----:B------:R-:W-:Y:S02]  /*f890*/  FADD.FTZ R154, R27, -R146 ;  /* 0x800000921b9a7221 */ /* 0x000fe40000010000 */
[C---:B0-----:R-:W-:Y:S01]  /*f8a0*/  FMUL.FTZ R21, R149.reuse, R28 ;  /* 0x0000001c95157220 */ /* 0x041fe20000410000 */
[----:B------:R-:W-:Y:S01]  /*f8b0*/  HADD2.F32 R28, -RZ, R83.H1_H1 ;  /* 0x30000053ff1c7230 */ /* 0x000fe20000004100 */
[----:B------:R-:W-:-:S02]  /*f8c0*/  FMUL.FTZ R20, R149, R29 ;  /* 0x0000001d95147220 */ /* 0x000fc40000410000 */
[----:B------:R-:W-:Y:S01]  /*f8d0*/  FMUL.FTZ R29, R149, R26 ;  /* 0x0000001a951d7220 */ /* 0x000fe20000410000 */
[--C-:B------:R-:W-:Y:S01]  /*f8e0*/  HADD2.F32 R26, -RZ, R82.reuse.H1_H1 ;  /* 0x30000052ff1a7230 */ /* 0x100fe20000004100 */
[----:B------:R-:W-:Y:S01]  /*f8f0*/  FFMA.FTZ R51, R51, R28, R18 ;  /* 0x0000001c33337223 */ /* 0x000fe20000010012 */
[----:B------:R-:W-:Y:S01]  /*f900*/  HADD2.F32 R28, -RZ, R79.H0_H0 ;  /* 0x2000004fff1c7230 */ /* 0x000fe20000004100 */
[----:B------:R-:W-:Y:S02]  /*f910*/  FMUL.FTZ R43, R149, R43 ;  /* 0x0000002b952b7220 */ /* 0x000fe40000410000 */
[----:B------:R-:W-:Y:S01]  /*f920*/  FFMA.FTZ R49, R49, R26, R104 ;  /* 0x0000001a31317223 */ /* 0x000fe20000010068 */
[----:B------:R-:W-:Y:S01]  /*f930*/  HADD2.F32 R26, -RZ, R81.H1_H1 ;  /* 0x30000051ff1a7230 */ /* 0x000fe20000004100 */
[----:B------:R-:W-:Y:S01]  /*f940*/  FFMA.FTZ R42, R42, R28, R11 ;  /* 0x0000001c2a2a7223 */ /* 0x000fe2000001000b */
[----:B------:R-:W-:Y:S01]  /*f950*/  HADD2.F32 R28, -RZ, R79.H1_H1 ;  /* 0x3000004fff1c7230 */ /* 0x000fe20000004100 */
[----:B------:R-:W-:Y:S01]  /*f960*/  FMUL.FTZ R27, R149, R24 ;  /* 0x00000018951b7220 */ /* 0x000fe20000410000 */
[----:B------:R-:W-:Y:S01]  /*f970*/  HADD2.F32 R24, -RZ, R82.H0_H0 ;  /* 0x20000052ff187230 */ /* 0x000fe20000004100 */
[----:B------:R-:W-:Y:S01]  /*f980*/  FFMA.FTZ R55, R55, R26, R106 ;  /* 0x0000001a37377223 */ /* 0x000fe2000001006a */
[----:B------:R-:W-:Y:S01]  /*f990*/  HADD2.F32 R26, -RZ, R78.H1_H1 ;  /* 0x3000004eff1a7230 */ /* 0x000fe20000004100 */
[----:B------:R-:W-:-:S02]  /*f9a0*/  FMUL.FTZ R41, R149, R41 ;  /* 0x0000002995297220 */ /* 0x000fc40000410000 */
[--C-:B------:R-:W-:Y:S02]  /*f9b0*/  FADD.FTZ R47, R47, -R146.reuse ;  /* 0x800000922f2f7221 */ /* 0x100fe40000010000 */
[----:B------:R-:W-:Y:S02]  /*f9c0*/  FMUL.FTZ R48, R149, R48 ;  /* 0x0000003095307220 */ /* 0x000fe40000410000 */
[--C-:B------:R-:W-:Y:S02]  /*f9d0*/  FADD.FTZ R45, R45, -R146.reuse ;  /* 0x800000922d2d7221 */ /* 0x100fe40000010000 */
[--C-:B------:R-:W-:Y:S02]  /*f9e0*/  FADD.FTZ R22, R22, -R146.reuse ;  /* 0x8000009216167221 */ /* 0x100fe40000010000 */
[----:B------:R-:W-:Y:S02]  /*f9f0*/  FADD.FTZ R53, R53, -R146 ;  /* 0x8000009235357221 */ /* 0x000fe40000010000 */
[----:B------:R-:W-:Y:S01]  /*fa00*/  FFMA.FTZ R43, R43, R28, R10 ;  /* 0x0000001c2b2b7223 */ /* 0x000fe2000001000a */
[----:B------:R-:W-:Y:S01]  /*fa10*/  HADD2.F32 R28, -RZ, R77.H1_H1 ;  /* 0x3000004dff1c7230 */ /* 0x000fe20000004100 */
[----:B------:R-:W-:-:S02]  /*fa20*/  FADD.FTZ R54, R54, -R146 ;  /* 0x8000009236367221 */ /* 0x000fc40000010000 */
[----:B------:R-:W-:Y:S01]  /*fa30*/  FFMA.FTZ R41, R41, R26, R12 ;  /* 0x0000001a29297223 */ /* 0x000fe2000001000c */
[----:B------:R-:W-:Y:S01]  /*fa40*/  HADD2.F32 R26, -RZ, R76.H1_H1 ;  /* 0x3000004cff1a7230 */ /* 0x000fe20000004100 */
[--C-:B------:R-:W-:Y:S02]  /*fa50*/  FADD.FTZ R150, R31, -R146.reuse ;  /* 0x800000921f967221 */ /* 0x100fe40000010000 */
[C---:B------:R-:W-:Y:S02]  /*fa60*/  FMUL.FTZ R47, R149.reuse, R47 ;  /* 0x0000002f952f7220 */ /* 0x040fe40000410000 */
[----:B------:R-:W-:Y:S01]  /*fa70*/  FFMA.FTZ R48, R48, R24, R105 ;  /* 0x0000001830307223 */ /* 0x000fe20000010069 */
[----:B------:R-:W-:Y:S01]  /*fa80*/  HADD2.F32 R24, -RZ, R80.H1_H1 ;  /* 0x30000050ff187230 */ /* 0x000fe20000004100 */
[C---:B------:R-:W-:Y:S02]  /*fa90*/  FMUL.FTZ R45, R149.reuse, R45 ;  /* 0x0000002d952d7220 */ /* 0x040fe40000410000 */
[----:B------:R-:W-:Y:S01]  /*faa0*/  FMUL.FTZ R31, R149, R22 ;  /* 0x00000016951f7220 */ /* 0x000fe20000410000 */
[----:B------:R-:W-:Y:S01]  /*fab0*/  HADD2.F32 R22, -RZ, R81.H0_H0 ;  /* 0x20000051ff167230 */ /* 0x000fe20000004100 */
[----:B------:R-:W-:-:S02]  /*fac0*/  FADD.FTZ R38, R38, -R146 ;  /* 0x8000009226267221 */ /* 0x000fc40000010000 */
[C---:B------:R-:W-:Y:S02]  /*fad0*/  FMUL.FTZ R53, R149.reuse, R53 ;  /* 0x0000003595357220 */ /* 0x040fe40000410000 */
[--C-:B------:R-:W-:Y:S02]  /*fae0*/  FADD.FTZ R32, R32, -R146.reuse ;  /* 0x8000009220207221 */ /* 0x100fe40000010000 */
[----:B------:R-:W-:Y:S02]  /*faf0*/  FMUL.FTZ R54, R149, R54 ;  /* 0x0000003695367220 */ /* 0x000fe40000410000 */
[----:B------:R-:W-:Y:S02]  /*fb00*/  FADD.FTZ R46, R46, -R146 ;  /* 0x800000922e2e7221 */ /* 0x000fe40000010000 */
[----:B------:R-:W-:Y:S01]  /*fb10*/  FFMA.FTZ R47, R47, R28, R14 ;  /* 0x0000001c2f2f7223 */ /* 0x000fe2000001000e */
[----:B------:R-:W-:Y:S01]  /*fb20*/  HADD2.F32 R28, -RZ, R73.H0_H0 ;  /* 0x20000049ff1c7230 */ /* 0x000fe20000004100 */
[----:B------:R-:W-:-:S02]  /*fb30*/  FADD.FTZ R52, R52, -R146 ;  /* 0x8000009234347221 */ /* 0x000fc40000010000 */
[----:B------:R-:W-:Y:S01]  /*fb40*/  FFMA.FTZ R45, R45, R26, R16 ;  /* 0x0000001a2d2d7223 */ /* 0x000fe20000010010 */
[----:B------:R-:W-:Y:S01]  /*fb50*/  HADD2.F32 R26, -RZ, R74.H0_H0 ;  /* 0x2000004aff1a7230 */ /* 0x000fe20000004100 */
[----:B------:R-:W-:Y:S02]  /*fb60*/  FMUL.FTZ R38, R149, R38 ;  /* 0x0000002695267220 */ /* 0x000fe40000410000 */
[----:B------:R-:W-:Y:S01]  /*fb70*/  FFMA.FTZ R53, R53, R24, R108 ;  /* 0x0000001835357223 */ /* 0x000fe2000001006c */
[----:B------:R-:W-:Y:S01]  /*fb80*/  HADD2.F32 R24, -RZ, R77.H0_H0 ;  /* 0x2000004dff187230 */ /* 0x000fe20000004100 */
[----:B------:R-:W-:Y:S02]  /*fb90*/  FMUL.FTZ R32, R149, R32 ;  /* 0x0000002095207220 */ /* 0x000fe40000410000 */
[----:B------:R-:W-:Y:S01]  /*fba0*/  FFMA.FTZ R54, R54, R22, R107 ;  /* 0x0000001636367223 */ /* 0x000fe2000001006b */
[----:B------:R-:W-:Y:S01]  /*fbb0*/  HADD2.F32 R22, -RZ, R80.H0_H0 ;  /* 0x20000050ff167230 */ /* 0x000fe20000004100 */
[----:B------:R-:W-:-:S02]  /*fbc0*/  FADD.FTZ R36, R36, -R146 ;  /* 0x8000009224247221 */ /* 0x000fc40000010000 */
[----:B------:R-:W-:Y:S02]  /*fbd0*/  FMUL.FTZ R46, R149, R46 ;  /* 0x0000002e952e7220 */ /* 0x000fe40000410000 */
[--C-:B------:R-:W-:Y:S02]  /*fbe0*/  FADD.FTZ R50, R50, -R146.reuse ;  /* 0x8000009232327221 */ /* 0x100fe40000010000 */
[--C-:B------:R-:W-:Y:S02]  /*fbf0*/  FADD.FTZ R39, R39, -R146.reuse ;  /* 0x8000009227277221 */ /* 0x100fe40000010000 */
[--C-:B------:R-:W-:Y:S02]  /*fc00*/  FADD.FTZ R33, R33, -R146.reuse ;  /* 0x8000009221217221 */ /* 0x100fe40000010000 */
[----:B------:R-:W-:Y:S02]  /*fc10*/  FADD.FTZ R30, R30, -R146 ;  /* 0x800000921e1e7221 */ /* 0x000fe40000010000 */
[----:B------:R-:W-:-:S02]  /*fc20*/  FMUL.FTZ R52, R149, R52 ;  /* 0x0000003495347220 */ /* 0x000fc40000410000 */
[--C-:B------:R-:W-:Y:S02]  /*fc30*/  FADD.FTZ R44, R44, -R146.reuse ;  /* 0x800000922c2c7221 */ /* 0x100fe40000010000 */
[----:B------:R-:W-:Y:S01]  /*fc40*/  FFMA.FTZ R38, R38, R28, R7 ;  /* 0x0000001c26267223 */ /* 0x000fe20000010007 */
[----:B------:R-:W-:Y:S01]  /*fc50*/  HADD2.F32 R28, -RZ, R72.H0_H0 ;  /* 0x20000048ff1c7230 */ /* 0x000fe20000004100 */
[--C-:B------:R-:W-:Y:S02]  /*fc60*/  FADD.FTZ R40, R40, -R146.reuse ;  /* 0x8000009228287221 */ /* 0x100fe40000010000 */
[--C-:B------:R-:W-:Y:S02]  /*fc70*/  FADD.FTZ R34, R34, -R146.reuse ;  /* 0x8000009222227221 */ /* 0x100fe40000010000 */
[----:B------:R-:W-:Y:S01]  /*fc80*/  FFMA.FTZ R26, R32, R26, R5 ;  /* 0x0000001a201a7223 */ /* 0x000fe20000010005 */
[----:B------:R-:W-:Y:S01]  /*fc90*/  HADD2.F32 R32, -RZ, R73.H1_H1 ;  /* 0x30000049ff207230 */ /* 0x000fe20000004100 */
[----:B------:R-:W-:-:S02]  /*fca0*/  FADD.FTZ R160, R23, -R146 ;  /* 0x8000009217a07221 */ /* 0x000fc40000010000 */
[----:B------:R-:W-:Y:S02]  /*fcb0*/  FMUL.FTZ R36, R149, R36 ;  /* 0x0000002495247220 */ /* 0x000fe40000410000 */
[----:B------:R-:W-:Y:S01]  /*fcc0*/  FFMA.FTZ R46, R46, R24, R15 ;  /* 0x000000182e2e7223 */ /* 0x000fe2000001000f */
[----:B------:R-:W-:Y:S01]  /*fcd0*/  HADD2.F32 R24, -RZ, R76.H0_H0 ;  /* 0x2000004cff187230 */ /* 0x000fe20000004100 */
[----:B------:R-:W-:Y:S02]  /*fce0*/  FADD.FTZ R35, R35, -R146 ;  /* 0x8000009223237221 */ /* 0x000fe40000010000 */
[C---:B------:R-:W-:Y:S02]  /*fcf0*/  FMUL.FTZ R50, R149.reuse, R50 ;  /* 0x0000003295327220 */ /* 0x040fe40000410000 */
[C---:B------:R-:W-:Y:S02]  /*fd00*/  FMUL.FTZ R39, R149.reuse, R39 ;  /* 0x0000002795277220 */ /* 0x040fe40000410000 */
[----:B------:R-:W-:-:S02]  /*fd10*/  FMUL.FTZ R33, R149, R33 ;  /* 0x0000002195217220 */ /* 0x000fc40000410000 */
[C---:B------:R-:W-:Y:S01]  /*fd20*/  FMUL.FTZ R23, R149.reuse, R30 ;  /* 0x0000001e95177220 */ /* 0x040fe20000410000 */
[----:B------:R-:W-:Y:S01]  /*fd30*/  HADD2.F32 R30, -RZ, R75.H0_H0 ;  /* 0x2000004bff1e7230 */ /* 0x000fe20000004100 */
[----:B------:R-:W-:Y:S01]  /*fd40*/  FFMA.FTZ R52, R52, R22, R109 ;  /* 0x0000001634347223 */ /* 0x000fe2000001006d */
[----:B------:R-:W-:Y:S01]  /*fd50*/  HADD2.F32 R22, -RZ, R78.H0_H0 ;  /* 0x2000004eff167230 */ /* 0x000fe20000004100 */
[C---:B------:R-:W-:Y:S02]  /*fd60*/  FMUL.FTZ R44, R149.reuse, R44 ;  /* 0x0000002c952c7220 */ /* 0x040fe40000410000 */
[C---:B------:R-:W-:Y:S02]  /*fd70*/  FMUL.FTZ R40, R149.reuse, R40 ;  /* 0x0000002895287220 */ /* 0x040fe40000410000 */
[----:B------:R-:W-:Y:S02]  /*fd80*/  FMUL.FTZ R34, R149, R34 ;  /* 0x0000002295227220 */ /* 0x000fe40000410000 */
[----:B------:R-:W-:Y:S01]  /*fd90*/  FFMA.FTZ R36, R36, R28, R9 ;  /* 0x0000001c24247223 */ /* 0x000fe20000010009 */
[----:B------:R-:W-:Y:S01]  /*fda0*/  HADD2.F32 R28, -RZ, R69.H0_H0 ;  /* 0x20000045ff1c7230 */ /* 0x000fe20000004100 */
[----:B------:R-:W-:-:S02]  /*fdb0*/  FADD.FTZ R37, R37, -R146 ;  /* 0x8000009225257221 */ /* 0x000fc40000010000 */
[----:B------:R-:W-:Y:S02]  /*fdc0*/  FADD.FTZ R102, R102, -R146 ;  /* 0x8000009266667221 */ /* 0x000fe40000010000 */
[----:B------:R-:W-:Y:S02]  /*fdd0*/  FMUL.FTZ R35, R149, R35 ;  /* 0x0000002395237220 */ /* 0x000fe40000410000 */
[----:B------:R-:W-:Y:S02]  /*fde0*/  FFMA.FTZ R50, R50, R162, R19 ;  /* 0x000000a232327223 */ /* 0x000fe40000010013 */
[----:B------:R-:W-:Y:S01]  /*fdf0*/  FFMA.FTZ R153, R33, R153, R4 ;  /* 0x0000009921997223 */ /* 0x000fe20000010004 */
[--C-:B------:R-:W-:Y:S01]  /*fe00*/  HADD2.F32 R33, -RZ, R71.reuse.H0_H0 ;  /* 0x20000047ff217230 */ /* 0x100fe20000004100 */
[----:B------:R-:W-:Y:S01]  /*fe10*/  FFMA.FTZ R39, R39, R32, R6 ;  /* 0x0000002027277223 */ /* 0x000fe20000010006 */
[----:B------:R-:W-:Y:S01]  /*fe20*/  HADD2.F32 R32, -RZ, R71.H1_H1 ;  /* 0x30000047ff207230 */ /* 0x000fe20000004100 */
[----:B------:R-:W-:Y:S01]  /*fe30*/  FFMA.FTZ R44, R44, R24, R17 ;  /* 0x000000182c2c7223 */ /* 0x000fe20000010011 */
[----:B------:R-:W-:Y:S01]  /*fe40*/  F2FP.PACK_AB R26, R153, R26 ;  /* 0x0000001a991a723e */ /* 0x000fe200000000ff */
[----:B------:R-:W-:-:S02]  /*fe50*/  FADD.FTZ R152, R25, -R146 ;  /* 0x8000009219987221 */ /* 0x000fc40000010000 */
[--C-:B------:R-:W-:Y:S02]  /*fe60*/  FADD.FTZ R100, R100, -R146.reuse ;  /* 0x8000009264647221 */ /* 0x100fe40000010000 */
[--C-:B------:R-:W-:Y:S02]  /*fe70*/  FADD.FTZ R148, R101, -R146.reuse ;  /* 0x8000009265947221 */ /* 0x100fe40000010000 */
[----:B------:R-:W-:Y:S02]  /*fe80*/  FMUL.FTZ R154, R149, R154 ;  /* 0x0000009a959a7220 */ /* 0x000fe40000410000 */
[----:B------:R-:W-:Y:S01]  /*fe90*/  FFMA.FTZ R22, R40, R22, R13 ;  /* 0x0000001628167223 */ /* 0x000fe2000001000d */
[----:B------:R-:W-:Y:S01]  /*fea0*/  HADD2.F32 R40, -RZ, R68.H0_H0 ;  /* 0x20000044ff287230 */ /* 0x000fe20000004100 */
[----:B------:R-:W-:Y:S01]  /*feb0*/  FFMA.FTZ R24, R34, R30, R3 ;  /* 0x0000001e22187223 */ /* 0x000fe20000010003 */
[----:B------:R-:W-:Y:S01]  /*fec0*/  HADD2.F32 R30, -RZ, R72.H1_H1 ;  /* 0x30000048ff1e7230 */ /* 0x000fe20000004100 */
[----:B------:R-:W-:Y:S01]  /*fed0*/  FADD.FTZ R146, R103, -R146 ;  /* 0x8000009267927221 */ /* 0x000fe20000010000 */
[----:B------:R-:W-:Y:S01]  /*fee0*/  F2FP.PACK_AB R34, R49, R48 ;  /* 0x000000303122723e */ /* 0x000fe200000000ff */
[----:B------:R-:W-:Y:S01]  /*fef0*/  FMUL.FTZ R150, R149, R150 ;  /* 0x0000009695967220 */ /* 0x000fe20000410000 */
[----:B------:R-:W-:Y:S01]  /*ff00*/  LEA R48, P0, R143, c[0x0][0x208], 0x4 ;  /* 0x000082008f307a11 */ /* 0x000fe200078020ff */
[----:B------:R-:W-:Y:S01]  /*ff10*/  FMUL.FTZ R37, R149, R37 ;  /* 0x0000002595257220 */ /* 0x000fe20000410000 */
[----:B------:R-:W-:Y:S01]  /*ff20*/  F2FP.PACK_AB R22, R41, R22 ;  /* 0x000000162916723e */ /* 0x000fe200000000ff */
[----:B------:R-:W-:Y:S01]  /*ff30*/  FMUL.FTZ R103, R149, R102 ;  /* 0x0000006695677220 */ /* 0x000fe20000410000 */
[----:B------:R-:W-:Y:S01]  /*ff40*/  HADD2.F32 R102, -RZ, R65.H0_H0 ;  /* 0x20000041ff667230 */ /* 0x000fe20000004100 */
[----:B------:R-:W-:Y:S01]  /*ff50*/  FFMA.FTZ R151, R35, R151, R2 ;  /* 0x0000009723977223 */ /* 0x000fe20000010002 */
[----:B------:R-:W-:Y:S01]  /*ff60*/  F2FP.PACK_AB R35, R51, R50 ;  /* 0x000000323323723e */ /* 0x000fe200000000ff */
[----:B------:R-:W-:Y:S01]  /*ff70*/  FFMA.FTZ R159, R20, R159, R113 ;  /* 0x0000009f149f7223 */ /* 0x000fe20000010071 */
[----:B------:R-:W-:Y:S01]  /*ff80*/  HADD2.F32 R20, -RZ, R66.H0_H0 ;  /* 0x20000042ff147230 */ /* 0x000fe20000004100 */
[----:B------:R-:W-:Y:S01]  /*ff90*/  FFMA.FTZ R28, R23, R28, R112 ;  /* 0x0000001c171c7223 */ /* 0x000fe20000010070 */
[--C-:B------:R-:W-:Y:S01]  /*ffa0*/  HADD2.F32 R23, -RZ, R67.reuse.H0_H0 ;  /* 0x20000043ff177230 */ /* 0x100fe20000004100 */
[----:B------:R-:W-:Y:S01]  /*ffb0*/  FMUL.FTZ R101, R149, R100 ;  /* 0x0000006495657220 */ /* 0x000fe20000410000 */
[--C-:B------:R-:W-:Y:S01]  /*ffc0*/  HADD2.F32 R50, -RZ, R64.reuse.H0_H0 ;  /* 0x20000040ff327230 */ /* 0x100fe20000004100 */
[----:B------:R-:W-:Y:S01]  /*ffd0*/  FFMA.FTZ R29, R29, R33, R116 ;  /* 0x000000211d1d7223 */ /* 0x000fe20000010074 */
[----:B------:R-:W-:Y:S01]  /*ffe0*/  HADD2.F32 R100, -RZ, R67.H1_H1 ;  /* 0x30000043ff647230 */ /* 0x000fe20000004100 */
[----:B------:R-:W-:Y:S01]  /*fff0*/  FFMA.FTZ R154, R154, R32, R119 ;  /* 0x000000209a9a7223 */ /* 0x000fe20000010077 */
[----:B------:R-:W-:Y:S01]  /*10000*/  HADD2.F32 R51, -RZ, R64.H1_H1 ;  /* 0x30000040ff337230 */ /* 0x000fe20000004100 */
[----:B------:R-:W-:Y:S01]  /*10010*/  FMUL.FTZ R25, R149, R156 ;  /* 0x0000009c95197220 */ /* 0x000fe20000410000 */
[----:B------:R-:W-:Y:S01]  /*10020*/  F2FP.PACK_AB R33, R55, R54 ;  /* 0x000000363721723e */ /* 0x000fe200000000ff */
[----:B------:R-:W-:Y:S01]  /*10030*/  FFMA.FTZ R157, R150, R157, R115 ;  /* 0x0000009d969d7223 */ /* 0x000fe20000010073 */
[----:B------:R-:W-:Y:S01]  /*10040*/  LEA.HI.X R49, R143, c[0x0][0x20c], RZ, 0x4, P0 ;  /* 0x000083008f317a11 */ /* 0x000fe200000f24ff */
[----:B------:R-:W-:Y:S01]  /*10050*/  FFMA.FTZ R37, R37, R30, R8 ;  /* 0x0000001e25257223 */ /* 0x000fe20000010008 */
[----:B------:R-:W-:Y:S01]  /*10060*/  HADD2.F32 R30, -RZ, R70.H0_H0 ;  /* 0x20000046ff1e7230 */ /* 0x000fe20000004100 */
[----:B------:R-:W-:Y:S01]  /*10070*/  FFMA.FTZ R40, R21, R40, R0 ;  /* 0x0000002815287223 */ /* 0x000fe20000010000 */
[----:B------:R-:W-:Y:S01]  /*10080*/  HADD2.F32 R21, -RZ, R66.H1_H1 ;  /* 0x30000042ff157230 */ /* 0x000fe20000004100 */
[----:B------:R-:W-:Y:S01]  /*10090*/  FFMA.FTZ R101, R101, R20, R122 ;  /* 0x0000001465657223 */ /* 0x000fe2000001007a */
[----:B------:R-:W-:Y:S01]  /*100a0*/  HADD2.F32 R20, -RZ, R65.H1_H1 ;  /* 0x30000041ff147230 */ /* 0x000fe20000004100 */
[----:B------:R-:W-:Y:S01]  /*100b0*/  FFMA.FTZ R102, R31, R102, R120 ;  /* 0x000000661f667223 */ /* 0x000fe20000010078 */
[----:B------:R-:W-:Y:S01]  /*100c0*/  F2FP.PACK_AB R31, R154, R29 ;  /* 0x0000001d9a1f723e */ /* 0x000fe200000000ff */
[----:B------:R-:W-:Y:S01]  /*100d0*/  FMUL.FTZ R152, R149, R152 ;  /* 0x0000009895987220 */ /* 0x000fe20000410000 */
[----:B------:R-:W-:Y:S01]  /*100e0*/  F2FP.PACK_AB R29, R157, R28 ;  /* 0x0000001c9d1d723e */ /* 0x000fe200000000ff */
[----:B------:R-:W-:Y:S01]  /*100f0*/  FMUL.FTZ R158, R149, R158 ;  /* 0x0000009e959e7220 */ /* 0x000fe20000410000 */
[----:B------:R-:W-:Y:S01]  /*10100*/  F2FP.PACK_AB R28, R159, R40 ;  /* 0x000000289f1c723e */ /* 0x000fe200000000ff */
[----:B------:R-:W-:Y:S01]  /*10110*/  FMUL.FTZ R160, R149, R160 ;  /* 0x000000a095a07220 */ /* 0x000fe20000410000 */
[----:B------:R-:W-:Y:S01]  /*10120*/  IADD3 R40, R143, 0x40, RZ ;  /* 0x000000408f287810 */ /* 0x000fe20007ffe0ff */
[----:B------:R-:W-:Y:S01]  /*10130*/  FMUL.FTZ R148, R149, R148 ;  /* 0x0000009495947220 */ /* 0x000fe20000410000 */
[----:B------:R-:W-:Y:S01]  /*10140*/  F2FP.PACK_AB R32, R53, R52 ;  /* 0x000000343520723e */ /* 0x000fe200000000ff */
[----:B------:R-:W-:Y:S01]  /*10150*/  FFMA.FTZ R103, R103, R23, R124 ;  /* 0x0000001767677223 */ /* 0x000fe2000001007c */
[----:B------:R-:W-:Y:S01]  /*10160*/  F2FP.PACK_AB R23, R43, R42 ;  /* 0x0000002a2b17723e */ /* 0x000fe200000000ff */
[----:B------:R-:W-:Y:S01]  /*10170*/  FFMA.FTZ R50, R25, R50, R118 ;  /* 0x0000003219327223 */ /* 0x000fe20000010076 */
[----:B------:R-:W-:Y:S01]  /*10180*/  F2FP.PACK_AB R25, R39, R38 ;  /* 0x000000262719723e */ /* 0x000fe200000000ff */
[----:B------:R-:W-:Y:S01]  /*10190*/  FMUL.FTZ R149, R149, R146 ;  /* 0x0000009295957220 */ /* 0x000fe20000410000 */
[----:B------:R-:W-:Y:S01]  /*101a0*/  IADD3 R42, R143, 0x20, RZ ;  /* 0x000000208f2a7810 */ /* 0x000fe20007ffe0ff */
[----:B------:R-:W-:Y:S01]  /*101b0*/  FFMA.FTZ R30, R27, R30, R114 ;  /* 0x0000001e1b1e7223 */ /* 0x000fe20000010072 */
[----:B------:R-:W-:Y:S01]  /*101c0*/  MOV R39, 0x10 ;  /* 0x0000001000277802 */ /* 0x000fe20000000f00 */
[----:B------:R-:W-:Y:S01]  /*101d0*/  FFMA.FTZ R155, R152, R155, R117 ;  /* 0x0000009b989b7223 */ /* 0x000fe20000010075 */
[----:B------:R-:W-:Y:S01]  /*101e0*/  F2FP.PACK_AB R27, R151, R24 ;  /* 0x00000018971b723e */ /* 0x000fe200000000ff */
        /* <DEDUP_REMOVED lines=8> */
[-C--:B------:R-:W-:Y:S01]  /*10270*/  IMAD.WIDE.U32 R42, R42, R39.reuse, c[0x0][0x208] ;  /* 0x000082002a2a7625 */ /* 0x080fe200078e0027 */
[----:B------:R-:W-:Y:S01]  /*10280*/  F2FP.PACK_AB R20, R45, R44 ;  /* 0x0000002c2d14723e */ /* 0x000fe200000000ff */
[----:B------:R0:W-:Y:S01]  /*10290*/  STG.E.128 [R48.64], R32 ;  /* 0x0000002030007986 */ /* 0x0001e2000c101d06 */
[----:B------:R-:W-:Y:S01]  /*102a0*/  F2FP.PACK_AB R30, R155, R30 ;  /* 0x0000001e9b1e723e */ /* 0x000fe200000000ff */
[-C--:B------:R-:W-:Y:S01]  /*102b0*/  IMAD.WIDE.U32 R40, R40, R39.reuse, c[0x0][0x208] ;  /* 0x0000820028287625 */ /* 0x080fe200078e0027 */
[----:B------:R-:W-:Y:S01]  /*102c0*/  LEA.HI.X R37, R145, c[0x0][0x20c], RZ, 0x4, P0 ;  /* 0x0000830091257a11 */ /* 0x000fe200000f24ff */
[----:B------:R1:W-:Y:S02]  /*102d0*/  STG.E.128 [R42.64], R20 ;  /* 0x000000142a007986 */ /* 0x0003e4000c101d06 */
[----:B------:R-:W-:-:S02]  /*102e0*/  IMAD.WIDE.U32 R38, R38, R39, c[0x0][0x208] ;  /* 0x0000820026267625 */ /* 0x000fc400078e0027 */
[----:B------:R1:W-:Y:S02]  /*102f0*/  STG.E.128 [R40.64], R24 ;  /* 0x0000001828007986 */ /* 0x0003e4000c101d06 */
[----:B------:R-:W-:Y:S02]  /*10300*/  IMAD R110, R147, c[0x0][0x160], R110 ;  /* 0x00005800936e7a24 */ /* 0x000fe400078e026e */
[----:B------:R1:W-:Y:S03]  /*10310*/  STG.E.128 [R38.64], R28 ;  /* 0x0000001c26007986 */ /* 0x0003e6000c101d06 */
[----:B------:R-:W-:Y:S02]  /*10320*/  ISETP.GE.AND P0, PT, R110, c[0x0][0x164], PT ;  /* 0x000059006e007a0c */ /* 0x000fe40003f06270 */
[----:B0-----:R-:W-:Y:S02]  /*10330*/  F2FP.PACK_AB R35, R100, R103 ;  /* 0x000000676423723e */ /* 0x001fe400000000ff */
[----:B------:R-:W-:-:S02]  /*10340*/  F2FP.PACK_AB R34, R148, R101 ;  /* 0x000000659422723e */ /* 0x000fc400000000ff */
[----:B------:R-:W-:Y:S02]  /*10350*/  F2FP.PACK_AB R33, R53, R102 ;  /* 0x000000663521723e */ /* 0x000fe400000000ff */
[----:B------:R-:W-:-:S05]  /*10360*/  F2FP.PACK_AB R32, R51, R50 ;  /* 0x000000323320723e */ /* 0x000fca00000000ff */
[----:B------:R1:W-:Y:S02]  /*10370*/  STG.E.128 [R36.64], R32 ;  /* 0x0000002024007986 */ /* 0x0003e4000c101d06 */
[----:B-1----:R-:W-:Y:S01]  /*10380*/  @P0 CALL.REL.NOINC `(.L_x_24418) ;  /* 0x0000001000000944 */ /* 0x002fe20003c00000 */
[----:B------:R-:W-:Y:S05]  /*10390*/  BRA `(.L_x_24419) ;  /* 0xffff075000007947 */ /* 0x000fea000383ffff */
.L_x_24418:
[----:B------:R-:W-:Y:S05]  /*103a0*/  BSYNC B0 ;  /* 0x0000000000007941 */ /* 0x000fea0003800000 */
.L_x_24135:
[----:B------:R-:W-:Y:S05]  /*103b0*/  EXIT ;  /* 0x000000000000794d */ /* 0x000fea0003800000 */
.L_x_24416:
[----:B0-----:R-:W-:Y:S01]  /*103c0*/  HFMA2.MMA R153, -RZ, RZ, 0, 5.9604644775390625e-08 ;  /* 0x00000001ff997435 */ /* 0x001fe200000001ff */
[----:B------:R-:W-:Y:S01]  /*103d0*/  IMAD.MOV.U32 R148, RZ, RZ, R155 ;  /* 0x000000ffff947224 */ /* 0x000fe200078e009b */
[----:B------:R-:W-:Y:S01]  /*103e0*/  MOV R151, 0xffffffff ;  /* 0xffffffff00977802 */ /* 0x000fe20000000f00 */
[----:B------:R-:W-:Y:S01]  /*103f0*/  IMAD.MOV.U32 R150, RZ, RZ, 0x1f ;  /* 0x0000001fff967424 */ /* 0x000fe200078e00ff */
[----:B------:R-:W-:Y:S02]  /*10400*/  MOV R146, 0x10420 ;  /* 0x0001042000927802 */ /* 0x000fe40000000f00 */
[----:B------:R-:W-:Y:S05]  /*10410*/  CALL.REL.NOINC `($__internal_109_$__cuda_sm70_shflsync_bfly_p) ;  /* 0x000008a000007944 */ /* 0x000fea0003c00000 */
[----:B-1----:R-:W-:Y:S01]  /*10420*/  IMAD.MOV.U32 R146, RZ, RZ, R153 ;  /* 0x000000ffff927224 */ /* 0x002fe200078e0099 */
[----:B0-----:R-:W-:Y:S05]  /*10430*/  BRA `(.L_x_24420) ;  /* 0xffffebc000007947 */ /* 0x001fea000383ffff */
.L_x_24417:
[----:B------:R-:W-:Y:S01]  /*10440*/  HFMA2.MMA R150, -RZ, RZ, 0, 1.847743988037109375e-06 ;  /* 0x0000001fff967435 */ /* 0x000fe200000001ff */
[----:B------:R-:W-:Y:S01]  /*10450*/  MOV R148, R155 ;  /* 0x0000009b00947202 */ /* 0x000fe20000000f00 */
[----:B------:R-:W-:Y:S01]  /*10460*/  IMAD.MOV.U32 R153, RZ, RZ, 0x2 ;  /* 0x00000002ff997424 */ /* 0x000fe200078e00ff */
[----:B------:R-:W-:Y:S01]  /*10470*/  MOV R146, 0x104a0 ;  /* 0x000104a000927802 */ /* 0x000fe20000000f00 */
[----:B------:R-:W-:-:S02]  /*10480*/  IMAD.MOV.U32 R151, RZ, RZ, -0x1 ;  /* 0xffffffffff977424 */ /* 0x000fc400078e00ff */
[----:B------:R-:W-:Y:S05]  /*10490*/  CALL.REL.NOINC `($__internal_109_$__cuda_sm70_shflsync_bfly_p) ;  /* 0x0000082000007944 */ /* 0x000fea0003c00000 */
[----:B01----:R-:W-:Y:S01]  /*104a0*/  FADD.FTZ R148, R155, R153 ;  /* 0x000000999b947221 */ /* 0x003fe20000010000 */
[----:B------:R-:W-:Y:S01]  /*104b0*/  MOV R153, 0x4 ;  /* 0x0000000400997802 */ /* 0x000fe20000000f00 */
[----:B------:R-:W-:Y:S01]  /*104c0*/  IMAD.MOV.U32 R150, RZ, RZ, 0x1f ;  /* 0x0000001fff967424 */ /* 0x000fe200078e00ff */
[----:B------:R-:W-:-:S02]  /*104d0*/  MOV R151, 0xffffffff ;  /* 0xffffffff00977802 */ /* 0x000fc40000000f00 */
[----:B------:R-:W-:Y:S02]  /*104e0*/  MOV R146, 0x10500 ;  /* 0x0001050000927802 */ /* 0x000fe40000000f00 */
[----:B------:R-:W-:Y:S05]  /*104f0*/  CALL.REL.NOINC `($__internal_109_$__cuda_sm70_shflsync_bfly_p) ;  /* 0x000007c000007944 */ /* 0x000fea0003c00000 */
[----:B0-----:R-:W-:Y:S01]  /*10500*/  HFMA2.MMA R150, -RZ, RZ, 0, 1.847743988037109375e-06 ;  /* 0x0000001fff967435 */ /* 0x001fe200000001ff */
[----:B-1----:R-:W-:Y:S01]  /*10510*/  FADD.FTZ R148, R148, R153 ;  /* 0x0000009994947221 */ /* 0x002fe20000010000 */
[----:B------:R-:W-:Y:S01]  /*10520*/  MOV R146, 0x10560 ;  /* 0x0001056000927802 */ /* 0x000fe20000000f00 */
[----:B------:R-:W-:Y:S02]  /*10530*/  IMAD.MOV.U32 R153, RZ, RZ, 0x8 ;  /* 0x00000008ff997424 */ /* 0x000fe400078e00ff */
[----:B------:R-:W-:Y:S02]  /*10540*/  IMAD.MOV.U32 R151, RZ, RZ, -0x1 ;  /* 0xffffffffff977424 */ /* 0x000fe400078e00ff */
[----:B------:R-:W-:Y:S05]  /*10550*/  CALL.REL.NOINC `($__internal_109_$__cuda_sm70_shflsync_bfly_p) ;  /* 0x0000076000007944 */ /* 0x000fea0003c00000 */
[----:B01----:R-:W-:Y:S01]  /*10560*/  FADD.FTZ R148, R148, R153 ;  /* 0x0000009994947221 */ /* 0x003fe20000010000 */
[----:B------:R-:W-:Y:S01]  /*10570*/  MOV R153, 0x10 ;  /* 0x0000001000997802 */ /* 0x000fe20000000f00 */
[----:B------:R-:W-:Y:S01]  /*10580*/  IMAD.MOV.U32 R150, RZ, RZ, 0x1f ;  /* 0x0000001fff967424 */ /* 0x000fe200078e00ff */
[----:B------:R-:W-:Y:S02]  /*10590*/  MOV R151, 0xffffffff ;  /* 0xffffffff00977802 */ /* 0x000fe40000000f00 */
[----:B------:R-:W-:-:S02]  /*105a0*/  MOV R146, 0x105c0 ;  /* 0x000105c000927802 */ /* 0x000fc40000000f00 */
[----:B------:R-:W-:Y:S05]  /*105b0*/  CALL.REL.NOINC `($__internal_109_$__cuda_sm70_shflsync_bfly_p) ;  /* 0x0000070000007944 */ /* 0x000fea0003c00000 */
[----:B-1----:R-:W-:Y:S01]  /*105c0*/  FADD.FTZ R149, R148, R153 ;  /* 0x0000009994957221 */ /* 0x002fe20000010000 */
[----:B0-----:R-:W-:Y:S01]  /*105d0*/  HFMA2.MMA R150, -RZ, RZ, 0, 1.847743988037109375e-06 ;  /* 0x0000001fff967435 */ /* 0x001fe200000001ff */
        /* <DEDUP_REMOVED lines=84> */
[----:B------:R-:W-:Y:S05]  /*10b20*/  CALL.REL.NOINC `($__internal_109_$__cuda_sm70_shflsync_bfly_p) ;  /* 0x0000019000007944 */ /* 0x000fea0003c00000 */
[----:B01----:R-:W-:Y:S01]  /*10b30*/  FADD.FTZ R148, R148, R153 ;  /* 0x0000009994947221 */ /* 0x003fe20000010000 */
[----:B------:R-:W-:Y:S01]  /*10b40*/  MOV R153, 0x2 ;  /* 0x0000000200997802 */ /* 0x000fe20000000f00 */
[----:B------:R-:W-:Y:S01]  /*10b50*/  IMAD.MOV.U32 R150, RZ, RZ, 0x1f ;  /* 0x0000001fff967424 */ /* 0x000fe200078e00ff */
[----:B------:R-:W-:Y:S02]  /*10b60*/  MOV R151, 0xffffffff ;  /* 0xffffffff00977802 */ /* 0x000fe40000000f00 */
[----:B------:R-:W-:-:S02]  /*10b70*/  MOV R146, 0x10b90 ;  /* 0x00010b9000927802 */ /* 0x000fc40000000f00 */
[----:B------:R-:W-:Y:S05]  /*10b80*/  CALL.REL.NOINC `($__internal_109_$__cuda_sm70_shflsync_bfly_p) ;  /* 0x0000013000007944 */ /* 0x000fea0003c00000 */
[----:B0-----:R-:W-:Y:S01]  /*10b90*/  HFMA2.MMA R150, -RZ, RZ, 0, 1.847743988037109375e-06 ;  /* 0x0000001fff967435 */ /* 0x001fe200000001ff */
[----:B-1----:R-:W-:Y:S01]  /*10ba0*/  FADD.FTZ R148, R148, R153 ;  /* 0x0000009994947221 */ /* 0x002fe20000010000 */
[----:B------:R-:W-:Y:S01]  /*10bb0*/  MOV R146, 0x10bf0 ;  /* 0x00010bf000927802 */ /* 0x000fe20000000f00 */
[----:B------:R-:W-:-:S02]  /*10bc0*/  IMAD.MOV.U32 R153, RZ, RZ, 0x4 ;  /* 0x00000004ff997424 */ /* 0x000fc400078e00ff */
[----:B------:R-:W-:Y:S02]  /*10bd0*/  IMAD.MOV.U32 R151, RZ, RZ, -0x1 ;  /* 0xffffffffff977424 */ /* 0x000fe400078e00ff */
[----:B------:R-:W-:Y:S05]  /*10be0*/  CALL.REL.NOINC `($__internal_109_$__cuda_sm70_shflsync_bfly_p) ;  /* 0x000000d000007944 */ /* 0x000fea0003c00000 */
[----:B01----:R-:W-:Y:S01]  /*10bf0*/  FADD.FTZ R148, R148, R153 ;  /* 0x0000009994947221 */ /* 0x003fe20000010000 */
[----:B------:R-:W-:Y:S01]  /*10c00*/  MOV R153, 0x8 ;  /* 0x0000000800997802 */ /* 0x000fe20000000f00 */
[----:B------:R-:W-:Y:S01]  /*10c10*/  IMAD.MOV.U32 R150, RZ, RZ, 0x1f ;  /* 0x0000001fff967424 */ /* 0x000fe200078e00ff */
[----:B------:R-:W-:Y:S02]  /*10c20*/  MOV R151, 0xffffffff ;  /* 0xffffffff00977802 */ /* 0x000fe40000000f00 */
[----:B------:R-:W-:Y:S02]  /*10c30*/  MOV R146, 0x10c50 ;  /* 0x00010c5000927802 */ /* 0x000fe40000000f00 */
[----:B------:R-:W-:Y:S05]  /*10c40*/  CALL.REL.NOINC `($__internal_109_$__cuda_sm70_shflsync_bfly_p) ;  /* 0x0000007000007944 */ /* 0x000fea0003c00000 */
[----:B0-----:R-:W-:Y:S01]  /*10c50*/  HFMA2.MMA R150, -RZ, RZ, 0, 1.847743988037109375e-06 ;  /* 0x0000001fff967435 */ /* 0x001fe200000001ff */
[----:B-1----:R-:W-:Y:S01]  /*10c60*/  FADD.FTZ R148, R148, R153 ;  /* 0x0000009994947221 */ /* 0x002fe20000010000 */
[----:B------:R-:W-:Y:S01]  /*10c70*/  MOV R146, 0x10cb0 ;  /* 0x00010cb000927802 */ /* 0x000fe20000000f00 */
[----:B------:R-:W-:Y:S02]  /*10c80*/  IMAD.MOV.U32 R153, RZ, RZ, 0x10 ;  /* 0x00000010ff997424 */ /* 0x000fe400078e00ff */
[----:B------:R-:W-:-:S02]  /*10c90*/  IMAD.MOV.U32 R151, RZ, RZ, -0x1 ;  /* 0xffffffffff977424 */ /* 0x000fc400078e00ff */
[----:B------:R-:W-:Y:S05]  /*10ca0*/  CALL.REL.NOINC `($__internal_109_$__cuda_sm70_shflsync_bfly_p) ;  /* 0x0000001000007944 */ /* 0x000fea0003c00000 */
[----:B01----:R-:W-:Y:S05]  /*10cb0*/  BRA `(.L_x_24421) ;  /* 0xffffe98000007947 */ /* 0x003fea000383ffff */
        .weak           $__internal_109_$__cuda_sm70_shflsync_bfly_p
        .type           $__internal_109_$__cuda_sm70_shflsync_bfly_p,@function
        .size           $__internal_109_$__cuda_sm70_shflsync_bfly_p,(.L_x_36197 - $__internal_109_$__cuda_sm70_shflsync_bfly_p)
$__internal_109_$__cuda_sm70_shflsync_bfly_p:
[----:B------:R-:W-:Y:S01]  /*10cc0*/  MOV R147, 0x0 ;  /* 0x0000000000937802 */ /* 0x000fe20000000f00 */
[----:B------:R-:W-:Y:S04]  /*10cd0*/  WARPSYNC R151 ;  /* 0x0000009700007348 */ /* 0x000fe80003800000 */
[----:B------:R0:W1:Y:S01]  /*10ce0*/  SHFL.BFLY PT, R153, R148, R153, R150 ;  /* 0x0c00009994997389 */ /* 0x00006200000e0096 */
[----:B------:R-:W-:Y:S05]  /*10cf0*/  RET.REL.NODEC R146 `(_ZN10layer_norm13ln_fwd_kernelINS_13Kernel_traitsI6__halfS2_fS2_fjLj1280ELj1ELj4ELj1ELj16ENS_18Kernel_traits_baseILj1280ES2_S2_fS2_fjLj128EEEEELb1ELb1ELb0ELb1EEEvNS_9FwdParamsE) ;  /* 0xfffef30092007950 */ /* 0x000fea0003c3ffff */
.L_x_24422:
        /* <DEDUP_REMOVED lines=16> */
.L_x_36197:


//--------------------- .text._ZN10layer_norm13ln_fwd_kernelINS_13Kernel_traitsI6__halfS2_fS2_fjLj1280ELj1ELj4ELj1ELj16ENS_18Kernel_traits_baseILj1280ES2_S2_fS2_fjLj128EEEEELb1ELb1ELb1ELb0EEEvNS_9FwdParamsE --------------------------
	.section	.text._ZN10layer_norm13ln_fwd_kernelINS_13Kernel_traitsI6__halfS2_fS2_fjLj1280ELj1ELj4ELj1ELj16ENS_18Kernel_traits_baseILj1280ES2_S2_fS2_fjLj128EEEEELb1ELb1ELb1ELb0EEEvNS_9FwdParamsE,"ax",@progbits
	.sectioninfo	@"SHI_REGISTERS=235"
	.align	128
        .global         _ZN10layer_norm13ln_fwd_kernelINS_13Kernel_traitsI6__halfS2_fS2_fjLj1280ELj1ELj4ELj1ELj16ENS_18Kernel_traits_baseILj1280ES2_S2_fS2_fjLj128EEEEELb1ELb1ELb1ELb0EEEvNS_9FwdParamsE
        .type           _ZN10layer_norm13ln_fwd_kernelINS_13Kernel_traitsI6__halfS2_fS2_fjLj1280ELj1ELj4ELj1ELj16ENS_18Kernel_traits_baseILj1280ES2_S2_fS2_fjLj128EEEEELb1ELb1ELb1ELb0EEEvNS_9FwdParamsE,@function
        .size           _ZN10layer_norm13ln_fwd_kernelINS_13Kernel_traitsI6__halfS2_fS2_fjLj1280ELj1ELj4ELj1ELj16ENS_18Kernel_traits_baseILj1280ES2_S2_fS2_fjLj128EEEEELb1ELb1ELb1ELb0EEEvNS_9FwdParamsE,(.L_x_36198 - _ZN10layer_norm13ln_fwd_kernelINS_13Kernel_traitsI6__halfS2_fS2_fjLj1280ELj1ELj4ELj1ELj16ENS_18Kernel_traits_baseILj1280ES2_S2_fS2_fjLj128EEEEELb1ELb1ELb1ELb0EEEvNS_9FwdParamsE)
        .other          _ZN10layer_norm13ln_fwd_kernelINS_13Kernel_traitsI6__halfS2_fS2_fjLj1280ELj1ELj4ELj1ELj16ENS_18Kernel_traits_baseILj1280ES2_S2_fS2_fjLj128EEEEELb1ELb1ELb1ELb0EEEvNS_9FwdParamsE,@"STO_CUDA_ENTRY STV_DEFAULT"
_ZN10layer_norm13ln_fwd_kernelINS_13Kernel_traitsI6__halfS2_fS2_fjLj1280ELj1ELj4ELj1ELj16ENS_18Kernel_traits_baseILj1280ES2_S2_fS2_fjLj128EEEEELb1ELb1ELb1ELb0EEEvNS_9FwdParamsE:
.text._ZN10layer_norm13ln_fwd_kernelINS_13Kernel_traitsI6__halfS2_fS2_fjLj1280ELj1ELj4ELj1ELj16ENS_18Kernel_traits_baseILj1280ES2_S2_fS2_fjLj128EEEEELb1ELb1ELb1ELb0EEEvNS_9FwdParamsE:
        /* <DEDUP_REMOVED lines=28> */
[----:B------:R-:W-:Y:S01]  /*01c0*/  IADD3 R45, R125, -0x4498517b, RZ ;  /* 0xbb67ae857d2d7810 */ /* 0x000fe20007ffe0ff */
[----:B------:R-:W-:Y:S01]  /*01d0*/  IMAD.WIDE.U32 R2, R46, -0x2daee0ad, RZ ;  /* 0xd2511f532e027825 */ /* 0x000fe200078e00ff */
[C---:B------:R-:W-:Y:S02]  /*01e0*/  IADD3 R44, R124.reuse, -0x61c88647, RZ ;  /* 0x9e3779b97c2c7810 */ /* 0x040fe40007ffe0ff */
[----:B------:R-:W-:Y:S01]  /*01f0*/  IADD3 R43, R124, 0x3c6ef372, RZ ;  /* 0x3c6ef3727c2b7810 */ /* 0x000fe20007ffe0ff */
[----:B------:R-:W-:Y:S01]  /*0200*/  IMAD.WIDE.U32 R6, R6, -0x2daee0ad, RZ ;  /* 0xd2511f5306067825 */ /* 0x000fe200078e00ff */
[----:B------:R-:W-:-:S02]  /*0210*/  LOP3.LUT R3, R3, R125, RZ, 0x3c, !PT ;  /* 0x0000007d03037212 */ /* 0x000fc400078e3cff */
[----:B------:R-:W-:Y:S02]  /*0220*/  LOP3.LUT R5, R56, 0x1f, RZ, 0x3c, !PT ;  /* 0x0000001f38057812 */ /* 0x000fe400078e3cff */
[----:B------:R-:W-:Y:S01]  /*0230*/  LOP3.LUT R8, R7, R2, R45, 0x96, !PT ;  /* 0x0000000207087212 */ /* 0x000fe200078e962d */
[----:B------:R-:W-:Y:S01]  /*0240*/  IMAD.WIDE.U32 R2, R3, -0x326172a9, RZ ;  /* 0xcd9e8d5703027825 */ /* 0x000fe200078e00ff */
[----:B------:R-:W-:Y:S02]  /*0250*/  LEA.HI.SX32 R40, R0, R5, 0x1d ;  /* 0x0000000500287211 */ /* 0x000fe400078feaff */
[----:B------:R-:W-:Y:S01]  /*0260*/  IADD3 R42, R125, 0x76cf5d0a, RZ ;  /* 0x76cf5d0a7d2a7810 */ /* 0x000fe20007ffe0ff */
[----:B------:R-:W-:Y:S01]  /*0270*/  IMAD.WIDE.U32 R8, R8, -0x326172a9, RZ ;  /* 0xcd9e8d5708087825 */ /* 0x000fe200078e00ff */
[----:B------:R-:W-:Y:S02]  /*0280*/  LOP3.LUT R3, R3, R44, R4, 0x96, !PT ;  /* 0x0000002c03037212 */ /* 0x000fe400078e9604 */
[----:B------:R-:W-:-:S02]  /*0290*/  LOP3.LUT P1, RZ, R40, 0xffffffe0, RZ, 0xc0, !PT ;  /* 0xffffffe028ff7812 */ /* 0x000fc4000782c0ff */
[----:B------:R-:W-:Y:S01]  /*02a0*/  LOP3.LUT R16, R9, R2, R43, 0x96, !PT ;  /* 0x0000000209107212 */ /* 0x000fe200078e962b */
[----:B------:R-:W-:Y:S01]  /*02b0*/  IMAD.WIDE.U32 R2, R3, -0x2daee0ad, RZ ;  /* 0xd2511f5303027825 */ /* 0x000fe200078e00ff */
[----:B------:R-:W-:Y:S02]  /*02c0*/  IADD3 R41, R125, 0x32370b8f, RZ ;  /* 0x32370b8f7d297810 */ /* 0x000fe40007ffe0ff */
[----:B------:R-:W-:Y:S01]  /*02d0*/  IADD3 R39, R124, -0x255992d5, RZ ;  /* 0xdaa66d2b7c277810 */ /* 0x000fe20007ffe0ff */
[----:B------:R-:W-:Y:S01]  /*02e0*/  IMAD.WIDE.U32 R16, R16, -0x2daee0ad, RZ ;  /* 0xd2511f5310107825 */ /* 0x000fe200078e00ff */
[----:B------:R-:W-:Y:S02]  /*02f0*/  LOP3.LUT R3, R3, R6, R42, 0x96, !PT ;  /* 0x0000000603037212 */ /* 0x000fe400078e962a */
[C---:B------:R-:W-:Y:S02]  /*0300*/  ISETP.GE.U32.AND P6, PT, R40.reuse, 0x40, PT ;  /* 0x000000402800780c */ /* 0x040fe40003fc6070 */
[----:B------:R-:W-:Y:S01]  /*0310*/  LOP3.LUT R18, R17, R2, R41, 0x96, !PT ;  /* 0x0000000211127212 */ /* 0x000fe200078e9629 */
[----:B------:R-:W-:Y:S01]  /*0320*/  IMAD.WIDE.U32 R2, R3, -0x326172a9, RZ ;  /* 0xcd9e8d5703027825 */ /* 0x000fe200078e00ff */
[----:B------:R-:W-:-:S02]  /*0330*/  ISETP.GE.U32.AND P5, PT, R40, 0x60, PT ;  /* 0x000000602800780c */ /* 0x000fc40003fa6070 */
[----:B------:R-:W-:Y:S01]  /*0340*/  ISETP.GE.U32.AND P4, PT, R40, 0x80, PT ;  /* 0x000000802800780c */ /* 0x000fe20003f86070 */
[----:B------:R-:W-:Y:S01]  /*0350*/  IMAD.WIDE.U32 R18, R18, -0x326172a9, RZ ;  /* 0xcd9e8d5712127825 */ /* 0x000fe200078e00ff */
        /* <DEDUP_REMOVED lines=22> */
.L_x_24424:
[----:B0-----:R-:W-:Y:S05]  /*04c0*/  BSYNC B0 ;  /* 0x0000000000007941 */ /* 0x001fea0003800000 */
.L_x_24423:
        /* <DEDUP_REMOVED lines=16> */
.L_x_24426:
[----:B0-----:R-:W-:Y:S05]  /*05d0*/  BSYNC B0 ;  /* 0x0000000000007941 */ /* 0x001fea0003800000 */
.L_x_24425:
        /* <DEDUP_REMOVED lines=16> */
.L_x_24428:
[----:B0-----:R-:W-:Y:S05]  /*06e0*/  BSYNC B0 ;  /* 0x0000000000007941 */ /* 0x001fea0003800000 */
.L_x_24427:
        /* <DEDUP_REMOVED lines=16> */
.L_x_24430:
[----:B0-----:R-:W-:Y:S05]  /*07f0*/  BSYNC B0 ;  /* 0x0000000000007941 */ /* 0x001fea0003800000 */
.L_x_24429:
        /* <DEDUP_REMOVED lines=15> */
.L_x_24432:
[----:B0-----:R-:W-:Y:S05]  /*08f0*/  BSYNC B0 ;  /* 0x0000000000007941 */ /* 0x001fea0003800000 */
.L_x_24431:
        /* <DEDUP_REMOVED lines=12> */
[----:B------:R-:W-:Y:S01]  /*09c0*/  IADD3 R167, R124, -0x4ab325aa, RZ ;  /* 0xb54cda567ca77810 */ /* 0x000fe20007ffe0ff */
[----:B------:R-:W-:Y:S01]  /*09d0*/  HADD2.F32 R171, -RZ, R64.H1_H1 ;  /* 0x30000040ffab7230 */ /* 0x000fe20000004100 */
[C---:B------:R-:W-:Y:S01]  /*09e0*/  IADD3 R168, R125.reuse, 0x646e171e, RZ ;  /* 0x646e171e7da87810 */ /* 0x040fe20007ffe0ff */
[--C-:B------:R-:W-:Y:S01]  /*09f0*/  HADD2.F32 R170, -RZ, R65.reuse.H0_H0 ;  /* 0x20000041ffaa7230 */ /* 0x100fe20000004100 */
[C---:B------:R-:W-:Y:S01]  /*0a00*/  IADD3 R178, R125.reuse, 0x1fd5c5a3, RZ ;  /* 0x1fd5c5a37db27810 */ /* 0x040fe20007ffe0ff */
        /* <DEDUP_REMOVED lines=23> */
[----:B------:R-:W-:Y:S01]  /*0b80*/  MOV R211, RZ ;  /* 0x000000ff00d37202 */ /* 0x000fe20000000f00 */
[----:B------:R-:W-:Y:S01]  /*0b90*/  HADD2.F32 R111, -RZ, R53.H1_H1 ;  /* 0x30000035ff6f7230 */ /* 0x000fe20000004100 */
[----:B------:R-:W-:Y:S01]  /*0ba0*/  IMAD.WIDE.U32 R52, R52, -0x326172a9, RZ ;  /* 0xcd9e8d5734347825 */ /* 0x000fe200078e00ff */
[----:B------:R-:W-:Y:S01]  /*0bb0*/  LOP3.LUT R72, R55, R72, R178, 0x96, !PT ;  /* 0x0000004837487212 */ /* 0x000fe200078e96b2 */
[--C-:B------:R-:W-:Y:S01]  /*0bc0*/  HADD2.F32 R33, -RZ, R12.reuse.H0_H0 ;  /* 0x2000000cff217230 */ /* 0x100fe20000004100 */
[----:B------:R-:W-:Y:S01]  /*0bd0*/  ULDC.U8 UR6, c[0x0][0x1f0] ;  /* 0x00007c0000067ab9 */ /* 0x000fe20000000000 */
[----:B------:R-:W-:Y:S01]  /*0be0*/  HADD2.F32 R32, -RZ, R12.H1_H1 ;  /* 0x3000000cff207230 */ /* 0x000fe20000004100 */
[----:B------:R-:W-:Y:S01]  /*0bf0*/  LOP3.LUT R64, R53, R64, R176, 0x96, !PT ;  /* 0x0000004035407212 */ /* 0x000fe200078e96b0 */
[----:B------:R-:W-:Y:S01]  /*0c00*/  IMAD.HI.U32 R55, R72, -0x326172a9, RZ ;  /* 0xcd9e8d5748377827 */ /* 0x000fe200078e00ff */
[----:B------:R-:W-:-:S02]  /*0c10*/  HADD2.F32 R31, -RZ, R13.H0_H0 ;  /* 0x2000000dff1f7230 */ /* 0x000fc40000004100 */
[----:B------:R-:W-:Y:S01]  /*0c20*/  HADD2.F32 R30, -RZ, R13.H1_H1 ;  /* 0x3000000dff1e7230 */ /* 0x000fe20000004100 */
[C---:B------:R-:W-:Y:S01]  /*0c30*/  IMAD.HI.U32 R53, R64.reuse, -0x2daee0ad, RZ ;  /* 0xd2511f5340357827 */ /* 0x040fe200078e00ff */
[----:B------:R-:W-:Y:S01]  /*0c40*/  LOP3.LUT R55, R55, R52, R188, 0x96, !PT ;  /* 0x0000003437377212 */ /* 0x000fe200078e96bc */
[--C-:B------:R-:W-:Y:S02]  /*0c50*/  HADD2.F32 R29, -RZ, R14.reuse.H0_H0 ;  /* 0x2000000eff1d7230 */ /* 0x100fe40000004100 */
[----:B------:R-:W-:Y:S01]  /*0c60*/  IMAD R207, R64, -0x2daee0ad, RZ ;  /* 0xd2511f5340cf7824 */ /* 0x000fe200078e02ff */
[----:B------:R-:W-:Y:S01]  /*0c70*/  LOP3.LUT R54, R53, R54, R187, 0x96, !PT ;  /* 0x0000003635367212 */ /* 0x000fe200078e96bb */
[----:B------:R-:W-:Y:S01]  /*0c80*/  IMAD.WIDE.U32 R208, R55, -0x2daee0ad, RZ ;  /* 0xd2511f5337d07825 */ /* 0x000fe200078e00ff */
[----:B------:R-:W-:Y:S02]  /*0c90*/  HADD2.F32 R28, -RZ, R14.H1_H1 ;  /* 0x3000000eff1c7230 */ /* 0x000fe40000004100 */
[--C-:B------:R-:W-:Y:S01]  /*0ca0*/  HADD2.F32 R27, -RZ, R15.reuse.H0_H0 ;  /* 0x2000000fff1b7230 */ /* 0x100fe20000004100 */
[----:B------:R-:W-:Y:S01]  /*0cb0*/  IMAD R53, R72, -0x326172a9, RZ ;  /* 0xcd9e8d5748357824 */ /* 0x000fe200078e02ff */
[----:B------:R-:W-:Y:S01]  /*0cc0*/  HADD2.F32 R26, -RZ, R15.H1_H1 ;  /* 0x3000000fff1a7230 */ /* 0x000fe20000004100 */
[C---:B------:R-:W-:Y:S01]  /*0cd0*/  IMAD.HI.U32 R52, R54.reuse, -0x326172a9, RZ ;  /* 0xcd9e8d5736347827 */ /* 0x040fe200078e00ff */
[--C-:B------:R-:W-:Y:S01]  /*0ce0*/  HADD2.F32 R21, -RZ, R10.reuse.H0_H0 ;  /* 0x2000000aff157230 */ /* 0x100fe20000004100 */
[----:B------:R-:W-:Y:S01]  /*0cf0*/  LOP3.LUT R207, R209, R207, R198, 0x96, !PT ;  /* 0x000000cfd1cf7212 */ /* 0x000fe200078e96c6 */
[----:B------:R-:W-:Y:S01]  /*0d00*/  HADD2.F32 R20, -RZ, R10.H1_H1 ;  /* 0x3000000aff147230 */ /* 0x000fe20000004100 */
[----:B------:R-:W-:Y:S01]  /*0d10*/  IMAD R212, R54, -0x326172a9, RZ ;  /* 0xcd9e8d5736d47824 */ /* 0x000fe200078e02ff */
[--C-:B------:R-:W-:Y:S01]  /*0d20*/  HADD2.F32 R19, -RZ, R11.reuse.H0_H0 ;  /* 0x2000000bff137230 */ /* 0x100fe20000004100 */
[----:B------:R-:W-:Y:S01]  /*0d30*/  LOP3.LUT R209, R52, R53, R197, 0x96, !PT ;  /* 0x0000003534d17212 */ /* 0x000fe200078e96c5 */
        /* <DEDUP_REMOVED lines=93> */
.L_x_24824:
        /* <DEDUP_REMOVED lines=49> */
.L_x_24438:
[----:B------:R-:W-:Y:S02]  /*1620*/  IMAD.MOV.U32 R104, RZ, RZ, R212 ;  /* 0x000000ffff687224 */ /* 0x000fe400078e00d4 */
.L_x_24439:
[----:B------:R-:W-:Y:S05]  /*1630*/  BSYNC B2 ;  /* 0x0000000000027941 */ /* 0x000fea0003800000 */
.L_x_24437:
        /* <DEDUP_REMOVED lines=16> */
.L_x_24443:
[----:B------:R-:W-:Y:S05]  /*1740*/  BSYNC B3 ;  /* 0x0000000000037941 */ /* 0x000fea0003800000 */
.L_x_24442:
        /* <DEDUP_REMOVED lines=43> */
.L_x_24441:
[----:B------:R-:W-:Y:S05]  /*1a00*/  BSYNC B2 ;  /* 0x0000000000027941 */ /* 0x000fea0003800000 */
.L_x_24440:
        /* <DEDUP_REMOVED lines=11> */
.L_x_24436:
[----:B0-----:R-:W-:Y:S05]  /*1ac0*/  BSYNC B1 ;  /* 0x0000000000017941 */ /* 0x001fea0003800000 */
.L_x_24435:
        /* <DEDUP_REMOVED lines=18> */
.L_x_24447:
[----:B------:R-:W-:Y:S02]  /*1bf0*/  MOV R106, R212 ;  /* 0x000000d4006a7202 */ /* 0x000fe40000000f00 */
.L_x_24448:
[----:B------:R-:W-:Y:S05]  /*1c00*/  BSYNC B2 ;  /* 0x0000000000027941 */ /* 0x000fea0003800000 */
.L_x_24446:
        /* <DEDUP_REMOVED lines=16> */
.L_x_24452:
[----:B------:R-:W-:Y:S05]  /*1d10*/  BSYNC B3 ;  /* 0x0000000000037941 */ /* 0x000fea0003800000 */
.L_x_24451:
        /* <DEDUP_REMOVED lines=44> */
.L_x_24450:
[----:B------:R-:W-:Y:S05]  /*1fe0*/  BSYNC B2 ;  /* 0x0000000000027941 */ /* 0x000fea0003800000 */
.L_x_24449:
        /* <DEDUP_REMOVED lines=11> */
.L_x_24445:
[----:B------:R-:W-:Y:S05]  /*20a0*/  BSYNC B1 ;  /* 0x0000000000017941 */ /* 0x000fea0003800000 */
.L_x_24444:
        /* <DEDUP_REMOVED lines=18> */
.L_x_24456:
[----:B------:R-:W-:Y:S02]  /*21d0*/  MOV R106, R212 ;  /* 0x000000d4006a7202 */ /* 0x000fe40000000f00 */
.L_x_24457:
[----:B------:R-:W-:Y:S05]  /*21e0*/  BSYNC B2 ;  /* 0x0000000000027941 */ /* 0x000fea0003800000 */
.L_x_24455:
        /* <DEDUP_REMOVED lines=16> */
.L_x_24461:
[----:B------:R-:W-:Y:S05]  /*22f0*/  BSYNC B3 ;  /* 0x0000000000037941 */ /* 0x000fea0003800000 */
.L_x_24460:
        /* <DEDUP_REMOVED lines=44> */
.L_x_24459:
[----:B------:R-:W-:Y:S05]  /*25c0*/  BSYNC B2 ;  /* 0x0000000000027941 */ /* 0x000fea0003800000 */
.L_x_24458:
        /* <DEDUP_REMOVED lines=11> */
.L_x_24454:
[----:B------:R-:W-:Y:S05]  /*2680*/  BSYNC B1 ;  /* 0x0000000000017941 */ /* 0x000fea0003800000 */
.L_x_24453:
        /* <DEDUP_REMOVED lines=18> */
.L_x_24465:
[----:B------:R-:W-:Y:S02]  /*27b0*/  MOV R154, R212 ;  /* 0x000000d4009a7202 */ /* 0x000fe40000000f00 */
.L_x_24466:
[----:B------:R-:W-:Y:S05]  /*27c0*/  BSYNC B2 ;  /* 0x0000000000027941 */ /* 0x000fea0003800000 */
.L_x_24464:
        /* <DEDUP_REMOVED lines=16> */
.L_x_24470:
[----:B------:R-:W-:Y:S05]  /*28d0*/  BSYNC B3 ;  /* 0x0000000000037941 */ /* 0x000fea0003800000 */
.L_x_24469:
        /* <DEDUP_REMOVED lines=44> */
.L_x_24468:
[----:B------:R-:W-:Y:S05]  /*2ba0*/  BSYNC B2 ;  /* 0x0000000000027941 */ /* 0x000fea0003800000 */
.L_x_24467:
        /* <DEDUP_REMOVED lines=11> */
.L_x_24463:
[----:B------:R-:W-:Y:S05]  /*2c60*/  BSYNC B1 ;  /* 0x0000000000017941 */ /* 0x000fea0003800000 */
.L_x_24462:
        /* <DEDUP_REMOVED lines=18> */
.L_x_24474:
[----:B------:R-:W-:Y:S02]  /*2d90*/  MOV R154, R212 ;  /* 0x000000d4009a7202 */ /* 0x000fe40000000f00 */
.L_x_24475:
[----:B------:R-:W-:Y:S05]  /*2da0*/  BSYNC B2 ;  /* 0x0000000000027941 */ /* 0x000fea0003800000 */
.L_x_24473:
        /* <DEDUP_REMOVED lines=16> */
.L_x_24479:
[----:B------:R-:W-:Y:S05]  /*2eb0*/  BSYNC B3 ;  /* 0x0000000000037941 */ /* 0x000fea0003800000 */
.L_x_24478:
        /* <DEDUP_REMOVED lines=44> */
.L_x_24477:
[----:B------:R-:W-:Y:S05]  /*3180*/  BSYNC B2 ;  /* 0x0000000000027941 */ /* 0x000fea0003800000 */
.L_x_24476:
        /* <DEDUP_REMOVED lines=11> */
.L_x_24472:
[----:B------:R-:W-:Y:S05]  /*3240*/  BSYNC B1 ;  /* 0x0000000000017941 */ /* 0x000fea0003800000 */
.L_x_24471:
        /* <DEDUP_REMOVED lines=18> */
.L_x_24483:
[----:B------:R-:W-:Y:S02]  /*3370*/  MOV R210, R212 ;  /* 0x000000d400d27202 */ /* 0x000fe40000000f00 */
.L_x_24484:
[----:B------:R-:W-:Y:S05]  /*3380*/  BSYNC B2 ;  /* 0x0000000000027941 */ /* 0x000fea0003800000 */
.L_x_24482:
        /* <DEDUP_REMOVED lines=16> */
.L_x_24488:
[----:B------:R-:W-:Y:S05]  /*3490*/  BSYNC B3 ;  /* 0x0000000000037941 */ /* 0x000fea0003800000 */
.L_x_24487:
        /* <DEDUP_REMOVED lines=44> */
.L_x_24486:
[----:B------:R-:W-:Y:S05]  /*3760*/  BSYNC B2 ;  /* 0x0000000000027941 */ /* 0x000fea0003800000 */
.L_x_24485:
        /* <DEDUP_REMOVED lines=11> */
.L_x_24481:
[----:B------:R-:W-:Y:S05]  /*3820*/  BSYNC B1 ;  /* 0x0000000000017941 */ /* 0x000fea0003800000 */
.L_x_24480:
        /* <DEDUP_REMOVED lines=18> */
.L_x_24492:
[----:B------:R-:W-:Y:S02]  /*3950*/  MOV R210, R212 ;  /* 0x000000d400d27202 */ /* 0x000fe40000000f00 */
.L_x_24493:
[----:B------:R-:W-:Y:S05]  /*3960*/  BSYNC B2 ;  /* 0x0000000000027941 */ /* 0x000fea0003800000 */
.L_x_24491:
        /* <DEDUP_REMOVED lines=16> */
.L_x_24497:
[----:B------:R-:W-:Y:S05]  /*3a70*/  BSYNC B3 ;  /* 0x0000000000037941 */ /* 0x000fea0003800000 */
.L_x_24496:
        /* <DEDUP_REMOVED lines=44> */
.L_x_24495:
[----:B------:R-:W-:Y:S05]  /*3d40*/  BSYNC B2 ;  /* 0x0000000000027941 */ /* 0x000fea0003800000 */
.L_x_24494:
        /* <DEDUP_REMOVED lines=11> */
.L_x_24490:
[----:B------:R-:W-:Y:S05]  /*3e00*/  BSYNC B1 ;  /* 0x0000000000017941 */ /* 0x000fea0003800000 */
.L_x_24489:
        /* <DEDUP_REMOVED lines=18> */
.L_x_24501:
[----:B------:R-:W-:Y:S02]  /*3f30*/  MOV R227, R212 ;  /* 0x000000d400e37202 */ /* 0x000fe40000000f00 */
.L_x_24502:
[----:B------:R-:W-:Y:S05]  /*3f40*/  BSYNC B2 ;  /* 0x0000000000027941 */ /* 0x000fea0003800000 */
.L_x_24500:
        /* <DEDUP_REMOVED lines=16> */
.L_x_24506:
[----:B------:R-:W-:Y:S05]  /*4050*/  BSYNC B3 ;  /* 0x0000000000037941 */ /* 0x000fea0003800000 */
.L_x_24505:
        /* <DEDUP_REMOVED lines=44> */
.L_x_24504:
[----:B------:R-:W-:Y:S05]  /*4320*/  BSYNC B2 ;  /* 0x0000000000027941 */ /* 0x000fea0003800000 */
.L_x_24503:
        /* <DEDUP_REMOVED lines=11> */
.L_x_24499:
[----:B------:R-:W-:Y:S05]  /*43e0*/  BSYNC B1 ;  /* 0x0000000000017941 */ /* 0x000fea0003800000 */
.L_x_24498:
[----:B------:R-:W-:Y:S01]  /*43f0*/  HFMA2.MMA R104, -RZ, RZ, 0, 1.9073486328125e-06 ;  /* 0x00000020ff687435 */ /* 0x000fe200000001ff */
[----:B------:R-:W-:Y:S09]  /*4400*/  BSSY B1, `(.L_x_24507) ;  /* 0x0000019000017945 */ /* 0x000ff20003800000 */
        /* <DEDUP_REMOVED lines=24> */
.L_x_24508:
[----:B------:R-:W-:Y:S05]  /*4590*/  BSYNC B1 ;  /* 0x0000000000017941 */ /* 0x000fea0003800000 */
.L_x_24507:
[----:B------:R-:W-:Y:S02]  /*45a0*/  IADD3 R225, R225, 0x20, RZ ;  /* 0x00000020e1e17810 */ /* 0x000fe40007ffe0ff */
[----:B------:R-:W-:Y:S02]  /*45b0*/  IADD3 R224, R224, 0x20, RZ ;  /* 0x00000020e0e07810 */ /* 0x000fe40007ffe0ff */
.L_x_24434:
[----:B-1----:R-:W-:Y:S05]  /*45c0*/  BSYNC B0 ;  /* 0x0000000000007941 */ /* 0x002fea0003800000 */
.L_x_24433:
        /* <DEDUP_REMOVED lines=31> */
.L_x_24514:
[----:B0-----:R-:W-:Y:S02]  /*47c0*/  IMAD.MOV.U32 R104, RZ, RZ, R212 ;  /* 0x000000ffff687224 */ /* 0x001fe400078e00d4 */
.L_x_24515:
[----:B------:R-:W-:Y:S05]  /*47d0*/  BSYNC B2 ;  /* 0x0000000000027941 */ /* 0x000fea0003800000 */
.L_x_24513:
        /* <DEDUP_REMOVED lines=16> */
.L_x_24519:
[----:B------:R-:W-:Y:S05]  /*48e0*/  BSYNC B3 ;  /* 0x0000000000037941 */ /* 0x000fea0003800000 */
.L_x_24518:
        /* <DEDUP_REMOVED lines=43> */
.L_x_24517:
[----:B------:R-:W-:Y:S05]  /*4ba0*/  BSYNC B2 ;  /* 0x0000000000027941 */ /* 0x000fea0003800000 */
.L_x_24516:
        /* <DEDUP_REMOVED lines=11> */
.L_x_24512:
[----:B-1----:R-:W-:Y:S05]  /*4c60*/  BSYNC B1 ;  /* 0x0000000000017941 */ /* 0x002fea0003800000 */
.L_x_24511:
        /* <DEDUP_REMOVED lines=18> */
.L_x_24523:
[----:B0-----:R-:W-:Y:S02]  /*4d90*/  MOV R106, R212 ;  /* 0x000000d4006a7202 */ /* 0x001fe40000000f00 */
.L_x_24524:
[----:B------:R-:W-:Y:S05]  /*4da0*/  BSYNC B2 ;  /* 0x0000000000027941 */ /* 0x000fea0003800000 */
.L_x_24522:
        /* <DEDUP_REMOVED lines=16> */
.L_x_24528:
[----:B------:R-:W-:Y:S05]  /*4eb0*/  BSYNC B3 ;  /* 0x0000000000037941 */ /* 0x000fea0003800000 */
.L_x_24527:
        /* <DEDUP_REMOVED lines=44> */
.L_x_24526:
[----:B------:R-:W-:Y:S05]  /*5180*/  BSYNC B2 ;  /* 0x0000000000027941 */ /* 0x000fea0003800000 */
.L_x_24525:
        /* <DEDUP_REMOVED lines=11> */
.L_x_24521:
[----:B------:R-:W-:Y:S05]  /*5240*/  BSYNC B1 ;  /* 0x0000000000017941 */ /* 0x000fea0003800000 */
.L_x_24520:
        /* <DEDUP_REMOVED lines=18> */
.L_x_24532:
[----:B0-----:R-:W-:Y:S02]  /*5370*/  MOV R106, R212 ;  /* 0x000000d4006a7202 */ /* 0x001fe40000000f00 */
.L_x_24533:
[----:B------:R-:W-:Y:S05]  /*5380*/  BSYNC B2 ;  /* 0x0000000000027941 */ /* 0x000fea0003800000 */
.L_x_24531:
        /* <DEDUP_REMOVED lines=16> */
.L_x_24537:
[----:B------:R-:W-:Y:S05]  /*5490*/  BSYNC B3 ;  /* 0x0000000000037941 */ /* 0x000fea0003800000 */
.L_x_24536:
        /* <DEDUP_REMOVED lines=44> */
.L_x_24535:
[----:B------:R-:W-:Y:S05]  /*5760*/  BSYNC B2 ;  /* 0x0000000000027941 */ /* 0x000fea0003800000 */
.L_x_24534:
        /* <DEDUP_REMOVED lines=11> */
.L_x_24530:
[----:B------:R-:W-:Y:S05]  /*5820*/  BSYNC B1 ;  /* 0x0000000000017941 */ /* 0x000fea0003800000 */
.L_x_24529:
        /* <DEDUP_REMOVED lines=18> */
.L_x_24541:
[----:B------:R-:W-:Y:S02]  /*5950*/  MOV R154, R212 ;  /* 0x000000d4009a7202 */ /* 0x000fe40000000f00 */
.L_x_24542:
[----:B------:R-:W-:Y:S05]  /*5960*/  BSYNC B2 ;  /* 0x0000000000027941 */ /* 0x000fea0003800000 */
.L_x_24540:
        /* <DEDUP_REMOVED lines=16> */
.L_x_24546:
[----:B------:R-:W-:Y:S05]  /*5a70*/  BSYNC B3 ;  /* 0x0000000000037941 */ /* 0x000fea0003800000 */
.L_x_24545:
        /* <DEDUP_REMOVED lines=44> */
.L_x_24544:
[----:B------:R-:W-:Y:S05]  /*5d40*/  BSYNC B2 ;  /* 0x0000000000027941 */ /* 0x000fea0003800000 */
.L_x_24543:
        /* <DEDUP_REMOVED lines=11> */
.L_x_24539:
[----:B------:R-:W-:Y:S05]  /*5e00*/  BSYNC B1 ;  /* 0x0000000000017941 */ /* 0x000fea0003800000 */
.L_x_24538:
        /* <DEDUP_REMOVED lines=18> */
.L_x_24550:
[----:B------:R-:W-:Y:S02]  /*5f30*/  MOV R154, R212 ;  /* 0x000000d4009a7202 */ /* 0x000fe40000000f00 */
.L_x_24551:
[----:B------:R-:W-:Y:S05]  /*5f40*/  BSYNC B2 ;  /* 0x0000000000027941 */ /* 0x000fea0003800000 */
.L_x_24549:
        /* <DEDUP_REMOVED lines=16> */
.L_x_24555:
[----:B------:R-:W-:Y:S05]  /*6050*/  BSYNC B3 ;  /* 0x0000000000037941 */ /* 0x000fea0003800000 */
.L_x_24554:
        /* <DEDUP_REMOVED lines=44> */
.L_x_24553:
[----:B------:R-:W-:Y:S05]  /*6320*/  BSYNC B2 ;  /* 0x0000000000027941 */ /* 0x000fea0003800000 */
.L_x_24552:
        /* <DEDUP_REMOVED lines=11> */
.L_x_24548:
[----:B------:R-:W-:Y:S05]  /*63e0*/  BSYNC B1 ;  /* 0x0000000000017941 */ /* 0x000fea0003800000 */
.L_x_24547:
        /* <DEDUP_REMOVED lines=18> */
.L_x_24559:
[----:B------:R-:W-:Y:S02]  /*6510*/  MOV R210, R212 ;  /* 0x000000d400d27202 */ /* 0x000fe40000000f00 */
.L_x_24560:
[----:B------:R-:W-:Y:S05]  /*6520*/  BSYNC B2 ;  /* 0x0000000000027941 */ /* 0x000fea0003800000 */
.L_x_24558:
        /* <DEDUP_REMOVED lines=16> */
.L_x_24564:
[----:B------:R-:W-:Y:S05]  /*6630*/  BSYNC B3 ;  /* 0x0000000000037941 */ /* 0x000fea0003800000 */
.L_x_24563:
        /* <DEDUP_REMOVED lines=44> */
.L_x_24562:
[----:B------:R-:W-:Y:S05]  /*6900*/  BSYNC B2 ;  /* 0x0000000000027941 */ /* 0x000fea0003800000 */
.L_x_24561:
        /* <DEDUP_REMOVED lines=11> */
.L_x_24557:
[----:B------:R-:W-:Y:S05]  /*69c0*/  BSYNC B1 ;  /* 0x0000000000017941 */ /* 0x000fea0003800000 */
.L_x_24556:
        /* <DEDUP_REMOVED lines=18> */
.L_x_24568:
[----:B------:R-:W-:Y:S02]  /*6af0*/  MOV R210, R212 ;  /* 0x000000d400d27202 */ /* 0x000fe40000000f00 */
.L_x_24569:
[----:B------:R-:W-:Y:S05]  /*6b00*/  BSYNC B2 ;  /* 0x0000000000027941 */ /* 0x000fea0003800000 */
.L_x_24567:
        /* <DEDUP_REMOVED lines=16> */
.L_x_24573:
[----:B------:R-:W-:Y:S05]  /*6c10*/  BSYNC B3 ;  /* 0x0000000000037941 */ /* 0x000fea0003800000 */
.L_x_24572:
        /* <DEDUP_REMOVED lines=44> */
.L_x_24571:
[----:B------:R-:W-:Y:S05]  /*6ee0*/  BSYNC B2 ;  /* 0x0000000000027941 */ /* 0x000fea0003800000 */
.L_x_24570:
        /* <DEDUP_REMOVED lines=11> */
.L_x_24566:
[----:B------:R-:W-:Y:S05]  /*6fa0*/  BSYNC B1 ;  /* 0x0000000000017941 */ /* 0x000fea0003800000 */
.L_x_24565:
        /* <DEDUP_REMOVED lines=18> */
.L_x_24577:
[----:B------:R-:W-:Y:S02]  /*70d0*/  MOV R227, R212 ;  /* 0x000000d400e37202 */ /* 0x000fe40000000f00 */
.L_x_24578:
[----:B------:R-:W-:Y:S05]  /*70e0*/  BSYNC B2 ;  /* 0x0000000000027941 */ /* 0x000fea0003800000 */
.L_x_24576:
        /* <DEDUP_REMOVED lines=16> */
.L_x_24582:
[----:B------:R-:W-:Y:S05]  /*71f0*/  BSYNC B3 ;  /* 0x0000000000037941 */ /* 0x000fea0003800000 */
.L_x_24581:
        /* <DEDUP_REMOVED lines=44> */
.L_x_24580:
[----:B------:R-:W-:Y:S05]  /*74c0*/  BSYNC B2 ;  /* 0x0000000000027941 */ /* 0x000fea0003800000 */
.L_x_24579:
        /* <DEDUP_REMOVED lines=11> */
.L_x_24575:
[----:B------:R-:W-:Y:S05]  /*7580*/  BSYNC B1 ;  /* 0x0000000000017941 */ /* 0x000fea0003800000 */
.L_x_24574:
        /* <DEDUP_REMOVED lines=26> */
.L_x_24584:
[----:B------:R-:W-:Y:S05]  /*7730*/  BSYNC B1 ;  /* 0x0000000000017941 */ /* 0x000fea0003800000 */
.L_x_24583:
[----:B------:R-:W-:Y:S02]  /*7740*/  IADD3 R225, R225, 0x20, RZ ;  /* 0x00000020e1e17810 */ /* 0x000fe40007ffe0ff */
[----:B------:R-:W-:Y:S02]  /*7750*/  IADD3 R224, R224, 0x20, RZ ;  /* 0x00000020e0e07810 */ /* 0x000fe40007ffe0ff */
.L_x_24510:
[----:B------:R-:W-:Y:S05]  /*7760*/  BSYNC B0 ;  /* 0x0000000000007941 */ /* 0x000fea0003800000 */
.L_x_24509:
        /* <DEDUP_REMOVED lines=31> */
.L_x_24590:
[----:B0-----:R-:W-:Y:S02]  /*7960*/  IMAD.MOV.U32 R104, RZ, RZ, R212 ;  /* 0x000000ffff687224 */ /* 0x001fe400078e00d4 */
.L_x_24591:
[----:B------:R-:W-:Y:S05]  /*7970*/  BSYNC B2 ;  /* 0x0000000000027941 */ /* 0x000fea0003800000 */
.L_x_24589:
        /* <DEDUP_REMOVED lines=16> */
.L_x_24595:
[----:B------:R-:W-:Y:S05]  /*7a80*/  BSYNC B3 ;  /* 0x0000000000037941 */ /* 0x000fea0003800000 */
.L_x_24594:
        /* <DEDUP_REMOVED lines=43> */
.L_x_24593:
[----:B------:R-:W-:Y:S05]  /*7d40*/  BSYNC B2 ;  /* 0x0000000000027941 */ /* 0x000fea0003800000 */
.L_x_24592:
        /* <DEDUP_REMOVED lines=11> */
.L_x_24588:
[----:B-1----:R-:W-:Y:S05]  /*7e00*/  BSYNC B1 ;  /* 0x0000000000017941 */ /* 0x002fea0003800000 */
.L_x_24587:
        /* <DEDUP_REMOVED lines=18> */
.L_x_24599:
[----:B0-----:R-:W-:Y:S02]  /*7f30*/  MOV R106, R212 ;  /* 0x000000d4006a7202 */ /* 0x001fe40000000f00 */
.L_x_24600:
[----:B------:R-:W-:Y:S05]  /*7f40*/  BSYNC B2 ;  /* 0x0000000000027941 */ /* 0x000fea0003800000 */
.L_x_24598:
        /* <DEDUP_REMOVED lines=16> */
.L_x_24604:
[----:B------:R-:W-:Y:S05]  /*8050*/  BSYNC B3 ;  /* 0x0000000000037941 */ /* 0x000fea0003800000 */
.L_x_24603:
        /* <DEDUP_REMOVED lines=44> */
.L_x_24602:
[----:B------:R-:W-:Y:S05]  /*8320*/  BSYNC B2 ;  /* 0x0000000000027941 */ /* 0x000fea0003800000 */
.L_x_24601:
        /* <DEDUP_REMOVED lines=11> */
.L_x_24597:
[----:B------:R-:W-:Y:S05]  /*83e0*/  BSYNC B1 ;  /* 0x0000000000017941 */ /* 0x000fea0003800000 */
.L_x_24596:
        /* <DEDUP_REMOVED lines=18> */
.L_x_24608:
[----:B0-----:R-:W-:Y:S02]  /*8510*/  MOV R106, R212 ;  /* 0x000000d4006a7202 */ /* 0x001fe40000000f00 */
.L_x_24609:
[----:B------:R-:W-:Y:S05]  /*8520*/  BSYNC B2 ;  /* 0x0000000000027941 */ /* 0x000fea0003800000 */
.L_x_24607:
        /* <DEDUP_REMOVED lines=16> */
.L_x_24613:
[----:B------:R-:W-:Y:S05]  /*8630*/  BSYNC B3 ;  /* 0x0000000000037941 */ /* 0x000fea0003800000 */
.L_x_24612:
        /* <DEDUP_REMOVED lines=44> */
.L_x_24611:
[----:B------:R-:W-:Y:S05]  /*8900*/  BSYNC B2 ;  /* 0x0000000000027941 */ /* 0x000fea0003800000 */
.L_x_24610:
        /* <DEDUP_REMOVED lines=11> */
.L_x_24606:
[----:B------:R-:W-:Y:S05]  /*89c0*/  BSYNC B1 ;  /* 0x0000000000017941 */ /* 0x000fea0003800000 */
.L_x_24605:
        /* <DEDUP_REMOVED lines=18> */
.L_x_24617:
[----:B------:R-:W-:Y:S02]  /*8af0*/  MOV R154, R212 ;  /* 0x000000d4009a7202 */ /* 0x000fe40000000f00 */
.L_x_24618:
[----:B------:R-:W-:Y:S05]  /*8b00*/  BSYNC B2 ;  /* 0x0000000000027941 */ /* 0x000fea0003800000 */
.L_x_24616:
        /* <DEDUP_REMOVED lines=16> */
.L_x_24622:
[----:B------:R-:W-:Y:S05]  /*8c10*/  BSYNC B3 ;  /* 0x0000000000037941 */ /* 0x000fea0003800000 */
.L_x_24621:
        /* <DEDUP_REMOVED lines=44> */
.L_x_24620:
[----:B------:R-:W-:Y:S05]  /*8ee0*/  BSYNC B2 ;  /* 0x0000000000027941 */ /* 0x000fea0003800000 */
.L_x_24619:
        /* <DEDUP_REMOVED lines=11> */
.L_x_24615:
[----:B------:R-:W-:Y:S05]  /*8fa0*/  BSYNC B1 ;  /* 0x0000000000017941 */ /* 0x000fea0003800000 */
.L_x_24614:
        /* <DEDUP_REMOVED lines=18> */
.L_x_24626:
[----:B------:R-:W-:Y:S02]  /*90d0*/  MOV R154, R212 ;  /* 0x000000d4009a7202 */ /* 0x000fe40000000f00 */
.L_x_24627:
[----:B------:R-:W-:Y:S05]  /*90e0*/  BSYNC B2 ;  /* 0x0000000000027941 */ /* 0x000fea0003800000 */
.L_x_24625:
        /* <DEDUP_REMOVED lines=16> */
.L_x_24631:
[----:B------:R-:W-:Y:S05]  /*91f0*/  BSYNC B3 ;  /* 0x0000000000037941 */ /* 0x000fea0003800000 */
.L_x_24630:
        /* <DEDUP_REMOVED lines=44> */
.L_x_24629:
[----:B------:R-:W-:Y:S05]  /*94c0*/  BSYNC B2 ;  /* 0x0000000000027941 */ /* 0x000fea0003800000 */
.L_x_24628:
        /* <DEDUP_REMOVED lines=11> */
.L_x_24624:
[----:B------:R-:W-:Y:S05]  /*9580*/  BSYNC B1 ;  /* 0x0000000000017941 */ /* 0x000fea0003800000 */
.L_x_24623:
        /* <DEDUP_REMOVED lines=18> */
.L_x_24635:
[----:B------:R-:W-:Y:S02]  /*96b0*/  MOV R210, R212 ;  /* 0x000000d400d27202 */ /* 0x000fe40000000f00 */
.L_x_24636:
[----:B------:R-:W-:Y:S05]  /*96c0*/  BSYNC B2 ;  /* 0x0000000000027941 */ /* 0x000fea0003800000 */
.L_x_24634:
        /* <DEDUP_REMOVED lines=16> */
.L_x_24640:
[----:B------:R-:W-:Y:S05]  /*97d0*/  BSYNC B3 ;  /* 0x0000000000037941 */ /* 0x000fea0003800000 */
.L_x_24639:
        /* <DEDUP_REMOVED lines=44> */
.L_x_24638:
[----:B------:R-:W-:Y:S05]  /*9aa0*/  BSYNC B2 ;  /* 0x0000000000027941 */ /* 0x000fea0003800000 */
.L_x_24637:
        /* <DEDUP_REMOVED lines=11> */
.L_x_24633:
[----:B------:R-:W-:Y:S05]  /*9b60*/  BSYNC B1 ;  /* 0x0000000000017941 */ /* 0x000fea0003800000 */
.L_x_24632:
        /* <DEDUP_REMOVED lines=18> */
.L_x_24644:
[----:B------:R-:W-:Y:S02]  /*9c90*/  MOV R210, R212 ;  /* 0x000000d400d27202 */ /* 0x000fe40000000f00 */
.L_x_24645:
[----:B------:R-:W-:Y:S05]  /*9ca0*/  BSYNC B2 ;  /* 0x0000000000027941 */ /* 0x000fea0003800000 */
.L_x_24643:
        /* <DEDUP_REMOVED lines=16> */
.L_x_24649:
[----:B------:R-:W-:Y:S05]  /*9db0*/  BSYNC B3 ;  /* 0x0000000000037941 */ /* 0x000fea0003800000 */
.L_x_24648:
        /* <DEDUP_REMOVED lines=44> */
.L_x_24647:
[----:B------:R-:W-:Y:S05]  /*a080*/  BSYNC B2 ;  /* 0x0000000000027941 */ /* 0x000fea0003800000 */
.L_x_24646:
        /* <DEDUP_REMOVED lines=11> */
.L_x_24642:
[----:B------:R-:W-:Y:S05]  /*a140*/  BSYNC B1 ;  /* 0x0000000000017941 */ /* 0x000fea0003800000 */
.L_x_24641:
        /* <DEDUP_REMOVED lines=18> */
.L_x_24653:
[----:B------:R-:W-:Y:S02]  /*a270*/  MOV R227, R212 ;  /* 0x000000d400e37202 */ /* 0x000fe40000000f00 */
.L_x_24654:
[----:B------:R-:W-:Y:S05]  /*a280*/  BSYNC B2 ;  /* 0x0000000000027941 */ /* 0x000fea0003800000 */
.L_x_24652:
        /* <DEDUP_REMOVED lines=16> */
.L_x_24658:
[----:B------:R-:W-:Y:S05]  /*a390*/  BSYNC B3 ;  /* 0x0000000000037941 */ /* 0x000fea0003800000 */
.L_x_24657:
        /* <DEDUP_REMOVED lines=44> */
.L_x_24656:
[----:B------:R-:W-:Y:S05]  /*a660*/  BSYNC B2 ;  /* 0x0000000000027941 */ /* 0x000fea0003800000 */
.L_x_24655:
        /* <DEDUP_REMOVED lines=11> */
.L_x_24651:
[----:B------:R-:W-:Y:S05]  /*a720*/  BSYNC B1 ;  /* 0x0000000000017941 */ /* 0x000fea0003800000 */
.L_x_24650:
        /* <DEDUP_REMOVED lines=26> */
.L_x_24660:
[----:B------:R-:W-:Y:S05]  /*a8d0*/  BSYNC B1 ;  /* 0x0000000000017941 */ /* 0x000fea0003800000 */
.L_x_24659:
[----:B------:R-:W-:Y:S02]  /*a8e0*/  IADD3 R225, R225, 0x20, RZ ;  /* 0x00000020e1e17810 */ /* 0x000fe40007ffe0ff */
[----:B------:R-:W-:Y:S02]  /*a8f0*/  IADD3 R224, R224, 0x20, RZ ;  /* 0x00000020e0e07810 */ /* 0x000fe40007ffe0ff */
.L_x_24586:
[----:B------:R-:W-:Y:S05]  /*a900*/  BSYNC B0 ;  /* 0x0000000000007941 */ /* 0x000fea0003800000 */
.L_x_24585:
        /* <DEDUP_REMOVED lines=31> */
.L_x_24666:
[----:B0-----:R-:W-:Y:S02]  /*ab00*/  IMAD.MOV.U32 R104, RZ, RZ, R212 ;  /* 0x000000ffff687224 */ /* 0x001fe400078e00d4 */
.L_x_24667:
[----:B------:R-:W-:Y:S05]  /*ab10*/  BSYNC B2 ;  /* 0x0000000000027941 */ /* 0x000fea0003800000 */
.L_x_24665:
        /* <DEDUP_REMOVED lines=16> */
.L_x_24671:
[----:B------:R-:W-:Y:S05]  /*ac20*/  BSYNC B3 ;  /* 0x0000000000037941 */ /* 0x000fea0003800000 */
.L_x_24670:
        /* <DEDUP_REMOVED lines=43> */
.L_x_24669:
[----:B------:R-:W-:Y:S05]  /*aee0*/  BSYNC B2 ;  /* 0x0000000000027941 */ /* 0x000fea0003800000 */
.L_x_24668:
        /* <DEDUP_REMOVED lines=11> */
.L_x_24664:
[----:B-1----:R-:W-:Y:S05]  /*afa0*/  BSYNC B1 ;  /* 0x0000000000017941 */ /* 0x002fea0003800000 */
.L_x_24663:
        /* <DEDUP_REMOVED lines=18> */
.L_x_24675:
[----:B0-----:R-:W-:Y:S02]  /*b0d0*/  MOV R106, R212 ;  /* 0x000000d4006a7202 */ /* 0x001fe40000000f00 */
.L_x_24676:
[----:B------:R-:W-:Y:S05]  /*b0e0*/  BSYNC B2 ;  /* 0x0000000000027941 */ /* 0x000fea0003800000 */
.L_x_24674:
        /* <DEDUP_REMOVED lines=16> */
.L_x_24680:
[----:B------:R-:W-:Y:S05]  /*b1f0*/  BSYNC B3 ;  /* 0x0000000000037941 */ /* 0x000fea0003800000 */
.L_x_24679:
        /* <DEDUP_REMOVED lines=44> */
.L_x_24678:
[----:B------:R-:W-:Y:S05]  /*b4c0*/  BSYNC B2 ;  /* 0x0000000000027941 */ /* 0x000fea0003800000 */
.L_x_24677:
        /* <DEDUP_REMOVED lines=11> */
.L_x_24673:
[----:B------:R-:W-:Y:S05]  /*b580*/  BSYNC B1 ;  /* 0x0000000000017941 */ /* 0x000fea0003800000 */
.L_x_24672:
        /* <DEDUP_REMOVED lines=18> */
.L_x_24684:
[----:B0-----:R-:W-:Y:S02]  /*b6b0*/  MOV R106, R212 ;  /* 0x000000d4006a7202 */ /* 0x001fe40000000f00 */
.L_x_24685:
[----:B------:R-:W-:Y:S05]  /*b6c0*/  BSYNC B2 ;  /* 0x0000000000027941 */ /* 0x000fea0003800000 */
.L_x_24683:
        /* <DEDUP_REMOVED lines=16> */
.L_x_24689:
[----:B------:R-:W-:Y:S05]  /*b7d0*/  BSYNC B3 ;  /* 0x0000000000037941 */ /* 0x000fea0003800000 */
.L_x_24688:
        /* <DEDUP_REMOVED lines=44> */
.L_x_24687:
[----:B------:R-:W-:Y:S05]  /*baa0*/  BSYNC B2 ;  /* 0x0000000000027941 */ /* 0x000fea0003800000 */
.L_x_24686:
        /* <DEDUP_REMOVED lines=11> */
.L_x_24682:
[----:B------:R-:W-:Y:S05]  /*bb60*/  BSYNC B1 ;  /* 0x0000000000017941 */ /* 0x000fea0003800000 */
.L_x_24681:
        /* <DEDUP_REMOVED lines=18> */
.L_x_24693:
[----:B------:R-:W-:Y:S02]  /*bc90*/  MOV R154, R212 ;  /* 0x000000d4009a7202 */ /* 0x000fe40000000f00 */
.L_x_24694:
[----:B------:R-:W-:Y:S05]  /*bca0*/  BSYNC B2 ;  /* 0x0000000000027941 */ /* 0x000fea0003800000 */
.L_x_24692:
        /* <DEDUP_REMOVED lines=16> */
.L_x_24698:
[----:B------:R-:W-:Y:S05]  /*bdb0*/  BSYNC B3 ;  /* 0x0000000000037941 */ /* 0x000fea0003800000 */
.L_x_24697:
        /* <DEDUP_REMOVED lines=44> */
.L_x_24696:
[----:B------:R-:W-:Y:S05]  /*c080*/  BSYNC B2 ;  /* 0x0000000000027941 */ /* 0x000fea0003800000 */
.L_x_24695:
        /* <DEDUP_REMOVED lines=11> */
.L_x_24691:
[----:B------:R-:W-:Y:S05]  /*c140*/  BSYNC B1 ;  /* 0x0000000000017941 */ /* 0x000fea0003800000 */
.L_x_24690:
        /* <DEDUP_REMOVED lines=18> */
.L_x_24702:
[----:B------:R-:W-:Y:S02]  /*c270*/  MOV R154, R212 ;  /* 0x000000d4009a7202 */ /* 0x000fe40000000f00 */
.L_x_24703:
[----:B------:R-:W-:Y:S05]  /*c280*/  BSYNC B2 ;  /* 0x0000000000027941 */ /* 0x000fea0003800000 */
.L_x_24701:
        /* <DEDUP_REMOVED lines=16> */
.L_x_24707:
[----:B------:R-:W-:Y:S05]  /*c390*/  BSYNC B3 ;  /* 0x0000000000037941 */ /* 0x000fea0003800000 */
.L_x_24706:
        /* <DEDUP_REMOVED lines=44> */
.L_x_24705:
[----:B------:R-:W-:Y:S05]  /*c660*/  BSYNC B2 ;  /* 0x0000000000027941 */ /* 0x000fea0003800000 */
.L_x_24704:
        /* <DEDUP_REMOVED lines=11> */
.L_x_24700:
[----:B------:R-:W-:Y:S05]  /*c720*/  BSYNC B1 ;  /* 0x0000000000017941 */ /* 0x000fea0003800000 */
.L_x_24699:
        /* <DEDUP_REMOVED lines=18> */
.L_x_24711:
[----:B------:R-:W-:Y:S02]  /*c850*/  MOV R210, R212 ;  /* 0x000000d400d27202 */ /* 0x000fe40000000f00 */
.L_x_24712:
[----:B------:R-:W-:Y:S05]  /*c860*/  BSYNC B2 ;  /* 0x0000000000027941 */ /* 0x000fea0003800000 */
.L_x_24710:
        /* <DEDUP_REMOVED lines=16> */
.L_x_24716:
[----:B------:R-:W-:Y:S05]  /*c970*/  BSYNC B3 ;  /* 0x0000000000037941 */ /* 0x000fea0003800000 */
.L_x_24715:
        /* <DEDUP_REMOVED lines=44> */
.L_x_24714:
[----:B------:R-:W-:Y:S05]  /*cc40*/  BSYNC B2 ;  /* 0x0000000000027941 */ /* 0x000fea0003800000 */
.L_x_24713:
        /* <DEDUP_REMOVED lines=11> */
.L_x_24709:
[----:B------:R-:W-:Y:S05]  /*cd00*/  BSYNC B1 ;  /* 0x0000000000017941 */ /* 0x000fea0003800000 */
.L_x_24708:
        /* <DEDUP_REMOVED lines=18> */
.L_x_24720:
[----:B------:R-:W-:Y:S02]  /*ce30*/  MOV R210, R212 ;  /* 0x000000d400d27202 */ /* 0x000fe40000000f00 */
.L_x_24721:
[----:B------:R-:W-:Y:S05]  /*ce40*/  BSYNC B2 ;  /* 0x0000000000027941 */ /* 0x000fea0003800000 */
.L_x_24719:
        /* <DEDUP_REMOVED lines=16> */
.L_x_24725:
[----:B------:R-:W-:Y:S05]  /*cf50*/  BSYNC B3 ;  /* 0x0000000000037941 */ /* 0x000fea0003800000 */
.L_x_24724:
        /* <DEDUP_REMOVED lines=44> */
.L_x_24723:
[----:B------:R-:W-:Y:S05]  /*d220*/  BSYNC B2 ;  /* 0x0000000000027941 */ /* 0x000fea0003800000 */
.L_x_24722:
        /* <DEDUP_REMOVED lines=11> */
.L_x_24718:
[----:B------:R-:W-:Y:S05]  /*d2e0*/  BSYNC B1 ;  /* 0x0000000000017941 */ /* 0x000fea0003800000 */
.L_x_24717:
        /* <DEDUP_REMOVED lines=18> */
.L_x_24729:
[----:B------:R-:W-:Y:S02]  /*d410*/  MOV R227, R212 ;  /* 0x000000d400e37202 */ /* 0x000fe40000000f00 */
.L_x_24730:
[----:B------:R-:W-:Y:S05]  /*d420*/  BSYNC B2 ;  /* 0x0000000000027941 */ /* 0x000fea0003800000 */
.L_x_24728:
        /* <DEDUP_REMOVED lines=16> */
.L_x_24734:
[----:B------:R-:W-:Y:S05]  /*d530*/  BSYNC B3 ;  /* 0x0000000000037941 */ /* 0x000fea0003800000 */
.L_x_24733:
        /* <DEDUP_REMOVED lines=44> */
.L_x_24732:
[----:B------:R-:W-:Y:S05]  /*d800*/  BSYNC B2 ;  /* 0x0000000000027941 */ /* 0x000fea0003800000 */
.L_x_24731:
        /* <DEDUP_REMOVED lines=11> */
.L_x_24727:
[----:B------:R-:W-:Y:S05]  /*d8c0*/  BSYNC B1 ;  /* 0x0000000000017941 */ /* 0x000fea0003800000 */
.L_x_24726:
        /* <DEDUP_REMOVED lines=26> */
.L_x_24736:
[----:B------:R-:W-:Y:S05]  /*da70*/  BSYNC B1 ;  /* 0x0000000000017941 */ /* 0x000fea0003800000 */
.L_x_24735:
[----:B------:R-:W-:Y:S02]  /*da80*/  IADD3 R225, R225, 0x20, RZ ;  /* 0x00000020e1e17810 */ /* 0x000fe40007ffe0ff */
[----:B------:R-:W-:Y:S02]  /*da90*/  IADD3 R224, R224, 0x20, RZ ;  /* 0x00000020e0e07810 */ /* 0x000fe40007ffe0ff */
.L_x_24662:
[----:B------:R-:W-:Y:S05]  /*daa0*/  BSYNC B0 ;  /* 0x0000000000007941 */ /* 0x000fea0003800000 */
.L_x_24661:
        /* <DEDUP_REMOVED lines=30> */
.L_x_24742:
[----:B0-----:R-:W-:Y:S02]  /*dc90*/  IMAD.MOV.U32 R104, RZ, RZ, R212 ;  /* 0x000000ffff687224 */ /* 0x001fe400078e00d4 */
.L_x_24743:
[----:B------:R-:W-:Y:S05]  /*dca0*/  BSYNC B2 ;  /* 0x0000000000027941 */ /* 0x000fea0003800000 */
.L_x_24741:
        /* <DEDUP_REMOVED lines=16> */
.L_x_24747:
[----:B------:R-:W-:Y:S05]  /*ddb0*/  BSYNC B3 ;  /* 0x0000000000037941 */ /* 0x000fea0003800000 */
.L_x_24746:
        /* <DEDUP_REMOVED lines=43> */
.L_x_24745:
[----:B------:R-:W-:Y:S05]  /*e070*/  BSYNC B2 ;  /* 0x0000000000027941 */ /* 0x000fea0003800000 */
.L_x_24744:
[----:B------:R-:W0:Y:S01]  /*e080*/  I2F.U32 R96, R104 ;  /* 0x0000006800607306 */ /* 0x000e220000201000 */
[----:B-----5:R-:W-:Y:S01]  /*e090*/  HADD2.F32 R98, -RZ, R60.H0_H0 ;  /* 0x2000003cff627230 */ /* 0x020fe20000004100 */
        /* <DEDUP_REMOVED lines=9> */
.L_x_24740:
[----:B-1----:R-:W-:Y:S05]  /*e130*/  BSYNC B1 ;  /* 0x0000000000017941 */ /* 0x002fea0003800000 */
.L_x_24739:
        /* <DEDUP_REMOVED lines=18> */
.L_x_24751:
[----:B0-----:R-:W-:Y:S02]  /*e260*/  MOV R106, R212 ;  /* 0x000000d4006a7202 */ /* 0x001fe40000000f00 */
.L_x_24752:
[----:B------:R-:W-:Y:S05]  /*e270*/  BSYNC B2 ;  /* 0x0000000000027941 */ /* 0x000fea0003800000 */
.L_x_24750:
        /* <DEDUP_REMOVED lines=16> */
.L_x_24756:
[----:B------:R-:W-:Y:S05]  /*e380*/  BSYNC B3 ;  /* 0x0000000000037941 */ /* 0x000fea0003800000 */
.L_x_24755:
        /* <DEDUP_REMOVED lines=44> */
.L_x_24754:
[----:B------:R-:W-:Y:S05]  /*e650*/  BSYNC B2 ;  /* 0x0000000000027941 */ /* 0x000fea0003800000 */
.L_x_24753:
[----:B------:R-:W0:Y:S01]  /*e660*/  I2F.U32 R97, R106 ;  /* 0x0000006a00617306 */ /* 0x000e220000201000 */
[----:B-----5:R-:W-:Y:S01]  /*e670*/  HADD2.F32 R100, -RZ, R60.H1_H1 ;  /* 0x3000003cff647230 */ /* 0x020fe20000004100 */
        /* <DEDUP_REMOVED lines=9> */
.L_x_24749:
[----:B------:R-:W-:Y:S05]  /*e710*/  BSYNC B1 ;  /* 0x0000000000017941 */ /* 0x000fea0003800000 */
.L_x_24748:
        /* <DEDUP_REMOVED lines=18> */
.L_x_24760:
[----:B0-----:R-:W-:Y:S02]  /*e840*/  MOV R106, R212 ;  /* 0x000000d4006a7202 */ /* 0x001fe40000000f00 */
.L_x_24761:
[----:B------:R-:W-:Y:S05]  /*e850*/  BSYNC B2 ;  /* 0x0000000000027941 */ /* 0x000fea0003800000 */
.L_x_24759:
        /* <DEDUP_REMOVED lines=16> */
.L_x_24765:
[----:B------:R-:W-:Y:S05]  /*e960*/  BSYNC B3 ;  /* 0x0000000000037941 */ /* 0x000fea0003800000 */
.L_x_24764:
        /* <DEDUP_REMOVED lines=44> */
.L_x_24763:
[----:B------:R-:W-:Y:S05]  /*ec30*/  BSYNC B2 ;  /* 0x0000000000027941 */ /* 0x000fea0003800000 */
.L_x_24762:
        /* <DEDUP_REMOVED lines=11> */
.L_x_24758:
[----:B------:R-:W-:Y:S05]  /*ecf0*/  BSYNC B1 ;  /* 0x0000000000017941 */ /* 0x000fea0003800000 */
.L_x_24757:
        /* <DEDUP_REMOVED lines=18> */
.L_x_24769:
[----:B------:R-:W-:Y:S02]  /*ee20*/  MOV R154, R212 ;  /* 0x000000d4009a7202 */ /* 0x000fe40000000f00 */
.L_x_24770:
[----:B------:R-:W-:Y:S05]  /*ee30*/  BSYNC B2 ;  /* 0x0000000000027941 */ /* 0x000fea0003800000 */
.L_x_24768:
        /* <DEDUP_REMOVED lines=16> */
.L_x_24774:
[----:B------:R-:W-:Y:S05]  /*ef40*/  BSYNC B3 ;  /* 0x0000000000037941 */ /* 0x000fea0003800000 */
.L_x_24773:
        /* <DEDUP_REMOVED lines=44> */
.L_x_24772:
[----:B------:R-:W-:Y:S05]  /*f210*/  BSYNC B2 ;  /* 0x0000000000027941 */ /* 0x000fea0003800000 */
.L_x_24771:
[----:B------:R-:W1:Y:S01]  /*f220*/  I2F.U32 R99, R154 ;  /* 0x0000009a00637306 */ /* 0x000e620000201000 */
[----:B-----5:R-:W-:Y:S01]  /*f230*/  HADD2.F32 R102, -RZ, R61.H1_H1 ;  /* 0x3000003dff667230 */ /* 0x020fe20000004100 */
        /* <DEDUP_REMOVED lines=9> */
.L_x_24767:
[----:B------:R-:W-:Y:S05]  /*f2d0*/  BSYNC B1 ;  /* 0x0000000000017941 */ /* 0x000fea0003800000 */
.L_x_24766:
        /* <DEDUP_REMOVED lines=18> */
.L_x_24778:
[----:B------:R-:W-:Y:S02]  /*f400*/  MOV R154, R212 ;  /* 0x000000d4009a7202 */ /* 0x000fe40000000f00 */
.L_x_24779:
[----:B------:R-:W-:Y:S05]  /*f410*/  BSYNC B2 ;  /* 0x0000000000027941 */ /* 0x000fea0003800000 */
.L_x_24777:
        /* <DEDUP_REMOVED lines=16> */
.L_x_24783:
[----:B------:R-:W-:Y:S05]  /*f520*/  BSYNC B3 ;  /* 0x0000000000037941 */ /* 0x000fea0003800000 */
.L_x_24782:
        /* <DEDUP_REMOVED lines=44> */
.L_x_24781:
[----:B------:R-:W-:Y:S05]  /*f7f0*/  BSYNC B2 ;  /* 0x0000000000027941 */ /* 0x000fea0003800000 */
.L_x_24780:
[----:B------:R-:W1:Y:S01]  /*f800*/  I2F.U32 R100, R154 ;  /* 0x0000009a00647306 */ /* 0x000e620000201000 */
[----:B------:R-:W-:Y:S01]  /*f810*/  HADD2.F32 R103, -RZ, R62.H0_H0 ;  /* 0x2000003eff677230 */ /* 0x000fe20000004100 */
        /* <DEDUP_REMOVED lines=9> */
.L_x_24776:
[----:B------:R-:W-:Y:S05]  /*f8b0*/  BSYNC B1 ;  /* 0x0000000000017941 */ /* 0x000fea0003800000 */
.L_x_24775:
        /* <DEDUP_REMOVED lines=18> */
.L_x_24787:
[----:B------:R-:W-:Y:S02]  /*f9e0*/  MOV R210, R212 ;  /* 0x000000d400d27202 */ /* 0x000fe40000000f00 */
.L_x_24788:
[----:B------:R-:W-:Y:S05]  /*f9f0*/  BSYNC B2 ;  /* 0x0000000000027941 */ /* 0x000fea0003800000 */
.L_x_24786:
        /* <DEDUP_REMOVED lines=16> */
.L_x_24792:
[----:B------:R-:W-:Y:S05]  /*fb00*/  BSYNC B3 ;  /* 0x0000000000037941 */ /* 0x000fea0003800000 */
.L_x_24791:
        /* <DEDUP_REMOVED lines=44> */
.L_x_24790:
[----:B------:R-:W-:Y:S05]  /*fdd0*/  BSYNC B2 ;  /* 0x0000000000027941 */ /* 0x000fea0003800000 */
.L_x_24789:
[----:B------:R-:W1:Y:S01]  /*fde0*/  I2F.U32 R101, R210 ;  /* 0x000000d200657306 */ /* 0x000e620000201000 */
[----:B0-----:R-:W-:Y:S01]  /*fdf0*/  HADD2.F32 R104, -RZ, R62.H1_H1 ;  /* 0x3000003eff687230 */ /* 0x001fe20000004100 */
        /* <DEDUP_REMOVED lines=9> */
.L_x_24785:
[----:B------:R-:W-:Y:S05]  /*fe90*/  BSYNC B1 ;  /* 0x0000000000017941 */ /* 0x000fea0003800000 */
.L_x_24784:
        /* <DEDUP_REMOVED lines=18> */
.L_x_24796:
[----:B------:R-:W-:Y:S02]  /*ffc0*/  MOV R210, R212 ;  /* 0x000000d400d27202 */ /* 0x000fe40000000f00 */
.L_x_24797:
[----:B------:R-:W-:Y:S05]  /*ffd0*/  BSYNC B2 ;  /* 0x0000000000027941 */ /* 0x000fea0003800000 */
.L_x_24795:
        /* <DEDUP_REMOVED lines=16> */
.L_x_24801:
[----:B------:R-:W-:Y:S05]  /*100e0*/  BSYNC B3 ;  /* 0x0000000000037941 */ /* 0x000fea0003800000 */
.L_x_24800:
        /* <DEDUP_REMOVED lines=44> */
.L_x_24799:
[----:B------:R-:W-:Y:S05]  /*103b0*/  BSYNC B2 ;  /* 0x0000000000027941 */ /* 0x000fea0003800000 */
.L_x_24798:
[----:B------:R-:W0:Y:S01]  /*103c0*/  I2F.U32 R102, R210 ;  /* 0x000000d200667306 */ /* 0x000e220000201000 */
[----:B------:R-:W-:Y:S01]  /*103d0*/  HADD2.F32 R105, -RZ, R63.H0_H0 ;  /* 0x2000003fff697230 */ /* 0x000fe20000004100 */
        /* <DEDUP_REMOVED lines=9> */
.L_x_24794:
[----:B------:R-:W-:Y:S05]  /*10470*/  BSYNC B1 ;  /* 0x0000000000017941 */ /* 0x000fea0003800000 */
.L_x_24793:
        /* <DEDUP_REMOVED lines=18> */
.L_x_24805:
[----:B------:R-:W-:Y:S02]  /*105a0*/  MOV R221, R212 ;  /* 0x000000d400dd7202 */ /* 0x000fe40000000f00 */
.L_x_24806:
[----:B------:R-:W-:Y:S05]  /*105b0*/  BSYNC B2 ;  /* 0x0000000000027941 */ /* 0x000fea0003800000 */
.L_x_24804:
        /* <DEDUP_REMOVED lines=16> */
.L_x_24810:
[----:B------:R-:W-:Y:S05]  /*106c0*/  BSYNC B3 ;  /* 0x0000000000037941 */ /* 0x000fea0003800000 */
.L_x_24809:
        /* <DEDUP_REMOVED lines=44> */
.L_x_24808:
[----:B------:R-:W-:Y:S05]  /*10990*/  BSYNC B2 ;  /* 0x0000000000027941 */ /* 0x000fea0003800000 */
.L_x_24807:
[----:B------:R-:W0:Y:S01]  /*109a0*/  I2F.U32 R103, R221 ;  /* 0x000000dd00677306 */ /* 0x000e220000201000 */
[----:B------:R-:W-:Y:S01]  /*109b0*/  HFMA2.MMA R104, -RZ, RZ, 0.1171875, 0 ;  /* 0x2f800000ff687435 */ /* 0x000fe200000001ff */
[----:B------:R-:W-:-:S05]  /*109c0*/  HADD2.F32 R105, -RZ, R63.H1_H1 ;  /* 0x3000003fff697230 */ /* 0x000fca0000004100 */
        /* <DEDUP_REMOVED lines=8> */
.L_x_24803:
[----:B------:R-:W-:Y:S05]  /*10a50*/  BSYNC B1 ;  /* 0x0000000000017941 */ /* 0x000fea0003800000 */
.L_x_24802:
[----:B------:R-:W-:-:S04]  /*10a60*/  IMAD.MOV.U32 R104, RZ, RZ, 0x20 ;  /* 0x00000020ff687424 */ /* 0x000fc800078e00ff */
[----:B------:R-:W-:-:S05]  /*10a70*/  IMAD.WIDE.U32 R104, R225, R104, c[0x0][0x188] ;  /* 0x00006200e1687625 */ /* 0x000fca00078e0068 */
        /* <DEDUP_REMOVED lines=13> */
[----:B------:R-:W-:Y:S01]  /*10b50*/  IMAD.WIDE.U32 R106, R106, 0x10000, RZ ;  /* 0x000100006a6a7825 */ /* 0x000fe200078e00ff */
[----:B------:R-:W-:-:S02]  /*10b60*/  MOV R225, 0x8 ;  /* 0x0000000800e17802 */ /* 0x000fc40000000f00 */
[----:B------:R-:W-:Y:S01]  /*10b70*/  LOP3.LUT R221, R228, 0xff, R217, 0xf8, !PT ;  /* 0x000000ffe4dd7812 */ /* 0x000fe200078ef8d9 */
[----:B------:R-:W-:-:S03]  /*10b80*/  IMAD.WIDE.U32 R104, R105, 0x100, RZ ;  /* 0x0000010069687825 */ /* 0x000fc600078e00ff */
[----:B------:R-:W-:Y:S01]  /*10b90*/  LOP3.LUT R221, R107, R221, R155, 0xfe, !PT ;  /* 0x000000dd6bdd7212 */ /* 0x000fe200078efe9b */
[----:B------:R-:W-:Y:S01]  /*10ba0*/  IMAD.WIDE.U32 R224, R224, R225, c[0x0][0x190] ;  /* 0x00006400e0e07625 */ /* 0x000fe200078e00e1 */
[----:B------:R-:W-:Y:S02]  /*10bb0*/  LOP3.LUT R104, R104, R154, R106, 0xfe, !PT ;  /* 0x0000009a68687212 */ /* 0x000fe400078efe6a */
[----:B------:R-:W-:Y:S02]  /*10bc0*/  LOP3.LUT R105, R221, R105, RZ, 0xfc, !PT ;  /* 0x00000069dd697212 */ /* 0x000fe400078efcff */
[----:B------:R-:W-:-:S05]  /*10bd0*/  LOP3.LUT R104, R104, 0xff, R213, 0xf8, !PT ;  /* 0x000000ff68687812 */ /* 0x000fca00078ef8d5 */
[----:B------:R0:W-:Y:S02]  /*10be0*/  STG.E.64 [R224.64], R104 ;  /* 0x00000068e0007986 */ /* 0x0001e4000c101b04 */
.L_x_24738:
[----:B------:R-:W-:Y:S05]  /*10bf0*/  BSYNC B0 ;  /* 0x0000000000007941 */ /* 0x000fea0003800000 */
.L_x_24737:
        /* <DEDUP_REMOVED lines=48> */
.L_x_24825:
        /* <DEDUP_REMOVED lines=101> */
.L_x_24826:
        /* <DEDUP_REMOVED lines=58> */
.L_x_24816:
[----:B------:R-:W-:Y:S05]  /*118f0*/  BSYNC B1 ;  /* 0x0000000000017941 */ /* 0x000fea0003800000 */
.L_x_24815:
[----:B------:R-:W-:Y:S01]  /*11900*/  ISETP.NE.AND P2, PT, R49, RZ, PT ;  /* 0x000000ff3100720c */ /* 0x000fe20003f45270 */
        /* <DEDUP_REMOVED lines=34> */
.L_x_24818:
[----:B------:R-:W-:Y:S05]  /*11b30*/  BSYNC B1 ;  /* 0x0000000000017941 */ /* 0x000fea0003800000 */
.L_x_24817:
        /* <DEDUP_REMOVED lines=35> */
.L_x_24820:
[----:B------:R-:W-:Y:S05]  /*11d70*/  BSYNC B1 ;  /* 0x0000000000017941 */ /* 0x000fea0003800000 */
.L_x_24819:
        /* <DEDUP_REMOVED lines=35> */
.L_x_24822:
[----:B------:R-:W-:Y:S05]  /*11fb0*/  BSYNC B1 ;  /* 0x0000000000017941 */ /* 0x000fea0003800000 */
.L_x_24821:
        /* <DEDUP_REMOVED lines=9> */
[----:B------:R-:W-:Y:S01]  /*12050*/  MOV R223, 0x10 ;  /* 0x0000001000df7802 */ /* 0x000fe20000000f00 */
        /* <DEDUP_REMOVED lines=22> */
.L_x_24814:
[----:B------:R-:W-:Y:S05]  /*121c0*/  BSYNC B0 ;  /* 0x0000000000007941 */ /* 0x000fea0003800000 */
.L_x_24813:
[----:B0-----:R-:W-:-:S04]  /*121d0*/  IMAD.MOV.U32 R104, RZ, RZ, c[0x0][0x160] ;  /* 0x00005800ff687624 */ /* 0x001fc800078e00ff */
[----:B------:R-:W-:-:S05]  /*121e0*/  IMAD R37, R104, 0x4, R37 ;  /* 0x0000000468257824 */ /* 0x000fca00078e0225 */
[----:B------:R-:W-:-:S13]  /*121f0*/  ISETP.GE.AND P2, PT, R37, c[0x0][0x164], PT ;  /* 0x0000590025007a0c */ /* 0x000fda0003f46270 */
[----:B------:R-:W-:Y:S01]  /*12200*/  @P2 CALL.REL.NOINC `(.L_x_24823) ;  /* 0x0000001000002944 */ /* 0x000fe20003c00000 */
[----:B------:R-:W-:Y:S05]  /*12210*/  BRA `(.L_x_24824) ;  /* 0xfffef0f000007947 */ /* 0x000fea000383ffff */
.L_x_24823:
[----:B------:R-:W-:Y:S05]  /*12220*/  EXIT ;  /* 0x000000000000794d */ /* 0x000fea0003800000 */
.L_x_24811:
[----:B------:R-:W-:Y:S01]  /*12230*/  MOV R106, R107 ;  /* 0x0000006b006a7202 */ /* 0x000fe20000000f00 */
[----:B------:R-:W-:Y:S01]  /*12240*/  IMAD.MOV.U32 R221, RZ, RZ, 0x1 ;  /* 0x00000001ffdd7424 */ /* 0x000fe200078e00ff */
[----:B------:R-:W-:Y:S01]  /*12250*/  MOV R225, 0xffffffff ;  /* 0xffffffff00e17802 */ /* 0x000fe20000000f00 */
[----:B------:R-:W-:Y:S01]  /*12260*/  IMAD.MOV.U32 R224, RZ, RZ, 0x1f ;  /* 0x0000001fffe07424 */ /* 0x000fe200078e00ff */
[----:B------:R-:W-:Y:S02]  /*12270*/  MOV R104, 0x12290 ;  /* 0x0001229000687802 */ /* 0x000fe40000000f00 */
[----:B-----5:R-:W-:Y:S05]  /*12280*/  CALL.REL.NOINC `($__internal_110_$__cuda_sm70_shflsync_bfly_p) ;  /* 0x000008c000007944 */ /* 0x020fea0003c00000 */
[----:B-1----:R-:W-:Y:S01]  /*12290*/  IMAD.MOV.U32 R104, RZ, RZ, R221 ;  /* 0x000000ffff687224 */ /* 0x002fe200078e00dd */
[----:B0-----:R-:W-:Y:S05]  /*122a0*/  BRA `(.L_x_24825) ;  /* 0xffffec5000007947 */ /* 0x001fea000383ffff */
.L_x_24812:
[----:B------:R-:W-:Y:S01]  /*122b0*/  HFMA2.MMA R221, -RZ, RZ, 0, 1.1920928955078125e-07 ;  /* 0x00000002ffdd7435 */ /* 0x000fe200000001ff */
[----:B------:R-:W-:Y:S01]  /*122c0*/  IMAD.MOV.U32 R106, RZ, RZ, R227 ;  /* 0x000000ffff6a7224 */ /* 0x000fe200078e00e3 */
[----:B------:R-:W-:Y:S01]  /*122d0*/  MOV R104, 0x12310 ;  /* 0x0001231000687802 */ /* 0x000fe20000000f00 */
[----:B------:R-:W-:Y:S02]  /*122e0*/  IMAD.MOV.U32 R224, RZ, RZ, 0x1f ;  /* 0x0000001fffe07424 */ /* 0x000fe400078e00ff */
[----:B------:R-:W-:-:S02]  /*122f0*/  IMAD.MOV.U32 R225, RZ, RZ, -0x1 ;  /* 0xffffffffffe17424 */ /* 0x000fc400078e00ff */
[----:B0----5:R-:W-:Y:S05]  /*12300*/  CALL.REL.NOINC `($__internal_110_$__cuda_sm70_shflsync_bfly_p) ;  /* 0x0000084000007944 */ /* 0x021fea0003c00000 */
[----:B01----:R-:W-:Y:S01]  /*12310*/  FADD.FTZ R106, R227, R221 ;  /* 0x000000dde36a7221 */ /* 0x003fe20000010000 */
[----:B------:R-:W-:Y:S01]  /*12320*/  MOV R221, 0x4 ;  /* 0x0000000400dd7802 */ /* 0x000fe20000000f00 */
[----:B------:R-:W-:Y:S01]  /*12330*/  IMAD.MOV.U32 R224, RZ, RZ, 0x1f ;  /* 0x0000001fffe07424 */ /* 0x000fe200078e00ff */
[----:B------:R-:W-:Y:S01]  /*12340*/  MOV R104, 0x12370 ;  /* 0x0001237000687802 */ /* 0x000fe20000000f00 */
[----:B------:R-:W-:-:S02]  /*12350*/  IMAD.MOV.U32 R225, RZ, RZ, -0x1 ;  /* 0xffffffffffe17424 */ /* 0x000fc400078e00ff */
[----:B------:R-:W-:Y:S05]  /*12360*/  CALL.REL.NOINC `($__internal_110_$__cuda_sm70_shflsync_bfly_p) ;  /* 0x000007e000007944 */ /* 0x000fea0003c00000 */
[----:B01----:R-:W-:Y:S01]  /*12370*/  FADD.FTZ R106, R106, R221 ;  /* 0x000000dd6a6a7221 */ /* 0x003fe20000010000 */
[----:B------:R-:W-:Y:S01]  /*12380*/  HFMA2.MMA R221, -RZ, RZ, 0, 4.76837158203125e-07 ;  /* 0x00000008ffdd7435 */ /* 0x000fe200000001ff */
[----:B------:R-:W-:Y:S01]  /*12390*/  IMAD.MOV.U32 R224, RZ, RZ, 0x1f ;  /* 0x0000001fffe07424 */ /* 0x000fe200078e00ff */
[----:B------:R-:W-:Y:S01]  /*123a0*/  MOV R104, 0x123d0 ;  /* 0x000123d000687802 */ /* 0x000fe20000000f00 */
[----:B------:R-:W-:-:S03]  /*123b0*/  IMAD.MOV.U32 R225, RZ, RZ, -0x1 ;  /* 0xffffffffffe17424 */ /* 0x000fc600078e00ff */
[----:B------:R-:W-:Y:S05]  /*123c0*/  CALL.REL.NOINC `($__internal_110_$__cuda_sm70_shflsync_bfly_p) ;  /* 0x0000078000007944 */ /* 0x000fea0003c00000 */
[----:B01----:R-:W-:Y:S01]  /*123d0*/  FADD.FTZ R106, R106, R221 ;  /* 0x000000dd6a6a7221 */ /* 0x003fe20000010000 */
[----:B------:R-:W-:Y:S01]  /*123e0*/  MOV R221, 0x10 ;  /* 0x0000001000dd7802 */ /* 0x000fe20000000f00 */
[----:B------:R-:W-:Y:S01]  /*123f0*/  IMAD.MOV.U32 R224, RZ, RZ, 0x1f ;  /* 0x0000001fffe07424 */ /* 0x000fe200078e00ff */
[----:B------:R-:W-:Y:S01]  /*12400*/  MOV R104, 0x12430 ;  /* 0x0001243000687802 */ /* 0x000fe20000000f00 */
[----:B------:R-:W-:-:S02]  /*12410*/  IMAD.MOV.U32 R225, RZ, RZ, -0x1 ;  /* 0xffffffffffe17424 */ /* 0x000fc400078e00ff */
[----:B------:R-:W-:Y:S05]  /*12420*/  CALL.REL.NOINC `($__internal_110_$__cuda_sm70_shflsync_bfly_p) ;  /* 0x0000072000007944 */ /* 0x000fea0003c00000 */
[----:B-1----:R-:W-:Y:S01]  /*12430*/  FADD.FTZ R155, R106, R221 ;  /* 0x000000dd6a9b7221 */ /* 0x002fe20000010000 */
        /* <DEDUP_REMOVED lines=86> */
[----:B------:R-:W-:Y:S05]  /*129a0*/  CALL.REL.NOINC `($__internal_110_$__cuda_sm70_shflsync_bfly_p) ;  /* 0x000001a000007944 */ /* 0x000fea0003c00000 */
[----:B01----:R-:W-:Y:S01]  /*129b0*/  FADD.FTZ R106, R106, R221 ;  /* 0x000000dd6a6a7221 */ /* 0x003fe20000010000 */
[----:B------:R-:W-:Y:S01]  /*129c0*/  MOV R221, 0x2 ;  /* 0x0000000200dd7802 */ /* 0x000fe20000000f00 */
[----:B------:R-:W-:Y:S01]  /*129d0*/  IMAD.MOV.U32 R224, RZ, RZ, 0x1f ;  /* 0x0000001fffe07424 */ /* 0x000fe200078e00ff */
[----:B------:R-:W-:Y:S01]  /*129e0*/  MOV R104, 0x12a10 ;  /* 0x00012a1000687802 */ /* 0x000fe20000000f00 */
[----:B------:R-:W-:Y:S02]  /*129f0*/  IMAD.MOV.U32 R225, RZ, RZ, -0x1 ;  /* 0xffffffffffe17424 */ /* 0x000fe400078e00ff */
[----:B------:R-:W-:Y:S05]  /*12a00*/  CALL.REL.NOINC `($__internal_110_$__cuda_sm70_shflsync_bfly_p) ;  /* 0x0000014000007944 */ /* 0x000fea0003c00000 */
[----:B01----:R-:W-:Y:S01]  /*12a10*/  FADD.FTZ R106, R106, R221 ;  /* 0x000000dd6a6a7221 */ /* 0x003fe20000010000 */
[----:B------:R-:W-:Y:S01]  /*12a20*/  HFMA2.MMA R221, -RZ, RZ, 0, 2.384185791015625e-07 ;  /* 0x00000004ffdd7435 */ /* 0x000fe200000001ff */
        /* <DEDUP_REMOVED lines=11> */
[----:B------:R-:W-:Y:S01]  /*12ae0*/  HFMA2.MMA R221, -RZ, RZ, 0, 9.5367431640625e-07 ;  /* 0x00000010ffdd7435 */ /* 0x000fe200000001ff */
[----:B0-----:R-:W-:Y:S01]  /*12af0*/  IMAD.MOV.U32 R224, RZ, RZ, 0x1f ;  /* 0x0000001fffe07424 */ /* 0x001fe200078e00ff */
[----:B------:R-:W-:Y:S01]  /*12b00*/  MOV R104, 0x12b40 ;  /* 0x00012b4000687802 */ /* 0x000fe20000000f00 */
[----:B------:R-:W-:Y:S01]  /*12b10*/  IMAD.MOV.U32 R225, RZ, RZ, -0x1 ;  /* 0xffffffffffe17424 */ /* 0x000fe200078e00ff */
[----:B------:R-:W-:-:S02]  /*12b20*/  MOV R106, R154 ;  /* 0x0000009a006a7202 */ /* 0x000fc40000000f00 */
[----:B------:R-:W-:Y:S05]  /*12b30*/  CALL.REL.NOINC `($__internal_110_$__cuda_sm70_shflsync_bfly_p) ;  /* 0x0000001000007944 */ /* 0x000fea0003c00000 */
[----:B01----:R-:W-:Y:S05]  /*12b40*/  BRA `(.L_x_24826) ;  /* 0xffffea0000007947 */ /* 0x003fea000383ffff */
        .weak           $__internal_110_$__cuda_sm70_shflsync_bfly_p
        .type           $__internal_110_$__cuda_sm70_shflsync_bfly_p,@function
        .size           $__internal_110_$__cuda_sm70_shflsync_bfly_p,(.L_x_36198 - $__internal_110_$__cuda_sm70_shflsync_bfly_p)
$__internal_110_$__cuda_sm70_shflsync_bfly_p:
[----:B------:R-:W-:Y:S01]  /*12b50*/  IMAD.MOV.U32 R105, RZ, RZ, 0x0 ;  /* 0x00000000ff697424 */ /* 0x000fe200078e00ff */
[----:B------:R-:W-:Y:S04]  /*12b60*/  WARPSYNC R225 ;  /* 0x000000e100007348 */ /* 0x000fe80003800000 */
[----:B------:R0:W1:Y:S01]  /*12b70*/  SHFL.BFLY PT, R221, R106, R221, R224 ;  /* 0x0c0000dd6add7389 */ /* 0x00006200000e00e0 */
[----:B------:R-:W-:Y:S05]  /*12b80*/  RET.REL.NODEC R104 `(_ZN10layer_norm13ln_fwd_kernelINS_13Kernel_traitsI6__halfS2_fS2_fjLj1280ELj1ELj4ELj1ELj16ENS_18Kernel_traits_baseILj1280ES2_S2_fS2_fjLj128EEEEELb1ELb1ELb1ELb0EEEvNS_9FwdParamsE) ;  /* 0xfffed47068007950 */ /* 0x000fea0003c3ffff */
.L_x_24827:
        /* <DEDUP_REMOVED lines=15> */
.L_x_36198:


//--------------------- .text._ZN10layer_norm13ln_fwd_kernelINS_13Kernel_traitsI6__halfS2_fS2_fjLj1280ELj1ELj4ELj1ELj16ENS_18Kernel_traits_baseILj1280ES2_S2_fS2_fjLj128EEEEELb1ELb1ELb1ELb1EEEvNS_9FwdParamsE --------------------------
	.section	.text._ZN10layer_norm13ln_fwd_kernelINS_13Kernel_traitsI6__halfS2_fS2_fjLj1280ELj1ELj4ELj1ELj16ENS_18Kernel_traits_baseILj1280ES2_S2_fS2_fjLj128EEEEELb1ELb1ELb1ELb1EEEvNS_9FwdParamsE,"ax",@progbits
	.sectioninfo	@"SHI_REGISTERS=167"
	.align	128
        .global         _ZN10layer_norm13ln_fwd_kernelINS_13Kernel_traitsI6__halfS2_fS2_fjLj1280ELj1ELj4ELj1ELj16ENS_18Kernel_traits_baseILj1280ES2_S2_fS2_fjLj128EEEEELb1ELb1ELb1ELb1EEEvNS_9FwdParamsE
        .type           _ZN10layer_norm13ln_fwd_kernelINS_13Kernel_traitsI6__halfS2_fS2_fjLj1280ELj1ELj4ELj1ELj16ENS_18Kernel_traits_baseILj1280ES2_S2_fS2_fjLj128EEEEELb1ELb1ELb1ELb1EEEvNS_9FwdParamsE,@function
        .size           _ZN10layer_norm13ln_fwd_kernelINS_13Kernel_traitsI6__halfS2_fS2_fjLj1280ELj1ELj4ELj1ELj16ENS_18Kernel_traits_baseILj1280ES2_S2_fS2_fjLj128EEEEELb1ELb1ELb1ELb1EEEvNS_9FwdParamsE,(.L_x_36199 - _ZN10layer_norm13ln_fwd_kernelINS_13Kernel_traitsI6__halfS2_fS2_fjLj1280ELj1ELj4ELj1ELj16ENS_18Kernel_traits_baseILj1280ES2_S2_fS2_fjLj128EEEEELb1ELb1ELb1ELb1EEEvNS_9FwdParamsE)
        .other          _ZN10layer_norm13ln_fwd_kernelINS_13Kernel_traitsI6__halfS2_fS2_fjLj1280ELj1ELj4ELj1ELj16ENS_18Kernel_traits_baseILj1280ES2_S2_fS2_fjLj128EEEEELb1ELb1ELb1ELb1EEEvNS_9FwdParamsE,@"STO_CUDA_ENTRY STV_DEFAULT"
_ZN10layer_norm13ln_fwd_kernelINS_13Kernel_traitsI6__halfS2_fS2_fjLj1280ELj1ELj4ELj1ELj16ENS_18Kernel_traits_baseILj1280ES2_S2_fS2_fjLj128EEEEELb1ELb1ELb1ELb1EEEvNS_9FwdParamsE:
.text._ZN10layer_norm13ln_fwd_kernelINS_13Kernel_traitsI6__halfS2_fS2_fjLj1280ELj1ELj4ELj1ELj16ENS_18Kernel_traits_baseILj1280ES2_S2_fS2_fjLj128EEEEELb1ELb1ELb1ELb1EEEvNS_9FwdParamsE:
        /* <DEDUP_REMOVED lines=84> */
[----:B------:R-:W-:Y:S01]  /*0540*/  IADD3 R4, P2, R24, c[0x0][0x1b0], RZ ;  /* 0x00006c0018047a10 */ /* 0x000fe20007f5e0ff */
[----:B------:R-:W-:Y:S01]  /*0550*/  UIADD3 UR24, UR5, -0x24c28bd8, URZ ;  /* 0xdb3d742805187890 */ /* 0x000fe2000fffe03f */
[----:B------:R-:W-:Y:S01]  /*0560*/  IMAD.HI.U32 R7, R69, -0x326172a9, RZ ;  /* 0xcd9e8d5745077827 */ /* 0x000fe200078e00ff */
[----:B------:R-:W-:-:S03]  /*0570*/  LEA R12, P3, R0, c[0x0][0x1c8], 0x4 ;  /* 0x00007200000c7a11 */ /* 0x000fc600078620ff */
[----:B0-----:R-:W-:Y:S01]  /*0580*/  IMAD.HI.U32 R3, R68, -0x2daee0ad, RZ ;  /* 0xd2511f5344037827 */ /* 0x001fe200078e00ff */
        /* <DEDUP_REMOVED lines=15> */
[----:B------:R-:W-:-:S03]  /*0680*/  HADD2.F32 R6, -RZ, R10.H0_H0 ;  /* 0x2000000aff067230 */ /* 0x000fc60000004100 */
[----:B------:R0:W5:Y:S01]  /*0690*/  LDG.E.128 R48, [R4.64+0x400] ;  /* 0x0004000604307981 */ /* 0x000162000c1e1d00 */
[----:B------:R-:W-:-:S03]  /*06a0*/  HADD2.F32 R7, -RZ, R10.H1_H1 ;  /* 0x3000000aff077230 */ /* 0x000fc60000004100 */
[----:B------:R0:W5:Y:S01]  /*06b0*/  LDG.E.128 R44, [R4.64+0x600] ;  /* 0x00060006042c7981 */ /* 0x000162000c1e1d00 */
[----:B------:R-:W-:-:S03]  /*06c0*/  HADD2.F32 R8, -RZ, R11.H0_H0 ;  /* 0x2000000bff087230 */ /* 0x000fc60000004100 */
[----:B------:R0:W5:Y:S01]  /*06d0*/  LDG.E.128 R40, [R4.64+0x800] ;  /* 0x0008000604287981 */ /* 0x000162000c1e1d00 */
[----:B------:R-:W-:Y:S01]  /*06e0*/  HADD2.F32 R10, -RZ, R16.H0_H0 ;  /* 0x20000010ff0a7230 */ /* 0x000fe20000004100 */
[----:B------:R-:W-:Y:S02]  /*06f0*/  @!P0 CS2R R120, SRZ ;  /* 0x0000000000788805 */ /* 0x000fe4000001ff00 */
[----:B------:R1:W5:Y:S01]  /*0700*/  LDG.E.128 R36, [R12.64] ;  /* 0x000000060c247981 */ /* 0x000362000c1e1d00 */
[----:B------:R-:W-:Y:S01]  /*0710*/  HADD2.F32 R14, -RZ, R18.H0_H0 ;  /* 0x20000012ff0e7230 */ /* 0x000fe20000004100 */
[----:B------:R-:W-:Y:S02]  /*0720*/  @!P0 CS2R R122, SRZ ;  /* 0x00000000007a8805 */ /* 0x000fe4000001ff00 */
[----:B------:R1:W5:Y:S01]  /*0730*/  LDG.E.128 R32, [R12.64+0x200] ;  /* 0x000200060c207981 */ /* 0x000362000c1e1d00 */
[--C-:B0-----:R-:W-:Y:S02]  /*0740*/  HADD2.F32 R4, -RZ, R9.reuse.H0_H0 ;  /* 0x20000009ff047230 */ /* 0x101fe40000004100 */
[----:B------:R-:W-:Y:S01]  /*0750*/  HADD2.F32 R5, -RZ, R9.H1_H1 ;  /* 0x30000009ff057230 */ /* 0x000fe20000004100 */
[----:B------:R1:W5:Y:S01]  /*0760*/  LDG.E.128 R28, [R12.64+0x400] ;  /* 0x000400060c1c7981 */ /* 0x000362000c1e1d00 */
[----:B------:R-:W-:-:S02]  /*0770*/  HADD2.F32 R9, -RZ, R11.H1_H1 ;  /* 0x3000000bff097230 */ /* 0x000fc40000004100 */
[----:B------:R-:W-:Y:S01]  /*0780*/  HADD2.F32 R11, -RZ, R16.H1_H1 ;  /* 0x30000010ff0b7230 */ /* 0x000fe20000004100 */
[----:B------:R1:W5:Y:S01]  /*0790*/  LDG.E.128 R24, [R12.64+0x600] ;  /* 0x000600060c187981 */ /* 0x000362000c1e1d00 */
[----:B------:R-:W-:-:S03]  /*07a0*/  HADD2.F32 R15, -RZ, R18.H1_H1 ;  /* 0x30000012ff0f7230 */ /* 0x000fc60000004100 */
[----:B------:R1:W5:Y:S01]  /*07b0*/  LDG.E.128 R20, [R12.64+0x800] ;  /* 0x000800060c147981 */ /* 0x000362000c1e1d00 */
[----:B------:R-:W-:Y:S01]  /*07c0*/  HADD2.F32 R16, -RZ, R19.H0_H0 ;  /* 0x20000013ff107230 */ /* 0x000fe20000004100 */
[----:B------:R-:W-:Y:S01]  /*07d0*/  @!P0 CS2R R66, SRZ ;  /* 0x0000000000428805 */ /* 0x000fe2000001ff00 */
[----:B------:R-:W-:Y:S01]  /*07e0*/  HADD2.F32 R18, -RZ, R64.H0_H0 ;  /* 0x20000040ff127230 */ /* 0x000fe20000004100 */
[----:B------:R-:W-:Y:S01]  /*07f0*/  @!P0 CS2R R62, SRZ ;  /* 0x00000000003e8805 */ /* 0x000fe2000001ff00 */
[--C-:B------:R-:W-:Y:S01]  /*0800*/  HADD2.F32 R112, -RZ, R65.reuse.H0_H0 ;  /* 0x20000041ff707230 */ /* 0x100fe20000004100 */
[----:B------:R-:W-:Y:S01]  /*0810*/  UIADD3 UR25, UR4, -0x700cb87f, URZ ;  /* 0x8ff3478104197890 */ /* 0x000fe2000fffe03f */
[----:B------:R-:W-:Y:S01]  /*0820*/  HADD2.F32 R113, -RZ, R65.H1_H1 ;  /* 0x30000041ff717230 */ /* 0x000fe20000004100 */
[----:B------:R-:W-:Y:S01]  /*0830*/  UIADD3 UR26, UR5, -0x695add53, URZ ;  /* 0x96a522ad051a7890 */ /* 0x000fe2000fffe03f */
[----:B------:R-:W-:Y:S01]  /*0840*/  HADD2.F32 R127, -RZ, R60.H0_H0 ;  /* 0x2000003cff7f7230 */ /* 0x000fe20000004100 */
[----:B------:R-:W-:Y:S01]  /*0850*/  IMAD R65, R68, -0x2daee0ad, RZ ;  /* 0xd2511f5344417824 */ /* 0x000fe200078e02ff */
[--C-:B-1----:R-:W-:Y:S01]  /*0860*/  HADD2.F32 R12, -RZ, R17.reuse.H0_H0 ;  /* 0x20000011ff0c7230 */ /* 0x102fe20000004100 */
[----:B------:R-:W-:Y:S01]  /*0870*/  IMAD.HI.U32 R135, R150, -0x326172a9, RZ ;  /* 0xcd9e8d5796877827 */ /* 0x000fe200078e00ff */
[----:B------:R-:W-:Y:S01]  /*0880*/  HADD2.F32 R13, -RZ, R17.H1_H1 ;  /* 0x30000011ff0d7230 */ /* 0x000fe20000004100 */
[----:B------:R-:W-:Y:S01]  /*0890*/  BSSY B0, `(.L_x_24828) ;  /* 0x000112c000007945 */ /* 0x000fe20003800000 */
[----:B------:R-:W-:Y:S01]  /*08a0*/  HADD2.F32 R17, -RZ, R19.H1_H1 ;  /* 0x30000013ff117230 */ /* 0x000fe20000004100 */
[----:B------:R-:W-:Y:S01]  /*08b0*/  LOP3.LUT R146, R146, 0x3, RZ, 0xc0, !PT ;  /* 0x0000000392927812 */ /* 0x000fe200078ec0ff */
[----:B------:R-:W-:Y:S01]  /*08c0*/  HADD2.F32 R19, -RZ, R64.H1_H1 ;  /* 0x30000040ff137230 */ /* 0x000fe20000004100 */
[----:B------:R-:W-:Y:S01]  /*08d0*/  IMAD R64, R69, -0x326172a9, RZ ;  /* 0xcd9e8d5745407824 */ /* 0x000fe200078e02ff */
[----:B------:R-:W-:Y:S01]  /*08e0*/  HADD2.F32 R128, -RZ, R60.H1_H1 ;  /* 0x3000003cff807230 */ /* 0x000fe20000004100 */
[----:B------:R-:W-:Y:S01]  /*08f0*/  IMAD R150, R150, -0x326172a9, RZ ;  /* 0xcd9e8d5796967824 */ /* 0x000fe200078e02ff */
[--C-:B------:R-:W-:Y:S01]  /*0900*/  HADD2.F32 R129, -RZ, R61.reuse.H0_H0 ;  /* 0x2000003dff817230 */ /* 0x100fe20000004100 */
[----:B------:R-:W-:Y:S01]  /*0910*/  IMAD.MOV.U32 R137, RZ, RZ, RZ ;  /* 0x000000ffff897224 */ /* 0x000fe200078e00ff */
[----:B------:R-:W-:Y:S01]  /*0920*/  HADD2.F32 R130, -RZ, R61.H1_H1 ;  /* 0x3000003dff827230 */ /* 0x000fe20000004100 */
[----:B------:R-:W-:Y:S01]  /*0930*/  IMAD.WIDE.U32 R60, R70, -0x2daee0ad, RZ ;  /* 0xd2511f53463c7825 */ /* 0x000fe200078e00ff */
[----:B------:R-:W-:Y:S01]  /*0940*/  HADD2.F32 R118, -RZ, R120.H0_H0 ;  /* 0x20000078ff767230 */ /* 0x000fe20000004100 */
[----:B------:R-:W-:Y:S01]  /*0950*/  LOP3.LUT R135, R135, UR25, R64, 0x96, !PT ;  /* 0x0000001987877c12 */ /* 0x000fe2000f8e9640 */
[----:B------:R-:W-:Y:S01]  /*0960*/  HADD2.F32 R124, -RZ, R121.H0_H0 ;  /* 0x20000079ff7c7230 */ /* 0x000fe20000004100 */
[----:B------:R-:W-:Y:S01]  /*0970*/  IMAD.MOV.U32 R148, RZ, RZ, R60 ;  /* 0x000000ffff947224 */ /* 0x000fe200078e003c */
[----:B------:R-:W-:Y:S01]  /*0980*/  HADD2.F32 R125, -RZ, R122.H0_H0 ;  /* 0x2000007aff7d7230 */ /* 0x000fe20000004100 */
[----:B------:R-:W-:Y:S01]  /*0990*/  LOP3.LUT R134, R61, UR26, R65, 0x96, !PT ;  /* 0x0000001a3d867c12 */ /* 0x000fe2000f8e9641 */
[----:B------:R-:W-:-:S02]  /*09a0*/  HADD2.F32 R126, -RZ, R123.H0_H0 ;  /* 0x2000007bff7e7230 */ /* 0x000fc40000004100 */
[--C-:B------:R-:W-:Y:S02]  /*09b0*/  HADD2.F32 R114, -RZ, R66.reuse.H0_H0 ;  /* 0x20000042ff727230 */ /* 0x100fe40000004100 */
[----:B------:R-:W-:Y:S02]  /*09c0*/  HADD2.F32 R115, -RZ, R66.H1_H1 ;  /* 0x30000042ff737230 */ /* 0x000fe40000004100 */
[--C-:B------:R-:W-:Y:S02]  /*09d0*/  HADD2.F32 R116, -RZ, R67.reuse.H0_H0 ;  /* 0x20000043ff747230 */ /* 0x100fe40000004100 */
        /* <DEDUP_REMOVED lines=9> */
.L_x_25204:
[----:B------:R-:W-:-:S10]  /*0a70*/  HFMA2.MMA R78, -RZ, RZ, 0, 2.384185791015625e-07 ;  /* 0x00000004ff4e7435 */ /* 0x000fd400000001ff */
[----:B------:R-:W-:-:S06]  /*0a80*/  IMAD.WIDE R72, R119, R78, c[0x0][0x1d0] ;  /* 0x0000740077487625 */ /* 0x000fcc00078e024e */
[----:B------:R-:W2:Y:S01]  /*0a90*/  LDG.E R72, [R72.64] ;  /* 0x0000000648487981 */ /* 0x000ea2000c1e1900 */
[----:B------:R-:W-:Y:S01]  /*0aa0*/  ISETP.NE.U32.AND P0, PT, RZ, c[0x0][0x180], PT ;  /* 0x00006000ff007a0c */ /* 0x000fe20003f05070 */
[C---:B------:R-:W-:Y:S02]  /*0ab0*/  IMAD R74, R119.reuse, c[0x0][0x168], RZ ;  /* 0x00005a00774a7a24 */ /* 0x040fe400078e02ff */
[----:B------:R-:W-:Y:S01]  /*0ac0*/  IMAD.MOV.U32 R159, RZ, RZ, RZ ;  /* 0x000000ffff9f7224 */ /* 0x000fe200078e00ff */
[----:B------:R-:W-:Y:S01]  /*0ad0*/  ISETP.NE.AND.EX P0, PT, RZ, c[0x0][0x184], PT, P0 ;  /* 0x00006100ff007a0c */ /* 0x000fe20003f05300 */
[----:B------:R-:W-:Y:S01]  /*0ae0*/  IMAD.WIDE R78, R119, R78, c[0x0][0x1d8] ;  /* 0x00007600774e7625 */ /* 0x000fe200078e024e */
[----:B------:R-:W-:-:S04]  /*0af0*/  SHF.R.S32.HI R75, RZ, 0x1f, R74 ;  /* 0x0000001fff4b7819 */ /* 0x000fc8000001144a */
[----:B------:R-:W-:Y:S01]  /*0b00*/  LEA.HI R75, R75, R74, RZ, 0x3 ;  /* 0x0000004a4b4b7211 */ /* 0x000fe200078f18ff */
[----:B-----5:R0:W5:Y:S03]  /*0b10*/  LDG.E R158, [R78.64] ;  /* 0x000000064e9e7981 */ /* 0x020166000c1e1900 */
[----:B------:R-:W-:-:S03]  /*0b20*/  LEA.HI.SX32 R157, R75, R0, 0x1d ;  /* 0x000000004b9d7211 */ /* 0x000fc600078feaff */
[----:B------:R-:W-:-:S04]  /*0b30*/  @P0 IMAD.MOV.U32 R74, RZ, RZ, 0x20 ;  /* 0x00000020ff4a0424 */ /* 0x000fc800078e00ff */
        /* <DEDUP_REMOVED lines=32> */
.L_x_24832:
[----:B------:R-:W-:Y:S02]  /*0d40*/  MOV R80, R150 ;  /* 0x0000009600507202 */ /* 0x000fe40000000f00 */
.L_x_24833:
[----:B------:R-:W-:Y:S05]  /*0d50*/  BSYNC B2 ;  /* 0x0000000000027941 */ /* 0x000fea0003800000 */
.L_x_24831:
        /* <DEDUP_REMOVED lines=16> */
.L_x_24837:
[----:B------:R-:W-:Y:S05]  /*0e60*/  BSYNC B3 ;  /* 0x0000000000037941 */ /* 0x000fea0003800000 */
.L_x_24836:
        /* <DEDUP_REMOVED lines=44> */
.L_x_24835:
[----:B------:R-:W-:Y:S05]  /*1130*/  BSYNC B2 ;  /* 0x0000000000027941 */ /* 0x000fea0003800000 */
.L_x_24834:
[----:B------:R-:W0:Y:S01]  /*1140*/  I2F.U32 R72, R80 ;  /* 0x0000005000487306 */ /* 0x000e220000201000 */
[----:B-----5:R-:W-:Y:S01]  /*1150*/  HADD2.F32 R73, -RZ, R68.H0_H0 ;  /* 0x20000044ff497230 */ /* 0x020fe20000004100 */
[----:B------:R-:W-:-:S04]  /*1160*/  IMAD.MOV.U32 R75, RZ, RZ, 0x2f800000 ;  /* 0x2f800000ff4b7424 */ /* 0x000fc800078e00ff */
[----:B------:R-:W-:-:S04]  /*1170*/  FMUL.FTZ R73, R73, c[0x0][0x1ec] ;  /* 0x00007b0049497a20 */ /* 0x000fc80000410000 */
[----:B------:R-:W-:Y:S02]  /*1180*/  FMUL.FTZ R73, R73, c[0x0][0x1e8] ;  /* 0x00007a0049497a20 */ /* 0x000fe40000410000 */
[----:B0-----:R-:W-:-:S05]  /*1190*/  FFMA.FTZ R72, R72, R75, 1.1641532182693481445e-10 ;  /* 0x2f00000048487423 */ /* 0x001fca000001004b */
[----:B------:R-:W-:Y:S01]  /*11a0*/  FSETP.GTU.FTZ.AND P1, PT, R72, c[0x0][0x1e4], PT ;  /* 0x0000790048007a0b */ /* 0x000fe20003f3c000 */
[----:B------:R-:W-:-:S03]  /*11b0*/  HADD2.F32 R72, -RZ, R36.H0_H0 ;  /* 0x20000024ff487230 */ /* 0x000fc60000004100 */
[----:B------:R-:W-:Y:S02]  /*11c0*/  FSEL R73, R73, RZ, !P1 ;  /* 0x000000ff49497208 */ /* 0x000fe40004800000 */
[----:B------:R-:W-:-:S03]  /*11d0*/  SEL R138, RZ, 0x1, P1 ;  /* 0x00000001ff8a7807 */ /* 0x000fc60000800000 */
[----:B------:R-:W-:-:S04]  /*11e0*/  FMUL.FTZ R72, R73, R72 ;  /* 0x0000004849487220 */ /* 0x000fc80000410000 */
[----:B------:R-:W-:Y:S02]  /*11f0*/  @P0 FADD.FTZ R72, R60, R72 ;  /* 0x000000483c480221 */ /* 0x000fe40000010000 */
.L_x_24830:
[----:B0-----:R-:W-:Y:S05]  /*1200*/  BSYNC B1 ;  /* 0x0000000000017941 */ /* 0x001fea0003800000 */
.L_x_24829:
        /* <DEDUP_REMOVED lines=18> */
.L_x_24841:
[----:B------:R-:W-:Y:S02]  /*1330*/  MOV R82, R150 ;  /* 0x0000009600527202 */ /* 0x000fe40000000f00 */
.L_x_24842:
[----:B------:R-:W-:Y:S05]  /*1340*/  BSYNC B2 ;  /* 0x0000000000027941 */ /* 0x000fea0003800000 */
.L_x_24840:
        /* <DEDUP_REMOVED lines=16> */
.L_x_24846:
[----:B------:R-:W-:Y:S05]  /*1450*/  BSYNC B3 ;  /* 0x0000000000037941 */ /* 0x000fea0003800000 */
.L_x_24845:
        /* <DEDUP_REMOVED lines=44> */
.L_x_24844:
[----:B------:R-:W-:Y:S05]  /*1720*/  BSYNC B2 ;  /* 0x0000000000027941 */ /* 0x000fea0003800000 */
.L_x_24843:
[----:B------:R-:W0:Y:S01]  /*1730*/  I2F.U32 R73, R82 ;  /* 0x0000005200497306 */ /* 0x000e220000201000 */
[----:B-----5:R-:W-:Y:S01]  /*1740*/  HADD2.F32 R74, -RZ, R68.H1_H1 ;  /* 0x30000044ff4a7230 */ /* 0x020fe20000004100 */
[----:B------:R-:W-:-:S04]  /*1750*/  IMAD.MOV.U32 R76, RZ, RZ, 0x2f800000 ;  /* 0x2f800000ff4c7424 */ /* 0x000fc800078e00ff */
[----:B------:R-:W-:-:S04]  /*1760*/  FMUL.FTZ R74, R74, c[0x0][0x1ec] ;  /* 0x00007b004a4a7a20 */ /* 0x000fc80000410000 */
[----:B------:R-:W-:Y:S02]  /*1770*/  FMUL.FTZ R74, R74, c[0x0][0x1e8] ;  /* 0x00007a004a4a7a20 */ /* 0x000fe40000410000 */
[----:B0-----:R-:W-:-:S05]  /*1780*/  FFMA.FTZ R73, R73, R76, 1.1641532182693481445e-10 ;  /* 0x2f00000049497423 */ /* 0x001fca000001004c */
[----:B------:R-:W-:Y:S01]  /*1790*/  FSETP.GTU.FTZ.AND P1, PT, R73, c[0x0][0x1e4], PT ;  /* 0x0000790049007a0b */ /* 0x000fe20003f3c000 */
[----:B------:R-:W-:-:S03]  /*17a0*/  HADD2.F32 R73, -RZ, R36.H1_H1 ;  /* 0x30000024ff497230 */ /* 0x000fc60000004100 */
[----:B------:R-:W-:Y:S02]  /*17b0*/  FSEL R74, R74, RZ, !P1 ;  /* 0x000000ff4a4a7208 */ /* 0x000fe40004800000 */
[----:B------:R-:W-:-:S03]  /*17c0*/  SEL R139, RZ, 0x1, P1 ;  /* 0x00000001ff8b7807 */ /* 0x000fc60000800000 */
[----:B------:R-:W-:-:S04]  /*17d0*/  FMUL.FTZ R73, R74, R73 ;  /* 0x000000494a497220 */ /* 0x000fc80000410000 */
[----:B------:R-:W-:Y:S02]  /*17e0*/  @P0 FADD.FTZ R73, R61, R73 ;  /* 0x000000493d490221 */ /* 0x000fe40000010000 */
.L_x_24839:
[----:B------:R-:W-:Y:S05]  /*17f0*/  BSYNC B1 ;  /* 0x0000000000017941 */ /* 0x000fea0003800000 */
.L_x_24838:
        /* <DEDUP_REMOVED lines=18> */
.L_x_24850:
[----:B------:R-:W-:Y:S02]  /*1920*/  MOV R82, R150 ;  /* 0x0000009600527202 */ /* 0x000fe40000000f00 */
.L_x_24851:
[----:B------:R-:W-:Y:S05]  /*1930*/  BSYNC B2 ;  /* 0x0000000000027941 */ /* 0x000fea0003800000 */
.L_x_24849:
        /* <DEDUP_REMOVED lines=16> */
.L_x_24855:
[----:B------:R-:W-:Y:S05]  /*1a40*/  BSYNC B3 ;  /* 0x0000000000037941 */ /* 0x000fea0003800000 */
.L_x_24854:
        /* <DEDUP_REMOVED lines=44> */
.L_x_24853:
[----:B------:R-:W-:Y:S05]  /*1d10*/  BSYNC B2 ;  /* 0x0000000000027941 */ /* 0x000fea0003800000 */
.L_x_24852:
        /* <DEDUP_REMOVED lines=12> */
.L_x_24848:
[----:B------:R-:W-:Y:S05]  /*1de0*/  BSYNC B1 ;  /* 0x0000000000017941 */ /* 0x000fea0003800000 */
.L_x_24847:
        /* <DEDUP_REMOVED lines=18> */
.L_x_24859:
[----:B------:R-:W-:Y:S02]  /*1f10*/  MOV R84, R150 ;  /* 0x0000009600547202 */ /* 0x000fe40000000f00 */
.L_x_24860:
[----:B------:R-:W-:Y:S05]  /*1f20*/  BSYNC B2 ;  /* 0x0000000000027941 */ /* 0x000fea0003800000 */
.L_x_24858:
        /* <DEDUP_REMOVED lines=16> */
.L_x_24864:
[----:B------:R-:W-:Y:S05]  /*2030*/  BSYNC B3 ;  /* 0x0000000000037941 */ /* 0x000fea0003800000 */
.L_x_24863:
        /* <DEDUP_REMOVED lines=44> */
.L_x_24862:
[----:B------:R-:W-:Y:S05]  /*2300*/  BSYNC B2 ;  /* 0x0000000000027941 */ /* 0x000fea0003800000 */
.L_x_24861:
        /* <DEDUP_REMOVED lines=12> */
.L_x_24857:
[----:B------:R-:W-:Y:S05]  /*23d0*/  BSYNC B1 ;  /* 0x0000000000017941 */ /* 0x000fea0003800000 */
.L_x_24856:
        /* <DEDUP_REMOVED lines=18> */
.L_x_24868:
[----:B------:R-:W-:Y:S02]  /*2500*/  MOV R84, R150 ;  /* 0x0000009600547202 */ /* 0x000fe40000000f00 */
.L_x_24869:
[----:B------:R-:W-:Y:S05]  /*2510*/  BSYNC B2 ;  /* 0x0000000000027941 */ /* 0x000fea0003800000 */
.L_x_24867:
        /* <DEDUP_REMOVED lines=16> */
.L_x_24873:
[----:B------:R-:W-:Y:S05]  /*2620*/  BSYNC B3 ;  /* 0x0000000000037941 */ /* 0x000fea0003800000 */
.L_x_24872:
        /* <DEDUP_REMOVED lines=44> */
.L_x_24871:
[----:B------:R-:W-:Y:S05]  /*28f0*/  BSYNC B2 ;  /* 0x0000000000027941 */ /* 0x000fea0003800000 */
.L_x_24870:
[----:B------:R-:W0:Y:S01]  /*2900*/  I2F.U32 R76, R84 ;  /* 0x00000054004c7306 */ /* 0x000e220000201000 */
[----:B------:R-:W-:Y:S01]  /*2910*/  HADD2.F32 R77, -RZ, R70.H0_H0 ;  /* 0x20000046ff4d7230 */ /* 0x000fe20000004100 */
        /* <DEDUP_REMOVED lines=10> */
.L_x_24866:
[----:B------:R-:W-:Y:S05]  /*29c0*/  BSYNC B1 ;  /* 0x0000000000017941 */ /* 0x000fea0003800000 */
.L_x_24865:
        /* <DEDUP_REMOVED lines=18> */
.L_x_24877:
[----:B------:R-:W-:Y:S02]  /*2af0*/  MOV R86, R150 ;  /* 0x0000009600567202 */ /* 0x000fe40000000f00 */
.L_x_24878:
[----:B------:R-:W-:Y:S05]  /*2b00*/  BSYNC B2 ;  /* 0x0000000000027941 */ /* 0x000fea0003800000 */
.L_x_24876:
        /* <DEDUP_REMOVED lines=16> */
.L_x_24882:
[----:B------:R-:W-:Y:S05]  /*2c10*/  BSYNC B3 ;  /* 0x0000000000037941 */ /* 0x000fea0003800000 */
.L_x_24881:
        /* <DEDUP_REMOVED lines=44> */
.L_x_24880:
[----:B------:R-:W-:Y:S05]  /*2ee0*/  BSYNC B2 ;  /* 0x0000000000027941 */ /* 0x000fea0003800000 */
.L_x_24879:
[----:B------:R-:W0:Y:S01]  /*2ef0*/  I2F.U32 R77, R86 ;  /* 0x00000056004d7306 */ /* 0x000e220000201000 */
[----:B------:R-:W-:Y:S01]  /*2f00*/  HADD2.F32 R78, -RZ, R70.H1_H1 ;  /* 0x30000046ff4e7230 */ /* 0x000fe20000004100 */
        /* <DEDUP_REMOVED lines=10> */
.L_x_24875:
[----:B------:R-:W-:Y:S05]  /*2fb0*/  BSYNC B1 ;  /* 0x0000000000017941 */ /* 0x000fea0003800000 */
.L_x_24874:
        /* <DEDUP_REMOVED lines=18> */
.L_x_24886:
[----:B------:R-:W-:Y:S02]  /*30e0*/  MOV R86, R150 ;  /* 0x0000009600567202 */ /* 0x000fe40000000f00 */
.L_x_24887:
[----:B------:R-:W-:Y:S05]  /*30f0*/  BSYNC B2 ;  /* 0x0000000000027941 */ /* 0x000fea0003800000 */
.L_x_24885:
        /* <DEDUP_REMOVED lines=16> */
.L_x_24891:
[----:B------:R-:W-:Y:S05]  /*3200*/  BSYNC B3 ;  /* 0x0000000000037941 */ /* 0x000fea0003800000 */
.L_x_24890:
        /* <DEDUP_REMOVED lines=44> */
.L_x_24889:
[----:B------:R-:W-:Y:S05]  /*34d0*/  BSYNC B2 ;  /* 0x0000000000027941 */ /* 0x000fea0003800000 */
.L_x_24888:
        /* <DEDUP_REMOVED lines=12> */
.L_x_24884:
[----:B------:R-:W-:Y:S05]  /*35a0*/  BSYNC B1 ;  /* 0x0000000000017941 */ /* 0x000fea0003800000 */
.L_x_24883:
        /* <DEDUP_REMOVED lines=18> */
.L_x_24895:
[----:B------:R-:W-:Y:S02]  /*36d0*/  IMAD.MOV.U32 R89, RZ, RZ, R150 ;  /* 0x000000ffff597224 */ /* 0x000fe400078e0096 */
.L_x_24896:
[----:B------:R-:W-:Y:S05]  /*36e0*/  BSYNC B2 ;  /* 0x0000000000027941 */ /* 0x000fea0003800000 */
.L_x_24894:
        /* <DEDUP_REMOVED lines=16> */
.L_x_24900:
[----:B------:R-:W-:Y:S05]  /*37f0*/  BSYNC B3 ;  /* 0x0000000000037941 */ /* 0x000fea0003800000 */
.L_x_24899:
        /* <DEDUP_REMOVED lines=44> */
.L_x_24898:
[----:B------:R-:W-:Y:S05]  /*3ac0*/  BSYNC B2 ;  /* 0x0000000000027941 */ /* 0x000fea0003800000 */
.L_x_24897:
        /* <DEDUP_REMOVED lines=12> */
.L_x_24893:
[----:B------:R-:W-:Y:S05]  /*3b90*/  BSYNC B1 ;  /* 0x0000000000017941 */ /* 0x000fea0003800000 */
.L_x_24892:
        /* <DEDUP_REMOVED lines=20> */
[----:B------:R-:W-:Y:S01]  /*3ce0*/  IMAD.WIDE.U32 R84, R84, 0x10000, RZ ;  /* 0x0001000054547825 */ /* 0x000fe200078e00ff */
[----:B------:R-:W-:-:S02]  /*3cf0*/  MOV R90, 0x8 ;  /* 0x00000008005a7802 */ /* 0x000fc40000000f00 */
        /* <DEDUP_REMOVED lines=8> */
.L_x_24902:
[----:B------:R-:W-:Y:S05]  /*3d80*/  BSYNC B1 ;  /* 0x0000000000017941 */ /* 0x000fea0003800000 */
.L_x_24901:
        /* <DEDUP_REMOVED lines=22> */
.L_x_24906:
[----:B------:R-:W-:Y:S02]  /*3ef0*/  IMAD.MOV.U32 R89, RZ, RZ, R150 ;  /* 0x000000ffff597224 */ /* 0x000fe400078e0096 */
.L_x_24907:
[----:B------:R-:W-:Y:S05]  /*3f00*/  BSYNC B2 ;  /* 0x0000000000027941 */ /* 0x000fea0003800000 */
.L_x_24905:
        /* <DEDUP_REMOVED lines=16> */
.L_x_24911:
[----:B------:R-:W-:Y:S05]  /*4010*/  BSYNC B3 ;  /* 0x0000000000037941 */ /* 0x000fea0003800000 */
.L_x_24910:
        /* <DEDUP_REMOVED lines=44> */
.L_x_24909:
[----:B------:R-:W-:Y:S05]  /*42e0*/  BSYNC B2 ;  /* 0x0000000000027941 */ /* 0x000fea0003800000 */
.L_x_24908:
[----:B------:R-:W0:Y:S01]  /*42f0*/  I2F.U32 R80, R89 ;  /* 0x0000005900507306 */ /* 0x000e220000201000 */
[----:B------:R-:W-:Y:S01]  /*4300*/  HFMA2.MMA R81, -RZ, RZ, 0.1171875, 0 ;  /* 0x2f800000ff517435 */ /* 0x000fe200000001ff */
[----:B-----5:R-:W-:-:S05]  /*4310*/  HADD2.F32 R82, -RZ, R68.H0_H0 ;  /* 0x20000044ff527230 */ /* 0x020fca0000004100 */
        /* <DEDUP_REMOVED lines=9> */
.L_x_24904:
[----:B0-----:R-:W-:Y:S05]  /*43b0*/  BSYNC B1 ;  /* 0x0000000000017941 */ /* 0x001fea0003800000 */
.L_x_24903:
        /* <DEDUP_REMOVED lines=18> */
.L_x_24915:
[----:B------:R-:W-:Y:S02]  /*44e0*/  IMAD.MOV.U32 R90, RZ, RZ, R150 ;  /* 0x000000ffff5a7224 */ /* 0x000fe400078e0096 */
.L_x_24916:
[----:B------:R-:W-:Y:S05]  /*44f0*/  BSYNC B2 ;  /* 0x0000000000027941 */ /* 0x000fea0003800000 */
.L_x_24914:
        /* <DEDUP_REMOVED lines=16> */
.L_x_24920:
[----:B------:R-:W-:Y:S05]  /*4600*/  BSYNC B3 ;  /* 0x0000000000037941 */ /* 0x000fea0003800000 */
.L_x_24919:
        /* <DEDUP_REMOVED lines=44> */
.L_x_24918:
[----:B------:R-:W-:Y:S05]  /*48d0*/  BSYNC B2 ;  /* 0x0000000000027941 */ /* 0x000fea0003800000 */
.L_x_24917:
[----:B------:R-:W0:Y:S01]  /*48e0*/  I2F.U32 R81, R90 ;  /* 0x0000005a00517306 */ /* 0x000e220000201000 */
[----:B------:R-:W-:Y:S01]  /*48f0*/  HFMA2.MMA R82, -RZ, RZ, 0.1171875, 0 ;  /* 0x2f800000ff527435 */ /* 0x000fe200000001ff */
[----:B-----5:R-:W-:-:S05]  /*4900*/  HADD2.F32 R84, -RZ, R68.H1_H1 ;  /* 0x30000044ff547230 */ /* 0x020fca0000004100 */
        /* <DEDUP_REMOVED lines=9> */
.L_x_24913:
[----:B------:R-:W-:Y:S05]  /*49a0*/  BSYNC B1 ;  /* 0x0000000000017941 */ /* 0x000fea0003800000 */
.L_x_24912:
        /* <DEDUP_REMOVED lines=18> */
.L_x_24924:
[----:B------:R-:W-:Y:S02]  /*4ad0*/  IMAD.MOV.U32 R90, RZ, RZ, R150 ;  /* 0x000000ffff5a7224 */ /* 0x000fe400078e0096 */
.L_x_24925:
[----:B------:R-:W-:Y:S05]  /*4ae0*/  BSYNC B2 ;  /* 0x0000000000027941 */ /* 0x000fea0003800000 */
.L_x_24923:
        /* <DEDUP_REMOVED lines=16> */
.L_x_24929:
[----:B------:R-:W-:Y:S05]  /*4bf0*/  BSYNC B3 ;  /* 0x0000000000037941 */ /* 0x000fea0003800000 */
.L_x_24928:
        /* <DEDUP_REMOVED lines=44> */
.L_x_24927:
[----:B------:R-:W-:Y:S05]  /*4ec0*/  BSYNC B2 ;  /* 0x0000000000027941 */ /* 0x000fea0003800000 */
.L_x_24926:
        /* <DEDUP_REMOVED lines=12> */
.L_x_24922:
[----:B------:R-:W-:Y:S05]  /*4f90*/  BSYNC B1 ;  /* 0x0000000000017941 */ /* 0x000fea0003800000 */
.L_x_24921:
        /* <DEDUP_REMOVED lines=18> */
.L_x_24933:
[----:B------:R-:W-:Y:S02]  /*50c0*/  IMAD.MOV.U32 R92, RZ, RZ, R150 ;  /* 0x000000ffff5c7224 */ /* 0x000fe400078e0096 */
.L_x_24934:
[----:B------:R-:W-:Y:S05]  /*50d0*/  BSYNC B2 ;  /* 0x0000000000027941 */ /* 0x000fea0003800000 */
.L_x_24932:
        /* <DEDUP_REMOVED lines=16> */
.L_x_24938:
[----:B------:R-:W-:Y:S05]  /*51e0*/  BSYNC B3 ;  /* 0x0000000000037941 */ /* 0x000fea0003800000 */
.L_x_24937:
        /* <DEDUP_REMOVED lines=44> */
.L_x_24936:
[----:B------:R-:W-:Y:S05]  /*54b0*/  BSYNC B2 ;  /* 0x0000000000027941 */ /* 0x000fea0003800000 */
.L_x_24935:
        /* <DEDUP_REMOVED lines=12> */
.L_x_24931:
[----:B------:R-:W-:Y:S05]  /*5580*/  BSYNC B1 ;  /* 0x0000000000017941 */ /* 0x000fea0003800000 */
.L_x_24930:
        /* <DEDUP_REMOVED lines=18> */
.L_x_24942:
[----:B------:R-:W-:Y:S02]  /*56b0*/  IMAD.MOV.U32 R92, RZ, RZ, R150 ;  /* 0x000000ffff5c7224 */ /* 0x000fe400078e0096 */
.L_x_24943:
[----:B------:R-:W-:Y:S05]  /*56c0*/  BSYNC B2 ;  /* 0x0000000000027941 */ /* 0x000fea0003800000 */
.L_x_24941:
        /* <DEDUP_REMOVED lines=16> */
.L_x_24947:
[----:B------:R-:W-:Y:S05]  /*57d0*/  BSYNC B3 ;  /* 0x0000000000037941 */ /* 0x000fea0003800000 */
.L_x_24946:
        /* <DEDUP_REMOVED lines=44> */
.L_x_24945:
[----:B------:R-:W-:Y:S05]  /*5aa0*/  BSYNC B2 ;  /* 0x0000000000027941 */ /* 0x000fea0003800000 */
.L_x_24944:
[----:B------:R-:W0:Y:S01]  /*5ab0*/  I2F.U32 R84, R92 ;  /* 0x0000005c00547306 */ /* 0x000e220000201000 */
[----:B------:R-:W-:Y:S01]  /*5ac0*/  HFMA2.MMA R85, -RZ, RZ, 0.1171875, 0 ;  /* 0x2f800000ff557435 */ /* 0x000fe200000001ff */
[----:B------:R-:W-:-:S05]  /*5ad0*/  HADD2.F32 R87, -RZ, R70.H0_H0 ;  /* 0x20000046ff577230 */ /* 0x000fca0000004100 */
        /* <DEDUP_REMOVED lines=9> */
.L_x_24940:
[----:B------:R-:W-:Y:S05]  /*5b70*/  BSYNC B1 ;  /* 0x0000000000017941 */ /* 0x000fea0003800000 */
.L_x_24939:
        /* <DEDUP_REMOVED lines=18> */
.L_x_24951:
[----:B------:R-:W-:Y:S02]  /*5ca0*/  IMAD.MOV.U32 R94, RZ, RZ, R150 ;  /* 0x000000ffff5e7224 */ /* 0x000fe400078e0096 */
.L_x_24952:
[----:B------:R-:W-:Y:S05]  /*5cb0*/  BSYNC B2 ;  /* 0x0000000000027941 */ /* 0x000fea0003800000 */
.L_x_24950:
        /* <DEDUP_REMOVED lines=16> */
.L_x_24956:
[----:B------:R-:W-:Y:S05]  /*5dc0*/  BSYNC B3 ;  /* 0x0000000000037941 */ /* 0x000fea0003800000 */
.L_x_24955:
        /* <DEDUP_REMOVED lines=44> */
.L_x_24954:
[----:B------:R-:W-:Y:S05]  /*6090*/  BSYNC B2 ;  /* 0x0000000000027941 */ /* 0x000fea0003800000 */
.L_x_24953:
[----:B------:R-:W0:Y:S01]  /*60a0*/  I2F.U32 R85, R94 ;  /* 0x0000005e00557306 */ /* 0x000e220000201000 */
[----:B------:R-:W-:Y:S01]  /*60b0*/  HFMA2.MMA R86, -RZ, RZ, 0.1171875, 0 ;  /* 0x2f800000ff567435 */ /* 0x000fe200000001ff */
[----:B------:R-:W-:-:S05]  /*60c0*/  HADD2.F32 R88, -RZ, R70.H1_H1 ;  /* 0x30000046ff587230 */ /* 0x000fca0000004100 */
        /* <DEDUP_REMOVED lines=9> */
.L_x_24949:
[----:B------:R-:W-:Y:S05]  /*6160*/  BSYNC B1 ;  /* 0x0000000000017941 */ /* 0x000fea0003800000 */
.L_x_24948:
        /* <DEDUP_REMOVED lines=18> */
.L_x_24960:
[----:B------:R-:W-:Y:S02]  /*6290*/  IMAD.MOV.U32 R94, RZ, RZ, R150 ;  /* 0x000000ffff5e7224 */ /* 0x000fe400078e0096 */
.L_x_24961:
[----:B------:R-:W-:Y:S05]  /*62a0*/  BSYNC B2 ;  /* 0x0000000000027941 */ /* 0x000fea0003800000 */
.L_x_24959:
        /* <DEDUP_REMOVED lines=16> */
.L_x_24965:
[----:B------:R-:W-:Y:S05]  /*63b0*/  BSYNC B3 ;  /* 0x0000000000037941 */ /* 0x000fea0003800000 */
.L_x_24964:
        /* <DEDUP_REMOVED lines=44> */
.L_x_24963:
[----:B------:R-:W-:Y:S05]  /*6680*/  BSYNC B2 ;  /* 0x0000000000027941 */ /* 0x000fea0003800000 */
.L_x_24962:
        /* <DEDUP_REMOVED lines=12> */
.L_x_24958:
[----:B------:R-:W-:Y:S05]  /*6750*/  BSYNC B1 ;  /* 0x0000000000017941 */ /* 0x000fea0003800000 */
.L_x_24957:
        /* <DEDUP_REMOVED lines=18> */
.L_x_24969:
[----:B------:R-:W-:Y:S02]  /*6880*/  IMAD.MOV.U32 R98, RZ, RZ, R150 ;  /* 0x000000ffff627224 */ /* 0x000fe400078e0096 */
.L_x_24970:
[----:B------:R-:W-:Y:S05]  /*6890*/  BSYNC B2 ;  /* 0x0000000000027941 */ /* 0x000fea0003800000 */
.L_x_24968:
        /* <DEDUP_REMOVED lines=16> */
.L_x_24974:
[----:B------:R-:W-:Y:S05]  /*69a0*/  BSYNC B3 ;  /* 0x0000000000037941 */ /* 0x000fea0003800000 */
.L_x_24973:
        /* <DEDUP_REMOVED lines=44> */
.L_x_24972:
[----:B------:R-:W-:Y:S05]  /*6c70*/  BSYNC B2 ;  /* 0x0000000000027941 */ /* 0x000fea0003800000 */
.L_x_24971:
        /* <DEDUP_REMOVED lines=12> */
.L_x_24967:
[----:B------:R-:W-:Y:S05]  /*6d40*/  BSYNC B1 ;  /* 0x0000000000017941 */ /* 0x000fea0003800000 */
.L_x_24966:
        /* <DEDUP_REMOVED lines=29> */
.L_x_24976:
[----:B------:R-:W-:Y:S05]  /*6f20*/  BSYNC B1 ;  /* 0x0000000000017941 */ /* 0x000fea0003800000 */
.L_x_24975:
        /* <DEDUP_REMOVED lines=22> */
.L_x_24980:
[----:B------:R-:W-:Y:S02]  /*7090*/  IMAD.MOV.U32 R96, RZ, RZ, R150 ;  /* 0x000000ffff607224 */ /* 0x000fe400078e0096 */
.L_x_24981:
[----:B------:R-:W-:Y:S05]  /*70a0*/  BSYNC B2 ;  /* 0x0000000000027941 */ /* 0x000fea0003800000 */
.L_x_24979:
        /* <DEDUP_REMOVED lines=16> */
.L_x_24985:
[----:B------:R-:W-:Y:S05]  /*71b0*/  BSYNC B3 ;  /* 0x0000000000037941 */ /* 0x000fea0003800000 */
.L_x_24984:
        /* <DEDUP_REMOVED lines=44> */
.L_x_24983:
[----:B------:R-:W-:Y:S05]  /*7480*/  BSYNC B2 ;  /* 0x0000000000027941 */ /* 0x000fea0003800000 */
.L_x_24982:
        /* <DEDUP_REMOVED lines=12> */
.L_x_24978:
[----:B0-----:R-:W-:Y:S05]  /*7550*/  BSYNC B1 ;  /* 0x0000000000017941 */ /* 0x001fea0003800000 */
.L_x_24977:
        /* <DEDUP_REMOVED lines=18> */
.L_x_24989:
[----:B------:R-:W-:Y:S02]  /*7680*/  IMAD.MOV.U32 R98, RZ, RZ, R150 ;  /* 0x000000ffff627224 */ /* 0x000fe400078e0096 */
.L_x_24990:
[----:B------:R-:W-:Y:S05]  /*7690*/  BSYNC B2 ;  /* 0x0000000000027941 */ /* 0x000fea0003800000 */
.L_x_24988:
        /* <DEDUP_REMOVED lines=16> */
.L_x_24994:
[----:B------:R-:W-:Y:S05]  /*77a0*/  BSYNC B3 ;  /* 0x0000000000037941 */ /* 0x000fea0003800000 */
.L_x_24993:
        /* <DEDUP_REMOVED lines=44> */
.L_x_24992:
[----:B------:R-:W-:Y:S05]  /*7a70*/  BSYNC B2 ;  /* 0x0000000000027941 */ /* 0x000fea0003800000 */
.L_x_24991:
        /* <DEDUP_REMOVED lines=12> */
.L_x_24987:
[----:B------:R-:W-:Y:S05]  /*7b40*/  BSYNC B1 ;  /* 0x0000000000017941 */ /* 0x000fea0003800000 */
.L_x_24986:
        /* <DEDUP_REMOVED lines=18> */
.L_x_24998:
[----:B------:R-:W-:Y:S02]  /*7c70*/  IMAD.MOV.U32 R98, RZ, RZ, R150 ;  /* 0x000000ffff627224 */ /* 0x000fe400078e0096 */
.L_x_24999:
[----:B------:R-:W-:Y:S05]  /*7c80*/  BSYNC B2 ;  /* 0x0000000000027941 */ /* 0x000fea0003800000 */
.L_x_24997:
        /* <DEDUP_REMOVED lines=16> */
.L_x_25003:
[----:B------:R-:W-:Y:S05]  /*7d90*/  BSYNC B3 ;  /* 0x0000000000037941 */ /* 0x000fea0003800000 */
.L_x_25002:
        /* <DEDUP_REMOVED lines=44> */
.L_x_25001:
[----:B------:R-:W-:Y:S05]  /*8060*/  BSYNC B2 ;  /* 0x0000000000027941 */ /* 0x000fea0003800000 */
.L_x_25000:
        /* <DEDUP_REMOVED lines=12> */
.L_x_24996:
[----:B------:R-:W-:Y:S05]  /*8130*/  BSYNC B1 ;  /* 0x0000000000017941 */ /* 0x000fea0003800000 */
.L_x_24995:
        /* <DEDUP_REMOVED lines=18> */
.L_x_25007:
[----:B------:R-:W-:Y:S02]  /*8260*/  IMAD.MOV.U32 R100, RZ, RZ, R150 ;  /* 0x000000ffff647224 */ /* 0x000fe400078e0096 */
.L_x_25008:
[----:B------:R-:W-:Y:S05]  /*8270*/  BSYNC B2 ;  /* 0x0000000000027941 */ /* 0x000fea0003800000 */
.L_x_25006:
        /* <DEDUP_REMOVED lines=16> */
.L_x_25012:
[----:B------:R-:W-:Y:S05]  /*8380*/  BSYNC B3 ;  /* 0x0000000000037941 */ /* 0x000fea0003800000 */
.L_x_25011:
        /* <DEDUP_REMOVED lines=44> */
.L_x_25010:
[----:B------:R-:W-:Y:S05]  /*8650*/  BSYNC B2 ;  /* 0x0000000000027941 */ /* 0x000fea0003800000 */
.L_x_25009:
        /* <DEDUP_REMOVED lines=12> */
.L_x_25005:
[----:B------:R-:W-:Y:S05]  /*8720*/  BSYNC B1 ;  /* 0x0000000000017941 */ /* 0x000fea0003800000 */
.L_x_25004:
        /* <DEDUP_REMOVED lines=18> */
.L_x_25016:
[----:B------:R-:W-:Y:S02]  /*8850*/  IMAD.MOV.U32 R100, RZ, RZ, R150 ;  /* 0x000000ffff647224 */ /* 0x000fe400078e0096 */
.L_x_25017:
[----:B------:R-:W-:Y:S05]  /*8860*/  BSYNC B2 ;  /* 0x0000000000027941 */ /* 0x000fea0003800000 */
.L_x_25015:
        /* <DEDUP_REMOVED lines=16> */
.L_x_25021:
[----:B------:R-:W-:Y:S05]  /*8970*/  BSYNC B3 ;  /* 0x0000000000037941 */ /* 0x000fea0003800000 */
.L_x_25020:
        /* <DEDUP_REMOVED lines=44> */
.L_x_25019:
[----:B------:R-:W-:Y:S05]  /*8c40*/  BSYNC B2 ;  /* 0x0000000000027941 */ /* 0x000fea0003800000 */
.L_x_25018:
        /* <DEDUP_REMOVED lines=12> */
.L_x_25014:
[----:B------:R-:W-:Y:S05]  /*8d10*/  BSYNC B1 ;  /* 0x0000000000017941 */ /* 0x000fea0003800000 */
.L_x_25013:
        /* <DEDUP_REMOVED lines=18> */
.L_x_25025:
[----:B------:R-:W-:Y:S02]  /*8e40*/  IMAD.MOV.U32 R102, RZ, RZ, R150 ;  /* 0x000000ffff667224 */ /* 0x000fe400078e0096 */
.L_x_25026:
[----:B------:R-:W-:Y:S05]  /*8e50*/  BSYNC B2 ;  /* 0x0000000000027941 */ /* 0x000fea0003800000 */
.L_x_25024:
        /* <DEDUP_REMOVED lines=16> */
.L_x_25030:
[----:B------:R-:W-:Y:S05]  /*8f60*/  BSYNC B3 ;  /* 0x0000000000037941 */ /* 0x000fea0003800000 */
.L_x_25029:
        /* <DEDUP_REMOVED lines=44> */
.L_x_25028:
[----:B------:R-:W-:Y:S05]  /*9230*/  BSYNC B2 ;  /* 0x0000000000027941 */ /* 0x000fea0003800000 */
.L_x_25027:
        /* <DEDUP_REMOVED lines=12> */
.L_x_25023:
[----:B------:R-:W-:Y:S05]  /*9300*/  BSYNC B1 ;  /* 0x0000000000017941 */ /* 0x000fea0003800000 */
.L_x_25022:
        /* <DEDUP_REMOVED lines=18> */
.L_x_25034:
[----:B------:R-:W-:Y:S02]  /*9430*/  IMAD.MOV.U32 R102, RZ, RZ, R150 ;  /* 0x000000ffff667224 */ /* 0x000fe400078e0096 */
.L_x_25035:
[----:B------:R-:W-:Y:S05]  /*9440*/  BSYNC B2 ;  /* 0x0000000000027941 */ /* 0x000fea0003800000 */
.L_x_25033:
        /* <DEDUP_REMOVED lines=16> */
.L_x_25039:
[----:B------:R-:W-:Y:S05]  /*9550*/  BSYNC B3 ;  /* 0x0000000000037941 */ /* 0x000fea0003800000 */
.L_x_25038:
        /* <DEDUP_REMOVED lines=44> */
.L_x_25037:
[----:B------:R-:W-:Y:S05]  /*9820*/  BSYNC B2 ;  /* 0x0000000000027941 */ /* 0x000fea0003800000 */
.L_x_25036:
        /* <DEDUP_REMOVED lines=12> */
.L_x_25032:
[----:B------:R-:W-:Y:S05]  /*98f0*/  BSYNC B1 ;  /* 0x0000000000017941 */ /* 0x000fea0003800000 */
.L_x_25031:
        /* <DEDUP_REMOVED lines=18> */
.L_x_25043:
[----:B------:R-:W-:Y:S02]  /*9a20*/  IMAD.MOV.U32 R106, RZ, RZ, R150 ;  /* 0x000000ffff6a7224 */ /* 0x000fe400078e0096 */
.L_x_25044:
[----:B------:R-:W-:Y:S05]  /*9a30*/  BSYNC B2 ;  /* 0x0000000000027941 */ /* 0x000fea0003800000 */
.L_x_25042:
        /* <DEDUP_REMOVED lines=16> */
.L_x_25048:
[----:B------:R-:W-:Y:S05]  /*9b40*/  BSYNC B3 ;  /* 0x0000000000037941 */ /* 0x000fea0003800000 */
.L_x_25047:
        /* <DEDUP_REMOVED lines=44> */
.L_x_25046:
[----:B------:R-:W-:Y:S05]  /*9e10*/  BSYNC B2 ;  /* 0x0000000000027941 */ /* 0x000fea0003800000 */
.L_x_25045:
        /* <DEDUP_REMOVED lines=12> */
.L_x_25041:
[----:B------:R-:W-:Y:S05]  /*9ee0*/  BSYNC B1 ;  /* 0x0000000000017941 */ /* 0x000fea0003800000 */
.L_x_25040:
        /* <DEDUP_REMOVED lines=18> */
[----:B------:R-:W-:Y:S02]  /*a010*/  LOP3.LUT R96, R139, 0xff, RZ, 0xc0, !PT ;  /* 0x000000ff8b607812 */ /* 0x000fe400078ec0ff */
[----:B------:R-:W-:Y:S01]  /*a020*/  LOP3.LUT R105, R99, 0xff, R142, 0xf8, !PT ;  /* 0x000000ff63697812 */ /* 0x000fe200078ef88e */
[----:B------:R-:W-:-:S04]  /*a030*/  IMAD.WIDE.U32 R98, R98, 0x10000, RZ ;  /* 0x0001000062627825 */ /* 0x000fc800078e00ff */
[----:B------:R-:W-:Y:S01]  /*a040*/  IMAD.WIDE.U32 R96, R96, 0x100, RZ ;  /* 0x0000010060607825 */ /* 0x000fe200078e00ff */
[----:B------:R-:W-:Y:S02]  /*a050*/  LOP3.LUT R105, R99, R105, R101, 0xfe, !PT ;  /* 0x0000006963697212 */ /* 0x000fe400078efe65 */
[----:B------:R-:W-:Y:S02]  /*a060*/  MOV R101, 0x8 ;  /* 0x0000000800657802 */ /* 0x000fe40000000f00 */
[----:B------:R-:W-:Y:S02]  /*a070*/  LOP3.LUT R99, R96, R100, R98, 0xfe, !PT ;  /* 0x0000006460637212 */ /* 0x000fe400078efe62 */
[----:B------:R-:W-:Y:S02]  /*a080*/  LOP3.LUT R97, R105, R97, RZ, 0xfc, !PT ;  /* 0x0000006169617212 */ /* 0x000fe400078efcff */
[----:B------:R-:W-:Y:S01]  /*a090*/  LOP3.LUT R96, R99, 0xff, R138, 0xf8, !PT ;  /* 0x000000ff63607812 */ /* 0x000fe200078ef88a */
[----:B------:R-:W-:-:S05]  /*a0a0*/  IMAD.WIDE.U32 R98, R104, R101, c[0x0][0x190] ;  /* 0x0000640068627625 */ /* 0x000fca00078e0065 */
[----:B------:R0:W-:Y:S02]  /*a0b0*/  STG.E.64 [R98.64], R96 ;  /* 0x0000006062007986 */ /* 0x0001e4000c101b06 */
.L_x_25050:
[----:B------:R-:W-:Y:S05]  /*a0c0*/  BSYNC B1 ;  /* 0x0000000000017941 */ /* 0x000fea0003800000 */
.L_x_25049:
        /* <DEDUP_REMOVED lines=22> */
.L_x_25054:
[----:B------:R-:W-:Y:S02]  /*a230*/  IMAD.MOV.U32 R104, RZ, RZ, R150 ;  /* 0x000000ffff687224 */ /* 0x000fe400078e0096 */
.L_x_25055:
[----:B------:R-:W-:Y:S05]  /*a240*/  BSYNC B2 ;  /* 0x0000000000027941 */ /* 0x000fea0003800000 */
.L_x_25053:
        /* <DEDUP_REMOVED lines=16> */
.L_x_25059:
[----:B------:R-:W-:Y:S05]  /*a350*/  BSYNC B3 ;  /* 0x0000000000037941 */ /* 0x000fea0003800000 */
.L_x_25058:
        /* <DEDUP_REMOVED lines=44> */
.L_x_25057:
[----:B------:R-:W-:Y:S05]  /*a620*/  BSYNC B2 ;  /* 0x0000000000027941 */ /* 0x000fea0003800000 */
.L_x_25056:
        /* <DEDUP_REMOVED lines=12> */
.L_x_25052:
[----:B0-----:R-:W-:Y:S05]  /*a6f0*/  BSYNC B1 ;  /* 0x0000000000017941 */ /* 0x001fea0003800000 */
.L_x_25051:
        /* <DEDUP_REMOVED lines=18> */
.L_x_25063:
[----:B------:R-:W-:Y:S02]  /*a820*/  IMAD.MOV.U32 R106, RZ, RZ, R150 ;  /* 0x000000ffff6a7224 */ /* 0x000fe400078e0096 */
.L_x_25064:
[----:B------:R-:W-:Y:S05]  /*a830*/  BSYNC B2 ;  /* 0x0000000000027941 */ /* 0x000fea0003800000 */
.L_x_25062:
        /* <DEDUP_REMOVED lines=16> */
.L_x_25068:
[----:B------:R-:W-:Y:S05]  /*a940*/  BSYNC B3 ;  /* 0x0000000000037941 */ /* 0x000fea0003800000 */
.L_x_25067:
        /* <DEDUP_REMOVED lines=44> */
.L_x_25066:
[----:B------:R-:W-:Y:S05]  /*ac10*/  BSYNC B2 ;  /* 0x0000000000027941 */ /* 0x000fea0003800000 */
.L_x_25065:
        /* <DEDUP_REMOVED lines=12> */
.L_x_25061:
[----:B------:R-:W-:Y:S05]  /*ace0*/  BSYNC B1 ;  /* 0x0000000000017941 */ /* 0x000fea0003800000 */
.L_x_25060:
        /* <DEDUP_REMOVED lines=18> */
.L_x_25072:
[----:B------:R-:W-:Y:S02]  /*ae10*/  IMAD.MOV.U32 R106, RZ, RZ, R150 ;  /* 0x000000ffff6a7224 */ /* 0x000fe400078e0096 */
.L_x_25073:
[----:B------:R-:W-:Y:S05]  /*ae20*/  BSYNC B2 ;  /* 0x0000000000027941 */ /* 0x000fea0003800000 */
.L_x_25071:
        /* <DEDUP_REMOVED lines=16> */
.L_x_25077:
[----:B------:R-:W-:Y:S05]  /*af30*/  BSYNC B3 ;  /* 0x0000000000037941 */ /* 0x000fea0003800000 */
.L_x_25076:
        /* <DEDUP_REMOVED lines=44> */
.L_x_25075:
[----:B------:R-:W-:Y:S05]  /*b200*/  BSYNC B2 ;  /* 0x0000000000027941 */ /* 0x000fea0003800000 */
.L_x_25074:
        /* <DEDUP_REMOVED lines=12> */
.L_x_25070:
[----:B------:R-:W-:Y:S05]  /*b2d0*/  BSYNC B1 ;  /* 0x0000000000017941 */ /* 0x000fea0003800000 */
.L_x_25069:
        /* <DEDUP_REMOVED lines=18> */
.L_x_25081:
[----:B------:R-:W-:Y:S02]  /*b400*/  IMAD.MOV.U32 R108, RZ, RZ, R150 ;  /* 0x000000ffff6c7224 */ /* 0x000fe400078e0096 */
.L_x_25082:
[----:B------:R-:W-:Y:S05]  /*b410*/  BSYNC B2 ;  /* 0x0000000000027941 */ /* 0x000fea0003800000 */
.L_x_25080:
        /* <DEDUP_REMOVED lines=16> */
.L_x_25086:
[----:B------:R-:W-:Y:S05]  /*b520*/  BSYNC B3 ;  /* 0x0000000000037941 */ /* 0x000fea0003800000 */
.L_x_25085:
        /* <DEDUP_REMOVED lines=44> */
.L_x_25084:
[----:B------:R-:W-:Y:S05]  /*b7f0*/  BSYNC B2 ;  /* 0x0000000000027941 */ /* 0x000fea0003800000 */
.L_x_25083:
        /* <DEDUP_REMOVED lines=12> */
.L_x_25079:
[----:B------:R-:W-:Y:S05]  /*b8c0*/  BSYNC B1 ;  /* 0x0000000000017941 */ /* 0x000fea0003800000 */
.L_x_25078:
        /* <DEDUP_REMOVED lines=18> */
.L_x_25090:
[----:B------:R-:W-:Y:S02]  /*b9f0*/  IMAD.MOV.U32 R108, RZ, RZ, R150 ;  /* 0x000000ffff6c7224 */ /* 0x000fe400078e0096 */
.L_x_25091:
[----:B------:R-:W-:Y:S05]  /*ba00*/  BSYNC B2 ;  /* 0x0000000000027941 */ /* 0x000fea0003800000 */
.L_x_25089:
        /* <DEDUP_REMOVED lines=16> */
.L_x_25095:
[----:B------:R-:W-:Y:S05]  /*bb10*/  BSYNC B3 ;  /* 0x0000000000037941 */ /* 0x000fea0003800000 */
.L_x_25094:
        /* <DEDUP_REMOVED lines=44> */
.L_x_25093:
[----:B------:R-:W-:Y:S05]  /*bde0*/  BSYNC B2 ;  /* 0x0000000000027941 */ /* 0x000fea0003800000 */
.L_x_25092:
        /* <DEDUP_REMOVED lines=12> */
.L_x_25088:
[----:B------:R-:W-:Y:S05]  /*beb0*/  BSYNC B1 ;  /* 0x0000000000017941 */ /* 0x000fea0003800000 */
.L_x_25087:
        /* <DEDUP_REMOVED lines=18> */
.L_x_25099:
[----:B------:R-:W-:Y:S02]  /*bfe0*/  IMAD.MOV.U32 R108, RZ, RZ, R150 ;  /* 0x000000ffff6c7224 */ /* 0x000fe400078e0096 */
.L_x_25100:
[----:B------:R-:W-:Y:S05]  /*bff0*/  BSYNC B2 ;  /* 0x0000000000027941 */ /* 0x000fea0003800000 */
.L_x_25098:
        /* <DEDUP_REMOVED lines=16> */
.L_x_25104:
[----:B------:R-:W-:Y:S05]  /*c100*/  BSYNC B3 ;  /* 0x0000000000037941 */ /* 0x000fea0003800000 */
.L_x_25103:
        /* <DEDUP_REMOVED lines=44> */
.L_x_25102:
[----:B------:R-:W-:Y:S05]  /*c3d0*/  BSYNC B2 ;  /* 0x0000000000027941 */ /* 0x000fea0003800000 */
.L_x_25101:
        /* <DEDUP_REMOVED lines=12> */
.L_x_25097:
[----:B------:R-:W-:Y:S05]  /*c4a0*/  BSYNC B1 ;  /* 0x0000000000017941 */ /* 0x000fea0003800000 */
.L_x_25096:
        /* <DEDUP_REMOVED lines=18> */
.L_x_25108:
[----:B------:R-:W-:Y:S02]  /*c5d0*/  IMAD.MOV.U32 R108, RZ, RZ, R150 ;  /* 0x000000ffff6c7224 */ /* 0x000fe400078e0096 */
.L_x_25109:
[----:B------:R-:W-:Y:S05]  /*c5e0*/  BSYNC B2 ;  /* 0x0000000000027941 */ /* 0x000fea0003800000 */
.L_x_25107:
        /* <DEDUP_REMOVED lines=16> */
.L_x_25113:
[----:B------:R-:W-:Y:S05]  /*c6f0*/  BSYNC B3 ;  /* 0x0000000000037941 */ /* 0x000fea0003800000 */
.L_x_25112:
        /* <DEDUP_REMOVED lines=44> */
.L_x_25111:
[----:B------:R-:W-:Y:S05]  /*c9c0*/  BSYNC B2 ;  /* 0x0000000000027941 */ /* 0x000fea0003800000 */
.L_x_25110:
        /* <DEDUP_REMOVED lines=12> */
.L_x_25106:
[----:B------:R-:W-:Y:S05]  /*ca90*/  BSYNC B1 ;  /* 0x0000000000017941 */ /* 0x000fea0003800000 */
.L_x_25105:
        /* <DEDUP_REMOVED lines=18> */
.L_x_25117:
[----:B------:R-:W-:Y:S02]  /*cbc0*/  IMAD.MOV.U32 R108, RZ, RZ, R150 ;  /* 0x000000ffff6c7224 */ /* 0x000fe400078e0096 */
.L_x_25118:
[----:B------:R-:W-:Y:S05]  /*cbd0*/  BSYNC B2 ;  /* 0x0000000000027941 */ /* 0x000fea0003800000 */
.L_x_25116:
        /* <DEDUP_REMOVED lines=16> */
.L_x_25122:
[----:B------:R-:W-:Y:S05]  /*cce0*/  BSYNC B3 ;  /* 0x0000000000037941 */ /* 0x000fea0003800000 */
.L_x_25121:
        /* <DEDUP_REMOVED lines=44> */
.L_x_25120:
[----:B------:R-:W-:Y:S05]  /*cfb0*/  BSYNC B2 ;  /* 0x0000000000027941 */ /* 0x000fea0003800000 */
.L_x_25119:
[----:B------:R-:W0:Y:S01]  /*cfc0*/  I2F.U32 R103, R108 ;  /* 0x0000006c00677306 */ /* 0x000e220000201000 */
[----:B------:R-:W-:Y:S01]  /*cfd0*/  HFMA2.MMA R104, -RZ, RZ, 0.1171875, 0 ;  /* 0x2f800000ff687435 */ /* 0x000fe200000001ff */
[----:B------:R-:W-:-:S05]  /*cfe0*/  HADD2.F32 R105, -RZ, R71.H1_H1 ;  /* 0x30000047ff697230 */ /* 0x000fca0000004100 */
[----:B------:R-:W-:-:S04]  /*cff0*/  FMUL.FTZ R105, R105, c[0x0][0x1ec] ;  /* 0x00007b0069697a20 */ /* 0x000fc80000410000 */
[----:B0-----:R-:W-:Y:S01]  /*d000*/  FFMA.FTZ R103, R103, R104, 1.1641532182693481445e-10 ;  /* 0x2f00000067677423 */ /* 0x001fe20000010068 */
[----:B------:R-:W-:-:S04]  /*d010*/  HADD2.F32 R104, -RZ, R27.H1_H1 ;  /* 0x3000001bff687230 */ /* 0x000fc80000004100 */
[----:B------:R-:W-:Y:S01]  /*d020*/  FSETP.GTU.FTZ.AND P1, PT, R103, c[0x0][0x1e4], PT ;  /* 0x0000790067007a0b */ /* 0x000fe20003f3c000 */
[----:B------:R-:W-:-:S03]  /*d030*/  FMUL.FTZ R103, R105, c[0x0][0x1e8] ;  /* 0x00007a0069677a20 */ /* 0x000fc60000410000 */
[----:B------:R-:W-:Y:S02]  /*d040*/  SEL R145, RZ, 0x1, P1 ;  /* 0x00000001ff917807 */ /* 0x000fe40000800000 */
[----:B------:R-:W-:-:S05]  /*d050*/  FSEL R103, R103, RZ, !P1 ;  /* 0x000000ff67677208 */ /* 0x000fca0004800000 */
[----:B------:R-:W-:-:S04]  /*d060*/  FMUL.FTZ R103, R103, R104 ;  /* 0x0000006867677220 */ /* 0x000fc80000410000 */
[----:B------:R-:W-:Y:S02]  /*d070*/  @P0 FADD.FTZ R103, R67, R103 ;  /* 0x0000006743670221 */ /* 0x000fe40000010000 */
.L_x_25115:
[----:B------:R-:W-:Y:S05]  /*d080*/  BSYNC B1 ;  /* 0x0000000000017941 */ /* 0x000fea0003800000 */
.L_x_25114:
        /* <DEDUP_REMOVED lines=27> */
.L_x_25124:
[----:B------:R-:W-:Y:S05]  /*d240*/  BSYNC B1 ;  /* 0x0000000000017941 */ /* 0x000fea0003800000 */
.L_x_25123:
[----:B------:R-:W-:Y:S01]  /*d250*/  @P2 MOV R108, 0x10 ;  /* 0x00000010006c2802 */ /* 0x000fe20000000f00 */
[----:B0-----:R-:W-:-:S04]  /*d260*/  @P0 IMAD.WIDE.U32 R106, R157, R156, c[0x0][0x180] ;  /* 0x000060009d6a0625 */ /* 0x001fc800078e009c */
        /* <DEDUP_REMOVED lines=22> */
.L_x_25128:
[----:B------:R-:W-:Y:S02]  /*d3d0*/  IMAD.MOV.U32 R138, RZ, RZ, R150 ;  /* 0x000000ffff8a7224 */ /* 0x000fe400078e0096 */
.L_x_25129:
[----:B------:R-:W-:Y:S05]  /*d3e0*/  BSYNC B2 ;  /* 0x0000000000027941 */ /* 0x000fea0003800000 */
.L_x_25127:
        /* <DEDUP_REMOVED lines=16> */
.L_x_25133:
[----:B------:R-:W-:Y:S05]  /*d4f0*/  BSYNC B3 ;  /* 0x0000000000037941 */ /* 0x000fea0003800000 */
.L_x_25132:
        /* <DEDUP_REMOVED lines=44> */
.L_x_25131:
[----:B------:R-:W-:Y:S05]  /*d7c0*/  BSYNC B2 ;  /* 0x0000000000027941 */ /* 0x000fea0003800000 */
.L_x_25130:
[----:B------:R-:W0:Y:S01]  /*d7d0*/  I2F.U32 R104, R138 ;  /* 0x0000008a00687306 */ /* 0x000e220000201000 */
[----:B------:R-:W-:Y:S01]  /*d7e0*/  HFMA2.MMA R105, -RZ, RZ, 0.1171875, 0 ;  /* 0x2f800000ff697435 */ /* 0x000fe200000001ff */
[----:B-----5:R-:W-:Y:S02]  /*d7f0*/  HADD2.F32 R106, -RZ, R68.H0_H0 ;  /* 0x20000044ff6a7230 */ /* 0x020fe40000004100 */
[----:B------:R-:W-:-:S03]  /*d800*/  HADD2.F32 R107, -RZ, R20.H0_H0 ;  /* 0x20000014ff6b7230 */ /* 0x000fc60000004100 */
        /* <DEDUP_REMOVED lines=9> */
.L_x_25126:
[----:B0-----:R-:W-:Y:S05]  /*d8a0*/  BSYNC B1 ;  /* 0x0000000000017941 */ /* 0x001fea0003800000 */
.L_x_25125:
        /* <DEDUP_REMOVED lines=18> */
.L_x_25137:
[----:B------:R-:W-:Y:S02]  /*d9d0*/  IMAD.MOV.U32 R139, RZ, RZ, R150 ;  /* 0x000000ffff8b7224 */ /* 0x000fe400078e0096 */
.L_x_25138:
[----:B------:R-:W-:Y:S05]  /*d9e0*/  BSYNC B2 ;  /* 0x0000000000027941 */ /* 0x000fea0003800000 */
.L_x_25136:
        /* <DEDUP_REMOVED lines=16> */
.L_x_25142:
[----:B------:R-:W-:Y:S05]  /*daf0*/  BSYNC B3 ;  /* 0x0000000000037941 */ /* 0x000fea0003800000 */
.L_x_25141:
        /* <DEDUP_REMOVED lines=44> */
.L_x_25140:
[----:B------:R-:W-:Y:S05]  /*ddc0*/  BSYNC B2 ;  /* 0x0000000000027941 */ /* 0x000fea0003800000 */
.L_x_25139:
[----:B------:R-:W0:Y:S01]  /*ddd0*/  I2F.U32 R105, R139 ;  /* 0x0000008b00697306 */ /* 0x000e220000201000 */
[----:B------:R-:W-:Y:S01]  /*dde0*/  HFMA2.MMA R106, -RZ, RZ, 0.1171875, 0 ;  /* 0x2f800000ff6a7435 */ /* 0x000fe200000001ff */
[----:B-----5:R-:W-:-:S05]  /*ddf0*/  HADD2.F32 R108, -RZ, R68.H1_H1 ;  /* 0x30000044ff6c7230 */ /* 0x020fca0000004100 */
[----:B------:R-:W-:-:S04]  /*de00*/  FMUL.FTZ R108, R108, c[0x0][0x1ec] ;  /* 0x00007b006c6c7a20 */ /* 0x000fc80000410000 */
[----:B0-----:R-:W-:Y:S01]  /*de10*/  FFMA.FTZ R105, R105, R106, 1.1641532182693481445e-10 ;  /* 0x2f00000069697423 */ /* 0x001fe2000001006a */
[----:B------:R-:W-:-:S04]  /*de20*/  HADD2.F32 R106, -RZ, R20.H1_H1 ;  /* 0x30000014ff6a7230 */ /* 0x000fc80000004100 */
[----:B------:R-:W-:Y:S01]  /*de30*/  FSETP.GTU.FTZ.AND P1, PT, R105, c[0x0][0x1e4], PT ;  /* 0x0000790069007a0b */ /* 0x000fe20003f3c000 */
[----:B------:R-:W-:-:S05]  /*de40*/  FMUL.FTZ R105, R108, c[0x0][0x1e8] ;  /* 0x00007a006c697a20 */ /* 0x000fca0000410000 */
[----:B------:R-:W-:-:S05]  /*de50*/  FSEL R105, R105, RZ, !P1 ;  /* 0x000000ff69697208 */ /* 0x000fca0004800000 */
[----:B------:R-:W-:Y:S01]  /*de60*/  FMUL.FTZ R105, R105, R106 ;  /* 0x0000006a69697220 */ /* 0x000fe20000410000 */
[----:B------:R-:W-:-:S03]  /*de70*/  SEL R106, RZ, 0x1, P1 ;  /* 0x00000001ff6a7807 */ /* 0x000fc60000800000 */
[----:B------:R-:W-:Y:S01]  /*de80*/  @P0 FADD.FTZ R105, R61, R105 ;  /* 0x000000693d690221 */ /* 0x000fe20000010000 */
[----:B------:R-:W-:Y:S02]  /*de90*/  PRMT R139, R106, 0x7610, R139 ;  /* 0x000076106a8b7816 */ /* 0x000fe4000000008b */
.L_x_25135:
[----:B------:R-:W-:Y:S05]  /*dea0*/  BSYNC B1 ;  /* 0x0000000000017941 */ /* 0x000fea0003800000 */
.L_x_25134:
        /* <DEDUP_REMOVED lines=18> */
.L_x_25146:
[----:B------:R-:W-:Y:S02]  /*dfd0*/  IMAD.MOV.U32 R140, RZ, RZ, R150 ;  /* 0x000000ffff8c7224 */ /* 0x000fe400078e0096 */
.L_x_25147:
[----:B------:R-:W-:Y:S05]  /*dfe0*/  BSYNC B2 ;  /* 0x0000000000027941 */ /* 0x000fea0003800000 */
.L_x_25145:
        /* <DEDUP_REMOVED lines=16> */
.L_x_25151:
[----:B------:R-:W-:Y:S05]  /*e0f0*/  BSYNC B3 ;  /* 0x0000000000037941 */ /* 0x000fea0003800000 */
.L_x_25150:
        /* <DEDUP_REMOVED lines=44> */
.L_x_25149:
[----:B------:R-:W-:Y:S05]  /*e3c0*/  BSYNC B2 ;  /* 0x0000000000027941 */ /* 0x000fea0003800000 */
.L_x_25148:
[----:B------:R-:W0:Y:S01]  /*e3d0*/  I2F.U32 R106, R140 ;  /* 0x0000008c006a7306 */ /* 0x000e220000201000 */
[----:B------:R-:W-:-:S10]  /*e3e0*/  HFMA2.MMA R107, -RZ, RZ, 0.1171875, 0 ;  /* 0x2f800000ff6b7435 */ /* 0x000fd400000001ff */
[----:B0-----:R-:W-:Y:S01]  /*e3f0*/  FFMA.FTZ R106, R106, R107, 1.1641532182693481445e-10 ;  /* 0x2f0000006a6a7423 */ /* 0x001fe2000001006b */
[----:B-----5:R-:W-:-:S04]  /*e400*/  HADD2.F32 R107, -RZ, R69.H0_H0 ;  /* 0x20000045ff6b7230 */ /* 0x020fc80000004100 */
[----:B------:R-:W-:Y:S01]  /*e410*/  FSETP.GTU.FTZ.AND P1, PT, R106, c[0x0][0x1e4], PT ;  /* 0x000079006a007a0b */ /* 0x000fe20003f3c000 */
[----:B------:R-:W-:-:S04]  /*e420*/  FMUL.FTZ R107, R107, c[0x0][0x1ec] ;  /* 0x00007b006b6b7a20 */ /* 0x000fc80000410000 */
[----:B------:R-:W-:Y:S01]  /*e430*/  FMUL.FTZ R106, R107, c[0x0][0x1e8] ;  /* 0x00007a006b6a7a20 */ /* 0x000fe20000410000 */
[----:B------:R-:W-:-:S04]  /*e440*/  HADD2.F32 R107, -RZ, R21.H0_H0 ;  /* 0x20000015ff6b7230 */ /* 0x000fc80000004100 */
[----:B------:R-:W-:-:S05]  /*e450*/  FSEL R106, R106, RZ, !P1 ;  /* 0x000000ff6a6a7208 */ /* 0x000fca0004800000 */
[----:B------:R-:W-:Y:S01]  /*e460*/  FMUL.FTZ R106, R106, R107 ;  /* 0x0000006b6a6a7220 */ /* 0x000fe20000410000 */
[----:B------:R-:W-:-:S03]  /*e470*/  SEL R107, RZ, 0x1, P1 ;  /* 0x00000001ff6b7807 */ /* 0x000fc60000800000 */
[----:B------:R-:W-:Y:S01]  /*e480*/  @P0 FADD.FTZ R106, R62, R106 ;  /* 0x0000006a3e6a0221 */ /* 0x000fe20000010000 */
[----:B------:R-:W-:Y:S02]  /*e490*/  PRMT R140, R107, 0x7610, R140 ;  /* 0x000076106b8c7816 */ /* 0x000fe4000000008c */
.L_x_25144:
[----:B------:R-:W-:Y:S05]  /*e4a0*/  BSYNC B1 ;  /* 0x0000000000017941 */ /* 0x000fea0003800000 */
.L_x_25143:
        /* <DEDUP_REMOVED lines=18> */
.L_x_25155:
[----:B------:R-:W-:Y:S02]  /*e5d0*/  IMAD.MOV.U32 R141, RZ, RZ, R150 ;  /* 0x000000ffff8d7224 */ /* 0x000fe400078e0096 */
.L_x_25156:
[----:B------:R-:W-:Y:S05]  /*e5e0*/  BSYNC B2 ;  /* 0x0000000000027941 */ /* 0x000fea0003800000 */
.L_x_25154:
        /* <DEDUP_REMOVED lines=16> */
.L_x_25160:
[----:B------:R-:W-:Y:S05]  /*e6f0*/  BSYNC B3 ;  /* 0x0000000000037941 */ /* 0x000fea0003800000 */
.L_x_25159:
        /* <DEDUP_REMOVED lines=44> */
.L_x_25158:
[----:B------:R-:W-:Y:S05]  /*e9c0*/  BSYNC B2 ;  /* 0x0000000000027941 */ /* 0x000fea0003800000 */
.L_x_25157:
[----:B------:R-:W0:Y:S01]  /*e9d0*/  I2F.U32 R107, R141 ;  /* 0x0000008d006b7306 */ /* 0x000e220000201000 */
[----:B------:R-:W-:-:S10]  /*e9e0*/  HFMA2.MMA R108, -RZ, RZ, 0.1171875, 0 ;  /* 0x2f800000ff6c7435 */ /* 0x000fd400000001ff */
[----:B0-----:R-:W-:Y:S01]  /*e9f0*/  FFMA.FTZ R107, R107, R108, 1.1641532182693481445e-10 ;  /* 0x2f0000006b6b7423 */ /* 0x001fe2000001006c */
[----:B-----5:R-:W-:-:S04]  /*ea00*/  HADD2.F32 R108, -RZ, R69.H1_H1 ;  /* 0x30000045ff6c7230 */ /* 0x020fc80000004100 */
[----:B------:R-:W-:Y:S01]  /*ea10*/  FSETP.GTU.FTZ.AND P1, PT, R107, c[0x0][0x1e4], PT ;  /* 0x000079006b007a0b */ /* 0x000fe20003f3c000 */
[----:B------:R-:W-:-:S04]  /*ea20*/  FMUL.FTZ R108, R108, c[0x0][0x1ec] ;  /* 0x00007b006c6c7a20 */ /* 0x000fc80000410000 */
[----:B------:R-:W-:Y:S01]  /*ea30*/  FMUL.FTZ R107, R108, c[0x0][0x1e8] ;  /* 0x00007a006c6b7a20 */ /* 0x000fe20000410000 */
[----:B------:R-:W-:-:S04]  /*ea40*/  HADD2.F32 R108, -RZ, R21.H1_H1 ;  /* 0x30000015ff6c7230 */ /* 0x000fc80000004100 */
[----:B------:R-:W-:-:S05]  /*ea50*/  FSEL R107, R107, RZ, !P1 ;  /* 0x000000ff6b6b7208 */ /* 0x000fca0004800000 */
[----:B------:R-:W-:Y:S01]  /*ea60*/  FMUL.FTZ R107, R107, R108 ;  /* 0x0000006c6b6b7220 */ /* 0x000fe20000410000 */
[----:B------:R-:W-:-:S03]  /*ea70*/  SEL R108, RZ, 0x1, P1 ;  /* 0x00000001ff6c7807 */ /* 0x000fc60000800000 */
[----:B------:R-:W-:Y:S01]  /*ea80*/  @P0 FADD.FTZ R107, R63, R107 ;  /* 0x0000006b3f6b0221 */ /* 0x000fe20000010000 */
[----:B------:R-:W-:Y:S02]  /*ea90*/  PRMT R141, R108, 0x7610, R141 ;  /* 0x000076106c8d7816 */ /* 0x000fe4000000008d */
.L_x_25153:
[----:B------:R-:W-:Y:S05]  /*eaa0*/  BSYNC B1 ;  /* 0x0000000000017941 */ /* 0x000fea0003800000 */
.L_x_25152:
        /* <DEDUP_REMOVED lines=18> */
.L_x_25164:
[----:B------:R-:W-:Y:S02]  /*ebd0*/  IMAD.MOV.U32 R142, RZ, RZ, R150 ;  /* 0x000000ffff8e7224 */ /* 0x000fe400078e0096 */
.L_x_25165:
[----:B------:R-:W-:Y:S05]  /*ebe0*/  BSYNC B2 ;  /* 0x0000000000027941 */ /* 0x000fea0003800000 */
.L_x_25163:
        /* <DEDUP_REMOVED lines=16> */
.L_x_25169:
[----:B------:R-:W-:Y:S05]  /*ecf0*/  BSYNC B3 ;  /* 0x0000000000037941 */ /* 0x000fea0003800000 */
.L_x_25168:
        /* <DEDUP_REMOVED lines=44> */
.L_x_25167:
[----:B------:R-:W-:Y:S05]  /*efc0*/  BSYNC B2 ;  /* 0x0000000000027941 */ /* 0x000fea0003800000 */
.L_x_25166:
[----:B------:R-:W0:Y:S01]  /*efd0*/  I2F.U32 R108, R142 ;  /* 0x0000008e006c7306 */ /* 0x000e220000201000 */
[----:B------:R-:W-:-:S10]  /*efe0*/  HFMA2.MMA R109, -RZ, RZ, 0.1171875, 0 ;  /* 0x2f800000ff6d7435 */ /* 0x000fd400000001ff */
[----:B0-----:R-:W-:Y:S01]  /*eff0*/  FFMA.FTZ R108, R108, R109, 1.1641532182693481445e-10 ;  /* 0x2f0000006c6c7423 */ /* 0x001fe2000001006d */
[----:B------:R-:W-:-:S04]  /*f000*/  HADD2.F32 R109, -RZ, R70.H0_H0 ;  /* 0x20000046ff6d7230 */ /* 0x000fc80000004100 */
        /* <DEDUP_REMOVED lines=9> */
.L_x_25162:
[----:B------:R-:W-:Y:S05]  /*f0a0*/  BSYNC B1 ;  /* 0x0000000000017941 */ /* 0x000fea0003800000 */
.L_x_25161:
        /* <DEDUP_REMOVED lines=18> */
.L_x_25173:
[----:B------:R-:W-:Y:S02]  /*f1d0*/  IMAD.MOV.U32 R143, RZ, RZ, R150 ;  /* 0x000000ffff8f7224 */ /* 0x000fe400078e0096 */
.L_x_25174:
[----:B------:R-:W-:Y:S05]  /*f1e0*/  BSYNC B2 ;  /* 0x0000000000027941 */ /* 0x000fea0003800000 */
.L_x_25172:
        /* <DEDUP_REMOVED lines=16> */
.L_x_25178:
[----:B------:R-:W-:Y:S05]  /*f2f0*/  BSYNC B3 ;  /* 0x0000000000037941 */ /* 0x000fea0003800000 */
.L_x_25177:
        /* <DEDUP_REMOVED lines=44> */
.L_x_25176:
[----:B------:R-:W-:Y:S05]  /*f5c0*/  BSYNC B2 ;  /* 0x0000000000027941 */ /* 0x000fea0003800000 */
.L_x_25175:
[----:B------:R-:W0:Y:S01]  /*f5d0*/  I2F.U32 R109, R143 ;  /* 0x0000008f006d7306 */ /* 0x000e220000201000 */
[----:B------:R-:W-:-:S10]  /*f5e0*/  HFMA2.MMA R110, -RZ, RZ, 0.1171875, 0 ;  /* 0x2f800000ff6e7435 */ /* 0x000fd400000001ff */
[----:B0-----:R-:W-:Y:S01]  /*f5f0*/  FFMA.FTZ R109, R109, R110, 1.1641532182693481445e-10 ;  /* 0x2f0000006d6d7423 */ /* 0x001fe2000001006e */
[----:B------:R-:W-:-:S04]  /*f600*/  HADD2.F32 R110, -RZ, R70.H1_H1 ;  /* 0x30000046ff6e7230 */ /* 0x000fc80000004100 */
        /* <DEDUP_REMOVED lines=9> */
.L_x_25171:
[----:B------:R-:W-:Y:S05]  /*f6a0*/  BSYNC B1 ;  /* 0x0000000000017941 */ /* 0x000fea0003800000 */
.L_x_25170:
        /* <DEDUP_REMOVED lines=18> */
.L_x_25182:
[----:B------:R-:W-:Y:S02]  /*f7d0*/  IMAD.MOV.U32 R144, RZ, RZ, R150 ;  /* 0x000000ffff907224 */ /* 0x000fe400078e0096 */
.L_x_25183:
[----:B------:R-:W-:Y:S05]  /*f7e0*/  BSYNC B2 ;  /* 0x0000000000027941 */ /* 0x000fea0003800000 */
.L_x_25181:
        /* <DEDUP_REMOVED lines=16> */
.L_x_25187:
[----:B------:R-:W-:Y:S05]  /*f8f0*/  BSYNC B3 ;  /* 0x0000000000037941 */ /* 0x000fea0003800000 */
.L_x_25186:
        /* <DEDUP_REMOVED lines=44> */
.L_x_25185:
[----:B------:R-:W-:Y:S05]  /*fbc0*/  BSYNC B2 ;  /* 0x0000000000027941 */ /* 0x000fea0003800000 */
.L_x_25184:
        /* <DEDUP_REMOVED lines=13> */
.L_x_25180:
[----:B------:R-:W-:Y:S05]  /*fca0*/  BSYNC B1 ;  /* 0x0000000000017941 */ /* 0x000fea0003800000 */
.L_x_25179:
        /* <DEDUP_REMOVED lines=18> */
.L_x_25191:
[----:B------:R-:W-:Y:S02]  /*fdd0*/  IMAD.MOV.U32 R145, RZ, RZ, R150 ;  /* 0x000000ffff917224 */ /* 0x000fe400078e0096 */
.L_x_25192:
[----:B------:R-:W-:Y:S05]  /*fde0*/  BSYNC B2 ;  /* 0x0000000000027941 */ /* 0x000fea0003800000 */
.L_x_25190:
        /* <DEDUP_REMOVED lines=16> */
.L_x_25196:
[----:B------:R-:W-:Y:S05]  /*fef0*/  BSYNC B3 ;  /* 0x0000000000037941 */ /* 0x000fea0003800000 */
.L_x_25195:
        /* <DEDUP_REMOVED lines=44> */
.L_x_25194:
[----:B------:R-:W-:Y:S05]  /*101c0*/  BSYNC B2 ;  /* 0x0000000000027941 */ /* 0x000fea0003800000 */
.L_x_25193:
        /* <DEDUP_REMOVED lines=13> */
.L_x_25189:
[----:B------:R-:W-:Y:S05]  /*102a0*/  BSYNC B1 ;  /* 0x0000000000017941 */ /* 0x000fea0003800000 */
.L_x_25188:
        /* <DEDUP_REMOVED lines=25> */
.L_x_25198:
[----:B------:R-:W-:Y:S05]  /*10440*/  BSYNC B1 ;  /* 0x0000000000017941 */ /* 0x000fea0003800000 */
.L_x_25197:
        /* <DEDUP_REMOVED lines=43> */
.L_x_25205:
        /* <DEDUP_REMOVED lines=100> */
.L_x_25206:
        /* <DEDUP_REMOVED lines=9> */
[C---:B------:R-:W-:Y:S01]  /*10dd0*/  @!P1 LEA.HI.X R155, R119.reuse, c[0x0][0x1a4], R160, 0x2, P2 ;  /* 0x00006900779b9a11 */ /* 0x040fe200010f14a0 */
        /* <DEDUP_REMOVED lines=12> */
[----:B------:R-:W-:Y:S01]  /*10ea0*/  FMUL.FTZ R73, R157, R78 ;  /* 0x0000004e9d497220 */ /* 0x000fe20000410000 */
[----:B------:R-:W-:Y:S01]  /*10eb0*/  HADD2.F32 R78, -RZ, R59.H0_H0 ;  /* 0x2000003bff4e7230 */ /* 0x000fe20000004100 */
[C---:B------:R-:W-:Y:S02]  /*10ec0*/  FADD.FTZ R76, -R152.reuse, R76 ;  /* 0x0000004c984c7221 */ /* 0x040fe40000010100 */
[----:B------:R-:W-:Y:S01]  /*10ed0*/  FADD.FTZ R160, -R152, R77 ;  /* 0x0000004d98a07221 */ /* 0x000fe20000010100 */
[----:B------:R-:W-:Y:S01]  /*10ee0*/  HADD2.F32 R77, -RZ, R58.H1_H1 ;  /* 0x3000003aff4d7230 */ /* 0x000fe20000004100 */
[----:B------:R-:W-:-:S02]  /*10ef0*/  FFMA.FTZ R78, R73, R78, R8 ;  /* 0x0000004e494e7223 */ /* 0x000fc40000010008 */
[C---:B------:R-:W-:Y:S01]  /*10f00*/  FMUL.FTZ R73, R157.reuse, R76 ;  /* 0x0000004c9d497220 */ /* 0x040fe20000410000 */
[----:B------:R-:W-:Y:S01]  /*10f10*/  HADD2.F32 R76, -RZ, R58.H0_H0 ;  /* 0x2000003aff4c7230 */ /* 0x000fe20000004100 */
[----:B------:R-:W-:Y:S02]  /*10f20*/  FMUL.FTZ R160, R157, R160 ;  /* 0x000000a09da07220 */ /* 0x000fe40000410000 */
[C---:B------:R-:W-:Y:S02]  /*10f30*/  FADD.FTZ R74, -R152.reuse, R74 ;  /* 0x0000004a984a7221 */ /* 0x040fe40000010100 */
[C---:B------:R-:W-:Y:S01]  /*10f40*/  FADD.FTZ R156, -R152.reuse, R75 ;  /* 0x0000004b989c7221 */ /* 0x040fe20000010100 */
[----:B------:R-:W-:Y:S01]  /*10f50*/  HADD2.F32 R75, -RZ, R59.H1_H1 ;  /* 0x3000003bff4b7230 */ /* 0x000fe20000004100 */
[----:B------:R-:W-:Y:S02]  /*10f60*/  FFMA.FTZ R76, R73, R76, R6 ;  /* 0x0000004c494c7223 */ /* 0x000fe40000010006 */
[----:B------:R-:W-:Y:S01]  /*10f70*/  FADD.FTZ R162, -R152, R79 ;  /* 0x0000004f98a27221 */ /* 0x000fe20000010100 */
[----:B------:R-:W-:Y:S01]  /*10f80*/  HADD2.F32 R79, -RZ, R57.H1_H1 ;  /* 0x30000039ff4f7230 */ /* 0x000fe20000004100 */
[----:B------:R-:W-:-:S02]  /*10f90*/  FFMA.FTZ R73, R160, R77, R7 ;  /* 0x0000004da0497223 */ /* 0x000fc40000010007 */
[C---:B------:R-:W-:Y:S02]  /*10fa0*/  FMUL.FTZ R77, R157.reuse, R74 ;  /* 0x0000004a9d4d7220 */ /* 0x040fe40000410000 */
[----:B------:R-:W-:Y:S01]  /*10fb0*/  FMUL.FTZ R74, R157, R156 ;  /* 0x0000009c9d4a7220 */ /* 0x000fe20000410000 */
[----:B------:R-:W-:Y:S01]  /*10fc0*/  HADD2.F32 R156, -RZ, R57.H0_H0 ;  /* 0x20000039ff9c7230 */ /* 0x000fe20000004100 */
[----:B------:R-:W-:Y:S02]  /*10fd0*/  FADD.FTZ R72, -R152, R72 ;  /* 0x0000004898487221 */ /* 0x000fe40000010100 */
[----:B------:R-:W-:Y:S01]  /*10fe0*/  FFMA.FTZ R79, R74, R79, R5 ;  /* 0x0000004f4a4f7223 */ /* 0x000fe20000010005 */
[----:B------:R-:W-:Y:S01]  /*10ff0*/  F2FP.PACK_AB R74, R73, R76 ;  /* 0x0000004c494a723e */ /* 0x000fe200000000ff */
[----:B------:R-:W-:Y:S01]  /*11000*/  FFMA.FTZ R156, R77, R156, R4 ;  /* 0x0000009c4d9c7223 */ /* 0x000fe20000010004 */
[----:B------:R-:W-:Y:S01]  /*11010*/  HADD2.F32 R76, -RZ, R56.H0_H0 ;  /* 0x20000038ff4c7230 */ /* 0x000fe20000004100 */
[----:B------:R-:W-:-:S02]  /*11020*/  FMUL.FTZ R77, R157, R72 ;  /* 0x000000489d4d7220 */ /* 0x000fc40000410000 */
[----:B------:R-:W-:Y:S01]  /*11030*/  FMUL.FTZ R162, R157, R162 ;  /* 0x000000a29da27220 */ /* 0x000fe20000410000 */
[----:B------:R-:W-:Y:S01]  /*11040*/  F2FP.PACK_AB R73, R79, R156 ;  /* 0x0000009c4f49723e */ /* 0x000fe200000000ff */
[----:B------:R-:W-:Y:S01]  /*11050*/  FFMA.FTZ R77, R77, R76, R2 ;  /* 0x0000004c4d4d7223 */ /* 0x000fe20000010002 */
[----:B------:R-:W-:Y:S01]  /*11060*/  HADD2.F32 R76, -RZ, R56.H1_H1 ;  /* 0x30000038ff4c7230 */ /* 0x000fe20000004100 */
[----:B------:R-:W-:Y:S01]  /*11070*/  FMUL.FTZ R154, R157, R154 ;  /* 0x0000009a9d9a7220 */ /* 0x000fe20000410000 */
[----:B------:R-:W-:Y:S01]  /*11080*/  HADD2.F32 R79, -RZ, R55.H0_H0 ;  /* 0x20000037ff4f7230 */ /* 0x000fe20000004100 */
        /* <DEDUP_REMOVED lines=33> */
[----:B------:R-:W-:Y:S01]  /*112a0*/  FFMA.FTZ R154, R154, R76, R3 ;  /* 0x0000004c9a9a7223 */ /* 0x000fe20000010003 */
[----:B------:R-:W-:Y:S01]  /*112b0*/  HADD2.F32 R76, -RZ, R55.H1_H1 ;  /* 0x30000037ff4c7230 */ /* 0x000fe20000004100 */
[----:B------:R-:W-:Y:S01]  /*112c0*/  FMUL.FTZ R111, R157, R82 ;  /* 0x000000529d6f7220 */ /* 0x000fe20000410000 */
[----:B------:R-:W-:Y:S01]  /*112d0*/  F2FP.PACK_AB R75, R75, R78 ;  /* 0x0000004e4b4b723e */ /* 0x000fe200000000ff */
[C---:B------:R-:W-:Y:S01]  /*112e0*/  FMUL.FTZ R82, R157.reuse, R87 ;  /* 0x000000579d527220 */ /* 0x040fe20000410000 */
[--C-:B------:R-:W-:Y:S01]  /*112f0*/  HADD2.F32 R78, -RZ, R54.reuse.H0_H0 ;  /* 0x20000036ff4e7230 */ /* 0x100fe20000004100 */
[C---:B------:R-:W-:Y:S02]  /*11300*/  FMUL.FTZ R72, R157.reuse, R83 ;  /* 0x000000539d487220 */ /* 0x040fe40000410000 */
[----:B------:R-:W-:Y:S01]  /*11310*/  FFMA.FTZ R82, R82, R76, R17 ;  /* 0x0000004c52527223 */ /* 0x000fe20000010011 */
[----:B------:R-:W-:Y:S01]  /*11320*/  HADD2.F32 R76, -RZ, R54.H1_H1 ;  /* 0x30000036ff4c7230 */ /* 0x000fe20000004100 */
[----:B------:R-:W-:-:S02]  /*11330*/  FMUL.FTZ R81, R157, R80 ;  /* 0x000000509d517220 */ /* 0x000fc40000410000 */
[C---:B------:R-:W-:Y:S02]  /*11340*/  FMUL.FTZ R83, R157.reuse, R84 ;  /* 0x000000549d537220 */ /* 0x040fe40000410000 */
[----:B------:R-:W-:Y:S02]  /*11350*/  FMUL.FTZ R80, R157, R85 ;  /* 0x000000559d507220 */ /* 0x000fe40000410000 */
[----:B------:R-:W-:Y:S02]  /*11360*/  FFMA.FTZ R78, R83, R78, R14 ;  /* 0x0000004e534e7223 */ /* 0x000fe4000001000e */
[----:B------:R-:W-:Y:S01]  /*11370*/  FFMA.FTZ R83, R80, R76, R15 ;  /* 0x0000004c50537223 */ /* 0x000fe2000001000f */
[--C-:B------:R-:W-:Y:S01]  /*11380*/  HADD2.F32 R76, -RZ, R53.reuse.H0_H0 ;  /* 0x20000035ff4c7230 */ /* 0x100fe20000004100 */
[C---:B------:R-:W-:Y:S01]  /*11390*/  FMUL.FTZ R87, R157.reuse, R88 ;  /* 0x000000589d577220 */ /* 0x040fe20000410000 */
[----:B------:R-:W-:Y:S01]  /*113a0*/  HADD2.F32 R80, -RZ, R53.H1_H1 ;  /* 0x30000035ff507230 */ /* 0x000fe20000004100 */
[----:B------:R-:W-:Y:S01]  /*113b0*/  FMUL.FTZ R88, R157, R93 ;  /* 0x0000005d9d587220 */ /* 0x000fe20000410000 */
[----:B------:R-:W-:Y:S01]  /*113c0*/  F2FP.PACK_AB R78, R83, R78 ;  /* 0x0000004e534e723e */ /* 0x000fe200000000ff */
[----:B------:R-:W-:-:S02]  /*113d0*/  FFMA.FTZ R111, R111, R76, R12 ;  /* 0x0000004c6f6f7223 */ /* 0x000fc4000001000c */
[----:B------:R-:W-:Y:S01]  /*113e0*/  FFMA.FTZ R76, R72, R80, R13 ;  /* 0x00000050484c7223 */ /* 0x000fe2000001000d */
[--C-:B------:R-:W-:Y:S01]  /*113f0*/  HADD2.F32 R72, -RZ, R52.reuse.H0_H0 ;  /* 0x20000034ff487230 */ /* 0x100fe20000004100 */
[C---:B------:R-:W-:Y:S01]  /*11400*/  FMUL.FTZ R93, R157.reuse, R94 ;  /* 0x0000005e9d5d7220 */ /* 0x040fe20000410000 */
[----:B------:R-:W-:Y:S01]  /*11410*/  HADD2.F32 R80, -RZ, R52.H1_H1 ;  /* 0x30000034ff507230 */ /* 0x000fe20000004100 */
[----:B------:R-:W-:Y:S02]  /*11420*/  FMUL.FTZ R85, R157, R86 ;  /* 0x000000569d557220 */ /* 0x000fe40000410000 */
[----:B------:R-:W-:Y:S01]  /*11430*/  FFMA.FTZ R81, R81, R72, R10 ;  /* 0x0000004851517223 */ /* 0x000fe2000001000a */
[----:B------:R-:W-:Y:S01]  /*11440*/  HADD2.F32 R72, -RZ, R51.H0_H0 ;  /* 0x20000033ff487230 */ /* 0x000fe20000004100 */
[C---:B------:R-:W-:Y:S02]  /*11450*/  FMUL.FTZ R86, R157.reuse, R91 ;  /* 0x0000005b9d567220 */ /* 0x040fe40000410000 */
[----:B------:R-:W-:-:S02]  /*11460*/  FMUL.FTZ R91, R157, R92 ;  /* 0x0000005c9d5b7220 */ /* 0x000fc40000410000 */
[----:B------:R-:W-:Y:S01]  /*11470*/  FFMA.FTZ R93, R93, R72, R116 ;  /* 0x000000485d5d7223 */ /* 0x000fe20000010074 */
[----:B------:R-:W-:Y:S01]  /*11480*/  HADD2.F32 R72, -RZ, R50.H0_H0 ;  /* 0x20000032ff487230 */ /* 0x000fe20000004100 */
[C---:B------:R-:W-:Y:S02]  /*11490*/  FMUL.FTZ R84, R157.reuse, R89 ;  /* 0x000000599d547220 */ /* 0x040fe40000410000 */
[----:B------:R-:W-:Y:S02]  /*114a0*/  FMUL.FTZ R89, R157, R90 ;  /* 0x0000005a9d597220 */ /* 0x000fe40000410000 */
[----:B------:R-:W-:Y:S01]  /*114b0*/  FFMA.FTZ R91, R91, R72, R114 ;  /* 0x000000485b5b7223 */ /* 0x000fe20000010072 */
[----:B------:R-:W-:Y:S01]  /*114c0*/  HADD2.F32 R72, -RZ, R49.H0_H0 ;  /* 0x20000031ff487230 */ /* 0x000fe20000004100 */
[----:B------:R-:W-:Y:S02]  /*114d0*/  FMUL.FTZ R94, R157, R103 ;  /* 0x000000679d5e7220 */ /* 0x000fe40000410000 */
[----:B------:R-:W-:Y:S01]  /*114e0*/  FFMA.FTZ R79, R85, R79, R16 ;  /* 0x0000004f554f7223 */ /* 0x000fe20000010010 */
[----:B------:R-:W-:Y:S01]  /*114f0*/  HADD2.F32 R85, -RZ, R48.H1_H1 ;  /* 0x30000030ff557230 */ /* 0x000fe20000004100 */
[----:B------:R-:W-:Y:S01]  /*11500*/  FFMA.FTZ R89, R89, R72, R112 ;  /* 0x0000004859597223 */ /* 0x000fe20000010070 */
[----:B------:R-:W-:Y:S01]  /*11510*/  HADD2.F32 R72, -RZ, R47.H1_H1 ;  /* 0x3000002fff487230 */ /* 0x000fe20000004100 */
[C---:B------:R-:W-:Y:S01]  /*11520*/  FMUL.FTZ R100, R157.reuse, R100 ;  /* 0x000000649d647220 */ /* 0x040fe20000410000 */
[----:B------:R-:W-:Y:S01]  /*11530*/  F2FP.PACK_AB R79, R82, R79 ;  /* 0x0000004f524f723e */ /* 0x000fe200000000ff */
[----:B------:R-:W-:Y:S01]  /*11540*/  FFMA.FTZ R85, R84, R85, R19 ;  /* 0x0000005554557223 */ /* 0x000fe20000010013 */
[--C-:B------:R-:W-:Y:S01]  /*11550*/  HADD2.F32 R84, -RZ, R46.reuse.H1_H1 ;  /* 0x3000002eff547230 */ /* 0x100fe20000004100 */
[----:B------:R-:W-:Y:S01]  /*11560*/  FFMA.FTZ R94, R94, R72, R123 ;  /* 0x000000485e5e7223 */ /* 0x000fe2000001007b */
[----:B------:R-:W-:Y:S01]  /*11570*/  HADD2.F32 R72, -RZ, R46.H0_H0 ;  /* 0x2000002eff487230 */ /* 0x000fe20000004100 */
[----:B------:R-:W-:-:S02]  /*11580*/  FMUL.FTZ R164, R157, R164 ;  /* 0x000000a49da47220 */ /* 0x000fc40000410000 */
[C---:B------:R-:W-:Y:S02]  /*11590*/  FMUL.FTZ R101, R157.reuse, R101 ;  /* 0x000000659d657220 */ /* 0x040fe40000410000 */
[----:B------:R-:W-:Y:S01]  /*115a0*/  FFMA.FTZ R100, R100, R72, R125 ;  /* 0x0000004864647223 */ /* 0x000fe2000001007d */
[----:B------:R-:W-:Y:S01]  /*115b0*/  HADD2.F32 R72, -RZ, R45.H0_H0 ;  /* 0x2000002dff487230 */ /* 0x000fe20000004100 */
[----:B------:R-:W-:Y:S02]  /*115c0*/  FMUL.FTZ R153, R157, R98 ;  /* 0x000000629d997220 */ /* 0x000fe40000410000 */
[----:B------:R-:W-:Y:S01]  /*115d0*/  FFMA.FTZ R164, R164, R80, R11 ;  /* 0x00000050a4a47223 */ /* 0x000fe2000001000b */
[----:B------:R-:W-:Y:S01]  /*115e0*/  HADD2.F32 R80, -RZ, R51.H1_H1 ;  /* 0x30000033ff507230 */ /* 0x000fe20000004100 */
[----:B------:R-:W-:Y:S01]  /*115f0*/  FFMA.FTZ R101, R101, R84, R122 ;  /* 0x0000005465657223 */ /* 0x000fe2000001007a */
[----:B------:R-:W-:Y:S01]  /*11600*/  HADD2.F32 R84, -RZ, R45.H1_H1 ;  /* 0x3000002dff547230 */ /* 0x000fe20000004100 */
[----:B------:R-:W-:-:S02]  /*11610*/  FMUL.FTZ R90, R157, R95 ;  /* 0x0000005f9d5a7220 */ /* 0x000fc40000410000 */
[----:B------:R-:W-:Y:S01]  /*11620*/  FFMA.FTZ R153, R153, R72, R124 ;  /* 0x0000004899997223 */ /* 0x000fe2000001007c */
[----:B------:R-:W-:Y:S01]  /*11630*/  HADD2.F32 R72, -RZ, R44.H1_H1 ;  /* 0x3000002cff487230 */ /* 0x000fe20000004100 */
[C---:B------:R-:W-:Y:S02]  /*11640*/  FMUL.FTZ R92, R157.reuse, R99 ;  /* 0x000000639d5c7220 */ /* 0x040fe40000410000 */
[----:B------:R-:W-:Y:S02]  /*11650*/  FMUL.FTZ R97, R157, R97 ;  /* 0x000000619d617220 */ /* 0x000fe40000410000 */
[----:B------:R-:W-:Y:S01]  /*11660*/  FFMA.FTZ R90, R90, R80, R117 ;  /* 0x000000505a5a7223 */ /* 0x000fe20000010075 */
[----:B------:R-:W-:Y:S01]  /*11670*/  HADD2.F32 R80, -RZ, R50.H1_H1 ;  /* 0x30000032ff507230 */ /* 0x000fe20000004100 */
[----:B------:R-:W-:Y:S01]  /*11680*/  FFMA.FTZ R92, R92, R84, R121 ;  /* 0x000000545c5c7223 */ /* 0x000fe20000010079 */
[----:B------:R-:W-:Y:S01]  /*11690*/  HADD2.F32 R84, -RZ, R44.H0_H0 ;  /* 0x2000002cff547230 */ /* 0x000fe20000004100 */
[----:B------:R-:W-:Y:S01]  /*116a0*/  FFMA.FTZ R97, R97, R72, R120 ;  /* 0x0000004861617223 */ /* 0x000fe20000010078 */
[----:B------:R-:W-:Y:S01]  /*116b0*/  HADD2.F32 R72, -RZ, R43.H0_H0 ;  /* 0x2000002bff487230 */ /* 0x000fe20000004100 */
[C---:B------:R-:W-:Y:S01]  /*116c0*/  FMUL.FTZ R95, R157.reuse, R96 ;  /* 0x000000609d5f7220 */ /* 0x040fe20000410000 */
[----:B------:R-:W-:Y:S01]  /*116d0*/  F2FP.PACK_AB R83, R90, R93 ;  /* 0x0000005d5a53723e */ /* 0x000fe200000000ff */
[----:B------:R-:W-:-:S02]  /*116e0*/  FMUL.FTZ R110, R157, R110 ;  /* 0x0000006e9d6e7220 */ /* 0x000fc40000410000 */
[----:B------:R-:W-:Y:S01]  /*116f0*/  FFMA.FTZ R88, R88, R80, R115 ;  /* 0x0000005058587223 */ /* 0x000fe20000010073 */
[----:B------:R-:W-:Y:S01]  /*11700*/  HADD2.F32 R80, -RZ, R49.H1_H1 ;  /* 0x30000031ff507230 */ /* 0x000fe20000004100 */
[----:B------:R-:W-:Y:S01]  /*11710*/  FFMA.FTZ R84, R95, R84, R118 ;  /* 0x000000545f547223 */ /* 0x000fe20000010076 */
[----:B------:R-:W-:Y:S01]  /*11720*/  HADD2.F32 R95, -RZ, R43.H1_H1 ;  /* 0x3000002bff5f7230 */ /* 0x000fe20000004100 */
[C---:B------:R-:W-:Y:S01]  /*11730*/  FMUL.FTZ R99, R157.reuse, R102 ;  /* 0x000000669d637220 */ /* 0x040fe20000410000 */
[----:B------:R-:W-:Y:S01]  /*11740*/  F2FP.PACK_AB R82, R88, R91 ;  /* 0x0000005b5852723e */ /* 0x000fe200000000ff */
[----:B------:R-:W-:Y:S01]  /*11750*/  FMUL.FTZ R104, R157, R104 ;  /* 0x000000689d687220 */ /* 0x000fe20000410000 */
[----:B------:R-:W-:Y:S01]  /*11760*/  F2FP.PACK_AB R84, R97, R84 ;  /* 0x000000546154723e */ /* 0x000fe200000000ff */
[C---:B------:R-:W-:Y:S02]  /*11770*/  FMUL.FTZ R105, R157.reuse, R105 ;  /* 0x000000699d697220 */ /* 0x040fe40000410000 */
[----:B------:R-:W-:-:S02]  /*11780*/  FMUL.FTZ R106, R157, R106 ;  /* 0x0000006a9d6a7220 */ /* 0x000fc40000410000 */
[C---:B------:R-:W-:Y:S02]  /*11790*/  FMUL.FTZ R107, R157.reuse, R107 ;  /* 0x0000006b9d6b7220 */ /* 0x040fe40000410000 */
[C---:B------:R-:W-:Y:S02]  /*117a0*/  FMUL.FTZ R108, R157.reuse, R108 ;  /* 0x0000006c9d6c7220 */ /* 0x040fe40000410000 */
[C---:B------:R-:W-:Y:S02]  /*117b0*/  FMUL.FTZ R109, R157.reuse, R109 ;  /* 0x0000006d9d6d7220 */ /* 0x040fe40000410000 */
[----:B------:R-:W-:Y:S01]  /*117c0*/  FFMA.FTZ R110, R110, R72, R133 ;  /* 0x000000486e6e7223 */ /* 0x000fe20000010085 */
[----:B------:R-:W-:Y:S01]  /*117d0*/  HADD2.F32 R72, -RZ, R42.H0_H0 ;  /* 0x2000002aff487230 */ /* 0x000fe20000004100 */
[----:B------:R-:W-:Y:S02]  /*117e0*/  FMUL.FTZ R157, R157, R152 ;  /* 0x000000989d9d7220 */ /* 0x000fe40000410000 */
[----:B------:R-:W-:-:S02]  /*117f0*/  IMAD R158, R158, c[0x0][0x168], RZ ;  /* 0x00005a009e9e7a24 */ /* 0x000fc400078e02ff */
[----:B------:R-:W-:Y:S01]  /*11800*/  FFMA.FTZ R86, R86, R80, R113 ;  /* 0x0000005056567223 */ /* 0x000fe20000010071 */
[----:B------:R-:W-:Y:S01]  /*11810*/  HADD2.F32 R80, -RZ, R48.H0_H0 ;  /* 0x20000030ff507230 */ /* 0x000fe20000004100 */
[----:B------:R-:W-:Y:S01]  /*11820*/  FFMA.FTZ R157, R157, R95, R136 ;  /* 0x0000005f9d9d7223 */ /* 0x000fe20000010088 */
[----:B------:R-:W-:Y:S01]  /*11830*/  HADD2.F32 R95, -RZ, R42.H1_H1 ;  /* 0x3000002aff5f7230 */ /* 0x000fe20000004100 */
[----:B------:R-:W-:Y:S01]  /*11840*/  FFMA.FTZ R108, R108, R72, R131 ;  /* 0x000000486c6c7223 */ /* 0x000fe20000010083 */
[----:B------:R-:W-:Y:S01]  /*11850*/  HADD2.F32 R72, -RZ, R41.H0_H0 ;  /* 0x20000029ff487230 */ /* 0x000fe20000004100 */
[----:B------:R-:W-:Y:S01]  /*11860*/  SHF.R.S32.HI R103, RZ, 0x1f, R158 ;  /* 0x0000001fff677819 */ /* 0x000fe2000001149e */
[----:B------:R-:W-:Y:S01]  /*11870*/  FFMA.FTZ R80, R87, R80, R18 ;  /* 0x0000005057507223 */ /* 0x000fe20000010012 */
[----:B------:R-:W-:Y:S01]  /*11880*/  HADD2.F32 R87, -RZ, R47.H0_H0 ;  /* 0x2000002fff577230 */ /* 0x000fe20000004100 */
[----:B------:R-:W-:Y:S01]  /*11890*/  FFMA.FTZ R109, R109, R95, R132 ;  /* 0x0000005f6d6d7223 */ /* 0x000fe20000010084 */
[----:B------:R-:W-:Y:S01]  /*118a0*/  LEA.HI R103, R103, R158, RZ, 0x3 ;  /* 0x0000009e67677211 */ /* 0x000fe200078f18ff */
[----:B------:R-:W-:Y:S01]  /*118b0*/  HADD2.F32 R95, -RZ, R41.H1_H1 ;  /* 0x30000029ff5f7230 */ /* 0x000fe20000004100 */
[----:B------:R-:W-:Y:S01]  /*118c0*/  FFMA.FTZ R106, R106, R72, R129 ;  /* 0x000000486a6a7223 */ /* 0x000fe20000010081 */
[--C-:B------:R-:W-:Y:S01]  /*118d0*/  HADD2.F32 R72, -RZ, R40.reuse.H0_H0 ;  /* 0x20000028ff487230 */ /* 0x100fe20000004100 */
[----:B------:R-:W-:Y:S01]  /*118e0*/  FFMA.FTZ R87, R99, R87, R126 ;  /* 0x0000005763577223 */ /* 0x000fe2000001007e */
[----:B------:R-:W-:Y:S01]  /*118f0*/  LEA.HI.SX32 R103, R103, R0, 0x1d ;  /* 0x0000000067677211 */ /* 0x000fe200078feaff */
[----:B------:R-:W-:Y:S01]  /*11900*/  FFMA.FTZ R107, R107, R95, R130 ;  /* 0x0000005f6b6b7223 */ /* 0x000fe20000010082 */
[----:B------:R-:W-:Y:S01]  /*11910*/  HADD2.F32 R95, -RZ, R40.H1_H1 ;  /* 0x30000028ff5f7230 */ /* 0x000fe20000004100 */
[----:B------:R-:W-:Y:S01]  /*11920*/  FFMA.FTZ R104, R104, R72, R127 ;  /* 0x0000004868687223 */ /* 0x000fe2000001007f */
[----:B------:R-:W-:Y:S01]  /*11930*/  F2FP.PACK_AB R72, R154, R77 ;  /* 0x0000004d9a48723e */ /* 0x000fe200000000ff */
[----:B------:R-:W-:Y:S01]  /*11940*/  IMAD.MOV.U32 R93, RZ, RZ, 0x10 ;  /* 0x00000010ff5d7424 */ /* 0x000fe200078e00ff */
[----:B------:R-:W-:Y:S01]  /*11950*/  F2FP.PACK_AB R77, R76, R111 ;  /* 0x0000006f4c4d723e */ /* 0x000fe200000000ff */
[----:B------:R-:W-:Y:S01]  /*11960*/  FFMA.FTZ R105, R105, R95, R128 ;  /* 0x0000005f69697223 */ /* 0x000fe20000010080 */
[----:B------:R-:W-:-:S02]  /*11970*/  IADD3 R98, R103, 0x20, RZ ;  /* 0x0000002067627810 */ /* 0x000fc40007ffe0ff */
[----:B------:R-:W-:Y:S02]  /*11980*/  F2FP.PACK_AB R76, R164, R81 ;  /* 0x00000051a44c723e */ /* 0x000fe400000000ff */
[----:B------:R-:W-:Y:S01]  /*11990*/  F2FP.PACK_AB R80, R85, R80 ;  /* 0x000000505550723e */ /* 0x000fe200000000ff */
[----:B------:R-:W-:Y:S01]  /*119a0*/  IMAD.WIDE.U32 R98, R98, R93, c[0x0][0x208] ;  /* 0x0000820062627625 */ /* 0x000fe200078e005d */
[----:B------:R-:W-:Y:S02]  /*119b0*/  F2FP.PACK_AB R87, R94, R87 ;  /* 0x000000575e57723e */ /* 0x000fe400000000ff */
[C---:B------:R-:W-:Y:S02]  /*119c0*/  IADD3 R96, R103.reuse, 0x40, RZ ;  /* 0x0000004067607810 */ /* 0x040fe40007ffe0ff */
[----:B------:R-:W-:Y:S02]  /*119d0*/  F2FP.PACK_AB R81, R86, R89 ;  /* 0x000000595651723e */ /* 0x000fe400000000ff */
[----:B------:R-:W-:Y:S01]  /*119e0*/  F2FP.PACK_AB R85, R92, R153 ;  /* 0x000000995c55723e */ /* 0x000fe200000000ff */
[----:B------:R-:W-:Y:S01]  /*119f0*/  IMAD.WIDE.U32 R96, R96, R93, c[0x0][0x208] ;  /* 0x0000820060607625 */ /* 0x000fe200078e005d */
[----:B------:R-:W-:-:S02]  /*11a00*/  IADD3 R94, R103, 0x60, RZ ;  /* 0x00000060675e7810 */ /* 0x000fc40007ffe0ff */
[----:B------:R-:W-:Y:S01]  /*11a10*/  F2FP.PACK_AB R86, R101, R100 ;  /* 0x000000646556723e */ /* 0x000fe200000000ff */
[CC--:B------:R-:W-:Y:S01]  /*11a20*/  IMAD.WIDE.U32 R100, R103.reuse, R93.reuse, c[0x0][0x208] ;  /* 0x0000820067647625 */ /* 0x0c0fe200078e005d */
[----:B------:R-:W-:Y:S02]  /*11a30*/  IADD3 R92, R103, 0x80, RZ ;  /* 0x00000080675c7810 */ /* 0x000fe40007ffe0ff */
[----:B------:R-:W-:Y:S01]  /*11a40*/  F2FP.PACK_AB R91, R157, R110 ;  /* 0x0000006e9d5b723e */ /* 0x000fe200000000ff */
[-C--:B------:R-:W-:Y:S01]  /*11a50*/  IMAD.WIDE.U32 R94, R94, R93.reuse, c[0x0][0x208] ;  /* 0x000082005e5e7625 */ /* 0x080fe200078e005d */
[----:B------:R-:W-:Y:S01]  /*11a60*/  F2FP.PACK_AB R90, R109, R108 ;  /* 0x0000006c6d5a723e */ /* 0x000fe200000000ff */
[----:B------:R0:W-:Y:S01]  /*11a70*/  STG.E.128 [R100.64], R72 ;  /* 0x0000004864007986 */ /* 0x0001e2000c101d06 */
[----:B------:R-:W-:Y:S01]  /*11a80*/  F2FP.PACK_AB R89, R107, R106 ;  /* 0x0000006a6b59723e */ /* 0x000fe200000000ff */
[----:B------:R-:W-:Y:S01]  /*11a90*/  IMAD.WIDE.U32 R92, R92, R93, c[0x0][0x208] ;  /* 0x000082005c5c7625 */ /* 0x000fe200078e005d */
[----:B------:R-:W-:Y:S01]  /*11aa0*/  F2FP.PACK_AB R88, R105, R104 ;  /* 0x000000686958723e */ /* 0x000fe200000000ff */
[----:B------:R0:W-:Y:S04]  /*11ab0*/  STG.E.128 [R98.64], R76 ;  /* 0x0000004c62007986 */ /* 0x0001e8000c101d06 */
[----:B------:R0:W-:Y:S04]  /*11ac0*/  STG.E.128 [R96.64], R80 ;  /* 0x0000005060007986 */ /* 0x0001e8000c101d06 */
[----:B------:R0:W-:Y:S04]  /*11ad0*/  STG.E.128 [R94.64], R84 ;  /* 0x000000545e007986 */ /* 0x0001e8000c101d06 */
[----:B------:R0:W-:Y:S02]  /*11ae0*/  STG.E.128 [R92.64], R88 ;  /* 0x000000585c007986 */ /* 0x0001e4000c101d06 */
.L_x_25202:
[----:B0-----:R-:W-:Y:S05]  /*11af0*/  BSYNC B1 ;  /* 0x0000000000017941 */ /* 0x001fea0003800000 */
.L_x_25201:
[----:B------:R-:W-:-:S05]  /*11b00*/  IMAD.MOV.U32 R72, RZ, RZ, c[0x0][0x160] ;  /* 0x00005800ff487624 */ /* 0x000fca00078e00ff */
[----:B------:R-:W-:-:S04]  /*11b10*/  LEA R119, R72, R119, 0x2 ;  /* 0x0000007748777211 */ /* 0x000fc800078e10ff */
[----:B------:R-:W-:-:S13]  /*11b20*/  ISETP.GE.AND P0, PT, R119, c[0x0][0x164], PT ;  /* 0x0000590077007a0c */ /* 0x000fda0003f06270 */
[----:B------:R-:W-:Y:S01]  /*11b30*/  @P0 CALL.REL.NOINC `(.L_x_25203) ;  /* 0x0000001000000944 */ /* 0x000fe20003c00000 */
[----:B------:R-:W-:Y:S05]  /*11b40*/  BRA `(.L_x_25204) ;  /* 0xfffeef2000007947 */ /* 0x000fea000383ffff */
.L_x_25203:
[----:B------:R-:W-:Y:S05]  /*11b50*/  BSYNC B0 ;  /* 0x0000000000007941 */ /* 0x000fea0003800000 */
.L_x_24828:
[----:B------:R-:W-:Y:S05]  /*11b60*/  EXIT ;  /* 0x000000000000794d */ /* 0x000fea0003800000 */
.L_x_25199:
[----:B------:R-:W-:Y:S01]  /*11b70*/  IMAD.MOV.U32 R156, RZ, RZ, 0x1 ;  /* 0x00000001ff9c7424 */ /* 0x000fe200078e00ff */
[----:B------:R-:W-:Y:S01]  /*11b80*/  MOV R154, 0xffffffff ;  /* 0xffffffff009a7802 */ /* 0x000fe20000000f00 */
[----:B------:R-:W-:Y:S01]  /*11b90*/  IMAD.MOV.U32 R155, RZ, RZ, 0x1f ;  /* 0x0000001fff9b7424 */ /* 0x000fe200078e00ff */
[----:B------:R-:W-:Y:S02]  /*11ba0*/  MOV R152, 0x11bc0 ;  /* 0x00011bc000987802 */ /* 0x000fe40000000f00 */
[----:B------:R-:W-:Y:S05]  /*11bb0*/  CALL.REL.NOINC `($__internal_111_$__cuda_sm70_shflsync_bfly_p) ;  /* 0x0000088000007944 */ /* 0x000fea0003c00000 */
[----:B01----:R-:W-:Y:S05]  /*11bc0*/  BRA `(.L_x_25205) ;  /* 0xffffeb3000007947 */ /* 0x003fea000383ffff */
.L_x_25200:
[----:B------:R-:W-:Y:S01]  /*11bd0*/  IMAD.MOV.U32 R156, RZ, RZ, 0x2 ;  /* 0x00000002ff9c7424 */ /* 0x000fe200078e00ff */
[----:B------:R-:W-:Y:S01]  /*11be0*/  MOV R154, 0xffffffff ;  /* 0xffffffff009a7802 */ /* 0x000fe20000000f00 */
[----:B------:R-:W-:Y:S01]  /*11bf0*/  IMAD.MOV.U32 R155, RZ, RZ, 0x1f ;  /* 0x0000001fff9b7424 */ /* 0x000fe200078e00ff */
[----:B------:R-:W-:Y:S02]  /*11c00*/  MOV R152, 0x11c20 ;  /* 0x00011c2000987802 */ /* 0x000fe40000000f00 */
[----:B------:R-:W-:Y:S05]  /*11c10*/  CALL.REL.NOINC `($__internal_111_$__cuda_sm70_shflsync_bfly_p) ;  /* 0x0000082000007944 */ /* 0x000fea0003c00000 */
[----:B01----:R-:W-:Y:S01]  /*11c20*/  FADD.FTZ R157, R157, R154 ;  /* 0x0000009a9d9d7221 */ /* 0x003fe20000010000 */
[----:B------:R-:W-:Y:S01]  /*11c30*/  MOV R154, 0xffffffff ;  /* 0xffffffff009a7802 */ /* 0x000fe20000000f00 */
[----:B------:R-:W-:Y:S01]  /*11c40*/  IMAD.MOV.U32 R156, RZ, RZ, 0x4 ;  /* 0x00000004ff9c7424 */ /* 0x000fe200078e00ff */
[----:B------:R-:W-:Y:S01]  /*11c50*/  MOV R152, 0x11c80 ;  /* 0x00011c8000987802 */ /* 0x000fe20000000f00 */
[----:B------:R-:W-:-:S02]  /*11c60*/  IMAD.MOV.U32 R155, RZ, RZ, 0x1f ;  /* 0x0000001fff9b7424 */ /* 0x000fc400078e00ff */
        /* <DEDUP_REMOVED lines=13> */
[----:B-1----:R-:W-:Y:S02]  /*11d40*/  FADD.FTZ R154, R157, R154 ;  /* 0x0000009a9d9a7221 */ /* 0x002fe40000010000 */
[----:B0-----:R-:W-:-:S02]  /*11d50*/  IMAD.MOV.U32 R156, RZ, RZ, 0x1 ;  /* 0x00000001ff9c7424 */ /* 0x001fc400078e00ff */
[----:B------:R-:W-:Y:S01]  /*11d60*/  FMUL.FTZ R159, R154, c[0x0][0x1e0] ;  /* 0x000078009a9f7a20 */ /* 0x000fe20000410000 */
[----:B------:R-:W-:Y:S01]  /*11d70*/  MOV R154, 0xffffffff ;  /* 0xffffffff009a7802 */ /* 0x000fe20000000f00 */
        /* <DEDUP_REMOVED lines=82> */
[----:B------:R-:W-:Y:S05]  /*122a0*/  CALL.REL.NOINC `($__internal_111_$__cuda_sm70_shflsync_bfly_p) ;  /* 0x0000019000007944 */ /* 0x000fea0003c00000 */
[----:B01----:R-:W-:Y:S01]  /*122b0*/  FADD.FTZ R157, R157, R154 ;  /* 0x0000009a9d9d7221 */ /* 0x003fe20000010000 */
[----:B------:R-:W-:Y:S01]  /*122c0*/  MOV R154, 0xffffffff ;  /* 0xffffffff009a7802 */ /* 0x000fe20000000f00 */
[----:B------:R-:W-:Y:S01]  /*122d0*/  IMAD.MOV.U32 R156, RZ, RZ, 0x2 ;  /* 0x00000002ff9c7424 */ /* 0x000fe200078e00ff */
[----:B------:R-:W-:Y:S01]  /*122e0*/  MOV R152, 0x12310 ;  /* 0x0001231000987802 */ /* 0x000fe20000000f00 */
[----:B------:R-:W-:Y:S02]  /*122f0*/  IMAD.MOV.U32 R155, RZ, RZ, 0x1f ;  /* 0x0000001fff9b7424 */ /* 0x000fe400078e00ff */
        /* <DEDUP_REMOVED lines=19> */
[----:B01----:R-:W-:Y:S05]  /*12430*/  BRA `(.L_x_25206) ;  /* 0xffffe90000007947 */ /* 0x003fea000383ffff */
        .weak           $__internal_111_$__cuda_sm70_shflsync_bfly_p
        .type           $__internal_111_$__cuda_sm70_shflsync_bfly_p,@function
        .size           $__internal_111_$__cuda_sm70_shflsync_bfly_p,(.L_x_36199 - $__internal_111_$__cuda_sm70_shflsync_bfly_p)
$__internal_111_$__cuda_sm70_shflsync_bfly_p:
[----:B------:R-:W-:Y:S01]  /*12440*/  IMAD.MOV.U32 R153, RZ, RZ, 0x0 ;  /* 0x00000000ff997424 */ /* 0x000fe200078e00ff */
[----:B------:R-:W-:Y:S04]  /*12450*/  WARPSYNC R154 ;  /* 0x0000009a00007348 */ /* 0x000fe80003800000 */
[----:B------:R0:W1:Y:S01]  /*12460*/  SHFL.BFLY PT, R154, R157, R156, R155 ;  /* 0x0c00009c9d9a7389 */ /* 0x00006200000e009b */
[----:B------:R-:W-:Y:S05]  /*12470*/  RET.REL.NODEC R152 `(_ZN10layer_norm13ln_fwd_kernelINS_13Kernel_traitsI6__halfS2_fS2_fjLj1280ELj1ELj4ELj1ELj16ENS_18Kernel_traits_baseILj1280ES2_S2_fS2_fjLj128EEEEELb1ELb1ELb1ELb1EEEvNS_9FwdParamsE) ;  /* 0xfffedb8098007950 */ /* 0x000fea0003c3ffff */
.L_x_25207:
        /* <DEDUP_REMOVED lines=16> */
.L_x_36199:


//--------------------- .text._ZN10layer_norm13ln_fwd_kernelINS_13Kernel_traitsIf6__halffS2_fjLj1280ELj1ELj4ELj1ELj16ENS_18Kernel_traits_baseILj1280EfS2_fS2_fjLj128EEEEELb0ELb0ELb0ELb0EEEvNS_9FwdParamsE --------------------------
	.section	.text._ZN10layer_norm13ln_fwd_kernelINS_13Kernel_traitsIf6__halffS2_fjLj1280ELj1ELj4ELj1ELj16ENS_18Kernel_traits_baseILj1280EfS2_fS2_fjLj128EEEEELb0ELb0ELb0ELb0EEEvNS_9FwdParamsE,"ax",@progbits
	.sectioninfo	@"SHI_REGISTERS=153"
	.align	128
        .global         _ZN10layer_norm13ln_fwd_kernelINS_13Kernel_traitsIf6__halffS2_fjLj1280ELj1ELj4ELj1ELj16ENS_18Kernel_traits_baseILj1280EfS2_fS2_fjLj128EEEEELb0ELb0ELb0ELb0EEEvNS_9FwdParamsE
        .type           _ZN10layer_norm13ln_fwd_kernelINS_13Kernel_traitsIf6__halffS2_fjLj1280ELj1ELj4ELj1ELj16ENS_18Kernel_traits_baseILj1280EfS2_fS2_fjLj128EEEEELb0ELb0ELb0ELb0EEEvNS_9FwdParamsE,@function
        .size           _ZN10layer_norm13ln_fwd_kernelINS_13Kernel_traitsIf6__halffS2_fjLj1280ELj1ELj4ELj1ELj16ENS_18Kernel_traits_baseILj1280EfS2_fS2_fjLj128EEEEELb0ELb0ELb0ELb0EEEvNS_9FwdParamsE,(.L_x_36200 - _ZN10layer_norm13ln_fwd_kernelINS_13Kernel_traitsIf6__halffS2_fjLj1280ELj1ELj4ELj1ELj16ENS_18Kernel_traits_baseILj1280EfS2_fS2_fjLj128EEEEELb0ELb0ELb0ELb0EEEvNS_9FwdParamsE)
        .other          _ZN10layer_norm13ln_fwd_kernelINS_13Kernel_traitsIf6__halffS2_fjLj1280ELj1ELj4ELj1ELj16ENS_18Kernel_traits_baseILj1280EfS2_fS2_fjLj128EEEEELb0ELb0ELb0ELb0EEEvNS_9FwdParamsE,@"STO_CUDA_ENTRY STV_DEFAULT"
_ZN10layer_norm13ln_fwd_kernelINS_13Kernel_traitsIf6__halffS2_fjLj1280ELj1ELj4ELj1ELj16ENS_18Kernel_traits_baseILj1280EfS2_fS2_fjLj128EEEEELb0ELb0ELb0ELb0EEEvNS_9FwdParamsE:
.text._ZN10layer_norm13ln_fwd_kernelINS_13Kernel_traitsIf6__halffS2_fjLj1280ELj1ELj4ELj1ELj16ENS_18Kernel_traits_baseILj1280EfS2_fS2_fjLj128EEEEELb0ELb0ELb0ELb0EEEvNS_9FwdParamsE:
        /* <DEDUP_REMOVED lines=37> */
.L_x_25209:
[----:B------:R-:W-:Y:S05]  /*0250*/  BSYNC B0 ;  /* 0x0000000000007941 */ /* 0x000fea0003800000 */
.L_x_25208:
        /* <DEDUP_REMOVED lines=17> */
.L_x_25211:
[----:B------:R-:W-:Y:S05]  /*0370*/  BSYNC B0 ;  /* 0x0000000000007941 */ /* 0x000fea0003800000 */
.L_x_25210:
        /* <DEDUP_REMOVED lines=17> */
.L_x_25213:
[----:B------:R-:W-:Y:S05]  /*0490*/  BSYNC B0 ;  /* 0x0000000000007941 */ /* 0x000fea0003800000 */
.L_x_25212:
        /* <DEDUP_REMOVED lines=17> */
.L_x_25215:
[----:B------:R-:W-:Y:S05]  /*05b0*/  BSYNC B0 ;  /* 0x0000000000007941 */ /* 0x000fea0003800000 */
.L_x_25214:
        /* <DEDUP_REMOVED lines=16> */
.L_x_25217:
[----:B------:R-:W-:Y:S05]  /*06c0*/  BSYNC B0 ;  /* 0x0000000000007941 */ /* 0x000fea0003800000 */
.L_x_25216:
[----:B------:R-:W-:-:S13]  /*06d0*/  ISETP.GE.AND P2, PT, R7, c[0x0][0x164], PT ;  /* 0x0000590007007a0c */ /* 0x000fda0003f46270 */
[----:B------:R-:W-:Y:S05]  /*06e0*/  @P2 EXIT ;  /* 0x000000000000294d */ /* 0x000fea0003800000 */
[----:B0-----:R-:W-:Y:S01]  /*06f0*/  MOV R2, R7 ;  /* 0x0000000700027202 */ /* 0x001fe20000000f00 */
[----:B------:R-:W-:Y:S02]  /*0700*/  ULDC.U8 UR6, c[0x0][0x1f0] ;  /* 0x00007c0000067ab9 */ /* 0x000fe40000000000 */
.L_x_25241:
        /* <DEDUP_REMOVED lines=56> */
.L_x_25219:
[----:B------:R-:W-:Y:S05]  /*0a90*/  BSYNC B0 ;  /* 0x0000000000007941 */ /* 0x000fea0003800000 */
.L_x_25218:
        /* <DEDUP_REMOVED lines=43> */
.L_x_25221:
[----:B------:R-:W-:Y:S05]  /*0d50*/  BSYNC B0 ;  /* 0x0000000000007941 */ /* 0x000fea0003800000 */
.L_x_25220:
        /* <DEDUP_REMOVED lines=43> */
.L_x_25223:
[----:B------:R-:W-:Y:S05]  /*1010*/  BSYNC B0 ;  /* 0x0000000000007941 */ /* 0x000fea0003800000 */
.L_x_25222:
        /* <DEDUP_REMOVED lines=43> */
.L_x_25225:
[----:B------:R-:W-:Y:S05]  /*12d0*/  BSYNC B0 ;  /* 0x0000000000007941 */ /* 0x000fea0003800000 */
.L_x_25224:
        /* <DEDUP_REMOVED lines=18> */
[-C--:B-1----:R-:W-:Y:S01]  /*1400*/  FMUL.FTZ R104, R106, R133.reuse ;  /* 0x000000856a687220 */ /* 0x082fe20000410000 */
[----:B------:R-:W-:Y:S01]  /*1410*/  HADD2.F32 R94, -RZ, R94.H1_H1 ;  /* 0x3000005eff5e7230 */ /* 0x000fe20000004100 */
[-C--:B------:R-:W-:Y:S01]  /*1420*/  FMUL.FTZ R105, R138, R133.reuse ;  /* 0x000000858a697220 */ /* 0x080fe20000410000 */
[--C-:B------:R-:W-:Y:S01]  /*1430*/  HADD2.F32 R140, -RZ, R93.reuse.H0_H0 ;  /* 0x2000005dff8c7230 */ /* 0x100fe20000004100 */
[-C--:B------:R-:W-:Y:S01]  /*1440*/  FMUL.FTZ R92, R92, R133.reuse ;  /* 0x000000855c5c7220 */ /* 0x080fe20000410000 */
[----:B------:R-:W-:Y:S01]  /*1450*/  HADD2.F32 R142, -RZ, R93.H1_H1 ;  /* 0x3000005dff8e7230 */ /* 0x000fe20000004100 */
[-C--:B------:R-:W-:Y:S01]  /*1460*/  FMUL.FTZ R93, R94, R133.reuse ;  /* 0x000000855e5d7220 */ /* 0x080fe20000410000 */
[--C-:B------:R-:W-:Y:S01]  /*1470*/  HADD2.F32 R144, -RZ, R95.reuse.H0_H0 ;  /* 0x2000005fff907230 */ /* 0x100fe20000004100 */
[-C--:B------:R-:W-:Y:S01]  /*1480*/  FMUL.FTZ R106, R140, R133.reuse ;  /* 0x000000858c6a7220 */ /* 0x080fe20000410000 */
[----:B------:R-:W-:Y:S01]  /*1490*/  HADD2.F32 R146, -RZ, R95.H1_H1 ;  /* 0x3000005fff927230 */ /* 0x000fe20000004100 */
        /* <DEDUP_REMOVED lines=13> */
.L_x_25227:
[----:B------:R-:W-:Y:S05]  /*1570*/  BSYNC B0 ;  /* 0x0000000000007941 */ /* 0x000fea0003800000 */
.L_x_25226:
        /* <DEDUP_REMOVED lines=48> */
.L_x_25242:
        /* <DEDUP_REMOVED lines=101> */
.L_x_25243:
        /* <DEDUP_REMOVED lines=49> */
.L_x_25231:
[----:B------:R-:W-:Y:S05]  /*21e0*/  BSYNC B0 ;  /* 0x0000000000007941 */ /* 0x000fea0003800000 */
.L_x_25230:
        /* <DEDUP_REMOVED lines=35> */
.L_x_25233:
[----:B------:R-:W-:Y:S05]  /*2420*/  BSYNC B0 ;  /* 0x0000000000007941 */ /* 0x000fea0003800000 */
.L_x_25232:
        /* <DEDUP_REMOVED lines=35> */
.L_x_25235:
[----:B------:R-:W-:Y:S05]  /*2660*/  BSYNC B0 ;  /* 0x0000000000007941 */ /* 0x000fea0003800000 */
.L_x_25234:
        /* <DEDUP_REMOVED lines=35> */
.L_x_25237:
[----:B------:R-:W-:Y:S05]  /*28a0*/  BSYNC B0 ;  /* 0x0000000000007941 */ /* 0x000fea0003800000 */
.L_x_25236:
        /* <DEDUP_REMOVED lines=33> */
.L_x_25239:
[----:B------:R-:W-:Y:S05]  /*2ac0*/  BSYNC B0 ;  /* 0x0000000000007941 */ /* 0x000fea0003800000 */
.L_x_25238:
[----:B------:R-:W-:-:S05]  /*2ad0*/  MOV R3, 0x4 ;  /* 0x0000000400037802 */ /* 0x000fca0000000f00 */
[----:B------:R-:W-:-:S05]  /*2ae0*/  IMAD R2, R3, c[0x0][0x160], R2 ;  /* 0x0000580003027a24 */ /* 0x000fca00078e0202 */
[----:B------:R-:W-:-:S13]  /*2af0*/  ISETP.GE.AND P2, PT, R2, c[0x0][0x164], PT ;  /* 0x0000590002007a0c */ /* 0x000fda0003f46270 */
[----:B01---5:R-:W-:Y:S01]  /*2b00*/  @P2 CALL.REL.NOINC `(.L_x_25240) ;  /* 0x0000001000002944 */ /* 0x023fe20003c00000 */
[----:B------:R-:W-:Y:S05]  /*2b10*/  BRA `(.L_x_25241) ;  /* 0xffffdbf000007947 */ /* 0x000fea000383ffff */
.L_x_25240:
[----:B------:R-:W-:Y:S05]  /*2b20*/  EXIT ;  /* 0x000000000000794d */ /* 0x000fea0003800000 */
.L_x_25228:
[----:B------:R-:W-:Y:S01]  /*2b30*/  HFMA2.MMA R138, -RZ, RZ, 0, 5.9604644775390625e-08 ;  /* 0x00000001ff8a7435 */ /* 0x000fe200000001ff */
[----:B0-----:R-:W-:Y:S02]  /*2b40*/  MOV R136, 0x1f ;  /* 0x0000001f00887802 */ /* 0x001fe40000000f00 */
[----:B------:R-:W-:Y:S02]  /*2b50*/  MOV R139, 0xffffffff ;  /* 0xffffffff008b7802 */ /* 0x000fe40000000f00 */
[----:B------:R-:W-:Y:S02]  /*2b60*/  MOV R134, 0x2b80 ;  /* 0x00002b8000867802 */ /* 0x000fe40000000f00 */
[----:B-----5:R-:W-:Y:S05]  /*2b70*/  CALL.REL.NOINC `($__internal_112_$__cuda_sm70_shflsync_bfly_p) ;  /* 0x000008b000007944 */ /* 0x020fea0003c00000 */
[----:B-1----:R-:W-:Y:S01]  /*2b80*/  MOV R132, R138 ;  /* 0x0000008a00847202 */ /* 0x002fe20000000f00 */
[----:B0-----:R-:W-:Y:S05]  /*2b90*/  BRA `(.L_x_25242) ;  /* 0xffffece000007947 */ /* 0x001fea000383ffff */
.L_x_25229:
[----:B------:R-:W-:Y:S01]  /*2ba0*/  HFMA2.MMA R138, -RZ, RZ, 0, 1.1920928955078125e-07 ;  /* 0x00000002ff8a7435 */ /* 0x000fe200000001ff */
[----:B0-----:R-:W-:Y:S02]  /*2bb0*/  MOV R136, 0x1f ;  /* 0x0000001f00887802 */ /* 0x001fe40000000f00 */
[----:B------:R-:W-:Y:S02]  /*2bc0*/  MOV R139, 0xffffffff ;  /* 0xffffffff008b7802 */ /* 0x000fe40000000f00 */
[----:B------:R-:W-:-:S02]  /*2bd0*/  MOV R134, 0x2bf0 ;  /* 0x00002bf000867802 */ /* 0x000fc40000000f00 */
[----:B-----5:R-:W-:Y:S05]  /*2be0*/  CALL.REL.NOINC `($__internal_112_$__cuda_sm70_shflsync_bfly_p) ;  /* 0x0000084000007944 */ /* 0x020fea0003c00000 */
[----:B01----:R-:W-:Y:S01]  /*2bf0*/  FADD.FTZ R133, R133, R138 ;  /* 0x0000008a85857221 */ /* 0x003fe20000010000 */
[----:B------:R-:W-:Y:S01]  /*2c00*/  HFMA2.MMA R138, -RZ, RZ, 0, 2.384185791015625e-07 ;  /* 0x00000004ff8a7435 */ /* 0x000fe200000001ff */
[----:B------:R-:W-:-:S02]  /*2c10*/  MOV R136, 0x1f ;  /* 0x0000001f00887802 */ /* 0x000fc40000000f00 */
[----:B------:R-:W-:Y:S02]  /*2c20*/  MOV R139, 0xffffffff ;  /* 0xffffffff008b7802 */ /* 0x000fe40000000f00 */
[----:B------:R-:W-:Y:S02]  /*2c30*/  MOV R134, 0x2c50 ;  /* 0x00002c5000867802 */ /* 0x000fe40000000f00 */
[----:B------:R-:W-:Y:S05]  /*2c40*/  CALL.REL.NOINC `($__internal_112_$__cuda_sm70_shflsync_bfly_p) ;  /* 0x000007e000007944 */ /* 0x000fea0003c00000 */
[----:B01----:R-:W-:Y:S01]  /*2c50*/  FADD.FTZ R133, R133, R138 ;  /* 0x0000008a85857221 */ /* 0x003fe20000010000 */
[----:B------:R-:W-:Y:S01]  /*2c60*/  HFMA2.MMA R138, -RZ, RZ, 0, 4.76837158203125e-07 ;  /* 0x00000008ff8a7435 */ /* 0x000fe200000001ff */
[----:B------:R-:W-:Y:S02]  /*2c70*/  MOV R136, 0x1f ;  /* 0x0000001f00887802 */ /* 0x000fe40000000f00 */
[----:B------:R-:W-:Y:S02]  /*2c80*/  MOV R139, 0xffffffff ;  /* 0xffffffff008b7802 */ /* 0x000fe40000000f00 */
[----:B------:R-:W-:Y:S02]  /*2c90*/  MOV R134, 0x2cb0 ;  /* 0x00002cb000867802 */ /* 0x000fe40000000f00 */
[----:B------:R-:W-:Y:S05]  /*2ca0*/  CALL.REL.NOINC `($__internal_112_$__cuda_sm70_shflsync_bfly_p) ;  /* 0x0000078000007944 */ /* 0x000fea0003c00000 */
[----:B01----:R-:W-:Y:S01]  /*2cb0*/  FADD.FTZ R133, R133, R138 ;  /* 0x0000008a85857221 */ /* 0x003fe20000010000 */
[----:B------:R-:W-:Y:S01]  /*2cc0*/  HFMA2.MMA R138, -RZ, RZ, 0, 9.5367431640625e-07 ;  /* 0x00000010ff8a7435 */ /* 0x000fe200000001ff */
[----:B------:R-:W-:-:S02]  /*2cd0*/  MOV R136, 0x1f ;  /* 0x0000001f00887802 */ /* 0x000fc40000000f00 */
[----:B------:R-:W-:Y:S02]  /*2ce0*/  MOV R139, 0xffffffff ;  /* 0xffffffff008b7802 */ /* 0x000fe40000000f00 */
[----:B------:R-:W-:Y:S02]  /*2cf0*/  MOV R134, 0x2d10 ;  /* 0x00002d1000867802 */ /* 0x000fe40000000f00 */
[----:B------:R-:W-:Y:S05]  /*2d00*/  CALL.REL.NOINC `($__internal_112_$__cuda_sm70_shflsync_bfly_p) ;  /* 0x0000072000007944 */ /* 0x000fea0003c00000 */
        /* <DEDUP_REMOVED lines=87> */
[----:B------:R-:W-:Y:S05]  /*3280*/  CALL.REL.NOINC `($__internal_112_$__cuda_sm70_shflsync_bfly_p) ;  /* 0x000001a000007944 */ /* 0x000fea0003c00000 */
[----:B01----:R-:W-:Y:S01]  /*3290*/  FADD.FTZ R133, R133, R138 ;  /* 0x0000008a85857221 */ /* 0x003fe20000010000 */
[----:B------:R-:W-:Y:S01]  /*32a0*/  HFMA2.MMA R138, -RZ, RZ, 0, 1.1920928955078125e-07 ;  /* 0x00000002ff8a7435 */ /* 0x000fe200000001ff */
[----:B------:R-:W-:Y:S02]  /*32b0*/  MOV R136, 0x1f ;  /* 0x0000001f00887802 */ /* 0x000fe40000000f00 */
[----:B------:R-:W-:Y:S02]  /*32c0*/  MOV R139, 0xffffffff ;  /* 0xffffffff008b7802 */ /* 0x000fe40000000f00 */
[----:B------:R-:W-:Y:S02]  /*32d0*/  MOV R134, 0x32f0 ;  /* 0x000032f000867802 */ /* 0x000fe40000000f00 */
[----:B------:R-:W-:Y:S05]  /*32e0*/  CALL.REL.NOINC `($__internal_112_$__cuda_sm70_shflsync_bfly_p) ;  /* 0x0000014000007944 */ /* 0x000fea0003c00000 */
[----:B01----:R-:W-:Y:S01]  /*32f0*/  FADD.FTZ R133, R133, R138 ;  /* 0x0000008a85857221 */ /* 0x003fe20000010000 */
[----:B------:R-:W-:Y:S01]  /*3300*/  HFMA2.MMA R138, -RZ, RZ, 0, 2.384185791015625e-07 ;  /* 0x00000004ff8a7435 */ /* 0x000fe200000001ff */
[----:B------:R-:W-:Y:S02]  /*3310*/  MOV R136, 0x1f ;  /* 0x0000001f00887802 */ /* 0x000fe40000000f00 */
[----:B------:R-:W-:-:S02]  /*3320*/  MOV R139, 0xffffffff ;  /* 0xffffffff008b7802 */ /* 0x000fc40000000f00 */
        /* <DEDUP_REMOVED lines=8> */
[----:B-1----:R-:W-:Y:S01]  /*33b0*/  FADD.FTZ R137, R133, R138 ;  /* 0x0000008a85897221 */ /* 0x002fe20000010000 */
[----:B------:R-:W-:Y:S01]  /*33c0*/  HFMA2.MMA R138, -RZ, RZ, 0, 9.5367431640625e-07 ;  /* 0x00000010ff8a7435 */ /* 0x000fe200000001ff */
[----:B0-----:R-:W-:Y:S02]  /*33d0*/  MOV R136, 0x1f ;  /* 0x0000001f00887802 */ /* 0x001fe40000000f00 */
[----:B------:R-:W-:-:S02]  /*33e0*/  MOV R139, 0xffffffff ;  /* 0xffffffff008b7802 */ /* 0x000fc40000000f00 */
[----:B------:R-:W-:Y:S02]  /*33f0*/  MOV R133, R137 ;  /* 0x0000008900857202 */ /* 0x000fe40000000f00 */
[----:B------:R-:W-:Y:S02]  /*3400*/  MOV R134, 0x3420 ;  /* 0x0000342000867802 */ /* 0x000fe40000000f00 */
[----:B------:R-:W-:Y:S05]  /*3410*/  CALL.REL.NOINC `($__internal_112_$__cuda_sm70_shflsync_bfly_p) ;  /* 0x0000001000007944 */ /* 0x000fea0003c00000 */
[----:B01----:R-:W-:Y:S05]  /*3420*/  BRA `(.L_x_25243) ;  /* 0xffffeaa000007947 */ /* 0x003fea000383ffff */
        .weak           $__internal_112_$__cuda_sm70_shflsync_bfly_p
        .type           $__internal_112_$__cuda_sm70_shflsync_bfly_p,@function
        .size           $__internal_112_$__cuda_sm70_shflsync_bfly_p,(.L_x_36200 - $__internal_112_$__cuda_sm70_shflsync_bfly_p)
$__internal_112_$__cuda_sm70_shflsync_bfly_p:
[----:B------:R-:W-:Y:S01]  /*3430*/  HFMA2.MMA R135, -RZ, RZ, 0, 0 ;  /* 0x00000000ff877435 */ /* 0x000fe200000001ff */
[----:B------:R-:W-:Y:S04]  /*3440*/  WARPSYNC R139 ;  /* 0x0000008b00007348 */ /* 0x000fe80003800000 */
[----:B------:R0:W1:Y:S01]  /*3450*/  SHFL.BFLY PT, R138, R133, R138, R136 ;  /* 0x0c00008a858a7389 */ /* 0x00006200000e0088 */
[----:B------:R-:W-:Y:S05]  /*3460*/  RET.REL.NODEC R134 `(_ZN10layer_norm13ln_fwd_kernelINS_13Kernel_traitsIf6__halffS2_fjLj1280ELj1ELj4ELj1ELj16ENS_18Kernel_traits_baseILj1280EfS2_fS2_fjLj128EEEEELb0ELb0ELb0ELb0EEEvNS_9FwdParamsE) ;  /* 0xffffcb9086007950 */ /* 0x000fea0003c3ffff */
.L_x_25244:
        /* <DEDUP_REMOVED lines=9> */
.L_x_36200:


//--------------------- .text._ZN10layer_norm13ln_fwd_kernelINS_13Kernel_traitsIf6__halffS2_fjLj1280ELj1ELj4ELj1ELj16ENS_18Kernel_traits_baseILj1280EfS2_fS2_fjLj128EEEEELb0ELb0ELb0ELb1EEEvNS_9FwdParamsE --------------------------
	.section	.text._ZN10layer_norm13ln_fwd_kernelINS_13Kernel_traitsIf6__halffS2_fjLj1280ELj1ELj4ELj1ELj16ENS_18Kernel_traits_baseILj1280EfS2_fS2_fjLj128EEEEELb0ELb0ELb0ELb1EEEvNS_9FwdParamsE,"ax",@progbits
	.sectioninfo	@"SHI_REGISTERS=157"
	.align	128
        .global         _ZN10layer_norm13ln_fwd_kernelINS_13Kernel_traitsIf6__halffS2_fjLj1280ELj1ELj4ELj1ELj16ENS_18Kernel_traits_baseILj1280EfS2_fS2_fjLj128EEEEELb0ELb0ELb0ELb1EEEvNS_9FwdParamsE
        .type           _ZN10layer_norm13ln_fwd_kernelINS_13Kernel_traitsIf6__halffS2_fjLj1280ELj1ELj4ELj1ELj16ENS_18Kernel_traits_baseILj1280EfS2_fS2_fjLj128EEEEELb0ELb0ELb0ELb1EEEvNS_9FwdParamsE,@function
        .size           _ZN10layer_norm13ln_fwd_kernelINS_13Kernel_traitsIf6__halffS2_fjLj1280ELj1ELj4ELj1ELj16ENS_18Kernel_traits_baseILj1280EfS2_fS2_fjLj128EEEEELb0ELb0ELb0ELb1EEEvNS_9FwdParamsE,(.L_x_36201 - _ZN10layer_norm13ln_fwd_kernelINS_13Kernel_traitsIf6__halffS2_fjLj1280ELj1ELj4ELj1ELj16ENS_18Kernel_traits_baseILj1280EfS2_fS2_fjLj128EEEEELb0ELb0ELb0ELb1EEEvNS_9FwdParamsE)
        .other          _ZN10layer_norm13ln_fwd_kernelINS_13Kernel_traitsIf6__halffS2_fjLj1280ELj1ELj4ELj1ELj16ENS_18Kernel_traits_baseILj1280EfS2_fS2_fjLj128EEEEELb0ELb0ELb0ELb1EEEvNS_9FwdParamsE,@"STO_CUDA_ENTRY STV_DEFAULT"
_ZN10layer_norm13ln_fwd_kernelINS_13Kernel_traitsIf6__halffS2_fjLj1280ELj1ELj4ELj1ELj16ENS_18Kernel_traits_baseILj1280EfS2_fS2_fjLj128EEEEELb0ELb0ELb0ELb1EEEvNS_9FwdParamsE:
.text._ZN10layer_norm13ln_fwd_kernelINS_13Kernel_traitsIf6__halffS2_fjLj1280ELj1ELj4ELj1ELj16ENS_18Kernel_traits_baseILj1280EfS2_fS2_fjLj128EEEEELb0ELb0ELb0ELb1EEEvNS_9FwdParamsE:
        /* <DEDUP_REMOVED lines=58> */
.L_x_25248:
        /* <DEDUP_REMOVED lines=22> */
[----:B------:R-:W-:Y:S02]  /*0500*/  IADD3 R3, R2, 0x20, RZ ;  /* 0x0000002002037810 */ /* 0x000fe40007ffe0ff */
[----:B--2---:R-:W-:Y:S01]  /*0510*/  @P1 HADD2.F32 R131, -RZ, R4.H0_H0 ;  /* 0x20000004ff831230 */ /* 0x004fe20000004100 */
[----:B------:R-:W-:Y:S01]  /*0520*/  ISETP.NE.AND.EX P1, PT, RZ, c[0x0][0x184], PT, P2 ;  /* 0x00006100ff007a0c */ /* 0x000fe20003f25320 */
[----:B---3--:R-:W-:-:S02]  /*0530*/  HADD2.F32 R10, -RZ, R104.H1_H1 ;  /* 0x30000068ff0a7230 */ /* 0x008fc40000004100 */
[----:B------:R-:W-:Y:S02]  /*0540*/  HADD2.F32 R4, -RZ, R104.H0_H0 ;  /* 0x20000068ff047230 */ /* 0x000fe40000004100 */
[--C-:B------:R-:W-:Y:S02]  /*0550*/  HADD2.F32 R6, -RZ, R105.reuse.H0_H0 ;  /* 0x20000069ff067230 */ /* 0x100fe40000004100 */
[--C-:B------:R-:W-:Y:S02]  /*0560*/  HADD2.F32 R102, -RZ, R106.reuse.H0_H0 ;  /* 0x2000006aff667230 */ /* 0x100fe40000004100 */
[----:B------:R-:W-:Y:S02]  /*0570*/  HADD2.F32 R100, -RZ, R105.H1_H1 ;  /* 0x30000069ff647230 */ /* 0x000fe40000004100 */
[----:B------:R-:W-:Y:S02]  /*0580*/  HADD2.F32 R106, -RZ, R106.H1_H1 ;  /* 0x3000006aff6a7230 */ /* 0x000fe40000004100 */
[----:B------:R-:W-:-:S02]  /*0590*/  HADD2.F32 R108, -RZ, R107.H0_H0 ;  /* 0x2000006bff6c7230 */ /* 0x000fc40000004100 */
[----:B------:R-:W-:Y:S01]  /*05a0*/  HADD2.F32 R110, -RZ, R107.H1_H1 ;  /* 0x3000006bff6e7230 */ /* 0x000fe20000004100 */
[-C--:B0-----:R-:W-:Y:S02]  /*05b0*/  FMUL.FTZ R9, R10, R131.reuse ;  /* 0x000000830a097220 */ /* 0x081fe40000410000 */
[-C--:B------:R-:W-:Y:S02]  /*05c0*/  FMUL.FTZ R8, R4, R131.reuse ;  /* 0x0000008304087220 */ /* 0x080fe40000410000 */
[-C--:B------:R-:W-:Y:S02]  /*05d0*/  FMUL.FTZ R10, R6, R131.reuse ;  /* 0x00000083060a7220 */ /* 0x080fe40000410000 */
[-C--:B------:R-:W-:Y:S02]  /*05e0*/  FMUL.FTZ R11, R100, R131.reuse ;  /* 0x00000083640b7220 */ /* 0x080fe40000410000 */
[-C--:B------:R-:W-:Y:S02]  /*05f0*/  FMUL.FTZ R4, R102, R131.reuse ;  /* 0x0000008366047220 */ /* 0x080fe40000410000 */
[----:B------:R-:W-:-:S02]  /*0600*/  FMUL.FTZ R5, R106, R131 ;  /* 0x000000836a057220 */ /* 0x000fc40000410000 */
[-C--:B------:R-:W-:Y:S02]  /*0610*/  FMUL.FTZ R6, R108, R131.reuse ;  /* 0x000000836c067220 */ /* 0x080fe40000410000 */
        /* <DEDUP_REMOVED lines=29> */
[--C-:B------:R-:W-:Y:S02]  /*07f0*/  HADD2.F32 R110, -RZ, R101.reuse.H0_H0 ;  /* 0x20000065ff6e7230 */ /* 0x100fe40000004100 */
[----:B------:R-:W-:Y:S02]  /*0800*/  HADD2.F32 R114, -RZ, R101.H1_H1 ;  /* 0x30000065ff727230 */ /* 0x000fe40000004100 */
[----:B------:R-:W-:-:S02]  /*0810*/  HADD2.F32 R116, -RZ, R102.H0_H0 ;  /* 0x20000066ff747230 */ /* 0x000fc40000004100 */
[----:B------:R-:W-:Y:S02]  /*0820*/  HADD2.F32 R118, -RZ, R102.H1_H1 ;  /* 0x30000066ff767230 */ /* 0x000fe40000004100 */
[--C-:B------:R-:W-:Y:S02]  /*0830*/  HADD2.F32 R120, -RZ, R103.reuse.H0_H0 ;  /* 0x20000067ff787230 */ /* 0x100fe40000004100 */
[----:B------:R-:W-:Y:S01]  /*0840*/  HADD2.F32 R122, -RZ, R103.H1_H1 ;  /* 0x30000067ff7a7230 */ /* 0x000fe20000004100 */
[-C--:B------:R-:W-:Y:S02]  /*0850*/  FMUL.FTZ R100, R104, R131.reuse ;  /* 0x0000008368647220 */ /* 0x080fe40000410000 */
[-C--:B------:R-:W-:Y:S02]  /*0860*/  FMUL.FTZ R101, R108, R131.reuse ;  /* 0x000000836c657220 */ /* 0x080fe40000410000 */
[-C--:B------:R-:W-:Y:S02]  /*0870*/  FMUL.FTZ R102, R110, R131.reuse ;  /* 0x000000836e667220 */ /* 0x080fe40000410000 */
[----:B------:R-:W-:-:S02]  /*0880*/  FMUL.FTZ R103, R114, R131 ;  /* 0x0000008372677220 */ /* 0x000fc40000410000 */
[-C--:B------:R-:W-:Y:S02]  /*0890*/  FMUL.FTZ R104, R116, R131.reuse ;  /* 0x0000008374687220 */ /* 0x080fe40000410000 */
[-C--:B------:R-:W-:Y:S02]  /*08a0*/  FMUL.FTZ R105, R118, R131.reuse ;  /* 0x0000008376697220 */ /* 0x080fe40000410000 */
[-C--:B-1----:R-:W-:Y:S02]  /*08b0*/  FMUL.FTZ R106, R120, R131.reuse ;  /* 0x00000083786a7220 */ /* 0x082fe40000410000 */
        /* <DEDUP_REMOVED lines=28> */
[--C-:B------:R-:W-:Y:S02]  /*0a80*/  HADD2.F32 R118, -RZ, R109.reuse.H0_H0 ;  /* 0x2000006dff767230 */ /* 0x100fe40000004100 */
[----:B------:R-:W-:-:S02]  /*0a90*/  HADD2.F32 R122, -RZ, R109.H1_H1 ;  /* 0x3000006dff7a7230 */ /* 0x000fc40000004100 */
[--C-:B------:R-:W-:Y:S02]  /*0aa0*/  HADD2.F32 R124, -RZ, R110.reuse.H0_H0 ;  /* 0x2000006eff7c7230 */ /* 0x100fe40000004100 */
[----:B------:R-:W-:Y:S02]  /*0ab0*/  HADD2.F32 R126, -RZ, R110.H1_H1 ;  /* 0x3000006eff7e7230 */ /* 0x000fe40000004100 */
[--C-:B------:R-:W-:Y:S02]  /*0ac0*/  HADD2.F32 R128, -RZ, R111.reuse.H0_H0 ;  /* 0x2000006fff807230 */ /* 0x100fe40000004100 */
[----:B------:R-:W-:Y:S01]  /*0ad0*/  HADD2.F32 R130, -RZ, R111.H1_H1 ;  /* 0x3000006fff827230 */ /* 0x000fe20000004100 */
[-C--:B------:R-:W-:Y:S02]  /*0ae0*/  FMUL.FTZ R108, R112, R131.reuse ;  /* 0x00000083706c7220 */ /* 0x080fe40000410000 */
[-C--:B------:R-:W-:Y:S02]  /*0af0*/  FMUL.FTZ R109, R116, R131.reuse ;  /* 0x00000083746d7220 */ /* 0x080fe40000410000 */
[----:B------:R-:W-:-:S02]  /*0b00*/  FMUL.FTZ R110, R118, R131 ;  /* 0x00000083766e7220 */ /* 0x000fc40000410000 */
[-C--:B------:R-:W-:Y:S02]  /*0b10*/  FMUL.FTZ R111, R122, R131.reuse ;  /* 0x000000837a6f7220 */ /* 0x080fe40000410000 */
[-C--:B------:R-:W-:Y:S02]  /*0b20*/  FMUL.FTZ R112, R124, R131.reuse ;  /* 0x000000837c707220 */ /* 0x080fe40000410000 */
[-C--:B------:R-:W-:Y:S02]  /*0b30*/  FMUL.FTZ R113, R126, R131.reuse ;  /* 0x000000837e717220 */ /* 0x080fe40000410000 */
[-C--:B-1----:R-:W-:Y:S02]  /*0b40*/  FMUL.FTZ R114, R128, R131.reuse ;  /* 0x0000008380727220 */ /* 0x082fe40000410000 */
        /* <DEDUP_REMOVED lines=90> */
[----:B------:R-:W-:Y:S01]  /*10f0*/  HADD2.F32 R130, -RZ, R124.H1_H1 ;  /* 0x3000007cff827230 */ /* 0x000fe20000004100 */
[----:B------:R-:W-:Y:S01]  /*1100*/  FADD.FTZ R124, R116, R129 ;  /* 0x00000081747c7221 */ /* 0x000fe20000010000 */
[--C-:B------:R-:W-:Y:S02]  /*1110*/  HADD2.F32 R144, -RZ, R125.reuse.H0_H0 ;  /* 0x2000007dff907230 */ /* 0x100fe40000004100 */
[----:B-1----:R-:W-:Y:S01]  /*1120*/  HADD2.F32 R146, -RZ, R125.H1_H1 ;  /* 0x3000007dff927230 */ /* 0x002fe20000004100 */
[----:B------:R-:W-:Y:S02]  /*1130*/  FADD.FTZ R125, R117, R124 ;  /* 0x0000007c757d7221 */ /* 0x000fe40000010000 */
[----:B------:R-:W-:-:S02]  /*1140*/  FMUL.FTZ R124, R128, R131 ;  /* 0x00000083807c7220 */ /* 0x000fc40000410000 */
[----:B------:R-:W-:Y:S01]  /*1150*/  FADD.FTZ R128, R118, R125 ;  /* 0x0000007d76807221 */ /* 0x000fe20000010000 */
[----:B------:R-:W-:-:S03]  /*1160*/  HADD2.F32 R148, -RZ, R126.H0_H0 ;  /* 0x2000007eff947230 */ /* 0x000fc60000004100 */
[----:B------:R-:W-:Y:S01]  /*1170*/  FADD.FTZ R147, R119, R128 ;  /* 0x0000008077937221 */ /* 0x000fe20000010000 */
[----:B------:R-:W-:Y:S01]  /*1180*/  HADD2.F32 R150, -RZ, R126.H1_H1 ;  /* 0x3000007eff967230 */ /* 0x000fe20000004100 */
        /* <DEDUP_REMOVED lines=8> */
[--C-:B------:R-:W-:Y:S01]  /*1210*/  HADD2.F32 R152, -RZ, R127.reuse.H0_H0 ;  /* 0x2000007fff987230 */ /* 0x100fe20000004100 */
[----:B------:R-:W-:Y:S01]  /*1220*/  @P1 FADD.FTZ R125, R125, R137 ;  /* 0x000000897d7d1221 */ /* 0x000fe20000010000 */
[----:B------:R-:W-:Y:S01]  /*1230*/  HADD2.F32 R154, -RZ, R127.H1_H1 ;  /* 0x3000007fff9a7230 */ /* 0x000fe20000004100 */
        /* <DEDUP_REMOVED lines=32> */
.L_x_25249:
        /* <DEDUP_REMOVED lines=100> */
.L_x_25250:
        /* <DEDUP_REMOVED lines=54> */
[----:B------:R-:W-:Y:S01]  /*1de0*/  F2FP.PACK_AB R5, R10, R9 ;  /* 0x000000090a05723e */ /* 0x000fe200000000ff */
        /* <DEDUP_REMOVED lines=9> */
[----:B------:R-:W-:Y:S01]  /*1e80*/  F2FP.PACK_AB R101, R106, R101 ;  /* 0x000000656a65723e */ /* 0x000fe200000000ff */
        /* <DEDUP_REMOVED lines=22> */
[----:B------:R-:W-:Y:S01]  /*1ff0*/  F2FP.PACK_AB R9, R102, R9 ;  /* 0x000000096609723e */ /* 0x000fe200000000ff */
[----:B------:R-:W-:Y:S02]  /*2000*/  FFMA.FTZ R109, R36, R109, R76 ;  /* 0x0000006d246d7223 */ /* 0x000fe4000001004c */
[----:B------:R-:W-:Y:S02]  /*2010*/  FFMA.FTZ R103, R38, R113, R78 ;  /* 0x0000007126677223 */ /* 0x000fe4000001004e */
[----:B------:R-:W-:Y:S02]  /*2020*/  FFMA.FTZ R110, R37, R110, R77 ;  /* 0x0000006e256e7223 */ /* 0x000fe4000001004d */
[----:B------:R-:W-:-:S02]  /*2030*/  FMUL.FTZ R6, R139, R107 ;  /* 0x0000006b8b067220 */ /* 0x000fc40000410000 */
[----:B------:R-:W-:Y:S01]  /*2040*/  FFMA.FTZ R131, R45, R4, R85 ;  /* 0x000000042d837223 */ /* 0x000fe20000010055 */
[----:B------:R-:W-:Y:S01]  /*2050*/  F2FP.PACK_AB R4, R8, R119 ;  /* 0x000000770804723e */ /* 0x000fe200000000ff */
[----:B------:R-:W-:Y:S01]  /*2060*/  FFMA.FTZ R106, R28, R117, R68 ;  /* 0x000000751c6a7223 */ /* 0x000fe20000010044 */
[----:B------:R-:W-:Y:S01]  /*2070*/  F2FP.PACK_AB R102, R110, R109 ;  /* 0x0000006d6e66723e */ /* 0x000fe200000000ff */
[----:B------:R-:W-:Y:S01]  /*2080*/  FFMA.FTZ R113, R29, R142, R69 ;  /* 0x0000008e1d717223 */ /* 0x000fe20000010045 */
[----:B------:R-:W-:Y:S01]  /*2090*/  MOV R117, 0x10 ;  /* 0x0000001000757802 */ /* 0x000fe20000000f00 */
[----:B------:R-:W-:Y:S01]  /*20a0*/  FMUL.FTZ R112, R139, R115 ;  /* 0x000000738b707220 */ /* 0x000fe20000410000 */
[----:B------:R-:W-:Y:S01]  /*20b0*/  F2FP.PACK_AB R10, R131, R114 ;  /* 0x00000072830a723e */ /* 0x000fe200000000ff */
[----:B------:R-:W-:Y:S01]  /*20c0*/  FMUL.FTZ R107, R139, R116 ;  /* 0x000000748b6b7220 */ /* 0x000fe20000410000 */
[----:B------:R-:W-:Y:S01]  /*20d0*/  F2FP.PACK_AB R106, R113, R106 ;  /* 0x0000006a716a723e */ /* 0x000fe200000000ff */
        /* <DEDUP_REMOVED lines=15> */
[----:B------:R-:W-:Y:S01]  /*21d0*/  F2FP.PACK_AB R100, R105, R100 ;  /* 0x000000646964723e */ /* 0x000fe200000000ff */
[----:B------:R-:W-:Y:S02]  /*21e0*/  FFMA.FTZ R140, R35, R140, R75 ;  /* 0x0000008c238c7223 */ /* 0x000fe4000001004b */
[----:B------:R-:W-:Y:S02]  /*21f0*/  FFMA.FTZ R109, R33, R108, R73 ;  /* 0x0000006c216d7223 */ /* 0x000fe40000010049 */
[C---:B------:R-:W-:Y:S01]  /*2200*/  FMUL.FTZ R125, R139.reuse, R122 ;  /* 0x0000007a8b7d7220 */ /* 0x040fe20000410000 */
[----:B------:R-:W-:Y:S01]  /*2210*/  F2FP.PACK_AB R105, R140, R111 ;  /* 0x0000006f8c69723e */ /* 0x000fe200000000ff */
[----:B------:R-:W-:Y:S01]  /*2220*/  FMUL.FTZ R144, R139, R144 ;  /* 0x000000908b907220 */ /* 0x000fe20000410000 */
[----:B------:R-:W-:Y:S01]  /*2230*/  F2FP.PACK_AB R104, R109, R104 ;  /* 0x000000686d68723e */ /* 0x000fe200000000ff */
[----:B------:R-:W-:-:S02]  /*2240*/  FFMA.FTZ R112, R39, R112, R79 ;  /* 0x0000007027707223 */ /* 0x000fc4000001004f */
[----:B------:R-:W-:Y:S02]  /*2250*/  FFMA.FTZ R108, R24, R115, R64 ;  /* 0x00000073186c7223 */ /* 0x000fe40000010040 */
[----:B------:R-:W-:Y:S01]  /*2260*/  FFMA.FTZ R113, R25, R146, R65 ;  /* 0x0000009219717223 */ /* 0x000fe20000010041 */
[----:B------:R-:W-:Y:S01]  /*2270*/  F2FP.PACK_AB R103, R112, R103 ;  /* 0x000000677067723e */ /* 0x000fe200000000ff */
[C---:B------:R-:W-:Y:S02]  /*2280*/  FMUL.FTZ R123, R139.reuse, R126 ;  /* 0x0000007e8b7b7220 */ /* 0x040fe40000410000 */
[----:B------:R-:W-:Y:S01]  /*2290*/  FMUL.FTZ R148, R139, R148 ;  /* 0x000000948b947220 */ /* 0x000fe20000410000 */
[----:B------:R-:W-:Y:S01]  /*22a0*/  F2FP.PACK_AB R108, R113, R108 ;  /* 0x0000006c716c723e */ /* 0x000fe200000000ff */
[----:B------:R-:W-:Y:S02]  /*22b0*/  FFMA.FTZ R152, R55, R152, R95 ;  /* 0x0000009837987223 */ /* 0x000fe4000001005f */
[----:B------:R-:W-:-:S02]  /*22c0*/  FMUL.FTZ R129, R139, R130 ;  /* 0x000000828b817220 */ /* 0x000fc40000410000 */
[----:B------:R-:W-:Y:S01]  /*22d0*/  FMUL.FTZ R136, R139, R136 ;  /* 0x000000888b887220 */ /* 0x000fe20000410000 */
[----:B------:R-:W-:Y:S01]  /*22e0*/  F2FP.PACK_AB R7, R152, R7 ;  /* 0x000000079807723e */ /* 0x000fe200000000ff */
        /* <DEDUP_REMOVED lines=17> */
[----:B------:R-:W-:Y:S02]  /*2400*/  FFMA.FTZ R148, R27, R148, R67 ;  /* 0x000000941b947223 */ /* 0x000fe40000010043 */
        /* <DEDUP_REMOVED lines=16> */
.L_x_25247:
[----:B------:R-:W-:Y:S05]  /*2510*/  EXIT ;  /* 0x000000000000794d */ /* 0x000fea0003800000 */
.L_x_25245:
[----:B0-----:R-:W-:Y:S02]  /*2520*/  MOV R135, 0x1 ;  /* 0x0000000100877802 */ /* 0x001fe40000000f00 */
[----:B------:R-:W-:Y:S02]  /*2530*/  MOV R138, 0x1f ;  /* 0x0000001f008a7802 */ /* 0x000fe40000000f00 */
[----:B------:R-:W-:Y:S02]  /*2540*/  MOV R141, 0xffffffff ;  /* 0xffffffff008d7802 */ /* 0x000fe40000000f00 */
[----:B------:R-:W-:Y:S02]  /*2550*/  MOV R136, 0x2570 ;  /* 0x0000257000887802 */ /* 0x000fe40000000f00 */
[----:B-----5:R-:W-:Y:S05]  /*2560*/  CALL.REL.NOINC `($__internal_113_$__cuda_sm70_shflsync_bfly_p) ;  /* 0x0000089000007944 */ /* 0x020fea0003c00000 */
[----:B01----:R-:W-:Y:S05]  /*2570*/  BRA `(.L_x_25249) ;  /* 0xffffeec000007947 */ /* 0x003fea000383ffff */
.L_x_25246:
[----:B------:R-:W-:Y:S01]  /*2580*/  HFMA2.MMA R135, -RZ, RZ, 0, 1.1920928955078125e-07 ;  /* 0x00000002ff877435 */ /* 0x000fe200000001ff */
[----:B------:R-:W-:Y:S02]  /*2590*/  MOV R138, 0x1f ;  /* 0x0000001f008a7802 */ /* 0x000fe40000000f00 */
[----:B------:R-:W-:Y:S02]  /*25a0*/  MOV R141, 0xffffffff ;  /* 0xffffffff008d7802 */ /* 0x000fe40000000f00 */
[----:B------:R-:W-:-:S02]  /*25b0*/  MOV R136, 0x25d0 ;  /* 0x000025d000887802 */ /* 0x000fc40000000f00 */
[----:B-----5:R-:W-:Y:S05]  /*25c0*/  CALL.REL.NOINC `($__internal_113_$__cuda_sm70_shflsync_bfly_p) ;  /* 0x0000083000007944 */ /* 0x020fea0003c00000 */
[----:B01----:R-:W-:Y:S01]  /*25d0*/  FADD.FTZ R140, R140, R135 ;  /* 0x000000878c8c7221 */ /* 0x003fe20000010000 */
[----:B------:R-:W-:Y:S01]  /*25e0*/  HFMA2.MMA R135, -RZ, RZ, 0, 2.384185791015625e-07 ;  /* 0x00000004ff877435 */ /* 0x000fe200000001ff */
[----:B------:R-:W-:-:S02]  /*25f0*/  MOV R138, 0x1f ;  /* 0x0000001f008a7802 */ /* 0x000fc40000000f00 */
[----:B------:R-:W-:Y:S02]  /*2600*/  MOV R141, 0xffffffff ;  /* 0xffffffff008d7802 */ /* 0x000fe40000000f00 */
[----:B------:R-:W-:Y:S02]  /*2610*/  MOV R136, 0x2630 ;  /* 0x0000263000887802 */ /* 0x000fe40000000f00 */
[----:B------:R-:W-:Y:S05]  /*2620*/  CALL.REL.NOINC `($__internal_113_$__cuda_sm70_shflsync_bfly_p) ;  /* 0x000007d000007944 */ /* 0x000fea0003c00000 */
[----:B01----:R-:W-:Y:S01]  /*2630*/  FADD.FTZ R140, R140, R135 ;  /* 0x000000878c8c7221 */ /* 0x003fe20000010000 */
[----:B------:R-:W-:Y:S01]  /*2640*/  HFMA2.MMA R135, -RZ, RZ, 0, 4.76837158203125e-07 ;  /* 0x00000008ff877435 */ /* 0x000fe200000001ff */
[----:B------:R-:W-:Y:S02]  /*2650*/  MOV R138, 0x1f ;  /* 0x0000001f008a7802 */ /* 0x000fe40000000f00 */
[----:B------:R-:W-:Y:S02]  /*2660*/  MOV R141, 0xffffffff ;  /* 0xffffffff008d7802 */ /* 0x000fe40000000f00 */
[----:B------:R-:W-:Y:S02]  /*2670*/  MOV R136, 0x2690 ;  /* 0x0000269000887802 */ /* 0x000fe40000000f00 */
[----:B------:R-:W-:Y:S05]  /*2680*/  CALL.REL.NOINC `($__internal_113_$__cuda_sm70_shflsync_bfly_p) ;  /* 0x0000077000007944 */ /* 0x000fea0003c00000 */
[----:B01----:R-:W-:Y:S01]  /*2690*/  FADD.FTZ R140, R140, R135 ;  /* 0x000000878c8c7221 */ /* 0x003fe20000010000 */
[----:B------:R-:W-:Y:S01]  /*26a0*/  HFMA2.MMA R135, -RZ, RZ, 0, 9.5367431640625e-07 ;  /* 0x00000010ff877435 */ /* 0x000fe200000001ff */
[----:B------:R-:W-:-:S02]  /*26b0*/  MOV R138, 0x1f ;  /* 0x0000001f008a7802 */ /* 0x000fc40000000f00 */
[----:B------:R-:W-:Y:S02]  /*26c0*/  MOV R141, 0xffffffff ;  /* 0xffffffff008d7802 */ /* 0x000fe40000000f00 */
[----:B------:R-:W-:Y:S02]  /*26d0*/  MOV R136, 0x26f0 ;  /* 0x000026f000887802 */ /* 0x000fe40000000f00 */
[----:B------:R-:W-:Y:S05]  /*26e0*/  CALL.REL.NOINC `($__internal_113_$__cuda_sm70_shflsync_bfly_p) ;  /* 0x0000071000007944 */ /* 0x000fea0003c00000 */
        /* <DEDUP_REMOVED lines=86> */
[----:B------:R-:W-:Y:S05]  /*2c50*/  CALL.REL.NOINC `($__internal_113_$__cuda_sm70_shflsync_bfly_p) ;  /* 0x000001a000007944 */ /* 0x000fea0003c00000 */
[----:B01----:R-:W-:Y:S01]  /*2c60*/  FADD.FTZ R140, R140, R135 ;  /* 0x000000878c8c7221 */ /* 0x003fe20000010000 */
[----:B------:R-:W-:Y:S01]  /*2c70*/  HFMA2.MMA R135, -RZ, RZ, 0, 1.1920928955078125e-07 ;  /* 0x00000002ff877435 */ /* 0x000fe200000001ff */
[----:B------:R-:W-:Y:S02]  /*2c80*/  MOV R138, 0x1f ;  /* 0x0000001f008a7802 */ /* 0x000fe40000000f00 */
[----:B------:R-:W-:Y:S02]  /*2c90*/  MOV R141, 0xffffffff ;  /* 0xffffffff008d7802 */ /* 0x000fe40000000f00 */
[----:B------:R-:W-:Y:S02]  /*2ca0*/  MOV R136, 0x2cc0 ;  /* 0x00002cc000887802 */ /* 0x000fe40000000f00 */
[----:B------:R-:W-:Y:S05]  /*2cb0*/  CALL.REL.NOINC `($__internal_113_$__cuda_sm70_shflsync_bfly_p) ;  /* 0x0000014000007944 */ /* 0x000fea0003c00000 */
        /* <DEDUP_REMOVED lines=18> */
[----:B01----:R-:W-:Y:S01]  /*2de0*/  MOV R141, R135 ;  /* 0x00000087008d7202 */ /* 0x003fe20000000f00 */
[----:B------:R-:W-:Y:S05]  /*2df0*/  BRA `(.L_x_25250) ;  /* 0xffffec8000007947 */ /* 0x000fea000383ffff */
        .weak           $__internal_113_$__cuda_sm70_shflsync_bfly_p
        .type           $__internal_113_$__cuda_sm70_shflsync_bfly_p,@function
        .size           $__internal_113_$__cuda_sm70_shflsync_bfly_p,(.L_x_36201 - $__internal_113_$__cuda_sm70_shflsync_bfly_p)
$__internal_113_$__cuda_sm70_shflsync_bfly_p:
[----:B------:R-:W-:Y:S01]  /*2e00*/  HFMA2.MMA R137, -RZ, RZ, 0, 0 ;  /* 0x00000000ff897435 */ /* 0x000fe200000001ff */
[----:B------:R-:W-:Y:S04]  /*2e10*/  WARPSYNC R141 ;  /* 0x0000008d00007348 */ /* 0x000fe80003800000 */
[----:B------:R0:W1:Y:S01]  /*2e20*/  SHFL.BFLY PT, R135, R140, R135, R138 ;  /* 0x0c0000878c877389 */ /* 0x00006200000e008a */
[----:B------:R-:W-:Y:S05]  /*2e30*/  RET.REL.NODEC R136 `(_ZN10layer_norm13ln_fwd_kernelINS_13Kernel_traitsIf6__halffS2_fjLj1280ELj1ELj4ELj1ELj16ENS_18Kernel_traits_baseILj1280EfS2_fS2_fjLj128EEEEELb0ELb0ELb0ELb1EEEvNS_9FwdParamsE) ;  /* 0xffffd1c088007950 */ /* 0x000fea0003c3ffff */
.L_x_25251:
        /* <DEDUP_REMOVED lines=12> */
.L_x_36201:


//--------------------- .text._ZN10layer_norm13ln_fwd_kernelINS_13Kernel_traitsIf6__halffS2_fjLj1280ELj1ELj4ELj1ELj16ENS_18Kernel_traits_baseILj1280EfS2_fS2_fjLj128EEEEELb0ELb0ELb1ELb0EEEvNS_9FwdParamsE --------------------------
	.section	.text._ZN10layer_norm13ln_fwd_kernelINS_13Kernel_traitsIf6__halffS2_fjLj1280ELj1ELj4ELj1ELj16ENS_18Kernel_traits_baseILj1280EfS2_fS2_fjLj128EEEEELb0ELb0ELb1ELb0EEEvNS_9FwdParamsE,"ax",@progbits
	.sectioninfo	@"SHI_REGISTERS=155"
	.align	128
        .global         _ZN10layer_norm13ln_fwd_kernelINS_13Kernel_traitsIf6__halffS2_fjLj1280ELj1ELj4ELj1ELj16ENS_18Kernel_traits_baseILj1280EfS2_fS2_fjLj128EEEEELb0ELb0ELb1ELb0EEEvNS_9FwdParamsE
        .type           _ZN10layer_norm13ln_fwd_kernelINS_13Kernel_traitsIf6__halffS2_fjLj1280ELj1ELj4ELj1ELj16ENS_18Kernel_traits_baseILj1280EfS2_fS2_fjLj128EEEEELb0ELb0ELb1ELb0EEEvNS_9FwdParamsE,@function
        .size           _ZN10layer_norm13ln_fwd_kernelINS_13Kernel_traitsIf6__halffS2_fjLj1280ELj1ELj4ELj1ELj16ENS_18Kernel_traits_baseILj1280EfS2_fS2_fjLj128EEEEELb0ELb0ELb1ELb0EEEvNS_9FwdParamsE,(.L_x_36202 - _ZN10layer_norm13ln_fwd_kernelINS_13Kernel_traitsIf6__halffS2_fjLj1280ELj1ELj4ELj1ELj16ENS_18Kernel_traits_baseILj1280EfS2_fS2_fjLj128EEEEELb0ELb0ELb1ELb0EEEvNS_9FwdParamsE)
        .other          _ZN10layer_norm13ln_fwd_kernelINS_13Kernel_traitsIf6__halffS2_fjLj1280ELj1ELj4ELj1ELj16ENS_18Kernel_traits_baseILj1280EfS2_fS2_fjLj128EEEEELb0ELb0ELb1ELb0EEEvNS_9FwdParamsE,@"STO_CUDA_ENTRY STV_DEFAULT"
_ZN10layer_norm13ln_fwd_kernelINS_13Kernel_traitsIf6__halffS2_fjLj1280ELj1ELj4ELj1ELj16ENS_18Kernel_traits_baseILj1280EfS2_fS2_fjLj128EEEEELb0ELb0ELb1ELb0EEEvNS_9FwdParamsE:
.text._ZN10layer_norm13ln_fwd_kernelINS_13Kernel_traitsIf6__halffS2_fjLj1280ELj1ELj4ELj1ELj16ENS_18Kernel_traits_baseILj1280EfS2_fS2_fjLj128EEEEELb0ELb0ELb1ELb0EEEvNS_9FwdParamsE:
        /* <DEDUP_REMOVED lines=36> */
.L_x_25253:
[----:B------:R-:W-:Y:S05]  /*0240*/  BSYNC B0 ;  /* 0x0000000000007941 */ /* 0x000fea0003800000 */
.L_x_25252:
        /* <DEDUP_REMOVED lines=17> */
.L_x_25255:
[----:B------:R-:W-:Y:S05]  /*0360*/  BSYNC B0 ;  /* 0x0000000000007941 */ /* 0x000fea0003800000 */
.L_x_25254:
        /* <DEDUP_REMOVED lines=17> */
.L_x_25257:
[----:B------:R-:W-:Y:S05]  /*0480*/  BSYNC B0 ;  /* 0x0000000000007941 */ /* 0x000fea0003800000 */
.L_x_25256:
        /* <DEDUP_REMOVED lines=17> */
.L_x_25259:
[----:B------:R-:W-:Y:S05]  /*05a0*/  BSYNC B0 ;  /* 0x0000000000007941 */ /* 0x000fea0003800000 */
.L_x_25258:
        /* <DEDUP_REMOVED lines=16> */
.L_x_25261:
[----:B------:R-:W-:Y:S05]  /*06b0*/  BSYNC B0 ;  /* 0x0000000000007941 */ /* 0x000fea0003800000 */
.L_x_25260:
[----:B------:R-:W-:-:S13]  /*06c0*/  ISETP.GE.AND P0, PT, R86, c[0x0][0x164], PT ;  /* 0x0000590056007a0c */ /* 0x000fda0003f06270 */
[----:B------:R-:W-:Y:S05]  /*06d0*/  @P0 EXIT ;  /* 0x000000000000094d */ /* 0x000fea0003800000 */
[----:B0-----:R-:W-:Y:S01]  /*06e0*/  MOV R2, R86 ;  /* 0x0000005600027202 */ /* 0x001fe20000000f00 */
[----:B------:R-:W-:Y:S02]  /*06f0*/  ULDC.U8 UR6, c[0x0][0x1f0] ;  /* 0x00007c0000067ab9 */ /* 0x000fe40000000000 */
.L_x_25365:
        /* <DEDUP_REMOVED lines=62> */
.L_x_25265:
[----:B-1----:R-:W-:Y:S05]  /*0ae0*/  BSYNC B1 ;  /* 0x0000000000017941 */ /* 0x002fea0003800000 */
.L_x_25264:
[----:B------:R-:W-:Y:S01]  /*0af0*/  BSSY B1, `(.L_x_25266) ;  /* 0x0000005000017945 */ /* 0x000fe20003800000 */
[----:B------:R-:W-:Y:S05]  /*0b00*/  @!P2 BRA `(.L_x_25267) ;  /* 0x000000300000a947 */ /* 0x000fea0003800000 */
[----:B-----5:R-:W-:-:S05]  /*0b10*/  HADD2.F32 R89, -RZ, R100.H1_H1 ;  /* 0x30000064ff597230 */ /* 0x020fca0000004100 */
[----:B------:R-:W-:-:S04]  /*0b20*/  FMUL.FTZ R89, R89, c[0x0][0x1ec] ;  /* 0x00007b0059597a20 */ /* 0x000fc80000410000 */
[----:B------:R-:W-:Y:S02]  /*0b30*/  @P1 FADD.FTZ R89, R85, R89 ;  /* 0x0000005955591221 */ /* 0x000fe40000010000 */
.L_x_25267:
[----:B------:R-:W-:Y:S05]  /*0b40*/  BSYNC B1 ;  /* 0x0000000000017941 */ /* 0x000fea0003800000 */
.L_x_25266:
[----:B------:R-:W-:Y:S01]  /*0b50*/  BSSY B1, `(.L_x_25268) ;  /* 0x0000005000017945 */ /* 0x000fe20003800000 */
[----:B------:R-:W-:Y:S05]  /*0b60*/  @!P2 BRA `(.L_x_25269) ;  /* 0x000000300000a947 */ /* 0x000fea0003800000 */
[----:B-----5:R-:W-:-:S05]  /*0b70*/  HADD2.F32 R90, -RZ, R101.H0_H0 ;  /* 0x20000065ff5a7230 */ /* 0x020fca0000004100 */
[----:B------:R-:W-:-:S04]  /*0b80*/  FMUL.FTZ R90, R90, c[0x0][0x1ec] ;  /* 0x00007b005a5a7a20 */ /* 0x000fc80000410000 */
[----:B------:R-:W-:Y:S02]  /*0b90*/  @P1 FADD.FTZ R90, R86, R90 ;  /* 0x0000005a565a1221 */ /* 0x000fe40000010000 */
.L_x_25269:
[----:B------:R-:W-:Y:S05]  /*0ba0*/  BSYNC B1 ;  /* 0x0000000000017941 */ /* 0x000fea0003800000 */
.L_x_25268:
[----:B------:R-:W-:Y:S01]  /*0bb0*/  BSSY B1, `(.L_x_25270) ;  /* 0x0000005000017945 */ /* 0x000fe20003800000 */
[----:B------:R-:W-:Y:S05]  /*0bc0*/  @!P2 BRA `(.L_x_25271) ;  /* 0x000000300000a947 */ /* 0x000fea0003800000 */
[----:B-----5:R-:W-:-:S05]  /*0bd0*/  HADD2.F32 R91, -RZ, R101.H1_H1 ;  /* 0x30000065ff5b7230 */ /* 0x020fca0000004100 */
[----:B------:R-:W-:-:S04]  /*0be0*/  FMUL.FTZ R91, R91, c[0x0][0x1ec] ;  /* 0x00007b005b5b7a20 */ /* 0x000fc80000410000 */
[----:B------:R-:W-:Y:S02]  /*0bf0*/  @P1 FADD.FTZ R91, R87, R91 ;  /* 0x0000005b575b1221 */ /* 0x000fe40000010000 */
.L_x_25271:
[----:B------:R-:W-:Y:S05]  /*0c00*/  BSYNC B1 ;  /* 0x0000000000017941 */ /* 0x000fea0003800000 */
.L_x_25270:
[----:B------:R-:W-:Y:S01]  /*0c10*/  BSSY B1, `(.L_x_25272) ;  /* 0x0000005000017945 */ /* 0x000fe20003800000 */
[----:B------:R-:W-:Y:S05]  /*0c20*/  @!P2 BRA `(.L_x_25273) ;  /* 0x000000300000a947 */ /* 0x000fea0003800000 */
[----:B-----5:R-:W-:-:S05]  /*0c30*/  HADD2.F32 R96, -RZ, R102.H0_H0 ;  /* 0x20000066ff607230 */ /* 0x020fca0000004100 */
[----:B------:R-:W-:-:S04]  /*0c40*/  FMUL.FTZ R96, R96, c[0x0][0x1ec] ;  /* 0x00007b0060607a20 */ /* 0x000fc80000410000 */
[----:B------:R-:W-:Y:S02]  /*0c50*/  @P1 FADD.FTZ R96, R92, R96 ;  /* 0x000000605c601221 */ /* 0x000fe40000010000 */
.L_x_25273:
[----:B------:R-:W-:Y:S05]  /*0c60*/  BSYNC B1 ;  /* 0x0000000000017941 */ /* 0x000fea0003800000 */
.L_x_25272:
[----:B------:R-:W-:Y:S01]  /*0c70*/  BSSY B1, `(.L_x_25274) ;  /* 0x0000005000017945 */ /* 0x000fe20003800000 */
[----:B------:R-:W-:Y:S05]  /*0c80*/  @!P2 BRA `(.L_x_25275) ;  /* 0x000000300000a947 */ /* 0x000fea0003800000 */
[----:B-----5:R-:W-:-:S05]  /*0c90*/  HADD2.F32 R97, -RZ, R102.H1_H1 ;  /* 0x30000066ff617230 */ /* 0x020fca0000004100 */
[----:B------:R-:W-:-:S04]  /*0ca0*/  FMUL.FTZ R97, R97, c[0x0][0x1ec] ;  /* 0x00007b0061617a20 */ /* 0x000fc80000410000 */
[----:B------:R-:W-:Y:S02]  /*0cb0*/  @P1 FADD.FTZ R97, R93, R97 ;  /* 0x000000615d611221 */ /* 0x000fe40000010000 */
.L_x_25275:
[----:B------:R-:W-:Y:S05]  /*0cc0*/  BSYNC B1 ;  /* 0x0000000000017941 */ /* 0x000fea0003800000 */
.L_x_25274:
[----:B------:R-:W-:Y:S01]  /*0cd0*/  BSSY B1, `(.L_x_25276) ;  /* 0x0000005000017945 */ /* 0x000fe20003800000 */
[----:B------:R-:W-:Y:S05]  /*0ce0*/  @!P2 BRA `(.L_x_25277) ;  /* 0x000000300000a947 */ /* 0x000fea0003800000 */
[----:B-----5:R-:W-:-:S05]  /*0cf0*/  HADD2.F32 R98, -RZ, R103.H0_H0 ;  /* 0x20000067ff627230 */ /* 0x020fca0000004100 */
[----:B------:R-:W-:-:S04]  /*0d00*/  FMUL.FTZ R98, R98, c[0x0][0x1ec] ;  /* 0x00007b0062627a20 */ /* 0x000fc80000410000 */
[----:B------:R-:W-:Y:S02]  /*0d10*/  @P1 FADD.FTZ R98, R94, R98 ;  /* 0x000000625e621221 */ /* 0x000fe40000010000 */
.L_x_25277:
[----:B------:R-:W-:Y:S05]  /*0d20*/  BSYNC B1 ;  /* 0x0000000000017941 */ /* 0x000fea0003800000 */
.L_x_25276:
[----:B------:R-:W-:Y:S01]  /*0d30*/  BSSY B1, `(.L_x_25278) ;  /* 0x0000005000017945 */ /* 0x000fe20003800000 */
[----:B------:R-:W-:Y:S05]  /*0d40*/  @!P2 BRA `(.L_x_25279) ;  /* 0x000000300000a947 */ /* 0x000fea0003800000 */
[----:B-----5:R-:W-:-:S05]  /*0d50*/  HADD2.F32 R99, -RZ, R103.H1_H1 ;  /* 0x30000067ff637230 */ /* 0x020fca0000004100 */
[----:B------:R-:W-:-:S04]  /*0d60*/  FMUL.FTZ R99, R99, c[0x0][0x1ec] ;  /* 0x00007b0063637a20 */ /* 0x000fc80000410000 */
[----:B------:R-:W-:Y:S02]  /*0d70*/  @P1 FADD.FTZ R99, R95, R99 ;  /* 0x000000635f631221 */ /* 0x000fe40000010000 */
.L_x_25279:
[----:B------:R-:W-:Y:S05]  /*0d80*/  BSYNC B1 ;  /* 0x0000000000017941 */ /* 0x000fea0003800000 */
.L_x_25278:
[----:B------:R0:W-:Y:S01]  /*0d90*/  STG.E.128 [R142.64], R88 ;  /* 0x000000588e007986 */ /* 0x0001e2000c101d04 */
[----:B------:R-:W-:Y:S02]  /*0da0*/  IADD3 R140, R140, 0x20, RZ ;  /* 0x000000208c8c7810 */ /* 0x000fe40007ffe0ff */
[----:B------:R-:W-:Y:S01]  /*0db0*/  IADD3 R139, R139, 0x20, RZ ;  /* 0x000000208b8b7810 */ /* 0x000fe20007ffe0ff */
[----:B------:R0:W-:Y:S04]  /*0dc0*/  STG.E.128 [R142.64+0x10], R96 ;  /* 0x000010608e007986 */ /* 0x0001e8000c101d04 */
.L_x_25263:
[----:B------:R-:W-:Y:S05]  /*0dd0*/  BSYNC B0 ;  /* 0x0000000000007941 */ /* 0x000fea0003800000 */
.L_x_25262:
        /* <DEDUP_REMOVED lines=44> */
.L_x_25283:
[----:B-1----:R-:W-:Y:S05]  /*10a0*/  BSYNC B1 ;  /* 0x0000000000017941 */ /* 0x002fea0003800000 */
.L_x_25282:
[----:B------:R-:W-:Y:S01]  /*10b0*/  BSSY B1, `(.L_x_25284) ;  /* 0x0000005000017945 */ /* 0x000fe20003800000 */
[----:B------:R-:W-:Y:S05]  /*10c0*/  @!P2 BRA `(.L_x_25285) ;  /* 0x000000300000a947 */ /* 0x000fea0003800000 */
[----:B-----5:R-:W-:-:S05]  /*10d0*/  HADD2.F32 R105, -RZ, R100.H1_H1 ;  /* 0x30000064ff697230 */ /* 0x020fca0000004100 */
[----:B------:R-:W-:-:S04]  /*10e0*/  FMUL.FTZ R105, R105, c[0x0][0x1ec] ;  /* 0x00007b0069697a20 */ /* 0x000fc80000410000 */
[----:B------:R-:W-:Y:S02]  /*10f0*/  @P1 FADD.FTZ R105, R85, R105 ;  /* 0x0000006955691221 */ /* 0x000fe40000010000 */
.L_x_25285:
[----:B------:R-:W-:Y:S05]  /*1100*/  BSYNC B1 ;  /* 0x0000000000017941 */ /* 0x000fea0003800000 */
.L_x_25284:
[----:B------:R-:W-:Y:S01]  /*1110*/  BSSY B1, `(.L_x_25286) ;  /* 0x0000005000017945 */ /* 0x000fe20003800000 */
[----:B------:R-:W-:Y:S05]  /*1120*/  @!P2 BRA `(.L_x_25287) ;  /* 0x000000300000a947 */ /* 0x000fea0003800000 */
[----:B-----5:R-:W-:-:S05]  /*1130*/  HADD2.F32 R106, -RZ, R101.H0_H0 ;  /* 0x20000065ff6a7230 */ /* 0x020fca0000004100 */
[----:B------:R-:W-:-:S04]  /*1140*/  FMUL.FTZ R106, R106, c[0x0][0x1ec] ;  /* 0x00007b006a6a7a20 */ /* 0x000fc80000410000 */
[----:B------:R-:W-:Y:S02]  /*1150*/  @P1 FADD.FTZ R106, R86, R106 ;  /* 0x0000006a566a1221 */ /* 0x000fe40000010000 */
.L_x_25287:
[----:B------:R-:W-:Y:S05]  /*1160*/  BSYNC B1 ;  /* 0x0000000000017941 */ /* 0x000fea0003800000 */
.L_x_25286:
[----:B------:R-:W-:Y:S01]  /*1170*/  BSSY B1, `(.L_x_25288) ;  /* 0x0000005000017945 */ /* 0x000fe20003800000 */
[----:B------:R-:W-:Y:S05]  /*1180*/  @!P2 BRA `(.L_x_25289) ;  /* 0x000000300000a947 */ /* 0x000fea0003800000 */
[----:B-----5:R-:W-:-:S05]  /*1190*/  HADD2.F32 R107, -RZ, R101.H1_H1 ;  /* 0x30000065ff6b7230 */ /* 0x020fca0000004100 */
[----:B------:R-:W-:-:S04]  /*11a0*/  FMUL.FTZ R107, R107, c[0x0][0x1ec] ;  /* 0x00007b006b6b7a20 */ /* 0x000fc80000410000 */
[----:B------:R-:W-:Y:S02]  /*11b0*/  @P1 FADD.FTZ R107, R87, R107 ;  /* 0x0000006b576b1221 */ /* 0x000fe40000010000 */
.L_x_25289:
[----:B------:R-:W-:Y:S05]  /*11c0*/  BSYNC B1 ;  /* 0x0000000000017941 */ /* 0x000fea0003800000 */
.L_x_25288:
[----:B------:R-:W-:Y:S01]  /*11d0*/  BSSY B1, `(.L_x_25290) ;  /* 0x0000005000017945 */ /* 0x000fe20003800000 */
[----:B------:R-:W-:Y:S05]  /*11e0*/  @!P2 BRA `(.L_x_25291) ;  /* 0x000000300000a947 */ /* 0x000fea0003800000 */
[----:B-----5:R-:W-:-:S05]  /*11f0*/  HADD2.F32 R108, -RZ, R102.H0_H0 ;  /* 0x20000066ff6c7230 */ /* 0x020fca0000004100 */
[----:B------:R-:W-:-:S04]  /*1200*/  FMUL.FTZ R108, R108, c[0x0][0x1ec] ;  /* 0x00007b006c6c7a20 */ /* 0x000fc80000410000 */
[----:B------:R-:W-:Y:S02]  /*1210*/  @P1 FADD.FTZ R108, R92, R108 ;  /* 0x0000006c5c6c1221 */ /* 0x000fe40000010000 */
.L_x_25291:
[----:B------:R-:W-:Y:S05]  /*1220*/  BSYNC B1 ;  /* 0x0000000000017941 */ /* 0x000fea0003800000 */
.L_x_25290:
[----:B------:R-:W-:Y:S01]  /*1230*/  BSSY B1, `(.L_x_25292) ;  /* 0x0000005000017945 */ /* 0x000fe20003800000 */
[----:B------:R-:W-:Y:S05]  /*1240*/  @!P2 BRA `(.L_x_25293) ;  /* 0x000000300000a947 */ /* 0x000fea0003800000 */
[----:B-----5:R-:W-:-:S05]  /*1250*/  HADD2.F32 R109, -RZ, R102.H1_H1 ;  /* 0x30000066ff6d7230 */ /* 0x020fca0000004100 */
[----:B------:R-:W-:-:S04]  /*1260*/  FMUL.FTZ R109, R109, c[0x0][0x1ec] ;  /* 0x00007b006d6d7a20 */ /* 0x000fc80000410000 */
[----:B------:R-:W-:Y:S02]  /*1270*/  @P1 FADD.FTZ R109, R93, R109 ;  /* 0x0000006d5d6d1221 */ /* 0x000fe40000010000 */
.L_x_25293:
[----:B------:R-:W-:Y:S05]  /*1280*/  BSYNC B1 ;  /* 0x0000000000017941 */ /* 0x000fea0003800000 */
.L_x_25292:
[----:B------:R-:W-:Y:S01]  /*1290*/  BSSY B1, `(.L_x_25294) ;  /* 0x0000005000017945 */ /* 0x000fe20003800000 */
[----:B------:R-:W-:Y:S05]  /*12a0*/  @!P2 BRA `(.L_x_25295) ;  /* 0x000000300000a947 */ /* 0x000fea0003800000 */
[----:B-----5:R-:W-:-:S05]  /*12b0*/  HADD2.F32 R110, -RZ, R103.H0_H0 ;  /* 0x20000067ff6e7230 */ /* 0x020fca0000004100 */
[----:B------:R-:W-:-:S04]  /*12c0*/  FMUL.FTZ R110, R110, c[0x0][0x1ec] ;  /* 0x00007b006e6e7a20 */ /* 0x000fc80000410000 */
[----:B------:R-:W-:Y:S02]  /*12d0*/  @P1 FADD.FTZ R110, R94, R110 ;  /* 0x0000006e5e6e1221 */ /* 0x000fe40000010000 */
.L_x_25295:
[----:B------:R-:W-:Y:S05]  /*12e0*/  BSYNC B1 ;  /* 0x0000000000017941 */ /* 0x000fea0003800000 */
.L_x_25294:
[----:B------:R-:W-:Y:S01]  /*12f0*/  BSSY B1, `(.L_x_25296) ;  /* 0x0000005000017945 */ /* 0x000fe20003800000 */
[----:B------:R-:W-:Y:S05]  /*1300*/  @!P2 BRA `(.L_x_25297) ;  /* 0x000000300000a947 */ /* 0x000fea0003800000 */
[----:B-----5:R-:W-:-:S05]  /*1310*/  HADD2.F32 R111, -RZ, R103.H1_H1 ;  /* 0x30000067ff6f7230 */ /* 0x020fca0000004100 */
[----:B------:R-:W-:-:S04]  /*1320*/  FMUL.FTZ R111, R111, c[0x0][0x1ec] ;  /* 0x00007b006f6f7a20 */ /* 0x000fc80000410000 */
[----:B------:R-:W-:Y:S02]  /*1330*/  @P1 FADD.FTZ R111, R95, R111 ;  /* 0x0000006f5f6f1221 */ /* 0x000fe40000010000 */
.L_x_25297:
[----:B------:R-:W-:Y:S05]  /*1340*/  BSYNC B1 ;  /* 0x0000000000017941 */ /* 0x000fea0003800000 */
.L_x_25296:
[----:B------:R0:W-:Y:S01]  /*1350*/  STG.E.128 [R142.64], R104 ;  /* 0x000000688e007986 */ /* 0x0001e2000c101d04 */
[----:B------:R-:W-:Y:S02]  /*1360*/  IADD3 R140, R140, 0x20, RZ ;  /* 0x000000208c8c7810 */ /* 0x000fe40007ffe0ff */
[----:B------:R-:W-:Y:S01]  /*1370*/  IADD3 R139, R139, 0x20, RZ ;  /* 0x000000208b8b7810 */ /* 0x000fe20007ffe0ff */
[----:B------:R0:W-:Y:S04]  /*1380*/  STG.E.128 [R142.64+0x10], R108 ;  /* 0x0000106c8e007986 */ /* 0x0001e8000c101d04 */
.L_x_25281:
[----:B------:R-:W-:Y:S05]  /*1390*/  BSYNC B0 ;  /* 0x0000000000007941 */ /* 0x000fea0003800000 */
.L_x_25280:
        /* <DEDUP_REMOVED lines=44> */
.L_x_25301:
[----:B-1----:R-:W-:Y:S05]  /*1660*/  BSYNC B1 ;  /* 0x0000000000017941 */ /* 0x002fea0003800000 */
.L_x_25300:
[----:B------:R-:W-:Y:S01]  /*1670*/  BSSY B1, `(.L_x_25302) ;  /* 0x0000005000017945 */ /* 0x000fe20003800000 */
[----:B------:R-:W-:Y:S05]  /*1680*/  @!P2 BRA `(.L_x_25303) ;  /* 0x000000300000a947 */ /* 0x000fea0003800000 */
[----:B-----5:R-:W-:-:S05]  /*1690*/  HADD2.F32 R113, -RZ, R100.H1_H1 ;  /* 0x30000064ff717230 */ /* 0x020fca0000004100 */
[----:B------:R-:W-:-:S04]  /*16a0*/  FMUL.FTZ R113, R113, c[0x0][0x1ec] ;  /* 0x00007b0071717a20 */ /* 0x000fc80000410000 */
[----:B------:R-:W-:Y:S02]  /*16b0*/  @P1 FADD.FTZ R113, R85, R113 ;  /* 0x0000007155711221 */ /* 0x000fe40000010000 */
.L_x_25303:
[----:B------:R-:W-:Y:S05]  /*16c0*/  BSYNC B1 ;  /* 0x0000000000017941 */ /* 0x000fea0003800000 */
.L_x_25302:
[----:B------:R-:W-:Y:S01]  /*16d0*/  BSSY B1, `(.L_x_25304) ;  /* 0x0000005000017945 */ /* 0x000fe20003800000 */
[----:B------:R-:W-:Y:S05]  /*16e0*/  @!P2 BRA `(.L_x_25305) ;  /* 0x000000300000a947 */ /* 0x000fea0003800000 */
[----:B-----5:R-:W-:-:S05]  /*16f0*/  HADD2.F32 R114, -RZ, R101.H0_H0 ;  /* 0x20000065ff727230 */ /* 0x020fca0000004100 */
[----:B------:R-:W-:-:S04]  /*1700*/  FMUL.FTZ R114, R114, c[0x0][0x1ec] ;  /* 0x00007b0072727a20 */ /* 0x000fc80000410000 */
[----:B------:R-:W-:Y:S02]  /*1710*/  @P1 FADD.FTZ R114, R86, R114 ;  /* 0x0000007256721221 */ /* 0x000fe40000010000 */
.L_x_25305:
[----:B------:R-:W-:Y:S05]  /*1720*/  BSYNC B1 ;  /* 0x0000000000017941 */ /* 0x000fea0003800000 */
.L_x_25304:
[----:B------:R-:W-:Y:S01]  /*1730*/  BSSY B1, `(.L_x_25306) ;  /* 0x0000005000017945 */ /* 0x000fe20003800000 */
[----:B------:R-:W-:Y:S05]  /*1740*/  @!P2 BRA `(.L_x_25307) ;  /* 0x000000300000a947 */ /* 0x000fea0003800000 */
[----:B-----5:R-:W-:-:S05]  /*1750*/  HADD2.F32 R115, -RZ, R101.H1_H1 ;  /* 0x30000065ff737230 */ /* 0x020fca0000004100 */
[----:B------:R-:W-:-:S04]  /*1760*/  FMUL.FTZ R115, R115, c[0x0][0x1ec] ;  /* 0x00007b0073737a20 */ /* 0x000fc80000410000 */
[----:B------:R-:W-:Y:S02]  /*1770*/  @P1 FADD.FTZ R115, R87, R115 ;  /* 0x0000007357731221 */ /* 0x000fe40000010000 */
.L_x_25307:
[----:B------:R-:W-:Y:S05]  /*1780*/  BSYNC B1 ;  /* 0x0000000000017941 */ /* 0x000fea0003800000 */
.L_x_25306:
[----:B------:R-:W-:Y:S01]  /*1790*/  BSSY B1, `(.L_x_25308) ;  /* 0x0000005000017945 */ /* 0x000fe20003800000 */
[----:B------:R-:W-:Y:S05]  /*17a0*/  @!P2 BRA `(.L_x_25309) ;  /* 0x000000300000a947 */ /* 0x000fea0003800000 */
[----:B-----5:R-:W-:-:S05]  /*17b0*/  HADD2.F32 R116, -RZ, R102.H0_H0 ;  /* 0x20000066ff747230 */ /* 0x020fca0000004100 */
[----:B------:R-:W-:-:S04]  /*17c0*/  FMUL.FTZ R116, R116, c[0x0][0x1ec] ;  /* 0x00007b0074747a20 */ /* 0x000fc80000410000 */
[----:B------:R-:W-:Y:S02]  /*17d0*/  @P1 FADD.FTZ R116, R92, R116 ;  /* 0x000000745c741221 */ /* 0x000fe40000010000 */
.L_x_25309:
[----:B------:R-:W-:Y:S05]  /*17e0*/  BSYNC B1 ;  /* 0x0000000000017941 */ /* 0x000fea0003800000 */
.L_x_25308:
[----:B------:R-:W-:Y:S01]  /*17f0*/  BSSY B1, `(.L_x_25310) ;  /* 0x0000005000017945 */ /* 0x000fe20003800000 */
[----:B------:R-:W-:Y:S05]  /*1800*/  @!P2 BRA `(.L_x_25311) ;  /* 0x000000300000a947 */ /* 0x000fea0003800000 */
[----:B-----5:R-:W-:-:S05]  /*1810*/  HADD2.F32 R117, -RZ, R102.H1_H1 ;  /* 0x30000066ff757230 */ /* 0x020fca0000004100 */
[----:B------:R-:W-:-:S04]  /*1820*/  FMUL.FTZ R117, R117, c[0x0][0x1ec] ;  /* 0x00007b0075757a20 */ /* 0x000fc80000410000 */
[----:B------:R-:W-:Y:S02]  /*1830*/  @P1 FADD.FTZ R117, R93, R117 ;  /* 0x000000755d751221 */ /* 0x000fe40000010000 */
.L_x_25311:
[----:B------:R-:W-:Y:S05]  /*1840*/  BSYNC B1 ;  /* 0x0000000000017941 */ /* 0x000fea0003800000 */
.L_x_25310:
[----:B------:R-:W-:Y:S01]  /*1850*/  BSSY B1, `(.L_x_25312) ;  /* 0x0000005000017945 */ /* 0x000fe20003800000 */
[----:B------:R-:W-:Y:S05]  /*1860*/  @!P2 BRA `(.L_x_25313) ;  /* 0x000000300000a947 */ /* 0x000fea0003800000 */
[----:B-----5:R-:W-:-:S05]  /*1870*/  HADD2.F32 R118, -RZ, R103.H0_H0 ;  /* 0x20000067ff767230 */ /* 0x020fca0000004100 */
[----:B------:R-:W-:-:S04]  /*1880*/  FMUL.FTZ R118, R118, c[0x0][0x1ec] ;  /* 0x00007b0076767a20 */ /* 0x000fc80000410000 */
[----:B------:R-:W-:Y:S02]  /*1890*/  @P1 FADD.FTZ R118, R94, R118 ;  /* 0x000000765e761221 */ /* 0x000fe40000010000 */
.L_x_25313:
[----:B------:R-:W-:Y:S05]  /*18a0*/  BSYNC B1 ;  /* 0x0000000000017941 */ /* 0x000fea0003800000 */
.L_x_25312:
[----:B------:R-:W-:Y:S01]  /*18b0*/  BSSY B1, `(.L_x_25314) ;  /* 0x0000005000017945 */ /* 0x000fe20003800000 */
[----:B------:R-:W-:Y:S05]  /*18c0*/  @!P2 BRA `(.L_x_25315) ;  /* 0x000000300000a947 */ /* 0x000fea0003800000 */
[----:B-----5:R-:W-:-:S05]  /*18d0*/  HADD2.F32 R119, -RZ, R103.H1_H1 ;  /* 0x30000067ff777230 */ /* 0x020fca0000004100 */
[----:B------:R-:W-:-:S04]  /*18e0*/  FMUL.FTZ R119, R119, c[0x0][0x1ec] ;  /* 0x00007b0077777a20 */ /* 0x000fc80000410000 */
[----:B------:R-:W-:Y:S02]  /*18f0*/  @P1 FADD.FTZ R119, R95, R119 ;  /* 0x000000775f771221 */ /* 0x000fe40000010000 */
.L_x_25315:
[----:B------:R-:W-:Y:S05]  /*1900*/  BSYNC B1 ;  /* 0x0000000000017941 */ /* 0x000fea0003800000 */
.L_x_25314:
[----:B------:R0:W-:Y:S01]  /*1910*/  STG.E.128 [R142.64], R112 ;  /* 0x000000708e007986 */ /* 0x0001e2000c101d04 */
[----:B------:R-:W-:Y:S02]  /*1920*/  IADD3 R140, R140, 0x20, RZ ;  /* 0x000000208c8c7810 */ /* 0x000fe40007ffe0ff */
[----:B------:R-:W-:Y:S01]  /*1930*/  IADD3 R139, R139, 0x20, RZ ;  /* 0x000000208b8b7810 */ /* 0x000fe20007ffe0ff */
[----:B------:R0:W-:Y:S04]  /*1940*/  STG.E.128 [R142.64+0x10], R116 ;  /* 0x000010748e007986 */ /* 0x0001e8000c101d04 */
.L_x_25299:
[----:B------:R-:W-:Y:S05]  /*1950*/  BSYNC B0 ;  /* 0x0000000000007941 */ /* 0x000fea0003800000 */
.L_x_25298:
        /* <DEDUP_REMOVED lines=43> */
.L_x_25319:
[----:B-1----:R-:W-:Y:S05]  /*1c10*/  BSYNC B1 ;  /* 0x0000000000017941 */ /* 0x002fea0003800000 */
.L_x_25318:
[----:B------:R-:W-:Y:S01]  /*1c20*/  BSSY B1, `(.L_x_25320) ;  /* 0x0000005000017945 */ /* 0x000fe20003800000 */
[----:B------:R-:W-:Y:S05]  /*1c30*/  @!P2 BRA `(.L_x_25321) ;  /* 0x000000300000a947 */ /* 0x000fea0003800000 */
[----:B-----5:R-:W-:-:S05]  /*1c40*/  HADD2.F32 R121, -RZ, R100.H1_H1 ;  /* 0x30000064ff797230 */ /* 0x020fca0000004100 */
[----:B------:R-:W-:-:S04]  /*1c50*/  FMUL.FTZ R121, R121, c[0x0][0x1ec] ;  /* 0x00007b0079797a20 */ /* 0x000fc80000410000 */
[----:B------:R-:W-:Y:S02]  /*1c60*/  @P1 FADD.FTZ R121, R85, R121 ;  /* 0x0000007955791221 */ /* 0x000fe40000010000 */
.L_x_25321:
[----:B------:R-:W-:Y:S05]  /*1c70*/  BSYNC B1 ;  /* 0x0000000000017941 */ /* 0x000fea0003800000 */
.L_x_25320:
[----:B------:R-:W-:Y:S01]  /*1c80*/  BSSY B1, `(.L_x_25322) ;  /* 0x0000005000017945 */ /* 0x000fe20003800000 */
[----:B------:R-:W-:Y:S05]  /*1c90*/  @!P2 BRA `(.L_x_25323) ;  /* 0x000000300000a947 */ /* 0x000fea0003800000 */
[----:B-----5:R-:W-:-:S05]  /*1ca0*/  HADD2.F32 R122, -RZ, R101.H0_H0 ;  /* 0x20000065ff7a7230 */ /* 0x020fca0000004100 */
[----:B------:R-:W-:-:S04]  /*1cb0*/  FMUL.FTZ R122, R122, c[0x0][0x1ec] ;  /* 0x00007b007a7a7a20 */ /* 0x000fc80000410000 */
[----:B------:R-:W-:Y:S02]  /*1cc0*/  @P1 FADD.FTZ R122, R86, R122 ;  /* 0x0000007a567a1221 */ /* 0x000fe40000010000 */
.L_x_25323:
[----:B------:R-:W-:Y:S05]  /*1cd0*/  BSYNC B1 ;  /* 0x0000000000017941 */ /* 0x000fea0003800000 */
.L_x_25322:
[----:B------:R-:W-:Y:S01]  /*1ce0*/  BSSY B1, `(.L_x_25324) ;  /* 0x0000005000017945 */ /* 0x000fe20003800000 */
[----:B------:R-:W-:Y:S05]  /*1cf0*/  @!P2 BRA `(.L_x_25325) ;  /* 0x000000300000a947 */ /* 0x000fea0003800000 */
[----:B-----5:R-:W-:-:S05]  /*1d00*/  HADD2.F32 R123, -RZ, R101.H1_H1 ;  /* 0x30000065ff7b7230 */ /* 0x020fca0000004100 */
[----:B------:R-:W-:-:S04]  /*1d10*/  FMUL.FTZ R123, R123, c[0x0][0x1ec] ;  /* 0x00007b007b7b7a20 */ /* 0x000fc80000410000 */
[----:B------:R-:W-:Y:S02]  /*1d20*/  @P1 FADD.FTZ R123, R87, R123 ;  /* 0x0000007b577b1221 */ /* 0x000fe40000010000 */
.L_x_25325:
[----:B------:R-:W-:Y:S05]  /*1d30*/  BSYNC B1 ;  /* 0x0000000000017941 */ /* 0x000fea0003800000 */
.L_x_25324:
[----:B------:R-:W-:Y:S01]  /*1d40*/  BSSY B1, `(.L_x_25326) ;  /* 0x0000005000017945 */ /* 0x000fe20003800000 */
[----:B------:R-:W-:Y:S05]  /*1d50*/  @!P2 BRA `(.L_x_25327) ;  /* 0x000000300000a947 */ /* 0x000fea0003800000 */
[----:B-----5:R-:W-:-:S05]  /*1d60*/  HADD2.F32 R124, -RZ, R102.H0_H0 ;  /* 0x20000066ff7c7230 */ /* 0x020fca0000004100 */
[----:B------:R-:W-:-:S04]  /*1d70*/  FMUL.FTZ R124, R124, c[0x0][0x1ec] ;  /* 0x00007b007c7c7a20 */ /* 0x000fc80000410000 */
[----:B------:R-:W-:Y:S02]  /*1d80*/  @P1 FADD.FTZ R124, R92, R124 ;  /* 0x0000007c5c7c1221 */ /* 0x000fe40000010000 */
.L_x_25327:
[----:B------:R-:W-:Y:S05]  /*1d90*/  BSYNC B1 ;  /* 0x0000000000017941 */ /* 0x000fea0003800000 */
.L_x_25326:
[----:B------:R-:W-:Y:S01]  /*1da0*/  BSSY B1, `(.L_x_25328) ;  /* 0x0000005000017945 */ /* 0x000fe20003800000 */
[----:B------:R-:W-:Y:S05]  /*1db0*/  @!P2 BRA `(.L_x_25329) ;  /* 0x000000300000a947 */ /* 0x000fea0003800000 */
[----:B-----5:R-:W-:-:S05]  /*1dc0*/  HADD2.F32 R125, -RZ, R102.H1_H1 ;  /* 0x30000066ff7d7230 */ /* 0x020fca0000004100 */
[----:B------:R-:W-:-:S04]  /*1dd0*/  FMUL.FTZ R125, R125, c[0x0][0x1ec] ;  /* 0x00007b007d7d7a20 */ /* 0x000fc80000410000 */
[----:B------:R-:W-:Y:S02]  /*1de0*/  @P1 FADD.FTZ R125, R93, R125 ;  /* 0x0000007d5d7d1221 */ /* 0x000fe40000010000 */
.L_x_25329:
[----:B------:R-:W-:Y:S05]  /*1df0*/  BSYNC B1 ;  /* 0x0000000000017941 */ /* 0x000fea0003800000 */
.L_x_25328:
[----:B------:R-:W-:Y:S01]  /*1e00*/  BSSY B1, `(.L_x_25330) ;  /* 0x0000005000017945 */ /* 0x000fe20003800000 */
[----:B------:R-:W-:Y:S05]  /*1e10*/  @!P2 BRA `(.L_x_25331) ;  /* 0x000000300000a947 */ /* 0x000fea0003800000 */
[----:B-----5:R-:W-:-:S05]  /*1e20*/  HADD2.F32 R126, -RZ, R103.H0_H0 ;  /* 0x20000067ff7e7230 */ /* 0x020fca0000004100 */
[----:B------:R-:W-:-:S04]  /*1e30*/  FMUL.FTZ R126, R126, c[0x0][0x1ec] ;  /* 0x00007b007e7e7a20 */ /* 0x000fc80000410000 */
[----:B------:R-:W-:Y:S02]  /*1e40*/  @P1 FADD.FTZ R126, R94, R126 ;  /* 0x0000007e5e7e1221 */ /* 0x000fe40000010000 */
.L_x_25331:
[----:B------:R-:W-:Y:S05]  /*1e50*/  BSYNC B1 ;  /* 0x0000000000017941 */ /* 0x000fea0003800000 */
.L_x_25330:
[----:B------:R-:W-:Y:S01]  /*1e60*/  BSSY B1, `(.L_x_25332) ;  /* 0x0000005000017945 */ /* 0x000fe20003800000 */
[----:B------:R-:W-:Y:S05]  /*1e70*/  @!P2 BRA `(.L_x_25333) ;  /* 0x000000300000a947 */ /* 0x000fea0003800000 */
[----:B-----5:R-:W-:-:S05]  /*1e80*/  HADD2.F32 R127, -RZ, R103.H1_H1 ;  /* 0x30000067ff7f7230 */ /* 0x020fca0000004100 */
[----:B------:R-:W-:-:S04]  /*1e90*/  FMUL.FTZ R127, R127, c[0x0][0x1ec] ;  /* 0x00007b007f7f7a20 */ /* 0x000fc80000410000 */
[----:B------:R-:W-:Y:S02]  /*1ea0*/  @P1 FADD.FTZ R127, R95, R127 ;  /* 0x0000007f5f7f1221 */ /* 0x000fe40000010000 */
.L_x_25333:
[----:B------:R-:W-:Y:S05]  /*1eb0*/  BSYNC B1 ;  /* 0x0000000000017941 */ /* 0x000fea0003800000 */
.L_x_25332:
[----:B------:R0:W-:Y:S01]  /*1ec0*/  STG.E.128 [R142.64], R120 ;  /* 0x000000788e007986 */ /* 0x0001e2000c101d04 */
[----:B------:R-:W-:Y:S02]  /*1ed0*/  IADD3 R140, R140, 0x20, RZ ;  /* 0x000000208c8c7810 */ /* 0x000fe40007ffe0ff */
[----:B------:R-:W-:Y:S01]  /*1ee0*/  IADD3 R139, R139, 0x20, RZ ;  /* 0x000000208b8b7810 */ /* 0x000fe20007ffe0ff */
[----:B------:R0:W-:Y:S04]  /*1ef0*/  STG.E.128 [R142.64+0x10], R124 ;  /* 0x0000107c8e007986 */ /* 0x0001e8000c101d04 */
.L_x_25317:
[----:B------:R-:W-:Y:S05]  /*1f00*/  BSYNC B0 ;  /* 0x0000000000007941 */ /* 0x000fea0003800000 */
.L_x_25316:
        /* <DEDUP_REMOVED lines=40> */
[----:B0----5:R-:W-:-:S05]  /*2190*/  HADD2.F32 R128, -RZ, R100.H0_H0 ;  /* 0x20000064ff807230 */ /* 0x021fca0000004100 */
[----:B------:R-:W-:-:S04]  /*21a0*/  FMUL.FTZ R128, R128, c[0x0][0x1ec] ;  /* 0x00007b0080807a20 */ /* 0x000fc80000410000 */
[----:B------:R-:W-:Y:S02]  /*21b0*/  @P1 FADD.FTZ R128, R84, R128 ;  /* 0x0000008054801221 */ /* 0x000fe40000010000 */
.L_x_25337:
[----:B0-----:R-:W-:Y:S05]  /*21c0*/  BSYNC B1 ;  /* 0x0000000000017941 */ /* 0x001fea0003800000 */
.L_x_25336:
[----:B------:R-:W-:Y:S01]  /*21d0*/  BSSY B1, `(.L_x_25338) ;  /* 0x0000005000017945 */ /* 0x000fe20003800000 */
[----:B------:R-:W-:Y:S05]  /*21e0*/  @!P2 BRA `(.L_x_25339) ;  /* 0x000000300000a947 */ /* 0x000fea0003800000 */
[----:B-----5:R-:W-:-:S05]  /*21f0*/  HADD2.F32 R129, -RZ, R100.H1_H1 ;  /* 0x30000064ff817230 */ /* 0x020fca0000004100 */
[----:B------:R-:W-:-:S04]  /*2200*/  FMUL.FTZ R129, R129, c[0x0][0x1ec] ;  /* 0x00007b0081817a20 */ /* 0x000fc80000410000 */
[----:B------:R-:W-:Y:S02]  /*2210*/  @P1 FADD.FTZ R129, R85, R129 ;  /* 0x0000008155811221 */ /* 0x000fe40000010000 */
.L_x_25339:
[----:B------:R-:W-:Y:S05]  /*2220*/  BSYNC B1 ;  /* 0x0000000000017941 */ /* 0x000fea0003800000 */
.L_x_25338:
[----:B------:R-:W-:Y:S01]  /*2230*/  BSSY B1, `(.L_x_25340) ;  /* 0x0000005000017945 */ /* 0x000fe20003800000 */
[----:B------:R-:W-:Y:S05]  /*2240*/  @!P2 BRA `(.L_x_25341) ;  /* 0x000000300000a947 */ /* 0x000fea0003800000 */
[----:B-----5:R-:W-:-:S05]  /*2250*/  HADD2.F32 R130, -RZ, R101.H0_H0 ;  /* 0x20000065ff827230 */ /* 0x020fca0000004100 */
[----:B------:R-:W-:-:S04]  /*2260*/  FMUL.FTZ R130, R130, c[0x0][0x1ec] ;  /* 0x00007b0082827a20 */ /* 0x000fc80000410000 */
[----:B------:R-:W-:Y:S02]  /*2270*/  @P1 FADD.FTZ R130, R86, R130 ;  /* 0x0000008256821221 */ /* 0x000fe40000010000 */
.L_x_25341:
[----:B------:R-:W-:Y:S05]  /*2280*/  BSYNC B1 ;  /* 0x0000000000017941 */ /* 0x000fea0003800000 */
.L_x_25340:
[----:B------:R-:W-:Y:S01]  /*2290*/  BSSY B1, `(.L_x_25342) ;  /* 0x0000005000017945 */ /* 0x000fe20003800000 */
[----:B------:R-:W-:Y:S05]  /*22a0*/  @!P2 BRA `(.L_x_25343) ;  /* 0x000000300000a947 */ /* 0x000fea0003800000 */
[----:B-----5:R-:W-:-:S05]  /*22b0*/  HADD2.F32 R131, -RZ, R101.H1_H1 ;  /* 0x30000065ff837230 */ /* 0x020fca0000004100 */
[----:B------:R-:W-:-:S04]  /*22c0*/  FMUL.FTZ R131, R131, c[0x0][0x1ec] ;  /* 0x00007b0083837a20 */ /* 0x000fc80000410000 */
[----:B------:R-:W-:Y:S02]  /*22d0*/  @P1 FADD.FTZ R131, R87, R131 ;  /* 0x0000008357831221 */ /* 0x000fe40000010000 */
.L_x_25343:
[----:B------:R-:W-:Y:S05]  /*22e0*/  BSYNC B1 ;  /* 0x0000000000017941 */ /* 0x000fea0003800000 */
.L_x_25342:
[----:B------:R-:W-:Y:S01]  /*22f0*/  BSSY B1, `(.L_x_25344) ;  /* 0x0000005000017945 */ /* 0x000fe20003800000 */
[----:B------:R-:W-:Y:S05]  /*2300*/  @!P2 BRA `(.L_x_25345) ;  /* 0x000000300000a947 */ /* 0x000fea0003800000 */
[----:B-----5:R-:W-:-:S05]  /*2310*/  HADD2.F32 R132, -RZ, R102.H0_H0 ;  /* 0x20000066ff847230 */ /* 0x020fca0000004100 */
[----:B------:R-:W-:-:S04]  /*2320*/  FMUL.FTZ R132, R132, c[0x0][0x1ec] ;  /* 0x00007b0084847a20 */ /* 0x000fc80000410000 */
[----:B------:R-:W-:Y:S02]  /*2330*/  @P1 FADD.FTZ R132, R92, R132 ;  /* 0x000000845c841221 */ /* 0x000fe40000010000 */
.L_x_25345:
[----:B------:R-:W-:Y:S05]  /*2340*/  BSYNC B1 ;  /* 0x0000000000017941 */ /* 0x000fea0003800000 */
.L_x_25344:
[----:B------:R-:W-:Y:S01]  /*2350*/  BSSY B1, `(.L_x_25346) ;  /* 0x0000005000017945 */ /* 0x000fe20003800000 */
[----:B------:R-:W-:Y:S05]  /*2360*/  @!P2 BRA `(.L_x_25347) ;  /* 0x000000300000a947 */ /* 0x000fea0003800000 */
[----:B-----5:R-:W-:-:S05]  /*2370*/  HADD2.F32 R133, -RZ, R102.H1_H1 ;  /* 0x30000066ff857230 */ /* 0x020fca0000004100 */
[----:B------:R-:W-:-:S04]  /*2380*/  FMUL.FTZ R133, R133, c[0x0][0x1ec] ;  /* 0x00007b0085857a20 */ /* 0x000fc80000410000 */
[----:B------:R-:W-:Y:S02]  /*2390*/  @P1 FADD.FTZ R133, R93, R133 ;  /* 0x000000855d851221 */ /* 0x000fe40000010000 */
.L_x_25347:
[----:B------:R-:W-:Y:S05]  /*23a0*/  BSYNC B1 ;  /* 0x0000000000017941 */ /* 0x000fea0003800000 */
.L_x_25346:
[----:B------:R-:W-:Y:S01]  /*23b0*/  BSSY B1, `(.L_x_25348) ;  /* 0x0000005000017945 */ /* 0x000fe20003800000 */
[----:B------:R-:W-:Y:S05]  /*23c0*/  @!P2 BRA `(.L_x_25349) ;  /* 0x000000300000a947 */ /* 0x000fea0003800000 */
[----:B-----5:R-:W-:-:S05]  /*23d0*/  HADD2.F32 R134, -RZ, R103.H0_H0 ;  /* 0x20000067ff867230 */ /* 0x020fca0000004100 */
[----:B------:R-:W-:-:S04]  /*23e0*/  FMUL.FTZ R134, R134, c[0x0][0x1ec] ;  /* 0x00007b0086867a20 */ /* 0x000fc80000410000 */
[----:B------:R-:W-:Y:S02]  /*23f0*/  @P1 FADD.FTZ R134, R94, R134 ;  /* 0x000000865e861221 */ /* 0x000fe40000010000 */
.L_x_25349:
[----:B------:R-:W-:Y:S05]  /*2400*/  BSYNC B1 ;  /* 0x0000000000017941 */ /* 0x000fea0003800000 */
.L_x_25348:
[----:B------:R-:W-:Y:S01]  /*2410*/  BSSY B1, `(.L_x_25350) ;  /* 0x0000005000017945 */ /* 0x000fe20003800000 */
[----:B------:R-:W-:Y:S05]  /*2420*/  @!P2 BRA `(.L_x_25351) ;  /* 0x000000300000a947 */ /* 0x000fea0003800000 */
[----:B-----5:R-:W-:-:S05]  /*2430*/  HADD2.F32 R135, -RZ, R103.H1_H1 ;  /* 0x30000067ff877230 */ /* 0x020fca0000004100 */
[----:B------:R-:W-:-:S04]  /*2440*/  FMUL.FTZ R135, R135, c[0x0][0x1ec] ;  /* 0x00007b0087877a20 */ /* 0x000fc80000410000 */
[----:B------:R-:W-:Y:S02]  /*2450*/  @P1 FADD.FTZ R135, R95, R135 ;  /* 0x000000875f871221 */ /* 0x000fe40000010000 */
.L_x_25351:
[----:B------:R-:W-:Y:S05]  /*2460*/  BSYNC B1 ;  /* 0x0000000000017941 */ /* 0x000fea0003800000 */
.L_x_25350:
[----:B------:R0:W-:Y:S04]  /*2470*/  STG.E.128 [R138.64], R128 ;  /* 0x000000808a007986 */ /* 0x0001e8000c101d04 */
[----:B------:R0:W-:Y:S02]  /*2480*/  STG.E.128 [R138.64+0x10], R132 ;  /* 0x000010848a007986 */ /* 0x0001e4000c101d04 */
.L_x_25335:
[----:B------:R-:W-:Y:S05]  /*2490*/  BSYNC B0 ;  /* 0x0000000000007941 */ /* 0x000fea0003800000 */
.L_x_25334:
        /* <DEDUP_REMOVED lines=51> */
.L_x_25366:
        /* <DEDUP_REMOVED lines=101> */
.L_x_25367:
        /* <DEDUP_REMOVED lines=59> */
.L_x_25357:
[----:B------:R-:W-:Y:S05]  /*31d0*/  BSYNC B1 ;  /* 0x0000000000017941 */ /* 0x000fea0003800000 */
.L_x_25356:
        /* <DEDUP_REMOVED lines=35> */
.L_x_25359:
[----:B------:R-:W-:Y:S05]  /*3410*/  BSYNC B1 ;  /* 0x0000000000017941 */ /* 0x000fea0003800000 */
.L_x_25358:
        /* <DEDUP_REMOVED lines=35> */
.L_x_25361:
[----:B------:R-:W-:Y:S05]  /*3650*/  BSYNC B1 ;  /* 0x0000000000017941 */ /* 0x000fea0003800000 */
.L_x_25360:
        /* <DEDUP_REMOVED lines=34> */
.L_x_25363:
[----:B------:R-:W-:Y:S05]  /*3880*/  BSYNC B1 ;  /* 0x0000000000017941 */ /* 0x000fea0003800000 */
.L_x_25362:
        /* <DEDUP_REMOVED lines=32> */
.L_x_25355:
[----:B-1----:R-:W-:Y:S05]  /*3a90*/  BSYNC B0 ;  /* 0x0000000000007941 */ /* 0x002fea0003800000 */
.L_x_25354:
[----:B------:R-:W-:-:S04]  /*3aa0*/  MOV R3, c[0x0][0x160] ;  /* 0x0000580000037a02 */ /* 0x000fc80000000f00 */
[----:B------:R-:W-:-:S04]  /*3ab0*/  LEA R2, R3, R2, 0x2 ;  /* 0x0000000203027211 */ /* 0x000fc800078e10ff */
[----:B------:R-:W-:-:S13]  /*3ac0*/  ISETP.GE.AND P0, PT, R2, c[0x0][0x164], PT ;  /* 0x0000590002007a0c */ /* 0x000fda0003f06270 */
[----:B0-----:R-:W-:Y:S01]  /*3ad0*/  @P0 CALL.REL.NOINC `(.L_x_25364) ;  /* 0x0000001000000944 */ /* 0x001fe20003c00000 */
[----:B------:R-:W-:Y:S05]  /*3ae0*/  BRA `(.L_x_25365) ;  /* 0xffffcc1000007947 */ /* 0x000fea000383ffff */
.L_x_25364:
[----:B------:R-:W-:Y:S05]  /*3af0*/  EXIT ;  /* 0x000000000000794d */ /* 0x000fea0003800000 */
.L_x_25352:
[----:B------:R-:W-:Y:S01]  /*3b00*/  HFMA2.MMA R142, -RZ, RZ, 0, 5.9604644775390625e-08 ;  /* 0x00000001ff8e7435 */ /* 0x000fe200000001ff */
[----:B------:R-:W-:Y:S02]  /*3b10*/  MOV R145, 0x1f ;  /* 0x0000001f00917802 */ /* 0x000fe40000000f00 */
[----:B------:R-:W-:Y:S02]  /*3b20*/  MOV R146, 0xffffffff ;  /* 0xffffffff00927802 */ /* 0x000fe40000000f00 */
[----:B------:R-:W-:Y:S02]  /*3b30*/  MOV R140, 0x3b50 ;  /* 0x00003b50008c7802 */ /* 0x000fe40000000f00 */
[----:B-----5:R-:W-:Y:S05]  /*3b40*/  CALL.REL.NOINC `($__internal_114_$__cuda_sm70_shflsync_bfly_p) ;  /* 0x000008b000007944 */ /* 0x020fea0003c00000 */
[----:B-1----:R-:W-:Y:S01]  /*3b50*/  MOV R138, R145 ;  /* 0x00000091008a7202 */ /* 0x002fe20000000f00 */
[----:B0-----:R-:W-:Y:S05]  /*3b60*/  BRA `(.L_x_25366) ;  /* 0xffffec6000007947 */ /* 0x001fea000383ffff */
.L_x_25353:
[----:B------:R-:W-:Y:S01]  /*3b70*/  HFMA2.MMA R142, -RZ, RZ, 0, 1.1920928955078125e-07 ;  /* 0x00000002ff8e7435 */ /* 0x000fe200000001ff */
[----:B------:R-:W-:Y:S02]  /*3b80*/  MOV R145, 0x1f ;  /* 0x0000001f00917802 */ /* 0x000fe40000000f00 */
[----:B------:R-:W-:Y:S02]  /*3b90*/  MOV R146, 0xffffffff ;  /* 0xffffffff00927802 */ /* 0x000fe40000000f00 */
[----:B------:R-:W-:-:S02]  /*3ba0*/  MOV R140, 0x3bc0 ;  /* 0x00003bc0008c7802 */ /* 0x000fc40000000f00 */
[----:B-----5:R-:W-:Y:S05]  /*3bb0*/  CALL.REL.NOINC `($__internal_114_$__cuda_sm70_shflsync_bfly_p) ;  /* 0x0000084000007944 */ /* 0x020fea0003c00000 */
[----:B0-----:R-:W-:Y:S01]  /*3bc0*/  HFMA2.MMA R142, -RZ, RZ, 0, 2.384185791015625e-07 ;  /* 0x00000004ff8e7435 */ /* 0x001fe200000001ff */
[----:B-1----:R-:W-:Y:S01]  /*3bd0*/  FADD.FTZ R139, R139, R145 ;  /* 0x000000918b8b7221 */ /* 0x002fe20000010000 */
[----:B------:R-:W-:-:S02]  /*3be0*/  MOV R145, 0x1f ;  /* 0x0000001f00917802 */ /* 0x000fc40000000f00 */
[----:B------:R-:W-:Y:S02]  /*3bf0*/  MOV R146, 0xffffffff ;  /* 0xffffffff00927802 */ /* 0x000fe40000000f00 */
[----:B------:R-:W-:Y:S02]  /*3c00*/  MOV R140, 0x3c20 ;  /* 0x00003c20008c7802 */ /* 0x000fe40000000f00 */
[----:B------:R-:W-:Y:S05]  /*3c10*/  CALL.REL.NOINC `($__internal_114_$__cuda_sm70_shflsync_bfly_p) ;  /* 0x000007e000007944 */ /* 0x000fea0003c00000 */
[----:B0-----:R-:W-:Y:S01]  /*3c20*/  HFMA2.MMA R142, -RZ, RZ, 0, 4.76837158203125e-07 ;  /* 0x00000008ff8e7435 */ /* 0x001fe200000001ff */
[----:B-1----:R-:W-:Y:S01]  /*3c30*/  FADD.FTZ R139, R139, R145 ;  /* 0x000000918b8b7221 */ /* 0x002fe20000010000 */
[----:B------:R-:W-:Y:S02]  /*3c40*/  MOV R145, 0x1f ;  /* 0x0000001f00917802 */ /* 0x000fe40000000f00 */
[----:B------:R-:W-:Y:S02]  /*3c50*/  MOV R146, 0xffffffff ;  /* 0xffffffff00927802 */ /* 0x000fe40000000f00 */
[----:B------:R-:W-:Y:S02]  /*3c60*/  MOV R140, 0x3c80 ;  /* 0x00003c80008c7802 */ /* 0x000fe40000000f00 */
[----:B------:R-:W-:Y:S05]  /*3c70*/  CALL.REL.NOINC `($__internal_114_$__cuda_sm70_shflsync_bfly_p) ;  /* 0x0000078000007944 */ /* 0x000fea0003c00000 */
[----:B0-----:R-:W-:Y:S01]  /*3c80*/  HFMA2.MMA R142, -RZ, RZ, 0, 9.5367431640625e-07 ;  /* 0x00000010ff8e7435 */ /* 0x001fe200000001ff */
[----:B-1----:R-:W-:Y:S01]  /*3c90*/  FADD.FTZ R139, R139, R145 ;  /* 0x000000918b8b7221 */ /* 0x002fe20000010000 */
[----:B------:R-:W-:-:S02]  /*3ca0*/  MOV R145, 0x1f ;  /* 0x0000001f00917802 */ /* 0x000fc40000000f00 */
[----:B------:R-:W-:Y:S02]  /*3cb0*/  MOV R146, 0xffffffff ;  /* 0xffffffff00927802 */ /* 0x000fe40000000f00 */
[----:B------:R-:W-:Y:S02]  /*3cc0*/  MOV R140, 0x3ce0 ;  /* 0x00003ce0008c7802 */ /* 0x000fe40000000f00 */
[----:B------:R-:W-:Y:S05]  /*3cd0*/  CALL.REL.NOINC `($__internal_114_$__cuda_sm70_shflsync_bfly_p) ;  /* 0x0000072000007944 */ /* 0x000fea0003c00000 */
        /* <DEDUP_REMOVED lines=87> */
[----:B------:R-:W-:Y:S05]  /*4250*/  CALL.REL.NOINC `($__internal_114_$__cuda_sm70_shflsync_bfly_p) ;  /* 0x000001a000007944 */ /* 0x000fea0003c00000 */
[----:B0-----:R-:W-:Y:S01]  /*4260*/  HFMA2.MMA R142, -RZ, RZ, 0, 1.1920928955078125e-07 ;  /* 0x00000002ff8e7435 */ /* 0x001fe200000001ff */
[----:B-1----:R-:W-:Y:S01]  /*4270*/  FADD.FTZ R139, R139, R145 ;  /* 0x000000918b8b7221 */ /* 0x002fe20000010000 */
[----:B------:R-:W-:Y:S02]  /*4280*/  MOV R145, 0x1f ;  /* 0x0000001f00917802 */ /* 0x000fe40000000f00 */
[----:B------:R-:W-:Y:S02]  /*4290*/  MOV R146, 0xffffffff ;  /* 0xffffffff00927802 */ /* 0x000fe40000000f00 */
[----:B------:R-:W-:Y:S02]  /*42a0*/  MOV R140, 0x42c0 ;  /* 0x000042c0008c7802 */ /* 0x000fe40000000f00 */
[----:B------:R-:W-:Y:S05]  /*42b0*/  CALL.REL.NOINC `($__internal_114_$__cuda_sm70_shflsync_bfly_p) ;  /* 0x0000014000007944 */ /* 0x000fea0003c00000 */
[----:B0-----:R-:W-:Y:S01]  /*42c0*/  HFMA2.MMA R142, -RZ, RZ, 0, 2.384185791015625e-07 ;  /* 0x00000004ff8e7435 */ /* 0x001fe200000001ff */
[----:B-1----:R-:W-:Y:S01]  /*42d0*/  FADD.FTZ R139, R139, R145 ;  /* 0x000000918b8b7221 */ /* 0x002fe20000010000 */
[----:B------:R-:W-:Y:S02]  /*42e0*/  MOV R145, 0x1f ;  /* 0x0000001f00917802 */ /* 0x000fe40000000f00 */
[----:B------:R-:W-:-:S02]  /*42f0*/  MOV R146, 0xffffffff ;  /* 0xffffffff00927802 */ /* 0x000fc40000000f00 */
        /* <DEDUP_REMOVED lines=8> */
[----:B-1----:R-:W-:Y:S01]  /*4380*/  FADD.FTZ R144, R139, R145 ;  /* 0x000000918b907221 */ /* 0x002fe20000010000 */
[----:B0-----:R-:W-:Y:S01]  /*4390*/  HFMA2.MMA R142, -RZ, RZ, 0, 9.5367431640625e-07 ;  /* 0x00000010ff8e7435 */ /* 0x001fe200000001ff */
[----:B------:R-:W-:Y:S02]  /*43a0*/  MOV R145, 0x1f ;  /* 0x0000001f00917802 */ /* 0x000fe40000000f00 */
[----:B------:R-:W-:-:S02]  /*43b0*/  MOV R146, 0xffffffff ;  /* 0xffffffff00927802 */ /* 0x000fc40000000f00 */
[----:B------:R-:W-:Y:S02]  /*43c0*/  MOV R139, R144 ;  /* 0x00000090008b7202 */ /* 0x000fe40000000f00 */
[----:B------:R-:W-:Y:S02]  /*43d0*/  MOV R140, 0x43f0 ;  /* 0x000043f0008c7802 */ /* 0x000fe40000000f00 */
[----:B------:R-:W-:Y:S05]  /*43e0*/  CALL.REL.NOINC `($__internal_114_$__cuda_sm70_shflsync_bfly_p) ;  /* 0x0000001000007944 */ /* 0x000fea0003c00000 */
[----:B01----:R-:W-:Y:S05]  /*43f0*/  BRA `(.L_x_25367) ;  /* 0xffffea2000007947 */ /* 0x003fea000383ffff */
        .weak           $__internal_114_$__cuda_sm70_shflsync_bfly_p
        .type           $__internal_114_$__cuda_sm70_shflsync_bfly_p,@function
        .size           $__internal_114_$__cuda_sm70_shflsync_bfly_p,(.L_x_36202 - $__internal_114_$__cuda_sm70_shflsync_bfly_p)
$__internal_114_$__cuda_sm70_shflsync_bfly_p:
[----:B------:R-:W-:Y:S01]  /*4400*/  HFMA2.MMA R141, -RZ, RZ, 0, 0 ;  /* 0x00000000ff8d7435 */ /* 0x000fe200000001ff */
[----:B------:R-:W-:Y:S04]  /*4410*/  WARPSYNC R146 ;  /* 0x0000009200007348 */ /* 0x000fe80003800000 */
[----:B------:R0:W1:Y:S01]  /*4420*/  SHFL.BFLY PT, R145, R139, R142, R145 ;  /* 0x0c00008e8b917389 */ /* 0x00006200000e0091 */
[----:B------:R-:W-:Y:S05]  /*4430*/  RET.REL.NODEC R140 `(_ZN10layer_norm13ln_fwd_kernelINS_13Kernel_traitsIf6__halffS2_fjLj1280ELj1ELj4ELj1ELj16ENS_18Kernel_traits_baseILj1280EfS2_fS2_fjLj128EEEEELb0ELb0ELb1ELb0EEEvNS_9FwdParamsE) ;  /* 0xffffbbc08c007950 */ /* 0x000fea0003c3ffff */
.L_x_25368:
        /* <DEDUP_REMOVED lines=12> */
.L_x_36202:


//--------------------- .text._ZN10layer_norm13ln_fwd_kernelINS_13Kernel_traitsIf6__halffS2_fjLj1280ELj1ELj4ELj1ELj16ENS_18Kernel_traits_baseILj1280EfS2_fS2_fjLj128EEEEELb0ELb0ELb1ELb1EEEvNS_9FwdParamsE --------------------------
	.section	.text._ZN10layer_norm13ln_fwd_kernelINS_13Kernel_traitsIf6__halffS2_fjLj1280ELj1ELj4ELj1ELj16ENS_18Kernel_traits_baseILj1280EfS2_fS2_fjLj128EEEEELb0ELb0ELb1ELb1EEEvNS_9FwdParamsE,"ax",@progbits
	.sectioninfo	@"SHI_REGISTERS=168"
	.align	128
        .global         _ZN10layer_norm13ln_fwd_kernelINS_13Kernel_traitsIf6__halffS2_fjLj1280ELj1ELj4ELj1ELj16ENS_18Kernel_traits_baseILj1280EfS2_fS2_fjLj128EEEEELb0ELb0ELb1ELb1EEEvNS_9FwdParamsE
        .type           _ZN10layer_norm13ln_fwd_kernelINS_13Kernel_traitsIf6__halffS2_fjLj1280ELj1ELj4ELj1ELj16ENS_18Kernel_traits_baseILj1280EfS2_fS2_fjLj128EEEEELb0ELb0ELb1ELb1EEEvNS_9FwdParamsE,@function
        .size           _ZN10layer_norm13ln_fwd_kernelINS_13Kernel_traitsIf6__halffS2_fjLj1280ELj1ELj4ELj1ELj16ENS_18Kernel_traits_baseILj1280EfS2_fS2_fjLj128EEEEELb0ELb0ELb1ELb1EEEvNS_9FwdParamsE,(.L_x_36203 - _ZN10layer_norm13ln_fwd_kernelINS_13Kernel_traitsIf6__halffS2_fjLj1280ELj1ELj4ELj1ELj16ENS_18Kernel_traits_baseILj1280EfS2_fS2_fjLj128EEEEELb0ELb0ELb1ELb1EEEvNS_9FwdParamsE)
        .other          _ZN10layer_norm13ln_fwd_kernelINS_13Kernel_traitsIf6__halffS2_fjLj1280ELj1ELj4ELj1ELj16ENS_18Kernel_traits_baseILj1280EfS2_fS2_fjLj128EEEEELb0ELb0ELb1ELb1EEEvNS_9FwdParamsE,@"STO_CUDA_ENTRY STV_DEFAULT"
_ZN10layer_norm13ln_fwd_kernelINS_13Kernel_traitsIf6__halffS2_fjLj1280ELj1ELj4ELj1ELj16ENS_18Kernel_traits_baseILj1280EfS2_fS2_fjLj128EEEEELb0ELb0ELb1ELb1EEEvNS_9FwdParamsE:
.text._ZN10layer_norm13ln_fwd_kernelINS_13Kernel_traitsIf6__halffS2_fjLj1280ELj1ELj4ELj1ELj16ENS_18Kernel_traits_baseILj1280EfS2_fS2_fjLj128EEEEELb0ELb0ELb1ELb1EEEvNS_9FwdParamsE:
        /* <DEDUP_REMOVED lines=59> */
.L_x_25454:
        /* <DEDUP_REMOVED lines=56> */
[----:B0----5:R-:W-:-:S05]  /*0730*/  HADD2.F32 R132, -RZ, R92.H0_H0 ;  /* 0x2000005cff847230 */ /* 0x021fca0000004100 */
[----:B------:R-:W-:-:S04]  /*0740*/  FMUL.FTZ R132, R132, c[0x0][0x1ec] ;  /* 0x00007b0084847a20 */ /* 0x000fc80000410000 */
[----:B------:R-:W-:Y:S02]  /*0750*/  @P0 FADD.FTZ R132, R84, R132 ;  /* 0x0000008454840221 */ /* 0x000fe40000010000 */
.L_x_25370:
[----:B0-----:R-:W-:Y:S05]  /*0760*/  BSYNC B0 ;  /* 0x0000000000007941 */ /* 0x001fea0003800000 */
.L_x_25369:
[----:B------:R-:W-:Y:S01]  /*0770*/  BSSY B0, `(.L_x_25371) ;  /* 0x0000005000007945 */ /* 0x000fe20003800000 */
[----:B------:R-:W-:Y:S05]  /*0780*/  @!P6 BRA `(.L_x_25372) ;  /* 0x000000300000e947 */ /* 0x000fea0003800000 */
[----:B-----5:R-:W-:-:S05]  /*0790*/  HADD2.F32 R133, -RZ, R92.H1_H1 ;  /* 0x3000005cff857230 */ /* 0x020fca0000004100 */
[----:B------:R-:W-:-:S04]  /*07a0*/  FMUL.FTZ R133, R133, c[0x0][0x1ec] ;  /* 0x00007b0085857a20 */ /* 0x000fc80000410000 */
[----:B------:R-:W-:Y:S02]  /*07b0*/  @P0 FADD.FTZ R133, R85, R133 ;  /* 0x0000008555850221 */ /* 0x000fe40000010000 */
.L_x_25372:
[----:B------:R-:W-:Y:S05]  /*07c0*/  BSYNC B0 ;  /* 0x0000000000007941 */ /* 0x000fea0003800000 */
.L_x_25371:
[----:B------:R-:W-:Y:S01]  /*07d0*/  BSSY B0, `(.L_x_25373) ;  /* 0x0000005000007945 */ /* 0x000fe20003800000 */
[----:B------:R-:W-:Y:S05]  /*07e0*/  @!P6 BRA `(.L_x_25374) ;  /* 0x000000300000e947 */ /* 0x000fea0003800000 */
[----:B-----5:R-:W-:-:S05]  /*07f0*/  HADD2.F32 R134, -RZ, R93.H0_H0 ;  /* 0x2000005dff867230 */ /* 0x020fca0000004100 */
[----:B------:R-:W-:-:S04]  /*0800*/  FMUL.FTZ R134, R134, c[0x0][0x1ec] ;  /* 0x00007b0086867a20 */ /* 0x000fc80000410000 */
[----:B------:R-:W-:Y:S02]  /*0810*/  @P0 FADD.FTZ R134, R86, R134 ;  /* 0x0000008656860221 */ /* 0x000fe40000010000 */
.L_x_25374:
[----:B------:R-:W-:Y:S05]  /*0820*/  BSYNC B0 ;  /* 0x0000000000007941 */ /* 0x000fea0003800000 */
.L_x_25373:
[----:B------:R-:W-:Y:S01]  /*0830*/  BSSY B0, `(.L_x_25375) ;  /* 0x0000005000007945 */ /* 0x000fe20003800000 */
[----:B------:R-:W-:Y:S05]  /*0840*/  @!P6 BRA `(.L_x_25376) ;  /* 0x000000300000e947 */ /* 0x000fea0003800000 */
[----:B-----5:R-:W-:-:S05]  /*0850*/  HADD2.F32 R135, -RZ, R93.H1_H1 ;  /* 0x3000005dff877230 */ /* 0x020fca0000004100 */
[----:B------:R-:W-:-:S04]  /*0860*/  FMUL.FTZ R135, R135, c[0x0][0x1ec] ;  /* 0x00007b0087877a20 */ /* 0x000fc80000410000 */
[----:B------:R-:W-:Y:S02]  /*0870*/  @P0 FADD.FTZ R135, R87, R135 ;  /* 0x0000008757870221 */ /* 0x000fe40000010000 */
.L_x_25376:
[----:B------:R-:W-:Y:S05]  /*0880*/  BSYNC B0 ;  /* 0x0000000000007941 */ /* 0x000fea0003800000 */
.L_x_25375:
[----:B------:R-:W-:Y:S01]  /*0890*/  BSSY B0, `(.L_x_25377) ;  /* 0x0000005000007945 */ /* 0x000fe20003800000 */
[----:B------:R-:W-:Y:S05]  /*08a0*/  @!P6 BRA `(.L_x_25378) ;  /* 0x000000300000e947 */ /* 0x000fea0003800000 */
[----:B-----5:R-:W-:-:S05]  /*08b0*/  HADD2.F32 R124, -RZ, R94.H0_H0 ;  /* 0x2000005eff7c7230 */ /* 0x020fca0000004100 */
[----:B------:R-:W-:-:S04]  /*08c0*/  FMUL.FTZ R124, R124, c[0x0][0x1ec] ;  /* 0x00007b007c7c7a20 */ /* 0x000fc80000410000 */
[----:B------:R-:W-:Y:S02]  /*08d0*/  @P0 FADD.FTZ R124, R88, R124 ;  /* 0x0000007c587c0221 */ /* 0x000fe40000010000 */
.L_x_25378:
[----:B------:R-:W-:Y:S05]  /*08e0*/  BSYNC B0 ;  /* 0x0000000000007941 */ /* 0x000fea0003800000 */
.L_x_25377:
[----:B------:R-:W-:Y:S01]  /*08f0*/  BSSY B0, `(.L_x_25379) ;  /* 0x0000005000007945 */ /* 0x000fe20003800000 */
[----:B------:R-:W-:Y:S05]  /*0900*/  @!P6 BRA `(.L_x_25380) ;  /* 0x000000300000e947 */ /* 0x000fea0003800000 */
[----:B-----5:R-:W-:-:S05]  /*0910*/  HADD2.F32 R125, -RZ, R94.H1_H1 ;  /* 0x3000005eff7d7230 */ /* 0x020fca0000004100 */
[----:B------:R-:W-:-:S04]  /*0920*/  FMUL.FTZ R125, R125, c[0x0][0x1ec] ;  /* 0x00007b007d7d7a20 */ /* 0x000fc80000410000 */
[----:B------:R-:W-:Y:S02]  /*0930*/  @P0 FADD.FTZ R125, R89, R125 ;  /* 0x0000007d597d0221 */ /* 0x000fe40000010000 */
.L_x_25380:
[----:B------:R-:W-:Y:S05]  /*0940*/  BSYNC B0 ;  /* 0x0000000000007941 */ /* 0x000fea0003800000 */
.L_x_25379:
[----:B------:R-:W-:Y:S01]  /*0950*/  BSSY B0, `(.L_x_25381) ;  /* 0x0000005000007945 */ /* 0x000fe20003800000 */
[----:B------:R-:W-:Y:S05]  /*0960*/  @!P6 BRA `(.L_x_25382) ;  /* 0x000000300000e947 */ /* 0x000fea0003800000 */
[----:B-----5:R-:W-:-:S05]  /*0970*/  HADD2.F32 R126, -RZ, R95.H0_H0 ;  /* 0x2000005fff7e7230 */ /* 0x020fca0000004100 */
[----:B------:R-:W-:-:S04]  /*0980*/  FMUL.FTZ R126, R126, c[0x0][0x1ec] ;  /* 0x00007b007e7e7a20 */ /* 0x000fc80000410000 */
[----:B------:R-:W-:Y:S02]  /*0990*/  @P0 FADD.FTZ R126, R90, R126 ;  /* 0x0000007e5a7e0221 */ /* 0x000fe40000010000 */
.L_x_25382:
[----:B------:R-:W-:Y:S05]  /*09a0*/  BSYNC B0 ;  /* 0x0000000000007941 */ /* 0x000fea0003800000 */
.L_x_25381:
[----:B------:R-:W-:Y:S01]  /*09b0*/  BSSY B0, `(.L_x_25383) ;  /* 0x0000005000007945 */ /* 0x000fe20003800000 */
[----:B------:R-:W-:Y:S05]  /*09c0*/  @!P6 BRA `(.L_x_25384) ;  /* 0x000000300000e947 */ /* 0x000fea0003800000 */
[----:B-----5:R-:W-:-:S05]  /*09d0*/  HADD2.F32 R127, -RZ, R95.H1_H1 ;  /* 0x3000005fff7f7230 */ /* 0x020fca0000004100 */
[----:B------:R-:W-:-:S04]  /*09e0*/  FMUL.FTZ R127, R127, c[0x0][0x1ec] ;  /* 0x00007b007f7f7a20 */ /* 0x000fc80000410000 */
[----:B------:R-:W-:Y:S02]  /*09f0*/  @P0 FADD.FTZ R127, R91, R127 ;  /* 0x0000007f5b7f0221 */ /* 0x000fe40000010000 */
.L_x_25384:
[----:B------:R-:W-:Y:S05]  /*0a00*/  BSYNC B0 ;  /* 0x0000000000007941 */ /* 0x000fea0003800000 */
.L_x_25383:
        /* <DEDUP_REMOVED lines=39> */
[----:B------:R-:W-:Y:S02]  /*0c80*/  @P0 FADD.FTZ R128, R84, R128 ;  /* 0x0000008054800221 */ /* 0x000fe40000010000 */
.L_x_25386:
[----:B----4-:R-:W-:Y:S05]  /*0c90*/  BSYNC B0 ;  /* 0x0000000000007941 */ /* 0x010fea0003800000 */
.L_x_25385:
[----:B------:R-:W-:Y:S01]  /*0ca0*/  BSSY B0, `(.L_x_25387) ;  /* 0x0000005000007945 */ /* 0x000fe20003800000 */
[----:B------:R-:W-:Y:S05]  /*0cb0*/  @!P6 BRA `(.L_x_25388) ;  /* 0x000000300000e947 */ /* 0x000fea0003800000 */
[----:B-----5:R-:W-:-:S05]  /*0cc0*/  HADD2.F32 R129, -RZ, R92.H1_H1 ;  /* 0x3000005cff817230 */ /* 0x020fca0000004100 */
[----:B------:R-:W-:-:S04]  /*0cd0*/  FMUL.FTZ R129, R129, c[0x0][0x1ec] ;  /* 0x00007b0081817a20 */ /* 0x000fc80000410000 */
[----:B------:R-:W-:Y:S02]  /*0ce0*/  @P0 FADD.FTZ R129, R85, R129 ;  /* 0x0000008155810221 */ /* 0x000fe40000010000 */
.L_x_25388:
[----:B------:R-:W-:Y:S05]  /*0cf0*/  BSYNC B0 ;  /* 0x0000000000007941 */ /* 0x000fea0003800000 */
.L_x_25387:
[----:B------:R-:W-:Y:S01]  /*0d00*/  BSSY B0, `(.L_x_25389) ;  /* 0x0000005000007945 */ /* 0x000fe20003800000 */
[----:B------:R-:W-:Y:S05]  /*0d10*/  @!P6 BRA `(.L_x_25390) ;  /* 0x000000300000e947 */ /* 0x000fea0003800000 */
[----:B-----5:R-:W-:-:S05]  /*0d20*/  HADD2.F32 R130, -RZ, R93.H0_H0 ;  /* 0x2000005dff827230 */ /* 0x020fca0000004100 */
[----:B------:R-:W-:-:S04]  /*0d30*/  FMUL.FTZ R130, R130, c[0x0][0x1ec] ;  /* 0x00007b0082827a20 */ /* 0x000fc80000410000 */
[----:B------:R-:W-:Y:S02]  /*0d40*/  @P0 FADD.FTZ R130, R86, R130 ;  /* 0x0000008256820221 */ /* 0x000fe40000010000 */
.L_x_25390:
[----:B------:R-:W-:Y:S05]  /*0d50*/  BSYNC B0 ;  /* 0x0000000000007941 */ /* 0x000fea0003800000 */
.L_x_25389:
[----:B------:R-:W-:Y:S01]  /*0d60*/  BSSY B0, `(.L_x_25391) ;  /* 0x0000005000007945 */ /* 0x000fe20003800000 */
[----:B------:R-:W-:Y:S05]  /*0d70*/  @!P6 BRA `(.L_x_25392) ;  /* 0x000000300000e947 */ /* 0x000fea0003800000 */
[----:B-----5:R-:W-:-:S05]  /*0d80*/  HADD2.F32 R131, -RZ, R93.H1_H1 ;  /* 0x3000005dff837230 */ /* 0x020fca0000004100 */
[----:B------:R-:W-:-:S04]  /*0d90*/  FMUL.FTZ R131, R131, c[0x0][0x1ec] ;  /* 0x00007b0083837a20 */ /* 0x000fc80000410000 */
[----:B------:R-:W-:Y:S02]  /*0da0*/  @P0 FADD.FTZ R131, R87, R131 ;  /* 0x0000008357830221 */ /* 0x000fe40000010000 */
.L_x_25392:
[----:B------:R-:W-:Y:S05]  /*0db0*/  BSYNC B0 ;  /* 0x0000000000007941 */ /* 0x000fea0003800000 */
.L_x_25391:
[----:B------:R-:W-:Y:S01]  /*0dc0*/  BSSY B0, `(.L_x_25393) ;  /* 0x0000005000007945 */ /* 0x000fe20003800000 */
[----:B------:R-:W-:Y:S05]  /*0dd0*/  @!P6 BRA `(.L_x_25394) ;  /* 0x000000300000e947 */ /* 0x000fea0003800000 */
[----:B-----5:R-:W-:-:S05]  /*0de0*/  HADD2.F32 R116, -RZ, R94.H0_H0 ;  /* 0x2000005eff747230 */ /* 0x020fca0000004100 */
[----:B------:R-:W-:-:S04]  /*0df0*/  FMUL.FTZ R116, R116, c[0x0][0x1ec] ;  /* 0x00007b0074747a20 */ /* 0x000fc80000410000 */
[----:B------:R-:W-:Y:S02]  /*0e00*/  @P0 FADD.FTZ R116, R88, R116 ;  /* 0x0000007458740221 */ /* 0x000fe40000010000 */
.L_x_25394:
[----:B------:R-:W-:Y:S05]  /*0e10*/  BSYNC B0 ;  /* 0x0000000000007941 */ /* 0x000fea0003800000 */
.L_x_25393:
[----:B------:R-:W-:Y:S01]  /*0e20*/  BSSY B0, `(.L_x_25395) ;  /* 0x0000005000007945 */ /* 0x000fe20003800000 */
[----:B------:R-:W-:Y:S05]  /*0e30*/  @!P6 BRA `(.L_x_25396) ;  /* 0x000000300000e947 */ /* 0x000fea0003800000 */
[----:B-----5:R-:W-:-:S05]  /*0e40*/  HADD2.F32 R117, -RZ, R94.H1_H1 ;  /* 0x3000005eff757230 */ /* 0x020fca0000004100 */
[----:B------:R-:W-:-:S04]  /*0e50*/  FMUL.FTZ R117, R117, c[0x0][0x1ec] ;  /* 0x00007b0075757a20 */ /* 0x000fc80000410000 */
[----:B------:R-:W-:Y:S02]  /*0e60*/  @P0 FADD.FTZ R117, R89, R117 ;  /* 0x0000007559750221 */ /* 0x000fe40000010000 */
.L_x_25396:
[----:B------:R-:W-:Y:S05]  /*0e70*/  BSYNC B0 ;  /* 0x0000000000007941 */ /* 0x000fea0003800000 */
.L_x_25395:
[----:B------:R-:W-:Y:S01]  /*0e80*/  BSSY B0, `(.L_x_25397) ;  /* 0x0000005000007945 */ /* 0x000fe20003800000 */
[----:B------:R-:W-:Y:S05]  /*0e90*/  @!P6 BRA `(.L_x_25398) ;  /* 0x000000300000e947 */ /* 0x000fea0003800000 */
[----:B-----5:R-:W-:-:S05]  /*0ea0*/  HADD2.F32 R118, -RZ, R95.H0_H0 ;  /* 0x2000005fff767230 */ /* 0x020fca0000004100 */
[----:B------:R-:W-:-:S04]  /*0eb0*/  FMUL.FTZ R118, R118, c[0x0][0x1ec] ;  /* 0x00007b0076767a20 */ /* 0x000fc80000410000 */
[----:B------:R-:W-:Y:S02]  /*0ec0*/  @P0 FADD.FTZ R118, R90, R118 ;  /* 0x000000765a760221 */ /* 0x000fe40000010000 */
.L_x_25398:
[----:B------:R-:W-:Y:S05]  /*0ed0*/  BSYNC B0 ;  /* 0x0000000000007941 */ /* 0x000fea0003800000 */
.L_x_25397:
[----:B------:R-:W-:Y:S01]  /*0ee0*/  BSSY B0, `(.L_x_25399) ;  /* 0x0000005000007945 */ /* 0x000fe20003800000 */
[----:B------:R-:W-:Y:S05]  /*0ef0*/  @!P6 BRA `(.L_x_25400) ;  /* 0x000000300000e947 */ /* 0x000fea0003800000 */
[----:B-----5:R-:W-:-:S05]  /*0f00*/  HADD2.F32 R119, -RZ, R95.H1_H1 ;  /* 0x3000005fff777230 */ /* 0x020fca0000004100 */
[----:B------:R-:W-:-:S04]  /*0f10*/  FMUL.FTZ R119, R119, c[0x0][0x1ec] ;  /* 0x00007b0077777a20 */ /* 0x000fc80000410000 */
[----:B------:R-:W-:Y:S02]  /*0f20*/  @P0 FADD.FTZ R119, R91, R119 ;  /* 0x000000775b770221 */ /* 0x000fe40000010000 */
.L_x_25400:
[----:B------:R-:W-:Y:S05]  /*0f30*/  BSYNC B0 ;  /* 0x0000000000007941 */ /* 0x000fea0003800000 */
.L_x_25399:
        /* <DEDUP_REMOVED lines=40> */
.L_x_25402:
[----:B----4-:R-:W-:Y:S05]  /*11c0*/  BSYNC B0 ;  /* 0x0000000000007941 */ /* 0x010fea0003800000 */
.L_x_25401:
[----:B------:R-:W-:Y:S01]  /*11d0*/  BSSY B0, `(.L_x_25403) ;  /* 0x0000005000007945 */ /* 0x000fe20003800000 */
[----:B------:R-:W-:Y:S05]  /*11e0*/  @!P6 BRA `(.L_x_25404) ;  /* 0x000000300000e947 */ /* 0x000fea0003800000 */
[----:B-----5:R-:W-:-:S05]  /*11f0*/  HADD2.F32 R121, -RZ, R92.H1_H1 ;  /* 0x3000005cff797230 */ /* 0x020fca0000004100 */
[----:B------:R-:W-:-:S04]  /*1200*/  FMUL.FTZ R121, R121, c[0x0][0x1ec] ;  /* 0x00007b0079797a20 */ /* 0x000fc80000410000 */
[----:B------:R-:W-:Y:S02]  /*1210*/  @P0 FADD.FTZ R121, R85, R121 ;  /* 0x0000007955790221 */ /* 0x000fe40000010000 */
.L_x_25404:
[----:B------:R-:W-:Y:S05]  /*1220*/  BSYNC B0 ;  /* 0x0000000000007941 */ /* 0x000fea0003800000 */
.L_x_25403:
[----:B------:R-:W-:Y:S01]  /*1230*/  BSSY B0, `(.L_x_25405) ;  /* 0x0000005000007945 */ /* 0x000fe20003800000 */
[----:B------:R-:W-:Y:S05]  /*1240*/  @!P6 BRA `(.L_x_25406) ;  /* 0x000000300000e947 */ /* 0x000fea0003800000 */
[----:B-----5:R-:W-:-:S05]  /*1250*/  HADD2.F32 R122, -RZ, R93.H0_H0 ;  /* 0x2000005dff7a7230 */ /* 0x020fca0000004100 */
[----:B------:R-:W-:-:S04]  /*1260*/  FMUL.FTZ R122, R122, c[0x0][0x1ec] ;  /* 0x00007b007a7a7a20 */ /* 0x000fc80000410000 */
[----:B------:R-:W-:Y:S02]  /*1270*/  @P0 FADD.FTZ R122, R86, R122 ;  /* 0x0000007a567a0221 */ /* 0x000fe40000010000 */
.L_x_25406:
[----:B------:R-:W-:Y:S05]  /*1280*/  BSYNC B0 ;  /* 0x0000000000007941 */ /* 0x000fea0003800000 */
.L_x_25405:
[----:B------:R-:W-:Y:S01]  /*1290*/  BSSY B0, `(.L_x_25407) ;  /* 0x0000005000007945 */ /* 0x000fe20003800000 */
[----:B------:R-:W-:Y:S05]  /*12a0*/  @!P6 BRA `(.L_x_25408) ;  /* 0x000000300000e947 */ /* 0x000fea0003800000 */
[----:B-----5:R-:W-:-:S05]  /*12b0*/  HADD2.F32 R123, -RZ, R93.H1_H1 ;  /* 0x3000005dff7b7230 */ /* 0x020fca0000004100 */
[----:B------:R-:W-:-:S04]  /*12c0*/  FMUL.FTZ R123, R123, c[0x0][0x1ec] ;  /* 0x00007b007b7b7a20 */ /* 0x000fc80000410000 */
[----:B------:R-:W-:Y:S02]  /*12d0*/  @P0 FADD.FTZ R123, R87, R123 ;  /* 0x0000007b577b0221 */ /* 0x000fe40000010000 */
.L_x_25408:
[----:B------:R-:W-:Y:S05]  /*12e0*/  BSYNC B0 ;  /* 0x0000000000007941 */ /* 0x000fea0003800000 */
.L_x_25407:
[----:B------:R-:W-:Y:S01]  /*12f0*/  BSSY B0, `(.L_x_25409) ;  /* 0x0000005000007945 */ /* 0x000fe20003800000 */
[----:B------:R-:W-:Y:S05]  /*1300*/  @!P6 BRA `(.L_x_25410) ;  /* 0x000000300000e947 */ /* 0x000fea0003800000 */
[----:B-----5:R-:W-:-:S05]  /*1310*/  HADD2.F32 R108, -RZ, R94.H0_H0 ;  /* 0x2000005eff6c7230 */ /* 0x020fca0000004100 */
[----:B------:R-:W-:-:S04]  /*1320*/  FMUL.FTZ R108, R108, c[0x0][0x1ec] ;  /* 0x00007b006c6c7a20 */ /* 0x000fc80000410000 */
[----:B------:R-:W-:Y:S02]  /*1330*/  @P0 FADD.FTZ R108, R88, R108 ;  /* 0x0000006c586c0221 */ /* 0x000fe40000010000 */
.L_x_25410:
[----:B------:R-:W-:Y:S05]  /*1340*/  BSYNC B0 ;  /* 0x0000000000007941 */ /* 0x000fea0003800000 */
.L_x_25409:
[----:B------:R-:W-:Y:S01]  /*1350*/  BSSY B0, `(.L_x_25411) ;  /* 0x0000005000007945 */ /* 0x000fe20003800000 */
[----:B------:R-:W-:Y:S05]  /*1360*/  @!P6 BRA `(.L_x_25412) ;  /* 0x000000300000e947 */ /* 0x000fea0003800000 */
[----:B-----5:R-:W-:-:S05]  /*1370*/  HADD2.F32 R109, -RZ, R94.H1_H1 ;  /* 0x3000005eff6d7230 */ /* 0x020fca0000004100 */
[----:B------:R-:W-:-:S04]  /*1380*/  FMUL.FTZ R109, R109, c[0x0][0x1ec] ;  /* 0x00007b006d6d7a20 */ /* 0x000fc80000410000 */
[----:B------:R-:W-:Y:S02]  /*1390*/  @P0 FADD.FTZ R109, R89, R109 ;  /* 0x0000006d596d0221 */ /* 0x000fe40000010000 */
.L_x_25412:
[----:B------:R-:W-:Y:S05]  /*13a0*/  BSYNC B0 ;  /* 0x0000000000007941 */ /* 0x000fea0003800000 */
.L_x_25411:
[----:B------:R-:W-:Y:S01]  /*13b0*/  BSSY B0, `(.L_x_25413) ;  /* 0x0000005000007945 */ /* 0x000fe20003800000 */
[----:B------:R-:W-:Y:S05]  /*13c0*/  @!P6 BRA `(.L_x_25414) ;  /* 0x000000300000e947 */ /* 0x000fea0003800000 */
[----:B-----5:R-:W-:-:S05]  /*13d0*/  HADD2.F32 R110, -RZ, R95.H0_H0 ;  /* 0x2000005fff6e7230 */ /* 0x020fca0000004100 */
[----:B------:R-:W-:-:S04]  /*13e0*/  FMUL.FTZ R110, R110, c[0x0][0x1ec] ;  /* 0x00007b006e6e7a20 */ /* 0x000fc80000410000 */
[----:B------:R-:W-:Y:S02]  /*13f0*/  @P0 FADD.FTZ R110, R90, R110 ;  /* 0x0000006e5a6e0221 */ /* 0x000fe40000010000 */
.L_x_25414:
[----:B------:R-:W-:Y:S05]  /*1400*/  BSYNC B0 ;  /* 0x0000000000007941 */ /* 0x000fea0003800000 */
.L_x_25413:
[----:B------:R-:W-:Y:S01]  /*1410*/  BSSY B0, `(.L_x_25415) ;  /* 0x0000005000007945 */ /* 0x000fe20003800000 */
[----:B------:R-:W-:Y:S05]  /*1420*/  @!P6 BRA `(.L_x_25416) ;  /* 0x000000300000e947 */ /* 0x000fea0003800000 */
[----:B-----5:R-:W-:-:S05]  /*1430*/  HADD2.F32 R111, -RZ, R95.H1_H1 ;  /* 0x3000005fff6f7230 */ /* 0x020fca0000004100 */
[----:B------:R-:W-:-:S04]  /*1440*/  FMUL.FTZ R111, R111, c[0x0][0x1ec] ;  /* 0x00007b006f6f7a20 */ /* 0x000fc80000410000 */
[----:B------:R-:W-:Y:S02]  /*1450*/  @P0 FADD.FTZ R111, R91, R111 ;  /* 0x0000006f5b6f0221 */ /* 0x000fe40000010000 */
.L_x_25416:
[----:B------:R-:W-:Y:S05]  /*1460*/  BSYNC B0 ;  /* 0x0000000000007941 */ /* 0x000fea0003800000 */
.L_x_25415:
        /* <DEDUP_REMOVED lines=37> */
[----:B-----5:R-:W-:-:S05]  /*16c0*/  HADD2.F32 R112, -RZ, R92.H0_H0 ;  /* 0x2000005cff707230 */ /* 0x020fca0000004100 */
[----:B------:R-:W-:-:S04]  /*16d0*/  FMUL.FTZ R112, R112, c[0x0][0x1ec] ;  /* 0x00007b0070707a20 */ /* 0x000fc80000410000 */
[----:B------:R-:W-:Y:S02]  /*16e0*/  @P0 FADD.FTZ R112, R84, R112 ;  /* 0x0000007054700221 */ /* 0x000fe40000010000 */
.L_x_25418:
[----:B------:R-:W-:Y:S05]  /*16f0*/  BSYNC B0 ;  /* 0x0000000000007941 */ /* 0x000fea0003800000 */
.L_x_25417:
[----:B------:R-:W-:Y:S01]  /*1700*/  BSSY B0, `(.L_x_25419) ;  /* 0x0000005000007945 */ /* 0x000fe20003800000 */
[----:B------:R-:W-:Y:S05]  /*1710*/  @!P6 BRA `(.L_x_25420) ;  /* 0x000000300000e947 */ /* 0x000fea0003800000 */
[----:B-----5:R-:W-:-:S05]  /*1720*/  HADD2.F32 R113, -RZ, R92.H1_H1 ;  /* 0x3000005cff717230 */ /* 0x020fca0000004100 */
[----:B------:R-:W-:-:S04]  /*1730*/  FMUL.FTZ R113, R113, c[0x0][0x1ec] ;  /* 0x00007b0071717a20 */ /* 0x000fc80000410000 */
[----:B------:R-:W-:Y:S02]  /*1740*/  @P0 FADD.FTZ R113, R85, R113 ;  /* 0x0000007155710221 */ /* 0x000fe40000010000 */
.L_x_25420:
[----:B------:R-:W-:Y:S05]  /*1750*/  BSYNC B0 ;  /* 0x0000000000007941 */ /* 0x000fea0003800000 */
.L_x_25419:
[----:B------:R-:W-:Y:S01]  /*1760*/  BSSY B0, `(.L_x_25421) ;  /* 0x0000005000007945 */ /* 0x000fe20003800000 */
[----:B------:R-:W-:Y:S05]  /*1770*/  @!P6 BRA `(.L_x_25422) ;  /* 0x000000300000e947 */ /* 0x000fea0003800000 */
[----:B-----5:R-:W-:-:S05]  /*1780*/  HADD2.F32 R114, -RZ, R93.H0_H0 ;  /* 0x2000005dff727230 */ /* 0x020fca0000004100 */
[----:B------:R-:W-:-:S04]  /*1790*/  FMUL.FTZ R114, R114, c[0x0][0x1ec] ;  /* 0x00007b0072727a20 */ /* 0x000fc80000410000 */
[----:B------:R-:W-:Y:S02]  /*17a0*/  @P0 FADD.FTZ R114, R86, R114 ;  /* 0x0000007256720221 */ /* 0x000fe40000010000 */
.L_x_25422:
[----:B------:R-:W-:Y:S05]  /*17b0*/  BSYNC B0 ;  /* 0x0000000000007941 */ /* 0x000fea0003800000 */
.L_x_25421:
[----:B------:R-:W-:Y:S01]  /*17c0*/  BSSY B0, `(.L_x_25423) ;  /* 0x0000005000007945 */ /* 0x000fe20003800000 */
[----:B------:R-:W-:Y:S05]  /*17d0*/  @!P6 BRA `(.L_x_25424) ;  /* 0x000000300000e947 */ /* 0x000fea0003800000 */
[----:B-----5:R-:W-:-:S05]  /*17e0*/  HADD2.F32 R115, -RZ, R93.H1_H1 ;  /* 0x3000005dff737230 */ /* 0x020fca0000004100 */
[----:B------:R-:W-:-:S04]  /*17f0*/  FMUL.FTZ R115, R115, c[0x0][0x1ec] ;  /* 0x00007b0073737a20 */ /* 0x000fc80000410000 */
[----:B------:R-:W-:Y:S02]  /*1800*/  @P0 FADD.FTZ R115, R87, R115 ;  /* 0x0000007357730221 */ /* 0x000fe40000010000 */
.L_x_25424:
[----:B------:R-:W-:Y:S05]  /*1810*/  BSYNC B0 ;  /* 0x0000000000007941 */ /* 0x000fea0003800000 */
.L_x_25423:
[----:B------:R-:W-:Y:S01]  /*1820*/  BSSY B0, `(.L_x_25425) ;  /* 0x0000005000007945 */ /* 0x000fe20003800000 */
[----:B------:R-:W-:Y:S05]  /*1830*/  @!P6 BRA `(.L_x_25426) ;  /* 0x000000300000e947 */ /* 0x000fea0003800000 */
[----:B-----5:R-:W-:-:S05]  /*1840*/  HADD2.F32 R100, -RZ, R94.H0_H0 ;  /* 0x2000005eff647230 */ /* 0x020fca0000004100 */
[----:B------:R-:W-:-:S04]  /*1850*/  FMUL.FTZ R100, R100, c[0x0][0x1ec] ;  /* 0x00007b0064647a20 */ /* 0x000fc80000410000 */
[----:B------:R-:W-:Y:S02]  /*1860*/  @P0 FADD.FTZ R100, R88, R100 ;  /* 0x0000006458640221 */ /* 0x000fe40000010000 */
.L_x_25426:
[----:B------:R-:W-:Y:S05]  /*1870*/  BSYNC B0 ;  /* 0x0000000000007941 */ /* 0x000fea0003800000 */
.L_x_25425:
[----:B------:R-:W-:Y:S01]  /*1880*/  BSSY B0, `(.L_x_25427) ;  /* 0x0000005000007945 */ /* 0x000fe20003800000 */
[----:B------:R-:W-:Y:S05]  /*1890*/  @!P6 BRA `(.L_x_25428) ;  /* 0x000000300000e947 */ /* 0x000fea0003800000 */
[----:B-----5:R-:W-:-:S05]  /*18a0*/  HADD2.F32 R101, -RZ, R94.H1_H1 ;  /* 0x3000005eff657230 */ /* 0x020fca0000004100 */
[----:B------:R-:W-:-:S04]  /*18b0*/  FMUL.FTZ R101, R101, c[0x0][0x1ec] ;  /* 0x00007b0065657a20 */ /* 0x000fc80000410000 */
[----:B------:R-:W-:Y:S02]  /*18c0*/  @P0 FADD.FTZ R101, R89, R101 ;  /* 0x0000006559650221 */ /* 0x000fe40000010000 */
.L_x_25428:
[----:B------:R-:W-:Y:S05]  /*18d0*/  BSYNC B0 ;  /* 0x0000000000007941 */ /* 0x000fea0003800000 */
.L_x_25427:
[----:B------:R-:W-:Y:S01]  /*18e0*/  BSSY B0, `(.L_x_25429) ;  /* 0x0000005000007945 */ /* 0x000fe20003800000 */
[----:B------:R-:W-:Y:S05]  /*18f0*/  @!P6 BRA `(.L_x_25430) ;  /* 0x000000300000e947 */ /* 0x000fea0003800000 */
[----:B-----5:R-:W-:-:S05]  /*1900*/  HADD2.F32 R102, -RZ, R95.H0_H0 ;  /* 0x2000005fff667230 */ /* 0x020fca0000004100 */
[----:B------:R-:W-:-:S04]  /*1910*/  FMUL.FTZ R102, R102, c[0x0][0x1ec] ;  /* 0x00007b0066667a20 */ /* 0x000fc80000410000 */
[----:B------:R-:W-:Y:S02]  /*1920*/  @P0 FADD.FTZ R102, R90, R102 ;  /* 0x000000665a660221 */ /* 0x000fe40000010000 */
.L_x_25430:
[----:B------:R-:W-:Y:S05]  /*1930*/  BSYNC B0 ;  /* 0x0000000000007941 */ /* 0x000fea0003800000 */
.L_x_25429:
[----:B------:R-:W-:Y:S01]  /*1940*/  BSSY B0, `(.L_x_25431) ;  /* 0x0000005000007945 */ /* 0x000fe20003800000 */
[----:B------:R-:W-:Y:S05]  /*1950*/  @!P6 BRA `(.L_x_25432) ;  /* 0x000000300000e947 */ /* 0x000fea0003800000 */
[----:B-----5:R-:W-:-:S05]  /*1960*/  HADD2.F32 R103, -RZ, R95.H1_H1 ;  /* 0x3000005fff677230 */ /* 0x020fca0000004100 */
[----:B------:R-:W-:-:S04]  /*1970*/  FMUL.FTZ R103, R103, c[0x0][0x1ec] ;  /* 0x00007b0067677a20 */ /* 0x000fc80000410000 */
[----:B------:R-:W-:Y:S02]  /*1980*/  @P0 FADD.FTZ R103, R91, R103 ;  /* 0x000000675b670221 */ /* 0x000fe40000010000 */
.L_x_25432:
[----:B------:R-:W-:Y:S05]  /*1990*/  BSYNC B0 ;  /* 0x0000000000007941 */ /* 0x000fea0003800000 */
.L_x_25431:
        /* <DEDUP_REMOVED lines=37> */
.L_x_25434:
[----:B------:R-:W-:Y:S05]  /*1bf0*/  BSYNC B0 ;  /* 0x0000000000007941 */ /* 0x000fea0003800000 */
.L_x_25433:
[----:B------:R-:W-:Y:S01]  /*1c00*/  BSSY B0, `(.L_x_25435) ;  /* 0x0000005000007945 */ /* 0x000fe20003800000 */
[----:B------:R-:W-:Y:S05]  /*1c10*/  @!P6 BRA `(.L_x_25436) ;  /* 0x000000300000e947 */ /* 0x000fea0003800000 */
[----:B-----5:R-:W-:-:S05]  /*1c20*/  HADD2.F32 R105, -RZ, R92.H1_H1 ;  /* 0x3000005cff697230 */ /* 0x020fca0000004100 */
[----:B------:R-:W-:-:S04]  /*1c30*/  FMUL.FTZ R105, R105, c[0x0][0x1ec] ;  /* 0x00007b0069697a20 */ /* 0x000fc80000410000 */
[----:B------:R-:W-:Y:S02]  /*1c40*/  @P0 FADD.FTZ R105, R85, R105 ;  /* 0x0000006955690221 */ /* 0x000fe40000010000 */
.L_x_25436:
[----:B------:R-:W-:Y:S05]  /*1c50*/  BSYNC B0 ;  /* 0x0000000000007941 */ /* 0x000fea0003800000 */
.L_x_25435:
[----:B------:R-:W-:Y:S01]  /*1c60*/  BSSY B0, `(.L_x_25437) ;  /* 0x0000005000007945 */ /* 0x000fe20003800000 */
[----:B------:R-:W-:Y:S05]  /*1c70*/  @!P6 BRA `(.L_x_25438) ;  /* 0x000000300000e947 */ /* 0x000fea0003800000 */
[----:B-----5:R-:W-:-:S05]  /*1c80*/  HADD2.F32 R106, -RZ, R93.H0_H0 ;  /* 0x2000005dff6a7230 */ /* 0x020fca0000004100 */
[----:B------:R-:W-:-:S04]  /*1c90*/  FMUL.FTZ R106, R106, c[0x0][0x1ec] ;  /* 0x00007b006a6a7a20 */ /* 0x000fc80000410000 */
[----:B------:R-:W-:Y:S02]  /*1ca0*/  @P0 FADD.FTZ R106, R86, R106 ;  /* 0x0000006a566a0221 */ /* 0x000fe40000010000 */
.L_x_25438:
[----:B------:R-:W-:Y:S05]  /*1cb0*/  BSYNC B0 ;  /* 0x0000000000007941 */ /* 0x000fea0003800000 */
.L_x_25437:
[----:B------:R-:W-:Y:S01]  /*1cc0*/  BSSY B0, `(.L_x_25439) ;  /* 0x0000005000007945 */ /* 0x000fe20003800000 */
[----:B------:R-:W-:Y:S05]  /*1cd0*/  @!P6 BRA `(.L_x_25440) ;  /* 0x000000300000e947 */ /* 0x000fea0003800000 */
[----:B-----5:R-:W-:-:S05]  /*1ce0*/  HADD2.F32 R107, -RZ, R93.H1_H1 ;  /* 0x3000005dff6b7230 */ /* 0x020fca0000004100 */
[----:B------:R-:W-:-:S04]  /*1cf0*/  FMUL.FTZ R107, R107, c[0x0][0x1ec] ;  /* 0x00007b006b6b7a20 */ /* 0x000fc80000410000 */
[----:B------:R-:W-:Y:S02]  /*1d00*/  @P0 FADD.FTZ R107, R87, R107 ;  /* 0x0000006b576b0221 */ /* 0x000fe40000010000 */
.L_x_25440:
[----:B------:R-:W-:Y:S05]  /*1d10*/  BSYNC B0 ;  /* 0x0000000000007941 */ /* 0x000fea0003800000 */
.L_x_25439:
[----:B------:R-:W-:Y:S01]  /*1d20*/  BSSY B0, `(.L_x_25441) ;  /* 0x0000005000007945 */ /* 0x000fe20003800000 */
[----:B------:R-:W-:Y:S05]  /*1d30*/  @!P6 BRA `(.L_x_25442) ;  /* 0x000000300000e947 */ /* 0x000fea0003800000 */
[----:B-----5:R-:W-:-:S05]  /*1d40*/  HADD2.F32 R96, -RZ, R94.H0_H0 ;  /* 0x2000005eff607230 */ /* 0x020fca0000004100 */
[----:B------:R-:W-:-:S04]  /*1d50*/  FMUL.FTZ R96, R96, c[0x0][0x1ec] ;  /* 0x00007b0060607a20 */ /* 0x000fc80000410000 */
[----:B------:R-:W-:Y:S02]  /*1d60*/  @P0 FADD.FTZ R96, R88, R96 ;  /* 0x0000006058600221 */ /* 0x000fe40000010000 */
.L_x_25442:
[----:B------:R-:W-:Y:S05]  /*1d70*/  BSYNC B0 ;  /* 0x0000000000007941 */ /* 0x000fea0003800000 */
.L_x_25441:
[----:B------:R-:W-:Y:S01]  /*1d80*/  BSSY B0, `(.L_x_25443) ;  /* 0x0000005000007945 */ /* 0x000fe20003800000 */
[----:B------:R-:W-:Y:S05]  /*1d90*/  @!P6 BRA `(.L_x_25444) ;  /* 0x000000300000e947 */ /* 0x000fea0003800000 */
[----:B-----5:R-:W-:-:S05]  /*1da0*/  HADD2.F32 R97, -RZ, R94.H1_H1 ;  /* 0x3000005eff617230 */ /* 0x020fca0000004100 */
[----:B------:R-:W-:-:S04]  /*1db0*/  FMUL.FTZ R97, R97, c[0x0][0x1ec] ;  /* 0x00007b0061617a20 */ /* 0x000fc80000410000 */
[----:B------:R-:W-:Y:S02]  /*1dc0*/  @P0 FADD.FTZ R97, R89, R97 ;  /* 0x0000006159610221 */ /* 0x000fe40000010000 */
.L_x_25444:
[----:B------:R-:W-:Y:S05]  /*1dd0*/  BSYNC B0 ;  /* 0x0000000000007941 */ /* 0x000fea0003800000 */
.L_x_25443:
[----:B------:R-:W-:Y:S01]  /*1de0*/  BSSY B0, `(.L_x_25445) ;  /* 0x0000005000007945 */ /* 0x000fe20003800000 */
[----:B------:R-:W-:Y:S05]  /*1df0*/  @!P6 BRA `(.L_x_25446) ;  /* 0x000000300000e947 */ /* 0x000fea0003800000 */
[----:B-----5:R-:W-:-:S05]  /*1e00*/  HADD2.F32 R98, -RZ, R95.H0_H0 ;  /* 0x2000005fff627230 */ /* 0x020fca0000004100 */
[----:B------:R-:W-:-:S04]  /*1e10*/  FMUL.FTZ R98, R98, c[0x0][0x1ec] ;  /* 0x00007b0062627a20 */ /* 0x000fc80000410000 */
[----:B------:R-:W-:Y:S02]  /*1e20*/  @P0 FADD.FTZ R98, R90, R98 ;  /* 0x000000625a620221 */ /* 0x000fe40000010000 */
.L_x_25446:
[----:B------:R-:W-:Y:S05]  /*1e30*/  BSYNC B0 ;  /* 0x0000000000007941 */ /* 0x000fea0003800000 */
.L_x_25445:
[----:B------:R-:W-:Y:S01]  /*1e40*/  BSSY B0, `(.L_x_25447) ;  /* 0x0000005000007945 */ /* 0x000fe20003800000 */
[----:B------:R-:W-:Y:S05]  /*1e50*/  @!P6 BRA `(.L_x_25448) ;  /* 0x000000300000e947 */ /* 0x000fea0003800000 */
[----:B-----5:R-:W-:-:S05]  /*1e60*/  HADD2.F32 R99, -RZ, R95.H1_H1 ;  /* 0x3000005fff637230 */ /* 0x020fca0000004100 */
[----:B------:R-:W-:-:S04]  /*1e70*/  FMUL.FTZ R99, R99, c[0x0][0x1ec] ;  /* 0x00007b0063637a20 */ /* 0x000fc80000410000 */
[----:B------:R-:W-:Y:S02]  /*1e80*/  @P0 FADD.FTZ R99, R91, R99 ;  /* 0x000000635b630221 */ /* 0x000fe40000010000 */
.L_x_25448:
[----:B------:R-:W-:Y:S05]  /*1e90*/  BSYNC B0 ;  /* 0x0000000000007941 */ /* 0x000fea0003800000 */
.L_x_25447:
        /* <DEDUP_REMOVED lines=47> */
.L_x_25455:
        /* <DEDUP_REMOVED lines=100> */
.L_x_25456:
        /* <DEDUP_REMOVED lines=60> */
[----:B------:R-:W-:Y:S01]  /*2b90*/  F2FP.PACK_AB R96, R101, R96 ;  /* 0x000000606560723e */ /* 0x000fe200000000ff */
[C---:B------:R-:W-:Y:S02]  /*2ba0*/  FMUL.FTZ R120, R136.reuse, R127 ;  /* 0x0000007f88787220 */ /* 0x040fe40000410000 */
[C---:B------:R-:W-:Y:S02]  /*2bb0*/  FMUL.FTZ R151, R136.reuse, R151 ;  /* 0x0000009788977220 */ /* 0x040fe40000410000 */
[----:B------:R-:W-:Y:S02]  /*2bc0*/  FMUL.FTZ R122, R136, R117 ;  /* 0x00000075887a7220 */ /* 0x000fe40000410000 */
[----:B------:R-:W-:-:S02]  /*2bd0*/  FFMA.FTZ R106, R64, R159, R24 ;  /* 0x0000009f406a7223 */ /* 0x000fc40000010018 */
[----:B------:R-:W-:Y:S02]  /*2be0*/  FFMA.FTZ R121, R65, R130, R25 ;  /* 0x0000008241797223 */ /* 0x000fe40000010019 */
[C---:B------:R-:W-:Y:S02]  /*2bf0*/  FADD.FTZ R141, -R137.reuse, R134 ;  /* 0x00000086898d7221 */ /* 0x040fe40000010100 */
[----:B------:R-:W-:Y:S01]  /*2c00*/  FADD.FTZ R135, -R137, R135 ;  /* 0x0000008789877221 */ /* 0x000fe20000010100 */
[----:B------:R-:W-:Y:S01]  /*2c10*/  F2FP.PACK_AB R106, R121, R106 ;  /* 0x0000006a796a723e */ /* 0x000fe200000000ff */
        /* <DEDUP_REMOVED lines=28> */
[----:B------:R-:W-:Y:S01]  /*2de0*/  F2FP.PACK_AB R102, R105, R102 ;  /* 0x000000666966723e */ /* 0x000fe200000000ff */
[----:B------:R-:W-:-:S02]  /*2df0*/  FMUL.FTZ R113, R136, R104 ;  /* 0x0000006888717220 */ /* 0x000fc40000410000 */
[----:B------:R-:W-:Y:S02]  /*2e00*/  FFMA.FTZ R101, R54, R149, R14 ;  /* 0x0000009536657223 */ /* 0x000fe4000001000e */
[----:B------:R-:W-:Y:S02]  /*2e10*/  FFMA.FTZ R116, R55, R116, R15 ;  /* 0x0000007437747223 */ /* 0x000fe4000001000f */
[C---:B------:R-:W-:Y:S02]  /*2e20*/  FMUL.FTZ R147, R136.reuse, R147 ;  /* 0x0000009388937220 */ /* 0x040fe40000410000 */
[----:B------:R-:W-:Y:S01]  /*2e30*/  FMUL.FTZ R112, R136, R129 ;  /* 0x0000008188707220 */ /* 0x000fe20000410000 */
[----:B------:R-:W-:Y:S01]  /*2e40*/  F2FP.PACK_AB R101, R116, R101 ;  /* 0x000000657465723e */ /* 0x000fe200000000ff */
[----:B------:R-:W-:Y:S02]  /*2e50*/  FFMA.FTZ R104, R60, R155, R20 ;  /* 0x0000009b3c687223 */ /* 0x000fe40000010014 */
[----:B------:R-:W-:Y:S01]  /*2e60*/  FFMA.FTZ R121, R61, R118, R21 ;  /* 0x000000763d797223 */ /* 0x000fe20000010015 */
[----:B------:R-:W-:Y:S01]  /*2e70*/  IADD3 R118, R119, 0x20, RZ ;  /* 0x0000002077767810 */ /* 0x000fe20007ffe0ff */
[----:B------:R-:W-:-:S02]  /*2e80*/  FMUL.FTZ R143, R136, R143 ;  /* 0x0000008f888f7220 */ /* 0x000fc40000410000 */
[C---:B------:R-:W-:Y:S01]  /*2e90*/  FMUL.FTZ R114, R136.reuse, R125 ;  /* 0x0000007d88727220 */ /* 0x040fe20000410000 */
[----:B------:R-:W-:Y:S01]  /*2ea0*/  HFMA2.MMA R125, -RZ, RZ, 0, 9.5367431640625e-07 ;  /* 0x00000010ff7d7435 */ /* 0x000fe200000001ff */
[C---:B------:R-:W-:Y:S01]  /*2eb0*/  FMUL.FTZ R153, R136.reuse, R153 ;  /* 0x0000009988997220 */ /* 0x040fe20000410000 */
[----:B------:R-:W-:Y:S01]  /*2ec0*/  F2FP.PACK_AB R104, R121, R104 ;  /* 0x000000687968723e */ /* 0x000fe200000000ff */
        /* <DEDUP_REMOVED lines=25> */
[----:B------:R-:W-:Y:S01]  /*3060*/  IADD3 R124, R119, 0x80, RZ ;  /* 0x00000080777c7810 */ /* 0x000fe20007ffe0ff */
[----:B------:R-:W-:Y:S01]  /*3070*/  FFMA.FTZ R117, R81, R120, R41 ;  /* 0x0000007851757223 */ /* 0x000fe20000010029 */
[----:B------:R-:W-:Y:S01]  /*3080*/  IADD3 R120, R119, 0x40, RZ ;  /* 0x0000004077787810 */ /* 0x000fe20007ffe0ff */
        /* <DEDUP_REMOVED lines=18> */
[----:B------:R-:W-:Y:S02]  /*31b0*/  FFMA.FTZ R144, R75, R144, R35 ;  /* 0x000000904b907223 */ /* 0x000fe40000010023 */
[----:B------:R-:W-:-:S02]  /*31c0*/  FFMA.FTZ R132, R71, R132, R31 ;  /* 0x0000008447847223 */ /* 0x000fc4000001001f */
[----:B------:R-:W-:Y:S01]  /*31d0*/  FFMA.FTZ R113, R78, R115, R38 ;  /* 0x000000734e717223 */ /* 0x000fe20000010026 */
[----:B------:R-:W-:Y:S01]  /*31e0*/  F2FP.PACK_AB R115, R121, R116 ;  /* 0x000000747973723e */ /* 0x000fe200000000ff */
[----:B------:R-:W-:Y:S01]  /*31f0*/  FFMA.FTZ R142, R79, R142, R39 ;  /* 0x0000008e4f8e7223 */ /* 0x000fe20000010027 */
[----:B------:R-:W-:Y:S01]  /*3200*/  F2FP.PACK_AB R111, R144, R111 ;  /* 0x0000006f906f723e */ /* 0x000fe200000000ff */
        /* <DEDUP_REMOVED lines=14> */
.L_x_25452:
[----:B-1----:R-:W-:Y:S05]  /*32f0*/  BSYNC B0 ;  /* 0x0000000000007941 */ /* 0x002fea0003800000 */
.L_x_25451:
[----:B------:R-:W-:-:S04]  /*3300*/  MOV R3, c[0x0][0x160] ;  /* 0x0000580000037a02 */ /* 0x000fc80000000f00 */
[----:B------:R-:W-:-:S04]  /*3310*/  LEA R2, R3, R2, 0x2 ;  /* 0x0000000203027211 */ /* 0x000fc800078e10ff */
[----:B------:R-:W-:-:S13]  /*3320*/  ISETP.GE.AND P0, PT, R2, c[0x0][0x164], PT ;  /* 0x0000590002007a0c */ /* 0x000fda0003f06270 */
[----:B0----5:R-:W-:Y:S01]  /*3330*/  @P0 CALL.REL.NOINC `(.L_x_25453) ;  /* 0x0000001000000944 */ /* 0x021fe20003c00000 */
[----:B------:R-:W-:Y:S05]  /*3340*/  BRA `(.L_x_25454) ;  /* 0xffffd06000007947 */ /* 0x000fea000383ffff */
.L_x_25453:
[----:B------:R-:W-:Y:S05]  /*3350*/  EXIT ;  /* 0x000000000000794d */ /* 0x000fea0003800000 */
.L_x_25449:
[----:B------:R-:W-:Y:S01]  /*3360*/  HFMA2.MMA R136, -RZ, RZ, 0, 5.9604644775390625e-08 ;  /* 0x00000001ff887435 */ /* 0x000fe200000001ff */
[----:B0-----:R-:W-:Y:S02]  /*3370*/  MOV R139, 0x1f ;  /* 0x0000001f008b7802 */ /* 0x001fe40000000f00 */
[----:B------:R-:W-:Y:S02]  /*3380*/  MOV R142, 0xffffffff ;  /* 0xffffffff008e7802 */ /* 0x000fe40000000f00 */
[----:B------:R-:W-:Y:S02]  /*3390*/  MOV R140, 0x33b0 ;  /* 0x000033b0008c7802 */ /* 0x000fe40000000f00 */
[----:B-----5:R-:W-:Y:S05]  /*33a0*/  CALL.REL.NOINC `($__internal_115_$__cuda_sm70_shflsync_bfly_p) ;  /* 0x0000089000007944 */ /* 0x020fea0003c00000 */
[----:B01----:R-:W-:Y:S05]  /*33b0*/  BRA `(.L_x_25455) ;  /* 0xffffedd000007947 */ /* 0x003fea000383ffff */
.L_x_25450:
[----:B------:R-:W-:Y:S01]  /*33c0*/  HFMA2.MMA R136, -RZ, RZ, 0, 1.1920928955078125e-07 ;  /* 0x00000002ff887435 */ /* 0x000fe200000001ff */
[----:B0-----:R-:W-:Y:S02]  /*33d0*/  MOV R139, 0x1f ;  /* 0x0000001f008b7802 */ /* 0x001fe40000000f00 */
[----:B------:R-:W-:Y:S02]  /*33e0*/  MOV R142, 0xffffffff ;  /* 0xffffffff008e7802 */ /* 0x000fe40000000f00 */
[----:B------:R-:W-:-:S02]  /*33f0*/  MOV R140, 0x3410 ;  /* 0x00003410008c7802 */ /* 0x000fc40000000f00 */
[----:B-----5:R-:W-:Y:S05]  /*3400*/  CALL.REL.NOINC `($__internal_115_$__cuda_sm70_shflsync_bfly_p) ;  /* 0x0000083000007944 */ /* 0x020fea0003c00000 */
[----:B01----:R-:W-:Y:S01]  /*3410*/  FADD.FTZ R143, R143, R136 ;  /* 0x000000888f8f7221 */ /* 0x003fe20000010000 */
[----:B------:R-:W-:Y:S01]  /*3420*/  HFMA2.MMA R136, -RZ, RZ, 0, 2.384185791015625e-07 ;  /* 0x00000004ff887435 */ /* 0x000fe200000001ff */
[----:B------:R-:W-:-:S02]  /*3430*/  MOV R139, 0x1f ;  /* 0x0000001f008b7802 */ /* 0x000fc40000000f00 */
[----:B------:R-:W-:Y:S02]  /*3440*/  MOV R142, 0xffffffff ;  /* 0xffffffff008e7802 */ /* 0x000fe40000000f00 */
[----:B------:R-:W-:Y:S02]  /*3450*/  MOV R140, 0x3470 ;  /* 0x00003470008c7802 */ /* 0x000fe40000000f00 */
[----:B------:R-:W-:Y:S05]  /*3460*/  CALL.REL.NOINC `($__internal_115_$__cuda_sm70_shflsync_bfly_p) ;  /* 0x000007d000007944 */ /* 0x000fea0003c00000 */
[----:B01----:R-:W-:Y:S01]  /*3470*/  FADD.FTZ R143, R143, R136 ;  /* 0x000000888f8f7221 */ /* 0x003fe20000010000 */
[----:B------:R-:W-:Y:S01]  /*3480*/  HFMA2.MMA R136, -RZ, RZ, 0, 4.76837158203125e-07 ;  /* 0x00000008ff887435 */ /* 0x000fe200000001ff */
[----:B------:R-:W-:Y:S02]  /*3490*/  MOV R139, 0x1f ;  /* 0x0000001f008b7802 */ /* 0x000fe40000000f00 */
[----:B------:R-:W-:Y:S02]  /*34a0*/  MOV R142, 0xffffffff ;  /* 0xffffffff008e7802 */ /* 0x000fe40000000f00 */
[----:B------:R-:W-:Y:S02]  /*34b0*/  MOV R140, 0x34d0 ;  /* 0x000034d0008c7802 */ /* 0x000fe40000000f00 */
[----:B------:R-:W-:Y:S05]  /*34c0*/  CALL.REL.NOINC `($__internal_115_$__cuda_sm70_shflsync_bfly_p) ;  /* 0x0000077000007944 */ /* 0x000fea0003c00000 */
[----:B01----:R-:W-:Y:S01]  /*34d0*/  FADD.FTZ R143, R143, R136 ;  /* 0x000000888f8f7221 */ /* 0x003fe20000010000 */
[----:B------:R-:W-:Y:S01]  /*34e0*/  HFMA2.MMA R136, -RZ, RZ, 0, 9.5367431640625e-07 ;  /* 0x00000010ff887435 */ /* 0x000fe200000001ff */
[----:B------:R-:W-:-:S02]  /*34f0*/  MOV R139, 0x1f ;  /* 0x0000001f008b7802 */ /* 0x000fc40000000f00 */
[----:B------:R-:W-:Y:S02]  /*3500*/  MOV R142, 0xffffffff ;  /* 0xffffffff008e7802 */ /* 0x000fe40000000f00 */
[----:B------:R-:W-:Y:S02]  /*3510*/  MOV R140, 0x3530 ;  /* 0x00003530008c7802 */ /* 0x000fe40000000f00 */
[----:B------:R-:W-:Y:S05]  /*3520*/  CALL.REL.NOINC `($__internal_115_$__cuda_sm70_shflsync_bfly_p) ;  /* 0x0000071000007944 */ /* 0x000fea0003c00000 */
        /* <DEDUP_REMOVED lines=86> */
[----:B------:R-:W-:Y:S05]  /*3a90*/  CALL.REL.NOINC `($__internal_115_$__cuda_sm70_shflsync_bfly_p) ;  /* 0x000001a000007944 */ /* 0x000fea0003c00000 */
[----:B01----:R-:W-:Y:S01]  /*3aa0*/  FADD.FTZ R143, R143, R136 ;  /* 0x000000888f8f7221 */ /* 0x003fe20000010000 */
[----:B------:R-:W-:Y:S01]  /*3ab0*/  HFMA2.MMA R136, -RZ, RZ, 0, 1.1920928955078125e-07 ;  /* 0x00000002ff887435 */ /* 0x000fe200000001ff */
[----:B------:R-:W-:Y:S02]  /*3ac0*/  MOV R139, 0x1f ;  /* 0x0000001f008b7802 */ /* 0x000fe40000000f00 */
[----:B------:R-:W-:Y:S02]  /*3ad0*/  MOV R142, 0xffffffff ;  /* 0xffffffff008e7802 */ /* 0x000fe40000000f00 */
[----:B------:R-:W-:Y:S02]  /*3ae0*/  MOV R140, 0x3b00 ;  /* 0x00003b00008c7802 */ /* 0x000fe40000000f00 */
[----:B------:R-:W-:Y:S05]  /*3af0*/  CALL.REL.NOINC `($__internal_115_$__cuda_sm70_shflsync_bfly_p) ;  /* 0x0000014000007944 */ /* 0x000fea0003c00000 */
        /* <DEDUP_REMOVED lines=18> */
[----:B01----:R-:W-:Y:S01]  /*3c20*/  MOV R142, R136 ;  /* 0x00000088008e7202 */ /* 0x003fe20000000f00 */
[----:B------:R-:W-:Y:S05]  /*3c30*/  BRA `(.L_x_25456) ;  /* 0xffffeb9000007947 */ /* 0x000fea000383ffff */
        .weak           $__internal_115_$__cuda_sm70_shflsync_bfly_p
        .type           $__internal_115_$__cuda_sm70_shflsync_bfly_p,@function
        .size           $__internal_115_$__cuda_sm70_shflsync_bfly_p,(.L_x_36203 - $__internal_115_$__cuda_sm70_shflsync_bfly_p)
$__internal_115_$__cuda_sm70_shflsync_bfly_p:
[----:B------:R-:W-:Y:S01]  /*3c40*/  HFMA2.MMA R141, -RZ, RZ, 0, 0 ;  /* 0x00000000ff8d7435 */ /* 0x000fe200000001ff */
[----:B------:R-:W-:Y:S04]  /*3c50*/  WARPSYNC R142 ;  /* 0x0000008e00007348 */ /* 0x000fe80003800000 */
[----:B------:R0:W1:Y:S01]  /*3c60*/  SHFL.BFLY PT, R136, R143, R136, R139 ;  /* 0x0c0000888f887389 */ /* 0x00006200000e008b */
[----:B------:R-:W-:Y:S05]  /*3c70*/  RET.REL.NODEC R140 `(_ZN10layer_norm13ln_fwd_kernelINS_13Kernel_traitsIf6__halffS2_fjLj1280ELj1ELj4ELj1ELj16ENS_18Kernel_traits_baseILj1280EfS2_fS2_fjLj128EEEEELb0ELb0ELb1ELb1EEEvNS_9FwdParamsE) ;  /* 0xffffc3808c007950 */ /* 0x000fea0003c3ffff */
.L_x_25457:
        /* <DEDUP_REMOVED lines=16> */
.L_x_36203:


//--------------------- .text._ZN10layer_norm13ln_fwd_kernelINS_13Kernel_traitsIf6__halffS2_fjLj1280ELj1ELj4ELj1ELj16ENS_18Kernel_traits_baseILj1280EfS2_fS2_fjLj128EEEEELb0ELb1ELb0ELb0EEEvNS_9FwdParamsE --------------------------
	.section	.text._ZN10layer_norm13ln_fwd_kernelINS_13Kernel_traitsIf6__halffS2_fjLj1280ELj1ELj4ELj1ELj16ENS_18Kernel_traits_baseILj1280EfS2_fS2_fjLj128EEEEELb0ELb1ELb0ELb0EEEvNS_9FwdParamsE,"ax",@progbits
	.sectioninfo	@"SHI_REGISTERS=198"
	.align	128
        .global         _ZN10layer_norm13ln_fwd_kernelINS_13Kernel_traitsIf6__halffS2_fjLj1280ELj1ELj4ELj1ELj16ENS_18Kernel_traits_baseILj1280EfS2_fS2_fjLj128EEEEELb0ELb1ELb0ELb0EEEvNS_9FwdParamsE
        .type           _ZN10layer_norm13ln_fwd_kernelINS_13Kernel_traitsIf6__halffS2_fjLj1280ELj1ELj4ELj1ELj16ENS_18Kernel_traits_baseILj1280EfS2_fS2_fjLj128EEEEELb0ELb1ELb0ELb0EEEvNS_9FwdParamsE,@function
        .size           _ZN10layer_norm13ln_fwd_kernelINS_13Kernel_traitsIf6__halffS2_fjLj1280ELj1ELj4ELj1ELj16ENS_18Kernel_traits_baseILj1280EfS2_fS2_fjLj128EEEEELb0ELb1ELb0ELb0EEEvNS_9FwdParamsE,(.L_x_36204 - _ZN10layer_norm13ln_fwd_kernelINS_13Kernel_traitsIf6__halffS2_fjLj1280ELj1ELj4ELj1ELj16ENS_18Kernel_traits_baseILj1280EfS2_fS2_fjLj128EEEEELb0ELb1ELb0ELb0EEEvNS_9FwdParamsE)
        .other          _ZN10layer_norm13ln_fwd_kernelINS_13Kernel_traitsIf6__halffS2_fjLj1280ELj1ELj4ELj1ELj16ENS_18Kernel_traits_baseILj1280EfS2_fS2_fjLj128EEEEELb0ELb1ELb0ELb0EEEvNS_9FwdParamsE,@"STO_CUDA_ENTRY STV_DEFAULT"
_ZN10layer_norm13ln_fwd_kernelINS_13Kernel_traitsIf6__halffS2_fjLj1280ELj1ELj4ELj1ELj16ENS_18Kernel_traits_baseILj1280EfS2_fS2_fjLj128EEEEELb0ELb1ELb0ELb0EEEvNS_9FwdParamsE:
.text._ZN10layer_norm13ln_fwd_kernelINS_13Kernel_traitsIf6__halffS2_fjLj1280ELj1ELj4ELj1ELj16ENS_18Kernel_traits_baseILj1280EfS2_fS2_fjLj128EEEEELb0ELb1ELb0ELb0EEEvNS_9FwdParamsE:
        /* <DEDUP_REMOVED lines=41> */
.L_x_25459:
[----:B------:R-:W-:Y:S05]  /*0290*/  BSYNC B0 ;  /* 0x0000000000007941 */ /* 0x000fea0003800000 */
.L_x_25458:
        /* <DEDUP_REMOVED lines=21> */
.L_x_25461:
[----:B------:R-:W-:Y:S05]  /*03f0*/  BSYNC B0 ;  /* 0x0000000000007941 */ /* 0x000fea0003800000 */
.L_x_25460:
        /* <DEDUP_REMOVED lines=21> */
.L_x_25463:
[----:B------:R-:W-:Y:S05]  /*0550*/  BSYNC B0 ;  /* 0x0000000000007941 */ /* 0x000fea0003800000 */
.L_x_25462:
        /* <DEDUP_REMOVED lines=21> */
.L_x_25465:
[----:B------:R-:W-:Y:S05]  /*06b0*/  BSYNC B0 ;  /* 0x0000000000007941 */ /* 0x000fea0003800000 */
.L_x_25464:
        /* <DEDUP_REMOVED lines=20> */
.L_x_25467:
[----:B------:R-:W-:Y:S05]  /*0800*/  BSYNC B0 ;  /* 0x0000000000007941 */ /* 0x000fea0003800000 */
.L_x_25466:
[----:B------:R-:W-:-:S13]  /*0810*/  ISETP.GE.AND P2, PT, R128, c[0x0][0x164], PT ;  /* 0x0000590080007a0c */ /* 0x000fda0003f46270 */
[----:B------:R-:W-:Y:S05]  /*0820*/  @P2 EXIT ;  /* 0x000000000000294d */ /* 0x000fea0003800000 */
[----:B0-----:R-:W-:Y:S01]  /*0830*/  MOV R2, R128 ;  /* 0x0000008000027202 */ /* 0x001fe20000000f00 */
[----:B------:R-:W-:Y:S02]  /*0840*/  ULDC.U8 UR6, c[0x0][0x1f0] ;  /* 0x00007c0000067ab9 */ /* 0x000fe40000000000 */
.L_x_25491:
        /* <DEDUP_REMOVED lines=36> */
[-C--:B0-----:R-:W-:Y:S01]  /*0a90*/  FMUL.FTZ R159, R174, R173.reuse ;  /* 0x000000adae9f7220 */ /* 0x081fe20000410000 */
[----:B------:R-:W-:Y:S01]  /*0aa0*/  HADD2.F32 R180, -RZ, R182.H1_H1 ;  /* 0x300000b6ffb47230 */ /* 0x000fe20000004100 */
[-C--:B------:R-:W-:Y:S01]  /*0ab0*/  FMUL.FTZ R160, R156, R173.reuse ;  /* 0x000000ad9ca07220 */ /* 0x080fe20000410000 */
[--C-:B------:R-:W-:Y:S01]  /*0ac0*/  HADD2.F32 R182, -RZ, R183.reuse.H0_H0 ;  /* 0x200000b7ffb67230 */ /* 0x100fe20000004100 */
[-C--:B------:R-:W-:Y:S01]  /*0ad0*/  FMUL.FTZ R161, R178, R173.reuse ;  /* 0x000000adb2a17220 */ /* 0x080fe20000410000 */
[----:B------:R-:W-:Y:S01]  /*0ae0*/  HADD2.F32 R184, -RZ, R183.H1_H1 ;  /* 0x300000b7ffb87230 */ /* 0x000fe20000004100 */
[-C--:B------:R-:W-:Y:S01]  /*0af0*/  FMUL.FTZ R180, R180, R173.reuse ;  /* 0x000000adb4b47220 */ /* 0x080fe20000410000 */
[----:B------:R-:W-:Y:S01]  /*0b00*/  IADD3 R174, R3, 0x20, RZ ;  /* 0x0000002003ae7810 */ /* 0x000fe20007ffe0ff */
[----:B------:R-:W-:-:S02]  /*0b10*/  FMUL.FTZ R163, R182, R173 ;  /* 0x000000adb6a37220 */ /* 0x000fc40000410000 */
[----:B------:R-:W-:Y:S02]  /*0b20*/  FMUL.FTZ R184, R184, R173 ;  /* 0x000000adb8b87220 */ /* 0x000fe40000410000 */
[----:B-----5:R-:W-:Y:S02]  /*0b30*/  FMUL.FTZ R156, R20, R157 ;  /* 0x0000009d149c7220 */ /* 0x020fe40000410000 */
        /* <DEDUP_REMOVED lines=17> */
.L_x_25469:
[----:B------:R-:W-:Y:S05]  /*0c50*/  BSYNC B0 ;  /* 0x0000000000007941 */ /* 0x000fea0003800000 */
.L_x_25468:
        /* <DEDUP_REMOVED lines=18> */
[--C-:B------:R-:W-:Y:S02]  /*0d80*/  HADD2.F32 R178, -RZ, R181.reuse.H0_H0 ;  /* 0x200000b5ffb27230 */ /* 0x100fe40000004100 */
[----:B------:R-:W-:Y:S01]  /*0d90*/  HADD2.F32 R170, -RZ, R180.H1_H1 ;  /* 0x300000b4ffaa7230 */ /* 0x000fe20000004100 */
[-C--:B------:R-:W-:Y:S01]  /*0da0*/  FMUL.FTZ R165, R168, R173.reuse ;  /* 0x000000ada8a57220 */ /* 0x080fe20000410000 */
[----:B------:R-:W-:Y:S01]  /*0db0*/  HADD2.F32 R164, -RZ, R181.H1_H1 ;  /* 0x300000b5ffa47230 */ /* 0x000fe20000004100 */
[-C--:B-1----:R-:W-:Y:S01]  /*0dc0*/  FMUL.FTZ R167, R178, R173.reuse ;  /* 0x000000adb2a77220 */ /* 0x082fe20000410000 */
[--C-:B------:R-:W-:Y:S01]  /*0dd0*/  HADD2.F32 R180, -RZ, R182.reuse.H0_H0 ;  /* 0x200000b6ffb47230 */ /* 0x100fe20000004100 */
[-C--:B------:R-:W-:Y:S01]  /*0de0*/  FMUL.FTZ R170, R170, R173.reuse ;  /* 0x000000adaaaa7220 */ /* 0x080fe20000410000 */
[--C-:B------:R-:W-:Y:S01]  /*0df0*/  HADD2.F32 R184, -RZ, R183.reuse.H0_H0 ;  /* 0x200000b7ffb87230 */ /* 0x100fe20000004100 */
[-C--:B------:R-:W-:Y:S01]  /*0e00*/  FMUL.FTZ R168, R164, R173.reuse ;  /* 0x000000ada4a87220 */ /* 0x080fe20000410000 */
[----:B------:R-:W-:Y:S01]  /*0e10*/  HADD2.F32 R182, -RZ, R182.H1_H1 ;  /* 0x300000b6ffb67230 */ /* 0x000fe20000004100 */
[-C--:B------:R-:W-:Y:S01]  /*0e20*/  FMUL.FTZ R169, R180, R173.reuse ;  /* 0x000000adb4a97220 */ /* 0x080fe20000410000 */
[----:B------:R-:W-:Y:S01]  /*0e30*/  HADD2.F32 R186, -RZ, R183.H1_H1 ;  /* 0x300000b7ffba7230 */ /* 0x000fe20000004100 */
        /* <DEDUP_REMOVED lines=21> */
.L_x_25471:
[----:B------:R-:W-:Y:S05]  /*0f90*/  BSYNC B0 ;  /* 0x0000000000007941 */ /* 0x000fea0003800000 */
.L_x_25470:
        /* <DEDUP_REMOVED lines=20> */
[-C--:B-1----:R-:W-:Y:S01]  /*10e0*/  FMUL.FTZ R133, R136, R173.reuse ;  /* 0x000000ad88857220 */ /* 0x082fe20000410000 */
[----:B------:R-:W-:Y:S01]  /*10f0*/  HADD2.F32 R134, -RZ, R181.H1_H1 ;  /* 0x300000b5ff867230 */ /* 0x000fe20000004100 */
[-C--:B------:R-:W-:Y:S01]  /*1100*/  FMUL.FTZ R135, R178, R173.reuse ;  /* 0x000000adb2877220 */ /* 0x080fe20000410000 */
        /* <DEDUP_REMOVED lines=28> */
.L_x_25473:
[----:B------:R-:W-:Y:S05]  /*12d0*/  BSYNC B0 ;  /* 0x0000000000007941 */ /* 0x000fea0003800000 */
.L_x_25472:
        /* <DEDUP_REMOVED lines=51> */
.L_x_25475:
[----:B------:R-:W-:Y:S05]  /*1610*/  BSYNC B0 ;  /* 0x0000000000007941 */ /* 0x000fea0003800000 */
.L_x_25474:
        /* <DEDUP_REMOVED lines=15> */
[----:B--2---:R-:W-:-:S02]  /*1710*/  HADD2.F32 R154, -RZ, R180.H1_H1 ;  /* 0x300000b4ff9a7230 */ /* 0x004fc40000004100 */
[----:B------:R-:W-:Y:S02]  /*1720*/  HADD2.F32 R152, -RZ, R180.H0_H0 ;  /* 0x200000b4ff987230 */ /* 0x000fe40000004100 */
[--C-:B------:R-:W-:Y:S01]  /*1730*/  HADD2.F32 R178, -RZ, R181.reuse.H0_H0 ;  /* 0x200000b5ffb27230 */ /* 0x100fe20000004100 */
[-C--:B------:R-:W-:Y:S01]  /*1740*/  FMUL.FTZ R154, R154, R173.reuse ;  /* 0x000000ad9a9a7220 */ /* 0x080fe20000410000 */
[--C-:B------:R-:W-:Y:S01]  /*1750*/  HADD2.F32 R148, -RZ, R182.reuse.H0_H0 ;  /* 0x200000b6ff947230 */ /* 0x100fe20000004100 */
[-C--:B------:R-:W-:Y:S01]  /*1760*/  FMUL.FTZ R149, R152, R173.reuse ;  /* 0x000000ad98957220 */ /* 0x080fe20000410000 */
[----:B------:R-:W-:Y:S01]  /*1770*/  HADD2.F32 R180, -RZ, R181.H1_H1 ;  /* 0x300000b5ffb47230 */ /* 0x000fe20000004100 */
[-C--:B-1----:R-:W-:Y:S01]  /*1780*/  FMUL.FTZ R151, R178, R173.reuse ;  /* 0x000000adb2977220 */ /* 0x082fe20000410000 */
        /* <DEDUP_REMOVED lines=26> */
.L_x_25477:
[----:B------:R-:W-:Y:S05]  /*1930*/  BSYNC B0 ;  /* 0x0000000000007941 */ /* 0x000fea0003800000 */
.L_x_25476:
        /* <DEDUP_REMOVED lines=48> */
.L_x_25492:
        /* <DEDUP_REMOVED lines=101> */
.L_x_25493:
        /* <DEDUP_REMOVED lines=49> */
.L_x_25481:
[----:B------:R-:W-:Y:S05]  /*25a0*/  BSYNC B0 ;  /* 0x0000000000007941 */ /* 0x000fea0003800000 */
.L_x_25480:
        /* <DEDUP_REMOVED lines=35> */
.L_x_25483:
[----:B------:R-:W-:Y:S05]  /*27e0*/  BSYNC B0 ;  /* 0x0000000000007941 */ /* 0x000fea0003800000 */
.L_x_25482:
        /* <DEDUP_REMOVED lines=35> */
.L_x_25485:
[----:B------:R-:W-:Y:S05]  /*2a20*/  BSYNC B0 ;  /* 0x0000000000007941 */ /* 0x000fea0003800000 */
.L_x_25484:
        /* <DEDUP_REMOVED lines=35> */
.L_x_25487:
[----:B------:R-:W-:Y:S05]  /*2c60*/  BSYNC B0 ;  /* 0x0000000000007941 */ /* 0x000fea0003800000 */
.L_x_25486:
        /* <DEDUP_REMOVED lines=33> */
.L_x_25489:
[----:B------:R-:W-:Y:S05]  /*2e80*/  BSYNC B0 ;  /* 0x0000000000007941 */ /* 0x000fea0003800000 */
.L_x_25488:
[----:B------:R-:W-:-:S05]  /*2e90*/  MOV R3, 0x4 ;  /* 0x0000000400037802 */ /* 0x000fca0000000f00 */
[----:B------:R-:W-:-:S05]  /*2ea0*/  IMAD R2, R3, c[0x0][0x160], R2 ;  /* 0x0000580003027a24 */ /* 0x000fca00078e0202 */
[----:B------:R-:W-:-:S13]  /*2eb0*/  ISETP.GE.AND P2, PT, R2, c[0x0][0x164], PT ;  /* 0x0000590002007a0c */ /* 0x000fda0003f46270 */
[----:B01---5:R-:W-:Y:S01]  /*2ec0*/  @P2 CALL.REL.NOINC `(.L_x_25490) ;  /* 0x0000001000002944 */ /* 0x023fe20003c00000 */
[----:B------:R-:W-:Y:S05]  /*2ed0*/  BRA `(.L_x_25491) ;  /* 0xffffd97000007947 */ /* 0x000fea000383ffff */
.L_x_25490:
[----:B------:R-:W-:Y:S05]  /*2ee0*/  EXIT ;  /* 0x000000000000794d */ /* 0x000fea0003800000 */
.L_x_25478:
[----:B------:R-:W-:Y:S01]  /*2ef0*/  HFMA2.MMA R180, -RZ, RZ, 0, 5.9604644775390625e-08 ;  /* 0x00000001ffb47435 */ /* 0x000fe200000001ff */
[----:B0-----:R-:W-:Y:S02]  /*2f00*/  MOV R177, 0x1f ;  /* 0x0000001f00b17802 */ /* 0x001fe40000000f00 */
[----:B------:R-:W-:Y:S02]  /*2f10*/  MOV R182, 0xffffffff ;  /* 0xffffffff00b67802 */ /* 0x000fe40000000f00 */
[----:B------:R-:W-:Y:S02]  /*2f20*/  MOV R174, 0x2f40 ;  /* 0x00002f4000ae7802 */ /* 0x000fe40000000f00 */
[----:B-----5:R-:W-:Y:S05]  /*2f30*/  CALL.REL.NOINC `($__internal_116_$__cuda_sm70_shflsync_bfly_p) ;  /* 0x000008c000007944 */ /* 0x020fea0003c00000 */
[----:B-1----:R-:W-:Y:S01]  /*2f40*/  MOV R172, R177 ;  /* 0x000000b100ac7202 */ /* 0x002fe20000000f00 */
[----:B0-----:R-:W-:Y:S05]  /*2f50*/  BRA `(.L_x_25492) ;  /* 0xffffece000007947 */ /* 0x001fea000383ffff */
.L_x_25479:
[----:B------:R-:W-:Y:S01]  /*2f60*/  HFMA2.MMA R180, -RZ, RZ, 0, 1.1920928955078125e-07 ;  /* 0x00000002ffb47435 */ /* 0x000fe200000001ff */
[----:B0-----:R-:W-:Y:S02]  /*2f70*/  MOV R177, 0x1f ;  /* 0x0000001f00b17802 */ /* 0x001fe40000000f00 */
[----:B------:R-:W-:Y:S02]  /*2f80*/  MOV R182, 0xffffffff ;  /* 0xffffffff00b67802 */ /* 0x000fe40000000f00 */
[----:B------:R-:W-:-:S02]  /*2f90*/  MOV R174, 0x2fb0 ;  /* 0x00002fb000ae7802 */ /* 0x000fc40000000f00 */
[----:B-----5:R-:W-:Y:S05]  /*2fa0*/  CALL.REL.NOINC `($__internal_116_$__cuda_sm70_shflsync_bfly_p) ;  /* 0x0000085000007944 */ /* 0x020fea0003c00000 */
[----:B0-----:R-:W-:Y:S01]  /*2fb0*/  HFMA2.MMA R180, -RZ, RZ, 0, 2.384185791015625e-07 ;  /* 0x00000004ffb47435 */ /* 0x001fe200000001ff */
[----:B-1----:R-:W-:Y:S01]  /*2fc0*/  FADD.FTZ R173, R173, R177 ;  /* 0x000000b1adad7221 */ /* 0x002fe20000010000 */
[----:B------:R-:W-:-:S02]  /*2fd0*/  MOV R177, 0x1f ;  /* 0x0000001f00b17802 */ /* 0x000fc40000000f00 */
[----:B------:R-:W-:Y:S02]  /*2fe0*/  MOV R182, 0xffffffff ;  /* 0xffffffff00b67802 */ /* 0x000fe40000000f00 */
[----:B------:R-:W-:Y:S02]  /*2ff0*/  MOV R174, 0x3010 ;  /* 0x0000301000ae7802 */ /* 0x000fe40000000f00 */
[----:B------:R-:W-:Y:S05]  /*3000*/  CALL.REL.NOINC `($__internal_116_$__cuda_sm70_shflsync_bfly_p) ;  /* 0x000007f000007944 */ /* 0x000fea0003c00000 */
[----:B0-----:R-:W-:Y:S01]  /*3010*/  HFMA2.MMA R180, -RZ, RZ, 0, 4.76837158203125e-07 ;  /* 0x00000008ffb47435 */ /* 0x001fe200000001ff */
[----:B-1----:R-:W-:Y:S01]  /*3020*/  FADD.FTZ R173, R173, R177 ;  /* 0x000000b1adad7221 */ /* 0x002fe20000010000 */
[----:B------:R-:W-:Y:S02]  /*3030*/  MOV R177, 0x1f ;  /* 0x0000001f00b17802 */ /* 0x000fe40000000f00 */
[----:B------:R-:W-:Y:S02]  /*3040*/  MOV R182, 0xffffffff ;  /* 0xffffffff00b67802 */ /* 0x000fe40000000f00 */
[----:B------:R-:W-:Y:S02]  /*3050*/  MOV R174, 0x3070 ;  /* 0x0000307000ae7802 */ /* 0x000fe40000000f00 */
[----:B------:R-:W-:Y:S05]  /*3060*/  CALL.REL.NOINC `($__internal_116_$__cuda_sm70_shflsync_bfly_p) ;  /* 0x0000079000007944 */ /* 0x000fea0003c00000 */
[----:B0-----:R-:W-:Y:S01]  /*3070*/  HFMA2.MMA R180, -RZ, RZ, 0, 9.5367431640625e-07 ;  /* 0x00000010ffb47435 */ /* 0x001fe200000001ff */
[----:B-1----:R-:W-:Y:S01]  /*3080*/  FADD.FTZ R173, R173, R177 ;  /* 0x000000b1adad7221 */ /* 0x002fe20000010000 */
[----:B------:R-:W-:-:S02]  /*3090*/  MOV R177, 0x1f ;  /* 0x0000001f00b17802 */ /* 0x000fc40000000f00 */
[----:B------:R-:W-:Y:S02]  /*30a0*/  MOV R182, 0xffffffff ;  /* 0xffffffff00b67802 */ /* 0x000fe40000000f00 */
[----:B------:R-:W-:Y:S02]  /*30b0*/  MOV R174, 0x30d0 ;  /* 0x000030d000ae7802 */ /* 0x000fe40000000f00 */
[----:B------:R-:W-:Y:S05]  /*30c0*/  CALL.REL.NOINC `($__internal_116_$__cuda_sm70_shflsync_bfly_p) ;  /* 0x0000073000007944 */ /* 0x000fea0003c00000 */
        /* <DEDUP_REMOVED lines=88> */
[----:B------:R-:W-:Y:S05]  /*3650*/  CALL.REL.NOINC `($__internal_116_$__cuda_sm70_shflsync_bfly_p) ;  /* 0x000001a000007944 */ /* 0x000fea0003c00000 */
[----:B0-----:R-:W-:Y:S01]  /*3660*/  HFMA2.MMA R180, -RZ, RZ, 0, 1.1920928955078125e-07 ;  /* 0x00000002ffb47435 */ /* 0x001fe200000001ff */
[----:B-1----:R-:W-:Y:S01]  /*3670*/  FADD.FTZ R173, R176, R177 ;  /* 0x000000b1b0ad7221 */ /* 0x002fe20000010000 */
[----:B------:R-:W-:Y:S02]  /*3680*/  MOV R177, 0x1f ;  /* 0x0000001f00b17802 */ /* 0x000fe40000000f00 */
[----:B------:R-:W-:Y:S02]  /*3690*/  MOV R182, 0xffffffff ;  /* 0xffffffff00b67802 */ /* 0x000fe40000000f00 */
[----:B------:R-:W-:Y:S02]  /*36a0*/  MOV R174, 0x36c0 ;  /* 0x000036c000ae7802 */ /* 0x000fe40000000f00 */
[----:B------:R-:W-:Y:S05]  /*36b0*/  CALL.REL.NOINC `($__internal_116_$__cuda_sm70_shflsync_bfly_p) ;  /* 0x0000014000007944 */ /* 0x000fea0003c00000 */
[----:B0-----:R-:W-:Y:S01]  /*36c0*/  HFMA2.MMA R180, -RZ, RZ, 0, 2.384185791015625e-07 ;  /* 0x00000004ffb47435 */ /* 0x001fe200000001ff */
[----:B-1----:R-:W-:Y:S01]  /*36d0*/  FADD.FTZ R173, R173, R177 ;  /* 0x000000b1adad7221 */ /* 0x002fe20000010000 */
[----:B------:R-:W-:Y:S02]  /*36e0*/  MOV R177, 0x1f ;  /* 0x0000001f00b17802 */ /* 0x000fe40000000f00 */
[----:B------:R-:W-:-:S02]  /*36f0*/  MOV R182, 0xffffffff ;  /* 0xffffffff00b67802 */ /* 0x000fc40000000f00 */
        /* <DEDUP_REMOVED lines=8> */
[----:B-1----:R-:W-:Y:S01]  /*3780*/  FADD.FTZ R178, R173, R177 ;  /* 0x000000b1adb27221 */ /* 0x002fe20000010000 */
[----:B0-----:R-:W-:Y:S01]  /*3790*/  HFMA2.MMA R180, -RZ, RZ, 0, 9.5367431640625e-07 ;  /* 0x00000010ffb47435 */ /* 0x001fe200000001ff */
[----:B------:R-:W-:Y:S02]  /*37a0*/  MOV R177, 0x1f ;  /* 0x0000001f00b17802 */ /* 0x000fe40000000f00 */
[----:B------:R-:W-:-:S02]  /*37b0*/  MOV R182, 0xffffffff ;  /* 0xffffffff00b67802 */ /* 0x000fc40000000f00 */
[----:B------:R-:W-:Y:S02]  /*37c0*/  MOV R173, R178 ;  /* 0x000000b200ad7202 */ /* 0x000fe40000000f00 */
[----:B------:R-:W-:Y:S02]  /*37d0*/  MOV R174, 0x37f0 ;  /* 0x000037f000ae7802 */ /* 0x000fe40000000f00 */
[----:B------:R-:W-:Y:S05]  /*37e0*/  CALL.REL.NOINC `($__internal_116_$__cuda_sm70_shflsync_bfly_p) ;  /* 0x0000001000007944 */ /* 0x000fea0003c00000 */
[----:B01----:R-:W-:Y:S05]  /*37f0*/  BRA `(.L_x_25493) ;  /* 0xffffea9000007947 */ /* 0x003fea000383ffff */
        .weak           $__internal_116_$__cuda_sm70_shflsync_bfly_p
        .type           $__internal_116_$__cuda_sm70_shflsync_bfly_p,@function
        .size           $__internal_116_$__cuda_sm70_shflsync_bfly_p,(.L_x_36204 - $__internal_116_$__cuda_sm70_shflsync_bfly_p)
$__internal_116_$__cuda_sm70_shflsync_bfly_p:
[----:B------:R-:W-:Y:S01]  /*3800*/  HFMA2.MMA R175, -RZ, RZ, 0, 0 ;  /* 0x00000000ffaf7435 */ /* 0x000fe200000001ff */
[----:B------:R-:W-:Y:S04]  /*3810*/  WARPSYNC R182 ;  /* 0x000000b600007348 */ /* 0x000fe80003800000 */
[----:B------:R0:W1:Y:S01]  /*3820*/  SHFL.BFLY PT, R177, R173, R180, R177 ;  /* 0x0c0000b4adb17389 */ /* 0x00006200000e00b1 */
[----:B------:R-:W-:Y:S05]  /*3830*/  RET.REL.NODEC R174 `(_ZN10layer_norm13ln_fwd_kernelINS_13Kernel_traitsIf6__halffS2_fjLj1280ELj1ELj4ELj1ELj16ENS_18Kernel_traits_baseILj1280EfS2_fS2_fjLj128EEEEELb0ELb1ELb0ELb0EEEvNS_9FwdParamsE) ;  /* 0xffffc7c0ae007950 */ /* 0x000fea0003c3ffff */
.L_x_25494:
        /* <DEDUP_REMOVED lines=12> */
.L_x_36204:


//--------------------- .text._ZN10layer_norm13ln_fwd_kernelINS_13Kernel_traitsIf6__halffS2_fjLj1280ELj1ELj4ELj1ELj16ENS_18Kernel_traits_baseILj1280EfS2_fS2_fjLj128EEEEELb0ELb1ELb0ELb1EEEvNS_9FwdParamsE --------------------------
	.section	.text._ZN10layer_norm13ln_fwd_kernelINS_13Kernel_traitsIf6__halffS2_fjLj1280ELj1ELj4ELj1ELj16ENS_18Kernel_traits_baseILj1280EfS2_fS2_fjLj128EEEEELb0ELb1ELb0ELb1EEEvNS_9FwdParamsE,"ax",@progbits
	.sectioninfo	@"SHI_REGISTERS=195"
	.align	128
        .global         _ZN10layer_norm13ln_fwd_kernelINS_13Kernel_traitsIf6__halffS2_fjLj1280ELj1ELj4ELj1ELj16ENS_18Kernel_traits_baseILj1280EfS2_fS2_fjLj128EEEEELb0ELb1ELb0ELb1EEEvNS_9FwdParamsE
        .type           _ZN10layer_norm13ln_fwd_kernelINS_13Kernel_traitsIf6__halffS2_fjLj1280ELj1ELj4ELj1ELj16ENS_18Kernel_traits_baseILj1280EfS2_fS2_fjLj128EEEEELb0ELb1ELb0ELb1EEEvNS_9FwdParamsE,@function
        .size           _ZN10layer_norm13ln_fwd_kernelINS_13Kernel_traitsIf6__halffS2_fjLj1280ELj1ELj4ELj1ELj16ENS_18Kernel_traits_baseILj1280EfS2_fS2_fjLj128EEEEELb0ELb1ELb0ELb1EEEvNS_9FwdParamsE,(.L_x_36205 - _ZN10layer_norm13ln_fwd_kernelINS_13Kernel_traitsIf6__halffS2_fjLj1280ELj1ELj4ELj1ELj16ENS_18Kernel_traits_baseILj1280EfS2_fS2_fjLj128EEEEELb0ELb1ELb0ELb1EEEvNS_9FwdParamsE)
        .other          _ZN10layer_norm13ln_fwd_kernelINS_13Kernel_traitsIf6__halffS2_fjLj1280ELj1ELj4ELj1ELj16ENS_18Kernel_traits_baseILj1280EfS2_fS2_fjLj128EEEEELb0ELb1ELb0ELb1EEEvNS_9FwdParamsE,@"STO_CUDA_ENTRY STV_DEFAULT"
_ZN10layer_norm13ln_fwd_kernelINS_13Kernel_traitsIf6__halffS2_fjLj1280ELj1ELj4ELj1ELj16ENS_18Kernel_traits_baseILj1280EfS2_fS2_fjLj128EEEEELb0ELb1ELb0ELb1EEEvNS_9FwdParamsE:
.text._ZN10layer_norm13ln_fwd_kernelINS_13Kernel_traitsIf6__halffS2_fjLj1280ELj1ELj4ELj1ELj16ENS_18Kernel_traits_baseILj1280EfS2_fS2_fjLj128EEEEELb0ELb1ELb0ELb1EEEvNS_9FwdParamsE:
        /* <DEDUP_REMOVED lines=71> */
.L_x_25498:
        /* <DEDUP_REMOVED lines=8> */
[----:B------:R-:W-:Y:S01]  /*04f0*/  ISETP.NE.U32.AND P1, PT, RZ, c[0x0][0x180], PT ;  /* 0x00006000ff007a0c */ /* 0x000fe20003f25070 */
[----:B------:R-:W-:-:S04]  /*0500*/  IMAD.WIDE.U32 R134, R3, R176, c[0x0][0x170] ;  /* 0x00005c0003867625 */ /* 0x000fc800078e00b0 */
        /* <DEDUP_REMOVED lines=9> */
[C---:B------:R-:W-:Y:S01]  /*05a0*/  IADD3 R172, R3.reuse, 0x20, RZ ;  /* 0x0000002003ac7810 */ /* 0x040fe20007ffe0ff */
[----:B------:R-:W-:Y:S01]  /*05b0*/  IMAD.WIDE.U32 R140, R3, R174, c[0x0][0x188] ;  /* 0x00006200038c7625 */ /* 0x000fe200078e00ae */
[----:B--2---:R-:W-:Y:S02]  /*05c0*/  HADD2.F32 R134, -RZ, R144.H1_H1 ;  /* 0x30000090ff867230 */ /* 0x004fe40000004100 */
[----:B---3--:R-:W-:Y:S01]  /*05d0*/  @P0 HADD2.F32 R175, -RZ, R132.H0_H0 ;  /* 0x20000084ffaf0230 */ /* 0x008fe20000004100 */
[----:B------:R-:W-:Y:S01]  /*05e0*/  ISETP.NE.U32.AND P0, PT, RZ, c[0x0][0x180], PT ;  /* 0x00006000ff007a0c */ /* 0x000fe20003f05070 */
[----:B------:R-:W-:-:S02]  /*05f0*/  HADD2.F32 R132, -RZ, R144.H0_H0 ;  /* 0x20000090ff847230 */ /* 0x000fc40000004100 */
[----:B------:R-:W-:Y:S01]  /*0600*/  HADD2.F32 R138, -RZ, R145.H0_H0 ;  /* 0x20000091ff8a7230 */ /* 0x000fe20000004100 */
[----:B------:R-:W-:Y:S01]  /*0610*/  ISETP.NE.AND.EX P0, PT, RZ, c[0x0][0x184], PT, P0 ;  /* 0x00006100ff007a0c */ /* 0x000fe20003f05300 */
[--C-:B------:R-:W-:Y:S02]  /*0620*/  HADD2.F32 R144, -RZ, R146.reuse.H0_H0 ;  /* 0x20000092ff907230 */ /* 0x100fe40000004100 */
[----:B------:R-:W-:Y:S02]  /*0630*/  HADD2.F32 R148, -RZ, R147.H0_H0 ;  /* 0x20000093ff947230 */ /* 0x000fe40000004100 */
[----:B------:R-:W-:Y:S02]  /*0640*/  HADD2.F32 R142, -RZ, R145.H1_H1 ;  /* 0x30000091ff8e7230 */ /* 0x000fe40000004100 */
[----:B------:R-:W-:Y:S02]  /*0650*/  HADD2.F32 R146, -RZ, R146.H1_H1 ;  /* 0x30000092ff927230 */ /* 0x000fe40000004100 */
[----:B0-----:R-:W-:Y:S01]  /*0660*/  HADD2.F32 R136, -RZ, R147.H1_H1 ;  /* 0x30000093ff887230 */ /* 0x001fe20000004100 */
[----:B------:R-:W-:-:S02]  /*0670*/  FMUL.FTZ R133, R132, R175 ;  /* 0x000000af84857220 */ /* 0x000fc40000410000 */
[-C--:B------:R-:W-:Y:S02]  /*0680*/  FMUL.FTZ R134, R134, R175.reuse ;  /* 0x000000af86867220 */ /* 0x080fe40000410000 */
[-C--:B------:R-:W-:Y:S02]  /*0690*/  FMUL.FTZ R135, R138, R175.reuse ;  /* 0x000000af8a877220 */ /* 0x080fe40000410000 */
[-C--:B------:R-:W-:Y:S02]  /*06a0*/  FMUL.FTZ R137, R144, R175.reuse ;  /* 0x000000af90897220 */ /* 0x080fe40000410000 */
[-C--:B------:R-:W-:Y:S02]  /*06b0*/  FMUL.FTZ R139, R148, R175.reuse ;  /* 0x000000af948b7220 */ /* 0x080fe40000410000 */
[-C--:B------:R-:W-:Y:S02]  /*06c0*/  FMUL.FTZ R142, R142, R175.reuse ;  /* 0x000000af8e8e7220 */ /* 0x080fe40000410000 */
        /* <DEDUP_REMOVED lines=10> */
[----:B----4-:R-:W-:Y:S02]  /*0770*/  @P0 FADD.FTZ R132, R124, R132 ;  /* 0x000000847c840221 */ /* 0x010fe40000010000 */
[----:B------:R-:W-:Y:S02]  /*0780*/  @P0 FADD.FTZ R133, R125, R133 ;  /* 0x000000857d850221 */ /* 0x000fe40000010000 */
[----:B------:R-:W-:-:S02]  /*0790*/  @P0 FADD.FTZ R134, R126, R134 ;  /* 0x000000867e860221 */ /* 0x000fc40000010000 */
[----:B------:R-:W-:Y:S02]  /*07a0*/  @P0 FADD.FTZ R135, R127, R135 ;  /* 0x000000877f870221 */ /* 0x000fe40000010000 */
        /* <DEDUP_REMOVED lines=25> */
[----:B------:R-:W-:-:S02]  /*0940*/  HADD2.F32 R164, -RZ, R163.H0_H0 ;  /* 0x200000a3ffa47230 */ /* 0x000fc40000004100 */
[----:B------:R-:W-:Y:S02]  /*0950*/  HADD2.F32 R158, -RZ, R161.H1_H1 ;  /* 0x300000a1ff9e7230 */ /* 0x000fe40000004100 */
[----:B------:R-:W-:Y:S02]  /*0960*/  HADD2.F32 R162, -RZ, R162.H1_H1 ;  /* 0x300000a2ffa27230 */ /* 0x000fe40000004100 */
[----:B------:R-:W-:Y:S01]  /*0970*/  HADD2.F32 R166, -RZ, R163.H1_H1 ;  /* 0x300000a3ffa67230 */ /* 0x000fe20000004100 */
[-C--:B------:R-:W-:Y:S02]  /*0980*/  FMUL.FTZ R141, R140, R175.reuse ;  /* 0x000000af8c8d7220 */ /* 0x080fe40000410000 */
[-C--:B------:R-:W-:Y:S02]  /*0990*/  FMUL.FTZ R142, R142, R175.reuse ;  /* 0x000000af8e8e7220 */ /* 0x080fe40000410000 */
[-C--:B------:R-:W-:Y:S02]  /*09a0*/  FMUL.FTZ R143, R146, R175.reuse ;  /* 0x000000af928f7220 */ /* 0x080fe40000410000 */
[----:B-1----:R-:W-:-:S02]  /*09b0*/  FMUL.FTZ R145, R160, R175 ;  /* 0x000000afa0917220 */ /* 0x002fc40000410000 */
        /* <DEDUP_REMOVED lines=41> */
[----:B------:R-:W-:Y:S02]  /*0c50*/  HADD2.F32 R178, -RZ, R171.H0_H0 ;  /* 0x200000abffb27230 */ /* 0x000fe40000004100 */
[----:B------:R-:W-:Y:S02]  /*0c60*/  HADD2.F32 R166, -RZ, R169.H1_H1 ;  /* 0x300000a9ffa67230 */ /* 0x000fe40000004100 */
[----:B------:R-:W-:Y:S02]  /*0c70*/  HADD2.F32 R170, -RZ, R170.H1_H1 ;  /* 0x300000aaffaa7230 */ /* 0x000fe40000004100 */
[----:B------:R-:W-:Y:S01]  /*0c80*/  HADD2.F32 R180, -RZ, R171.H1_H1 ;  /* 0x300000abffb47230 */ /* 0x000fe20000004100 */
[-C--:B------:R-:W-:Y:S02]  /*0c90*/  FMUL.FTZ R157, R156, R175.reuse ;  /* 0x000000af9c9d7220 */ /* 0x080fe40000410000 */
[-C--:B------:R-:W-:Y:S02]  /*0ca0*/  FMUL.FTZ R158, R158, R175.reuse ;  /* 0x000000af9e9e7220 */ /* 0x080fe40000410000 */
[----:B------:R-:W-:-:S02]  /*0cb0*/  FMUL.FTZ R159, R162, R175 ;  /* 0x000000afa29f7220 */ /* 0x000fc40000410000 */
[-C--:B-1----:R-:W-:Y:S02]  /*0cc0*/  FMUL.FTZ R161, R168, R175.reuse ;  /* 0x000000afa8a17220 */ /* 0x082fe40000410000 */
        /* <DEDUP_REMOVED lines=12> */
[----:B--2---:R-:W-:Y:S02]  /*0d90*/  @P0 FADD.FTZ R156, R152, R156 ;  /* 0x0000009c989c0221 */ /* 0x004fe40000010000 */
[----:B------:R-:W-:Y:S02]  /*0da0*/  @P0 FADD.FTZ R157, R153, R157 ;  /* 0x0000009d999d0221 */ /* 0x000fe40000010000 */
[----:B------:R-:W-:Y:S02]  /*0db0*/  @P0 FADD.FTZ R158, R154, R158 ;  /* 0x0000009e9a9e0221 */ /* 0x000fe40000010000 */
[----:B------:R-:W-:Y:S02]  /*0dc0*/  @P0 FADD.FTZ R159, R155, R159 ;  /* 0x0000009f9b9f0221 */ /* 0x000fe40000010000 */
[----:B---3--:R-:W-:-:S02]  /*0dd0*/  @P0 FADD.FTZ R160, R148, R160 ;  /* 0x000000a094a00221 */ /* 0x008fc40000010000 */
[----:B------:R-:W-:Y:S02]  /*0de0*/  @P0 FADD.FTZ R161, R149, R161 ;  /* 0x000000a195a10221 */ /* 0x000fe40000010000 */
        /* <DEDUP_REMOVED lines=94> */
[-C--:B------:R-:W-:Y:S02]  /*13d0*/  FMUL.FTZ R181, R176, R175.reuse ;  /* 0x000000afb0b57220 */ /* 0x080fe40000410000 */
[----:B------:R-:W-:Y:S01]  /*13e0*/  FMUL.FTZ R176, R180, R175 ;  /* 0x000000afb4b07220 */ /* 0x000fe20000410000 */
[--C-:B-1----:R-:W-:Y:S01]  /*13f0*/  HADD2.F32 R186, -RZ, R182.reuse.H0_H0 ;  /* 0x200000b6ffba7230 */ /* 0x102fe20000004100 */
[----:B------:R-:W-:Y:S01]  /*1400*/  FADD.FTZ R180, R164, R185 ;  /* 0x000000b9a4b47221 */ /* 0x000fe20000010000 */
[----:B------:R-:W-:-:S02]  /*1410*/  HADD2.F32 R182, -RZ, R182.H1_H1 ;  /* 0x300000b6ffb67230 */ /* 0x000fc40000004100 */
[--C-:B------:R-:W-:Y:S01]  /*1420*/  HADD2.F32 R188, -RZ, R183.reuse.H0_H0 ;  /* 0x200000b7ffbc7230 */ /* 0x100fe20000004100 */
[----:B------:R-:W-:Y:S01]  /*1430*/  FADD.FTZ R189, R165, R180 ;  /* 0x000000b4a5bd7221 */ /* 0x000fe20000010000 */
[----:B------:R-:W-:Y:S01]  /*1440*/  HADD2.F32 R190, -RZ, R183.H1_H1 ;  /* 0x300000b7ffbe7230 */ /* 0x000fe20000004100 */
        /* <DEDUP_REMOVED lines=50> */
.L_x_25499:
        /* <DEDUP_REMOVED lines=100> */
.L_x_25500:
        /* <DEDUP_REMOVED lines=35> */
[----:B------:R-:W-:Y:S01]  /*1fe0*/  F2FP.PACK_AB R135, R136, R135 ;  /* 0x000000878887723e */ /* 0x000fe200000000ff */
        /* <DEDUP_REMOVED lines=9> */
[----:B------:R-:W-:Y:S01]  /*2080*/  F2FP.PACK_AB R133, R136, R133 ;  /* 0x000000858885723e */ /* 0x000fe200000000ff */
[----:B------:R-:W-:Y:S02]  /*2090*/  FFMA.FTZ R134, R48, R141, R32 ;  /* 0x0000008d30867223 */ /* 0x000fe40000010020 */
[----:B------:R-:W-:Y:S02]  /*20a0*/  FFMA.FTZ R139, R49, R138, R33 ;  /* 0x0000008a318b7223 */ /* 0x000fe40000010021 */
[--C-:B------:R-:W-:Y:S02]  /*20b0*/  FADD.FTZ R146, R146, -R176.reuse ;  /* 0x800000b092927221 */ /* 0x100fe40000010000 */
[----:B------:R-:W-:Y:S01]  /*20c0*/  FADD.FTZ R157, R157, -R176 ;  /* 0x800000b09d9d7221 */ /* 0x000fe20000010000 */
[----:B------:R-:W-:Y:S01]  /*20d0*/  F2FP.PACK_AB R134, R139, R134 ;  /* 0x000000868b86723e */ /* 0x000fe200000000ff */
[----:B------:R-:W-:-:S02]  /*20e0*/  FFMA.FTZ R138, R56, R147, R24 ;  /* 0x00000093388a7223 */ /* 0x000fc40000010018 */
[----:B------:R-:W-:Y:S02]  /*20f0*/  FFMA.FTZ R141, R57, R140, R25 ;  /* 0x0000008c398d7223 */ /* 0x000fe40000010019 */
[--C-:B------:R-:W-:Y:S02]  /*2100*/  FADD.FTZ R156, R156, -R176.reuse ;  /* 0x800000b09c9c7221 */ /* 0x100fe40000010000 */
[--C-:B------:R-:W-:Y:S01]  /*2110*/  FADD.FTZ R160, R160, -R176.reuse ;  /* 0x800000b0a0a07221 */ /* 0x100fe20000010000 */
[----:B------:R-:W-:Y:S01]  /*2120*/  F2FP.PACK_AB R138, R141, R138 ;  /* 0x0000008a8d8a723e */ /* 0x000fe200000000ff */
        /* <DEDUP_REMOVED lines=41> */
[----:B------:R-:W-:-:S02]  /*23c0*/  FMUL.FTZ R153, R189, R156 ;  /* 0x0000009cbd997220 */ /* 0x000fc40000410000 */
[----:B------:R-:W-:Y:S01]  /*23d0*/  FFMA.FTZ R157, R64, R157, R16 ;  /* 0x0000009d409d7223 */ /* 0x000fe20000010010 */
[----:B------:R-:W-:Y:S01]  /*23e0*/  F2FP.PACK_AB R139, R186, R151 ;  /* 0x00000097ba8b723e */ /* 0x000fe200000000ff */
[----:B------:R-:W-:Y:S02]  /*23f0*/  FFMA.FTZ R146, R65, R146, R17 ;  /* 0x0000009241927223 */ /* 0x000fe40000010011 */
[C---:B------:R-:W-:Y:S02]  /*2400*/  FMUL.FTZ R150, R189.reuse, R150 ;  /* 0x00000096bd967220 */ /* 0x040fe40000410000 */
[C---:B------:R-:W-:Y:S01]  /*2410*/  FMUL.FTZ R161, R189.reuse, R164 ;  /* 0x000000a4bda17220 */ /* 0x040fe20000410000 */
[----:B------:R-:W-:Y:S01]  /*2420*/  F2FP.PACK_AB R142, R146, R157 ;  /* 0x0000009d928e723e */ /* 0x000fe200000000ff */
        /* <DEDUP_REMOVED lines=14> */
[----:B------:R-:W-:-:S02]  /*2510*/  FMUL.FTZ R171, R189, R182 ;  /* 0x000000b6bdab7220 */ /* 0x000fc40000410000 */
[----:B------:R-:W-:Y:S02]  /*2520*/  FMUL.FTZ R164, R189, R183 ;  /* 0x000000b7bda47220 */ /* 0x000fe40000410000 */
[----:B------:R-:W-:Y:S02]  /*2530*/  FFMA.FTZ R150, R55, R150, R31 ;  /* 0x0000009637967223 */ /* 0x000fe4000001001f */
[----:B------:R-:W-:Y:S02]  /*2540*/  FFMA.FTZ R144, R68, R161, R12 ;  /* 0x000000a144907223 */ /* 0x000fe4000001000c */
[----:B------:R-:W-:Y:S01]  /*2550*/  FFMA.FTZ R153, R73, R158, R9 ;  /* 0x0000009e49997223 */ /* 0x000fe20000010009 */
[----:B------:R-:W-:Y:S01]  /*2560*/  MOV R158, 0x10 ;  /* 0x00000010009e7802 */ /* 0x000fe20000000f00 */
[----:B------:R-:W-:Y:S01]  /*2570*/  FFMA.FTZ R151, R69, R154, R13 ;  /* 0x0000009a45977223 */ /* 0x000fe2000001000d */
[----:B------:R-:W-:Y:S01]  /*2580*/  F2FP.PACK_AB R137, R150, R137 ;  /* 0x000000899689723e */ /* 0x000fe200000000ff */
[----:B------:R-:W-:-:S02]  /*2590*/  FMUL.FTZ R169, R189, R180 ;  /* 0x000000b4bda97220 */ /* 0x000fc40000410000 */
[----:B------:R-:W-:Y:S01]  /*25a0*/  FMUL.FTZ R181, R189, R174 ;  /* 0x000000aebdb57220 */ /* 0x000fe20000410000 */
[----:B------:R-:W-:Y:S01]  /*25b0*/  F2FP.PACK_AB R144, R151, R144 ;  /* 0x000000909790723e */ /* 0x000fe200000000ff */
        /* <DEDUP_REMOVED lines=20> */
[----:B------:R-:W-:Y:S02]  /*2700*/  FFMA.FTZ R176, R83, R176, R43 ;  /* 0x000000b053b07223 */ /* 0x000fe4000001002b */
[----:B------:R-:W-:-:S02]  /*2710*/  FFMA.FTZ R166, R81, R166, R41 ;  /* 0x000000a651a67223 */ /* 0x000fc40000010029 */
[----:B------:R-:W-:Y:S01]  /*2720*/  FFMA.FTZ R162, R77, R162, R5 ;  /* 0x000000a24da27223 */ /* 0x000fe20000010005 */
[----:B------:R-:W-:Y:S01]  /*2730*/  F2FP.PACK_AB R167, R176, R183 ;  /* 0x000000b7b0a7723e */ /* 0x000fe200000000ff */
        /* <DEDUP_REMOVED lines=16> */
.L_x_25497:
[----:B------:R-:W-:Y:S05]  /*2840*/  EXIT ;  /* 0x000000000000794d */ /* 0x000fea0003800000 */
.L_x_25495:
[----:B0-----:R-:W-:Y:S02]  /*2850*/  MOV R175, 0x1 ;  /* 0x0000000100af7802 */ /* 0x001fe40000000f00 */
[----:B------:R-:W-:Y:S02]  /*2860*/  MOV R149, 0x1f ;  /* 0x0000001f00957802 */ /* 0x000fe40000000f00 */
[----:B------:R-:W-:Y:S02]  /*2870*/  MOV R174, 0xffffffff ;  /* 0xffffffff00ae7802 */ /* 0x000fe40000000f00 */
[----:B------:R-:W-:Y:S02]  /*2880*/  MOV R150, 0x28a0 ;  /* 0x000028a000967802 */ /* 0x000fe40000000f00 */
[----:B------:R-:W-:Y:S05]  /*2890*/  CALL.REL.NOINC `($__internal_117_$__cuda_sm70_shflsync_bfly_p) ;  /* 0x0000089000007944 */ /* 0x000fea0003c00000 */
[----:B-1----:R-:W-:Y:S01]  /*28a0*/  MOV R148, R175 ;  /* 0x000000af00947202 */ /* 0x002fe20000000f00 */
[----:B0-----:R-:W-:Y:S05]  /*28b0*/  BRA `(.L_x_25499) ;  /* 0xffffeeb000007947 */ /* 0x001fea000383ffff */
.L_x_25496:
[----:B------:R-:W-:Y:S01]  /*28c0*/  HFMA2.MMA R175, -RZ, RZ, 0, 1.1920928955078125e-07 ;  /* 0x00000002ffaf7435 */ /* 0x000fe200000001ff */
[----:B------:R-:W-:Y:S02]  /*28d0*/  MOV R149, 0x1f ;  /* 0x0000001f00957802 */ /* 0x000fe40000000f00 */
[----:B------:R-:W-:-:S02]  /*28e0*/  MOV R174, 0xffffffff ;  /* 0xffffffff00ae7802 */ /* 0x000fc40000000f00 */
[----:B------:R-:W-:Y:S02]  /*28f0*/  MOV R150, 0x2910 ;  /* 0x0000291000967802 */ /* 0x000fe40000000f00 */
[----:B------:R-:W-:Y:S05]  /*2900*/  CALL.REL.NOINC `($__internal_117_$__cuda_sm70_shflsync_bfly_p) ;  /* 0x0000082000007944 */ /* 0x000fea0003c00000 */
[----:B01----:R-:W-:Y:S01]  /*2910*/  FADD.FTZ R176, R176, R175 ;  /* 0x000000afb0b07221 */ /* 0x003fe20000010000 */
[----:B------:R-:W-:Y:S01]  /*2920*/  HFMA2.MMA R175, -RZ, RZ, 0, 2.384185791015625e-07 ;  /* 0x00000004ffaf7435 */ /* 0x000fe200000001ff */
[----:B------:R-:W-:Y:S02]  /*2930*/  MOV R149, 0x1f ;  /* 0x0000001f00957802 */ /* 0x000fe40000000f00 */
[----:B------:R-:W-:Y:S02]  /*2940*/  MOV R174, 0xffffffff ;  /* 0xffffffff00ae7802 */ /* 0x000fe40000000f00 */
[----:B------:R-:W-:Y:S02]  /*2950*/  MOV R150, 0x2970 ;  /* 0x0000297000967802 */ /* 0x000fe40000000f00 */
[----:B------:R-:W-:Y:S05]  /*2960*/  CALL.REL.NOINC `($__internal_117_$__cuda_sm70_shflsync_bfly_p) ;  /* 0x000007c000007944 */ /* 0x000fea0003c00000 */
[----:B01----:R-:W-:Y:S01]  /*2970*/  FADD.FTZ R176, R176, R175 ;  /* 0x000000afb0b07221 */ /* 0x003fe20000010000 */
[----:B------:R-:W-:Y:S01]  /*2980*/  HFMA2.MMA R175, -RZ, RZ, 0, 4.76837158203125e-07 ;  /* 0x00000008ffaf7435 */ /* 0x000fe200000001ff */
[----:B------:R-:W-:Y:S02]  /*2990*/  MOV R149, 0x1f ;  /* 0x0000001f00957802 */ /* 0x000fe40000000f00 */
[----:B------:R-:W-:-:S02]  /*29a0*/  MOV R174, 0xffffffff ;  /* 0xffffffff00ae7802 */ /* 0x000fc40000000f00 */
[----:B------:R-:W-:Y:S02]  /*29b0*/  MOV R150, 0x29d0 ;  /* 0x000029d000967802 */ /* 0x000fe40000000f00 */
[----:B------:R-:W-:Y:S05]  /*29c0*/  CALL.REL.NOINC `($__internal_117_$__cuda_sm70_shflsync_bfly_p) ;  /* 0x0000076000007944 */ /* 0x000fea0003c00000 */
[----:B01----:R-:W-:Y:S01]  /*29d0*/  FADD.FTZ R176, R176, R175 ;  /* 0x000000afb0b07221 */ /* 0x003fe20000010000 */
[----:B------:R-:W-:Y:S01]  /*29e0*/  HFMA2.MMA R175, -RZ, RZ, 0, 9.5367431640625e-07 ;  /* 0x00000010ffaf7435 */ /* 0x000fe200000001ff */
[----:B------:R-:W-:Y:S02]  /*29f0*/  MOV R149, 0x1f ;  /* 0x0000001f00957802 */ /* 0x000fe40000000f00 */
[----:B------:R-:W-:Y:S02]  /*2a00*/  MOV R174, 0xffffffff ;  /* 0xffffffff00ae7802 */ /* 0x000fe40000000f00 */
[----:B------:R-:W-:Y:S02]  /*2a10*/  MOV R150, 0x2a30 ;  /* 0x00002a3000967802 */ /* 0x000fe40000000f00 */
[----:B------:R-:W-:Y:S05]  /*2a20*/  CALL.REL.NOINC `($__internal_117_$__cuda_sm70_shflsync_bfly_p) ;  /* 0x0000070000007944 */ /* 0x000fea0003c00000 */
        /* <DEDUP_REMOVED lines=86> */
[----:B------:R-:W-:Y:S05]  /*2f90*/  CALL.REL.NOINC `($__internal_117_$__cuda_sm70_shflsync_bfly_p) ;  /* 0x0000019000007944 */ /* 0x000fea0003c00000 */
[----:B01----:R-:W-:Y:S01]  /*2fa0*/  FADD.FTZ R176, R176, R175 ;  /* 0x000000afb0b07221 */ /* 0x003fe20000010000 */
[----:B------:R-:W-:Y:S01]  /*2fb0*/  HFMA2.MMA R175, -RZ, RZ, 0, 1.1920928955078125e-07 ;  /* 0x00000002ffaf7435 */ /* 0x000fe200000001ff */
[----:B------:R-:W-:Y:S02]  /*2fc0*/  MOV R149, 0x1f ;  /* 0x0000001f00957802 */ /* 0x000fe40000000f00 */
[----:B------:R-:W-:Y:S02]  /*2fd0*/  MOV R174, 0xffffffff ;  /* 0xffffffff00ae7802 */ /* 0x000fe40000000f00 */
[----:B------:R-:W-:Y:S02]  /*2fe0*/  MOV R150, 0x3000 ;  /* 0x0000300000967802 */ /* 0x000fe40000000f00 */
[----:B------:R-:W-:Y:S05]  /*2ff0*/  CALL.REL.NOINC `($__internal_117_$__cuda_sm70_shflsync_bfly_p) ;  /* 0x0000013000007944 */ /* 0x000fea0003c00000 */
[----:B01----:R-:W-:Y:S01]  /*3000*/  FADD.FTZ R176, R176, R175 ;  /* 0x000000afb0b07221 */ /* 0x003fe20000010000 */
[----:B------:R-:W-:Y:S01]  /*3010*/  HFMA2.MMA R175, -RZ, RZ, 0, 2.384185791015625e-07 ;  /* 0x00000004ffaf7435 */ /* 0x000fe200000001ff */
[----:B------:R-:W-:-:S02]  /*3020*/  MOV R149, 0x1f ;  /* 0x0000001f00957802 */ /* 0x000fc40000000f00 */
[----:B------:R-:W-:Y:S02]  /*3030*/  MOV R174, 0xffffffff ;  /* 0xffffffff00ae7802 */ /* 0x000fe40000000f00 */
[----:B------:R-:W-:Y:S02]  /*3040*/  MOV R150, 0x3060 ;  /* 0x0000306000967802 */ /* 0x000fe40000000f00 */
[----:B------:R-:W-:Y:S05]  /*3050*/  CALL.REL.NOINC `($__internal_117_$__cuda_sm70_shflsync_bfly_p) ;  /* 0x000000d000007944 */ /* 0x000fea0003c00000 */
[----:B01----:R-:W-:Y:S01]  /*3060*/  FADD.FTZ R176, R176, R175 ;  /* 0x000000afb0b07221 */ /* 0x003fe20000010000 */
[----:B------:R-:W-:Y:S01]  /*3070*/  HFMA2.MMA R175, -RZ, RZ, 0, 4.76837158203125e-07 ;  /* 0x00000008ffaf7435 */ /* 0x000fe200000001ff */
[----:B------:R-:W-:Y:S02]  /*3080*/  MOV R149, 0x1f ;  /* 0x0000001f00957802 */ /* 0x000fe40000000f00 */
[----:B------:R-:W-:Y:S02]  /*3090*/  MOV R174, 0xffffffff ;  /* 0xffffffff00ae7802 */ /* 0x000fe40000000f00 */
[----:B------:R-:W-:Y:S02]  /*30a0*/  MOV R150, 0x30c0 ;  /* 0x000030c000967802 */ /* 0x000fe40000000f00 */
[----:B------:R-:W-:Y:S05]  /*30b0*/  CALL.REL.NOINC `($__internal_117_$__cuda_sm70_shflsync_bfly_p) ;  /* 0x0000007000007944 */ /* 0x000fea0003c00000 */
[----:B01----:R-:W-:Y:S01]  /*30c0*/  FADD.FTZ R176, R176, R175 ;  /* 0x000000afb0b07221 */ /* 0x003fe20000010000 */
[----:B------:R-:W-:Y:S01]  /*30d0*/  HFMA2.MMA R175, -RZ, RZ, 0, 9.5367431640625e-07 ;  /* 0x00000010ffaf7435 */ /* 0x000fe200000001ff */
[----:B------:R-:W-:-:S02]  /*30e0*/  MOV R149, 0x1f ;  /* 0x0000001f00957802 */ /* 0x000fc40000000f00 */
[----:B------:R-:W-:Y:S02]  /*30f0*/  MOV R174, 0xffffffff ;  /* 0xffffffff00ae7802 */ /* 0x000fe40000000f00 */
[----:B------:R-:W-:Y:S02]  /*3100*/  MOV R150, 0x3120 ;  /* 0x0000312000967802 */ /* 0x000fe40000000f00 */
[----:B------:R-:W-:Y:S05]  /*3110*/  CALL.REL.NOINC `($__internal_117_$__cuda_sm70_shflsync_bfly_p) ;  /* 0x0000001000007944 */ /* 0x000fea0003c00000 */
[----:B01----:R-:W-:Y:S05]  /*3120*/  BRA `(.L_x_25500) ;  /* 0xffffec8000007947 */ /* 0x003fea000383ffff */
        .weak           $__internal_117_$__cuda_sm70_shflsync_bfly_p
        .type           $__internal_117_$__cuda_sm70_shflsync_bfly_p,@function
        .size           $__internal_117_$__cuda_sm70_shflsync_bfly_p,(.L_x_36205 - $__internal_117_$__cuda_sm70_shflsync_bfly_p)
$__internal_117_$__cuda_sm70_shflsync_bfly_p:
[----:B------:R-:W-:Y:S01]  /*3130*/  HFMA2.MMA R151, -RZ, RZ, 0, 0 ;  /* 0x00000000ff977435 */ /* 0x000fe200000001ff */
[----:B------:R-:W-:Y:S04]  /*3140*/  WARPSYNC R174 ;  /* 0x000000ae00007348 */ /* 0x000fe80003800000 */
[----:B------:R0:W1:Y:S01]  /*3150*/  SHFL.BFLY PT, R175, R176, R175, R149 ;  /* 0x0c0000afb0af7389 */ /* 0x00006200000e0095 */
[----:B------:R-:W-:Y:S05]  /*3160*/  RET.REL.NODEC R150 `(_ZN10layer_norm13ln_fwd_kernelINS_13Kernel_traitsIf6__halffS2_fjLj1280ELj1ELj4ELj1ELj16ENS_18Kernel_traits_baseILj1280EfS2_fS2_fjLj128EEEEELb0ELb1ELb0ELb1EEEvNS_9FwdParamsE) ;  /* 0xffffce9096007950 */ /* 0x000fea0003c3ffff */
.L_x_25501:
        /* <DEDUP_REMOVED lines=9> */
.L_x_36205:


//--------------------- .text._ZN10layer_norm13ln_fwd_kernelINS_13Kernel_traitsIf6__halffS2_fjLj1280ELj1ELj4ELj1ELj16ENS_18Kernel_traits_baseILj1280EfS2_fS2_fjLj128EEEEELb0ELb1ELb1ELb0EEEvNS_9FwdParamsE --------------------------
	.section	.text._ZN10layer_norm13ln_fwd_kernelINS_13Kernel_traitsIf6__halffS2_fjLj1280ELj1ELj4ELj1ELj16ENS_18Kernel_traits_baseILj1280EfS2_fS2_fjLj128EEEEELb0ELb1ELb1ELb0EEEvNS_9FwdParamsE,"ax",@progbits
	.sectioninfo	@"SHI_REGISTERS=202"
	.align	128
        .global         _ZN10layer_norm13ln_fwd_kernelINS_13Kernel_traitsIf6__halffS2_fjLj1280ELj1ELj4ELj1ELj16ENS_18Kernel_traits_baseILj1280EfS2_fS2_fjLj128EEEEELb0ELb1ELb1ELb0EEEvNS_9FwdParamsE
        .type           _ZN10layer_norm13ln_fwd_kernelINS_13Kernel_traitsIf6__halffS2_fjLj1280ELj1ELj4ELj1ELj16ENS_18Kernel_traits_baseILj1280EfS2_fS2_fjLj128EEEEELb0ELb1ELb1ELb0EEEvNS_9FwdParamsE,@function
        .size           _ZN10layer_norm13ln_fwd_kernelINS_13Kernel_traitsIf6__halffS2_fjLj1280ELj1ELj4ELj1ELj16ENS_18Kernel_traits_baseILj1280EfS2_fS2_fjLj128EEEEELb0ELb1ELb1ELb0EEEvNS_9FwdParamsE,(.L_x_36206 - _ZN10layer_norm13ln_fwd_kernelINS_13Kernel_traitsIf6__halffS2_fjLj1280ELj1ELj4ELj1ELj16ENS_18Kernel_traits_baseILj1280EfS2_fS2_fjLj128EEEEELb0ELb1ELb1ELb0EEEvNS_9FwdParamsE)
        .other          _ZN10layer_norm13ln_fwd_kernelINS_13Kernel_traitsIf6__halffS2_fjLj1280ELj1ELj4ELj1ELj16ENS_18Kernel_traits_baseILj1280EfS2_fS2_fjLj128EEEEELb0ELb1ELb1ELb0EEEvNS_9FwdParamsE,@"STO_CUDA_ENTRY STV_DEFAULT"
_ZN10layer_norm13ln_fwd_kernelINS_13Kernel_traitsIf6__halffS2_fjLj1280ELj1ELj4ELj1ELj16ENS_18Kernel_traits_baseILj1280EfS2_fS2_fjLj128EEEEELb0ELb1ELb1ELb0EEEvNS_9FwdParamsE:
.text._ZN10layer_norm13ln_fwd_kernelINS_13Kernel_traitsIf6__halffS2_fjLj1280ELj1ELj4ELj1ELj16ENS_18Kernel_traits_baseILj1280EfS2_fS2_fjLj128EEEEELb0ELb1ELb1ELb0EEEvNS_9FwdParamsE:
        /* <DEDUP_REMOVED lines=40> */
.L_x_25503:
[----:B------:R-:W-:Y:S05]  /*0280*/  BSYNC B0 ;  /* 0x0000000000007941 */ /* 0x000fea0003800000 */
.L_x_25502:
        /* <DEDUP_REMOVED lines=21> */
.L_x_25505:
[----:B------:R-:W-:Y:S05]  /*03e0*/  BSYNC B0 ;  /* 0x0000000000007941 */ /* 0x000fea0003800000 */
.L_x_25504:
        /* <DEDUP_REMOVED lines=21> */
.L_x_25507:
[----:B------:R-:W-:Y:S05]  /*0540*/  BSYNC B0 ;  /* 0x0000000000007941 */ /* 0x000fea0003800000 */
.L_x_25506:
        /* <DEDUP_REMOVED lines=21> */
.L_x_25509:
[----:B------:R-:W-:Y:S05]  /*06a0*/  BSYNC B0 ;  /* 0x0000000000007941 */ /* 0x000fea0003800000 */
.L_x_25508:
        /* <DEDUP_REMOVED lines=20> */
.L_x_25511:
[----:B------:R-:W-:Y:S05]  /*07f0*/  BSYNC B0 ;  /* 0x0000000000007941 */ /* 0x000fea0003800000 */
.L_x_25510:
[----:B------:R-:W-:-:S13]  /*0800*/  ISETP.GE.AND P0, PT, R124, c[0x0][0x164], PT ;  /* 0x000059007c007a0c */ /* 0x000fda0003f06270 */
[----:B------:R-:W-:Y:S05]  /*0810*/  @P0 EXIT ;  /* 0x000000000000094d */ /* 0x000fea0003800000 */
[----:B0-----:R-:W-:Y:S01]  /*0820*/  MOV R2, R124 ;  /* 0x0000007c00027202 */ /* 0x001fe20000000f00 */
[----:B------:R-:W-:Y:S02]  /*0830*/  ULDC.U8 UR6, c[0x0][0x1f0] ;  /* 0x00007c0000067ab9 */ /* 0x000fe40000000000 */
.L_x_25615:
        /* <DEDUP_REMOVED lines=61> */
[----:B------:R-:W-:-:S04]  /*0c10*/  FMUL.FTZ R152, R24, R181 ;  /* 0x000000b518987220 */ /* 0x000fc80000410000 */
[----:B------:R-:W-:Y:S02]  /*0c20*/  @P1 FADD.FTZ R152, R156, R152 ;  /* 0x000000989c981221 */ /* 0x000fe40000010000 */
.L_x_25515:
[----:B0-----:R-:W-:Y:S05]  /*0c30*/  BSYNC B1 ;  /* 0x0000000000017941 */ /* 0x001fea0003800000 */
.L_x_25514:
[----:B------:R-:W-:Y:S01]  /*0c40*/  BSSY B1, `(.L_x_25516) ;  /* 0x0000006000017945 */ /* 0x000fe20003800000 */
[----:B------:R-:W-:Y:S05]  /*0c50*/  @!P2 BRA `(.L_x_25517) ;  /* 0x000000400000a947 */ /* 0x000fea0003800000 */
[----:B-----5:R-:W-:-:S05]  /*0c60*/  HADD2.F32 R153, -RZ, R144.H1_H1 ;  /* 0x30000090ff997230 */ /* 0x020fca0000004100 */
[----:B------:R-:W-:-:S04]  /*0c70*/  FMUL.FTZ R182, R153, c[0x0][0x1ec] ;  /* 0x00007b0099b67a20 */ /* 0x000fc80000410000 */
[----:B------:R-:W-:-:S04]  /*0c80*/  FMUL.FTZ R153, R25, R182 ;  /* 0x000000b619997220 */ /* 0x000fc80000410000 */
[----:B------:R-:W-:Y:S02]  /*0c90*/  @P1 FADD.FTZ R153, R157, R153 ;  /* 0x000000999d991221 */ /* 0x000fe40000010000 */
.L_x_25517:
[----:B------:R-:W-:Y:S05]  /*0ca0*/  BSYNC B1 ;  /* 0x0000000000017941 */ /* 0x000fea0003800000 */
.L_x_25516:
[----:B------:R-:W-:Y:S01]  /*0cb0*/  BSSY B1, `(.L_x_25518) ;  /* 0x0000006000017945 */ /* 0x000fe20003800000 */
[----:B------:R-:W-:Y:S05]  /*0cc0*/  @!P2 BRA `(.L_x_25519) ;  /* 0x000000400000a947 */ /* 0x000fea0003800000 */
[----:B-----5:R-:W-:-:S05]  /*0cd0*/  HADD2.F32 R154, -RZ, R145.H0_H0 ;  /* 0x20000091ff9a7230 */ /* 0x020fca0000004100 */
[----:B------:R-:W-:-:S04]  /*0ce0*/  FMUL.FTZ R181, R154, c[0x0][0x1ec] ;  /* 0x00007b009ab57a20 */ /* 0x000fc80000410000 */
[----:B------:R-:W-:-:S04]  /*0cf0*/  FMUL.FTZ R154, R26, R181 ;  /* 0x000000b51a9a7220 */ /* 0x000fc80000410000 */
[----:B------:R-:W-:Y:S02]  /*0d00*/  @P1 FADD.FTZ R154, R158, R154 ;  /* 0x0000009a9e9a1221 */ /* 0x000fe40000010000 */
.L_x_25519:
[----:B------:R-:W-:Y:S05]  /*0d10*/  BSYNC B1 ;  /* 0x0000000000017941 */ /* 0x000fea0003800000 */
.L_x_25518:
[----:B------:R-:W-:Y:S01]  /*0d20*/  BSSY B1, `(.L_x_25520) ;  /* 0x0000006000017945 */ /* 0x000fe20003800000 */
[----:B------:R-:W-:Y:S05]  /*0d30*/  @!P2 BRA `(.L_x_25521) ;  /* 0x000000400000a947 */ /* 0x000fea0003800000 */
[----:B-----5:R-:W-:-:S05]  /*0d40*/  HADD2.F32 R155, -RZ, R145.H1_H1 ;  /* 0x30000091ff9b7230 */ /* 0x020fca0000004100 */
[----:B------:R-:W-:-:S04]  /*0d50*/  FMUL.FTZ R182, R155, c[0x0][0x1ec] ;  /* 0x00007b009bb67a20 */ /* 0x000fc80000410000 */
[----:B------:R-:W-:-:S04]  /*0d60*/  FMUL.FTZ R155, R27, R182 ;  /* 0x000000b61b9b7220 */ /* 0x000fc80000410000 */
[----:B------:R-:W-:Y:S02]  /*0d70*/  @P1 FADD.FTZ R155, R159, R155 ;  /* 0x0000009b9f9b1221 */ /* 0x000fe40000010000 */
.L_x_25521:
[----:B------:R-:W-:Y:S05]  /*0d80*/  BSYNC B1 ;  /* 0x0000000000017941 */ /* 0x000fea0003800000 */
.L_x_25520:
[----:B------:R-:W-:Y:S01]  /*0d90*/  BSSY B1, `(.L_x_25522) ;  /* 0x0000006000017945 */ /* 0x000fe20003800000 */
[----:B------:R-:W-:Y:S05]  /*0da0*/  @!P2 BRA `(.L_x_25523) ;  /* 0x000000400000a947 */ /* 0x000fea0003800000 */
[----:B-----5:R-:W-:-:S05]  /*0db0*/  HADD2.F32 R164, -RZ, R146.H0_H0 ;  /* 0x20000092ffa47230 */ /* 0x020fca0000004100 */
[----:B------:R-:W-:-:S04]  /*0dc0*/  FMUL.FTZ R181, R164, c[0x0][0x1ec] ;  /* 0x00007b00a4b57a20 */ /* 0x000fc80000410000 */
[----:B------:R-:W-:-:S04]  /*0dd0*/  FMUL.FTZ R164, R20, R181 ;  /* 0x000000b514a47220 */ /* 0x000fc80000410000 */
[----:B------:R-:W-:Y:S02]  /*0de0*/  @P1 FADD.FTZ R164, R148, R164 ;  /* 0x000000a494a41221 */ /* 0x000fe40000010000 */
.L_x_25523:
[----:B------:R-:W-:Y:S05]  /*0df0*/  BSYNC B1 ;  /* 0x0000000000017941 */ /* 0x000fea0003800000 */
.L_x_25522:
[----:B------:R-:W-:Y:S01]  /*0e00*/  BSSY B1, `(.L_x_25524) ;  /* 0x0000006000017945 */ /* 0x000fe20003800000 */
[----:B------:R-:W-:Y:S05]  /*0e10*/  @!P2 BRA `(.L_x_25525) ;  /* 0x000000400000a947 */ /* 0x000fea0003800000 */
[----:B-----5:R-:W-:-:S05]  /*0e20*/  HADD2.F32 R165, -RZ, R146.H1_H1 ;  /* 0x30000092ffa57230 */ /* 0x020fca0000004100 */
[----:B------:R-:W-:-:S04]  /*0e30*/  FMUL.FTZ R182, R165, c[0x0][0x1ec] ;  /* 0x00007b00a5b67a20 */ /* 0x000fc80000410000 */
[----:B------:R-:W-:-:S04]  /*0e40*/  FMUL.FTZ R165, R21, R182 ;  /* 0x000000b615a57220 */ /* 0x000fc80000410000 */
[----:B------:R-:W-:Y:S02]  /*0e50*/  @P1 FADD.FTZ R165, R149, R165 ;  /* 0x000000a595a51221 */ /* 0x000fe40000010000 */
.L_x_25525:
[----:B------:R-:W-:Y:S05]  /*0e60*/  BSYNC B1 ;  /* 0x0000000000017941 */ /* 0x000fea0003800000 */
.L_x_25524:
[----:B------:R-:W-:Y:S01]  /*0e70*/  BSSY B1, `(.L_x_25526) ;  /* 0x0000006000017945 */ /* 0x000fe20003800000 */
[----:B------:R-:W-:Y:S05]  /*0e80*/  @!P2 BRA `(.L_x_25527) ;  /* 0x000000400000a947 */ /* 0x000fea0003800000 */
[----:B-----5:R-:W-:-:S05]  /*0e90*/  HADD2.F32 R166, -RZ, R147.H0_H0 ;  /* 0x20000093ffa67230 */ /* 0x020fca0000004100 */
[----:B------:R-:W-:-:S04]  /*0ea0*/  FMUL.FTZ R181, R166, c[0x0][0x1ec] ;  /* 0x00007b00a6b57a20 */ /* 0x000fc80000410000 */
[----:B------:R-:W-:-:S04]  /*0eb0*/  FMUL.FTZ R166, R22, R181 ;  /* 0x000000b516a67220 */ /* 0x000fc80000410000 */
[----:B------:R-:W-:Y:S02]  /*0ec0*/  @P1 FADD.FTZ R166, R150, R166 ;  /* 0x000000a696a61221 */ /* 0x000fe40000010000 */
.L_x_25527:
[----:B------:R-:W-:Y:S05]  /*0ed0*/  BSYNC B1 ;  /* 0x0000000000017941 */ /* 0x000fea0003800000 */
.L_x_25526:
[----:B------:R-:W-:Y:S01]  /*0ee0*/  BSSY B1, `(.L_x_25528) ;  /* 0x0000006000017945 */ /* 0x000fe20003800000 */
[----:B------:R-:W-:Y:S05]  /*0ef0*/  @!P2 BRA `(.L_x_25529) ;  /* 0x000000400000a947 */ /* 0x000fea0003800000 */
[----:B-----5:R-:W-:-:S05]  /*0f00*/  HADD2.F32 R167, -RZ, R147.H1_H1 ;  /* 0x30000093ffa77230 */ /* 0x020fca0000004100 */
[----:B------:R-:W-:-:S04]  /*0f10*/  FMUL.FTZ R182, R167, c[0x0][0x1ec] ;  /* 0x00007b00a7b67a20 */ /* 0x000fc80000410000 */
[----:B------:R-:W-:-:S04]  /*0f20*/  FMUL.FTZ R167, R23, R182 ;  /* 0x000000b617a77220 */ /* 0x000fc80000410000 */
[----:B------:R-:W-:Y:S02]  /*0f30*/  @P1 FADD.FTZ R167, R151, R167 ;  /* 0x000000a797a71221 */ /* 0x000fe40000010000 */
.L_x_25529:
[----:B------:R-:W-:Y:S05]  /*0f40*/  BSYNC B1 ;  /* 0x0000000000017941 */ /* 0x000fea0003800000 */
.L_x_25528:
[----:B------:R0:W-:Y:S01]  /*0f50*/  STG.E.128 [R184.64], R152 ;  /* 0x00000098b8007986 */ /* 0x0001e2000c101d04 */
[----:B------:R-:W-:Y:S02]  /*0f60*/  IADD3 R180, R180, 0x20, RZ ;  /* 0x00000020b4b47810 */ /* 0x000fe40007ffe0ff */
[----:B------:R-:W-:Y:S01]  /*0f70*/  IADD3 R179, R179, 0x20, RZ ;  /* 0x00000020b3b37810 */ /* 0x000fe20007ffe0ff */
[----:B------:R0:W-:Y:S04]  /*0f80*/  STG.E.128 [R184.64+0x10], R164 ;  /* 0x000010a4b8007986 */ /* 0x0001e8000c101d04 */
.L_x_25513:
[----:B------:R-:W-:Y:S05]  /*0f90*/  BSYNC B0 ;  /* 0x0000000000007941 */ /* 0x000fea0003800000 */
.L_x_25512:
        /* <DEDUP_REMOVED lines=45> */
.L_x_25533:
[----:B-1----:R-:W-:Y:S05]  /*1270*/  BSYNC B1 ;  /* 0x0000000000017941 */ /* 0x002fea0003800000 */
.L_x_25532:
[----:B------:R-:W-:Y:S01]  /*1280*/  BSSY B1, `(.L_x_25534) ;  /* 0x0000006000017945 */ /* 0x000fe20003800000 */
[----:B------:R-:W-:Y:S05]  /*1290*/  @!P2 BRA `(.L_x_25535) ;  /* 0x000000400000a947 */ /* 0x000fea0003800000 */
[----:B-----5:R-:W-:-:S05]  /*12a0*/  HADD2.F32 R141, -RZ, R144.H1_H1 ;  /* 0x30000090ff8d7230 */ /* 0x020fca0000004100 */
[----:B------:R-:W-:-:S04]  /*12b0*/  FMUL.FTZ R182, R141, c[0x0][0x1ec] ;  /* 0x00007b008db67a20 */ /* 0x000fc80000410000 */
[----:B------:R-:W-:-:S04]  /*12c0*/  FMUL.FTZ R141, R49, R182 ;  /* 0x000000b6318d7220 */ /* 0x000fc80000410000 */
[----:B------:R-:W-:Y:S02]  /*12d0*/  @P1 FADD.FTZ R141, R157, R141 ;  /* 0x0000008d9d8d1221 */ /* 0x000fe40000010000 */
.L_x_25535:
[----:B------:R-:W-:Y:S05]  /*12e0*/  BSYNC B1 ;  /* 0x0000000000017941 */ /* 0x000fea0003800000 */
.L_x_25534:
[----:B------:R-:W-:Y:S01]  /*12f0*/  BSSY B1, `(.L_x_25536) ;  /* 0x0000006000017945 */ /* 0x000fe20003800000 */
[----:B------:R-:W-:Y:S05]  /*1300*/  @!P2 BRA `(.L_x_25537) ;  /* 0x000000400000a947 */ /* 0x000fea0003800000 */
[----:B-----5:R-:W-:-:S05]  /*1310*/  HADD2.F32 R142, -RZ, R145.H0_H0 ;  /* 0x20000091ff8e7230 */ /* 0x020fca0000004100 */
[----:B------:R-:W-:-:S04]  /*1320*/  FMUL.FTZ R181, R142, c[0x0][0x1ec] ;  /* 0x00007b008eb57a20 */ /* 0x000fc80000410000 */
[----:B------:R-:W-:-:S04]  /*1330*/  FMUL.FTZ R142, R50, R181 ;  /* 0x000000b5328e7220 */ /* 0x000fc80000410000 */
[----:B------:R-:W-:Y:S02]  /*1340*/  @P1 FADD.FTZ R142, R158, R142 ;  /* 0x0000008e9e8e1221 */ /* 0x000fe40000010000 */
.L_x_25537:
[----:B------:R-:W-:Y:S05]  /*1350*/  BSYNC B1 ;  /* 0x0000000000017941 */ /* 0x000fea0003800000 */
.L_x_25536:
[----:B------:R-:W-:Y:S01]  /*1360*/  BSSY B1, `(.L_x_25538) ;  /* 0x0000006000017945 */ /* 0x000fe20003800000 */
[----:B------:R-:W-:Y:S05]  /*1370*/  @!P2 BRA `(.L_x_25539) ;  /* 0x000000400000a947 */ /* 0x000fea0003800000 */
[----:B-----5:R-:W-:-:S05]  /*1380*/  HADD2.F32 R143, -RZ, R145.H1_H1 ;  /* 0x30000091ff8f7230 */ /* 0x020fca0000004100 */
[----:B------:R-:W-:-:S04]  /*1390*/  FMUL.FTZ R182, R143, c[0x0][0x1ec] ;  /* 0x00007b008fb67a20 */ /* 0x000fc80000410000 */
[----:B------:R-:W-:-:S04]  /*13a0*/  FMUL.FTZ R143, R51, R182 ;  /* 0x000000b6338f7220 */ /* 0x000fc80000410000 */
[----:B------:R-:W-:Y:S02]  /*13b0*/  @P1 FADD.FTZ R143, R159, R143 ;  /* 0x0000008f9f8f1221 */ /* 0x000fe40000010000 */
.L_x_25539:
[----:B------:R-:W-:Y:S05]  /*13c0*/  BSYNC B1 ;  /* 0x0000000000017941 */ /* 0x000fea0003800000 */
.L_x_25538:
[----:B------:R-:W-:Y:S01]  /*13d0*/  BSSY B1, `(.L_x_25540) ;  /* 0x0000006000017945 */ /* 0x000fe20003800000 */
[----:B------:R-:W-:Y:S05]  /*13e0*/  @!P2 BRA `(.L_x_25541) ;  /* 0x000000400000a947 */ /* 0x000fea0003800000 */
[----:B-----5:R-:W-:-:S05]  /*13f0*/  HADD2.F32 R136, -RZ, R146.H0_H0 ;  /* 0x20000092ff887230 */ /* 0x020fca0000004100 */
[----:B------:R-:W-:-:S04]  /*1400*/  FMUL.FTZ R181, R136, c[0x0][0x1ec] ;  /* 0x00007b0088b57a20 */ /* 0x000fc80000410000 */
[----:B------:R-:W-:-:S04]  /*1410*/  FMUL.FTZ R136, R44, R181 ;  /* 0x000000b52c887220 */ /* 0x000fc80000410000 */
[----:B------:R-:W-:Y:S02]  /*1420*/  @P1 FADD.FTZ R136, R148, R136 ;  /* 0x0000008894881221 */ /* 0x000fe40000010000 */
.L_x_25541:
[----:B------:R-:W-:Y:S05]  /*1430*/  BSYNC B1 ;  /* 0x0000000000017941 */ /* 0x000fea0003800000 */
.L_x_25540:
[----:B------:R-:W-:Y:S01]  /*1440*/  BSSY B1, `(.L_x_25542) ;  /* 0x0000006000017945 */ /* 0x000fe20003800000 */
[----:B------:R-:W-:Y:S05]  /*1450*/  @!P2 BRA `(.L_x_25543) ;  /* 0x000000400000a947 */ /* 0x000fea0003800000 */
[----:B-----5:R-:W-:-:S05]  /*1460*/  HADD2.F32 R137, -RZ, R146.H1_H1 ;  /* 0x30000092ff897230 */ /* 0x020fca0000004100 */
[----:B------:R-:W-:-:S04]  /*1470*/  FMUL.FTZ R182, R137, c[0x0][0x1ec] ;  /* 0x00007b0089b67a20 */ /* 0x000fc80000410000 */
[----:B------:R-:W-:-:S04]  /*1480*/  FMUL.FTZ R137, R45, R182 ;  /* 0x000000b62d897220 */ /* 0x000fc80000410000 */
[----:B------:R-:W-:Y:S02]  /*1490*/  @P1 FADD.FTZ R137, R149, R137 ;  /* 0x0000008995891221 */ /* 0x000fe40000010000 */
.L_x_25543:
[----:B------:R-:W-:Y:S05]  /*14a0*/  BSYNC B1 ;  /* 0x0000000000017941 */ /* 0x000fea0003800000 */
.L_x_25542:
[----:B------:R-:W-:Y:S01]  /*14b0*/  BSSY B1, `(.L_x_25544) ;  /* 0x0000006000017945 */ /* 0x000fe20003800000 */
[----:B------:R-:W-:Y:S05]  /*14c0*/  @!P2 BRA `(.L_x_25545) ;  /* 0x000000400000a947 */ /* 0x000fea0003800000 */
[----:B-----5:R-:W-:-:S05]  /*14d0*/  HADD2.F32 R138, -RZ, R147.H0_H0 ;  /* 0x20000093ff8a7230 */ /* 0x020fca0000004100 */
[----:B------:R-:W-:-:S04]  /*14e0*/  FMUL.FTZ R181, R138, c[0x0][0x1ec] ;  /* 0x00007b008ab57a20 */ /* 0x000fc80000410000 */
[----:B------:R-:W-:-:S04]  /*14f0*/  FMUL.FTZ R138, R46, R181 ;  /* 0x000000b52e8a7220 */ /* 0x000fc80000410000 */
[----:B------:R-:W-:Y:S02]  /*1500*/  @P1 FADD.FTZ R138, R150, R138 ;  /* 0x0000008a968a1221 */ /* 0x000fe40000010000 */
.L_x_25545:
[----:B------:R-:W-:Y:S05]  /*1510*/  BSYNC B1 ;  /* 0x0000000000017941 */ /* 0x000fea0003800000 */
.L_x_25544:
[----:B------:R-:W-:Y:S01]  /*1520*/  BSSY B1, `(.L_x_25546) ;  /* 0x0000006000017945 */ /* 0x000fe20003800000 */
[----:B------:R-:W-:Y:S05]  /*1530*/  @!P2 BRA `(.L_x_25547) ;  /* 0x000000400000a947 */ /* 0x000fea0003800000 */
[----:B-----5:R-:W-:-:S05]  /*1540*/  HADD2.F32 R139, -RZ, R147.H1_H1 ;  /* 0x30000093ff8b7230 */ /* 0x020fca0000004100 */
[----:B------:R-:W-:-:S04]  /*1550*/  FMUL.FTZ R182, R139, c[0x0][0x1ec] ;  /* 0x00007b008bb67a20 */ /* 0x000fc80000410000 */
[----:B------:R-:W-:-:S04]  /*1560*/  FMUL.FTZ R139, R47, R182 ;  /* 0x000000b62f8b7220 */ /* 0x000fc80000410000 */
[----:B------:R-:W-:Y:S02]  /*1570*/  @P1 FADD.FTZ R139, R151, R139 ;  /* 0x0000008b978b1221 */ /* 0x000fe40000010000 */
.L_x_25547:
[----:B------:R-:W-:Y:S05]  /*1580*/  BSYNC B1 ;  /* 0x0000000000017941 */ /* 0x000fea0003800000 */
.L_x_25546:
[----:B------:R0:W-:Y:S01]  /*1590*/  STG.E.128 [R184.64], R140 ;  /* 0x0000008cb8007986 */ /* 0x0001e2000c101d04 */
[----:B------:R-:W-:Y:S02]  /*15a0*/  IADD3 R180, R180, 0x20, RZ ;  /* 0x00000020b4b47810 */ /* 0x000fe40007ffe0ff */
[----:B------:R-:W-:Y:S01]  /*15b0*/  IADD3 R179, R179, 0x20, RZ ;  /* 0x00000020b3b37810 */ /* 0x000fe20007ffe0ff */
[----:B------:R0:W-:Y:S04]  /*15c0*/  STG.E.128 [R184.64+0x10], R136 ;  /* 0x00001088b8007986 */ /* 0x0001e8000c101d04 */
.L_x_25531:
[----:B------:R-:W-:Y:S05]  /*15d0*/  BSYNC B0 ;  /* 0x0000000000007941 */ /* 0x000fea0003800000 */
.L_x_25530:
        /* <DEDUP_REMOVED lines=45> */
.L_x_25551:
[----:B-1----:R-:W-:Y:S05]  /*18b0*/  BSYNC B1 ;  /* 0x0000000000017941 */ /* 0x002fea0003800000 */
.L_x_25550:
[----:B------:R-:W-:Y:S01]  /*18c0*/  BSSY B1, `(.L_x_25552) ;  /* 0x0000006000017945 */ /* 0x000fe20003800000 */
[----:B------:R-:W-:Y:S05]  /*18d0*/  @!P2 BRA `(.L_x_25553) ;  /* 0x000000400000a947 */ /* 0x000fea0003800000 */
[----:B-----5:R-:W-:-:S05]  /*18e0*/  HADD2.F32 R133, -RZ, R144.H1_H1 ;  /* 0x30000090ff857230 */ /* 0x020fca0000004100 */
[----:B------:R-:W-:-:S04]  /*18f0*/  FMUL.FTZ R182, R133, c[0x0][0x1ec] ;  /* 0x00007b0085b67a20 */ /* 0x000fc80000410000 */
[----:B------:R-:W-:-:S04]  /*1900*/  FMUL.FTZ R133, R73, R182 ;  /* 0x000000b649857220 */ /* 0x000fc80000410000 */
[----:B------:R-:W-:Y:S02]  /*1910*/  @P1 FADD.FTZ R133, R157, R133 ;  /* 0x000000859d851221 */ /* 0x000fe40000010000 */
.L_x_25553:
[----:B------:R-:W-:Y:S05]  /*1920*/  BSYNC B1 ;  /* 0x0000000000017941 */ /* 0x000fea0003800000 */
.L_x_25552:
[----:B------:R-:W-:Y:S01]  /*1930*/  BSSY B1, `(.L_x_25554) ;  /* 0x0000006000017945 */ /* 0x000fe20003800000 */
[----:B------:R-:W-:Y:S05]  /*1940*/  @!P2 BRA `(.L_x_25555) ;  /* 0x000000400000a947 */ /* 0x000fea0003800000 */
[----:B-----5:R-:W-:-:S05]  /*1950*/  HADD2.F32 R134, -RZ, R145.H0_H0 ;  /* 0x20000091ff867230 */ /* 0x020fca0000004100 */
[----:B------:R-:W-:-:S04]  /*1960*/  FMUL.FTZ R181, R134, c[0x0][0x1ec] ;  /* 0x00007b0086b57a20 */ /* 0x000fc80000410000 */
[----:B------:R-:W-:-:S04]  /*1970*/  FMUL.FTZ R134, R74, R181 ;  /* 0x000000b54a867220 */ /* 0x000fc80000410000 */
[----:B------:R-:W-:Y:S02]  /*1980*/  @P1 FADD.FTZ R134, R158, R134 ;  /* 0x000000869e861221 */ /* 0x000fe40000010000 */
.L_x_25555:
[----:B------:R-:W-:Y:S05]  /*1990*/  BSYNC B1 ;  /* 0x0000000000017941 */ /* 0x000fea0003800000 */
.L_x_25554:
[----:B------:R-:W-:Y:S01]  /*19a0*/  BSSY B1, `(.L_x_25556) ;  /* 0x0000006000017945 */ /* 0x000fe20003800000 */
[----:B------:R-:W-:Y:S05]  /*19b0*/  @!P2 BRA `(.L_x_25557) ;  /* 0x000000400000a947 */ /* 0x000fea0003800000 */
[----:B-----5:R-:W-:-:S05]  /*19c0*/  HADD2.F32 R135, -RZ, R145.H1_H1 ;  /* 0x30000091ff877230 */ /* 0x020fca0000004100 */
[----:B------:R-:W-:-:S04]  /*19d0*/  FMUL.FTZ R182, R135, c[0x0][0x1ec] ;  /* 0x00007b0087b67a20 */ /* 0x000fc80000410000 */
[----:B------:R-:W-:-:S04]  /*19e0*/  FMUL.FTZ R135, R75, R182 ;  /* 0x000000b64b877220 */ /* 0x000fc80000410000 */
[----:B------:R-:W-:Y:S02]  /*19f0*/  @P1 FADD.FTZ R135, R159, R135 ;  /* 0x000000879f871221 */ /* 0x000fe40000010000 */
.L_x_25557:
[----:B------:R-:W-:Y:S05]  /*1a00*/  BSYNC B1 ;  /* 0x0000000000017941 */ /* 0x000fea0003800000 */
.L_x_25556:
[----:B------:R-:W-:Y:S01]  /*1a10*/  BSSY B1, `(.L_x_25558) ;  /* 0x0000006000017945 */ /* 0x000fe20003800000 */
[----:B------:R-:W-:Y:S05]  /*1a20*/  @!P2 BRA `(.L_x_25559) ;  /* 0x000000400000a947 */ /* 0x000fea0003800000 */
[----:B-----5:R-:W-:-:S05]  /*1a30*/  HADD2.F32 R128, -RZ, R146.H0_H0 ;  /* 0x20000092ff807230 */ /* 0x020fca0000004100 */
[----:B------:R-:W-:-:S04]  /*1a40*/  FMUL.FTZ R181, R128, c[0x0][0x1ec] ;  /* 0x00007b0080b57a20 */ /* 0x000fc80000410000 */
[----:B------:R-:W-:-:S04]  /*1a50*/  FMUL.FTZ R128, R68, R181 ;  /* 0x000000b544807220 */ /* 0x000fc80000410000 */
[----:B------:R-:W-:Y:S02]  /*1a60*/  @P1 FADD.FTZ R128, R148, R128 ;  /* 0x0000008094801221 */ /* 0x000fe40000010000 */
.L_x_25559:
[----:B------:R-:W-:Y:S05]  /*1a70*/  BSYNC B1 ;  /* 0x0000000000017941 */ /* 0x000fea0003800000 */
.L_x_25558:
[----:B------:R-:W-:Y:S01]  /*1a80*/  BSSY B1, `(.L_x_25560) ;  /* 0x0000006000017945 */ /* 0x000fe20003800000 */
[----:B------:R-:W-:Y:S05]  /*1a90*/  @!P2 BRA `(.L_x_25561) ;  /* 0x000000400000a947 */ /* 0x000fea0003800000 */
[----:B-----5:R-:W-:-:S05]  /*1aa0*/  HADD2.F32 R129, -RZ, R146.H1_H1 ;  /* 0x30000092ff817230 */ /* 0x020fca0000004100 */
[----:B------:R-:W-:-:S04]  /*1ab0*/  FMUL.FTZ R182, R129, c[0x0][0x1ec] ;  /* 0x00007b0081b67a20 */ /* 0x000fc80000410000 */
[----:B------:R-:W-:-:S04]  /*1ac0*/  FMUL.FTZ R129, R69, R182 ;  /* 0x000000b645817220 */ /* 0x000fc80000410000 */
[----:B------:R-:W-:Y:S02]  /*1ad0*/  @P1 FADD.FTZ R129, R149, R129 ;  /* 0x0000008195811221 */ /* 0x000fe40000010000 */
.L_x_25561:
[----:B------:R-:W-:Y:S05]  /*1ae0*/  BSYNC B1 ;  /* 0x0000000000017941 */ /* 0x000fea0003800000 */
.L_x_25560:
[----:B------:R-:W-:Y:S01]  /*1af0*/  BSSY B1, `(.L_x_25562) ;  /* 0x0000006000017945 */ /* 0x000fe20003800000 */
[----:B------:R-:W-:Y:S05]  /*1b00*/  @!P2 BRA `(.L_x_25563) ;  /* 0x000000400000a947 */ /* 0x000fea0003800000 */
[----:B-----5:R-:W-:-:S05]  /*1b10*/  HADD2.F32 R130, -RZ, R147.H0_H0 ;  /* 0x20000093ff827230 */ /* 0x020fca0000004100 */
[----:B------:R-:W-:-:S04]  /*1b20*/  FMUL.FTZ R181, R130, c[0x0][0x1ec] ;  /* 0x00007b0082b57a20 */ /* 0x000fc80000410000 */
[----:B------:R-:W-:-:S04]  /*1b30*/  FMUL.FTZ R130, R70, R181 ;  /* 0x000000b546827220 */ /* 0x000fc80000410000 */
[----:B------:R-:W-:Y:S02]  /*1b40*/  @P1 FADD.FTZ R130, R150, R130 ;  /* 0x0000008296821221 */ /* 0x000fe40000010000 */
.L_x_25563:
[----:B------:R-:W-:Y:S05]  /*1b50*/  BSYNC B1 ;  /* 0x0000000000017941 */ /* 0x000fea0003800000 */
.L_x_25562:
[----:B------:R-:W-:Y:S01]  /*1b60*/  BSSY B1, `(.L_x_25564) ;  /* 0x0000006000017945 */ /* 0x000fe20003800000 */
[----:B------:R-:W-:Y:S05]  /*1b70*/  @!P2 BRA `(.L_x_25565) ;  /* 0x000000400000a947 */ /* 0x000fea0003800000 */
[----:B-----5:R-:W-:-:S05]  /*1b80*/  HADD2.F32 R131, -RZ, R147.H1_H1 ;  /* 0x30000093ff837230 */ /* 0x020fca0000004100 */
[----:B------:R-:W-:-:S04]  /*1b90*/  FMUL.FTZ R182, R131, c[0x0][0x1ec] ;  /* 0x00007b0083b67a20 */ /* 0x000fc80000410000 */
[----:B------:R-:W-:-:S04]  /*1ba0*/  FMUL.FTZ R131, R71, R182 ;  /* 0x000000b647837220 */ /* 0x000fc80000410000 */
[----:B------:R-:W-:Y:S02]  /*1bb0*/  @P1 FADD.FTZ R131, R151, R131 ;  /* 0x0000008397831221 */ /* 0x000fe40000010000 */
.L_x_25565:
[----:B------:R-:W-:Y:S05]  /*1bc0*/  BSYNC B1 ;  /* 0x0000000000017941 */ /* 0x000fea0003800000 */
.L_x_25564:
[----:B------:R0:W-:Y:S01]  /*1bd0*/  STG.E.128 [R184.64], R132 ;  /* 0x00000084b8007986 */ /* 0x0001e2000c101d04 */
[----:B------:R-:W-:Y:S02]  /*1be0*/  IADD3 R180, R180, 0x20, RZ ;  /* 0x00000020b4b47810 */ /* 0x000fe40007ffe0ff */
[----:B------:R-:W-:Y:S01]  /*1bf0*/  IADD3 R179, R179, 0x20, RZ ;  /* 0x00000020b3b37810 */ /* 0x000fe20007ffe0ff */
[----:B------:R0:W-:Y:S04]  /*1c00*/  STG.E.128 [R184.64+0x10], R128 ;  /* 0x00001080b8007986 */ /* 0x0001e8000c101d04 */
.L_x_25549:
[----:B------:R-:W-:Y:S05]  /*1c10*/  BSYNC B0 ;  /* 0x0000000000007941 */ /* 0x000fea0003800000 */
.L_x_25548:
        /* <DEDUP_REMOVED lines=44> */
.L_x_25569:
[----:B-1----:R-:W-:Y:S05]  /*1ee0*/  BSYNC B1 ;  /* 0x0000000000017941 */ /* 0x002fea0003800000 */
.L_x_25568:
[----:B------:R-:W-:Y:S01]  /*1ef0*/  BSSY B1, `(.L_x_25570) ;  /* 0x0000006000017945 */ /* 0x000fe20003800000 */
[----:B------:R-:W-:Y:S05]  /*1f00*/  @!P2 BRA `(.L_x_25571) ;  /* 0x000000400000a947 */ /* 0x000fea0003800000 */
[----:B-----5:R-:W-:-:S05]  /*1f10*/  HADD2.F32 R125, -RZ, R144.H1_H1 ;  /* 0x30000090ff7d7230 */ /* 0x020fca0000004100 */
[----:B------:R-:W-:-:S04]  /*1f20*/  FMUL.FTZ R182, R125, c[0x0][0x1ec] ;  /* 0x00007b007db67a20 */ /* 0x000fc80000410000 */
[----:B------:R-:W-:-:S04]  /*1f30*/  FMUL.FTZ R125, R105, R182 ;  /* 0x000000b6697d7220 */ /* 0x000fc80000410000 */
[----:B------:R-:W-:Y:S02]  /*1f40*/  @P1 FADD.FTZ R125, R157, R125 ;  /* 0x0000007d9d7d1221 */ /* 0x000fe40000010000 */
.L_x_25571:
[----:B------:R-:W-:Y:S05]  /*1f50*/  BSYNC B1 ;  /* 0x0000000000017941 */ /* 0x000fea0003800000 */
.L_x_25570:
[----:B------:R-:W-:Y:S01]  /*1f60*/  BSSY B1, `(.L_x_25572) ;  /* 0x0000006000017945 */ /* 0x000fe20003800000 */
[----:B------:R-:W-:Y:S05]  /*1f70*/  @!P2 BRA `(.L_x_25573) ;  /* 0x000000400000a947 */ /* 0x000fea0003800000 */
[----:B-----5:R-:W-:-:S05]  /*1f80*/  HADD2.F32 R126, -RZ, R145.H0_H0 ;  /* 0x20000091ff7e7230 */ /* 0x020fca0000004100 */
[----:B------:R-:W-:-:S04]  /*1f90*/  FMUL.FTZ R181, R126, c[0x0][0x1ec] ;  /* 0x00007b007eb57a20 */ /* 0x000fc80000410000 */
[----:B------:R-:W-:-:S04]  /*1fa0*/  FMUL.FTZ R126, R106, R181 ;  /* 0x000000b56a7e7220 */ /* 0x000fc80000410000 */
[----:B------:R-:W-:Y:S02]  /*1fb0*/  @P1 FADD.FTZ R126, R158, R126 ;  /* 0x0000007e9e7e1221 */ /* 0x000fe40000010000 */
.L_x_25573:
[----:B------:R-:W-:Y:S05]  /*1fc0*/  BSYNC B1 ;  /* 0x0000000000017941 */ /* 0x000fea0003800000 */
.L_x_25572:
[----:B------:R-:W-:Y:S01]  /*1fd0*/  BSSY B1, `(.L_x_25574) ;  /* 0x0000006000017945 */ /* 0x000fe20003800000 */
[----:B------:R-:W-:Y:S05]  /*1fe0*/  @!P2 BRA `(.L_x_25575) ;  /* 0x000000400000a947 */ /* 0x000fea0003800000 */
[----:B-----5:R-:W-:-:S05]  /*1ff0*/  HADD2.F32 R127, -RZ, R145.H1_H1 ;  /* 0x30000091ff7f7230 */ /* 0x020fca0000004100 */
[----:B------:R-:W-:-:S04]  /*2000*/  FMUL.FTZ R182, R127, c[0x0][0x1ec] ;  /* 0x00007b007fb67a20 */ /* 0x000fc80000410000 */
[----:B------:R-:W-:-:S04]  /*2010*/  FMUL.FTZ R127, R107, R182 ;  /* 0x000000b66b7f7220 */ /* 0x000fc80000410000 */
[----:B------:R-:W-:Y:S02]  /*2020*/  @P1 FADD.FTZ R127, R159, R127 ;  /* 0x0000007f9f7f1221 */ /* 0x000fe40000010000 */
.L_x_25575:
[----:B------:R-:W-:Y:S05]  /*2030*/  BSYNC B1 ;  /* 0x0000000000017941 */ /* 0x000fea0003800000 */
.L_x_25574:
[----:B------:R-:W-:Y:S01]  /*2040*/  BSSY B1, `(.L_x_25576) ;  /* 0x0000006000017945 */ /* 0x000fe20003800000 */
[----:B------:R-:W-:Y:S05]  /*2050*/  @!P2 BRA `(.L_x_25577) ;  /* 0x000000400000a947 */ /* 0x000fea0003800000 */
[----:B-----5:R-:W-:-:S05]  /*2060*/  HADD2.F32 R120, -RZ, R146.H0_H0 ;  /* 0x20000092ff787230 */ /* 0x020fca0000004100 */
[----:B------:R-:W-:-:S04]  /*2070*/  FMUL.FTZ R181, R120, c[0x0][0x1ec] ;  /* 0x00007b0078b57a20 */ /* 0x000fc80000410000 */
[----:B------:R-:W-:-:S04]  /*2080*/  FMUL.FTZ R120, R92, R181 ;  /* 0x000000b55c787220 */ /* 0x000fc80000410000 */
[----:B------:R-:W-:Y:S02]  /*2090*/  @P1 FADD.FTZ R120, R148, R120 ;  /* 0x0000007894781221 */ /* 0x000fe40000010000 */
.L_x_25577:
[----:B------:R-:W-:Y:S05]  /*20a0*/  BSYNC B1 ;  /* 0x0000000000017941 */ /* 0x000fea0003800000 */
.L_x_25576:
[----:B------:R-:W-:Y:S01]  /*20b0*/  BSSY B1, `(.L_x_25578) ;  /* 0x0000006000017945 */ /* 0x000fe20003800000 */
[----:B------:R-:W-:Y:S05]  /*20c0*/  @!P2 BRA `(.L_x_25579) ;  /* 0x000000400000a947 */ /* 0x000fea0003800000 */
[----:B-----5:R-:W-:-:S05]  /*20d0*/  HADD2.F32 R121, -RZ, R146.H1_H1 ;  /* 0x30000092ff797230 */ /* 0x020fca0000004100 */
[----:B------:R-:W-:-:S04]  /*20e0*/  FMUL.FTZ R182, R121, c[0x0][0x1ec] ;  /* 0x00007b0079b67a20 */ /* 0x000fc80000410000 */
[----:B------:R-:W-:-:S04]  /*20f0*/  FMUL.FTZ R121, R93, R182 ;  /* 0x000000b65d797220 */ /* 0x000fc80000410000 */
[----:B------:R-:W-:Y:S02]  /*2100*/  @P1 FADD.FTZ R121, R149, R121 ;  /* 0x0000007995791221 */ /* 0x000fe40000010000 */
.L_x_25579:
[----:B------:R-:W-:Y:S05]  /*2110*/  BSYNC B1 ;  /* 0x0000000000017941 */ /* 0x000fea0003800000 */
.L_x_25578:
[----:B------:R-:W-:Y:S01]  /*2120*/  BSSY B1, `(.L_x_25580) ;  /* 0x0000006000017945 */ /* 0x000fe20003800000 */
[----:B------:R-:W-:Y:S05]  /*2130*/  @!P2 BRA `(.L_x_25581) ;  /* 0x000000400000a947 */ /* 0x000fea0003800000 */
[----:B-----5:R-:W-:-:S05]  /*2140*/  HADD2.F32 R122, -RZ, R147.H0_H0 ;  /* 0x20000093ff7a7230 */ /* 0x020fca0000004100 */
[----:B------:R-:W-:-:S04]  /*2150*/  FMUL.FTZ R181, R122, c[0x0][0x1ec] ;  /* 0x00007b007ab57a20 */ /* 0x000fc80000410000 */
[----:B------:R-:W-:-:S04]  /*2160*/  FMUL.FTZ R122, R94, R181 ;  /* 0x000000b55e7a7220 */ /* 0x000fc80000410000 */
[----:B------:R-:W-:Y:S02]  /*2170*/  @P1 FADD.FTZ R122, R150, R122 ;  /* 0x0000007a967a1221 */ /* 0x000fe40000010000 */
.L_x_25581:
[----:B------:R-:W-:Y:S05]  /*2180*/  BSYNC B1 ;  /* 0x0000000000017941 */ /* 0x000fea0003800000 */
.L_x_25580:
[----:B------:R-:W-:Y:S01]  /*2190*/  BSSY B1, `(.L_x_25582) ;  /* 0x0000006000017945 */ /* 0x000fe20003800000 */
[----:B------:R-:W-:Y:S05]  /*21a0*/  @!P2 BRA `(.L_x_25583) ;  /* 0x000000400000a947 */ /* 0x000fea0003800000 */
[----:B-----5:R-:W-:-:S05]  /*21b0*/  HADD2.F32 R123, -RZ, R147.H1_H1 ;  /* 0x30000093ff7b7230 */ /* 0x020fca0000004100 */
[----:B------:R-:W-:-:S04]  /*21c0*/  FMUL.FTZ R182, R123, c[0x0][0x1ec] ;  /* 0x00007b007bb67a20 */ /* 0x000fc80000410000 */
[----:B------:R-:W-:-:S04]  /*21d0*/  FMUL.FTZ R123, R95, R182 ;  /* 0x000000b65f7b7220 */ /* 0x000fc80000410000 */
[----:B------:R-:W-:Y:S02]  /*21e0*/  @P1 FADD.FTZ R123, R151, R123 ;  /* 0x0000007b977b1221 */ /* 0x000fe40000010000 */
.L_x_25583:
[----:B------:R-:W-:Y:S05]  /*21f0*/  BSYNC B1 ;  /* 0x0000000000017941 */ /* 0x000fea0003800000 */
.L_x_25582:
[----:B------:R0:W-:Y:S01]  /*2200*/  STG.E.128 [R184.64], R124 ;  /* 0x0000007cb8007986 */ /* 0x0001e2000c101d04 */
[----:B------:R-:W-:Y:S02]  /*2210*/  IADD3 R180, R180, 0x20, RZ ;  /* 0x00000020b4b47810 */ /* 0x000fe40007ffe0ff */
[----:B------:R-:W-:Y:S01]  /*2220*/  IADD3 R179, R179, 0x20, RZ ;  /* 0x00000020b3b37810 */ /* 0x000fe20007ffe0ff */
[----:B------:R0:W-:Y:S04]  /*2230*/  STG.E.128 [R184.64+0x10], R120 ;  /* 0x00001078b8007986 */ /* 0x0001e8000c101d04 */
.L_x_25567:
[----:B------:R-:W-:Y:S05]  /*2240*/  BSYNC B0 ;  /* 0x0000000000007941 */ /* 0x000fea0003800000 */
.L_x_25566:
        /* <DEDUP_REMOVED lines=44> */
.L_x_25587:
[----:B-1----:R-:W-:Y:S05]  /*2510*/  BSYNC B1 ;  /* 0x0000000000017941 */ /* 0x002fea0003800000 */
.L_x_25586:
[----:B------:R-:W-:Y:S01]  /*2520*/  BSSY B1, `(.L_x_25588) ;  /* 0x0000006000017945 */ /* 0x000fe20003800000 */
[----:B------:R-:W-:Y:S05]  /*2530*/  @!P2 BRA `(.L_x_25589) ;  /* 0x000000400000a947 */ /* 0x000fea0003800000 */
[----:B-----5:R-:W-:-:S05]  /*2540*/  HADD2.F32 R169, -RZ, R144.H1_H1 ;  /* 0x30000090ffa97230 */ /* 0x020fca0000004100 */
[----:B------:R-:W-:-:S04]  /*2550*/  FMUL.FTZ R180, R169, c[0x0][0x1ec] ;  /* 0x00007b00a9b47a20 */ /* 0x000fc80000410000 */
[----:B------:R-:W-:-:S04]  /*2560*/  FMUL.FTZ R169, R161, R180 ;  /* 0x000000b4a1a97220 */ /* 0x000fc80000410000 */
[----:B------:R-:W-:Y:S02]  /*2570*/  @P1 FADD.FTZ R169, R157, R169 ;  /* 0x000000a99da91221 */ /* 0x000fe40000010000 */
.L_x_25589:
[----:B------:R-:W-:Y:S05]  /*2580*/  BSYNC B1 ;  /* 0x0000000000017941 */ /* 0x000fea0003800000 */
.L_x_25588:
[----:B------:R-:W-:Y:S01]  /*2590*/  BSSY B1, `(.L_x_25590) ;  /* 0x0000006000017945 */ /* 0x000fe20003800000 */
[----:B------:R-:W-:Y:S05]  /*25a0*/  @!P2 BRA `(.L_x_25591) ;  /* 0x000000400000a947 */ /* 0x000fea0003800000 */
[----:B-----5:R-:W-:-:S05]  /*25b0*/  HADD2.F32 R170, -RZ, R145.H0_H0 ;  /* 0x20000091ffaa7230 */ /* 0x020fca0000004100 */
[----:B------:R-:W-:-:S04]  /*25c0*/  FMUL.FTZ R181, R170, c[0x0][0x1ec] ;  /* 0x00007b00aab57a20 */ /* 0x000fc80000410000 */
[----:B------:R-:W-:-:S04]  /*25d0*/  FMUL.FTZ R170, R162, R181 ;  /* 0x000000b5a2aa7220 */ /* 0x000fc80000410000 */
[----:B------:R-:W-:Y:S02]  /*25e0*/  @P1 FADD.FTZ R170, R158, R170 ;  /* 0x000000aa9eaa1221 */ /* 0x000fe40000010000 */
.L_x_25591:
[----:B------:R-:W-:Y:S05]  /*25f0*/  BSYNC B1 ;  /* 0x0000000000017941 */ /* 0x000fea0003800000 */
.L_x_25590:
[----:B------:R-:W-:Y:S01]  /*2600*/  BSSY B1, `(.L_x_25592) ;  /* 0x0000006000017945 */ /* 0x000fe20003800000 */
[----:B------:R-:W-:Y:S05]  /*2610*/  @!P2 BRA `(.L_x_25593) ;  /* 0x000000400000a947 */ /* 0x000fea0003800000 */
[----:B-----5:R-:W-:-:S05]  /*2620*/  HADD2.F32 R171, -RZ, R145.H1_H1 ;  /* 0x30000091ffab7230 */ /* 0x020fca0000004100 */
[----:B------:R-:W-:-:S04]  /*2630*/  FMUL.FTZ R180, R171, c[0x0][0x1ec] ;  /* 0x00007b00abb47a20 */ /* 0x000fc80000410000 */
[----:B------:R-:W-:-:S04]  /*2640*/  FMUL.FTZ R171, R163, R180 ;  /* 0x000000b4a3ab7220 */ /* 0x000fc80000410000 */
[----:B------:R-:W-:Y:S02]  /*2650*/  @P1 FADD.FTZ R171, R159, R171 ;  /* 0x000000ab9fab1221 */ /* 0x000fe40000010000 */
.L_x_25593:
[----:B------:R-:W-:Y:S05]  /*2660*/  BSYNC B1 ;  /* 0x0000000000017941 */ /* 0x000fea0003800000 */
.L_x_25592:
[----:B------:R-:W-:Y:S01]  /*2670*/  BSSY B1, `(.L_x_25594) ;  /* 0x0000006000017945 */ /* 0x000fe20003800000 */
[----:B------:R-:W-:Y:S05]  /*2680*/  @!P2 BRA `(.L_x_25595) ;  /* 0x000000400000a947 */ /* 0x000fea0003800000 */
[----:B-----5:R-:W-:-:S05]  /*2690*/  HADD2.F32 R172, -RZ, R146.H0_H0 ;  /* 0x20000092ffac7230 */ /* 0x020fca0000004100 */
[----:B------:R-:W-:-:S04]  /*26a0*/  FMUL.FTZ R181, R172, c[0x0][0x1ec] ;  /* 0x00007b00acb57a20 */ /* 0x000fc80000410000 */
[----:B------:R-:W-:-:S04]  /*26b0*/  FMUL.FTZ R172, R116, R181 ;  /* 0x000000b574ac7220 */ /* 0x000fc80000410000 */
[----:B------:R-:W-:Y:S02]  /*26c0*/  @P1 FADD.FTZ R172, R148, R172 ;  /* 0x000000ac94ac1221 */ /* 0x000fe40000010000 */
.L_x_25595:
[----:B------:R-:W-:Y:S05]  /*26d0*/  BSYNC B1 ;  /* 0x0000000000017941 */ /* 0x000fea0003800000 */
.L_x_25594:
[----:B------:R-:W-:Y:S01]  /*26e0*/  BSSY B1, `(.L_x_25596) ;  /* 0x0000006000017945 */ /* 0x000fe20003800000 */
[----:B------:R-:W-:Y:S05]  /*26f0*/  @!P2 BRA `(.L_x_25597) ;  /* 0x000000400000a947 */ /* 0x000fea0003800000 */
[----:B-----5:R-:W-:-:S05]  /*2700*/  HADD2.F32 R173, -RZ, R146.H1_H1 ;  /* 0x30000092ffad7230 */ /* 0x020fca0000004100 */
[----:B------:R-:W-:-:S04]  /*2710*/  FMUL.FTZ R180, R173, c[0x0][0x1ec] ;  /* 0x00007b00adb47a20 */ /* 0x000fc80000410000 */
[----:B------:R-:W-:-:S04]  /*2720*/  FMUL.FTZ R173, R117, R180 ;  /* 0x000000b475ad7220 */ /* 0x000fc80000410000 */
[----:B------:R-:W-:Y:S02]  /*2730*/  @P1 FADD.FTZ R173, R149, R173 ;  /* 0x000000ad95ad1221 */ /* 0x000fe40000010000 */
.L_x_25597:
[----:B------:R-:W-:Y:S05]  /*2740*/  BSYNC B1 ;  /* 0x0000000000017941 */ /* 0x000fea0003800000 */
.L_x_25596:
[----:B------:R-:W-:Y:S01]  /*2750*/  BSSY B1, `(.L_x_25598) ;  /* 0x0000006000017945 */ /* 0x000fe20003800000 */
[----:B------:R-:W-:Y:S05]  /*2760*/  @!P2 BRA `(.L_x_25599) ;  /* 0x000000400000a947 */ /* 0x000fea0003800000 */
[----:B-----5:R-:W-:-:S05]  /*2770*/  HADD2.F32 R174, -RZ, R147.H0_H0 ;  /* 0x20000093ffae7230 */ /* 0x020fca0000004100 */
[----:B------:R-:W-:-:S04]  /*2780*/  FMUL.FTZ R181, R174, c[0x0][0x1ec] ;  /* 0x00007b00aeb57a20 */ /* 0x000fc80000410000 */
[----:B------:R-:W-:-:S04]  /*2790*/  FMUL.FTZ R174, R118, R181 ;  /* 0x000000b576ae7220 */ /* 0x000fc80000410000 */
[----:B------:R-:W-:Y:S02]  /*27a0*/  @P1 FADD.FTZ R174, R150, R174 ;  /* 0x000000ae96ae1221 */ /* 0x000fe40000010000 */
.L_x_25599:
[----:B------:R-:W-:Y:S05]  /*27b0*/  BSYNC B1 ;  /* 0x0000000000017941 */ /* 0x000fea0003800000 */
.L_x_25598:
[----:B------:R-:W-:Y:S01]  /*27c0*/  BSSY B1, `(.L_x_25600) ;  /* 0x0000006000017945 */ /* 0x000fe20003800000 */
[----:B------:R-:W-:Y:S05]  /*27d0*/  @!P2 BRA `(.L_x_25601) ;  /* 0x000000400000a947 */ /* 0x000fea0003800000 */
[----:B-----5:R-:W-:-:S05]  /*27e0*/  HADD2.F32 R175, -RZ, R147.H1_H1 ;  /* 0x30000093ffaf7230 */ /* 0x020fca0000004100 */
[----:B------:R-:W-:-:S04]  /*27f0*/  FMUL.FTZ R180, R175, c[0x0][0x1ec] ;  /* 0x00007b00afb47a20 */ /* 0x000fc80000410000 */
[----:B------:R-:W-:-:S04]  /*2800*/  FMUL.FTZ R175, R119, R180 ;  /* 0x000000b477af7220 */ /* 0x000fc80000410000 */
[----:B------:R-:W-:Y:S02]  /*2810*/  @P1 FADD.FTZ R175, R151, R175 ;  /* 0x000000af97af1221 */ /* 0x000fe40000010000 */
.L_x_25601:
[----:B------:R-:W-:Y:S05]  /*2820*/  BSYNC B1 ;  /* 0x0000000000017941 */ /* 0x000fea0003800000 */
.L_x_25600:
[----:B------:R1:W-:Y:S04]  /*2830*/  STG.E.128 [R178.64], R168 ;  /* 0x000000a8b2007986 */ /* 0x0003e8000c101d04 */
[----:B------:R1:W-:Y:S02]  /*2840*/  STG.E.128 [R178.64+0x10], R172 ;  /* 0x000010acb2007986 */ /* 0x0003e4000c101d04 */
.L_x_25585:
[----:B------:R-:W-:Y:S05]  /*2850*/  BSYNC B0 ;  /* 0x0000000000007941 */ /* 0x000fea0003800000 */
.L_x_25584:
        /* <DEDUP_REMOVED lines=51> */
.L_x_25616:
        /* <DEDUP_REMOVED lines=101> */
.L_x_25617:
        /* <DEDUP_REMOVED lines=59> */
.L_x_25607:
[----:B------:R-:W-:Y:S05]  /*3590*/  BSYNC B1 ;  /* 0x0000000000017941 */ /* 0x000fea0003800000 */
.L_x_25606:
        /* <DEDUP_REMOVED lines=35> */
.L_x_25609:
[----:B------:R-:W-:Y:S05]  /*37d0*/  BSYNC B1 ;  /* 0x0000000000017941 */ /* 0x000fea0003800000 */
.L_x_25608:
        /* <DEDUP_REMOVED lines=35> */
.L_x_25611:
[----:B------:R-:W-:Y:S05]  /*3a10*/  BSYNC B1 ;  /* 0x0000000000017941 */ /* 0x000fea0003800000 */
.L_x_25610:
        /* <DEDUP_REMOVED lines=34> */
.L_x_25613:
[----:B------:R-:W-:Y:S05]  /*3c40*/  BSYNC B1 ;  /* 0x0000000000017941 */ /* 0x000fea0003800000 */
.L_x_25612:
        /* <DEDUP_REMOVED lines=32> */
.L_x_25605:
[----:B-1----:R-:W-:Y:S05]  /*3e50*/  BSYNC B0 ;  /* 0x0000000000007941 */ /* 0x002fea0003800000 */
.L_x_25604:
[----:B------:R-:W-:-:S04]  /*3e60*/  MOV R3, c[0x0][0x160] ;  /* 0x0000580000037a02 */ /* 0x000fc80000000f00 */
[----:B------:R-:W-:-:S04]  /*3e70*/  LEA R2, R3, R2, 0x2 ;  /* 0x0000000203027211 */ /* 0x000fc800078e10ff */
[----:B------:R-:W-:-:S13]  /*3e80*/  ISETP.GE.AND P0, PT, R2, c[0x0][0x164], PT ;  /* 0x0000590002007a0c */ /* 0x000fda0003f06270 */
[----:B0-----:R-:W-:Y:S01]  /*3e90*/  @P0 CALL.REL.NOINC `(.L_x_25614) ;  /* 0x0000001000000944 */ /* 0x001fe20003c00000 */
[----:B------:R-:W-:Y:S05]  /*3ea0*/  BRA `(.L_x_25615) ;  /* 0xffffc99000007947 */ /* 0x000fea000383ffff */
.L_x_25614:
[----:B------:R-:W-:Y:S05]  /*3eb0*/  EXIT ;  /* 0x000000000000794d */ /* 0x000fea0003800000 */
.L_x_25602:
[----:B------:R-:W-:Y:S01]  /*3ec0*/  HFMA2.MMA R186, -RZ, RZ, 0, 5.9604644775390625e-08 ;  /* 0x00000001ffba7435 */ /* 0x000fe200000001ff */
[----:B0-----:R-:W-:Y:S02]  /*3ed0*/  MOV R185, 0x1f ;  /* 0x0000001f00b97802 */ /* 0x001fe40000000f00 */
[----:B------:R-:W-:Y:S02]  /*3ee0*/  MOV R188, 0xffffffff ;  /* 0xffffffff00bc7802 */ /* 0x000fe40000000f00 */
[----:B------:R-:W-:Y:S02]  /*3ef0*/  MOV R180, 0x3f10 ;  /* 0x00003f1000b47802 */ /* 0x000fe40000000f00 */
[----:B-----5:R-:W-:Y:S05]  /*3f00*/  CALL.REL.NOINC `($__internal_118_$__cuda_sm70_shflsync_bfly_p) ;  /* 0x000008c000007944 */ /* 0x020fea0003c00000 */
[----:B-1----:R-:W-:Y:S01]  /*3f10*/  MOV R178, R185 ;  /* 0x000000b900b27202 */ /* 0x002fe20000000f00 */
[----:B0-----:R-:W-:Y:S05]  /*3f20*/  BRA `(.L_x_25616) ;  /* 0xffffec6000007947 */ /* 0x001fea000383ffff */
.L_x_25603:
[----:B------:R-:W-:Y:S01]  /*3f30*/  HFMA2.MMA R186, -RZ, RZ, 0, 1.1920928955078125e-07 ;  /* 0x00000002ffba7435 */ /* 0x000fe200000001ff */
[----:B0-----:R-:W-:Y:S02]  /*3f40*/  MOV R185, 0x1f ;  /* 0x0000001f00b97802 */ /* 0x001fe40000000f00 */
[----:B------:R-:W-:Y:S02]  /*3f50*/  MOV R188, 0xffffffff ;  /* 0xffffffff00bc7802 */ /* 0x000fe40000000f00 */
[----:B------:R-:W-:-:S02]  /*3f60*/  MOV R180, 0x3f80 ;  /* 0x00003f8000b47802 */ /* 0x000fc40000000f00 */
[----:B-----5:R-:W-:Y:S05]  /*3f70*/  CALL.REL.NOINC `($__internal_118_$__cuda_sm70_shflsync_bfly_p) ;  /* 0x0000085000007944 */ /* 0x020fea0003c00000 */
[----:B0-----:R-:W-:Y:S01]  /*3f80*/  HFMA2.MMA R186, -RZ, RZ, 0, 2.384185791015625e-07 ;  /* 0x00000004ffba7435 */ /* 0x001fe200000001ff */
[----:B-1----:R-:W-:Y:S01]  /*3f90*/  FADD.FTZ R179, R179, R185 ;  /* 0x000000b9b3b37221 */ /* 0x002fe20000010000 */
[----:B------:R-:W-:-:S02]  /*3fa0*/  MOV R185, 0x1f ;  /* 0x0000001f00b97802 */ /* 0x000fc40000000f00 */
[----:B------:R-:W-:Y:S02]  /*3fb0*/  MOV R188, 0xffffffff ;  /* 0xffffffff00bc7802 */ /* 0x000fe40000000f00 */
[----:B------:R-:W-:Y:S02]  /*3fc0*/  MOV R180, 0x3fe0 ;  /* 0x00003fe000b47802 */ /* 0x000fe40000000f00 */
[----:B------:R-:W-:Y:S05]  /*3fd0*/  CALL.REL.NOINC `($__internal_118_$__cuda_sm70_shflsync_bfly_p) ;  /* 0x000007f000007944 */ /* 0x000fea0003c00000 */
[----:B0-----:R-:W-:Y:S01]  /*3fe0*/  HFMA2.MMA R186, -RZ, RZ, 0, 4.76837158203125e-07 ;  /* 0x00000008ffba7435 */ /* 0x001fe200000001ff */
[----:B-1----:R-:W-:Y:S01]  /*3ff0*/  FADD.FTZ R179, R179, R185 ;  /* 0x000000b9b3b37221 */ /* 0x002fe20000010000 */
[----:B------:R-:W-:Y:S02]  /*4000*/  MOV R185, 0x1f ;  /* 0x0000001f00b97802 */ /* 0x000fe40000000f00 */
[----:B------:R-:W-:Y:S02]  /*4010*/  MOV R188, 0xffffffff ;  /* 0xffffffff00bc7802 */ /* 0x000fe40000000f00 */
[----:B------:R-:W-:Y:S02]  /*4020*/  MOV R180, 0x4040 ;  /* 0x0000404000b47802 */ /* 0x000fe40000000f00 */
[----:B------:R-:W-:Y:S05]  /*4030*/  CALL.REL.NOINC `($__internal_118_$__cuda_sm70_shflsync_bfly_p) ;  /* 0x0000079000007944 */ /* 0x000fea0003c00000 */
[----:B0-----:R-:W-:Y:S01]  /*4040*/  HFMA2.MMA R186, -RZ, RZ, 0, 9.5367431640625e-07 ;  /* 0x00000010ffba7435 */ /* 0x001fe200000001ff */
[----:B-1----:R-:W-:Y:S01]  /*4050*/  FADD.FTZ R179, R179, R185 ;  /* 0x000000b9b3b37221 */ /* 0x002fe20000010000 */
[----:B------:R-:W-:-:S02]  /*4060*/  MOV R185, 0x1f ;  /* 0x0000001f00b97802 */ /* 0x000fc40000000f00 */
[----:B------:R-:W-:Y:S02]  /*4070*/  MOV R188, 0xffffffff ;  /* 0xffffffff00bc7802 */ /* 0x000fe40000000f00 */
[----:B------:R-:W-:Y:S02]  /*4080*/  MOV R180, 0x40a0 ;  /* 0x000040a000b47802 */ /* 0x000fe40000000f00 */
[----:B------:R-:W-:Y:S05]  /*4090*/  CALL.REL.NOINC `($__internal_118_$__cuda_sm70_shflsync_bfly_p) ;  /* 0x0000073000007944 */ /* 0x000fea0003c00000 */
        /* <DEDUP_REMOVED lines=88> */
[----:B------:R-:W-:Y:S05]  /*4620*/  CALL.REL.NOINC `($__internal_118_$__cuda_sm70_shflsync_bfly_p) ;  /* 0x000001a000007944 */ /* 0x000fea0003c00000 */
[----:B0-----:R-:W-:Y:S01]  /*4630*/  HFMA2.MMA R186, -RZ, RZ, 0, 1.1920928955078125e-07 ;  /* 0x00000002ffba7435 */ /* 0x001fe200000001ff */
[----:B-1----:R-:W-:Y:S01]  /*4640*/  FADD.FTZ R179, R182, R185 ;  /* 0x000000b9b6b37221 */ /* 0x002fe20000010000 */
[----:B------:R-:W-:Y:S02]  /*4650*/  MOV R185, 0x1f ;  /* 0x0000001f00b97802 */ /* 0x000fe40000000f00 */
[----:B------:R-:W-:Y:S02]  /*4660*/  MOV R188, 0xffffffff ;  /* 0xffffffff00bc7802 */ /* 0x000fe40000000f00 */
[----:B------:R-:W-:Y:S02]  /*4670*/  MOV R180, 0x4690 ;  /* 0x0000469000b47802 */ /* 0x000fe40000000f00 */
[----:B------:R-:W-:Y:S05]  /*4680*/  CALL.REL.NOINC `($__internal_118_$__cuda_sm70_shflsync_bfly_p) ;  /* 0x0000014000007944 */ /* 0x000fea0003c00000 */
[----:B0-----:R-:W-:Y:S01]  /*4690*/  HFMA2.MMA R186, -RZ, RZ, 0, 2.384185791015625e-07 ;  /* 0x00000004ffba7435 */ /* 0x001fe200000001ff */
[----:B-1----:R-:W-:Y:S01]  /*46a0*/  FADD.FTZ R179, R179, R185 ;  /* 0x000000b9b3b37221 */ /* 0x002fe20000010000 */
[----:B------:R-:W-:Y:S02]  /*46b0*/  MOV R185, 0x1f ;  /* 0x0000001f00b97802 */ /* 0x000fe40000000f00 */
[----:B------:R-:W-:-:S02]  /*46c0*/  MOV R188, 0xffffffff ;  /* 0xffffffff00bc7802 */ /* 0x000fc40000000f00 */
        /* <DEDUP_REMOVED lines=8> */
[----:B-1----:R-:W-:Y:S01]  /*4750*/  FADD.FTZ R184, R179, R185 ;  /* 0x000000b9b3b87221 */ /* 0x002fe20000010000 */
[----:B0-----:R-:W-:Y:S01]  /*4760*/  HFMA2.MMA R186, -RZ, RZ, 0, 9.5367431640625e-07 ;  /* 0x00000010ffba7435 */ /* 0x001fe200000001ff */
[----:B------:R-:W-:Y:S02]  /*4770*/  MOV R185, 0x1f ;  /* 0x0000001f00b97802 */ /* 0x000fe40000000f00 */
[----:B------:R-:W-:-:S02]  /*4780*/  MOV R188, 0xffffffff ;  /* 0xffffffff00bc7802 */ /* 0x000fc40000000f00 */
[----:B------:R-:W-:Y:S02]  /*4790*/  MOV R179, R184 ;  /* 0x000000b800b37202 */ /* 0x000fe40000000f00 */
[----:B------:R-:W-:Y:S02]  /*47a0*/  MOV R180, 0x47c0 ;  /* 0x000047c000b47802 */ /* 0x000fe40000000f00 */
[----:B------:R-:W-:Y:S05]  /*47b0*/  CALL.REL.NOINC `($__internal_118_$__cuda_sm70_shflsync_bfly_p) ;  /* 0x0000001000007944 */ /* 0x000fea0003c00000 */
[----:B01----:R-:W-:Y:S05]  /*47c0*/  BRA `(.L_x_25617) ;  /* 0xffffea1000007947 */ /* 0x003fea000383ffff */
        .weak           $__internal_118_$__cuda_sm70_shflsync_bfly_p
        .type           $__internal_118_$__cuda_sm70_shflsync_bfly_p,@function
        .size           $__internal_118_$__cuda_sm70_shflsync_bfly_p,(.L_x_36206 - $__internal_118_$__cuda_sm70_shflsync_bfly_p)
$__internal_118_$__cuda_sm70_shflsync_bfly_p:
[----:B------:R-:W-:Y:S01]  /*47d0*/  HFMA2.MMA R181, -RZ, RZ, 0, 0 ;  /* 0x00000000ffb57435 */ /* 0x000fe200000001ff */
[----:B------:R-:W-:Y:S04]  /*47e0*/  WARPSYNC R188 ;  /* 0x000000bc00007348 */ /* 0x000fe80003800000 */
[----:B------:R0:W1:Y:S01]  /*47f0*/  SHFL.BFLY PT, R185, R179, R186, R185 ;  /* 0x0c0000bab3b97389 */ /* 0x00006200000e00b9 */
[----:B------:R-:W-:Y:S05]  /*4800*/  RET.REL.NODEC R180 `(_ZN10layer_norm13ln_fwd_kernelINS_13Kernel_traitsIf6__halffS2_fjLj1280ELj1ELj4ELj1ELj16ENS_18Kernel_traits_baseILj1280EfS2_fS2_fjLj128EEEEELb0ELb1ELb1ELb0EEEvNS_9FwdParamsE) ;  /* 0xffffb7f0b4007950 */ /* 0x000fea0003c3ffff */
.L_x_25618:
        /* <DEDUP_REMOVED lines=15> */
.L_x_36206:


//--------------------- .text._ZN10layer_norm13ln_fwd_kernelINS_13Kernel_traitsIf6__halffS2_fjLj1280ELj1ELj4ELj1ELj16ENS_18Kernel_traits_baseILj1280EfS2_fS2_fjLj128EEEEELb0ELb1ELb1ELb1EEEvNS_9FwdParamsE --------------------------
	.section	.text._ZN10layer_norm13ln_fwd_kernelINS_13Kernel_traitsIf6__halffS2_fjLj1280ELj1ELj4ELj1ELj16ENS_18Kernel_traits_baseILj1280EfS2_fS2_fjLj128EEEEELb0ELb1ELb1ELb1EEEvNS_9FwdParamsE,"ax",@progbits
	.sectioninfo	@"SHI_REGISTERS=218"
	.align	128
        .global         _ZN10layer_norm13ln_fwd_kernelINS_13Kernel_traitsIf6__halffS2_fjLj1280ELj1ELj4ELj1ELj16ENS_18Kernel_traits_baseILj1280EfS2_fS2_fjLj128EEEEELb0ELb1ELb1ELb1EEEvNS_9FwdParamsE
        .type           _ZN10layer_norm13ln_fwd_kernelINS_13Kernel_traitsIf6__halffS2_fjLj1280ELj1ELj4ELj1ELj16ENS_18Kernel_traits_baseILj1280EfS2_fS2_fjLj128EEEEELb0ELb1ELb1ELb1EEEvNS_9FwdParamsE,@function
        .size           _ZN10layer_norm13ln_fwd_kernelINS_13Kernel_traitsIf6__halffS2_fjLj1280ELj1ELj4ELj1ELj16ENS_18Kernel_traits_baseILj1280EfS2_fS2_fjLj128EEEEELb0ELb1ELb1ELb1EEEvNS_9FwdParamsE,(.L_x_36207 - _ZN10layer_norm13ln_fwd_kernelINS_13Kernel_traitsIf6__halffS2_fjLj1280ELj1ELj4ELj1ELj16ENS_18Kernel_traits_baseILj1280EfS2_fS2_fjLj128EEEEELb0ELb1ELb1ELb1EEEvNS_9FwdParamsE)
        .other          _ZN10layer_norm13ln_fwd_kernelINS_13Kernel_traitsIf6__halffS2_fjLj1280ELj1ELj4ELj1ELj16ENS_18Kernel_traits_baseILj1280EfS2_fS2_fjLj128EEEEELb0ELb1ELb1ELb1EEEvNS_9FwdParamsE,@"STO_CUDA_ENTRY STV_DEFAULT"
_ZN10layer_norm13ln_fwd_kernelINS_13Kernel_traitsIf6__halffS2_fjLj1280ELj1ELj4ELj1ELj16ENS_18Kernel_traits_baseILj1280EfS2_fS2_fjLj128EEEEELb0ELb1ELb1ELb1EEEvNS_9FwdParamsE:
.text._ZN10layer_norm13ln_fwd_kernelINS_13Kernel_traitsIf6__halffS2_fjLj1280ELj1ELj4ELj1ELj16ENS_18Kernel_traits_baseILj1280EfS2_fS2_fjLj128EEEEELb0ELb1ELb1ELb1EEEvNS_9FwdParamsE:
        /* <DEDUP_REMOVED lines=71> */
.L_x_25704:
        /* <DEDUP_REMOVED lines=56> */
[----:B-----5:R-:W-:-:S05]  /*07f0*/  HADD2.F32 R140, -RZ, R120.H0_H0 ;  /* 0x20000078ff8c7230 */ /* 0x020fca0000004100 */
[----:B------:R-:W-:-:S04]  /*0800*/  FMUL.FTZ R147, R140, c[0x0][0x1ec] ;  /* 0x00007b008c937a20 */ /* 0x000fc80000410000 */
[----:B------:R-:W-:-:S04]  /*0810*/  FMUL.FTZ R140, R84, R147 ;  /* 0x00000093548c7220 */ /* 0x000fc80000410000 */
[----:B------:R-:W-:Y:S02]  /*0820*/  @P0 FADD.FTZ R140, R128, R140 ;  /* 0x0000008c808c0221 */ /* 0x000fe40000010000 */
.L_x_25620:
[----:B------:R-:W-:Y:S05]  /*0830*/  BSYNC B0 ;  /* 0x0000000000007941 */ /* 0x000fea0003800000 */
.L_x_25619:
[----:B------:R-:W-:Y:S01]  /*0840*/  BSSY B0, `(.L_x_25621) ;  /* 0x0000006000007945 */ /* 0x000fe20003800000 */
[----:B------:R-:W-:Y:S05]  /*0850*/  @!P6 BRA `(.L_x_25622) ;  /* 0x000000400000e947 */ /* 0x000fea0003800000 */
[----:B-----5:R-:W-:-:S05]  /*0860*/  HADD2.F32 R141, -RZ, R120.H1_H1 ;  /* 0x30000078ff8d7230 */ /* 0x020fca0000004100 */
[----:B------:R-:W-:-:S04]  /*0870*/  FMUL.FTZ R146, R141, c[0x0][0x1ec] ;  /* 0x00007b008d927a20 */ /* 0x000fc80000410000 */
[----:B------:R-:W-:-:S04]  /*0880*/  FMUL.FTZ R141, R85, R146 ;  /* 0x00000092558d7220 */ /* 0x000fc80000410000 */
[----:B------:R-:W-:Y:S02]  /*0890*/  @P0 FADD.FTZ R141, R129, R141 ;  /* 0x0000008d818d0221 */ /* 0x000fe40000010000 */
.L_x_25622:
[----:B------:R-:W-:Y:S05]  /*08a0*/  BSYNC B0 ;  /* 0x0000000000007941 */ /* 0x000fea0003800000 */
.L_x_25621:
[----:B------:R-:W-:Y:S01]  /*08b0*/  BSSY B0, `(.L_x_25623) ;  /* 0x0000006000007945 */ /* 0x000fe20003800000 */
[----:B------:R-:W-:Y:S05]  /*08c0*/  @!P6 BRA `(.L_x_25624) ;  /* 0x000000400000e947 */ /* 0x000fea0003800000 */
[----:B-----5:R-:W-:-:S05]  /*08d0*/  HADD2.F32 R142, -RZ, R121.H0_H0 ;  /* 0x20000079ff8e7230 */ /* 0x020fca0000004100 */
[----:B------:R-:W-:-:S04]  /*08e0*/  FMUL.FTZ R147, R142, c[0x0][0x1ec] ;  /* 0x00007b008e937a20 */ /* 0x000fc80000410000 */
[----:B------:R-:W-:-:S04]  /*08f0*/  FMUL.FTZ R142, R86, R147 ;  /* 0x00000093568e7220 */ /* 0x000fc80000410000 */
[----:B------:R-:W-:Y:S02]  /*0900*/  @P0 FADD.FTZ R142, R130, R142 ;  /* 0x0000008e828e0221 */ /* 0x000fe40000010000 */
.L_x_25624:
[----:B------:R-:W-:Y:S05]  /*0910*/  BSYNC B0 ;  /* 0x0000000000007941 */ /* 0x000fea0003800000 */
.L_x_25623:
[----:B------:R-:W-:Y:S01]  /*0920*/  BSSY B0, `(.L_x_25625) ;  /* 0x0000006000007945 */ /* 0x000fe20003800000 */
[----:B------:R-:W-:Y:S05]  /*0930*/  @!P6 BRA `(.L_x_25626) ;  /* 0x000000400000e947 */ /* 0x000fea0003800000 */
[----:B-----5:R-:W-:-:S05]  /*0940*/  HADD2.F32 R143, -RZ, R121.H1_H1 ;  /* 0x30000079ff8f7230 */ /* 0x020fca0000004100 */
[----:B------:R-:W-:-:S04]  /*0950*/  FMUL.FTZ R146, R143, c[0x0][0x1ec] ;  /* 0x00007b008f927a20 */ /* 0x000fc80000410000 */
[----:B------:R-:W-:-:S04]  /*0960*/  FMUL.FTZ R143, R87, R146 ;  /* 0x00000092578f7220 */ /* 0x000fc80000410000 */
[----:B------:R-:W-:Y:S02]  /*0970*/  @P0 FADD.FTZ R143, R131, R143 ;  /* 0x0000008f838f0221 */ /* 0x000fe40000010000 */
.L_x_25626:
[----:B------:R-:W-:Y:S05]  /*0980*/  BSYNC B0 ;  /* 0x0000000000007941 */ /* 0x000fea0003800000 */
.L_x_25625:
[----:B------:R-:W-:Y:S01]  /*0990*/  BSSY B0, `(.L_x_25627) ;  /* 0x0000006000007945 */ /* 0x000fe20003800000 */
[----:B------:R-:W-:Y:S05]  /*09a0*/  @!P6 BRA `(.L_x_25628) ;  /* 0x000000400000e947 */ /* 0x000fea0003800000 */
[----:B-----5:R-:W-:-:S05]  /*09b0*/  HADD2.F32 R136, -RZ, R122.H0_H0 ;  /* 0x2000007aff887230 */ /* 0x020fca0000004100 */
[----:B------:R-:W-:-:S04]  /*09c0*/  FMUL.FTZ R147, R136, c[0x0][0x1ec] ;  /* 0x00007b0088937a20 */ /* 0x000fc80000410000 */
[----:B------:R-:W-:-:S04]  /*09d0*/  FMUL.FTZ R136, R88, R147 ;  /* 0x0000009358887220 */ /* 0x000fc80000410000 */
[----:B------:R-:W-:Y:S02]  /*09e0*/  @P0 FADD.FTZ R136, R124, R136 ;  /* 0x000000887c880221 */ /* 0x000fe40000010000 */
.L_x_25628:
[----:B------:R-:W-:Y:S05]  /*09f0*/  BSYNC B0 ;  /* 0x0000000000007941 */ /* 0x000fea0003800000 */
.L_x_25627:
[----:B------:R-:W-:Y:S01]  /*0a00*/  BSSY B0, `(.L_x_25629) ;  /* 0x0000006000007945 */ /* 0x000fe20003800000 */
[----:B------:R-:W-:Y:S05]  /*0a10*/  @!P6 BRA `(.L_x_25630) ;  /* 0x000000400000e947 */ /* 0x000fea0003800000 */
[----:B-----5:R-:W-:-:S05]  /*0a20*/  HADD2.F32 R137, -RZ, R122.H1_H1 ;  /* 0x3000007aff897230 */ /* 0x020fca0000004100 */
[----:B------:R-:W-:-:S04]  /*0a30*/  FMUL.FTZ R146, R137, c[0x0][0x1ec] ;  /* 0x00007b0089927a20 */ /* 0x000fc80000410000 */
[----:B------:R-:W-:-:S04]  /*0a40*/  FMUL.FTZ R137, R89, R146 ;  /* 0x0000009259897220 */ /* 0x000fc80000410000 */
[----:B------:R-:W-:Y:S02]  /*0a50*/  @P0 FADD.FTZ R137, R125, R137 ;  /* 0x000000897d890221 */ /* 0x000fe40000010000 */
.L_x_25630:
[----:B------:R-:W-:Y:S05]  /*0a60*/  BSYNC B0 ;  /* 0x0000000000007941 */ /* 0x000fea0003800000 */
.L_x_25629:
[----:B------:R-:W-:Y:S01]  /*0a70*/  BSSY B0, `(.L_x_25631) ;  /* 0x0000006000007945 */ /* 0x000fe20003800000 */
[----:B------:R-:W-:Y:S05]  /*0a80*/  @!P6 BRA `(.L_x_25632) ;  /* 0x000000400000e947 */ /* 0x000fea0003800000 */
[----:B-----5:R-:W-:-:S05]  /*0a90*/  HADD2.F32 R138, -RZ, R123.H0_H0 ;  /* 0x2000007bff8a7230 */ /* 0x020fca0000004100 */
[----:B------:R-:W-:-:S04]  /*0aa0*/  FMUL.FTZ R147, R138, c[0x0][0x1ec] ;  /* 0x00007b008a937a20 */ /* 0x000fc80000410000 */
[----:B------:R-:W-:-:S04]  /*0ab0*/  FMUL.FTZ R138, R90, R147 ;  /* 0x000000935a8a7220 */ /* 0x000fc80000410000 */
[----:B------:R-:W-:Y:S02]  /*0ac0*/  @P0 FADD.FTZ R138, R126, R138 ;  /* 0x0000008a7e8a0221 */ /* 0x000fe40000010000 */
.L_x_25632:
[----:B------:R-:W-:Y:S05]  /*0ad0*/  BSYNC B0 ;  /* 0x0000000000007941 */ /* 0x000fea0003800000 */
.L_x_25631:
[----:B------:R-:W-:Y:S01]  /*0ae0*/  BSSY B0, `(.L_x_25633) ;  /* 0x0000006000007945 */ /* 0x000fe20003800000 */
[----:B------:R-:W-:Y:S05]  /*0af0*/  @!P6 BRA `(.L_x_25634) ;  /* 0x000000400000e947 */ /* 0x000fea0003800000 */
[----:B-----5:R-:W-:-:S05]  /*0b00*/  HADD2.F32 R139, -RZ, R123.H1_H1 ;  /* 0x3000007bff8b7230 */ /* 0x020fca0000004100 */
[----:B------:R-:W-:-:S04]  /*0b10*/  FMUL.FTZ R146, R139, c[0x0][0x1ec] ;  /* 0x00007b008b927a20 */ /* 0x000fc80000410000 */
[----:B------:R-:W-:-:S04]  /*0b20*/  FMUL.FTZ R139, R91, R146 ;  /* 0x000000925b8b7220 */ /* 0x000fc80000410000 */
[----:B------:R-:W-:Y:S02]  /*0b30*/  @P0 FADD.FTZ R139, R127, R139 ;  /* 0x0000008b7f8b0221 */ /* 0x000fe40000010000 */
.L_x_25634:
[----:B------:R-:W-:Y:S05]  /*0b40*/  BSYNC B0 ;  /* 0x0000000000007941 */ /* 0x000fea0003800000 */
.L_x_25633:
        /* <DEDUP_REMOVED lines=37> */
[----:B-----5:R-:W-:-:S05]  /*0da0*/  HADD2.F32 R148, -RZ, R120.H0_H0 ;  /* 0x20000078ff947230 */ /* 0x020fca0000004100 */
[----:B------:R-:W-:-:S04]  /*0db0*/  FMUL.FTZ R155, R148, c[0x0][0x1ec] ;  /* 0x00007b00949b7a20 */ /* 0x000fc80000410000 */
[----:B------:R-:W-:-:S04]  /*0dc0*/  FMUL.FTZ R148, R92, R155 ;  /* 0x0000009b5c947220 */ /* 0x000fc80000410000 */
[----:B------:R-:W-:Y:S02]  /*0dd0*/  @P0 FADD.FTZ R148, R128, R148 ;  /* 0x0000009480940221 */ /* 0x000fe40000010000 */
.L_x_25636:
[----:B------:R-:W-:Y:S05]  /*0de0*/  BSYNC B0 ;  /* 0x0000000000007941 */ /* 0x000fea0003800000 */
.L_x_25635:
[----:B------:R-:W-:Y:S01]  /*0df0*/  BSSY B0, `(.L_x_25637) ;  /* 0x0000006000007945 */ /* 0x000fe20003800000 */
[----:B------:R-:W-:Y:S05]  /*0e00*/  @!P6 BRA `(.L_x_25638) ;  /* 0x000000400000e947 */ /* 0x000fea0003800000 */
[----:B-----5:R-:W-:-:S05]  /*0e10*/  HADD2.F32 R149, -RZ, R120.H1_H1 ;  /* 0x30000078ff957230 */ /* 0x020fca0000004100 */
[----:B------:R-:W-:-:S04]  /*0e20*/  FMUL.FTZ R154, R149, c[0x0][0x1ec] ;  /* 0x00007b00959a7a20 */ /* 0x000fc80000410000 */
[----:B------:R-:W-:-:S04]  /*0e30*/  FMUL.FTZ R149, R93, R154 ;  /* 0x0000009a5d957220 */ /* 0x000fc80000410000 */
[----:B------:R-:W-:Y:S02]  /*0e40*/  @P0 FADD.FTZ R149, R129, R149 ;  /* 0x0000009581950221 */ /* 0x000fe40000010000 */
.L_x_25638:
[----:B------:R-:W-:Y:S05]  /*0e50*/  BSYNC B0 ;  /* 0x0000000000007941 */ /* 0x000fea0003800000 */
.L_x_25637:
[----:B------:R-:W-:Y:S01]  /*0e60*/  BSSY B0, `(.L_x_25639) ;  /* 0x0000006000007945 */ /* 0x000fe20003800000 */
[----:B------:R-:W-:Y:S05]  /*0e70*/  @!P6 BRA `(.L_x_25640) ;  /* 0x000000400000e947 */ /* 0x000fea0003800000 */
[----:B-----5:R-:W-:-:S05]  /*0e80*/  HADD2.F32 R150, -RZ, R121.H0_H0 ;  /* 0x20000079ff967230 */ /* 0x020fca0000004100 */
[----:B------:R-:W-:-:S04]  /*0e90*/  FMUL.FTZ R155, R150, c[0x0][0x1ec] ;  /* 0x00007b00969b7a20 */ /* 0x000fc80000410000 */
[----:B------:R-:W-:-:S04]  /*0ea0*/  FMUL.FTZ R150, R94, R155 ;  /* 0x0000009b5e967220 */ /* 0x000fc80000410000 */
[----:B------:R-:W-:Y:S02]  /*0eb0*/  @P0 FADD.FTZ R150, R130, R150 ;  /* 0x0000009682960221 */ /* 0x000fe40000010000 */
.L_x_25640:
[----:B------:R-:W-:Y:S05]  /*0ec0*/  BSYNC B0 ;  /* 0x0000000000007941 */ /* 0x000fea0003800000 */
.L_x_25639:
[----:B------:R-:W-:Y:S01]  /*0ed0*/  BSSY B0, `(.L_x_25641) ;  /* 0x0000006000007945 */ /* 0x000fe20003800000 */
[----:B------:R-:W-:Y:S05]  /*0ee0*/  @!P6 BRA `(.L_x_25642) ;  /* 0x000000400000e947 */ /* 0x000fea0003800000 */
[----:B-----5:R-:W-:-:S05]  /*0ef0*/  HADD2.F32 R151, -RZ, R121.H1_H1 ;  /* 0x30000079ff977230 */ /* 0x020fca0000004100 */
[----:B------:R-:W-:-:S04]  /*0f00*/  FMUL.FTZ R154, R151, c[0x0][0x1ec] ;  /* 0x00007b00979a7a20 */ /* 0x000fc80000410000 */
[----:B------:R-:W-:-:S04]  /*0f10*/  FMUL.FTZ R151, R95, R154 ;  /* 0x0000009a5f977220 */ /* 0x000fc80000410000 */
[----:B------:R-:W-:Y:S02]  /*0f20*/  @P0 FADD.FTZ R151, R131, R151 ;  /* 0x0000009783970221 */ /* 0x000fe40000010000 */
.L_x_25642:
[----:B------:R-:W-:Y:S05]  /*0f30*/  BSYNC B0 ;  /* 0x0000000000007941 */ /* 0x000fea0003800000 */
.L_x_25641:
[----:B------:R-:W-:Y:S01]  /*0f40*/  BSSY B0, `(.L_x_25643) ;  /* 0x0000006000007945 */ /* 0x000fe20003800000 */
[----:B------:R-:W-:Y:S05]  /*0f50*/  @!P6 BRA `(.L_x_25644) ;  /* 0x000000400000e947 */ /* 0x000fea0003800000 */
[----:B-----5:R-:W-:-:S05]  /*0f60*/  HADD2.F32 R144, -RZ, R122.H0_H0 ;  /* 0x2000007aff907230 */ /* 0x020fca0000004100 */
[----:B------:R-:W-:-:S04]  /*0f70*/  FMUL.FTZ R155, R144, c[0x0][0x1ec] ;  /* 0x00007b00909b7a20 */ /* 0x000fc80000410000 */
[----:B------:R-:W-:-:S04]  /*0f80*/  FMUL.FTZ R144, R96, R155 ;  /* 0x0000009b60907220 */ /* 0x000fc80000410000 */
[----:B------:R-:W-:Y:S02]  /*0f90*/  @P0 FADD.FTZ R144, R124, R144 ;  /* 0x000000907c900221 */ /* 0x000fe40000010000 */
.L_x_25644:
[----:B------:R-:W-:Y:S05]  /*0fa0*/  BSYNC B0 ;  /* 0x0000000000007941 */ /* 0x000fea0003800000 */
.L_x_25643:
[----:B------:R-:W-:Y:S01]  /*0fb0*/  BSSY B0, `(.L_x_25645) ;  /* 0x0000006000007945 */ /* 0x000fe20003800000 */
[----:B------:R-:W-:Y:S05]  /*0fc0*/  @!P6 BRA `(.L_x_25646) ;  /* 0x000000400000e947 */ /* 0x000fea0003800000 */
[----:B-----5:R-:W-:-:S05]  /*0fd0*/  HADD2.F32 R145, -RZ, R122.H1_H1 ;  /* 0x3000007aff917230 */ /* 0x020fca0000004100 */
[----:B------:R-:W-:-:S04]  /*0fe0*/  FMUL.FTZ R154, R145, c[0x0][0x1ec] ;  /* 0x00007b00919a7a20 */ /* 0x000fc80000410000 */
[----:B------:R-:W-:-:S04]  /*0ff0*/  FMUL.FTZ R145, R97, R154 ;  /* 0x0000009a61917220 */ /* 0x000fc80000410000 */
[----:B------:R-:W-:Y:S02]  /*1000*/  @P0 FADD.FTZ R145, R125, R145 ;  /* 0x000000917d910221 */ /* 0x000fe40000010000 */
.L_x_25646:
[----:B------:R-:W-:Y:S05]  /*1010*/  BSYNC B0 ;  /* 0x0000000000007941 */ /* 0x000fea0003800000 */
.L_x_25645:
[----:B------:R-:W-:Y:S01]  /*1020*/  BSSY B0, `(.L_x_25647) ;  /* 0x0000006000007945 */ /* 0x000fe20003800000 */
[----:B------:R-:W-:Y:S05]  /*1030*/  @!P6 BRA `(.L_x_25648) ;  /* 0x000000400000e947 */ /* 0x000fea0003800000 */
[----:B-----5:R-:W-:-:S05]  /*1040*/  HADD2.F32 R146, -RZ, R123.H0_H0 ;  /* 0x2000007bff927230 */ /* 0x020fca0000004100 */
[----:B------:R-:W-:-:S04]  /*1050*/  FMUL.FTZ R155, R146, c[0x0][0x1ec] ;  /* 0x00007b00929b7a20 */ /* 0x000fc80000410000 */
[----:B------:R-:W-:-:S04]  /*1060*/  FMUL.FTZ R146, R98, R155 ;  /* 0x0000009b62927220 */ /* 0x000fc80000410000 */
[----:B------:R-:W-:Y:S02]  /*1070*/  @P0 FADD.FTZ R146, R126, R146 ;  /* 0x000000927e920221 */ /* 0x000fe40000010000 */
.L_x_25648:
[----:B------:R-:W-:Y:S05]  /*1080*/  BSYNC B0 ;  /* 0x0000000000007941 */ /* 0x000fea0003800000 */
.L_x_25647:
[----:B------:R-:W-:Y:S01]  /*1090*/  BSSY B0, `(.L_x_25649) ;  /* 0x0000006000007945 */ /* 0x000fe20003800000 */
[----:B------:R-:W-:Y:S05]  /*10a0*/  @!P6 BRA `(.L_x_25650) ;  /* 0x000000400000e947 */ /* 0x000fea0003800000 */
[----:B-----5:R-:W-:-:S05]  /*10b0*/  HADD2.F32 R147, -RZ, R123.H1_H1 ;  /* 0x3000007bff937230 */ /* 0x020fca0000004100 */
[----:B------:R-:W-:-:S04]  /*10c0*/  FMUL.FTZ R154, R147, c[0x0][0x1ec] ;  /* 0x00007b00939a7a20 */ /* 0x000fc80000410000 */
[----:B------:R-:W-:-:S04]  /*10d0*/  FMUL.FTZ R147, R99, R154 ;  /* 0x0000009a63937220 */ /* 0x000fc80000410000 */
[----:B------:R-:W-:Y:S02]  /*10e0*/  @P0 FADD.FTZ R147, R127, R147 ;  /* 0x000000937f930221 */ /* 0x000fe40000010000 */
.L_x_25650:
[----:B------:R-:W-:Y:S05]  /*10f0*/  BSYNC B0 ;  /* 0x0000000000007941 */ /* 0x000fea0003800000 */
.L_x_25649:
        /* <DEDUP_REMOVED lines=41> */
.L_x_25652:
[----:B------:R-:W-:Y:S05]  /*1390*/  BSYNC B0 ;  /* 0x0000000000007941 */ /* 0x000fea0003800000 */
.L_x_25651:
[----:B------:R-:W-:Y:S01]  /*13a0*/  BSSY B0, `(.L_x_25653) ;  /* 0x0000006000007945 */ /* 0x000fe20003800000 */
[----:B------:R-:W-:Y:S05]  /*13b0*/  @!P6 BRA `(.L_x_25654) ;  /* 0x000000400000e947 */ /* 0x000fea0003800000 */
[----:B-----5:R-:W-:-:S05]  /*13c0*/  HADD2.F32 R157, -RZ, R120.H1_H1 ;  /* 0x30000078ff9d7230 */ /* 0x020fca0000004100 */
[----:B------:R-:W-:-:S04]  /*13d0*/  FMUL.FTZ R162, R157, c[0x0][0x1ec] ;  /* 0x00007b009da27a20 */ /* 0x000fc80000410000 */
[----:B------:R-:W-:-:S04]  /*13e0*/  FMUL.FTZ R157, R101, R162 ;  /* 0x000000a2659d7220 */ /* 0x000fc80000410000 */
[----:B------:R-:W-:Y:S02]  /*13f0*/  @P0 FADD.FTZ R157, R129, R157 ;  /* 0x0000009d819d0221 */ /* 0x000fe40000010000 */
.L_x_25654:
[----:B------:R-:W-:Y:S05]  /*1400*/  BSYNC B0 ;  /* 0x0000000000007941 */ /* 0x000fea0003800000 */
.L_x_25653:
[----:B------:R-:W-:Y:S01]  /*1410*/  BSSY B0, `(.L_x_25655) ;  /* 0x0000006000007945 */ /* 0x000fe20003800000 */
[----:B------:R-:W-:Y:S05]  /*1420*/  @!P6 BRA `(.L_x_25656) ;  /* 0x000000400000e947 */ /* 0x000fea0003800000 */
[----:B-----5:R-:W-:-:S05]  /*1430*/  HADD2.F32 R158, -RZ, R121.H0_H0 ;  /* 0x20000079ff9e7230 */ /* 0x020fca0000004100 */
[----:B------:R-:W-:-:S04]  /*1440*/  FMUL.FTZ R163, R158, c[0x0][0x1ec] ;  /* 0x00007b009ea37a20 */ /* 0x000fc80000410000 */
[----:B------:R-:W-:-:S04]  /*1450*/  FMUL.FTZ R158, R102, R163 ;  /* 0x000000a3669e7220 */ /* 0x000fc80000410000 */
[----:B------:R-:W-:Y:S02]  /*1460*/  @P0 FADD.FTZ R158, R130, R158 ;  /* 0x0000009e829e0221 */ /* 0x000fe40000010000 */
.L_x_25656:
[----:B------:R-:W-:Y:S05]  /*1470*/  BSYNC B0 ;  /* 0x0000000000007941 */ /* 0x000fea0003800000 */
.L_x_25655:
[----:B------:R-:W-:Y:S01]  /*1480*/  BSSY B0, `(.L_x_25657) ;  /* 0x0000006000007945 */ /* 0x000fe20003800000 */
[----:B------:R-:W-:Y:S05]  /*1490*/  @!P6 BRA `(.L_x_25658) ;  /* 0x000000400000e947 */ /* 0x000fea0003800000 */
[----:B-----5:R-:W-:-:S05]  /*14a0*/  HADD2.F32 R159, -RZ, R121.H1_H1 ;  /* 0x30000079ff9f7230 */ /* 0x020fca0000004100 */
[----:B------:R-:W-:-:S04]  /*14b0*/  FMUL.FTZ R162, R159, c[0x0][0x1ec] ;  /* 0x00007b009fa27a20 */ /* 0x000fc80000410000 */
[----:B------:R-:W-:-:S04]  /*14c0*/  FMUL.FTZ R159, R103, R162 ;  /* 0x000000a2679f7220 */ /* 0x000fc80000410000 */
[----:B------:R-:W-:Y:S02]  /*14d0*/  @P0 FADD.FTZ R159, R131, R159 ;  /* 0x0000009f839f0221 */ /* 0x000fe40000010000 */
.L_x_25658:
[----:B------:R-:W-:Y:S05]  /*14e0*/  BSYNC B0 ;  /* 0x0000000000007941 */ /* 0x000fea0003800000 */
.L_x_25657:
[----:B------:R-:W-:Y:S01]  /*14f0*/  BSSY B0, `(.L_x_25659) ;  /* 0x0000006000007945 */ /* 0x000fe20003800000 */
[----:B------:R-:W-:Y:S05]  /*1500*/  @!P6 BRA `(.L_x_25660) ;  /* 0x000000400000e947 */ /* 0x000fea0003800000 */
[----:B-----5:R-:W-:-:S05]  /*1510*/  HADD2.F32 R152, -RZ, R122.H0_H0 ;  /* 0x2000007aff987230 */ /* 0x020fca0000004100 */
[----:B------:R-:W-:-:S04]  /*1520*/  FMUL.FTZ R163, R152, c[0x0][0x1ec] ;  /* 0x00007b0098a37a20 */ /* 0x000fc80000410000 */
[----:B------:R-:W-:-:S04]  /*1530*/  FMUL.FTZ R152, R104, R163 ;  /* 0x000000a368987220 */ /* 0x000fc80000410000 */
[----:B------:R-:W-:Y:S02]  /*1540*/  @P0 FADD.FTZ R152, R124, R152 ;  /* 0x000000987c980221 */ /* 0x000fe40000010000 */
.L_x_25660:
[----:B------:R-:W-:Y:S05]  /*1550*/  BSYNC B0 ;  /* 0x0000000000007941 */ /* 0x000fea0003800000 */
.L_x_25659:
[----:B------:R-:W-:Y:S01]  /*1560*/  BSSY B0, `(.L_x_25661) ;  /* 0x0000006000007945 */ /* 0x000fe20003800000 */
[----:B------:R-:W-:Y:S05]  /*1570*/  @!P6 BRA `(.L_x_25662) ;  /* 0x000000400000e947 */ /* 0x000fea0003800000 */
[----:B-----5:R-:W-:-:S05]  /*1580*/  HADD2.F32 R153, -RZ, R122.H1_H1 ;  /* 0x3000007aff997230 */ /* 0x020fca0000004100 */
[----:B------:R-:W-:-:S04]  /*1590*/  FMUL.FTZ R162, R153, c[0x0][0x1ec] ;  /* 0x00007b0099a27a20 */ /* 0x000fc80000410000 */
[----:B------:R-:W-:-:S04]  /*15a0*/  FMUL.FTZ R153, R105, R162 ;  /* 0x000000a269997220 */ /* 0x000fc80000410000 */
[----:B------:R-:W-:Y:S02]  /*15b0*/  @P0 FADD.FTZ R153, R125, R153 ;  /* 0x000000997d990221 */ /* 0x000fe40000010000 */
.L_x_25662:
[----:B------:R-:W-:Y:S05]  /*15c0*/  BSYNC B0 ;  /* 0x0000000000007941 */ /* 0x000fea0003800000 */
.L_x_25661:
[----:B------:R-:W-:Y:S01]  /*15d0*/  BSSY B0, `(.L_x_25663) ;  /* 0x0000006000007945 */ /* 0x000fe20003800000 */
[----:B------:R-:W-:Y:S05]  /*15e0*/  @!P6 BRA `(.L_x_25664) ;  /* 0x000000400000e947 */ /* 0x000fea0003800000 */
[----:B-----5:R-:W-:-:S05]  /*15f0*/  HADD2.F32 R154, -RZ, R123.H0_H0 ;  /* 0x2000007bff9a7230 */ /* 0x020fca0000004100 */
[----:B------:R-:W-:-:S04]  /*1600*/  FMUL.FTZ R163, R154, c[0x0][0x1ec] ;  /* 0x00007b009aa37a20 */ /* 0x000fc80000410000 */
[----:B------:R-:W-:-:S04]  /*1610*/  FMUL.FTZ R154, R106, R163 ;  /* 0x000000a36a9a7220 */ /* 0x000fc80000410000 */
[----:B------:R-:W-:Y:S02]  /*1620*/  @P0 FADD.FTZ R154, R126, R154 ;  /* 0x0000009a7e9a0221 */ /* 0x000fe40000010000 */
.L_x_25664:
[----:B------:R-:W-:Y:S05]  /*1630*/  BSYNC B0 ;  /* 0x0000000000007941 */ /* 0x000fea0003800000 */
.L_x_25663:
[----:B------:R-:W-:Y:S01]  /*1640*/  BSSY B0, `(.L_x_25665) ;  /* 0x0000006000007945 */ /* 0x000fe20003800000 */
[----:B------:R-:W-:Y:S05]  /*1650*/  @!P6 BRA `(.L_x_25666) ;  /* 0x000000400000e947 */ /* 0x000fea0003800000 */
[----:B-----5:R-:W-:-:S05]  /*1660*/  HADD2.F32 R155, -RZ, R123.H1_H1 ;  /* 0x3000007bff9b7230 */ /* 0x020fca0000004100 */
[----:B------:R-:W-:-:S04]  /*1670*/  FMUL.FTZ R162, R155, c[0x0][0x1ec] ;  /* 0x00007b009ba27a20 */ /* 0x000fc80000410000 */
[----:B------:R-:W-:-:S04]  /*1680*/  FMUL.FTZ R155, R107, R162 ;  /* 0x000000a26b9b7220 */ /* 0x000fc80000410000 */
[----:B------:R-:W-:Y:S02]  /*1690*/  @P0 FADD.FTZ R155, R127, R155 ;  /* 0x0000009b7f9b0221 */ /* 0x000fe40000010000 */
.L_x_25666:
[----:B------:R-:W-:Y:S05]  /*16a0*/  BSYNC B0 ;  /* 0x0000000000007941 */ /* 0x000fea0003800000 */
.L_x_25665:
        /* <DEDUP_REMOVED lines=41> */
.L_x_25668:
[----:B------:R-:W-:Y:S05]  /*1940*/  BSYNC B0 ;  /* 0x0000000000007941 */ /* 0x000fea0003800000 */
.L_x_25667:
[----:B------:R-:W-:Y:S01]  /*1950*/  BSSY B0, `(.L_x_25669) ;  /* 0x0000006000007945 */ /* 0x000fe20003800000 */
[----:B------:R-:W-:Y:S05]  /*1960*/  @!P6 BRA `(.L_x_25670) ;  /* 0x000000400000e947 */ /* 0x000fea0003800000 */
[----:B-----5:R-:W-:-:S05]  /*1970*/  HADD2.F32 R165, -RZ, R120.H1_H1 ;  /* 0x30000078ffa57230 */ /* 0x020fca0000004100 */
[----:B------:R-:W-:-:S04]  /*1980*/  FMUL.FTZ R174, R165, c[0x0][0x1ec] ;  /* 0x00007b00a5ae7a20 */ /* 0x000fc80000410000 */
[----:B------:R-:W-:-:S04]  /*1990*/  FMUL.FTZ R165, R109, R174 ;  /* 0x000000ae6da57220 */ /* 0x000fc80000410000 */
[----:B------:R-:W-:Y:S02]  /*19a0*/  @P0 FADD.FTZ R165, R129, R165 ;  /* 0x000000a581a50221 */ /* 0x000fe40000010000 */
.L_x_25670:
[----:B------:R-:W-:Y:S05]  /*19b0*/  BSYNC B0 ;  /* 0x0000000000007941 */ /* 0x000fea0003800000 */
.L_x_25669:
[----:B------:R-:W-:Y:S01]  /*19c0*/  BSSY B0, `(.L_x_25671) ;  /* 0x0000006000007945 */ /* 0x000fe20003800000 */
[----:B------:R-:W-:Y:S05]  /*19d0*/  @!P6 BRA `(.L_x_25672) ;  /* 0x000000400000e947 */ /* 0x000fea0003800000 */
[----:B-----5:R-:W-:-:S05]  /*19e0*/  HADD2.F32 R166, -RZ, R121.H0_H0 ;  /* 0x20000079ffa67230 */ /* 0x020fca0000004100 */
[----:B------:R-:W-:-:S04]  /*19f0*/  FMUL.FTZ R169, R166, c[0x0][0x1ec] ;  /* 0x00007b00a6a97a20 */ /* 0x000fc80000410000 */
[----:B------:R-:W-:-:S04]  /*1a00*/  FMUL.FTZ R166, R110, R169 ;  /* 0x000000a96ea67220 */ /* 0x000fc80000410000 */
[----:B------:R-:W-:Y:S02]  /*1a10*/  @P0 FADD.FTZ R166, R130, R166 ;  /* 0x000000a682a60221 */ /* 0x000fe40000010000 */
.L_x_25672:
[----:B------:R-:W-:Y:S05]  /*1a20*/  BSYNC B0 ;  /* 0x0000000000007941 */ /* 0x000fea0003800000 */
.L_x_25671:
[----:B------:R-:W-:Y:S01]  /*1a30*/  BSSY B0, `(.L_x_25673) ;  /* 0x0000006000007945 */ /* 0x000fe20003800000 */
[----:B------:R-:W-:Y:S05]  /*1a40*/  @!P6 BRA `(.L_x_25674) ;  /* 0x000000400000e947 */ /* 0x000fea0003800000 */
[----:B-----5:R-:W-:-:S05]  /*1a50*/  HADD2.F32 R167, -RZ, R121.H1_H1 ;  /* 0x30000079ffa77230 */ /* 0x020fca0000004100 */
[----:B------:R-:W-:-:S04]  /*1a60*/  FMUL.FTZ R174, R167, c[0x0][0x1ec] ;  /* 0x00007b00a7ae7a20 */ /* 0x000fc80000410000 */
[----:B------:R-:W-:-:S04]  /*1a70*/  FMUL.FTZ R167, R111, R174 ;  /* 0x000000ae6fa77220 */ /* 0x000fc80000410000 */
[----:B------:R-:W-:Y:S02]  /*1a80*/  @P0 FADD.FTZ R167, R131, R167 ;  /* 0x000000a783a70221 */ /* 0x000fe40000010000 */
.L_x_25674:
[----:B------:R-:W-:Y:S05]  /*1a90*/  BSYNC B0 ;  /* 0x0000000000007941 */ /* 0x000fea0003800000 */
.L_x_25673:
[----:B------:R-:W-:Y:S01]  /*1aa0*/  BSSY B0, `(.L_x_25675) ;  /* 0x0000006000007945 */ /* 0x000fe20003800000 */
[----:B------:R-:W-:Y:S05]  /*1ab0*/  @!P6 BRA `(.L_x_25676) ;  /* 0x000000400000e947 */ /* 0x000fea0003800000 */
[----:B-----5:R-:W-:-:S05]  /*1ac0*/  HADD2.F32 R160, -RZ, R122.H0_H0 ;  /* 0x2000007affa07230 */ /* 0x020fca0000004100 */
[----:B------:R-:W-:-:S04]  /*1ad0*/  FMUL.FTZ R169, R160, c[0x0][0x1ec] ;  /* 0x00007b00a0a97a20 */ /* 0x000fc80000410000 */
[----:B------:R-:W-:-:S04]  /*1ae0*/  FMUL.FTZ R160, R112, R169 ;  /* 0x000000a970a07220 */ /* 0x000fc80000410000 */
[----:B------:R-:W-:Y:S02]  /*1af0*/  @P0 FADD.FTZ R160, R124, R160 ;  /* 0x000000a07ca00221 */ /* 0x000fe40000010000 */
.L_x_25676:
[----:B------:R-:W-:Y:S05]  /*1b00*/  BSYNC B0 ;  /* 0x0000000000007941 */ /* 0x000fea0003800000 */
.L_x_25675:
[----:B------:R-:W-:Y:S01]  /*1b10*/  BSSY B0, `(.L_x_25677) ;  /* 0x0000006000007945 */ /* 0x000fe20003800000 */
[----:B------:R-:W-:Y:S05]  /*1b20*/  @!P6 BRA `(.L_x_25678) ;  /* 0x000000400000e947 */ /* 0x000fea0003800000 */
[----:B-----5:R-:W-:-:S05]  /*1b30*/  HADD2.F32 R161, -RZ, R122.H1_H1 ;  /* 0x3000007affa17230 */ /* 0x020fca0000004100 */
[----:B------:R-:W-:-:S04]  /*1b40*/  FMUL.FTZ R174, R161, c[0x0][0x1ec] ;  /* 0x00007b00a1ae7a20 */ /* 0x000fc80000410000 */
[----:B------:R-:W-:-:S04]  /*1b50*/  FMUL.FTZ R161, R113, R174 ;  /* 0x000000ae71a17220 */ /* 0x000fc80000410000 */
[----:B------:R-:W-:Y:S02]  /*1b60*/  @P0 FADD.FTZ R161, R125, R161 ;  /* 0x000000a17da10221 */ /* 0x000fe40000010000 */
.L_x_25678:
[----:B------:R-:W-:Y:S05]  /*1b70*/  BSYNC B0 ;  /* 0x0000000000007941 */ /* 0x000fea0003800000 */
.L_x_25677:
[----:B------:R-:W-:Y:S01]  /*1b80*/  BSSY B0, `(.L_x_25679) ;  /* 0x0000006000007945 */ /* 0x000fe20003800000 */
[----:B------:R-:W-:Y:S05]  /*1b90*/  @!P6 BRA `(.L_x_25680) ;  /* 0x000000400000e947 */ /* 0x000fea0003800000 */
[----:B-----5:R-:W-:-:S05]  /*1ba0*/  HADD2.F32 R162, -RZ, R123.H0_H0 ;  /* 0x2000007bffa27230 */ /* 0x020fca0000004100 */
[----:B------:R-:W-:-:S04]  /*1bb0*/  FMUL.FTZ R169, R162, c[0x0][0x1ec] ;  /* 0x00007b00a2a97a20 */ /* 0x000fc80000410000 */
[----:B------:R-:W-:-:S04]  /*1bc0*/  FMUL.FTZ R162, R114, R169 ;  /* 0x000000a972a27220 */ /* 0x000fc80000410000 */
[----:B------:R-:W-:Y:S02]  /*1bd0*/  @P0 FADD.FTZ R162, R126, R162 ;  /* 0x000000a27ea20221 */ /* 0x000fe40000010000 */
.L_x_25680:
[----:B------:R-:W-:Y:S05]  /*1be0*/  BSYNC B0 ;  /* 0x0000000000007941 */ /* 0x000fea0003800000 */
.L_x_25679:
[----:B------:R-:W-:Y:S01]  /*1bf0*/  BSSY B0, `(.L_x_25681) ;  /* 0x0000006000007945 */ /* 0x000fe20003800000 */
[----:B------:R-:W-:Y:S05]  /*1c00*/  @!P6 BRA `(.L_x_25682) ;  /* 0x000000400000e947 */ /* 0x000fea0003800000 */
[----:B-----5:R-:W-:-:S05]  /*1c10*/  HADD2.F32 R163, -RZ, R123.H1_H1 ;  /* 0x3000007bffa37230 */ /* 0x020fca0000004100 */
[----:B------:R-:W-:-:S04]  /*1c20*/  FMUL.FTZ R174, R163, c[0x0][0x1ec] ;  /* 0x00007b00a3ae7a20 */ /* 0x000fc80000410000 */
[----:B------:R-:W-:-:S04]  /*1c30*/  FMUL.FTZ R163, R115, R174 ;  /* 0x000000ae73a37220 */ /* 0x000fc80000410000 */
[----:B------:R-:W-:Y:S02]  /*1c40*/  @P0 FADD.FTZ R163, R127, R163 ;  /* 0x000000a37fa30221 */ /* 0x000fe40000010000 */
.L_x_25682:
[----:B------:R-:W-:Y:S05]  /*1c50*/  BSYNC B0 ;  /* 0x0000000000007941 */ /* 0x000fea0003800000 */
.L_x_25681:
        /* <DEDUP_REMOVED lines=36> */
[----:B------:R-:W-:-:S04]  /*1ea0*/  FMUL.FTZ R172, R116, R179 ;  /* 0x000000b374ac7220 */ /* 0x000fc80000410000 */
[----:B------:R-:W-:Y:S02]  /*1eb0*/  @P0 FADD.FTZ R172, R128, R172 ;  /* 0x000000ac80ac0221 */ /* 0x000fe40000010000 */
.L_x_25684:
[----:B------:R-:W-:Y:S05]  /*1ec0*/  BSYNC B0 ;  /* 0x0000000000007941 */ /* 0x000fea0003800000 */
.L_x_25683:
[----:B------:R-:W-:Y:S01]  /*1ed0*/  BSSY B0, `(.L_x_25685) ;  /* 0x0000006000007945 */ /* 0x000fe20003800000 */
[----:B------:R-:W-:Y:S05]  /*1ee0*/  @!P6 BRA `(.L_x_25686) ;  /* 0x000000400000e947 */ /* 0x000fea0003800000 */
[----:B-----5:R-:W-:-:S05]  /*1ef0*/  HADD2.F32 R173, -RZ, R120.H1_H1 ;  /* 0x30000078ffad7230 */ /* 0x020fca0000004100 */
[----:B------:R-:W-:-:S04]  /*1f00*/  FMUL.FTZ R178, R173, c[0x0][0x1ec] ;  /* 0x00007b00adb27a20 */ /* 0x000fc80000410000 */
[----:B------:R-:W-:-:S04]  /*1f10*/  FMUL.FTZ R173, R117, R178 ;  /* 0x000000b275ad7220 */ /* 0x000fc80000410000 */
[----:B------:R-:W-:Y:S02]  /*1f20*/  @P0 FADD.FTZ R173, R129, R173 ;  /* 0x000000ad81ad0221 */ /* 0x000fe40000010000 */
.L_x_25686:
[----:B------:R-:W-:Y:S05]  /*1f30*/  BSYNC B0 ;  /* 0x0000000000007941 */ /* 0x000fea0003800000 */
.L_x_25685:
[----:B------:R-:W-:Y:S01]  /*1f40*/  BSSY B0, `(.L_x_25687) ;  /* 0x0000006000007945 */ /* 0x000fe20003800000 */
[----:B------:R-:W-:Y:S05]  /*1f50*/  @!P6 BRA `(.L_x_25688) ;  /* 0x000000400000e947 */ /* 0x000fea0003800000 */
[----:B-----5:R-:W-:-:S05]  /*1f60*/  HADD2.F32 R174, -RZ, R121.H0_H0 ;  /* 0x20000079ffae7230 */ /* 0x020fca0000004100 */
[----:B------:R-:W-:-:S04]  /*1f70*/  FMUL.FTZ R179, R174, c[0x0][0x1ec] ;  /* 0x00007b00aeb37a20 */ /* 0x000fc80000410000 */
[----:B------:R-:W-:-:S04]  /*1f80*/  FMUL.FTZ R174, R118, R179 ;  /* 0x000000b376ae7220 */ /* 0x000fc80000410000 */
[----:B------:R-:W-:Y:S02]  /*1f90*/  @P0 FADD.FTZ R174, R130, R174 ;  /* 0x000000ae82ae0221 */ /* 0x000fe40000010000 */
.L_x_25688:
[----:B------:R-:W-:Y:S05]  /*1fa0*/  BSYNC B0 ;  /* 0x0000000000007941 */ /* 0x000fea0003800000 */
.L_x_25687:
[----:B------:R-:W-:Y:S01]  /*1fb0*/  BSSY B0, `(.L_x_25689) ;  /* 0x0000006000007945 */ /* 0x000fe20003800000 */
[----:B------:R-:W-:Y:S05]  /*1fc0*/  @!P6 BRA `(.L_x_25690) ;  /* 0x000000400000e947 */ /* 0x000fea0003800000 */
[----:B-----5:R-:W-:-:S05]  /*1fd0*/  HADD2.F32 R175, -RZ, R121.H1_H1 ;  /* 0x30000079ffaf7230 */ /* 0x020fca0000004100 */
[----:B------:R-:W-:-:S04]  /*1fe0*/  FMUL.FTZ R178, R175, c[0x0][0x1ec] ;  /* 0x00007b00afb27a20 */ /* 0x000fc80000410000 */
[----:B------:R-:W-:-:S04]  /*1ff0*/  FMUL.FTZ R175, R119, R178 ;  /* 0x000000b277af7220 */ /* 0x000fc80000410000 */
[----:B------:R-:W-:Y:S02]  /*2000*/  @P0 FADD.FTZ R175, R131, R175 ;  /* 0x000000af83af0221 */ /* 0x000fe40000010000 */
.L_x_25690:
[----:B------:R-:W-:Y:S05]  /*2010*/  BSYNC B0 ;  /* 0x0000000000007941 */ /* 0x000fea0003800000 */
.L_x_25689:
[----:B------:R-:W-:Y:S01]  /*2020*/  BSSY B0, `(.L_x_25691) ;  /* 0x0000006000007945 */ /* 0x000fe20003800000 */
[----:B------:R-:W-:Y:S05]  /*2030*/  @!P6 BRA `(.L_x_25692) ;  /* 0x000000400000e947 */ /* 0x000fea0003800000 */
[----:B-----5:R-:W-:-:S05]  /*2040*/  HADD2.F32 R168, -RZ, R122.H0_H0 ;  /* 0x2000007affa87230 */ /* 0x020fca0000004100 */
[----:B------:R-:W-:-:S04]  /*2050*/  FMUL.FTZ R179, R168, c[0x0][0x1ec] ;  /* 0x00007b00a8b37a20 */ /* 0x000fc80000410000 */
[----:B------:R-:W-:-:S04]  /*2060*/  FMUL.FTZ R168, R132, R179 ;  /* 0x000000b384a87220 */ /* 0x000fc80000410000 */
[----:B------:R-:W-:Y:S02]  /*2070*/  @P0 FADD.FTZ R168, R124, R168 ;  /* 0x000000a87ca80221 */ /* 0x000fe40000010000 */
.L_x_25692:
[----:B------:R-:W-:Y:S05]  /*2080*/  BSYNC B0 ;  /* 0x0000000000007941 */ /* 0x000fea0003800000 */
.L_x_25691:
[----:B------:R-:W-:Y:S01]  /*2090*/  BSSY B0, `(.L_x_25693) ;  /* 0x0000006000007945 */ /* 0x000fe20003800000 */
[----:B------:R-:W-:Y:S05]  /*20a0*/  @!P6 BRA `(.L_x_25694) ;  /* 0x000000400000e947 */ /* 0x000fea0003800000 */
[----:B-----5:R-:W-:-:S05]  /*20b0*/  HADD2.F32 R169, -RZ, R122.H1_H1 ;  /* 0x3000007affa97230 */ /* 0x020fca0000004100 */
[----:B------:R-:W-:-:S04]  /*20c0*/  FMUL.FTZ R178, R169, c[0x0][0x1ec] ;  /* 0x00007b00a9b27a20 */ /* 0x000fc80000410000 */
[----:B------:R-:W-:-:S04]  /*20d0*/  FMUL.FTZ R169, R133, R178 ;  /* 0x000000b285a97220 */ /* 0x000fc80000410000 */
[----:B------:R-:W-:Y:S02]  /*20e0*/  @P0 FADD.FTZ R169, R125, R169 ;  /* 0x000000a97da90221 */ /* 0x000fe40000010000 */
.L_x_25694:
[----:B------:R-:W-:Y:S05]  /*20f0*/  BSYNC B0 ;  /* 0x0000000000007941 */ /* 0x000fea0003800000 */
.L_x_25693:
[----:B------:R-:W-:Y:S01]  /*2100*/  BSSY B0, `(.L_x_25695) ;  /* 0x0000006000007945 */ /* 0x000fe20003800000 */
[----:B------:R-:W-:Y:S05]  /*2110*/  @!P6 BRA `(.L_x_25696) ;  /* 0x000000400000e947 */ /* 0x000fea0003800000 */
[----:B-----5:R-:W-:-:S05]  /*2120*/  HADD2.F32 R170, -RZ, R123.H0_H0 ;  /* 0x2000007bffaa7230 */ /* 0x020fca0000004100 */
[----:B------:R-:W-:-:S04]  /*2130*/  FMUL.FTZ R179, R170, c[0x0][0x1ec] ;  /* 0x00007b00aab37a20 */ /* 0x000fc80000410000 */
[----:B------:R-:W-:-:S04]  /*2140*/  FMUL.FTZ R170, R134, R179 ;  /* 0x000000b386aa7220 */ /* 0x000fc80000410000 */
[----:B------:R-:W-:Y:S02]  /*2150*/  @P0 FADD.FTZ R170, R126, R170 ;  /* 0x000000aa7eaa0221 */ /* 0x000fe40000010000 */
.L_x_25696:
[----:B------:R-:W-:Y:S05]  /*2160*/  BSYNC B0 ;  /* 0x0000000000007941 */ /* 0x000fea0003800000 */
.L_x_25695:
[----:B------:R-:W-:Y:S01]  /*2170*/  BSSY B0, `(.L_x_25697) ;  /* 0x0000006000007945 */ /* 0x000fe20003800000 */
[----:B------:R-:W-:Y:S05]  /*2180*/  @!P6 BRA `(.L_x_25698) ;  /* 0x000000400000e947 */ /* 0x000fea0003800000 */
[----:B-----5:R-:W-:-:S05]  /*2190*/  HADD2.F32 R171, -RZ, R123.H1_H1 ;  /* 0x3000007bffab7230 */ /* 0x020fca0000004100 */
[----:B------:R-:W-:-:S04]  /*21a0*/  FMUL.FTZ R178, R171, c[0x0][0x1ec] ;  /* 0x00007b00abb27a20 */ /* 0x000fc80000410000 */
[----:B------:R-:W-:-:S04]  /*21b0*/  FMUL.FTZ R171, R135, R178 ;  /* 0x000000b287ab7220 */ /* 0x000fc80000410000 */
[----:B------:R-:W-:Y:S02]  /*21c0*/  @P0 FADD.FTZ R171, R127, R171 ;  /* 0x000000ab7fab0221 */ /* 0x000fe40000010000 */
.L_x_25698:
[----:B------:R-:W-:Y:S05]  /*21d0*/  BSYNC B0 ;  /* 0x0000000000007941 */ /* 0x000fea0003800000 */
.L_x_25697:
        /* <DEDUP_REMOVED lines=47> */
.L_x_25705:
        /* <DEDUP_REMOVED lines=100> */
.L_x_25706:
        /* <DEDUP_REMOVED lines=50> */
[----:B------:R-:W-:Y:S01]  /*2e30*/  F2FP.PACK_AB R136, R141, R136 ;  /* 0x000000888d88723e */ /* 0x000fe200000000ff */
[C---:B------:R-:W-:Y:S02]  /*2e40*/  FADD.FTZ R139, -R176.reuse, R139 ;  /* 0x0000008bb08b7221 */ /* 0x040fe40000010100 */
[C---:B------:R-:W-:Y:S01]  /*2e50*/  FADD.FTZ R191, -R176.reuse, R146 ;  /* 0x00000092b0bf7221 */ /* 0x040fe20000010100 */
[----:B------:R-:W-:Y:S01]  /*2e60*/  F2FP.PACK_AB R142, R145, R142 ;  /* 0x0000008e918e723e */ /* 0x000fe200000000ff */
        /* <DEDUP_REMOVED lines=9> */
[----:B------:R-:W-:Y:S01]  /*2f00*/  F2FP.PACK_AB R137, R140, R137 ;  /* 0x000000898c89723e */ /* 0x000fe200000000ff */
        /* <DEDUP_REMOVED lines=20> */
[----:B------:R-:W-:Y:S01]  /*3050*/  F2FP.PACK_AB R141, R148, R141 ;  /* 0x0000008d948d723e */ /* 0x000fe200000000ff */
        /* <DEDUP_REMOVED lines=9> */
[----:B------:R-:W-:Y:S01]  /*30f0*/  F2FP.PACK_AB R146, R149, R146 ;  /* 0x000000929592723e */ /* 0x000fe200000000ff */
        /* <DEDUP_REMOVED lines=14> */
[----:B------:R-:W-:Y:S01]  /*31e0*/  F2FP.PACK_AB R140, R145, R140 ;  /* 0x0000008c918c723e */ /* 0x000fe200000000ff */
[----:B------:R-:W-:Y:S02]  /*31f0*/  FMUL.FTZ R205, R178, R205 ;  /* 0x000000cdb2cd7220 */ /* 0x000fe40000410000 */
[----:B------:R-:W-:Y:S02]  /*3200*/  FFMA.FTZ R139, R74, R183, R10 ;  /* 0x000000b74a8b7223 */ /* 0x000fe4000001000a */
[----:B------:R-:W-:Y:S02]  /*3210*/  FFMA.FTZ R144, R75, R144, R11 ;  /* 0x000000904b907223 */ /* 0x000fe4000001000b */
[----:B------:R-:W-:Y:S02]  /*3220*/  FFMA.FTZ R195, R62, R195, R22 ;  /* 0x000000c33ec37223 */ /* 0x000fe40000010016 */
[----:B------:R-:W-:Y:S01]  /*3230*/  FFMA.FTZ R156, R63, R156, R23 ;  /* 0x0000009c3f9c7223 */ /* 0x000fe20000010017 */
[----:B------:R-:W-:Y:S01]  /*3240*/  F2FP.PACK_AB R139, R144, R139 ;  /* 0x0000008b908b723e */ /* 0x000fe200000000ff */
[----:B------:R-:W-:-:S02]  /*3250*/  FMUL.FTZ R193, R178, R193 ;  /* 0x000000c1b2c17220 */ /* 0x000fc40000410000 */
[----:B------:R-:W-:Y:S01]  /*3260*/  FFMA.FTZ R138, R72, R181, R8 ;  /* 0x000000b5488a7223 */ /* 0x000fe20000010008 */
[----:B------:R-:W-:Y:S01]  /*3270*/  F2FP.PACK_AB R145, R156, R195 ;  /* 0x000000c39c91723e */ /* 0x000fe200000000ff */
[----:B------:R-:W-:Y:S01]  /*3280*/  FFMA.FTZ R147, R58, R199, R26 ;  /* 0x000000c73a937223 */ /* 0x000fe2000001001a */
[----:B------:R-:W-:Y:S01]  /*3290*/  IADD3 R156, R3, 0x40, RZ ;  /* 0x00000040039c7810 */ /* 0x000fe20007ffe0ff */
[----:B------:R-:W-:Y:S01]  /*32a0*/  FFMA.FTZ R160, R59, R160, R27 ;  /* 0x000000a03ba07223 */ /* 0x000fe2000001001b */
[----:B------:R-:W-:Y:S01]  /*32b0*/  F2FP.PACK_AB R138, R143, R138 ;  /* 0x0000008a8f8a723e */ /* 0x000fe200000000ff */
[C---:B------:R-:W-:Y:S02]  /*32c0*/  FMUL.FTZ R203, R178.reuse, R203 ;  /* 0x000000cbb2cb7220 */ /* 0x040fe40000410000 */
[----:B------:R-:W-:Y:S01]  /*32d0*/  FMUL.FTZ R164, R178, R167 ;  /* 0x000000a7b2a47220 */ /* 0x000fe20000410000 */
        /* <DEDUP_REMOVED lines=53> */
.L_x_25702:
[----:B-1----:R-:W-:Y:S05]  /*3630*/  BSYNC B0 ;  /* 0x0000000000007941 */ /* 0x002fea0003800000 */
.L_x_25701:
[----:B------:R-:W-:-:S04]  /*3640*/  MOV R3, c[0x0][0x160] ;  /* 0x0000580000037a02 */ /* 0x000fc80000000f00 */
[----:B------:R-:W-:-:S04]  /*3650*/  LEA R2, R3, R2, 0x2 ;  /* 0x0000000203027211 */ /* 0x000fc800078e10ff */
[----:B------:R-:W-:-:S13]  /*3660*/  ISETP.GE.AND P0, PT, R2, c[0x0][0x164], PT ;  /* 0x0000590002007a0c */ /* 0x000fda0003f06270 */
[----:B0----5:R-:W-:Y:S01]  /*3670*/  @P0 CALL.REL.NOINC `(.L_x_25703) ;  /* 0x0000001000000944 */ /* 0x021fe20003c00000 */
[----:B------:R-:W-:Y:S05]  /*3680*/  BRA `(.L_x_25704) ;  /* 0xffffcde000007947 */ /* 0x000fea000383ffff */
.L_x_25703:
[----:B------:R-:W-:Y:S05]  /*3690*/  EXIT ;  /* 0x000000000000794d */ /* 0x000fea0003800000 */
.L_x_25699:
[----:B------:R-:W-:Y:S01]  /*36a0*/  HFMA2.MMA R182, -RZ, RZ, 0, 5.9604644775390625e-08 ;  /* 0x00000001ffb67435 */ /* 0x000fe200000001ff */
[----:B------:R-:W-:Y:S02]  /*36b0*/  MOV R180, 0x1f ;  /* 0x0000001f00b47802 */ /* 0x000fe40000000f00 */
[----:B------:R-:W-:Y:S02]  /*36c0*/  MOV R181, 0xffffffff ;  /* 0xffffffff00b57802 */ /* 0x000fe40000000f00 */
[----:B0-----:R-:W-:Y:S02]  /*36d0*/  MOV R178, 0x36f0 ;  /* 0x000036f000b27802 */ /* 0x001fe40000000f00 */
[----:B-----5:R-:W-:Y:S05]  /*36e0*/  CALL.REL.NOINC `($__internal_119_$__cuda_sm70_shflsync_bfly_p) ;  /* 0x0000089000007944 */ /* 0x020fea0003c00000 */
[----:B-1----:R-:W-:Y:S01]  /*36f0*/  MOV R176, R182 ;  /* 0x000000b600b07202 */ /* 0x002fe20000000f00 */
[----:B0-----:R-:W-:Y:S05]  /*3700*/  BRA `(.L_x_25705) ;  /* 0xffffedc000007947 */ /* 0x001fea000383ffff */
.L_x_25700:
[----:B------:R-:W-:Y:S01]  /*3710*/  HFMA2.MMA R182, -RZ, RZ, 0, 1.1920928955078125e-07 ;  /* 0x00000002ffb67435 */ /* 0x000fe200000001ff */
[----:B------:R-:W-:Y:S02]  /*3720*/  MOV R180, 0x1f ;  /* 0x0000001f00b47802 */ /* 0x000fe40000000f00 */
[----:B------:R-:W-:Y:S02]  /*3730*/  MOV R181, 0xffffffff ;  /* 0xffffffff00b57802 */ /* 0x000fe40000000f00 */
[----:B0-----:R-:W-:-:S02]  /*3740*/  MOV R178, 0x3760 ;  /* 0x0000376000b27802 */ /* 0x001fc40000000f00 */
[----:B-----5:R-:W-:Y:S05]  /*3750*/  CALL.REL.NOINC `($__internal_119_$__cuda_sm70_shflsync_bfly_p) ;  /* 0x0000082000007944 */ /* 0x020fea0003c00000 */
[----:B01----:R-:W-:Y:S01]  /*3760*/  FADD.FTZ R183, R183, R182 ;  /* 0x000000b6b7b77221 */ /* 0x003fe20000010000 */
[----:B------:R-:W-:Y:S01]  /*3770*/  HFMA2.MMA R182, -RZ, RZ, 0, 2.384185791015625e-07 ;  /* 0x00000004ffb67435 */ /* 0x000fe200000001ff */
[----:B------:R-:W-:-:S02]  /*3780*/  MOV R180, 0x1f ;  /* 0x0000001f00b47802 */ /* 0x000fc40000000f00 */
[----:B------:R-:W-:Y:S02]  /*3790*/  MOV R181, 0xffffffff ;  /* 0xffffffff00b57802 */ /* 0x000fe40000000f00 */
[----:B------:R-:W-:Y:S02]  /*37a0*/  MOV R178, 0x37c0 ;  /* 0x000037c000b27802 */ /* 0x000fe40000000f00 */
[----:B------:R-:W-:Y:S05]  /*37b0*/  CALL.REL.NOINC `($__internal_119_$__cuda_sm70_shflsync_bfly_p) ;  /* 0x000007c000007944 */ /* 0x000fea0003c00000 */
[----:B01----:R-:W-:Y:S01]  /*37c0*/  FADD.FTZ R183, R183, R182 ;  /* 0x000000b6b7b77221 */ /* 0x003fe20000010000 */
[----:B------:R-:W-:Y:S01]  /*37d0*/  HFMA2.MMA R182, -RZ, RZ, 0, 4.76837158203125e-07 ;  /* 0x00000008ffb67435 */ /* 0x000fe200000001ff */
[----:B------:R-:W-:Y:S02]  /*37e0*/  MOV R180, 0x1f ;  /* 0x0000001f00b47802 */ /* 0x000fe40000000f00 */
[----:B------:R-:W-:Y:S02]  /*37f0*/  MOV R181, 0xffffffff ;  /* 0xffffffff00b57802 */ /* 0x000fe40000000f00 */
[----:B------:R-:W-:Y:S02]  /*3800*/  MOV R178, 0x3820 ;  /* 0x0000382000b27802 */ /* 0x000fe40000000f00 */
[----:B------:R-:W-:Y:S05]  /*3810*/  CALL.REL.NOINC `($__internal_119_$__cuda_sm70_shflsync_bfly_p) ;  /* 0x0000076000007944 */ /* 0x000fea0003c00000 */
[----:B01----:R-:W-:Y:S01]  /*3820*/  FADD.FTZ R183, R183, R182 ;  /* 0x000000b6b7b77221 */ /* 0x003fe20000010000 */
[----:B------:R-:W-:Y:S01]  /*3830*/  HFMA2.MMA R182, -RZ, RZ, 0, 9.5367431640625e-07 ;  /* 0x00000010ffb67435 */ /* 0x000fe200000001ff */
[----:B------:R-:W-:-:S02]  /*3840*/  MOV R180, 0x1f ;  /* 0x0000001f00b47802 */ /* 0x000fc40000000f00 */
[----:B------:R-:W-:Y:S02]  /*3850*/  MOV R181, 0xffffffff ;  /* 0xffffffff00b57802 */ /* 0x000fe40000000f00 */
[----:B------:R-:W-:Y:S02]  /*3860*/  MOV R178, 0x3880 ;  /* 0x0000388000b27802 */ /* 0x000fe40000000f00 */
[----:B------:R-:W-:Y:S05]  /*3870*/  CALL.REL.NOINC `($__internal_119_$__cuda_sm70_shflsync_bfly_p) ;  /* 0x0000070000007944 */ /* 0x000fea0003c00000 */
        /* <DEDUP_REMOVED lines=86> */
[----:B------:R-:W-:Y:S05]  /*3de0*/  CALL.REL.NOINC `($__internal_119_$__cuda_sm70_shflsync_bfly_p) ;  /* 0x0000019000007944 */ /* 0x000fea0003c00000 */
[----:B01----:R-:W-:Y:S01]  /*3df0*/  FADD.FTZ R183, R183, R182 ;  /* 0x000000b6b7b77221 */ /* 0x003fe20000010000 */
[----:B------:R-:W-:Y:S01]  /*3e00*/  HFMA2.MMA R182, -RZ, RZ, 0, 1.1920928955078125e-07 ;  /* 0x00000002ffb67435 */ /* 0x000fe200000001ff */
[----:B------:R-:W-:Y:S02]  /*3e10*/  MOV R180, 0x1f ;  /* 0x0000001f00b47802 */ /* 0x000fe40000000f00 */
[----:B------:R-:W-:Y:S02]  /*3e20*/  MOV R181, 0xffffffff ;  /* 0xffffffff00b57802 */ /* 0x000fe40000000f00 */
[----:B------:R-:W-:Y:S02]  /*3e30*/  MOV R178, 0x3e50 ;  /* 0x00003e5000b27802 */ /* 0x000fe40000000f00 */
[----:B------:R-:W-:Y:S05]  /*3e40*/  CALL.REL.NOINC `($__internal_119_$__cuda_sm70_shflsync_bfly_p) ;  /* 0x0000013000007944 */ /* 0x000fea0003c00000 */
[----:B01----:R-:W-:Y:S01]  /*3e50*/  FADD.FTZ R183, R183, R182 ;  /* 0x000000b6b7b77221 */ /* 0x003fe20000010000 */
[----:B------:R-:W-:Y:S01]  /*3e60*/  HFMA2.MMA R182, -RZ, RZ, 0, 2.384185791015625e-07 ;  /* 0x00000004ffb67435 */ /* 0x000fe200000001ff */
[----:B------:R-:W-:Y:S02]  /*3e70*/  MOV R180, 0x1f ;  /* 0x0000001f00b47802 */ /* 0x000fe40000000f00 */
[----:B------:R-:W-:-:S02]  /*3e80*/  MOV R181, 0xffffffff ;  /* 0xffffffff00b57802 */ /* 0x000fc40000000f00 */
        /* <DEDUP_REMOVED lines=10> */
[----:B------:R-:W-:Y:S02]  /*3f30*/  MOV R180, 0x1f ;  /* 0x0000001f00b47802 */ /* 0x000fe40000000f00 */
[----:B------:R-:W-:-:S02]  /*3f40*/  MOV R181, 0xffffffff ;  /* 0xffffffff00b57802 */ /* 0x000fc40000000f00 */
[----:B------:R-:W-:Y:S02]  /*3f50*/  MOV R178, 0x3f70 ;  /* 0x00003f7000b27802 */ /* 0x000fe40000000f00 */
[----:B------:R-:W-:Y:S05]  /*3f60*/  CALL.REL.NOINC `($__internal_119_$__cuda_sm70_shflsync_bfly_p) ;  /* 0x0000001000007944 */ /* 0x000fea0003c00000 */
[----:B01----:R-:W-:Y:S05]  /*3f70*/  BRA `(.L_x_25706) ;  /* 0xffffeb9000007947 */ /* 0x003fea000383ffff */
        .weak           $__internal_119_$__cuda_sm70_shflsync_bfly_p
        .type           $__internal_119_$__cuda_sm70_shflsync_bfly_p,@function
        .size           $__internal_119_$__cuda_sm70_shflsync_bfly_p,(.L_x_36207 - $__internal_119_$__cuda_sm70_shflsync_bfly_p)
$__internal_119_$__cuda_sm70_shflsync_bfly_p:
[----:B------:R-:W-:Y:S01]  /*3f80*/  HFMA2.MMA R179, -RZ, RZ, 0, 0 ;  /* 0x00000000ffb37435 */ /* 0x000fe200000001ff */
[----:B------:R-:W-:Y:S04]  /*3f90*/  WARPSYNC R181 ;  /* 0x000000b500007348 */ /* 0x000fe80003800000 */
[----:B------:R0:W1:Y:S01]  /*3fa0*/  SHFL.BFLY PT, R182, R183, R182, R180 ;  /* 0x0c0000b6b7b67389 */ /* 0x00006200000e00b4 */
[----:B------:R-:W-:Y:S05]  /*3fb0*/  RET.REL.NODEC R178 `(_ZN10layer_norm13ln_fwd_kernelINS_13Kernel_traitsIf6__halffS2_fjLj1280ELj1ELj4ELj1ELj16ENS_18Kernel_traits_baseILj1280EfS2_fS2_fjLj128EEEEELb0ELb1ELb1ELb1EEEvNS_9FwdParamsE) ;  /* 0xffffc040b2007950 */ /* 0x000fea0003c3ffff */
.L_x_25707:
        /* <DEDUP_REMOVED lines=12> */
.L_x_36207:


//--------------------- .text._ZN10layer_norm13ln_fwd_kernelINS_13Kernel_traitsIf6__halffS2_fjLj1280ELj1ELj4ELj1ELj16ENS_18Kernel_traits_baseILj1280EfS2_fS2_fjLj128EEEEELb1ELb0ELb0ELb0EEEvNS_9FwdParamsE --------------------------
	.section	.text._ZN10layer_norm13ln_fwd_kernelINS_13Kernel_traitsIf6__halffS2_fjLj1280ELj1ELj4ELj1ELj16ENS_18Kernel_traits_baseILj1280EfS2_fS2_fjLj128EEEEELb1ELb0ELb0ELb0EEEvNS_9FwdParamsE,"ax",@progbits
	.sectioninfo	@"SHI_REGISTERS=160"
	.align	128
        .global         _ZN10layer_norm13ln_fwd_kernelINS_13Kernel_traitsIf6__halffS2_fjLj1280ELj1ELj4ELj1ELj16ENS_18Kernel_traits_baseILj1280EfS2_fS2_fjLj128EEEEELb1ELb0ELb0ELb0EEEvNS_9FwdParamsE
        .type           _ZN10layer_norm13ln_fwd_kernelINS_13Kernel_traitsIf6__halffS2_fjLj1280ELj1ELj4ELj1ELj16ENS_18Kernel_traits_baseILj1280EfS2_fS2_fjLj128EEEEELb1ELb0ELb0ELb0EEEvNS_9FwdParamsE,@function
        .size           _ZN10layer_norm13ln_fwd_kernelINS_13Kernel_traitsIf6__halffS2_fjLj1280ELj1ELj4ELj1ELj16ENS_18Kernel_traits_baseILj1280EfS2_fS2_fjLj128EEEEELb1ELb0ELb0ELb0EEEvNS_9FwdParamsE,(.L_x_36208 - _ZN10layer_norm13ln_fwd_kernelINS_13Kernel_traitsIf6__halffS2_fjLj1280ELj1ELj4ELj1ELj16ENS_18Kernel_traits_baseILj1280EfS2_fS2_fjLj128EEEEELb1ELb0ELb0ELb0EEEvNS_9FwdParamsE)
        .other          _ZN10layer_norm13ln_fwd_kernelINS_13Kernel_traitsIf6__halffS2_fjLj1280ELj1ELj4ELj1ELj16ENS_18Kernel_traits_baseILj1280EfS2_fS2_fjLj128EEEEELb1ELb0ELb0ELb0EEEvNS_9FwdParamsE,@"STO_CUDA_ENTRY STV_DEFAULT"
_ZN10layer_norm13ln_fwd_kernelINS_13Kernel_traitsIf6__halffS2_fjLj1280ELj1ELj4ELj1ELj16ENS_18Kernel_traits_baseILj1280EfS2_fS2_fjLj128EEEEELb1ELb0ELb0ELb0EEEvNS_9FwdParamsE:
.text._ZN10layer_norm13ln_fwd_kernelINS_13Kernel_traitsIf6__halffS2_fjLj1280ELj1ELj4ELj1ELj16ENS_18Kernel_traits_baseILj1280EfS2_fS2_fjLj128EEEEELb1ELb0ELb0ELb0EEEvNS_9FwdParamsE:
        /* <DEDUP_REMOVED lines=88> */
[----:B------:R-:W-:-:S03]  /*0580*/  IMAD.HI.U32 R93, R6, -0x2daee0ad, RZ ;  /* 0xd2511f53065d7827 */ /* 0x000fc600078e00ff */
[----:B------:R-:W-:Y:S01]  /*0590*/  LOP3.LUT R145, R145, 0xffffff7f, RZ, 0xc0, !PT ;  /* 0xffffff7f91917812 */ /* 0x000fe200078ec0ff */
[----:B------:R-:W-:-:S03]  /*05a0*/  IMAD R144, R11, 0x4, R144 ;  /* 0x000000040b907824 */ /* 0x000fc600078e0290 */
        /* <DEDUP_REMOVED lines=23> */
.L_x_25709:
[----:B------:R-:W-:Y:S05]  /*0720*/  BSYNC B0 ;  /* 0x0000000000007941 */ /* 0x000fea0003800000 */
.L_x_25708:
        /* <DEDUP_REMOVED lines=17> */
.L_x_25711:
[----:B------:R-:W-:Y:S05]  /*0840*/  BSYNC B0 ;  /* 0x0000000000007941 */ /* 0x000fea0003800000 */
.L_x_25710:
        /* <DEDUP_REMOVED lines=17> */
.L_x_25713:
[----:B------:R-:W-:Y:S05]  /*0960*/  BSYNC B0 ;  /* 0x0000000000007941 */ /* 0x000fea0003800000 */
.L_x_25712:
        /* <DEDUP_REMOVED lines=17> */
.L_x_25715:
[----:B------:R-:W-:Y:S05]  /*0a80*/  BSYNC B0 ;  /* 0x0000000000007941 */ /* 0x000fea0003800000 */
.L_x_25714:
        /* <DEDUP_REMOVED lines=16> */
.L_x_25717:
[----:B------:R-:W-:Y:S05]  /*0b90*/  BSYNC B0 ;  /* 0x0000000000007941 */ /* 0x000fea0003800000 */
.L_x_25716:
        /* <DEDUP_REMOVED lines=11> */
[----:B------:R-:W-:Y:S01]  /*0c50*/  IMAD R4, R93, -0x326172a9, RZ ;  /* 0xcd9e8d575d047824 */ /* 0x000fe200078e02ff */
[----:B------:R-:W-:Y:S02]  /*0c60*/  LOP3.LUT R5, R3, UR26, R5, 0x96, !PT ;  /* 0x0000001a03057c12 */ /* 0x000fe4000f8e9605 */
[----:B------:R-:W-:Y:S01]  /*0c70*/  MOV R6, R2 ;  /* 0x0000000200067202 */ /* 0x000fe20000000f00 */
[----:B------:R-:W-:Y:S01]  /*0c80*/  IMAD.MOV.U32 R2, RZ, RZ, RZ ;  /* 0x000000ffff027224 */ /* 0x000fe200078e00ff */
[----:B------:R-:W-:Y:S02]  /*0c90*/  LOP3.LUT R3, R0, 0x3, RZ, 0xc0, !PT ;  /* 0x0000000300037812 */ /* 0x000fe400078ec0ff */
.L_x_26022:
        /* <DEDUP_REMOVED lines=38> */
.L_x_25722:
[----:B0-----:R-:W-:Y:S02]  /*0f00*/  IMAD.MOV.U32 R97, RZ, RZ, R4 ;  /* 0x000000ffff617224 */ /* 0x001fe400078e0004 */
.L_x_25723:
[----:B------:R-:W-:Y:S05]  /*0f10*/  BSYNC B2 ;  /* 0x0000000000027941 */ /* 0x000fea0003800000 */
.L_x_25721:
        /* <DEDUP_REMOVED lines=16> */
.L_x_25727:
[----:B------:R-:W-:Y:S05]  /*1020*/  BSYNC B3 ;  /* 0x0000000000037941 */ /* 0x000fea0003800000 */
.L_x_25726:
        /* <DEDUP_REMOVED lines=43> */
.L_x_25725:
[----:B------:R-:W-:Y:S05]  /*12e0*/  BSYNC B2 ;  /* 0x0000000000027941 */ /* 0x000fea0003800000 */
.L_x_25724:
[----:B------:R-:W0:Y:S01]  /*12f0*/  I2F.U32 R96, R97 ;  /* 0x0000006100607306 */ /* 0x000e220000201000 */
[----:B------:R-:W-:Y:S01]  /*1300*/  IMAD.MOV.U32 R137, RZ, RZ, 0x2f800000 ;  /* 0x2f800000ff897424 */ /* 0x000fe200078e00ff */
[----:B-----5:R-:W-:Y:S01]  /*1310*/  HADD2.F32 R3, -RZ, R100.H0_H0 ;  /* 0x20000064ff037230 */ /* 0x020fe20000004100 */
[----:B------:R-:W-:Y:S01]  /*1320*/  LOP3.LUT R145, R145, 0xfffffffb, RZ, 0xc0, !PT ;  /* 0xfffffffb91917812 */ /* 0x000fe200078ec0ff */
[----:B------:R-:W-:Y:S01]  /*1330*/  BSSY B2, `(.L_x_25728) ;  /* 0x0000016000027945 */ /* 0x000fe20003800000 */
[----:B------:R-:W-:Y:S02]  /*1340*/  ISETP.NE.U32.AND P0, PT, RZ, c[0x0][0x180], PT ;  /* 0x00006000ff007a0c */ /* 0x000fe40003f05070 */
        /* <DEDUP_REMOVED lines=19> */
.L_x_25729:
[----:B------:R-:W-:Y:S02]  /*1480*/  IMAD.MOV.U32 R3, RZ, RZ, R4 ;  /* 0x000000ffff037224 */ /* 0x000fe400078e0004 */
.L_x_25730:
[----:B------:R-:W-:Y:S05]  /*1490*/  BSYNC B2 ;  /* 0x0000000000027941 */ /* 0x000fea0003800000 */
.L_x_25728:
        /* <DEDUP_REMOVED lines=16> */
.L_x_25734:
[----:B------:R-:W-:Y:S05]  /*15a0*/  BSYNC B3 ;  /* 0x0000000000037941 */ /* 0x000fea0003800000 */
.L_x_25733:
        /* <DEDUP_REMOVED lines=43> */
.L_x_25732:
[----:B------:R-:W-:Y:S05]  /*1860*/  BSYNC B2 ;  /* 0x0000000000027941 */ /* 0x000fea0003800000 */
.L_x_25731:
        /* <DEDUP_REMOVED lines=22> */
.L_x_25736:
[----:B------:R-:W-:Y:S02]  /*19d0*/  MOV R3, R4 ;  /* 0x0000000400037202 */ /* 0x000fe40000000f00 */
.L_x_25737:
[----:B------:R-:W-:Y:S05]  /*19e0*/  BSYNC B2 ;  /* 0x0000000000027941 */ /* 0x000fea0003800000 */
.L_x_25735:
        /* <DEDUP_REMOVED lines=16> */
.L_x_25741:
[----:B------:R-:W-:Y:S05]  /*1af0*/  BSYNC B3 ;  /* 0x0000000000037941 */ /* 0x000fea0003800000 */
.L_x_25740:
        /* <DEDUP_REMOVED lines=43> */
.L_x_25739:
[----:B------:R-:W-:Y:S05]  /*1db0*/  BSYNC B2 ;  /* 0x0000000000027941 */ /* 0x000fea0003800000 */
.L_x_25738:
        /* <DEDUP_REMOVED lines=20> */
.L_x_25743:
[----:B------:R-:W-:Y:S02]  /*1f00*/  IMAD.MOV.U32 R3, RZ, RZ, R4 ;  /* 0x000000ffff037224 */ /* 0x000fe400078e0004 */
.L_x_25744:
[----:B------:R-:W-:Y:S05]  /*1f10*/  BSYNC B2 ;  /* 0x0000000000027941 */ /* 0x000fea0003800000 */
.L_x_25742:
        /* <DEDUP_REMOVED lines=16> */
.L_x_25748:
[----:B------:R-:W-:Y:S05]  /*2020*/  BSYNC B3 ;  /* 0x0000000000037941 */ /* 0x000fea0003800000 */
.L_x_25747:
        /* <DEDUP_REMOVED lines=43> */
.L_x_25746:
[----:B------:R-:W-:Y:S05]  /*22e0*/  BSYNC B2 ;  /* 0x0000000000027941 */ /* 0x000fea0003800000 */
.L_x_25745:
        /* <DEDUP_REMOVED lines=20> */
.L_x_25750:
[----:B------:R-:W-:Y:S02]  /*2430*/  IMAD.MOV.U32 R3, RZ, RZ, R4 ;  /* 0x000000ffff037224 */ /* 0x000fe400078e0004 */
.L_x_25751:
[----:B------:R-:W-:Y:S05]  /*2440*/  BSYNC B2 ;  /* 0x0000000000027941 */ /* 0x000fea0003800000 */
.L_x_25749:
        /* <DEDUP_REMOVED lines=16> */
.L_x_25755:
[----:B------:R-:W-:Y:S05]  /*2550*/  BSYNC B3 ;  /* 0x0000000000037941 */ /* 0x000fea0003800000 */
.L_x_25754:
        /* <DEDUP_REMOVED lines=43> */
.L_x_25753:
[----:B------:R-:W-:Y:S05]  /*2810*/  BSYNC B2 ;  /* 0x0000000000027941 */ /* 0x000fea0003800000 */
.L_x_25752:
        /* <DEDUP_REMOVED lines=20> */
.L_x_25757:
[----:B------:R-:W-:Y:S02]  /*2960*/  IMAD.MOV.U32 R3, RZ, RZ, R4 ;  /* 0x000000ffff037224 */ /* 0x000fe400078e0004 */
.L_x_25758:
[----:B------:R-:W-:Y:S05]  /*2970*/  BSYNC B2 ;  /* 0x0000000000027941 */ /* 0x000fea0003800000 */
.L_x_25756:
        /* <DEDUP_REMOVED lines=16> */
.L_x_25762:
[----:B------:R-:W-:Y:S05]  /*2a80*/  BSYNC B3 ;  /* 0x0000000000037941 */ /* 0x000fea0003800000 */
.L_x_25761:
        /* <DEDUP_REMOVED lines=43> */
.L_x_25760:
[----:B------:R-:W-:Y:S05]  /*2d40*/  BSYNC B2 ;  /* 0x0000000000027941 */ /* 0x000fea0003800000 */
.L_x_25759:
        /* <DEDUP_REMOVED lines=20> */
.L_x_25764:
[----:B------:R-:W-:Y:S02]  /*2e90*/  MOV R139, R4 ;  /* 0x00000004008b7202 */ /* 0x000fe40000000f00 */
.L_x_25765:
[----:B------:R-:W-:Y:S05]  /*2ea0*/  BSYNC B2 ;  /* 0x0000000000027941 */ /* 0x000fea0003800000 */
.L_x_25763:
        /* <DEDUP_REMOVED lines=16> */
.L_x_25769:
[----:B------:R-:W-:Y:S05]  /*2fb0*/  BSYNC B3 ;  /* 0x0000000000037941 */ /* 0x000fea0003800000 */
.L_x_25768:
        /* <DEDUP_REMOVED lines=43> */
.L_x_25767:
[----:B------:R-:W-:Y:S05]  /*3270*/  BSYNC B2 ;  /* 0x0000000000027941 */ /* 0x000fea0003800000 */
.L_x_25766:
        /* <DEDUP_REMOVED lines=20> */
.L_x_25771:
[----:B------:R-:W-:Y:S02]  /*33c0*/  IMAD.MOV.U32 R139, RZ, RZ, R4 ;  /* 0x000000ffff8b7224 */ /* 0x000fe400078e0004 */
.L_x_25772:
[----:B------:R-:W-:Y:S05]  /*33d0*/  BSYNC B2 ;  /* 0x0000000000027941 */ /* 0x000fea0003800000 */
.L_x_25770:
        /* <DEDUP_REMOVED lines=18> */
.L_x_25776:
[----:B------:R-:W-:Y:S05]  /*3500*/  BSYNC B3 ;  /* 0x0000000000037941 */ /* 0x000fea0003800000 */
.L_x_25775:
        /* <DEDUP_REMOVED lines=43> */
.L_x_25774:
[----:B------:R-:W-:Y:S05]  /*37c0*/  BSYNC B2 ;  /* 0x0000000000027941 */ /* 0x000fea0003800000 */
.L_x_25773:
        /* <DEDUP_REMOVED lines=34> */
.L_x_25720:
[----:B------:R-:W-:Y:S05]  /*39f0*/  BSYNC B1 ;  /* 0x0000000000017941 */ /* 0x000fea0003800000 */
.L_x_25719:
        /* <DEDUP_REMOVED lines=24> */
.L_x_25780:
[----:B-1----:R-:W-:Y:S02]  /*3b80*/  IMAD.MOV.U32 R105, RZ, RZ, R4 ;  /* 0x000000ffff697224 */ /* 0x002fe400078e0004 */
.L_x_25781:
[----:B------:R-:W-:Y:S05]  /*3b90*/  BSYNC B2 ;  /* 0x0000000000027941 */ /* 0x000fea0003800000 */
.L_x_25779:
        /* <DEDUP_REMOVED lines=16> */
.L_x_25785:
[----:B------:R-:W-:Y:S05]  /*3ca0*/  BSYNC B3 ;  /* 0x0000000000037941 */ /* 0x000fea0003800000 */
.L_x_25784:
        /* <DEDUP_REMOVED lines=43> */
.L_x_25783:
[----:B------:R-:W-:Y:S05]  /*3f60*/  BSYNC B2 ;  /* 0x0000000000027941 */ /* 0x000fea0003800000 */
.L_x_25782:
[----:B------:R-:W1:Y:S01]  /*3f70*/  I2F.U32 R104, R105 ;  /* 0x0000006900687306 */ /* 0x000e620000201000 */
        /* <DEDUP_REMOVED lines=24> */
.L_x_25787:
[----:B------:R-:W-:Y:S02]  /*4100*/  IMAD.MOV.U32 R3, RZ, RZ, R4 ;  /* 0x000000ffff037224 */ /* 0x000fe400078e0004 */
.L_x_25788:
[----:B------:R-:W-:Y:S05]  /*4110*/  BSYNC B2 ;  /* 0x0000000000027941 */ /* 0x000fea0003800000 */
.L_x_25786:
        /* <DEDUP_REMOVED lines=16> */
.L_x_25792:
[----:B------:R-:W-:Y:S05]  /*4220*/  BSYNC B3 ;  /* 0x0000000000037941 */ /* 0x000fea0003800000 */
.L_x_25791:
        /* <DEDUP_REMOVED lines=43> */
.L_x_25790:
[----:B------:R-:W-:Y:S05]  /*44e0*/  BSYNC B2 ;  /* 0x0000000000027941 */ /* 0x000fea0003800000 */
.L_x_25789:
[----:B------:R-:W1:Y:S01]  /*44f0*/  I2F.U32 R106, R3 ;  /* 0x00000003006a7306 */ /* 0x000e620000201000 */
[----:B------:R-:W-:Y:S01]  /*4500*/  HADD2.F32 R105, -RZ, R108.H1_H1 ;  /* 0x3000006cff697230 */ /* 0x000fe20000004100 */
[----:B------:R-:W-:Y:S01]  /*4510*/  LOP3.LUT R145, R145, 0xfffffffd, RZ, 0xc0, !PT ;  /* 0xfffffffd91917812 */ /* 0x000fe200078ec0ff */
[----:B------:R-:W-:Y:S01]  /*4520*/  BSSY B2, `(.L_x_25793) ;  /* 0x0000014000027945 */ /* 0x000fe20003800000 */
[----:B------:R-:W-:Y:S02]  /*4530*/  IADD3 R108, R107, 0x1, RZ ;  /* 0x000000016b6c7810 */ /* 0x000fe40007ffe0ff */
[----:B------:R-:W-:-:S04]  /*4540*/  FMUL.FTZ R105, R105, R138 ;  /* 0x0000008a69697220 */ /* 0x000fc80000410000 */
        /* <DEDUP_REMOVED lines=16> */
.L_x_25794:
[----:B------:R-:W-:Y:S02]  /*4650*/  IMAD.MOV.U32 R3, RZ, RZ, R4 ;  /* 0x000000ffff037224 */ /* 0x000fe400078e0004 */
.L_x_25795:
[----:B------:R-:W-:Y:S05]  /*4660*/  BSYNC B2 ;  /* 0x0000000000027941 */ /* 0x000fea0003800000 */
.L_x_25793:
        /* <DEDUP_REMOVED lines=16> */
.L_x_25799:
[----:B------:R-:W-:Y:S05]  /*4770*/  BSYNC B3 ;  /* 0x0000000000037941 */ /* 0x000fea0003800000 */
.L_x_25798:
        /* <DEDUP_REMOVED lines=43> */
.L_x_25797:
[----:B------:R-:W-:Y:S05]  /*4a30*/  BSYNC B2 ;  /* 0x0000000000027941 */ /* 0x000fea0003800000 */
.L_x_25796:
[----:B------:R-:W1:Y:S01]  /*4a40*/  I2F.U32 R106, R3 ;  /* 0x00000003006a7306 */ /* 0x000e620000201000 */
[----:B------:R-:W-:Y:S01]  /*4a50*/  HADD2.F32 R107, -RZ, R109.H0_H0 ;  /* 0x2000006dff6b7230 */ /* 0x000fe20000004100 */
[C---:B------:R-:W-:Y:S01]  /*4a60*/  ISETP.NE.AND P2, PT, R108.reuse, 0x1, PT ;  /* 0x000000016c00780c */ /* 0x040fe20003f45270 */
[----:B------:R-:W-:Y:S01]  /*4a70*/  BSSY B2, `(.L_x_25800) ;  /* 0x0000012000027945 */ /* 0x000fe20003800000 */
[----:B0-----:R-:W-:Y:S02]  /*4a80*/  IADD3 R146, R108, 0x1, RZ ;  /* 0x000000016c927810 */ /* 0x001fe40007ffe0ff */
[----:B------:R-:W-:-:S04]  /*4a90*/  FMUL.FTZ R107, R107, R138 ;  /* 0x0000008a6b6b7220 */ /* 0x000fc80000410000 */
        /* <DEDUP_REMOVED lines=14> */
.L_x_25801:
[----:B------:R-:W-:Y:S02]  /*4b80*/  IMAD.MOV.U32 R3, RZ, RZ, R4 ;  /* 0x000000ffff037224 */ /* 0x000fe400078e0004 */
.L_x_25802:
[----:B------:R-:W-:Y:S05]  /*4b90*/  BSYNC B2 ;  /* 0x0000000000027941 */ /* 0x000fea0003800000 */
.L_x_25800:
        /* <DEDUP_REMOVED lines=16> */
.L_x_25806:
[----:B------:R-:W-:Y:S05]  /*4ca0*/  BSYNC B3 ;  /* 0x0000000000037941 */ /* 0x000fea0003800000 */
.L_x_25805:
        /* <DEDUP_REMOVED lines=43> */
.L_x_25804:
[----:B------:R-:W-:Y:S05]  /*4f60*/  BSYNC B2 ;  /* 0x0000000000027941 */ /* 0x000fea0003800000 */
.L_x_25803:
        /* <DEDUP_REMOVED lines=20> */
.L_x_25808:
[----:B------:R-:W-:Y:S02]  /*50b0*/  MOV R3, R4 ;  /* 0x0000000400037202 */ /* 0x000fe40000000f00 */
.L_x_25809:
[----:B------:R-:W-:Y:S05]  /*50c0*/  BSYNC B2 ;  /* 0x0000000000027941 */ /* 0x000fea0003800000 */
.L_x_25807:
        /* <DEDUP_REMOVED lines=16> */
.L_x_25813:
[----:B------:R-:W-:Y:S05]  /*51d0*/  BSYNC B3 ;  /* 0x0000000000037941 */ /* 0x000fea0003800000 */
.L_x_25812:
        /* <DEDUP_REMOVED lines=43> */
.L_x_25811:
[----:B------:R-:W-:Y:S05]  /*5490*/  BSYNC B2 ;  /* 0x0000000000027941 */ /* 0x000fea0003800000 */
.L_x_25810:
        /* <DEDUP_REMOVED lines=20> */
.L_x_25815:
[----:B------:R-:W-:Y:S02]  /*55e0*/  IMAD.MOV.U32 R3, RZ, RZ, R4 ;  /* 0x000000ffff037224 */ /* 0x000fe400078e0004 */
.L_x_25816:
[----:B------:R-:W-:Y:S05]  /*55f0*/  BSYNC B2 ;  /* 0x0000000000027941 */ /* 0x000fea0003800000 */
.L_x_25814:
        /* <DEDUP_REMOVED lines=16> */
.L_x_25820:
[----:B------:R-:W-:Y:S05]  /*5700*/  BSYNC B3 ;  /* 0x0000000000037941 */ /* 0x000fea0003800000 */
.L_x_25819:
        /* <DEDUP_REMOVED lines=43> */
.L_x_25818:
[----:B------:R-:W-:Y:S05]  /*59c0*/  BSYNC B2 ;  /* 0x0000000000027941 */ /* 0x000fea0003800000 */
.L_x_25817:
        /* <DEDUP_REMOVED lines=20> */
.L_x_25822:
[----:B------:R-:W-:Y:S02]  /*5b10*/  IMAD.MOV.U32 R150, RZ, RZ, R4 ;  /* 0x000000ffff967224 */ /* 0x000fe400078e0004 */
.L_x_25823:
[----:B------:R-:W-:Y:S05]  /*5b20*/  BSYNC B2 ;  /* 0x0000000000027941 */ /* 0x000fea0003800000 */
.L_x_25821:
        /* <DEDUP_REMOVED lines=16> */
.L_x_25827:
[----:B------:R-:W-:Y:S05]  /*5c30*/  BSYNC B3 ;  /* 0x0000000000037941 */ /* 0x000fea0003800000 */
.L_x_25826:
        /* <DEDUP_REMOVED lines=43> */
.L_x_25825:
[----:B------:R-:W-:Y:S05]  /*5ef0*/  BSYNC B2 ;  /* 0x0000000000027941 */ /* 0x000fea0003800000 */
.L_x_25824:
        /* <DEDUP_REMOVED lines=20> */
.L_x_25829:
[----:B------:R-:W-:Y:S02]  /*6040*/  IMAD.MOV.U32 R152, RZ, RZ, R4 ;  /* 0x000000ffff987224 */ /* 0x000fe400078e0004 */
.L_x_25830:
[----:B------:R-:W-:Y:S05]  /*6050*/  BSYNC B2 ;  /* 0x0000000000027941 */ /* 0x000fea0003800000 */
.L_x_25828:
        /* <DEDUP_REMOVED lines=18> */
.L_x_25834:
[----:B------:R-:W-:Y:S05]  /*6180*/  BSYNC B3 ;  /* 0x0000000000037941 */ /* 0x000fea0003800000 */
.L_x_25833:
        /* <DEDUP_REMOVED lines=44> */
.L_x_25832:
[----:B------:R-:W-:Y:S05]  /*6450*/  BSYNC B2 ;  /* 0x0000000000027941 */ /* 0x000fea0003800000 */
.L_x_25831:
[----:B------:R-:W0:Y:S01]  /*6460*/  I2F.U32 R146, R152 ;  /* 0x0000009800927306 */ /* 0x000e220000201000 */
[----:B------:R-:W-:Y:S01]  /*6470*/  HADD2.F32 R111, -RZ, R111.H1_H1 ;  /* 0x3000006fff6f7230 */ /* 0x000fe20000004100 */
[----:B------:R-:W-:Y:S02]  /*6480*/  SEL R154, RZ, 0x10000, P5 ;  /* 0x00010000ff9a7807 */ /* 0x000fe40002800000 */
        /* <DEDUP_REMOVED lines=31> */
.L_x_25778:
[----:B------:R-:W-:Y:S05]  /*6680*/  BSYNC B1 ;  /* 0x0000000000017941 */ /* 0x000fea0003800000 */
.L_x_25777:
        /* <DEDUP_REMOVED lines=24> */
.L_x_25838:
[----:B-1----:R-:W-:Y:S02]  /*6810*/  IMAD.MOV.U32 R113, RZ, RZ, R4 ;  /* 0x000000ffff717224 */ /* 0x002fe400078e0004 */
.L_x_25839:
[----:B------:R-:W-:Y:S05]  /*6820*/  BSYNC B2 ;  /* 0x0000000000027941 */ /* 0x000fea0003800000 */
.L_x_25837:
        /* <DEDUP_REMOVED lines=16> */
.L_x_25843:
[----:B------:R-:W-:Y:S05]  /*6930*/  BSYNC B3 ;  /* 0x0000000000037941 */ /* 0x000fea0003800000 */
.L_x_25842:
        /* <DEDUP_REMOVED lines=43> */
.L_x_25841:
[----:B------:R-:W-:Y:S05]  /*6bf0*/  BSYNC B2 ;  /* 0x0000000000027941 */ /* 0x000fea0003800000 */
.L_x_25840:
[----:B------:R-:W1:Y:S01]  /*6c00*/  I2F.U32 R112, R113 ;  /* 0x0000007100707306 */ /* 0x000e620000201000 */
[----:B------:R-:W-:Y:S01]  /*6c10*/  HFMA2.MMA R139, -RZ, RZ, 0.1171875, 0 ;  /* 0x2f800000ff8b7435 */ /* 0x000fe200000001ff */
        /* <DEDUP_REMOVED lines=23> */
.L_x_25845:
[----:B------:R-:W-:Y:S02]  /*6d90*/  MOV R3, R4 ;  /* 0x0000000400037202 */ /* 0x000fe40000000f00 */
.L_x_25846:
[----:B------:R-:W-:Y:S05]  /*6da0*/  BSYNC B2 ;  /* 0x0000000000027941 */ /* 0x000fea0003800000 */
.L_x_25844:
        /* <DEDUP_REMOVED lines=16> */
.L_x_25850:
[----:B------:R-:W-:Y:S05]  /*6eb0*/  BSYNC B3 ;  /* 0x0000000000037941 */ /* 0x000fea0003800000 */
.L_x_25849:
        /* <DEDUP_REMOVED lines=43> */
.L_x_25848:
[----:B------:R-:W-:Y:S05]  /*7170*/  BSYNC B2 ;  /* 0x0000000000027941 */ /* 0x000fea0003800000 */
.L_x_25847:
        /* <DEDUP_REMOVED lines=22> */
.L_x_25852:
[----:B------:R-:W-:Y:S02]  /*72e0*/  IMAD.MOV.U32 R3, RZ, RZ, R4 ;  /* 0x000000ffff037224 */ /* 0x000fe400078e0004 */
.L_x_25853:
[----:B------:R-:W-:Y:S05]  /*72f0*/  BSYNC B2 ;  /* 0x0000000000027941 */ /* 0x000fea0003800000 */
.L_x_25851:
        /* <DEDUP_REMOVED lines=16> */
.L_x_25857:
[----:B------:R-:W-:Y:S05]  /*7400*/  BSYNC B3 ;  /* 0x0000000000037941 */ /* 0x000fea0003800000 */
.L_x_25856:
        /* <DEDUP_REMOVED lines=43> */
.L_x_25855:
[----:B------:R-:W-:Y:S05]  /*76c0*/  BSYNC B2 ;  /* 0x0000000000027941 */ /* 0x000fea0003800000 */
.L_x_25854:
        /* <DEDUP_REMOVED lines=20> */
.L_x_25859:
[----:B------:R-:W-:Y:S02]  /*7810*/  IMAD.MOV.U32 R3, RZ, RZ, R4 ;  /* 0x000000ffff037224 */ /* 0x000fe400078e0004 */
.L_x_25860:
[----:B------:R-:W-:Y:S05]  /*7820*/  BSYNC B2 ;  /* 0x0000000000027941 */ /* 0x000fea0003800000 */
.L_x_25858:
        /* <DEDUP_REMOVED lines=16> */
.L_x_25864:
[----:B------:R-:W-:Y:S05]  /*7930*/  BSYNC B3 ;  /* 0x0000000000037941 */ /* 0x000fea0003800000 */
.L_x_25863:
        /* <DEDUP_REMOVED lines=43> */
.L_x_25862:
[----:B------:R-:W-:Y:S05]  /*7bf0*/  BSYNC B2 ;  /* 0x0000000000027941 */ /* 0x000fea0003800000 */
.L_x_25861:
        /* <DEDUP_REMOVED lines=20> */
.L_x_25866:
[----:B------:R-:W-:Y:S02]  /*7d40*/  IMAD.MOV.U32 R3, RZ, RZ, R4 ;  /* 0x000000ffff037224 */ /* 0x000fe400078e0004 */
.L_x_25867:
[----:B------:R-:W-:Y:S05]  /*7d50*/  BSYNC B2 ;  /* 0x0000000000027941 */ /* 0x000fea0003800000 */
.L_x_25865:
        /* <DEDUP_REMOVED lines=16> */
.L_x_25871:
[----:B------:R-:W-:Y:S05]  /*7e60*/  BSYNC B3 ;  /* 0x0000000000037941 */ /* 0x000fea0003800000 */
.L_x_25870:
        /* <DEDUP_REMOVED lines=43> */
.L_x_25869:
[----:B------:R-:W-:Y:S05]  /*8120*/  BSYNC B2 ;  /* 0x0000000000027941 */ /* 0x000fea0003800000 */
.L_x_25868:
        /* <DEDUP_REMOVED lines=20> */
.L_x_25873:
[----:B------:R-:W-:Y:S02]  /*8270*/  MOV R3, R4 ;  /* 0x0000000400037202 */ /* 0x000fe40000000f00 */
.L_x_25874:
[----:B------:R-:W-:Y:S05]  /*8280*/  BSYNC B2 ;  /* 0x0000000000027941 */ /* 0x000fea0003800000 */
.L_x_25872:
        /* <DEDUP_REMOVED lines=16> */
.L_x_25878:
[----:B------:R-:W-:Y:S05]  /*8390*/  BSYNC B3 ;  /* 0x0000000000037941 */ /* 0x000fea0003800000 */
.L_x_25877:
        /* <DEDUP_REMOVED lines=43> */
.L_x_25876:
[----:B------:R-:W-:Y:S05]  /*8650*/  BSYNC B2 ;  /* 0x0000000000027941 */ /* 0x000fea0003800000 */
.L_x_25875:
        /* <DEDUP_REMOVED lines=20> */
.L_x_25880:
[----:B------:R-:W-:Y:S02]  /*87a0*/  IMAD.MOV.U32 R150, RZ, RZ, R4 ;  /* 0x000000ffff967224 */ /* 0x000fe400078e0004 */
.L_x_25881:
[----:B------:R-:W-:Y:S05]  /*87b0*/  BSYNC B2 ;  /* 0x0000000000027941 */ /* 0x000fea0003800000 */
.L_x_25879:
        /* <DEDUP_REMOVED lines=16> */
.L_x_25885:
[----:B------:R-:W-:Y:S05]  /*88c0*/  BSYNC B3 ;  /* 0x0000000000037941 */ /* 0x000fea0003800000 */
.L_x_25884:
        /* <DEDUP_REMOVED lines=43> */
.L_x_25883:
[----:B------:R-:W-:Y:S05]  /*8b80*/  BSYNC B2 ;  /* 0x0000000000027941 */ /* 0x000fea0003800000 */
.L_x_25882:
        /* <DEDUP_REMOVED lines=20> */
.L_x_25887:
[----:B------:R-:W-:Y:S02]  /*8cd0*/  IMAD.MOV.U32 R152, RZ, RZ, R4 ;  /* 0x000000ffff987224 */ /* 0x000fe400078e0004 */
.L_x_25888:
[----:B------:R-:W-:Y:S05]  /*8ce0*/  BSYNC B2 ;  /* 0x0000000000027941 */ /* 0x000fea0003800000 */
.L_x_25886:
        /* <DEDUP_REMOVED lines=18> */
.L_x_25892:
[----:B------:R-:W-:Y:S05]  /*8e10*/  BSYNC B3 ;  /* 0x0000000000037941 */ /* 0x000fea0003800000 */
.L_x_25891:
        /* <DEDUP_REMOVED lines=44> */
.L_x_25890:
[----:B------:R-:W-:Y:S05]  /*90e0*/  BSYNC B2 ;  /* 0x0000000000027941 */ /* 0x000fea0003800000 */
.L_x_25889:
        /* <DEDUP_REMOVED lines=34> */
.L_x_25836:
[----:B------:R-:W-:Y:S05]  /*9310*/  BSYNC B1 ;  /* 0x0000000000017941 */ /* 0x000fea0003800000 */
.L_x_25835:
        /* <DEDUP_REMOVED lines=24> */
.L_x_25896:
[----:B-1----:R-:W-:Y:S02]  /*94a0*/  IMAD.MOV.U32 R121, RZ, RZ, R4 ;  /* 0x000000ffff797224 */ /* 0x002fe400078e0004 */
.L_x_25897:
[----:B------:R-:W-:Y:S05]  /*94b0*/  BSYNC B2 ;  /* 0x0000000000027941 */ /* 0x000fea0003800000 */
.L_x_25895:
        /* <DEDUP_REMOVED lines=16> */
.L_x_25901:
[----:B------:R-:W-:Y:S05]  /*95c0*/  BSYNC B3 ;  /* 0x0000000000037941 */ /* 0x000fea0003800000 */
.L_x_25900:
        /* <DEDUP_REMOVED lines=43> */
.L_x_25899:
[----:B------:R-:W-:Y:S05]  /*9880*/  BSYNC B2 ;  /* 0x0000000000027941 */ /* 0x000fea0003800000 */
.L_x_25898:
        /* <DEDUP_REMOVED lines=25> */
.L_x_25903:
[----:B------:R-:W-:Y:S02]  /*9a20*/  IMAD.MOV.U32 R3, RZ, RZ, R4 ;  /* 0x000000ffff037224 */ /* 0x000fe400078e0004 */
.L_x_25904:
[----:B------:R-:W-:Y:S05]  /*9a30*/  BSYNC B2 ;  /* 0x0000000000027941 */ /* 0x000fea0003800000 */
.L_x_25902:
        /* <DEDUP_REMOVED lines=16> */
.L_x_25908:
[----:B------:R-:W-:Y:S05]  /*9b40*/  BSYNC B3 ;  /* 0x0000000000037941 */ /* 0x000fea0003800000 */
.L_x_25907:
        /* <DEDUP_REMOVED lines=43> */
.L_x_25906:
[----:B------:R-:W-:Y:S05]  /*9e00*/  BSYNC B2 ;  /* 0x0000000000027941 */ /* 0x000fea0003800000 */
.L_x_25905:
        /* <DEDUP_REMOVED lines=22> */
.L_x_25910:
[----:B------:R-:W-:Y:S02]  /*9f70*/  MOV R3, R4 ;  /* 0x0000000400037202 */ /* 0x000fe40000000f00 */
.L_x_25911:
[----:B------:R-:W-:Y:S05]  /*9f80*/  BSYNC B2 ;  /* 0x0000000000027941 */ /* 0x000fea0003800000 */
.L_x_25909:
        /* <DEDUP_REMOVED lines=16> */
.L_x_25915:
[----:B------:R-:W-:Y:S05]  /*a090*/  BSYNC B3 ;  /* 0x0000000000037941 */ /* 0x000fea0003800000 */
.L_x_25914:
        /* <DEDUP_REMOVED lines=43> */
.L_x_25913:
[----:B------:R-:W-:Y:S05]  /*a350*/  BSYNC B2 ;  /* 0x0000000000027941 */ /* 0x000fea0003800000 */
.L_x_25912:
        /* <DEDUP_REMOVED lines=20> */
.L_x_25917:
[----:B------:R-:W-:Y:S02]  /*a4a0*/  IMAD.MOV.U32 R3, RZ, RZ, R4 ;  /* 0x000000ffff037224 */ /* 0x000fe400078e0004 */
.L_x_25918:
[----:B------:R-:W-:Y:S05]  /*a4b0*/  BSYNC B2 ;  /* 0x0000000000027941 */ /* 0x000fea0003800000 */
.L_x_25916:
        /* <DEDUP_REMOVED lines=16> */
.L_x_25922:
[----:B------:R-:W-:Y:S05]  /*a5c0*/  BSYNC B3 ;  /* 0x0000000000037941 */ /* 0x000fea0003800000 */
.L_x_25921:
        /* <DEDUP_REMOVED lines=43> */
.L_x_25920:
[----:B------:R-:W-:Y:S05]  /*a880*/  BSYNC B2 ;  /* 0x0000000000027941 */ /* 0x000fea0003800000 */
.L_x_25919:
        /* <DEDUP_REMOVED lines=20> */
.L_x_25924:
[----:B------:R-:W-:Y:S02]  /*a9d0*/  IMAD.MOV.U32 R3, RZ, RZ, R4 ;  /* 0x000000ffff037224 */ /* 0x000fe400078e0004 */
.L_x_25925:
[----:B------:R-:W-:Y:S05]  /*a9e0*/  BSYNC B2 ;  /* 0x0000000000027941 */ /* 0x000fea0003800000 */
.L_x_25923:
        /* <DEDUP_REMOVED lines=16> */
.L_x_25929:
[----:B------:R-:W-:Y:S05]  /*aaf0*/  BSYNC B3 ;  /* 0x0000000000037941 */ /* 0x000fea0003800000 */
.L_x_25928:
        /* <DEDUP_REMOVED lines=43> */
.L_x_25927:
[----:B------:R-:W-:Y:S05]  /*adb0*/  BSYNC B2 ;  /* 0x0000000000027941 */ /* 0x000fea0003800000 */
.L_x_25926:
        /* <DEDUP_REMOVED lines=20> */
.L_x_25931:
[----:B------:R-:W-:Y:S02]  /*af00*/  IMAD.MOV.U32 R3, RZ, RZ, R4 ;  /* 0x000000ffff037224 */ /* 0x000fe400078e0004 */
.L_x_25932:
[----:B------:R-:W-:Y:S05]  /*af10*/  BSYNC B2 ;  /* 0x0000000000027941 */ /* 0x000fea0003800000 */
.L_x_25930:
        /* <DEDUP_REMOVED lines=16> */
.L_x_25936:
[----:B------:R-:W-:Y:S05]  /*b020*/  BSYNC B3 ;  /* 0x0000000000037941 */ /* 0x000fea0003800000 */
.L_x_25935:
        /* <DEDUP_REMOVED lines=43> */
.L_x_25934:
[----:B------:R-:W-:Y:S05]  /*b2e0*/  BSYNC B2 ;  /* 0x0000000000027941 */ /* 0x000fea0003800000 */
.L_x_25933:
        /* <DEDUP_REMOVED lines=20> */
.L_x_25938:
[----:B------:R-:W-:Y:S02]  /*b430*/  MOV R150, R4 ;  /* 0x0000000400967202 */ /* 0x000fe40000000f00 */
.L_x_25939:
[----:B------:R-:W-:Y:S05]  /*b440*/  BSYNC B2 ;  /* 0x0000000000027941 */ /* 0x000fea0003800000 */
.L_x_25937:
        /* <DEDUP_REMOVED lines=16> */
.L_x_25943:
[----:B------:R-:W-:Y:S05]  /*b550*/  BSYNC B3 ;  /* 0x0000000000037941 */ /* 0x000fea0003800000 */
.L_x_25942:
        /* <DEDUP_REMOVED lines=43> */
.L_x_25941:
[----:B------:R-:W-:Y:S05]  /*b810*/  BSYNC B2 ;  /* 0x0000000000027941 */ /* 0x000fea0003800000 */
.L_x_25940:
        /* <DEDUP_REMOVED lines=20> */
.L_x_25945:
[----:B------:R-:W-:Y:S02]  /*b960*/  IMAD.MOV.U32 R152, RZ, RZ, R4 ;  /* 0x000000ffff987224 */ /* 0x000fe400078e0004 */
.L_x_25946:
[----:B------:R-:W-:Y:S05]  /*b970*/  BSYNC B2 ;  /* 0x0000000000027941 */ /* 0x000fea0003800000 */
.L_x_25944:
        /* <DEDUP_REMOVED lines=18> */
.L_x_25950:
[----:B------:R-:W-:Y:S05]  /*baa0*/  BSYNC B3 ;  /* 0x0000000000037941 */ /* 0x000fea0003800000 */
.L_x_25949:
        /* <DEDUP_REMOVED lines=44> */
.L_x_25948:
[----:B------:R-:W-:Y:S05]  /*bd70*/  BSYNC B2 ;  /* 0x0000000000027941 */ /* 0x000fea0003800000 */
.L_x_25947:
        /* <DEDUP_REMOVED lines=34> */
.L_x_25894:
[----:B------:R-:W-:Y:S05]  /*bfa0*/  BSYNC B1 ;  /* 0x0000000000017941 */ /* 0x000fea0003800000 */
.L_x_25893:
        /* <DEDUP_REMOVED lines=24> */
.L_x_25954:
[----:B-1----:R-:W-:Y:S02]  /*c130*/  MOV R129, R4 ;  /* 0x0000000400817202 */ /* 0x002fe40000000f00 */
.L_x_25955:
[----:B------:R-:W-:Y:S05]  /*c140*/  BSYNC B2 ;  /* 0x0000000000027941 */ /* 0x000fea0003800000 */
.L_x_25953:
        /* <DEDUP_REMOVED lines=16> */
.L_x_25959:
[----:B------:R-:W-:Y:S05]  /*c250*/  BSYNC B3 ;  /* 0x0000000000037941 */ /* 0x000fea0003800000 */
.L_x_25958:
        /* <DEDUP_REMOVED lines=43> */
.L_x_25957:
[----:B------:R-:W-:Y:S05]  /*c510*/  BSYNC B2 ;  /* 0x0000000000027941 */ /* 0x000fea0003800000 */
.L_x_25956:
        /* <DEDUP_REMOVED lines=25> */
.L_x_25961:
[----:B------:R-:W-:Y:S02]  /*c6b0*/  IMAD.MOV.U32 R3, RZ, RZ, R4 ;  /* 0x000000ffff037224 */ /* 0x000fe400078e0004 */
.L_x_25962:
[----:B------:R-:W-:Y:S05]  /*c6c0*/  BSYNC B2 ;  /* 0x0000000000027941 */ /* 0x000fea0003800000 */
.L_x_25960:
        /* <DEDUP_REMOVED lines=16> */
.L_x_25966:
[----:B------:R-:W-:Y:S05]  /*c7d0*/  BSYNC B3 ;  /* 0x0000000000037941 */ /* 0x000fea0003800000 */
.L_x_25965:
        /* <DEDUP_REMOVED lines=43> */
.L_x_25964:
[----:B------:R-:W-:Y:S05]  /*ca90*/  BSYNC B2 ;  /* 0x0000000000027941 */ /* 0x000fea0003800000 */
.L_x_25963:
        /* <DEDUP_REMOVED lines=22> */
.L_x_25968:
[----:B------:R-:W-:Y:S02]  /*cc00*/  IMAD.MOV.U32 R3, RZ, RZ, R4 ;  /* 0x000000ffff037224 */ /* 0x000fe400078e0004 */
.L_x_25969:
[----:B------:R-:W-:Y:S05]  /*cc10*/  BSYNC B2 ;  /* 0x0000000000027941 */ /* 0x000fea0003800000 */
.L_x_25967:
        /* <DEDUP_REMOVED lines=16> */
.L_x_25973:
[----:B------:R-:W-:Y:S05]  /*cd20*/  BSYNC B3 ;  /* 0x0000000000037941 */ /* 0x000fea0003800000 */
.L_x_25972:
[----:B------:R-:W-:Y:S01]  /*cd30*/  IMAD.HI.U32 R4, R143, -0x326172a9, RZ ;  /* 0xcd9e8d578f047827 */ /* 0x000fe200078e00ff */
[----:B------:R-:W-:Y:S01]  /*cd40*/  LOP3.LUT R5, R5, UR5, R2, 0x96, !PT ;  /* 0x0000000505057c12 */ /* 0x000fe2000f8e9602 */
[----:B------:R-:W-:Y:S02]  /*cd50*/  HFMA2.MMA R132, -RZ, RZ, 0, 0 ;  /* 0x00000000ff847435 */ /* 0x000fe400000001ff */
        /* <DEDUP_REMOVED lines=40> */
.L_x_25971:
[----:B------:R-:W-:Y:S05]  /*cfe0*/  BSYNC B2 ;  /* 0x0000000000027941 */ /* 0x000fea0003800000 */
.L_x_25970:
        /* <DEDUP_REMOVED lines=20> */
.L_x_25975:
[----:B------:R-:W-:Y:S02]  /*d130*/  MOV R3, R4 ;  /* 0x0000000400037202 */ /* 0x000fe40000000f00 */
.L_x_25976:
[----:B------:R-:W-:Y:S05]  /*d140*/  BSYNC B2 ;  /* 0x0000000000027941 */ /* 0x000fea0003800000 */
.L_x_25974:
        /* <DEDUP_REMOVED lines=16> */
.L_x_25980:
[----:B------:R-:W-:Y:S05]  /*d250*/  BSYNC B3 ;  /* 0x0000000000037941 */ /* 0x000fea0003800000 */
.L_x_25979:
        /* <DEDUP_REMOVED lines=43> */
.L_x_25978:
[----:B------:R-:W-:Y:S05]  /*d510*/  BSYNC B2 ;  /* 0x0000000000027941 */ /* 0x000fea0003800000 */
.L_x_25977:
        /* <DEDUP_REMOVED lines=20> */
.L_x_25982:
[----:B------:R-:W-:Y:S02]  /*d660*/  IMAD.MOV.U32 R3, RZ, RZ, R4 ;  /* 0x000000ffff037224 */ /* 0x000fe400078e0004 */
.L_x_25983:
[----:B------:R-:W-:Y:S05]  /*d670*/  BSYNC B2 ;  /* 0x0000000000027941 */ /* 0x000fea0003800000 */
.L_x_25981:
        /* <DEDUP_REMOVED lines=16> */
.L_x_25987:
[----:B------:R-:W-:Y:S05]  /*d780*/  BSYNC B3 ;  /* 0x0000000000037941 */ /* 0x000fea0003800000 */
.L_x_25986:
        /* <DEDUP_REMOVED lines=43> */
.L_x_25985:
[----:B------:R-:W-:Y:S05]  /*da40*/  BSYNC B2 ;  /* 0x0000000000027941 */ /* 0x000fea0003800000 */
.L_x_25984:
        /* <DEDUP_REMOVED lines=20> */
.L_x_25989:
[----:B------:R-:W-:Y:S02]  /*db90*/  IMAD.MOV.U32 R3, RZ, RZ, R4 ;  /* 0x000000ffff037224 */ /* 0x000fe400078e0004 */
.L_x_25990:
[----:B------:R-:W-:Y:S05]  /*dba0*/  BSYNC B2 ;  /* 0x0000000000027941 */ /* 0x000fea0003800000 */
.L_x_25988:
        /* <DEDUP_REMOVED lines=16> */
.L_x_25994:
[----:B------:R-:W-:Y:S05]  /*dcb0*/  BSYNC B3 ;  /* 0x0000000000037941 */ /* 0x000fea0003800000 */
.L_x_25993:
        /* <DEDUP_REMOVED lines=43> */
.L_x_25992:
[----:B------:R-:W-:Y:S05]  /*df70*/  BSYNC B2 ;  /* 0x0000000000027941 */ /* 0x000fea0003800000 */
.L_x_25991:
        /* <DEDUP_REMOVED lines=20> */
.L_x_25996:
[----:B------:R-:W-:Y:S02]  /*e0c0*/  IMAD.MOV.U32 R150, RZ, RZ, R4 ;  /* 0x000000ffff967224 */ /* 0x000fe400078e0004 */
.L_x_25997:
[----:B------:R-:W-:Y:S05]  /*e0d0*/  BSYNC B2 ;  /* 0x0000000000027941 */ /* 0x000fea0003800000 */
.L_x_25995:
        /* <DEDUP_REMOVED lines=16> */
.L_x_26001:
[----:B------:R-:W-:Y:S05]  /*e1e0*/  BSYNC B3 ;  /* 0x0000000000037941 */ /* 0x000fea0003800000 */
.L_x_26000:
        /* <DEDUP_REMOVED lines=43> */
.L_x_25999:
[----:B------:R-:W-:Y:S05]  /*e4a0*/  BSYNC B2 ;  /* 0x0000000000027941 */ /* 0x000fea0003800000 */
.L_x_25998:
        /* <DEDUP_REMOVED lines=20> */
.L_x_26003:
[----:B------:R-:W-:Y:S02]  /*e5f0*/  IMAD.MOV.U32 R150, RZ, RZ, R4 ;  /* 0x000000ffff967224 */ /* 0x000fe400078e0004 */
.L_x_26004:
[----:B------:R-:W-:Y:S05]  /*e600*/  BSYNC B2 ;  /* 0x0000000000027941 */ /* 0x000fea0003800000 */
.L_x_26002:
        /* <DEDUP_REMOVED lines=18> */
.L_x_26008:
[----:B------:R-:W-:Y:S05]  /*e730*/  BSYNC B3 ;  /* 0x0000000000037941 */ /* 0x000fea0003800000 */
.L_x_26007:
        /* <DEDUP_REMOVED lines=44> */
.L_x_26006:
[----:B------:R-:W-:Y:S05]  /*ea00*/  BSYNC B2 ;  /* 0x0000000000027941 */ /* 0x000fea0003800000 */
.L_x_26005:
[----:B------:R-:W0:Y:S01]  /*ea10*/  I2F.U32 R146, R150 ;  /* 0x0000009600927306 */ /* 0x000e220000201000 */
[----:B------:R-:W-:Y:S01]  /*ea20*/  HADD2.F32 R135, -RZ, R135.H1_H1 ;  /* 0x30000087ff877230 */ /* 0x000fe20000004100 */
[----:B------:R-:W-:Y:S02]  /*ea30*/  SEL R147, RZ, 0x1, P1 ;  /* 0x00000001ff937807 */ /* 0x000fe40000800000 */
[----:B------:R-:W-:Y:S02]  /*ea40*/  SEL R154, RZ, 0x10000, P5 ;  /* 0x00010000ff9a7807 */ /* 0x000fe40002800000 */
        /* <DEDUP_REMOVED lines=29> */
.L_x_25952:
[----:B------:R-:W-:Y:S05]  /*ec20*/  BSYNC B1 ;  /* 0x0000000000017941 */ /* 0x000fea0003800000 */
.L_x_25951:
        /* <DEDUP_REMOVED lines=49> */
.L_x_26023:
        /* <DEDUP_REMOVED lines=102> */
.L_x_26024:
        /* <DEDUP_REMOVED lines=9> */
[----:B------:R-:W-:Y:S01]  /*f630*/  @!P4 MOV R139, 0x4 ;  /* 0x00000004008bc802 */ /* 0x000fe20000000f00 */
[----:B------:R-:W-:Y:S01]  /*f640*/  @!P4 IMAD.WIDE R148, R144, R149, c[0x0][0x1a8] ;  /* 0x00006a009094c625 */ /* 0x000fe200078e0295 */
[----:B0-----:R-:W-:-:S03]  /*f650*/  FSEL R147, R136, RZ, !P0 ;  /* 0x000000ff88937208 */ /* 0x001fc60004000000 */
[----:B------:R-:W-:Y:S02]  /*f660*/  FADD.FTZ R137, R137, R138 ;  /* 0x0000008a89897221 */ /* 0x000fe40000010000 */
[----:B------:R-:W-:Y:S02]  /*f670*/  @!P4 IMAD.WIDE R138, R144, R139, c[0x0][0x1a0] ;  /* 0x00006800908ac625 */ /* 0x000fe400078e028b */
[----:B------:R-:W0:Y:S03]  /*f680*/  MUFU.RSQ R146, R137 ;  /* 0x0000008900927308 */ /* 0x000e260000001400 */
        /* <DEDUP_REMOVED lines=11> */
[----:B------:R-:W-:Y:S01]  /*f740*/  F2FP.PACK_AB R136, R137, R136 ;  /* 0x000000888988723e */ /* 0x000fe200000000ff */
[----:B------:R-:W-:-:S02]  /*f750*/  FADD.FTZ R137, R100, -R147 ;  /* 0x8000009364897221 */ /* 0x000fc40000010000 */
[--C-:B------:R-:W-:Y:S02]  /*f760*/  FADD.FTZ R151, R101, -R147.reuse ;  /* 0x8000009365977221 */ /* 0x100fe40000010000 */
[--C-:B------:R-:W-:Y:S02]  /*f770*/  FADD.FTZ R153, R102, -R147.reuse ;  /* 0x8000009366997221 */ /* 0x100fe40000010000 */
[----:B------:R-:W-:Y:S02]  /*f780*/  FADD.FTZ R155, R103, -R147 ;  /* 0x80000093679b7221 */ /* 0x000fe40000010000 */
        /* <DEDUP_REMOVED lines=19> */
.L_x_26012:
[----:B------:R-:W-:Y:S05]  /*f8c0*/  BSYNC B1 ;  /* 0x0000000000017941 */ /* 0x000fea0003800000 */
.L_x_26011:
        /* <DEDUP_REMOVED lines=11> */
[----:B------:R-:W-:Y:S01]  /*f980*/  F2FP.PACK_AB R136, R137, R136 ;  /* 0x000000888988723e */ /* 0x000fe200000000ff */
[--C-:B------:R-:W-:Y:S02]  /*f990*/  FADD.FTZ R151, R109, -R147.reuse ;  /* 0x800000936d977221 */ /* 0x100fe40000010000 */
[--C-:B------:R-:W-:Y:S02]  /*f9a0*/  FADD.FTZ R137, R108, -R147.reuse ;  /* 0x800000936c897221 */ /* 0x100fe40000010000 */
[--C-:B------:R-:W-:Y:S02]  /*f9b0*/  FADD.FTZ R153, R110, -R147.reuse ;  /* 0x800000936e997221 */ /* 0x100fe40000010000 */
[----:B------:R-:W-:-:S02]  /*f9c0*/  FADD.FTZ R155, R111, -R147 ;  /* 0x800000936f9b7221 */ /* 0x000fc40000010000 */
[C---:B------:R-:W-:Y:S02]  /*f9d0*/  FMUL.FTZ R139, R146.reuse, R139 ;  /* 0x0000008b928b7220 */ /* 0x040fe40000410000 */
[C---:B------:R-:W-:Y:S02]  /*f9e0*/  FMUL.FTZ R138, R146.reuse, R149 ;  /* 0x00000095928a7220 */ /* 0x040fe40000410000 */
[C---:B------:R-:W-:Y:S01]  /*f9f0*/  FMUL.FTZ R148, R146.reuse, R151 ;  /* 0x0000009792947220 */ /* 0x040fe20000410000 */
[----:B------:R-:W-:Y:S01]  /*fa00*/  HFMA2.MMA R151, -RZ, RZ, 0, 9.5367431640625e-07 ;  /* 0x00000010ff977435 */ /* 0x000fe200000001ff */
        /* <DEDUP_REMOVED lines=15> */
.L_x_26014:
[----:B------:R-:W-:Y:S05]  /*fb00*/  BSYNC B1 ;  /* 0x0000000000017941 */ /* 0x000fea0003800000 */
.L_x_26013:
        /* <DEDUP_REMOVED lines=35> */
.L_x_26016:
[----:B------:R-:W-:Y:S05]  /*fd40*/  BSYNC B1 ;  /* 0x0000000000017941 */ /* 0x000fea0003800000 */
.L_x_26015:
        /* <DEDUP_REMOVED lines=35> */
.L_x_26018:
[----:B------:R-:W-:Y:S05]  /*ff80*/  BSYNC B1 ;  /* 0x0000000000017941 */ /* 0x000fea0003800000 */
.L_x_26017:
[----:B------:R-:W-:Y:S01]  /*ff90*/  LOP3.LUT P0, RZ, R145, 0x10, RZ, 0xc0, !PT ;  /* 0x0000001091ff7812 */ /* 0x000fe2000780c0ff */
        /* <DEDUP_REMOVED lines=20> */
[----:B------:R-:W-:Y:S01]  /*100e0*/  MOV R149, 0x10 ;  /* 0x0000001000957802 */ /* 0x000fe20000000f00 */
        /* <DEDUP_REMOVED lines=8> */
[----:B------:R-:W-:Y:S01]  /*10170*/  IMAD.WIDE.U32 R146, R0, R149, c[0x0][0x208] ;  /* 0x0000820000927625 */ /* 0x000fe200078e0095 */
[----:B------:R-:W-:-:S02]  /*10180*/  F2FP.PACK_AB R138, R150, R153 ;  /* 0x00000099968a723e */ /* 0x000fc400000000ff */
[----:B------:R-:W-:-:S05]  /*10190*/  F2FP.PACK_AB R137, R148, R137 ;  /* 0x000000899489723e */ /* 0x000fca00000000ff */
[----:B------:R0:W-:Y:S02]  /*101a0*/  STG.E.128 [R146.64], R136 ;  /* 0x0000008892007986 */ /* 0x0001e4000c101d06 */
.L_x_26020:
[----:B------:R-:W-:Y:S05]  /*101b0*/  BSYNC B1 ;  /* 0x0000000000017941 */ /* 0x000fea0003800000 */
.L_x_26019:
[----:B0-----:R-:W-:-:S04]  /*101c0*/  IMAD.MOV.U32 R137, RZ, RZ, 0x4 ;  /* 0x00000004ff897424 */ /* 0x001fc800078e00ff */
[----:B------:R-:W-:-:S05]  /*101d0*/  IMAD R144, R137, c[0x0][0x160], R144 ;  /* 0x0000580089907a24 */ /* 0x000fca00078e0290 */
[----:B------:R-:W-:-:S13]  /*101e0*/  ISETP.GE.AND P0, PT, R144, c[0x0][0x164], PT ;  /* 0x0000590090007a0c */ /* 0x000fda0003f06270 */
[----:B-1---5:R-:W-:Y:S01]  /*101f0*/  @P0 CALL.REL.NOINC `(.L_x_26021) ;  /* 0x0000001000000944 */ /* 0x022fe20003c00000 */
[----:B------:R-:W-:Y:S05]  /*10200*/  BRA `(.L_x_26022) ;  /* 0xffff0a9000007947 */ /* 0x000fea000383ffff */
.L_x_26021:
[----:B------:R-:W-:Y:S05]  /*10210*/  BSYNC B0 ;  /* 0x0000000000007941 */ /* 0x000fea0003800000 */
.L_x_25718:
[----:B------:R-:W-:Y:S05]  /*10220*/  EXIT ;  /* 0x000000000000794d */ /* 0x000fea0003800000 */
.L_x_26009:
[----:B------:R-:W-:Y:S01]  /*10230*/  HFMA2.MMA R146, -RZ, RZ, 0, 1.847743988037109375e-06 ;  /* 0x0000001fff927435 */ /* 0x000fe200000001ff */
[----:B------:R-:W-:Y:S01]  /*10240*/  IMAD.MOV.U32 R148, RZ, RZ, 0x1 ;  /* 0x00000001ff947424 */ /* 0x000fe200078e00ff */
[----:B------:R-:W-:Y:S01]  /*10250*/  MOV R138, 0x10280 ;  /* 0x00010280008a7802 */ /* 0x000fe20000000f00 */
[----:B------:R-:W-:-:S03]  /*10260*/  IMAD.MOV.U32 R149, RZ, RZ, -0x1 ;  /* 0xffffffffff957424 */ /* 0x000fc600078e00ff */
[----:B-----5:R-:W-:Y:S05]  /*10270*/  CALL.REL.NOINC `($__internal_120_$__cuda_sm70_shflsync_bfly_p) ;  /* 0x000008c000007944 */ /* 0x020fea0003c00000 */
[----:B-1----:R-:W-:Y:S01]  /*10280*/  IMAD.MOV.U32 R136, RZ, RZ, R148 ;  /* 0x000000ffff887224 */ /* 0x002fe200078e0094 */
[----:B0-----:R-:W-:Y:S05]  /*10290*/  BRA `(.L_x_26023) ;  /* 0xffffeca000007947 */ /* 0x001fea000383ffff */
.L_x_26010:
[----:B------:R-:W-:Y:S01]  /*102a0*/  MOV R148, 0x2 ;  /* 0x0000000200947802 */ /* 0x000fe20000000f00 */
[----:B------:R-:W-:Y:S01]  /*102b0*/  IMAD.MOV.U32 R146, RZ, RZ, 0x1f ;  /* 0x0000001fff927424 */ /* 0x000fe200078e00ff */
[----:B------:R-:W-:Y:S01]  /*102c0*/  MOV R138, 0x102f0 ;  /* 0x000102f0008a7802 */ /* 0x000fe20000000f00 */
[----:B------:R-:W-:Y:S02]  /*102d0*/  IMAD.MOV.U32 R149, RZ, RZ, -0x1 ;  /* 0xffffffffff957424 */ /* 0x000fe400078e00ff */
[----:B-----5:R-:W-:Y:S05]  /*102e0*/  CALL.REL.NOINC `($__internal_120_$__cuda_sm70_shflsync_bfly_p) ;  /* 0x0000085000007944 */ /* 0x020fea0003c00000 */
[----:B01----:R-:W-:Y:S01]  /*102f0*/  FADD.FTZ R137, R137, R148 ;  /* 0x0000009489897221 */ /* 0x003fe20000010000 */
[----:B------:R-:W-:Y:S01]  /*10300*/  HFMA2.MMA R148, -RZ, RZ, 0, 2.384185791015625e-07 ;  /* 0x00000004ff947435 */ /* 0x000fe200000001ff */
[----:B------:R-:W-:Y:S01]  /*10310*/  IMAD.MOV.U32 R146, RZ, RZ, 0x1f ;  /* 0x0000001fff927424 */ /* 0x000fe200078e00ff */
[----:B------:R-:W-:Y:S01]  /*10320*/  MOV R138, 0x10350 ;  /* 0x00010350008a7802 */ /* 0x000fe20000000f00 */
[----:B------:R-:W-:-:S03]  /*10330*/  IMAD.MOV.U32 R149, RZ, RZ, -0x1 ;  /* 0xffffffffff957424 */ /* 0x000fc600078e00ff */
[----:B------:R-:W-:Y:S05]  /*10340*/  CALL.REL.NOINC `($__internal_120_$__cuda_sm70_shflsync_bfly_p) ;  /* 0x000007f000007944 */ /* 0x000fea0003c00000 */
[----:B01----:R-:W-:Y:S01]  /*10350*/  FADD.FTZ R137, R137, R148 ;  /* 0x0000009489897221 */ /* 0x003fe20000010000 */
[----:B------:R-:W-:Y:S01]  /*10360*/  MOV R148, 0x8 ;  /* 0x0000000800947802 */ /* 0x000fe20000000f00 */
[----:B------:R-:W-:Y:S01]  /*10370*/  IMAD.MOV.U32 R146, RZ, RZ, 0x1f ;  /* 0x0000001fff927424 */ /* 0x000fe200078e00ff */
[----:B------:R-:W-:Y:S01]  /*10380*/  MOV R138, 0x103b0 ;  /* 0x000103b0008a7802 */ /* 0x000fe20000000f00 */
[----:B------:R-:W-:-:S02]  /*10390*/  IMAD.MOV.U32 R149, RZ, RZ, -0x1 ;  /* 0xffffffffff957424 */ /* 0x000fc400078e00ff */
[----:B------:R-:W-:Y:S05]  /*103a0*/  CALL.REL.NOINC `($__internal_120_$__cuda_sm70_shflsync_bfly_p) ;  /* 0x0000079000007944 */ /* 0x000fea0003c00000 */
[----:B01----:R-:W-:Y:S01]  /*103b0*/  FADD.FTZ R137, R137, R148 ;  /* 0x0000009489897221 */ /* 0x003fe20000010000 */
[----:B------:R-:W-:Y:S01]  /*103c0*/  HFMA2.MMA R148, -RZ, RZ, 0, 9.5367431640625e-07 ;  /* 0x00000010ff947435 */ /* 0x000fe200000001ff */
[----:B------:R-:W-:Y:S01]  /*103d0*/  IMAD.MOV.U32 R146, RZ, RZ, 0x1f ;  /* 0x0000001fff927424 */ /* 0x000fe200078e00ff */
[----:B------:R-:W-:Y:S01]  /*103e0*/  MOV R138, 0x10410 ;  /* 0x00010410008a7802 */ /* 0x000fe20000000f00 */
[----:B------:R-:W-:-:S03]  /*103f0*/  IMAD.MOV.U32 R149, RZ, RZ, -0x1 ;  /* 0xffffffffff957424 */ /* 0x000fc600078e00ff */
[----:B------:R-:W-:Y:S05]  /*10400*/  CALL.REL.NOINC `($__internal_120_$__cuda_sm70_shflsync_bfly_p) ;  /* 0x0000073000007944 */ /* 0x000fea0003c00000 */
[----:B-1----:R-:W-:Y:S01]  /*10410*/  FADD.FTZ R136, R137, R148 ;  /* 0x0000009489887221 */ /* 0x002fe20000010000 */
[----:B------:R-:W-:Y:S01]  /*10420*/  LOP3.LUT P5, RZ, R145, 0x8, RZ, 0xc0, !PT ;  /* 0x0000000891ff7812 */ /* 0x000fe200078ac0ff */
[----:B0-----:R-:W-:Y:S01]  /*10430*/  IMAD.MOV.U32 R149, RZ, RZ, -0x1 ;  /* 0xffffffffff957424 */ /* 0x001fe200078e00ff */
        /* <DEDUP_REMOVED lines=85> */
[----:B------:R-:W-:Y:S05]  /*10990*/  CALL.REL.NOINC `($__internal_120_$__cuda_sm70_shflsync_bfly_p) ;  /* 0x000001a000007944 */ /* 0x000fea0003c00000 */
[----:B01----:R-:W-:Y:S01]  /*109a0*/  FADD.FTZ R137, R137, R148 ;  /* 0x0000009489897221 */ /* 0x003fe20000010000 */
[----:B------:R-:W-:Y:S01]  /*109b0*/  HFMA2.MMA R148, -RZ, RZ, 0, 1.1920928955078125e-07 ;  /* 0x00000002ff947435 */ /* 0x000fe200000001ff */
        /* <DEDUP_REMOVED lines=8> */
[----:B------:R-:W-:Y:S02]  /*10a40*/  IMAD.MOV.U32 R149, RZ, RZ, -0x1 ;  /* 0xffffffffff957424 */ /* 0x000fe400078e00ff */
[----:B------:R-:W-:Y:S05]  /*10a50*/  CALL.REL.NOINC `($__internal_120_$__cuda_sm70_shflsync_bfly_p) ;  /* 0x000000e000007944 */ /* 0x000fea0003c00000 */
[----:B01----:R-:W-:Y:S01]  /*10a60*/  FADD.FTZ R137, R137, R148 ;  /* 0x0000009489897221 */ /* 0x003fe20000010000 */
[----:B------:R-:W-:Y:S01]  /*10a70*/  HFMA2.MMA R148, -RZ, RZ, 0, 4.76837158203125e-07 ;  /* 0x00000008ff947435 */ /* 0x000fe200000001ff */
[----:B------:R-:W-:Y:S01]  /*10a80*/  IMAD.MOV.U32 R146, RZ, RZ, 0x1f ;  /* 0x0000001fff927424 */ /* 0x000fe200078e00ff */
[----:B------:R-:W-:Y:S01]  /*10a90*/  MOV R138, 0x10ac0 ;  /* 0x00010ac0008a7802 */ /* 0x000fe20000000f00 */
[----:B------:R-:W-:-:S03]  /*10aa0*/  IMAD.MOV.U32 R149, RZ, RZ, -0x1 ;  /* 0xffffffffff957424 */ /* 0x000fc600078e00ff */
[----:B------:R-:W-:Y:S05]  /*10ab0*/  CALL.REL.NOINC `($__internal_120_$__cuda_sm70_shflsync_bfly_p) ;  /* 0x0000008000007944 */ /* 0x000fea0003c00000 */
[----:B-1----:R-:W-:Y:S01]  /*10ac0*/  FADD.FTZ R147, R137, R148 ;  /* 0x0000009489937221 */ /* 0x002fe20000010000 */
[----:B------:R-:W-:Y:S01]  /*10ad0*/  MOV R148, 0x10 ;  /* 0x0000001000947802 */ /* 0x000fe20000000f00 */
[----:B0-----:R-:W-:Y:S01]  /*10ae0*/  IMAD.MOV.U32 R146, RZ, RZ, 0x1f ;  /* 0x0000001fff927424 */ /* 0x001fe200078e00ff */
[----:B------:R-:W-:Y:S01]  /*10af0*/  MOV R138, 0x10b30 ;  /* 0x00010b30008a7802 */ /* 0x000fe20000000f00 */
[----:B------:R-:W-:Y:S01]  /*10b00*/  IMAD.MOV.U32 R149, RZ, RZ, -0x1 ;  /* 0xffffffffff957424 */ /* 0x000fe200078e00ff */
[----:B------:R-:W-:-:S02]  /*10b10*/  MOV R137, R147 ;  /* 0x0000009300897202 */ /* 0x000fc40000000f00 */
[----:B------:R-:W-:Y:S05]  /*10b20*/  CALL.REL.NOINC `($__internal_120_$__cuda_sm70_shflsync_bfly_p) ;  /* 0x0000001000007944 */ /* 0x000fea0003c00000 */
[----:B01----:R-:W-:Y:S05]  /*10b30*/  BRA `(.L_x_26024) ;  /* 0xffffea6000007947 */ /* 0x003fea000383ffff */
        .weak           $__internal_120_$__cuda_sm70_shflsync_bfly_p
        .type           $__internal_120_$__cuda_sm70_shflsync_bfly_p,@function
        .size           $__internal_120_$__cuda_sm70_shflsync_bfly_p,(.L_x_36208 - $__internal_120_$__cuda_sm70_shflsync_bfly_p)
$__internal_120_$__cuda_sm70_shflsync_bfly_p:
[----:B------:R-:W-:Y:S01]  /*10b40*/  IMAD.MOV.U32 R139, RZ, RZ, 0x0 ;  /* 0x00000000ff8b7424 */ /* 0x000fe200078e00ff */
[----:B------:R-:W-:Y:S04]  /*10b50*/  WARPSYNC R149 ;  /* 0x0000009500007348 */ /* 0x000fe80003800000 */
[----:B------:R0:W1:Y:S01]  /*10b60*/  SHFL.BFLY PT, R148, R137, R148, R146 ;  /* 0x0c00009489947389 */ /* 0x00006200000e0092 */
[----:B------:R-:W-:Y:S05]  /*10b70*/  RET.REL.NODEC R138 `(_ZN10layer_norm13ln_fwd_kernelINS_13Kernel_traitsIf6__halffS2_fjLj1280ELj1ELj4ELj1ELj16ENS_18Kernel_traits_baseILj1280EfS2_fS2_fjLj128EEEEELb1ELb0ELb0ELb0EEEvNS_9FwdParamsE) ;  /* 0xfffef4808a007950 */ /* 0x000fea0003c3ffff */
.L_x_26025:
        /* <DEDUP_REMOVED lines=16> */
.L_x_36208:


//--------------------- .text._ZN10layer_norm13ln_fwd_kernelINS_13Kernel_traitsIf6__halffS2_fjLj1280ELj1ELj4ELj1ELj16ENS_18Kernel_traits_baseILj1280EfS2_fS2_fjLj128EEEEELb1ELb0ELb0ELb1EEEvNS_9FwdParamsE --------------------------
	.section	.text._ZN10layer_norm13ln_fwd_kernelINS_13Kernel_traitsIf6__halffS2_fjLj1280ELj1ELj4ELj1ELj16ENS_18Kernel_traits_baseILj1280EfS2_fS2_fjLj128EEEEELb1ELb0ELb0ELb1EEEvNS_9FwdParamsE,"ax",@progbits
	.sectioninfo	@"SHI_REGISTERS=163"
	.align	128
        .global         _ZN10layer_norm13ln_fwd_kernelINS_13Kernel_traitsIf6__halffS2_fjLj1280ELj1ELj4ELj1ELj16ENS_18Kernel_traits_baseILj1280EfS2_fS2_fjLj128EEEEELb1ELb0ELb0ELb1EEEvNS_9FwdParamsE
        .type           _ZN10layer_norm13ln_fwd_kernelINS_13Kernel_traitsIf6__halffS2_fjLj1280ELj1ELj4ELj1ELj16ENS_18Kernel_traits_baseILj1280EfS2_fS2_fjLj128EEEEELb1ELb0ELb0ELb1EEEvNS_9FwdParamsE,@function
        .size           _ZN10layer_norm13ln_fwd_kernelINS_13Kernel_traitsIf6__halffS2_fjLj1280ELj1ELj4ELj1ELj16ENS_18Kernel_traits_baseILj1280EfS2_fS2_fjLj128EEEEELb1ELb0ELb0ELb1EEEvNS_9FwdParamsE,(.L_x_36209 - _ZN10layer_norm13ln_fwd_kernelINS_13Kernel_traitsIf6__halffS2_fjLj1280ELj1ELj4ELj1ELj16ENS_18Kernel_traits_baseILj1280EfS2_fS2_fjLj128EEEEELb1ELb0ELb0ELb1EEEvNS_9FwdParamsE)
        .other          _ZN10layer_norm13ln_fwd_kernelINS_13Kernel_traitsIf6__halffS2_fjLj1280ELj1ELj4ELj1ELj16ENS_18Kernel_traits_baseILj1280EfS2_fS2_fjLj128EEEEELb1ELb0ELb0ELb1EEEvNS_9FwdParamsE,@"STO_CUDA_ENTRY STV_DEFAULT"
_ZN10layer_norm13ln_fwd_kernelINS_13Kernel_traitsIf6__halffS2_fjLj1280ELj1ELj4ELj1ELj16ENS_18Kernel_traits_baseILj1280EfS2_fS2_fjLj128EEEEELb1ELb0ELb0ELb1EEEvNS_9FwdParamsE:
.text._ZN10layer_norm13ln_fwd_kernelINS_13Kernel_traitsIf6__halffS2_fjLj1280ELj1ELj4ELj1ELj16ENS_18Kernel_traits_baseILj1280EfS2_fS2_fjLj128EEEEELb1ELb0ELb0ELb1EEEvNS_9FwdParamsE:
[----:B------:R-:W-:Y:S02]  /*0000*/  IMAD.MOV.U32 R1, RZ, RZ, c[0x0][0x28] ;  /* 0x00000a00ff017624 */ /* 0x000fe400078e00ff */
[----:B------:R-:W-:Y:S01]  /*0010*/  ULDC.U8 UR4, c[0x0][0x244] ;  /* 0x0000910000047ab9 */ /* 0x000fe20000000000 */
[----:B------:R-:W-:Y:S01]  /*0020*/  IMAD.MOV.U32 R6, RZ, RZ, c[0x0][0x238] ;  /* 0x00008e00ff067624 */ /* 0x000fe200078e00ff */
[----:B------:R-:W-:Y:S01]  /*0030*/  ISETP.NE.AND P0, PT, RZ, UR4, PT ;  /* 0x00000004ff007c0c */ /* 0x000fe2000bf05270 */
[----:B------:R-:W-:Y:S02]  /*0040*/  ULDC.64 UR4, c[0x0][0x230] ;  /* 0x00008c0000047ab9 */ /* 0x000fe40000000a00 */
[----:B------:R-:W-:Y:S01]  /*0050*/  IMAD.U32 R2, RZ, RZ, UR4 ;  /* 0x00000004ff027e24 */ /* 0x000fe2000f8e00ff */
[----:B------:R-:W-:Y:S01]  /*0060*/  MOV R3, UR5 ;  /* 0x0000000500037c02 */ /* 0x000fe20008000f00 */
[----:B------:R-:W-:Y:S01]  /*0070*/  ULDC.64 UR6, c[0x0][0x118] ;  /* 0x0000460000067ab9 */ /* 0x000fe20000000a00 */
[----:B------:R-:W-:-:S07]  /*0080*/  IMAD.MOV.U32 R7, RZ, RZ, c[0x0][0x23c] ;  /* 0x00008f00ff077624 */ /* 0x000fce00078e00ff */
        /* <DEDUP_REMOVED lines=90> */
[----:B------:R-:W-:Y:S02]  /*0630*/  IADD3 R4, P2, R4, c[0x0][0x1b0], RZ ;  /* 0x00006c0004047a10 */ /* 0x000fe40007f5e0ff */
[----:B------:R-:W-:Y:S02]  /*0640*/  IADD3.X R3, RZ, c[0x0][0x21c], RZ, P1, !PT ;  /* 0x00008700ff037a10 */ /* 0x000fe40000ffe4ff */
[----:B------:R-:W-:Y:S01]  /*0650*/  ISETP.GE.AND P1, PT, R0, c[0x0][0x164], PT ;  /* 0x0000590000007a0c */ /* 0x000fe20003f26270 */
[----:B------:R-:W-:Y:S02]  /*0660*/  IMAD.X R5, RZ, RZ, c[0x0][0x1b4], P2 ;  /* 0x00006d00ff057624 */ /* 0x000fe400010e06ff */
        /* <DEDUP_REMOVED lines=37> */
.L_x_26310:
        /* <DEDUP_REMOVED lines=8> */
[----:B------:R-:W-:Y:S02]  /*0940*/  @P0 MOV R11, 0x2 ;  /* 0x00000002000b0802 */ /* 0x000fe40000000f00 */
[----:B------:R-:W-:Y:S01]  /*0950*/  LEA.HI R7, R7, R6, RZ, 0x3 ;  /* 0x0000000607077211 */ /* 0x000fe200078f18ff */
[----:B------:R-:W-:Y:S01]  /*0960*/  @P2 IMAD.MOV.U32 R16, RZ, RZ, 0x20 ;  /* 0x00000020ff102424 */ /* 0x000fe200078e00ff */
[----:B------:R-:W-:Y:S01]  /*0970*/  ISETP.NE.AND P1, PT, R143, 0x1, PT ;  /* 0x000000018f00780c */ /* 0x000fe20003f25270 */
[----:B------:R-:W-:Y:S01]  /*0980*/  @P0 IMAD.WIDE R10, R0, R11, c[0x0][0x1c0] ;  /* 0x00007000000a0625 */ /* 0x000fe200078e020b */
[----:B0-----:R-:W-:Y:S01]  /*0990*/  LOP3.LUT R6, R8, 0x1f, RZ, 0xc0, !PT ;  /* 0x0000001f08067812 */ /* 0x001fe200078ec0ff */
[----:B------:R-:W-:Y:S01]  /*09a0*/  HFMA2.MMA R9, -RZ, RZ, 1.875, 0 ;  /* 0x3f800000ff097435 */ /* 0x000fe200000001ff */
[----:B------:R-:W-:Y:S01]  /*09b0*/  BSSY B1, `(.L_x_26027) ;  /* 0x0000015000017945 */ /* 0x000fe20003800000 */
[----:B------:R-:W-:Y:S02]  /*09c0*/  P2R R19, PR, RZ, 0x4 ;  /* 0x00000004ff137803 */ /* 0x000fe40000000000 */
[----:B------:R-:W-:Y:S01]  /*09d0*/  LEA.HI.SX32 R7, R7, R6, 0x1d ;  /* 0x0000000607077211 */ /* 0x000fe200078feaff */
[----:B------:R-:W2:Y:S04]  /*09e0*/  @P0 LDG.E.U16 R10, [R10.64] ;  /* 0x000000060a0a0981 */ /* 0x000ea8000c1e1500 */
        /* <DEDUP_REMOVED lines=16> */
.L_x_26028:
[----:B0-----:R-:W-:Y:S02]  /*0af0*/  IMAD.MOV.U32 R8, RZ, RZ, R142 ;  /* 0x000000ffff087224 */ /* 0x001fe400078e008e */
.L_x_26029:
[----:B------:R-:W-:Y:S05]  /*0b00*/  BSYNC B1 ;  /* 0x0000000000017941 */ /* 0x000fea0003800000 */
.L_x_26027:
        /* <DEDUP_REMOVED lines=16> */
.L_x_26033:
[----:B------:R-:W-:Y:S05]  /*0c10*/  BSYNC B2 ;  /* 0x0000000000027941 */ /* 0x000fea0003800000 */
.L_x_26032:
        /* <DEDUP_REMOVED lines=42> */
.L_x_26031:
[----:B------:R-:W-:Y:S05]  /*0ec0*/  BSYNC B1 ;  /* 0x0000000000017941 */ /* 0x000fea0003800000 */
.L_x_26030:
[----:B------:R-:W0:Y:S01]  /*0ed0*/  I2F.U32 R8, R8 ;  /* 0x0000000800087306 */ /* 0x000e220000201000 */
[----:B------:R-:W-:Y:S01]  /*0ee0*/  HFMA2.MMA R11, -RZ, RZ, 0.1171875, 0 ;  /* 0x2f800000ff0b7435 */ /* 0x000fe200000001ff */
[----:B------:R-:W-:Y:S01]  /*0ef0*/  ISETP.NE.U32.AND P0, PT, RZ, c[0x0][0x180], PT ;  /* 0x00006000ff007a0c */ /* 0x000fe20003f05070 */
[----:B-----5:R-:W-:Y:S01]  /*0f00*/  HADD2.F32 R16, -RZ, R12.H0_H0 ;  /* 0x2000000cff107230 */ /* 0x020fe20000004100 */
[----:B------:R-:W-:Y:S01]  /*0f10*/  BSSY B1, `(.L_x_26034) ;  /* 0x0000016000017945 */ /* 0x000fe20003800000 */
[----:B------:R-:W-:Y:S02]  /*0f20*/  IADD3 R17, R18, 0x1, RZ ;  /* 0x0000000112117810 */ /* 0x000fe40007ffe0ff */
[----:B------:R-:W-:Y:S01]  /*0f30*/  ISETP.NE.AND.EX P6, PT, RZ, c[0x0][0x184], PT, P0 ;  /* 0x00006100ff007a0c */ /* 0x000fe20003fc5300 */
[----:B------:R-:W-:Y:S01]  /*0f40*/  FMUL.FTZ R16, R16, R9 ;  /* 0x0000000910107220 */ /* 0x000fe20000410000 */
[----:B------:R-:W-:Y:S02]  /*0f50*/  ISETP.NE.AND P0, PT, R18, 0x1, PT ;  /* 0x000000011200780c */ /* 0x000fe40003f05270 */
[----:B------:R-:W-:Y:S01]  /*0f60*/  P2R R140, PR, RZ, 0x40 ;  /* 0x00000040ff8c7803 */ /* 0x000fe20000000000 */
[----:B------:R-:W-:-:S02]  /*0f70*/  FMUL.FTZ R16, R16, c[0x0][0x1e8] ;  /* 0x00007a0010107a20 */ /* 0x000fc40000410000 */
[----:B0-----:R-:W-:-:S05]  /*0f80*/  FFMA.FTZ R10, R8, R11, 1.1641532182693481445e-10 ;  /* 0x2f000000080a7423 */ /* 0x001fca000001000b */
[----:B------:R-:W-:-:S04]  /*0f90*/  FSETP.GTU.FTZ.AND P1, PT, R10, c[0x0][0x1e4], PT ;  /* 0x000079000a007a0b */ /* 0x000fc80003f3c000 */
        /* <DEDUP_REMOVED lines=12> */
.L_x_26035:
[----:B------:R-:W-:Y:S02]  /*1060*/  IMAD.MOV.U32 R8, RZ, RZ, R142 ;  /* 0x000000ffff087224 */ /* 0x000fe400078e008e */
.L_x_26036:
[----:B------:R-:W-:Y:S05]  /*1070*/  BSYNC B1 ;  /* 0x0000000000017941 */ /* 0x000fea0003800000 */
.L_x_26034:
        /* <DEDUP_REMOVED lines=16> */
.L_x_26040:
[----:B------:R-:W-:Y:S05]  /*1180*/  BSYNC B2 ;  /* 0x0000000000027941 */ /* 0x000fea0003800000 */
.L_x_26039:
        /* <DEDUP_REMOVED lines=42> */
.L_x_26038:
[----:B------:R-:W-:Y:S05]  /*1430*/  BSYNC B1 ;  /* 0x0000000000017941 */ /* 0x000fea0003800000 */
.L_x_26037:
        /* <DEDUP_REMOVED lines=20> */
.L_x_26042:
[----:B------:R-:W-:Y:S02]  /*1580*/  MOV R8, R142 ;  /* 0x0000008e00087202 */ /* 0x000fe40000000f00 */
.L_x_26043:
[----:B------:R-:W-:Y:S05]  /*1590*/  BSYNC B1 ;  /* 0x0000000000017941 */ /* 0x000fea0003800000 */
.L_x_26041:
        /* <DEDUP_REMOVED lines=16> */
.L_x_26047:
[----:B------:R-:W-:Y:S05]  /*16a0*/  BSYNC B2 ;  /* 0x0000000000027941 */ /* 0x000fea0003800000 */
.L_x_26046:
        /* <DEDUP_REMOVED lines=42> */
.L_x_26045:
[----:B------:R-:W-:Y:S05]  /*1950*/  BSYNC B1 ;  /* 0x0000000000017941 */ /* 0x000fea0003800000 */
.L_x_26044:
        /* <DEDUP_REMOVED lines=20> */
.L_x_26049:
[----:B------:R-:W-:Y:S02]  /*1aa0*/  IMAD.MOV.U32 R8, RZ, RZ, R142 ;  /* 0x000000ffff087224 */ /* 0x000fe400078e008e */
.L_x_26050:
[----:B------:R-:W-:Y:S05]  /*1ab0*/  BSYNC B1 ;  /* 0x0000000000017941 */ /* 0x000fea0003800000 */
.L_x_26048:
        /* <DEDUP_REMOVED lines=16> */
.L_x_26054:
[----:B------:R-:W-:Y:S05]  /*1bc0*/  BSYNC B2 ;  /* 0x0000000000027941 */ /* 0x000fea0003800000 */
.L_x_26053:
        /* <DEDUP_REMOVED lines=42> */
.L_x_26052:
[----:B------:R-:W-:Y:S05]  /*1e70*/  BSYNC B1 ;  /* 0x0000000000017941 */ /* 0x000fea0003800000 */
.L_x_26051:
        /* <DEDUP_REMOVED lines=20> */
.L_x_26056:
[----:B------:R-:W-:Y:S02]  /*1fc0*/  IMAD.MOV.U32 R8, RZ, RZ, R142 ;  /* 0x000000ffff087224 */ /* 0x000fe400078e008e */
.L_x_26057:
[----:B------:R-:W-:Y:S05]  /*1fd0*/  BSYNC B1 ;  /* 0x0000000000017941 */ /* 0x000fea0003800000 */
.L_x_26055:
        /* <DEDUP_REMOVED lines=16> */
.L_x_26061:
[----:B------:R-:W-:Y:S05]  /*20e0*/  BSYNC B2 ;  /* 0x0000000000027941 */ /* 0x000fea0003800000 */
.L_x_26060:
        /* <DEDUP_REMOVED lines=42> */
.L_x_26059:
[----:B------:R-:W-:Y:S05]  /*2390*/  BSYNC B1 ;  /* 0x0000000000017941 */ /* 0x000fea0003800000 */
.L_x_26058:
        /* <DEDUP_REMOVED lines=20> */
.L_x_26063:
[----:B------:R-:W-:Y:S02]  /*24e0*/  MOV R8, R142 ;  /* 0x0000008e00087202 */ /* 0x000fe40000000f00 */
.L_x_26064:
[----:B------:R-:W-:Y:S05]  /*24f0*/  BSYNC B1 ;  /* 0x0000000000017941 */ /* 0x000fea0003800000 */
.L_x_26062:
        /* <DEDUP_REMOVED lines=16> */
.L_x_26068:
[----:B------:R-:W-:Y:S05]  /*2600*/  BSYNC B2 ;  /* 0x0000000000027941 */ /* 0x000fea0003800000 */
.L_x_26067:
        /* <DEDUP_REMOVED lines=42> */
.L_x_26066:
[----:B------:R-:W-:Y:S05]  /*28b0*/  BSYNC B1 ;  /* 0x0000000000017941 */ /* 0x000fea0003800000 */
.L_x_26065:
        /* <DEDUP_REMOVED lines=20> */
.L_x_26070:
[----:B------:R-:W-:Y:S02]  /*2a00*/  IMAD.MOV.U32 R8, RZ, RZ, R142 ;  /* 0x000000ffff087224 */ /* 0x000fe400078e008e */
.L_x_26071:
[----:B------:R-:W-:Y:S05]  /*2a10*/  BSYNC B1 ;  /* 0x0000000000017941 */ /* 0x000fea0003800000 */
.L_x_26069:
        /* <DEDUP_REMOVED lines=16> */
.L_x_26075:
[----:B------:R-:W-:Y:S05]  /*2b20*/  BSYNC B2 ;  /* 0x0000000000027941 */ /* 0x000fea0003800000 */
.L_x_26074:
        /* <DEDUP_REMOVED lines=42> */
.L_x_26073:
[----:B------:R-:W-:Y:S05]  /*2dd0*/  BSYNC B1 ;  /* 0x0000000000017941 */ /* 0x000fea0003800000 */
.L_x_26072:
        /* <DEDUP_REMOVED lines=21> */
.L_x_26077:
[----:B------:R-:W-:Y:S02]  /*2f30*/  IMAD.MOV.U32 R8, RZ, RZ, R142 ;  /* 0x000000ffff087224 */ /* 0x000fe400078e008e */
.L_x_26078:
[----:B------:R-:W-:Y:S05]  /*2f40*/  BSYNC B1 ;  /* 0x0000000000017941 */ /* 0x000fea0003800000 */
.L_x_26076:
        /* <DEDUP_REMOVED lines=18> */
.L_x_26082:
[----:B------:R-:W-:Y:S05]  /*3070*/  BSYNC B2 ;  /* 0x0000000000027941 */ /* 0x000fea0003800000 */
.L_x_26081:
        /* <DEDUP_REMOVED lines=42> */
.L_x_26080:
[----:B------:R-:W-:Y:S05]  /*3320*/  BSYNC B1 ;  /* 0x0000000000017941 */ /* 0x000fea0003800000 */
.L_x_26079:
[----:B------:R-:W0:Y:S01]  /*3330*/  I2F.U32 R8, R8 ;  /* 0x0000000800087306 */ /* 0x000e220000201000 */
[----:B------:R-:W-:Y:S01]  /*3340*/  SEL R12, RZ, 0x1, P1 ;  /* 0x00000001ff0c7807 */ /* 0x000fe20000800000 */
[----:B------:R-:W-:Y:S01]  /*3350*/  HADD2.F32 R20, -RZ, R15.H1_H1 ;  /* 0x3000000fff147230 */ /* 0x000fe20000004100 */
[----:B------:R-:W-:Y:S02]  /*3360*/  ISETP.NE.AND P1, PT, R10, RZ, PT ;  /* 0x000000ff0a00720c */ /* 0x000fe40003f25270 */
[----:B------:R-:W-:Y:S01]  /*3370*/  SEL R16, RZ, 0x1, P2 ;  /* 0x00000001ff107807 */ /* 0x000fe20001000000 */
[----:B------:R-:W-:Y:S01]  /*3380*/  IMAD.WIDE.U32 R12, R12, 0x10000, RZ ;  /* 0x000100000c0c7825 */ /* 0x000fe200078e00ff */
[----:B------:R-:W-:Y:S02]  /*3390*/  SEL R14, RZ, 0x1, P0 ;  /* 0x00000001ff0e7807 */ /* 0x000fe40000000000 */
[----:B------:R-:W-:Y:S01]  /*33a0*/  SEL R21, RZ, 0x10000, P5 ;  /* 0x00010000ff157807 */ /* 0x000fe20002800000 */
[----:B------:R-:W-:Y:S01]  /*33b0*/  IMAD.WIDE.U32 R16, R16, 0x1000000, RZ ;  /* 0x0100000010107825 */ /* 0x000fe200078e00ff */
[----:B------:R-:W-:-:S02]  /*33c0*/  ISETP.NE.AND P6, PT, R140, RZ, PT ;  /* 0x000000ff8c00720c */ /* 0x000fc40003fc5270 */
[----:B------:R-:W-:Y:S01]  /*33d0*/  ISETP.NE.AND P2, PT, R19, RZ, PT ;  /* 0x000000ff1300720c */ /* 0x000fe20003f45270 */
[----:B------:R-:W-:Y:S01]  /*33e0*/  IMAD.WIDE.U32 R14, R14, 0x100, RZ ;  /* 0x000001000e0e7825 */ /* 0x000fe200078e00ff */
[----:B------:R-:W-:Y:S02]  /*33f0*/  SEL R23, RZ, 0x1, P3 ;  /* 0x00000001ff177807 */ /* 0x000fe40001800000 */
[----:B------:R-:W-:Y:S01]  /*3400*/  SEL R27, RZ, 0x1, P1 ;  /* 0x00000001ff1b7807 */ /* 0x000fe20000800000 */
[----:B0-----:R-:W-:Y:S01]  /*3410*/  FFMA.FTZ R10, R8, R11, 1.1641532182693481445e-10 ;  /* 0x2f000000080a7423 */ /* 0x001fe2000001000b */
[----:B------:R-:W-:Y:S01]  /*3420*/  LOP3.LUT R26, R14, R16, R12, 0xfe, !PT ;  /* 0x000000100e1a7212 */ /* 0x000fe200078efe0c */
[----:B------:R-:W-:-:S03]  /*3430*/  FMUL.FTZ R20, R20, R9 ;  /* 0x0000000914147220 */ /* 0x000fc60000410000 */
[----:B------:R-:W-:Y:S01]  /*3440*/  FSETP.GTU.FTZ.AND P0, PT, R10, c[0x0][0x1e4], PT ;  /* 0x000079000a007a0b */ /* 0x000fe20003f1c000 */
[----:B------:R-:W-:Y:S01]  /*3450*/  FMUL.FTZ R20, R20, c[0x0][0x1e8] ;  /* 0x00007a0014147a20 */ /* 0x000fe20000410000 */
[----:B------:R-:W-:Y:S02]  /*3460*/  SEL R10, RZ, 0x100, P4 ;  /* 0x00000100ff0a7807 */ /* 0x000fe40002000000 */
[----:B------:R-:W-:Y:S02]  /*3470*/  SEL R8, RZ, 0x1000000, P0 ;  /* 0x01000000ff087807 */ /* 0x000fe40000000000 */
[----:B------:R-:W-:Y:S02]  /*3480*/  FSEL R43, R20, RZ, !P0 ;  /* 0x000000ff142b7208 */ /* 0x000fe40004000000 */
[----:B------:R-:W-:Y:S01]  /*3490*/  LOP3.LUT R16, R10, R8, R21, 0xfe, !PT ;  /* 0x000000080a107212 */ /* 0x000fe200078efe15 */
[----:B------:R-:W-:Y:S01]  /*34a0*/  HFMA2.MMA R8, -RZ, RZ, 0, 1.9073486328125e-06 ;  /* 0x00000020ff087435 */ /* 0x000fe200000001ff */
[----:B------:R-:W-:Y:S01]  /*34b0*/  IADD3 R21, R7, 0x20, RZ ;  /* 0x0000002007157810 */ /* 0x000fe20007ffe0ff */
[----:B------:R-:W-:Y:S01]  /*34c0*/  IMAD.MOV.U32 R10, RZ, RZ, 0x8 ;  /* 0x00000008ff0a7424 */ /* 0x000fe200078e00ff */
[----:B------:R-:W-:Y:S01]  /*34d0*/  LOP3.LUT R23, R17, R16, R23, 0xfe, !PT ;  /* 0x0000001011177212 */ /* 0x000fe200078efe17 */
[----:B------:R-:W-:Y:S01]  /*34e0*/  @P6 FADD.FTZ R43, R51, R43 ;  /* 0x0000002b332b6221 */ /* 0x000fe20000010000 */
[----:B------:R-:W-:-:S02]  /*34f0*/  LOP3.LUT R26, R26, R27, RZ, 0xfc, !PT ;  /* 0x0000001b1a1a7212 */ /* 0x000fc400078efcff */
[----:B------:R-:W-:Y:S01]  /*3500*/  LOP3.LUT R27, R15, R23, R13, 0xfe, !PT ;  /* 0x000000170f1b7212 */ /* 0x000fe200078efe0d */
[----:B------:R-:W-:-:S04]  /*3510*/  IMAD.WIDE.U32 R22, R7, R10, c[0x0][0x190] ;  /* 0x0000640007167625 */ /* 0x000fc800078e000a */
[----:B------:R-:W-:-:S04]  /*3520*/  IMAD.WIDE.U32 R16, R7, R8, c[0x0][0x188] ;  /* 0x0000620007107625 */ /* 0x000fc800078e0008 */
[C---:B------:R-:W-:Y:S01]  /*3530*/  IMAD.WIDE.U32 R12, R21.reuse, R136, c[0x0][0x170] ;  /* 0x00005c00150c7625 */ /* 0x040fe200078e0088 */
        /* <DEDUP_REMOVED lines=19> */
.L_x_26084:
[----:B0-----:R-:W-:Y:S02]  /*3670*/  IMAD.MOV.U32 R16, RZ, RZ, R142 ;  /* 0x000000ffff107224 */ /* 0x001fe400078e008e */
.L_x_26085:
[----:B------:R-:W-:Y:S05]  /*3680*/  BSYNC B1 ;  /* 0x0000000000017941 */ /* 0x000fea0003800000 */
.L_x_26083:
        /* <DEDUP_REMOVED lines=16> */
.L_x_26089:
[----:B------:R-:W-:Y:S05]  /*3790*/  BSYNC B2 ;  /* 0x0000000000027941 */ /* 0x000fea0003800000 */
.L_x_26088:
        /* <DEDUP_REMOVED lines=42> */
.L_x_26087:
[----:B------:R-:W-:Y:S05]  /*3a40*/  BSYNC B1 ;  /* 0x0000000000017941 */ /* 0x000fea0003800000 */
.L_x_26086:
        /* <DEDUP_REMOVED lines=21> */
.L_x_26091:
[----:B------:R-:W-:Y:S02]  /*3ba0*/  IMAD.MOV.U32 R16, RZ, RZ, R142 ;  /* 0x000000ffff107224 */ /* 0x000fe400078e008e */
.L_x_26092:
[----:B------:R-:W-:Y:S05]  /*3bb0*/  BSYNC B1 ;  /* 0x0000000000017941 */ /* 0x000fea0003800000 */
.L_x_26090:
        /* <DEDUP_REMOVED lines=16> */
.L_x_26096:
[----:B------:R-:W-:Y:S05]  /*3cc0*/  BSYNC B2 ;  /* 0x0000000000027941 */ /* 0x000fea0003800000 */
.L_x_26095:
        /* <DEDUP_REMOVED lines=42> */
.L_x_26094:
[----:B------:R-:W-:Y:S05]  /*3f70*/  BSYNC B1 ;  /* 0x0000000000017941 */ /* 0x000fea0003800000 */
.L_x_26093:
        /* <DEDUP_REMOVED lines=20> */
.L_x_26098:
[----:B------:R-:W-:Y:S02]  /*40c0*/  MOV R12, R142 ;  /* 0x0000008e000c7202 */ /* 0x000fe40000000f00 */
.L_x_26099:
[----:B------:R-:W-:Y:S05]  /*40d0*/  BSYNC B1 ;  /* 0x0000000000017941 */ /* 0x000fea0003800000 */
.L_x_26097:
        /* <DEDUP_REMOVED lines=16> */
.L_x_26103:
[----:B------:R-:W-:Y:S05]  /*41e0*/  BSYNC B2 ;  /* 0x0000000000027941 */ /* 0x000fea0003800000 */
.L_x_26102:
        /* <DEDUP_REMOVED lines=42> */
.L_x_26101:
[----:B------:R-:W-:Y:S05]  /*4490*/  BSYNC B1 ;  /* 0x0000000000017941 */ /* 0x000fea0003800000 */
.L_x_26100:
        /* <DEDUP_REMOVED lines=20> */
.L_x_26105:
[----:B------:R-:W-:Y:S02]  /*45e0*/  IMAD.MOV.U32 R12, RZ, RZ, R142 ;  /* 0x000000ffff0c7224 */ /* 0x000fe400078e008e */
.L_x_26106:
[----:B------:R-:W-:Y:S05]  /*45f0*/  BSYNC B1 ;  /* 0x0000000000017941 */ /* 0x000fea0003800000 */
.L_x_26104:
        /* <DEDUP_REMOVED lines=16> */
.L_x_26110:
[----:B------:R-:W-:Y:S05]  /*4700*/  BSYNC B2 ;  /* 0x0000000000027941 */ /* 0x000fea0003800000 */
.L_x_26109:
        /* <DEDUP_REMOVED lines=42> */
.L_x_26108:
[----:B------:R-:W-:Y:S05]  /*49b0*/  BSYNC B1 ;  /* 0x0000000000017941 */ /* 0x000fea0003800000 */
.L_x_26107:
        /* <DEDUP_REMOVED lines=20> */
.L_x_26112:
[----:B------:R-:W-:Y:S02]  /*4b00*/  IMAD.MOV.U32 R12, RZ, RZ, R142 ;  /* 0x000000ffff0c7224 */ /* 0x000fe400078e008e */
.L_x_26113:
[----:B------:R-:W-:Y:S05]  /*4b10*/  BSYNC B1 ;  /* 0x0000000000017941 */ /* 0x000fea0003800000 */
.L_x_26111:
        /* <DEDUP_REMOVED lines=16> */
.L_x_26117:
[----:B------:R-:W-:Y:S05]  /*4c20*/  BSYNC B2 ;  /* 0x0000000000027941 */ /* 0x000fea0003800000 */
.L_x_26116:
        /* <DEDUP_REMOVED lines=42> */
.L_x_26115:
[----:B------:R-:W-:Y:S05]  /*4ed0*/  BSYNC B1 ;  /* 0x0000000000017941 */ /* 0x000fea0003800000 */
.L_x_26114:
        /* <DEDUP_REMOVED lines=20> */
.L_x_26119:
[----:B------:R-:W-:Y:S02]  /*5020*/  MOV R12, R142 ;  /* 0x0000008e000c7202 */ /* 0x000fe40000000f00 */
.L_x_26120:
[----:B------:R-:W-:Y:S05]  /*5030*/  BSYNC B1 ;  /* 0x0000000000017941 */ /* 0x000fea0003800000 */
.L_x_26118:
        /* <DEDUP_REMOVED lines=16> */
.L_x_26124:
[----:B------:R-:W-:Y:S05]  /*5140*/  BSYNC B2 ;  /* 0x0000000000027941 */ /* 0x000fea0003800000 */
.L_x_26123:
        /* <DEDUP_REMOVED lines=42> */
.L_x_26122:
[----:B------:R-:W-:Y:S05]  /*53f0*/  BSYNC B1 ;  /* 0x0000000000017941 */ /* 0x000fea0003800000 */
.L_x_26121:
        /* <DEDUP_REMOVED lines=20> */
.L_x_26126:
[----:B------:R-:W-:Y:S02]  /*5540*/  IMAD.MOV.U32 R12, RZ, RZ, R142 ;  /* 0x000000ffff0c7224 */ /* 0x000fe400078e008e */
.L_x_26127:
[----:B------:R-:W-:Y:S05]  /*5550*/  BSYNC B1 ;  /* 0x0000000000017941 */ /* 0x000fea0003800000 */
.L_x_26125:
        /* <DEDUP_REMOVED lines=16> */
.L_x_26131:
[----:B------:R-:W-:Y:S05]  /*5660*/  BSYNC B2 ;  /* 0x0000000000027941 */ /* 0x000fea0003800000 */
.L_x_26130:
        /* <DEDUP_REMOVED lines=42> */
.L_x_26129:
[----:B------:R-:W-:Y:S05]  /*5910*/  BSYNC B1 ;  /* 0x0000000000017941 */ /* 0x000fea0003800000 */
.L_x_26128:
        /* <DEDUP_REMOVED lines=21> */
.L_x_26133:
[----:B------:R-:W-:Y:S02]  /*5a70*/  IMAD.MOV.U32 R14, RZ, RZ, R142 ;  /* 0x000000ffff0e7224 */ /* 0x000fe400078e008e */
.L_x_26134:
[----:B------:R-:W-:Y:S05]  /*5a80*/  BSYNC B1 ;  /* 0x0000000000017941 */ /* 0x000fea0003800000 */
.L_x_26132:
        /* <DEDUP_REMOVED lines=18> */
.L_x_26138:
[----:B------:R-:W-:Y:S05]  /*5bb0*/  BSYNC B2 ;  /* 0x0000000000027941 */ /* 0x000fea0003800000 */
.L_x_26137:
        /* <DEDUP_REMOVED lines=42> */
.L_x_26136:
[----:B------:R-:W-:Y:S05]  /*5e60*/  BSYNC B1 ;  /* 0x0000000000017941 */ /* 0x000fea0003800000 */
.L_x_26135:
[----:B------:R0:W1:Y:S01]  /*5e70*/  I2F.U32 R12, R14 ;  /* 0x0000000e000c7306 */ /* 0x0000620000201000 */
[----:B------:R-:W-:Y:S01]  /*5e80*/  SEL R22, RZ, 0x100, P4 ;  /* 0x00000100ff167807 */ /* 0x000fe20002000000 */
[----:B------:R-:W-:Y:S01]  /*5e90*/  HADD2.F32 R16, -RZ, R15.H1_H1 ;  /* 0x3000000fff107230 */ /* 0x000fe20000004100 */
[----:B------:R-:W-:Y:S02]  /*5ea0*/  ISETP.NE.AND P4, PT, R17, RZ, PT ;  /* 0x000000ff1100720c */ /* 0x000fe40003f85270 */
[----:B------:R-:W-:Y:S02]  /*5eb0*/  SEL R17, RZ, 0x1, P2 ;  /* 0x00000001ff117807 */ /* 0x000fe40001000000 */
[----:B------:R-:W-:Y:S01]  /*5ec0*/  SEL R15, RZ, 0x1, P0 ;  /* 0x00000001ff0f7807 */ /* 0x000fe20000000000 */
[----:B------:R-:W-:Y:S01]  /*5ed0*/  FMUL.FTZ R20, R16, R9 ;  /* 0x0000000910147220 */ /* 0x000fe20000410000 */
[----:B------:R-:W-:Y:S01]  /*5ee0*/  ISETP.NE.AND P6, PT, R140, RZ, PT ;  /* 0x000000ff8c00720c */ /* 0x000fe20003fc5270 */
[----:B------:R-:W-:Y:S01]  /*5ef0*/  IMAD.WIDE.U32 R16, R17, 0x1000000, RZ ;  /* 0x0100000011107825 */ /* 0x000fe200078e00ff */
[----:B------:R-:W-:-:S02]  /*5f00*/  SEL R23, RZ, 0x10000, P5 ;  /* 0x00010000ff177807 */ /* 0x000fc40002800000 */
[----:B------:R-:W-:Y:S01]  /*5f10*/  ISETP.NE.AND P5, PT, R19, RZ, PT ;  /* 0x000000ff1300720c */ /* 0x000fe20003fa5270 */
[----:B0-----:R-:W-:Y:S01]  /*5f20*/  IMAD.WIDE.U32 R14, R15, 0x100, RZ ;  /* 0x000001000f0e7825 */ /* 0x001fe200078e00ff */
[----:B------:R-:W-:Y:S02]  /*5f30*/  SEL R25, RZ, 0x1, P3 ;  /* 0x00000001ff197807 */ /* 0x000fe40001800000 */
[----:B------:R-:W-:Y:S01]  /*5f40*/  SEL R27, RZ, 0x1, P4 ;  /* 0x00000001ff1b7807 */ /* 0x000fe20002000000 */
[----:B-1----:R-:W-:Y:S02]  /*5f50*/  FFMA.FTZ R12, R12, R11, 1.1641532182693481445e-10 ;  /* 0x2f0000000c0c7423 */ /* 0x002fe4000001000b */
[----:B------:R-:W-:-:S03]  /*5f60*/  FMUL.FTZ R20, R20, c[0x0][0x1e8] ;  /* 0x00007a0014147a20 */ /* 0x000fc60000410000 */
[----:B------:R-:W-:Y:S02]  /*5f70*/  FSETP.GTU.FTZ.AND P2, PT, R12, c[0x0][0x1e4], PT ;  /* 0x000079000c007a0b */ /* 0x000fe40003f5c000 */
[----:B------:R-:W-:Y:S02]  /*5f80*/  SEL R12, RZ, 0x1, P1 ;  /* 0x00000001ff0c7807 */ /* 0x000fe40000800000 */
[----:B------:R-:W-:Y:S02]  /*5f90*/  SEL R24, RZ, 0x1000000, P2 ;  /* 0x01000000ff187807 */ /* 0x000fe40001000000 */
[----:B------:R-:W-:Y:S01]  /*5fa0*/  FSEL R35, R20, RZ, !P2 ;  /* 0x000000ff14237208 */ /* 0x000fe20005000000 */
[----:B------:R-:W-:Y:S01]  /*5fb0*/  IMAD.WIDE.U32 R12, R12, 0x10000, RZ ;  /* 0x000100000c0c7825 */ /* 0x000fe200078e00ff */
[----:B------:R-:W-:-:S03]  /*5fc0*/  LOP3.LUT R22, R22, R24, R23, 0xfe, !PT ;  /* 0x0000001816167212 */ /* 0x000fc600078efe17 */
[----:B------:R-:W-:Y:S01]  /*5fd0*/  @P6 FADD.FTZ R35, R51, R35 ;  /* 0x0000002333236221 */ /* 0x000fe20000010000 */
[----:B------:R-:W-:Y:S02]  /*5fe0*/  LOP3.LUT R26, R14, R16, R12, 0xfe, !PT ;  /* 0x000000100e1a7212 */ /* 0x000fe400078efe0c */
[----:B------:R-:W-:Y:S01]  /*5ff0*/  LOP3.LUT R25, R17, R22, R25, 0xfe, !PT ;  /* 0x0000001611197212 */ /* 0x000fe200078efe19 */
[----:B------:R-:W-:Y:S01]  /*6000*/  IMAD.WIDE.U32 R22, R21, R8, c[0x0][0x188] ;  /* 0x0000620015167625 */ /* 0x000fe200078e0008 */
[----:B------:R-:W-:Y:S02]  /*6010*/  IADD3 R17, R7, 0x40, RZ ;  /* 0x0000004007117810 */ /* 0x000fe40007ffe0ff */
[----:B------:R-:W-:Y:S01]  /*6020*/  LOP3.LUT R26, R26, R27, RZ, 0xfc, !PT ;  /* 0x0000001b1a1a7212 */ /* 0x000fe200078efcff */
[----:B------:R-:W-:Y:S01]  /*6030*/  IMAD.WIDE.U32 R20, R21, R10, c[0x0][0x190] ;  /* 0x0000640015147625 */ /* 0x000fe200078e000a */
[----:B------:R-:W-:Y:S01]  /*6040*/  LOP3.LUT R27, R15, R25, R13, 0xfe, !PT ;  /* 0x000000190f1b7212 */ /* 0x000fe200078efe0d */
[----:B------:R0:W-:Y:S02]  /*6050*/  STG.E.128 [R22.64], R36 ;  /* 0x0000002416007986 */ /* 0x0001e4000c101d06 */
[----:B------:R-:W-:-:S02]  /*6060*/  IMAD.WIDE.U32 R12, R17, R136, c[0x0][0x170] ;  /* 0x00005c00110c7625 */ /* 0x000fc400078e0088 */
        /* <DEDUP_REMOVED lines=18> */
.L_x_26140:
[----:B0-----:R-:W-:Y:S02]  /*6190*/  MOV R16, R142 ;  /* 0x0000008e00107202 */ /* 0x001fe40000000f00 */
.L_x_26141:
[----:B------:R-:W-:Y:S05]  /*61a0*/  BSYNC B1 ;  /* 0x0000000000017941 */ /* 0x000fea0003800000 */
.L_x_26139:
        /* <DEDUP_REMOVED lines=16> */
.L_x_26145:
[----:B------:R-:W-:Y:S05]  /*62b0*/  BSYNC B2 ;  /* 0x0000000000027941 */ /* 0x000fea0003800000 */
.L_x_26144:
        /* <DEDUP_REMOVED lines=42> */
.L_x_26143:
[----:B------:R-:W-:Y:S05]  /*6560*/  BSYNC B1 ;  /* 0x0000000000017941 */ /* 0x000fea0003800000 */
.L_x_26142:
        /* <DEDUP_REMOVED lines=21> */
.L_x_26147:
[----:B------:R-:W-:Y:S02]  /*66c0*/  IMAD.MOV.U32 R16, RZ, RZ, R142 ;  /* 0x000000ffff107224 */ /* 0x000fe400078e008e */
.L_x_26148:
[----:B------:R-:W-:Y:S05]  /*66d0*/  BSYNC B1 ;  /* 0x0000000000017941 */ /* 0x000fea0003800000 */
.L_x_26146:
        /* <DEDUP_REMOVED lines=16> */
.L_x_26152:
[----:B------:R-:W-:Y:S05]  /*67e0*/  BSYNC B2 ;  /* 0x0000000000027941 */ /* 0x000fea0003800000 */
.L_x_26151:
        /* <DEDUP_REMOVED lines=42> */
.L_x_26150:
[----:B------:R-:W-:Y:S05]  /*6a90*/  BSYNC B1 ;  /* 0x0000000000017941 */ /* 0x000fea0003800000 */
.L_x_26149:
        /* <DEDUP_REMOVED lines=20> */
.L_x_26154:
[----:B------:R-:W-:Y:S02]  /*6be0*/  IMAD.MOV.U32 R12, RZ, RZ, R142 ;  /* 0x000000ffff0c7224 */ /* 0x000fe400078e008e */
.L_x_26155:
[----:B------:R-:W-:Y:S05]  /*6bf0*/  BSYNC B1 ;  /* 0x0000000000017941 */ /* 0x000fea0003800000 */
.L_x_26153:
        /* <DEDUP_REMOVED lines=16> */
.L_x_26159:
[----:B------:R-:W-:Y:S05]  /*6d00*/  BSYNC B2 ;  /* 0x0000000000027941 */ /* 0x000fea0003800000 */
.L_x_26158:
        /* <DEDUP_REMOVED lines=42> */
.L_x_26157:
[----:B------:R-:W-:Y:S05]  /*6fb0*/  BSYNC B1 ;  /* 0x0000000000017941 */ /* 0x000fea0003800000 */
.L_x_26156:
        /* <DEDUP_REMOVED lines=20> */
.L_x_26161:
[----:B------:R-:W-:Y:S02]  /*7100*/  MOV R12, R142 ;  /* 0x0000008e000c7202 */ /* 0x000fe40000000f00 */
.L_x_26162:
[----:B------:R-:W-:Y:S05]  /*7110*/  BSYNC B1 ;  /* 0x0000000000017941 */ /* 0x000fea0003800000 */
.L_x_26160:
        /* <DEDUP_REMOVED lines=16> */
.L_x_26166:
[----:B------:R-:W-:Y:S05]  /*7220*/  BSYNC B2 ;  /* 0x0000000000027941 */ /* 0x000fea0003800000 */
.L_x_26165:
        /* <DEDUP_REMOVED lines=42> */
.L_x_26164:
[----:B------:R-:W-:Y:S05]  /*74d0*/  BSYNC B1 ;  /* 0x0000000000017941 */ /* 0x000fea0003800000 */
.L_x_26163:
        /* <DEDUP_REMOVED lines=20> */
.L_x_26168:
[----:B------:R-:W-:Y:S02]  /*7620*/  IMAD.MOV.U32 R12, RZ, RZ, R142 ;  /* 0x000000ffff0c7224 */ /* 0x000fe400078e008e */
.L_x_26169:
[----:B------:R-:W-:Y:S05]  /*7630*/  BSYNC B1 ;  /* 0x0000000000017941 */ /* 0x000fea0003800000 */
.L_x_26167:
        /* <DEDUP_REMOVED lines=16> */
.L_x_26173:
[----:B------:R-:W-:Y:S05]  /*7740*/  BSYNC B2 ;  /* 0x0000000000027941 */ /* 0x000fea0003800000 */
.L_x_26172:
        /* <DEDUP_REMOVED lines=42> */
.L_x_26171:
[----:B------:R-:W-:Y:S05]  /*79f0*/  BSYNC B1 ;  /* 0x0000000000017941 */ /* 0x000fea0003800000 */
.L_x_26170:
        /* <DEDUP_REMOVED lines=20> */
.L_x_26175:
[----:B------:R-:W-:Y:S02]  /*7b40*/  IMAD.MOV.U32 R12, RZ, RZ, R142 ;  /* 0x000000ffff0c7224 */ /* 0x000fe400078e008e */
.L_x_26176:
[----:B------:R-:W-:Y:S05]  /*7b50*/  BSYNC B1 ;  /* 0x0000000000017941 */ /* 0x000fea0003800000 */
.L_x_26174:
        /* <DEDUP_REMOVED lines=16> */
.L_x_26180:
[----:B------:R-:W-:Y:S05]  /*7c60*/  BSYNC B2 ;  /* 0x0000000000027941 */ /* 0x000fea0003800000 */
.L_x_26179:
        /* <DEDUP_REMOVED lines=42> */
.L_x_26178:
[----:B------:R-:W-:Y:S05]  /*7f10*/  BSYNC B1 ;  /* 0x0000000000017941 */ /* 0x000fea0003800000 */
.L_x_26177:
        /* <DEDUP_REMOVED lines=20> */
.L_x_26182:
[----:B------:R-:W-:Y:S02]  /*8060*/  MOV R12, R142 ;  /* 0x0000008e000c7202 */ /* 0x000fe40000000f00 */
.L_x_26183:
[----:B------:R-:W-:Y:S05]  /*8070*/  BSYNC B1 ;  /* 0x0000000000017941 */ /* 0x000fea0003800000 */
.L_x_26181:
        /* <DEDUP_REMOVED lines=16> */
.L_x_26187:
[----:B------:R-:W-:Y:S05]  /*8180*/  BSYNC B2 ;  /* 0x0000000000027941 */ /* 0x000fea0003800000 */
.L_x_26186:
        /* <DEDUP_REMOVED lines=42> */
.L_x_26185:
[----:B------:R-:W-:Y:S05]  /*8430*/  BSYNC B1 ;  /* 0x0000000000017941 */ /* 0x000fea0003800000 */
.L_x_26184:
        /* <DEDUP_REMOVED lines=21> */
.L_x_26189:
[----:B------:R-:W-:Y:S02]  /*8590*/  IMAD.MOV.U32 R12, RZ, RZ, R142 ;  /* 0x000000ffff0c7224 */ /* 0x000fe400078e008e */
.L_x_26190:
[----:B------:R-:W-:Y:S05]  /*85a0*/  BSYNC B1 ;  /* 0x0000000000017941 */ /* 0x000fea0003800000 */
.L_x_26188:
        /* <DEDUP_REMOVED lines=18> */
.L_x_26194:
[----:B------:R-:W-:Y:S05]  /*86d0*/  BSYNC B2 ;  /* 0x0000000000027941 */ /* 0x000fea0003800000 */
.L_x_26193:
        /* <DEDUP_REMOVED lines=42> */
.L_x_26192:
[----:B------:R-:W-:Y:S05]  /*8980*/  BSYNC B1 ;  /* 0x0000000000017941 */ /* 0x000fea0003800000 */
.L_x_26191:
[----:B------:R-:W0:Y:S01]  /*8990*/  I2F.U32 R12, R12 ;  /* 0x0000000c000c7306 */ /* 0x000e220000201000 */
[----:B------:R-:W-:Y:S01]  /*89a0*/  SEL R20, RZ, 0x1, P2 ;  /* 0x00000001ff147807 */ /* 0x000fe20001000000 */
[----:B------:R-:W-:Y:S01]  /*89b0*/  HADD2.F32 R14, -RZ, R15.H1_H1 ;  /* 0x3000000fff0e7230 */ /* 0x000fe20000004100 */
[----:B------:R-:W-:Y:S02]  /*89c0*/  SEL R15, RZ, 0x1, P1 ;  /* 0x00000001ff0f7807 */ /* 0x000fe40000800000 */
[----:B------:R-:W-:Y:S01]  /*89d0*/  SEL R22, RZ, 0x10000, P5 ;  /* 0x00010000ff167807 */ /* 0x000fe20002800000 */
[----:B------:R-:W-:Y:S01]  /*89e0*/  IMAD.WIDE.U32 R20, R20, 0x1000000, RZ ;  /* 0x0100000014147825 */ /* 0x000fe200078e00ff */
[----:B------:R-:W-:Y:S02]  /*89f0*/  SEL R137, RZ, 0x100, P4 ;  /* 0x00000100ff897807 */ /* 0x000fe40002000000 */
[----:B------:R-:W-:Y:S01]  /*8a00*/  ISETP.NE.AND P4, PT, R27, RZ, PT ;  /* 0x000000ff1b00720c */ /* 0x000fe20003f85270 */
[----:B------:R-:W-:Y:S01]  /*8a10*/  FMUL.FTZ R16, R14, R9 ;  /* 0x000000090e107220 */ /* 0x000fe20000410000 */
[----:B------:R-:W-:Y:S01]  /*8a20*/  ISETP.NE.AND P6, PT, R140, RZ, PT ;  /* 0x000000ff8c00720c */ /* 0x000fe20003fc5270 */
[----:B------:R-:W-:Y:S01]  /*8a30*/  IMAD.WIDE.U32 R14, R15, 0x10000, RZ ;  /* 0x000100000f0e7825 */ /* 0x000fe200078e00ff */
[----:B------:R-:W-:-:S03]  /*8a40*/  ISETP.NE.AND P5, PT, R19, RZ, PT ;  /* 0x000000ff1300720c */ /* 0x000fc60003fa5270 */
[----:B0-----:R-:W-:Y:S02]  /*8a50*/  FFMA.FTZ R13, R12, R11, 1.1641532182693481445e-10 ;  /* 0x2f0000000c0d7423 */ /* 0x001fe4000001000b */
[----:B------:R-:W-:-:S03]  /*8a60*/  FMUL.FTZ R16, R16, c[0x0][0x1e8] ;  /* 0x00007a0010107a20 */ /* 0x000fc60000410000 */
        /* <DEDUP_REMOVED lines=8> */
[----:B------:R-:W-:-:S02]  /*8af0*/  LOP3.LUT R22, R12, R20, R14, 0xfe, !PT ;  /* 0x000000140c167212 */ /* 0x000fc400078efe0e */
[----:B------:R-:W-:Y:S02]  /*8b00*/  SEL R20, RZ, 0x1, P3 ;  /* 0x00000001ff147807 */ /* 0x000fe40001800000 */
[----:B------:R-:W-:Y:S02]  /*8b10*/  LOP3.LUT R22, R22, R23, RZ, 0xfc, !PT ;  /* 0x0000001716167212 */ /* 0x000fe400078efcff */
[----:B------:R-:W-:Y:S01]  /*8b20*/  LOP3.LUT R23, R21, R137, R20, 0xfe, !PT ;  /* 0x0000008915177212 */ /* 0x000fe200078efe14 */
[----:B------:R-:W-:Y:S01]  /*8b30*/  IMAD.WIDE.U32 R20, R17, R8, c[0x0][0x188] ;  /* 0x0000620011147625 */ /* 0x000fe200078e0008 */
[----:B------:R-:W-:Y:S02]  /*8b40*/  IADD3 R137, R7, 0x60, RZ ;  /* 0x0000006007897810 */ /* 0x000fe40007ffe0ff */
        /* <DEDUP_REMOVED lines=22> */
.L_x_26196:
[----:B0-----:R-:W-:Y:S02]  /*8cb0*/  IMAD.MOV.U32 R16, RZ, RZ, R142 ;  /* 0x000000ffff107224 */ /* 0x001fe400078e008e */
.L_x_26197:
[----:B------:R-:W-:Y:S05]  /*8cc0*/  BSYNC B1 ;  /* 0x0000000000017941 */ /* 0x000fea0003800000 */
.L_x_26195:
        /* <DEDUP_REMOVED lines=16> */
.L_x_26201:
[----:B------:R-:W-:Y:S05]  /*8dd0*/  BSYNC B2 ;  /* 0x0000000000027941 */ /* 0x000fea0003800000 */
.L_x_26200:
        /* <DEDUP_REMOVED lines=42> */
.L_x_26199:
[----:B------:R-:W-:Y:S05]  /*9080*/  BSYNC B1 ;  /* 0x0000000000017941 */ /* 0x000fea0003800000 */
.L_x_26198:
        /* <DEDUP_REMOVED lines=21> */
.L_x_26203:
[----:B------:R-:W-:Y:S02]  /*91e0*/  MOV R16, R142 ;  /* 0x0000008e00107202 */ /* 0x000fe40000000f00 */
.L_x_26204:
[----:B------:R-:W-:Y:S05]  /*91f0*/  BSYNC B1 ;  /* 0x0000000000017941 */ /* 0x000fea0003800000 */
.L_x_26202:
        /* <DEDUP_REMOVED lines=16> */
.L_x_26208:
[----:B------:R-:W-:Y:S05]  /*9300*/  BSYNC B2 ;  /* 0x0000000000027941 */ /* 0x000fea0003800000 */
.L_x_26207:
        /* <DEDUP_REMOVED lines=42> */
.L_x_26206:
[----:B------:R-:W-:Y:S05]  /*95b0*/  BSYNC B1 ;  /* 0x0000000000017941 */ /* 0x000fea0003800000 */
.L_x_26205:
        /* <DEDUP_REMOVED lines=20> */
.L_x_26210:
[----:B------:R-:W-:Y:S02]  /*9700*/  IMAD.MOV.U32 R12, RZ, RZ, R142 ;  /* 0x000000ffff0c7224 */ /* 0x000fe400078e008e */
.L_x_26211:
[----:B------:R-:W-:Y:S05]  /*9710*/  BSYNC B1 ;  /* 0x0000000000017941 */ /* 0x000fea0003800000 */
.L_x_26209:
        /* <DEDUP_REMOVED lines=16> */
.L_x_26215:
[----:B------:R-:W-:Y:S05]  /*9820*/  BSYNC B2 ;  /* 0x0000000000027941 */ /* 0x000fea0003800000 */
.L_x_26214:
        /* <DEDUP_REMOVED lines=42> */
.L_x_26213:
[----:B------:R-:W-:Y:S05]  /*9ad0*/  BSYNC B1 ;  /* 0x0000000000017941 */ /* 0x000fea0003800000 */
.L_x_26212:
        /* <DEDUP_REMOVED lines=20> */
.L_x_26217:
[----:B------:R-:W-:Y:S02]  /*9c20*/  IMAD.MOV.U32 R12, RZ, RZ, R142 ;  /* 0x000000ffff0c7224 */ /* 0x000fe400078e008e */
.L_x_26218:
[----:B------:R-:W-:Y:S05]  /*9c30*/  BSYNC B1 ;  /* 0x0000000000017941 */ /* 0x000fea0003800000 */
.L_x_26216:
        /* <DEDUP_REMOVED lines=16> */
.L_x_26222:
[----:B------:R-:W-:Y:S05]  /*9d40*/  BSYNC B2 ;  /* 0x0000000000027941 */ /* 0x000fea0003800000 */
.L_x_26221:
        /* <DEDUP_REMOVED lines=42> */
.L_x_26220:
[----:B------:R-:W-:Y:S05]  /*9ff0*/  BSYNC B1 ;  /* 0x0000000000017941 */ /* 0x000fea0003800000 */
.L_x_26219:
        /* <DEDUP_REMOVED lines=20> */
.L_x_26224:
[----:B------:R-:W-:Y:S02]  /*a140*/  MOV R12, R142 ;  /* 0x0000008e000c7202 */ /* 0x000fe40000000f00 */
.L_x_26225:
[----:B------:R-:W-:Y:S05]  /*a150*/  BSYNC B1 ;  /* 0x0000000000017941 */ /* 0x000fea0003800000 */
.L_x_26223:
        /* <DEDUP_REMOVED lines=16> */
.L_x_26229:
[----:B------:R-:W-:Y:S05]  /*a260*/  BSYNC B2 ;  /* 0x0000000000027941 */ /* 0x000fea0003800000 */
.L_x_26228:
        /* <DEDUP_REMOVED lines=42> */
.L_x_26227:
[----:B------:R-:W-:Y:S05]  /*a510*/  BSYNC B1 ;  /* 0x0000000000017941 */ /* 0x000fea0003800000 */
.L_x_26226:
        /* <DEDUP_REMOVED lines=20> */
.L_x_26231:
[----:B------:R-:W-:Y:S02]  /*a660*/  IMAD.MOV.U32 R18, RZ, RZ, R142 ;  /* 0x000000ffff127224 */ /* 0x000fe400078e008e */
.L_x_26232:
[----:B------:R-:W-:Y:S05]  /*a670*/  BSYNC B1 ;  /* 0x0000000000017941 */ /* 0x000fea0003800000 */
.L_x_26230:
        /* <DEDUP_REMOVED lines=16> */
.L_x_26236:
[----:B------:R-:W-:Y:S05]  /*a780*/  BSYNC B2 ;  /* 0x0000000000027941 */ /* 0x000fea0003800000 */
.L_x_26235:
        /* <DEDUP_REMOVED lines=42> */
.L_x_26234:
[----:B------:R-:W-:Y:S05]  /*aa30*/  BSYNC B1 ;  /* 0x0000000000017941 */ /* 0x000fea0003800000 */
.L_x_26233:
        /* <DEDUP_REMOVED lines=20> */
.L_x_26238:
[----:B------:R-:W-:Y:S02]  /*ab80*/  IMAD.MOV.U32 R14, RZ, RZ, R142 ;  /* 0x000000ffff0e7224 */ /* 0x000fe400078e008e */
.L_x_26239:
[----:B------:R-:W-:Y:S05]  /*ab90*/  BSYNC B1 ;  /* 0x0000000000017941 */ /* 0x000fea0003800000 */
.L_x_26237:
        /* <DEDUP_REMOVED lines=16> */
.L_x_26243:
[----:B------:R-:W-:Y:S05]  /*aca0*/  BSYNC B2 ;  /* 0x0000000000027941 */ /* 0x000fea0003800000 */
.L_x_26242:
        /* <DEDUP_REMOVED lines=42> */
.L_x_26241:
[----:B------:R-:W-:Y:S05]  /*af50*/  BSYNC B1 ;  /* 0x0000000000017941 */ /* 0x000fea0003800000 */
.L_x_26240:
        /* <DEDUP_REMOVED lines=21> */
.L_x_26245:
[----:B------:R-:W-:Y:S02]  /*b0b0*/  MOV R14, R142 ;  /* 0x0000008e000e7202 */ /* 0x000fe40000000f00 */
.L_x_26246:
[----:B------:R-:W-:Y:S05]  /*b0c0*/  BSYNC B1 ;  /* 0x0000000000017941 */ /* 0x000fea0003800000 */
.L_x_26244:
        /* <DEDUP_REMOVED lines=18> */
.L_x_26250:
[----:B------:R-:W-:Y:S05]  /*b1f0*/  BSYNC B2 ;  /* 0x0000000000027941 */ /* 0x000fea0003800000 */
.L_x_26249:
        /* <DEDUP_REMOVED lines=42> */
.L_x_26248:
[----:B------:R-:W-:Y:S05]  /*b4a0*/  BSYNC B1 ;  /* 0x0000000000017941 */ /* 0x000fea0003800000 */
.L_x_26247:
[----:B------:R-:W0:Y:S01]  /*b4b0*/  I2F.U32 R12, R14 ;  /* 0x0000000e000c7306 */ /* 0x000e220000201000 */
[----:B------:R-:W-:Y:S01]  /*b4c0*/  HADD2.F32 R138, -RZ, R15.H1_H1 ;  /* 0x3000000fff8a7230 */ /* 0x000fe20000004100 */
[----:B------:R-:W-:Y:S02]  /*b4d0*/  SEL R13, RZ, 0x1, P2 ;  /* 0x00000001ff0d7807 */ /* 0x000fe40001000000 */
[----:B------:R-:W-:Y:S02]  /*b4e0*/  SEL R139, RZ, 0x1, P1 ;  /* 0x00000001ff8b7807 */ /* 0x000fe40000800000 */
[----:B------:R-:W-:Y:S02]  /*b4f0*/  SEL R15, RZ, 0x1, P0 ;  /* 0x00000001ff0f7807 */ /* 0x000fe40000000000 */
[----:B------:R-:W-:Y:S02]  /*b500*/  SEL R150, RZ, 0x10000, P5 ;  /* 0x00010000ff967807 */ /* 0x000fe40002800000 */
[----:B------:R-:W-:Y:S01]  /*b510*/  ISETP.NE.AND P5, PT, R19, RZ, PT ;  /* 0x000000ff1300720c */ /* 0x000fe20003fa5270 */
[----:B------:R-:W-:Y:S01]  /*b520*/  FMUL.FTZ R19, R138, R9 ;  /* 0x000000098a137220 */ /* 0x000fe20000410000 */
[----:B------:R-:W-:Y:S01]  /*b530*/  SEL R147, RZ, 0x100, P4 ;  /* 0x00000100ff937807 */ /* 0x000fe20002000000 */
[----:B------:R-:W-:Y:S01]  /*b540*/  IMAD.WIDE.U32 R138, R139, 0x10000, RZ ;  /* 0x000100008b8a7825 */ /* 0x000fe200078e00ff */
[----:B------:R-:W-:-:S02]  /*b550*/  ISETP.NE.AND P4, PT, R141, RZ, PT ;  /* 0x000000ff8d00720c */ /* 0x000fc40003f85270 */
[----:B------:R-:W-:Y:S01]  /*b560*/  ISETP.NE.AND P6, PT, R140, RZ, PT ;  /* 0x000000ff8c00720c */ /* 0x000fe20003fc5270 */
[----:B0-----:R-:W-:Y:S01]  /*b570*/  FFMA.FTZ R12, R12, R11, 1.1641532182693481445e-10 ;  /* 0x2f0000000c0c7423 */ /* 0x001fe2000001000b */
[----:B------:R-:W-:Y:S01]  /*b580*/  SEL R145, RZ, 0x1, P3 ;  /* 0x00000001ff917807 */ /* 0x000fe20001800000 */
[----:B------:R-:W-:-:S03]  /*b590*/  IMAD.WIDE.U32 R14, R15, 0x100, RZ ;  /* 0x000001000f0e7825 */ /* 0x000fc600078e00ff */
        /* <DEDUP_REMOVED lines=35> */
.L_x_26252:
[----:B0-----:R-:W-:Y:S02]  /*b7d0*/  IMAD.MOV.U32 R13, RZ, RZ, R142 ;  /* 0x000000ffff0d7224 */ /* 0x001fe400078e008e */
.L_x_26253:
[----:B------:R-:W-:Y:S05]  /*b7e0*/  BSYNC B1 ;  /* 0x0000000000017941 */ /* 0x000fea0003800000 */
.L_x_26251:
        /* <DEDUP_REMOVED lines=16> */
.L_x_26257:
[----:B------:R-:W-:Y:S05]  /*b8f0*/  BSYNC B2 ;  /* 0x0000000000027941 */ /* 0x000fea0003800000 */
.L_x_26256:
        /* <DEDUP_REMOVED lines=42> */
.L_x_26255:
[----:B------:R-:W-:Y:S05]  /*bba0*/  BSYNC B1 ;  /* 0x0000000000017941 */ /* 0x000fea0003800000 */
.L_x_26254:
        /* <DEDUP_REMOVED lines=21> */
.L_x_26259:
[----:B------:R-:W-:Y:S02]  /*bd00*/  IMAD.MOV.U32 R151, RZ, RZ, R142 ;  /* 0x000000ffff977224 */ /* 0x000fe400078e008e */
.L_x_26260:
[----:B------:R-:W-:Y:S05]  /*bd10*/  BSYNC B1 ;  /* 0x0000000000017941 */ /* 0x000fea0003800000 */
.L_x_26258:
        /* <DEDUP_REMOVED lines=16> */
.L_x_26264:
[----:B------:R-:W-:Y:S05]  /*be20*/  BSYNC B2 ;  /* 0x0000000000027941 */ /* 0x000fea0003800000 */
.L_x_26263:
        /* <DEDUP_REMOVED lines=42> */
.L_x_26262:
[----:B------:R-:W-:Y:S05]  /*c0d0*/  BSYNC B1 ;  /* 0x0000000000017941 */ /* 0x000fea0003800000 */
.L_x_26261:
        /* <DEDUP_REMOVED lines=20> */
.L_x_26266:
[----:B------:R-:W-:Y:S02]  /*c220*/  IMAD.MOV.U32 R136, RZ, RZ, R142 ;  /* 0x000000ffff887224 */ /* 0x000fe400078e008e */
.L_x_26267:
[----:B------:R-:W-:Y:S05]  /*c230*/  BSYNC B1 ;  /* 0x0000000000017941 */ /* 0x000fea0003800000 */
.L_x_26265:
        /* <DEDUP_REMOVED lines=16> */
.L_x_26271:
[----:B------:R-:W-:Y:S05]  /*c340*/  BSYNC B2 ;  /* 0x0000000000027941 */ /* 0x000fea0003800000 */
.L_x_26270:
        /* <DEDUP_REMOVED lines=42> */
.L_x_26269:
[----:B------:R-:W-:Y:S05]  /*c5f0*/  BSYNC B1 ;  /* 0x0000000000017941 */ /* 0x000fea0003800000 */
.L_x_26268:
        /* <DEDUP_REMOVED lines=20> */
.L_x_26273:
[----:B------:R-:W-:Y:S02]  /*c740*/  IMAD.MOV.U32 R136, RZ, RZ, R142 ;  /* 0x000000ffff887224 */ /* 0x000fe400078e008e */
.L_x_26274:
[----:B------:R-:W-:Y:S05]  /*c750*/  BSYNC B1 ;  /* 0x0000000000017941 */ /* 0x000fea0003800000 */
.L_x_26272:
        /* <DEDUP_REMOVED lines=16> */
.L_x_26278:
[----:B------:R-:W-:Y:S05]  /*c860*/  BSYNC B2 ;  /* 0x0000000000027941 */ /* 0x000fea0003800000 */
.L_x_26277:
        /* <DEDUP_REMOVED lines=42> */
.L_x_26276:
[----:B------:R-:W-:Y:S05]  /*cb10*/  BSYNC B1 ;  /* 0x0000000000017941 */ /* 0x000fea0003800000 */
.L_x_26275:
        /* <DEDUP_REMOVED lines=20> */
.L_x_26280:
[----:B------:R-:W-:Y:S02]  /*cc60*/  IMAD.MOV.U32 R151, RZ, RZ, R142 ;  /* 0x000000ffff977224 */ /* 0x000fe400078e008e */
.L_x_26281:
[----:B------:R-:W-:Y:S05]  /*cc70*/  BSYNC B1 ;  /* 0x0000000000017941 */ /* 0x000fea0003800000 */
.L_x_26279:
        /* <DEDUP_REMOVED lines=16> */
.L_x_26285:
[----:B------:R-:W-:Y:S05]  /*cd80*/  BSYNC B2 ;  /* 0x0000000000027941 */ /* 0x000fea0003800000 */
.L_x_26284:
        /* <DEDUP_REMOVED lines=42> */
.L_x_26283:
[----:B------:R-:W-:Y:S05]  /*d030*/  BSYNC B1 ;  /* 0x0000000000017941 */ /* 0x000fea0003800000 */
.L_x_26282:
        /* <DEDUP_REMOVED lines=20> */
.L_x_26287:
[----:B------:R-:W-:Y:S02]  /*d180*/  IMAD.MOV.U32 R151, RZ, RZ, R142 ;  /* 0x000000ffff977224 */ /* 0x000fe400078e008e */
.L_x_26288:
[----:B------:R-:W-:Y:S05]  /*d190*/  BSYNC B1 ;  /* 0x0000000000017941 */ /* 0x000fea0003800000 */
.L_x_26286:
        /* <DEDUP_REMOVED lines=16> */
.L_x_26292:
[----:B------:R-:W-:Y:S05]  /*d2a0*/  BSYNC B2 ;  /* 0x0000000000027941 */ /* 0x000fea0003800000 */
.L_x_26291:
        /* <DEDUP_REMOVED lines=42> */
.L_x_26290:
[----:B------:R-:W-:Y:S05]  /*d550*/  BSYNC B1 ;  /* 0x0000000000017941 */ /* 0x000fea0003800000 */
.L_x_26289:
        /* <DEDUP_REMOVED lines=20> */
.L_x_26294:
[----:B------:R-:W-:Y:S02]  /*d6a0*/  IMAD.MOV.U32 R151, RZ, RZ, R142 ;  /* 0x000000ffff977224 */ /* 0x000fe400078e008e */
.L_x_26295:
[----:B------:R-:W-:Y:S05]  /*d6b0*/  BSYNC B1 ;  /* 0x0000000000017941 */ /* 0x000fea0003800000 */
.L_x_26293:
        /* <DEDUP_REMOVED lines=16> */
.L_x_26299:
[----:B------:R-:W-:Y:S05]  /*d7c0*/  BSYNC B2 ;  /* 0x0000000000027941 */ /* 0x000fea0003800000 */
.L_x_26298:
        /* <DEDUP_REMOVED lines=42> */
.L_x_26297:
[----:B------:R-:W-:Y:S05]  /*da70*/  BSYNC B1 ;  /* 0x0000000000017941 */ /* 0x000fea0003800000 */
.L_x_26296:
        /* <DEDUP_REMOVED lines=21> */
.L_x_26301:
[----:B------:R-:W-:Y:S02]  /*dbd0*/  IMAD.MOV.U32 R151, RZ, RZ, R142 ;  /* 0x000000ffff977224 */ /* 0x000fe400078e008e */
.L_x_26302:
[----:B------:R-:W-:Y:S05]  /*dbe0*/  BSYNC B1 ;  /* 0x0000000000017941 */ /* 0x000fea0003800000 */
.L_x_26300:
        /* <DEDUP_REMOVED lines=18> */
.L_x_26306:
[----:B------:R-:W-:Y:S05]  /*dd10*/  BSYNC B2 ;  /* 0x0000000000027941 */ /* 0x000fea0003800000 */
.L_x_26305:
        /* <DEDUP_REMOVED lines=42> */
.L_x_26304:
[----:B------:R-:W-:Y:S05]  /*dfc0*/  BSYNC B1 ;  /* 0x0000000000017941 */ /* 0x000fea0003800000 */
.L_x_26303:
        /* <DEDUP_REMOVED lines=35> */
[----:B------:R-:W-:Y:S02]  /*e200*/  HADD2.F32 R150, -RZ, R139.H1_H1 ;  /* 0x3000008bff967230 */ /* 0x000fe40000004100 */
[----:B------:R-:W-:Y:S01]  /*e210*/  SEL R139, RZ, 0x1000000, P4 ;  /* 0x01000000ff8b7807 */ /* 0x000fe20002000000 */
[----:B------:R-:W-:-:S02]  /*e220*/  FADD.FTZ R152, R22, R11 ;  /* 0x0000000b16987221 */ /* 0x000fc40000010000 */
[----:B------:R-:W-:Y:S01]  /*e230*/  FMUL.FTZ R9, R150, R9 ;  /* 0x0000000996097220 */ /* 0x000fe20000410000 */
[----:B------:R-:W-:Y:S01]  /*e240*/  LOP3.LUT R145, R145, R139, R140, 0xfe, !PT ;  /* 0x0000008b91917212 */ /* 0x000fe200078efe8c */
[----:B------:R-:W-:Y:S01]  /*e250*/  FADD.FTZ R11, R23, R152 ;  /* 0x00000098170b7221 */ /* 0x000fe20000010000 */
[----:B------:R-:W-:Y:S01]  /*e260*/  SEL R150, RZ, 0x1, P2 ;  /* 0x00000001ff967807 */ /* 0x000fe20001000000 */
[----:B------:R-:W-:Y:S01]  /*e270*/  FMUL.FTZ R9, R9, c[0x0][0x1e8] ;  /* 0x00007a0009097a20 */ /* 0x000fe20000410000 */
[----:B------:R-:W-:Y:S01]  /*e280*/  SEL R152, RZ, 0x1, P1 ;  /* 0x00000001ff987807 */ /* 0x000fe20000800000 */
[----:B------:R-:W-:Y:S01]  /*e290*/  FADD.FTZ R140, R16, R11 ;  /* 0x0000000b108c7221 */ /* 0x000fe20000010000 */
[----:B------:R-:W-:Y:S01]  /*e2a0*/  SEL R139, RZ, 0x1, P3 ;  /* 0x00000001ff8b7807 */ /* 0x000fe20001800000 */
[----:B------:R-:W-:Y:S01]  /*e2b0*/  IMAD.WIDE.U32 R150, R150, 0x1000000, RZ ;  /* 0x0100000096967825 */ /* 0x000fe200078e00ff */
[----:B------:R-:W-:-:S03]  /*e2c0*/  ISETP.NE.AND P1, PT, R6, RZ, PT ;  /* 0x000000ff0600720c */ /* 0x000fc60003f25270 */
        /* <DEDUP_REMOVED lines=26> */
.L_x_26311:
        /* <DEDUP_REMOVED lines=100> */
.L_x_26312:
        /* <DEDUP_REMOVED lines=43> */
[----:B------:R-:W-:Y:S01]  /*ed60*/  F2FP.PACK_AB R8, R8, R13 ;  /* 0x0000000d0808723e */ /* 0x000fe200000000ff */
[----:B------:R-:W-:Y:S02]  /*ed70*/  FFMA.FTZ R11, R90, R19, R130 ;  /* 0x000000135a0b7223 */ /* 0x000fe40000010082 */
[----:B------:R-:W-:Y:S02]  /*ed80*/  FFMA.FTZ R17, R88, R17, R128 ;  /* 0x0000001158117223 */ /* 0x000fe40000010080 */
[----:B------:R-:W-:Y:S01]  /*ed90*/  FFMA.FTZ R40, R95, R12, R135 ;  /* 0x0000000c5f287223 */ /* 0x000fe20000010087 */
[----:B------:R-:W-:Y:S01]  /*eda0*/  LEA R12, P0, R7, c[0x0][0x208], 0x4 ;  /* 0x00008200070c7a11 */ /* 0x000fe200078020ff */
[C---:B------:R-:W-:Y:S01]  /*edb0*/  FMUL.FTZ R23, R147.reuse, R32 ;  /* 0x0000002093177220 */ /* 0x040fe20000410000 */
[----:B------:R-:W-:Y:S01]  /*edc0*/  F2FP.PACK_AB R11, R44, R11 ;  /* 0x0000000b2c0b723e */ /* 0x000fe200000000ff */
[--C-:B------:R-:W-:Y:S01]  /*edd0*/  FADD.FTZ R34, R34, -R6.reuse ;  /* 0x8000000622227221 */ /* 0x100fe20000010000 */
[----:B------:R-:W-:Y:S01]  /*ede0*/  F2FP.PACK_AB R10, R42, R17 ;  /* 0x000000112a0a723e */ /* 0x000fe200000000ff */
[----:B------:R-:W-:Y:S01]  /*edf0*/  FMUL.FTZ R32, R147, R33 ;  /* 0x0000002193207220 */ /* 0x000fe20000410000 */
[----:B------:R-:W-:Y:S01]  /*ee00*/  F2FP.PACK_AB R9, R40, R15 ;  /* 0x0000000f2809723e */ /* 0x000fe200000000ff */
        /* <DEDUP_REMOVED lines=15> */
[----:B0-----:R-:W-:Y:S01]  /*ef00*/  F2FP.PACK_AB R10, R32, R23 ;  /* 0x00000017200a723e */ /* 0x001fe200000000ff */
        /* <DEDUP_REMOVED lines=29> */
[----:B------:R-:W-:Y:S01]  /*f0e0*/  F2FP.PACK_AB R18, R23, R18 ;  /* 0x000000121712723e */ /* 0x000fe200000000ff */
        /* <DEDUP_REMOVED lines=9> */
[----:B------:R-:W-:Y:S02]  /*f180*/  FFMA.FTZ R16, R68, R25, R108 ;  /* 0x0000001944107223 */ /* 0x000fe4000001006c */
[----:B------:R-:W-:Y:S02]  /*f190*/  FFMA.FTZ R23, R69, R20, R109 ;  /* 0x0000001445177223 */ /* 0x000fe4000001006d */
[----:B------:R-:W-:Y:S01]  /*f1a0*/  FFMA.FTZ R13, R78, R29, R118 ;  /* 0x0000001d4e0d7223 */ /* 0x000fe20000010076 */
[----:B------:R-:W-:Y:S01]  /*f1b0*/  HFMA2.MMA R29, -RZ, RZ, 0, 9.5367431640625e-07 ;  /* 0x00000010ff1d7435 */ /* 0x000fe200000001ff */
[----:B------:R-:W-:Y:S01]  /*f1c0*/  FFMA.FTZ R43, R58, R43, R98 ;  /* 0x0000002b3a2b7223 */ /* 0x000fe20000010062 */
[----:B------:R-:W-:Y:S01]  /*f1d0*/  F2FP.PACK_AB R16, R23, R16 ;  /* 0x000000101710723e */ /* 0x000fe200000000ff */
[----:B------:R-:W-:Y:S02]  /*f1e0*/  FFMA.FTZ R6, R59, R6, R99 ;  /* 0x000000063b067223 */ /* 0x000fe40000010063 */
[----:B------:R-:W-:-:S02]  /*f1f0*/  FFMA.FTZ R15, R84, R15, R124 ;  /* 0x0000000f540f7223 */ /* 0x000fc4000001007c */
[----:B------:R-:W-:Y:S01]  /*f200*/  FFMA.FTZ R36, R85, R36, R125 ;  /* 0x0000002455247223 */ /* 0x000fe2000001007d */
[----:B------:R-:W-:Y:S01]  /*f210*/  F2FP.PACK_AB R23, R6, R43 ;  /* 0x0000002b0617723e */ /* 0x000fe200000000ff */
[----:B------:R-:W-:Y:S01]  /*f220*/  FMUL.FTZ R41, R147, R136 ;  /* 0x0000008893297220 */ /* 0x000fe20000410000 */
[----:B------:R-:W-:Y:S01]  /*f230*/  IADD3 R6, R7, 0x20, RZ ;  /* 0x0000002007067810 */ /* 0x000fe20007ffe0ff */
[----:B------:R-:W-:Y:S01]  /*f240*/  FMUL.FTZ R160, R147, R160 ;  /* 0x000000a093a07220 */ /* 0x000fe20000410000 */
[----:B------:R-:W-:Y:S01]  /*f250*/  F2FP.PACK_AB R8, R36, R15 ;  /* 0x0000000f2408723e */ /* 0x000fe200000000ff */
[----:B------:R-:W-:Y:S02]  /*f260*/  FFMA.FTZ R45, R74, R45, R114 ;  /* 0x0000002d4a2d7223 */ /* 0x000fe40000010072 */
        /* <DEDUP_REMOVED lines=8> */
[----:B------:R-:W-:Y:S01]  /*f2f0*/  FMUL.FTZ R152, R147, R152 ;  /* 0x0000009893987220 */ /* 0x000fe20000410000 */
[----:B------:R-:W-:Y:S01]  /*f300*/  LEA R28, P0, R141, c[0x0][0x208], 0x4 ;  /* 0x000082008d1c7a11 */ /* 0x000fe200078020ff */
[C---:B------:R-:W-:Y:S02]  /*f310*/  FMUL.FTZ R27, R147.reuse, R154 ;  /* 0x0000009a931b7220 */ /* 0x040fe40000410000 */
[----:B------:R-:W-:-:S02]  /*f320*/  FMUL.FTZ R156, R147, R156 ;  /* 0x0000009c939c7220 */ /* 0x000fc40000410000 */
[C---:B------:R-:W-:Y:S02]  /*f330*/  FMUL.FTZ R37, R147.reuse, R14 ;  /* 0x0000000e93257220 */ /* 0x040fe40000410000 */
[----:B------:R-:W-:Y:S02]  /*f340*/  FMUL.FTZ R158, R147, R158 ;  /* 0x0000009e939e7220 */ /* 0x000fe40000410000 */
[----:B------:R-:W-:Y:S02]  /*f350*/  FFMA.FTZ R33, R82, R33, R122 ;  /* 0x0000002152217223 */ /* 0x000fe4000001007a */
[----:B------:R-:W-:Y:S02]  /*f360*/  FFMA.FTZ R34, R83, R34, R123 ;  /* 0x0000002253227223 */ /* 0x000fe4000001007b */
[----:B------:R-:W-:Y:S01]  /*f370*/  FFMA.FTZ R19, R73, R24, R113 ;  /* 0x0000001849137223 */ /* 0x000fe20000010071 */
[----:B------:R-:W-:Y:S01]  /*f380*/  IADD3 R24, R7, 0x40, RZ ;  /* 0x0000004007187810 */ /* 0x000fe20007ffe0ff */
        /* <DEDUP_REMOVED lines=32> */
.L_x_26309:
[----:B------:R-:W-:Y:S05]  /*f590*/  BSYNC B0 ;  /* 0x0000000000007941 */ /* 0x000fea0003800000 */
.L_x_26026:
[----:B------:R-:W-:Y:S05]  /*f5a0*/  EXIT ;  /* 0x000000000000794d */ /* 0x000fea0003800000 */
.L_x_26307:
[----:B0-----:R-:W-:Y:S01]  /*f5b0*/  IMAD.MOV.U32 R6, RZ, RZ, 0x1 ;  /* 0x00000001ff067424 */ /* 0x001fe200078e00ff */
[----:B------:R-:W-:Y:S01]  /*f5c0*/  MOV R8, 0x1f ;  /* 0x0000001f00087802 */ /* 0x000fe20000000f00 */
[----:B------:R-:W-:Y:S01]  /*f5d0*/  IMAD.MOV.U32 R145, RZ, RZ, -0x1 ;  /* 0xffffffffff917424 */ /* 0x000fe200078e00ff */
[----:B------:R-:W-:Y:S02]  /*f5e0*/  MOV R10, 0xf600 ;  /* 0x0000f600000a7802 */ /* 0x000fe40000000f00 */
[----:B------:R-:W-:Y:S05]  /*f5f0*/  CALL.REL.NOINC `($__internal_121_$__cuda_sm70_shflsync_bfly_p) ;  /* 0x0000089000007944 */ /* 0x000fea0003c00000 */
[----:B01----:R-:W-:Y:S05]  /*f600*/  BRA `(.L_x_26311) ;  /* 0xffffee6000007947 */ /* 0x003fea000383ffff */
.L_x_26308:
[----:B------:R-:W-:Y:S01]  /*f610*/  HFMA2.MMA R6, -RZ, RZ, 0, 1.1920928955078125e-07 ;  /* 0x00000002ff067435 */ /* 0x000fe200000001ff */
[----:B------:R-:W-:Y:S01]  /*f620*/  IMAD.MOV.U32 R8, RZ, RZ, 0x1f ;  /* 0x0000001fff087424 */ /* 0x000fe200078e00ff */
[----:B------:R-:W-:Y:S02]  /*f630*/  MOV R145, 0xffffffff ;  /* 0xffffffff00917802 */ /* 0x000fe40000000f00 */
[----:B------:R-:W-:Y:S02]  /*f640*/  MOV R10, 0xf660 ;  /* 0x0000f660000a7802 */ /* 0x000fe40000000f00 */
[----:B------:R-:W-:Y:S05]  /*f650*/  CALL.REL.NOINC `($__internal_121_$__cuda_sm70_shflsync_bfly_p) ;  /* 0x0000083000007944 */ /* 0x000fea0003c00000 */
[----:B0-----:R-:W-:Y:S01]  /*f660*/  HFMA2.MMA R8, -RZ, RZ, 0, 1.847743988037109375e-06 ;  /* 0x0000001fff087435 */ /* 0x001fe200000001ff */
[----:B-1----:R-:W-:Y:S01]  /*f670*/  FADD.FTZ R147, R147, R6 ;  /* 0x0000000693937221 */ /* 0x002fe20000010000 */
[----:B------:R-:W-:Y:S01]  /*f680*/  MOV R10, 0xf6c0 ;  /* 0x0000f6c0000a7802 */ /* 0x000fe20000000f00 */
[----:B------:R-:W-:-:S02]  /*f690*/  IMAD.MOV.U32 R6, RZ, RZ, 0x4 ;  /* 0x00000004ff067424 */ /* 0x000fc400078e00ff */
[----:B------:R-:W-:Y:S02]  /*f6a0*/  IMAD.MOV.U32 R145, RZ, RZ, -0x1 ;  /* 0xffffffffff917424 */ /* 0x000fe400078e00ff */
[----:B------:R-:W-:Y:S05]  /*f6b0*/  CALL.REL.NOINC `($__internal_121_$__cuda_sm70_shflsync_bfly_p) ;  /* 0x000007d000007944 */ /* 0x000fea0003c00000 */
[----:B01----:R-:W-:Y:S01]  /*f6c0*/  FADD.FTZ R147, R147, R6 ;  /* 0x0000000693937221 */ /* 0x003fe20000010000 */
[----:B------:R-:W-:Y:S01]  /*f6d0*/  MOV R6, 0x8 ;  /* 0x0000000800067802 */ /* 0x000fe20000000f00 */
[----:B------:R-:W-:Y:S01]  /*f6e0*/  IMAD.MOV.U32 R8, RZ, RZ, 0x1f ;  /* 0x0000001fff087424 */ /* 0x000fe200078e00ff */
[----:B------:R-:W-:Y:S02]  /*f6f0*/  MOV R145, 0xffffffff ;  /* 0xffffffff00917802 */ /* 0x000fe40000000f00 */
[----:B------:R-:W-:Y:S02]  /*f700*/  MOV R10, 0xf720 ;  /* 0x0000f720000a7802 */ /* 0x000fe40000000f00 */
[----:B------:R-:W-:Y:S05]  /*f710*/  CALL.REL.NOINC `($__internal_121_$__cuda_sm70_shflsync_bfly_p) ;  /* 0x0000077000007944 */ /* 0x000fea0003c00000 */
[----:B0-----:R-:W-:Y:S01]  /*f720*/  HFMA2.MMA R8, -RZ, RZ, 0, 1.847743988037109375e-06 ;  /* 0x0000001fff087435 */ /* 0x001fe200000001ff */
[----:B-1----:R-:W-:Y:S01]  /*f730*/  FADD.FTZ R147, R147, R6 ;  /* 0x0000000693937221 */ /* 0x002fe20000010000 */
[----:B------:R-:W-:Y:S01]  /*f740*/  MOV R10, 0xf780 ;  /* 0x0000f780000a7802 */ /* 0x000fe20000000f00 */
[----:B------:R-:W-:Y:S02]  /*f750*/  IMAD.MOV.U32 R6, RZ, RZ, 0x10 ;  /* 0x00000010ff067424 */ /* 0x000fe400078e00ff */
[----:B------:R-:W-:-:S02]  /*f760*/  IMAD.MOV.U32 R145, RZ, RZ, -0x1 ;  /* 0xffffffffff917424 */ /* 0x000fc400078e00ff */
[----:B------:R-:W-:Y:S05]  /*f770*/  CALL.REL.NOINC `($__internal_121_$__cuda_sm70_shflsync_bfly_p) ;  /* 0x0000071000007944 */ /* 0x000fea0003c00000 */
        /* <DEDUP_REMOVED lines=86> */
[----:B------:R-:W-:Y:S05]  /*fce0*/  CALL.REL.NOINC `($__internal_121_$__cuda_sm70_shflsync_bfly_p) ;  /* 0x000001a000007944 */ /* 0x000fea0003c00000 */
[----:B0-----:R-:W-:Y:S01]  /*fcf0*/  HFMA2.MMA R8, -RZ, RZ, 0, 1.847743988037109375e-06 ;  /* 0x0000001fff087435 */ /* 0x001fe200000001ff */
[----:B-1----:R-:W-:Y:S01]  /*fd00*/  FADD.FTZ R147, R147, R6 ;  /* 0x0000000693937221 */ /* 0x002fe20000010000 */
[----:B------:R-:W-:Y:S01]  /*fd10*/  MOV R10, 0xfd50 ;  /* 0x0000fd50000a7802 */ /* 0x000fe20000000f00 */
[----:B------:R-:W-:Y:S02]  /*fd20*/  IMAD.MOV.U32 R6, RZ, RZ, 0x2 ;  /* 0x00000002ff067424 */ /* 0x000fe400078e00ff */
[----:B------:R-:W-:Y:S02]  /*fd30*/  IMAD.MOV.U32 R145, RZ, RZ, -0x1 ;  /* 0xffffffffff917424 */ /* 0x000fe400078e00ff */
[----:B------:R-:W-:Y:S05]  /*fd40*/  CALL.REL.NOINC `($__internal_121_$__cuda_sm70_shflsync_bfly_p) ;  /* 0x0000014000007944 */ /* 0x000fea0003c00000 */
[----:B01----:R-:W-:Y:S01]  /*fd50*/  FADD.FTZ R147, R147, R6 ;  /* 0x0000000693937221 */ /* 0x003fe20000010000 */
[----:B------:R-:W-:Y:S01]  /*fd60*/  MOV R6, 0x4 ;  /* 0x0000000400067802 */ /* 0x000fe20000000f00 */
[----:B------:R-:W-:Y:S01]  /*fd70*/  IMAD.MOV.U32 R8, RZ, RZ, 0x1f ;  /* 0x0000001fff087424 */ /* 0x000fe200078e00ff */
[----:B------:R-:W-:Y:S02]  /*fd80*/  MOV R145, 0xffffffff ;  /* 0xffffffff00917802 */ /* 0x000fe40000000f00 */
[----:B------:R-:W-:-:S02]  /*fd90*/  MOV R10, 0xfdb0 ;  /* 0x0000fdb0000a7802 */ /* 0x000fc40000000f00 */
        /* <DEDUP_REMOVED lines=13> */
[----:B-1----:R-:W-:Y:S01]  /*fe70*/  IMAD.MOV.U32 R10, RZ, RZ, R6 ;  /* 0x000000ffff0a7224 */ /* 0x002fe200078e0006 */
[----:B0-----:R-:W-:Y:S05]  /*fe80*/  BRA `(.L_x_26312) ;  /* 0xffffec2000007947 */ /* 0x001fea000383ffff */
        .weak           $__internal_121_$__cuda_sm70_shflsync_bfly_p
        .type           $__internal_121_$__cuda_sm70_shflsync_bfly_p,@function
        .size           $__internal_121_$__cuda_sm70_shflsync_bfly_p,(.L_x_36209 - $__internal_121_$__cuda_sm70_shflsync_bfly_p)
$__internal_121_$__cuda_sm70_shflsync_bfly_p:
[----:B------:R-:W-:Y:S01]  /*fe90*/  HFMA2.MMA R11, -RZ, RZ, 0, 0 ;  /* 0x00000000ff0b7435 */ /* 0x000fe200000001ff */
[----:B------:R-:W-:Y:S04]  /*fea0*/  WARPSYNC R145 ;  /* 0x0000009100007348 */ /* 0x000fe80003800000 */
[----:B------:R0:W1:Y:S01]  /*feb0*/  SHFL.BFLY PT, R6, R147, R6, R8 ;  /* 0x0c00000693067389 */ /* 0x00006200000e0008 */
[----:B------:R-:W-:Y:S05]  /*fec0*/  RET.REL.NODEC R10 `(_ZN10layer_norm13ln_fwd_kernelINS_13Kernel_traitsIf6__halffS2_fjLj1280ELj1ELj4ELj1ELj16ENS_18Kernel_traits_baseILj1280EfS2_fS2_fjLj128EEEEELb1ELb0ELb0ELb1EEEvNS_9FwdParamsE) ;  /* 0xffff01300a007950 */ /* 0x000fea0003c3ffff */
.L_x_26313:
        /* <DEDUP_REMOVED lines=11> */
.L_x_36209:


//--------------------- .text._ZN10layer_norm13ln_fwd_kernelINS_13Kernel_traitsIf6__halffS2_fjLj1280ELj1ELj4ELj1ELj16ENS_18Kernel_traits_baseILj1280EfS2_fS2_fjLj128EEEEELb1ELb0ELb1ELb0EEEvNS_9FwdParamsE --------------------------
	.section	.text._ZN10layer_norm13ln_fwd_kernelINS_13Kernel_traitsIf6__halffS2_fjLj1280ELj1ELj4ELj1ELj16ENS_18Kernel_traits_baseILj1280EfS2_fS2_fjLj128EEEEELb1ELb0ELb1ELb0EEEvNS_9FwdParamsE,"ax",@progbits
	.sectioninfo	@"SHI_REGISTERS=168"
	.align	128
        .global         _ZN10layer_norm13ln_fwd_kernelINS_13Kernel_traitsIf6__halffS2_fjLj1280ELj1ELj4ELj1ELj16ENS_18Kernel_traits_baseILj1280EfS2_fS2_fjLj128EEEEELb1ELb0ELb1ELb0EEEvNS_9FwdParamsE
        .type           _ZN10layer_norm13ln_fwd_kernelINS_13Kernel_traitsIf6__halffS2_fjLj1280ELj1ELj4ELj1ELj16ENS_18Kernel_traits_baseILj1280EfS2_fS2_fjLj128EEEEELb1ELb0ELb1ELb0EEEvNS_9FwdParamsE,@function
        .size           _ZN10layer_norm13ln_fwd_kernelINS_13Kernel_traitsIf6__halffS2_fjLj1280ELj1ELj4ELj1ELj16ENS_18Kernel_traits_baseILj1280EfS2_fS2_fjLj128EEEEELb1ELb0ELb1ELb0EEEvNS_9FwdParamsE,(.L_x_36210 - _ZN10layer_norm13ln_fwd_kernelINS_13Kernel_traitsIf6__halffS2_fjLj1280ELj1ELj4ELj1ELj16ENS_18Kernel_traits_baseILj1280EfS2_fS2_fjLj128EEEEELb1ELb0ELb1ELb0EEEvNS_9FwdParamsE)
        .other          _ZN10layer_norm13ln_fwd_kernelINS_13Kernel_traitsIf6__halffS2_fjLj1280ELj1ELj4ELj1ELj16ENS_18Kernel_traits_baseILj1280EfS2_fS2_fjLj128EEEEELb1ELb0ELb1ELb0EEEvNS_9FwdParamsE,@"STO_CUDA_ENTRY STV_DEFAULT"
_ZN10layer_norm13ln_fwd_kernelINS_13Kernel_traitsIf6__halffS2_fjLj1280ELj1ELj4ELj1ELj16ENS_18Kernel_traits_baseILj1280EfS2_fS2_fjLj128EEEEELb1ELb0ELb1ELb0EEEvNS_9FwdParamsE:
.text._ZN10layer_norm13ln_fwd_kernelINS_13Kernel_traitsIf6__halffS2_fjLj1280ELj1ELj4ELj1ELj16ENS_18Kernel_traits_baseILj1280EfS2_fS2_fjLj128EEEEELb1ELb0ELb1ELb0EEEvNS_9FwdParamsE:
        /* <DEDUP_REMOVED lines=105> */
.L_x_26315:
[----:B------:R-:W-:Y:S05]  /*0690*/  BSYNC B0 ;  /* 0x0000000000007941 */ /* 0x000fea0003800000 */
.L_x_26314:
        /* <DEDUP_REMOVED lines=17> */
.L_x_26317:
[----:B------:R-:W-:Y:S05]  /*07b0*/  BSYNC B0 ;  /* 0x0000000000007941 */ /* 0x000fea0003800000 */
.L_x_26316:
        /* <DEDUP_REMOVED lines=17> */
.L_x_26319:
[----:B------:R-:W-:Y:S05]  /*08d0*/  BSYNC B0 ;  /* 0x0000000000007941 */ /* 0x000fea0003800000 */
.L_x_26318:
        /* <DEDUP_REMOVED lines=17> */
.L_x_26321:
[----:B------:R-:W-:Y:S05]  /*09f0*/  BSYNC B0 ;  /* 0x0000000000007941 */ /* 0x000fea0003800000 */
.L_x_26320:
        /* <DEDUP_REMOVED lines=16> */
.L_x_26323:
[----:B------:R-:W-:Y:S05]  /*0b00*/  BSYNC B0 ;  /* 0x0000000000007941 */ /* 0x000fea0003800000 */
.L_x_26322:
        /* <DEDUP_REMOVED lines=16> */
.L_x_26716:
        /* <DEDUP_REMOVED lines=49> */
.L_x_26330:
[----:B------:R-:W-:Y:S02]  /*0f20*/  IMAD.MOV.U32 R11, RZ, RZ, R9 ;  /* 0x000000ffff0b7224 */ /* 0x000fe400078e0009 */
.L_x_26331:
[----:B------:R-:W-:Y:S05]  /*0f30*/  BSYNC B3 ;  /* 0x0000000000037941 */ /* 0x000fea0003800000 */
.L_x_26329:
        /* <DEDUP_REMOVED lines=16> */
.L_x_26335:
[----:B------:R-:W-:Y:S05]  /*1040*/  BSYNC B4 ;  /* 0x0000000000047941 */ /* 0x000fea0003800000 */
.L_x_26334:
        /* <DEDUP_REMOVED lines=44> */
.L_x_26333:
[----:B------:R-:W-:Y:S05]  /*1310*/  BSYNC B3 ;  /* 0x0000000000037941 */ /* 0x000fea0003800000 */
.L_x_26332:
        /* <DEDUP_REMOVED lines=11> */
.L_x_26328:
[----:B0-----:R-:W-:Y:S05]  /*13d0*/  BSYNC B2 ;  /* 0x0000000000027941 */ /* 0x001fea0003800000 */
.L_x_26327:
        /* <DEDUP_REMOVED lines=18> */
.L_x_26339:
[----:B------:R-:W-:Y:S02]  /*1500*/  IMAD.MOV.U32 R8, RZ, RZ, R9 ;  /* 0x000000ffff087224 */ /* 0x000fe400078e0009 */
.L_x_26340:
[----:B------:R-:W-:Y:S05]  /*1510*/  BSYNC B3 ;  /* 0x0000000000037941 */ /* 0x000fea0003800000 */
.L_x_26338:
        /* <DEDUP_REMOVED lines=16> */
.L_x_26344:
[----:B------:R-:W-:Y:S05]  /*1620*/  BSYNC B4 ;  /* 0x0000000000047941 */ /* 0x000fea0003800000 */
.L_x_26343:
        /* <DEDUP_REMOVED lines=44> */
.L_x_26342:
[----:B------:R-:W-:Y:S05]  /*18f0*/  BSYNC B3 ;  /* 0x0000000000037941 */ /* 0x000fea0003800000 */
.L_x_26341:
        /* <DEDUP_REMOVED lines=10> */
.L_x_26337:
[----:B------:R-:W-:Y:S05]  /*19a0*/  BSYNC B2 ;  /* 0x0000000000027941 */ /* 0x000fea0003800000 */
.L_x_26336:
        /* <DEDUP_REMOVED lines=18> */
.L_x_26348:
[----:B------:R-:W-:Y:S02]  /*1ad0*/  IMAD.MOV.U32 R8, RZ, RZ, R9 ;  /* 0x000000ffff087224 */ /* 0x000fe400078e0009 */
.L_x_26349:
[----:B------:R-:W-:Y:S05]  /*1ae0*/  BSYNC B3 ;  /* 0x0000000000037941 */ /* 0x000fea0003800000 */
.L_x_26347:
        /* <DEDUP_REMOVED lines=16> */
.L_x_26353:
[----:B------:R-:W-:Y:S05]  /*1bf0*/  BSYNC B4 ;  /* 0x0000000000047941 */ /* 0x000fea0003800000 */
.L_x_26352:
        /* <DEDUP_REMOVED lines=44> */
.L_x_26351:
[----:B------:R-:W-:Y:S05]  /*1ec0*/  BSYNC B3 ;  /* 0x0000000000037941 */ /* 0x000fea0003800000 */
.L_x_26350:
        /* <DEDUP_REMOVED lines=10> */
.L_x_26346:
[----:B------:R-:W-:Y:S05]  /*1f70*/  BSYNC B2 ;  /* 0x0000000000027941 */ /* 0x000fea0003800000 */
.L_x_26345:
        /* <DEDUP_REMOVED lines=18> */
.L_x_26357:
[----:B------:R-:W-:Y:S02]  /*20a0*/  MOV R8, R9 ;  /* 0x0000000900087202 */ /* 0x000fe40000000f00 */
.L_x_26358:
[----:B------:R-:W-:Y:S05]  /*20b0*/  BSYNC B3 ;  /* 0x0000000000037941 */ /* 0x000fea0003800000 */
.L_x_26356:
        /* <DEDUP_REMOVED lines=16> */
.L_x_26362:
[----:B------:R-:W-:Y:S05]  /*21c0*/  BSYNC B4 ;  /* 0x0000000000047941 */ /* 0x000fea0003800000 */
.L_x_26361:
        /* <DEDUP_REMOVED lines=44> */
.L_x_26360:
[----:B------:R-:W-:Y:S05]  /*2490*/  BSYNC B3 ;  /* 0x0000000000037941 */ /* 0x000fea0003800000 */
.L_x_26359:
        /* <DEDUP_REMOVED lines=10> */
.L_x_26355:
[----:B------:R-:W-:Y:S05]  /*2540*/  BSYNC B2 ;  /* 0x0000000000027941 */ /* 0x000fea0003800000 */
.L_x_26354:
        /* <DEDUP_REMOVED lines=18> */
.L_x_26366:
[----:B------:R-:W-:Y:S02]  /*2670*/  IMAD.MOV.U32 R8, RZ, RZ, R9 ;  /* 0x000000ffff087224 */ /* 0x000fe400078e0009 */
.L_x_26367:
[----:B------:R-:W-:Y:S05]  /*2680*/  BSYNC B3 ;  /* 0x0000000000037941 */ /* 0x000fea0003800000 */
.L_x_26365:
        /* <DEDUP_REMOVED lines=16> */
.L_x_26371:
[----:B------:R-:W-:Y:S05]  /*2790*/  BSYNC B4 ;  /* 0x0000000000047941 */ /* 0x000fea0003800000 */
.L_x_26370:
        /* <DEDUP_REMOVED lines=44> */
.L_x_26369:
[----:B------:R-:W-:Y:S05]  /*2a60*/  BSYNC B3 ;  /* 0x0000000000037941 */ /* 0x000fea0003800000 */
.L_x_26368:
        /* <DEDUP_REMOVED lines=10> */
.L_x_26364:
[----:B------:R-:W-:Y:S05]  /*2b10*/  BSYNC B2 ;  /* 0x0000000000027941 */ /* 0x000fea0003800000 */
.L_x_26363:
        /* <DEDUP_REMOVED lines=18> */
.L_x_26375:
[----:B------:R-:W-:Y:S02]  /*2c40*/  IMAD.MOV.U32 R8, RZ, RZ, R9 ;  /* 0x000000ffff087224 */ /* 0x000fe400078e0009 */
.L_x_26376:
[----:B------:R-:W-:Y:S05]  /*2c50*/  BSYNC B3 ;  /* 0x0000000000037941 */ /* 0x000fea0003800000 */
.L_x_26374:
        /* <DEDUP_REMOVED lines=16> */
.L_x_26380:
[----:B------:R-:W-:Y:S05]  /*2d60*/  BSYNC B4 ;  /* 0x0000000000047941 */ /* 0x000fea0003800000 */
.L_x_26379:
        /* <DEDUP_REMOVED lines=44> */
.L_x_26378:
[----:B------:R-:W-:Y:S05]  /*3030*/  BSYNC B3 ;  /* 0x0000000000037941 */ /* 0x000fea0003800000 */
.L_x_26377:
        /* <DEDUP_REMOVED lines=10> */
.L_x_26373:
[----:B------:R-:W-:Y:S05]  /*30e0*/  BSYNC B2 ;  /* 0x0000000000027941 */ /* 0x000fea0003800000 */
.L_x_26372:
        /* <DEDUP_REMOVED lines=18> */
.L_x_26384:
[----:B------:R-:W-:Y:S02]  /*3210*/  IMAD.MOV.U32 R8, RZ, RZ, R9 ;  /* 0x000000ffff087224 */ /* 0x000fe400078e0009 */
.L_x_26385:
[----:B------:R-:W-:Y:S05]  /*3220*/  BSYNC B3 ;  /* 0x0000000000037941 */ /* 0x000fea0003800000 */
.L_x_26383:
        /* <DEDUP_REMOVED lines=16> */
.L_x_26389:
[----:B------:R-:W-:Y:S05]  /*3330*/  BSYNC B4 ;  /* 0x0000000000047941 */ /* 0x000fea0003800000 */
.L_x_26388:
        /* <DEDUP_REMOVED lines=44> */
.L_x_26387:
[----:B------:R-:W-:Y:S05]  /*3600*/  BSYNC B3 ;  /* 0x0000000000037941 */ /* 0x000fea0003800000 */
.L_x_26386:
        /* <DEDUP_REMOVED lines=10> */
.L_x_26382:
[----:B------:R-:W-:Y:S05]  /*36b0*/  BSYNC B2 ;  /* 0x0000000000027941 */ /* 0x000fea0003800000 */
.L_x_26381:
        /* <DEDUP_REMOVED lines=18> */
.L_x_26393:
[----:B------:R-:W-:Y:S02]  /*37e0*/  IMAD.MOV.U32 R99, RZ, RZ, R9 ;  /* 0x000000ffff637224 */ /* 0x000fe400078e0009 */
.L_x_26394:
[----:B------:R-:W-:Y:S05]  /*37f0*/  BSYNC B3 ;  /* 0x0000000000037941 */ /* 0x000fea0003800000 */
.L_x_26392:
        /* <DEDUP_REMOVED lines=16> */
.L_x_26398:
[----:B------:R-:W-:Y:S05]  /*3900*/  BSYNC B4 ;  /* 0x0000000000047941 */ /* 0x000fea0003800000 */
.L_x_26397:
        /* <DEDUP_REMOVED lines=44> */
.L_x_26396:
[----:B------:R-:W-:Y:S05]  /*3bd0*/  BSYNC B3 ;  /* 0x0000000000037941 */ /* 0x000fea0003800000 */
.L_x_26395:
        /* <DEDUP_REMOVED lines=10> */
.L_x_26391:
[----:B------:R-:W-:Y:S05]  /*3c80*/  BSYNC B2 ;  /* 0x0000000000027941 */ /* 0x000fea0003800000 */
.L_x_26390:
        /* <DEDUP_REMOVED lines=26> */
.L_x_26400:
[----:B------:R-:W-:Y:S05]  /*3e30*/  BSYNC B2 ;  /* 0x0000000000027941 */ /* 0x000fea0003800000 */
.L_x_26399:
[----:B------:R-:W-:Y:S02]  /*3e40*/  IADD3 R143, R143, 0x20, RZ ;  /* 0x000000208f8f7810 */ /* 0x000fe40007ffe0ff */
[----:B------:R-:W-:Y:S02]  /*3e50*/  IADD3 R133, R133, 0x20, RZ ;  /* 0x0000002085857810 */ /* 0x000fe40007ffe0ff */
.L_x_26326:
[----:B------:R-:W-:Y:S05]  /*3e60*/  BSYNC B1 ;  /* 0x0000000000017941 */ /* 0x000fea0003800000 */
.L_x_26325:
        /* <DEDUP_REMOVED lines=31> */
.L_x_26406:
[----:B------:R-:W-:Y:S02]  /*4060*/  IMAD.MOV.U32 R11, RZ, RZ, R9 ;  /* 0x000000ffff0b7224 */ /* 0x000fe400078e0009 */
.L_x_26407:
[----:B------:R-:W-:Y:S05]  /*4070*/  BSYNC B3 ;  /* 0x0000000000037941 */ /* 0x000fea0003800000 */
.L_x_26405:
        /* <DEDUP_REMOVED lines=16> */
.L_x_26411:
[----:B------:R-:W-:Y:S05]  /*4180*/  BSYNC B4 ;  /* 0x0000000000047941 */ /* 0x000fea0003800000 */
.L_x_26410:
        /* <DEDUP_REMOVED lines=44> */
.L_x_26409:
[----:B------:R-:W-:Y:S05]  /*4450*/  BSYNC B3 ;  /* 0x0000000000037941 */ /* 0x000fea0003800000 */
.L_x_26408:
        /* <DEDUP_REMOVED lines=11> */
.L_x_26404:
[----:B-1----:R-:W-:Y:S05]  /*4510*/  BSYNC B2 ;  /* 0x0000000000027941 */ /* 0x002fea0003800000 */
.L_x_26403:
        /* <DEDUP_REMOVED lines=18> */
.L_x_26415:
[----:B------:R-:W-:Y:S02]  /*4640*/  IMAD.MOV.U32 R8, RZ, RZ, R9 ;  /* 0x000000ffff087224 */ /* 0x000fe400078e0009 */
.L_x_26416:
[----:B------:R-:W-:Y:S05]  /*4650*/  BSYNC B3 ;  /* 0x0000000000037941 */ /* 0x000fea0003800000 */
.L_x_26414:
        /* <DEDUP_REMOVED lines=16> */
.L_x_26420:
[----:B------:R-:W-:Y:S05]  /*4760*/  BSYNC B4 ;  /* 0x0000000000047941 */ /* 0x000fea0003800000 */
.L_x_26419:
        /* <DEDUP_REMOVED lines=44> */
.L_x_26418:
[----:B------:R-:W-:Y:S05]  /*4a30*/  BSYNC B3 ;  /* 0x0000000000037941 */ /* 0x000fea0003800000 */
.L_x_26417:
        /* <DEDUP_REMOVED lines=10> */
.L_x_26413:
[----:B------:R-:W-:Y:S05]  /*4ae0*/  BSYNC B2 ;  /* 0x0000000000027941 */ /* 0x000fea0003800000 */
.L_x_26412:
        /* <DEDUP_REMOVED lines=18> */
.L_x_26424:
[----:B------:R-:W-:Y:S02]  /*4c10*/  IMAD.MOV.U32 R8, RZ, RZ, R9 ;  /* 0x000000ffff087224 */ /* 0x000fe400078e0009 */
.L_x_26425:
[----:B------:R-:W-:Y:S05]  /*4c20*/  BSYNC B3 ;  /* 0x0000000000037941 */ /* 0x000fea0003800000 */
.L_x_26423:
        /* <DEDUP_REMOVED lines=16> */
.L_x_26429:
[----:B------:R-:W-:Y:S05]  /*4d30*/  BSYNC B4 ;  /* 0x0000000000047941 */ /* 0x000fea0003800000 */
.L_x_26428:
        /* <DEDUP_REMOVED lines=44> */
.L_x_26427:
[----:B------:R-:W-:Y:S05]  /*5000*/  BSYNC B3 ;  /* 0x0000000000037941 */ /* 0x000fea0003800000 */
.L_x_26426:
        /* <DEDUP_REMOVED lines=10> */
.L_x_26422:
[----:B------:R-:W-:Y:S05]  /*50b0*/  BSYNC B2 ;  /* 0x0000000000027941 */ /* 0x000fea0003800000 */
.L_x_26421:
        /* <DEDUP_REMOVED lines=18> */
.L_x_26433:
[----:B------:R-:W-:Y:S02]  /*51e0*/  IMAD.MOV.U32 R8, RZ, RZ, R9 ;  /* 0x000000ffff087224 */ /* 0x000fe400078e0009 */
.L_x_26434:
[----:B------:R-:W-:Y:S05]  /*51f0*/  BSYNC B3 ;  /* 0x0000000000037941 */ /* 0x000fea0003800000 */
.L_x_26432:
        /* <DEDUP_REMOVED lines=16> */
.L_x_26438:
[----:B------:R-:W-:Y:S05]  /*5300*/  BSYNC B4 ;  /* 0x0000000000047941 */ /* 0x000fea0003800000 */
.L_x_26437:
        /* <DEDUP_REMOVED lines=44> */
.L_x_26436:
[----:B------:R-:W-:Y:S05]  /*55d0*/  BSYNC B3 ;  /* 0x0000000000037941 */ /* 0x000fea0003800000 */
.L_x_26435:
        /* <DEDUP_REMOVED lines=10> */
.L_x_26431:
[----:B------:R-:W-:Y:S05]  /*5680*/  BSYNC B2 ;  /* 0x0000000000027941 */ /* 0x000fea0003800000 */
.L_x_26430:
        /* <DEDUP_REMOVED lines=18> */
.L_x_26442:
[----:B------:R-:W-:Y:S02]  /*57b0*/  IMAD.MOV.U32 R8, RZ, RZ, R9 ;  /* 0x000000ffff087224 */ /* 0x000fe400078e0009 */
.L_x_26443:
[----:B------:R-:W-:Y:S05]  /*57c0*/  BSYNC B3 ;  /* 0x0000000000037941 */ /* 0x000fea0003800000 */
.L_x_26441:
        /* <DEDUP_REMOVED lines=16> */
.L_x_26447:
[----:B------:R-:W-:Y:S05]  /*58d0*/  BSYNC B4 ;  /* 0x0000000000047941 */ /* 0x000fea0003800000 */
.L_x_26446:
        /* <DEDUP_REMOVED lines=44> */
.L_x_26445:
[----:B------:R-:W-:Y:S05]  /*5ba0*/  BSYNC B3 ;  /* 0x0000000000037941 */ /* 0x000fea0003800000 */
.L_x_26444:
        /* <DEDUP_REMOVED lines=10> */
.L_x_26440:
[----:B------:R-:W-:Y:S05]  /*5c50*/  BSYNC B2 ;  /* 0x0000000000027941 */ /* 0x000fea0003800000 */
.L_x_26439:
        /* <DEDUP_REMOVED lines=18> */
.L_x_26451:
[----:B------:R-:W-:Y:S02]  /*5d80*/  IMAD.MOV.U32 R8, RZ, RZ, R9 ;  /* 0x000000ffff087224 */ /* 0x000fe400078e0009 */
.L_x_26452:
[----:B------:R-:W-:Y:S05]  /*5d90*/  BSYNC B3 ;  /* 0x0000000000037941 */ /* 0x000fea0003800000 */
.L_x_26450:
        /* <DEDUP_REMOVED lines=16> */
.L_x_26456:
[----:B------:R-:W-:Y:S05]  /*5ea0*/  BSYNC B4 ;  /* 0x0000000000047941 */ /* 0x000fea0003800000 */
.L_x_26455:
        /* <DEDUP_REMOVED lines=44> */
.L_x_26454:
[----:B------:R-:W-:Y:S05]  /*6170*/  BSYNC B3 ;  /* 0x0000000000037941 */ /* 0x000fea0003800000 */
.L_x_26453:
[----:B------:R-:W1:Y:S01]  /*6180*/  I2F.U32 R8, R8 ;  /* 0x0000000800087306 */ /* 0x000e620000201000 */
[----:B------:R-:W-:Y:S01]  /*6190*/  HADD2.F32 R106, -RZ, R90.H1_H1 ;  /* 0x3000005aff6a7230 */ /* 0x000fe20000004100 */
        /* <DEDUP_REMOVED lines=8> */
.L_x_26449:
[----:B------:R-:W-:Y:S05]  /*6220*/  BSYNC B2 ;  /* 0x0000000000027941 */ /* 0x000fea0003800000 */
.L_x_26448:
        /* <DEDUP_REMOVED lines=18> */
.L_x_26460:
[----:B------:R-:W-:Y:S02]  /*6350*/  IMAD.MOV.U32 R8, RZ, RZ, R9 ;  /* 0x000000ffff087224 */ /* 0x000fe400078e0009 */
.L_x_26461:
[----:B------:R-:W-:Y:S05]  /*6360*/  BSYNC B3 ;  /* 0x0000000000037941 */ /* 0x000fea0003800000 */
.L_x_26459:
        /* <DEDUP_REMOVED lines=16> */
.L_x_26465:
[----:B------:R-:W-:Y:S05]  /*6470*/  BSYNC B4 ;  /* 0x0000000000047941 */ /* 0x000fea0003800000 */
.L_x_26464:
        /* <DEDUP_REMOVED lines=44> */
.L_x_26463:
[----:B------:R-:W-:Y:S05]  /*6740*/  BSYNC B3 ;  /* 0x0000000000037941 */ /* 0x000fea0003800000 */
.L_x_26462:
        /* <DEDUP_REMOVED lines=10> */
.L_x_26458:
[----:B------:R-:W-:Y:S05]  /*67f0*/  BSYNC B2 ;  /* 0x0000000000027941 */ /* 0x000fea0003800000 */
.L_x_26457:
        /* <DEDUP_REMOVED lines=18> */
.L_x_26469:
[----:B------:R-:W-:Y:S02]  /*6920*/  IMAD.MOV.U32 R107, RZ, RZ, R9 ;  /* 0x000000ffff6b7224 */ /* 0x000fe400078e0009 */
.L_x_26470:
[----:B------:R-:W-:Y:S05]  /*6930*/  BSYNC B3 ;  /* 0x0000000000037941 */ /* 0x000fea0003800000 */
.L_x_26468:
        /* <DEDUP_REMOVED lines=16> */
.L_x_26474:
[----:B------:R-:W-:Y:S05]  /*6a40*/  BSYNC B4 ;  /* 0x0000000000047941 */ /* 0x000fea0003800000 */
.L_x_26473:
        /* <DEDUP_REMOVED lines=44> */
.L_x_26472:
[----:B------:R-:W-:Y:S05]  /*6d10*/  BSYNC B3 ;  /* 0x0000000000037941 */ /* 0x000fea0003800000 */
.L_x_26471:
        /* <DEDUP_REMOVED lines=10> */
.L_x_26467:
[----:B------:R-:W-:Y:S05]  /*6dc0*/  BSYNC B2 ;  /* 0x0000000000027941 */ /* 0x000fea0003800000 */
.L_x_26466:
        /* <DEDUP_REMOVED lines=20> */
[----:B------:R-:W-:Y:S02]  /*6f10*/  LOP3.LUT R134, R146, R134, R144, 0xfe, !PT ;  /* 0x0000008692867212 */ /* 0x000fe400078efe90 */
[----:B------:R-:W-:Y:S02]  /*6f20*/  MOV R144, 0x8 ;  /* 0x0000000800907802 */ /* 0x000fe40000000f00 */
[----:B------:R-:W-:Y:S02]  /*6f30*/  LOP3.LUT R135, R135, R147, RZ, 0xfc, !PT ;  /* 0x0000009387877212 */ /* 0x000fe400078efcff */
[----:B------:R-:W-:Y:S01]  /*6f40*/  LOP3.LUT R134, R134, 0xff, R11, 0xf8, !PT ;  /* 0x000000ff86867812 */ /* 0x000fe200078ef80b */
[----:B------:R-:W-:-:S05]  /*6f50*/  IMAD.WIDE.U32 R144, R133, R144, c[0x0][0x190] ;  /* 0x0000640085907625 */ /* 0x000fca00078e0090 */
[----:B------:R0:W-:Y:S02]  /*6f60*/  STG.E.64 [R144.64], R134 ;  /* 0x0000008690007986 */ /* 0x0001e4000c101b06 */
.L_x_26476:
[----:B------:R-:W-:Y:S05]  /*6f70*/  BSYNC B2 ;  /* 0x0000000000027941 */ /* 0x000fea0003800000 */
.L_x_26475:
[----:B------:R-:W-:Y:S02]  /*6f80*/  IADD3 R143, R143, 0x20, RZ ;  /* 0x000000208f8f7810 */ /* 0x000fe40007ffe0ff */
[----:B------:R-:W-:Y:S02]  /*6f90*/  IADD3 R133, R133, 0x20, RZ ;  /* 0x0000002085857810 */ /* 0x000fe40007ffe0ff */
.L_x_26402:
[----:B------:R-:W-:Y:S05]  /*6fa0*/  BSYNC B1 ;  /* 0x0000000000017941 */ /* 0x000fea0003800000 */
.L_x_26401:
        /* <DEDUP_REMOVED lines=31> */
.L_x_26482:
[----:B------:R-:W-:Y:S02]  /*71a0*/  IMAD.MOV.U32 R11, RZ, RZ, R9 ;  /* 0x000000ffff0b7224 */ /* 0x000fe400078e0009 */
.L_x_26483:
[----:B------:R-:W-:Y:S05]  /*71b0*/  BSYNC B3 ;  /* 0x0000000000037941 */ /* 0x000fea0003800000 */
.L_x_26481:
        /* <DEDUP_REMOVED lines=16> */
.L_x_26487:
[----:B------:R-:W-:Y:S05]  /*72c0*/  BSYNC B4 ;  /* 0x0000000000047941 */ /* 0x000fea0003800000 */
.L_x_26486:
        /* <DEDUP_REMOVED lines=44> */
.L_x_26485:
[----:B------:R-:W-:Y:S05]  /*7590*/  BSYNC B3 ;  /* 0x0000000000037941 */ /* 0x000fea0003800000 */
.L_x_26484:
        /* <DEDUP_REMOVED lines=11> */
.L_x_26480:
[----:B-1----:R-:W-:Y:S05]  /*7650*/  BSYNC B2 ;  /* 0x0000000000027941 */ /* 0x002fea0003800000 */
.L_x_26479:
        /* <DEDUP_REMOVED lines=18> */
.L_x_26491:
[----:B------:R-:W-:Y:S02]  /*7780*/  IMAD.MOV.U32 R8, RZ, RZ, R9 ;  /* 0x000000ffff087224 */ /* 0x000fe400078e0009 */
.L_x_26492:
[----:B------:R-:W-:Y:S05]  /*7790*/  BSYNC B3 ;  /* 0x0000000000037941 */ /* 0x000fea0003800000 */
.L_x_26490:
        /* <DEDUP_REMOVED lines=16> */
.L_x_26496:
[----:B------:R-:W-:Y:S05]  /*78a0*/  BSYNC B4 ;  /* 0x0000000000047941 */ /* 0x000fea0003800000 */
.L_x_26495:
        /* <DEDUP_REMOVED lines=44> */
.L_x_26494:
[----:B------:R-:W-:Y:S05]  /*7b70*/  BSYNC B3 ;  /* 0x0000000000037941 */ /* 0x000fea0003800000 */
.L_x_26493:
        /* <DEDUP_REMOVED lines=10> */
.L_x_26489:
[----:B------:R-:W-:Y:S05]  /*7c20*/  BSYNC B2 ;  /* 0x0000000000027941 */ /* 0x000fea0003800000 */
.L_x_26488:
        /* <DEDUP_REMOVED lines=18> */
.L_x_26500:
[----:B------:R-:W-:Y:S02]  /*7d50*/  IMAD.MOV.U32 R8, RZ, RZ, R9 ;  /* 0x000000ffff087224 */ /* 0x000fe400078e0009 */
.L_x_26501:
[----:B------:R-:W-:Y:S05]  /*7d60*/  BSYNC B3 ;  /* 0x0000000000037941 */ /* 0x000fea0003800000 */
.L_x_26499:
        /* <DEDUP_REMOVED lines=16> */
.L_x_26505:
[----:B------:R-:W-:Y:S05]  /*7e70*/  BSYNC B4 ;  /* 0x0000000000047941 */ /* 0x000fea0003800000 */
.L_x_26504:
        /* <DEDUP_REMOVED lines=44> */
.L_x_26503:
[----:B------:R-:W-:Y:S05]  /*8140*/  BSYNC B3 ;  /* 0x0000000000037941 */ /* 0x000fea0003800000 */
.L_x_26502:
        /* <DEDUP_REMOVED lines=10> */
.L_x_26498:
[----:B------:R-:W-:Y:S05]  /*81f0*/  BSYNC B2 ;  /* 0x0000000000027941 */ /* 0x000fea0003800000 */
.L_x_26497:
        /* <DEDUP_REMOVED lines=18> */
.L_x_26509:
[----:B------:R-:W-:Y:S02]  /*8320*/  IMAD.MOV.U32 R8, RZ, RZ, R9 ;  /* 0x000000ffff087224 */ /* 0x000fe400078e0009 */
.L_x_26510:
[----:B------:R-:W-:Y:S05]  /*8330*/  BSYNC B3 ;  /* 0x0000000000037941 */ /* 0x000fea0003800000 */
.L_x_26508:
        /* <DEDUP_REMOVED lines=16> */
.L_x_26514:
[----:B------:R-:W-:Y:S05]  /*8440*/  BSYNC B4 ;  /* 0x0000000000047941 */ /* 0x000fea0003800000 */
.L_x_26513:
        /* <DEDUP_REMOVED lines=44> */
.L_x_26512:
[----:B------:R-:W-:Y:S05]  /*8710*/  BSYNC B3 ;  /* 0x0000000000037941 */ /* 0x000fea0003800000 */
.L_x_26511:
        /* <DEDUP_REMOVED lines=10> */
.L_x_26507:
[----:B------:R-:W-:Y:S05]  /*87c0*/  BSYNC B2 ;  /* 0x0000000000027941 */ /* 0x000fea0003800000 */
.L_x_26506:
        /* <DEDUP_REMOVED lines=18> */
.L_x_26518:
[----:B------:R-:W-:Y:S02]  /*88f0*/  IMAD.MOV.U32 R8, RZ, RZ, R9 ;  /* 0x000000ffff087224 */ /* 0x000fe400078e0009 */
.L_x_26519:
[----:B------:R-:W-:Y:S05]  /*8900*/  BSYNC B3 ;  /* 0x0000000000037941 */ /* 0x000fea0003800000 */
.L_x_26517:
        /* <DEDUP_REMOVED lines=16> */
.L_x_26523:
[----:B------:R-:W-:Y:S05]  /*8a10*/  BSYNC B4 ;  /* 0x0000000000047941 */ /* 0x000fea0003800000 */
.L_x_26522:
        /* <DEDUP_REMOVED lines=44> */
.L_x_26521:
[----:B------:R-:W-:Y:S05]  /*8ce0*/  BSYNC B3 ;  /* 0x0000000000037941 */ /* 0x000fea0003800000 */
.L_x_26520:
        /* <DEDUP_REMOVED lines=10> */
.L_x_26516:
[----:B------:R-:W-:Y:S05]  /*8d90*/  BSYNC B2 ;  /* 0x0000000000027941 */ /* 0x000fea0003800000 */
.L_x_26515:
        /* <DEDUP_REMOVED lines=18> */
.L_x_26527:
[----:B------:R-:W-:Y:S02]  /*8ec0*/  IMAD.MOV.U32 R8, RZ, RZ, R9 ;  /* 0x000000ffff087224 */ /* 0x000fe400078e0009 */
.L_x_26528:
[----:B------:R-:W-:Y:S05]  /*8ed0*/  BSYNC B3 ;  /* 0x0000000000037941 */ /* 0x000fea0003800000 */
.L_x_26526:
        /* <DEDUP_REMOVED lines=16> */
.L_x_26532:
[----:B------:R-:W-:Y:S05]  /*8fe0*/  BSYNC B4 ;  /* 0x0000000000047941 */ /* 0x000fea0003800000 */
.L_x_26531:
        /* <DEDUP_REMOVED lines=44> */
.L_x_26530:
[----:B------:R-:W-:Y:S05]  /*92b0*/  BSYNC B3 ;  /* 0x0000000000037941 */ /* 0x000fea0003800000 */
.L_x_26529:
        /* <DEDUP_REMOVED lines=10> */
.L_x_26525:
[----:B------:R-:W-:Y:S05]  /*9360*/  BSYNC B2 ;  /* 0x0000000000027941 */ /* 0x000fea0003800000 */
.L_x_26524:
        /* <DEDUP_REMOVED lines=18> */
.L_x_26536:
[----:B------:R-:W-:Y:S02]  /*9490*/  IMAD.MOV.U32 R8, RZ, RZ, R9 ;  /* 0x000000ffff087224 */ /* 0x000fe400078e0009 */
.L_x_26537:
[----:B------:R-:W-:Y:S05]  /*94a0*/  BSYNC B3 ;  /* 0x0000000000037941 */ /* 0x000fea0003800000 */
.L_x_26535:
        /* <DEDUP_REMOVED lines=16> */
.L_x_26541:
[----:B------:R-:W-:Y:S05]  /*95b0*/  BSYNC B4 ;  /* 0x0000000000047941 */ /* 0x000fea0003800000 */
.L_x_26540:
        /* <DEDUP_REMOVED lines=44> */
.L_x_26539:
[----:B------:R-:W-:Y:S05]  /*9880*/  BSYNC B3 ;  /* 0x0000000000037941 */ /* 0x000fea0003800000 */
.L_x_26538:
        /* <DEDUP_REMOVED lines=10> */
.L_x_26534:
[----:B------:R-:W-:Y:S05]  /*9930*/  BSYNC B2 ;  /* 0x0000000000027941 */ /* 0x000fea0003800000 */
.L_x_26533:
        /* <DEDUP_REMOVED lines=18> */
.L_x_26545:
[----:B------:R-:W-:Y:S02]  /*9a60*/  IMAD.MOV.U32 R115, RZ, RZ, R9 ;  /* 0x000000ffff737224 */ /* 0x000fe400078e0009 */
.L_x_26546:
[----:B------:R-:W-:Y:S05]  /*9a70*/  BSYNC B3 ;  /* 0x0000000000037941 */ /* 0x000fea0003800000 */
.L_x_26544:
        /* <DEDUP_REMOVED lines=16> */
.L_x_26550:
[----:B------:R-:W-:Y:S05]  /*9b80*/  BSYNC B4 ;  /* 0x0000000000047941 */ /* 0x000fea0003800000 */
.L_x_26549:
        /* <DEDUP_REMOVED lines=44> */
.L_x_26548:
[----:B------:R-:W-:Y:S05]  /*9e50*/  BSYNC B3 ;  /* 0x0000000000037941 */ /* 0x000fea0003800000 */
.L_x_26547:
        /* <DEDUP_REMOVED lines=10> */
.L_x_26543:
[----:B------:R-:W-:Y:S05]  /*9f00*/  BSYNC B2 ;  /* 0x0000000000027941 */ /* 0x000fea0003800000 */
.L_x_26542:
        /* <DEDUP_REMOVED lines=26> */
.L_x_26552:
[----:B------:R-:W-:Y:S05]  /*a0b0*/  BSYNC B2 ;  /* 0x0000000000027941 */ /* 0x000fea0003800000 */
.L_x_26551:
[----:B------:R-:W-:Y:S02]  /*a0c0*/  IADD3 R143, R143, 0x20, RZ ;  /* 0x000000208f8f7810 */ /* 0x000fe40007ffe0ff */
[----:B------:R-:W-:Y:S02]  /*a0d0*/  IADD3 R133, R133, 0x20, RZ ;  /* 0x0000002085857810 */ /* 0x000fe40007ffe0ff */
.L_x_26478:
[----:B------:R-:W-:Y:S05]  /*a0e0*/  BSYNC B1 ;  /* 0x0000000000017941 */ /* 0x000fea0003800000 */
.L_x_26477:
        /* <DEDUP_REMOVED lines=31> */
.L_x_26558:
[----:B------:R-:W-:Y:S02]  /*a2e0*/  MOV R11, R9 ;  /* 0x00000009000b7202 */ /* 0x000fe40000000f00 */
.L_x_26559:
[----:B------:R-:W-:Y:S05]  /*a2f0*/  BSYNC B3 ;  /* 0x0000000000037941 */ /* 0x000fea0003800000 */
.L_x_26557:
        /* <DEDUP_REMOVED lines=16> */
.L_x_26563:
[----:B------:R-:W-:Y:S05]  /*a400*/  BSYNC B4 ;  /* 0x0000000000047941 */ /* 0x000fea0003800000 */
.L_x_26562:
        /* <DEDUP_REMOVED lines=44> */
.L_x_26561:
[----:B------:R-:W-:Y:S05]  /*a6d0*/  BSYNC B3 ;  /* 0x0000000000037941 */ /* 0x000fea0003800000 */
.L_x_26560:
        /* <DEDUP_REMOVED lines=11> */
.L_x_26556:
[----:B-1----:R-:W-:Y:S05]  /*a790*/  BSYNC B2 ;  /* 0x0000000000027941 */ /* 0x002fea0003800000 */
.L_x_26555:
        /* <DEDUP_REMOVED lines=18> */
.L_x_26567:
[----:B------:R-:W-:Y:S02]  /*a8c0*/  MOV R8, R9 ;  /* 0x0000000900087202 */ /* 0x000fe40000000f00 */
.L_x_26568:
[----:B------:R-:W-:Y:S05]  /*a8d0*/  BSYNC B3 ;  /* 0x0000000000037941 */ /* 0x000fea0003800000 */
.L_x_26566:
        /* <DEDUP_REMOVED lines=16> */
.L_x_26572:
[----:B------:R-:W-:Y:S05]  /*a9e0*/  BSYNC B4 ;  /* 0x0000000000047941 */ /* 0x000fea0003800000 */
.L_x_26571:
        /* <DEDUP_REMOVED lines=44> */
.L_x_26570:
[----:B------:R-:W-:Y:S05]  /*acb0*/  BSYNC B3 ;  /* 0x0000000000037941 */ /* 0x000fea0003800000 */
.L_x_26569:
        /* <DEDUP_REMOVED lines=10> */
.L_x_26565:
[----:B------:R-:W-:Y:S05]  /*ad60*/  BSYNC B2 ;  /* 0x0000000000027941 */ /* 0x000fea0003800000 */
.L_x_26564:
        /* <DEDUP_REMOVED lines=18> */
.L_x_26576:
[----:B------:R-:W-:Y:S02]  /*ae90*/  MOV R8, R9 ;  /* 0x0000000900087202 */ /* 0x000fe40000000f00 */
.L_x_26577:
[----:B------:R-:W-:Y:S05]  /*aea0*/  BSYNC B3 ;  /* 0x0000000000037941 */ /* 0x000fea0003800000 */
.L_x_26575:
        /* <DEDUP_REMOVED lines=16> */
.L_x_26581:
[----:B------:R-:W-:Y:S05]  /*afb0*/  BSYNC B4 ;  /* 0x0000000000047941 */ /* 0x000fea0003800000 */
.L_x_26580:
        /* <DEDUP_REMOVED lines=44> */
.L_x_26579:
[----:B------:R-:W-:Y:S05]  /*b280*/  BSYNC B3 ;  /* 0x0000000000037941 */ /* 0x000fea0003800000 */
.L_x_26578:
        /* <DEDUP_REMOVED lines=10> */
.L_x_26574:
[----:B------:R-:W-:Y:S05]  /*b330*/  BSYNC B2 ;  /* 0x0000000000027941 */ /* 0x000fea0003800000 */
.L_x_26573:
        /* <DEDUP_REMOVED lines=18> */
.L_x_26585:
[----:B------:R-:W-:Y:S02]  /*b460*/  MOV R8, R9 ;  /* 0x0000000900087202 */ /* 0x000fe40000000f00 */
.L_x_26586:
[----:B------:R-:W-:Y:S05]  /*b470*/  BSYNC B3 ;  /* 0x0000000000037941 */ /* 0x000fea0003800000 */
.L_x_26584:
        /* <DEDUP_REMOVED lines=16> */
.L_x_26590:
[----:B------:R-:W-:Y:S05]  /*b580*/  BSYNC B4 ;  /* 0x0000000000047941 */ /* 0x000fea0003800000 */
.L_x_26589:
        /* <DEDUP_REMOVED lines=44> */
.L_x_26588:
[----:B------:R-:W-:Y:S05]  /*b850*/  BSYNC B3 ;  /* 0x0000000000037941 */ /* 0x000fea0003800000 */
.L_x_26587:
        /* <DEDUP_REMOVED lines=10> */
.L_x_26583:
[----:B------:R-:W-:Y:S05]  /*b900*/  BSYNC B2 ;  /* 0x0000000000027941 */ /* 0x000fea0003800000 */
.L_x_26582:
        /* <DEDUP_REMOVED lines=18> */
.L_x_26594:
[----:B------:R-:W-:Y:S02]  /*ba30*/  MOV R8, R9 ;  /* 0x0000000900087202 */ /* 0x000fe40000000f00 */
.L_x_26595:
[----:B------:R-:W-:Y:S05]  /*ba40*/  BSYNC B3 ;  /* 0x0000000000037941 */ /* 0x000fea0003800000 */
.L_x_26593:
        /* <DEDUP_REMOVED lines=16> */
.L_x_26599:
[----:B------:R-:W-:Y:S05]  /*bb50*/  BSYNC B4 ;  /* 0x0000000000047941 */ /* 0x000fea0003800000 */
.L_x_26598:
        /* <DEDUP_REMOVED lines=44> */
.L_x_26597:
[----:B------:R-:W-:Y:S05]  /*be20*/  BSYNC B3 ;  /* 0x0000000000037941 */ /* 0x000fea0003800000 */
.L_x_26596:
        /* <DEDUP_REMOVED lines=10> */
.L_x_26592:
[----:B------:R-:W-:Y:S05]  /*bed0*/  BSYNC B2 ;  /* 0x0000000000027941 */ /* 0x000fea0003800000 */
.L_x_26591:
        /* <DEDUP_REMOVED lines=18> */
.L_x_26603:
[----:B------:R-:W-:Y:S02]  /*c000*/  MOV R8, R9 ;  /* 0x0000000900087202 */ /* 0x000fe40000000f00 */
.L_x_26604:
[----:B------:R-:W-:Y:S05]  /*c010*/  BSYNC B3 ;  /* 0x0000000000037941 */ /* 0x000fea0003800000 */
.L_x_26602:
        /* <DEDUP_REMOVED lines=16> */
.L_x_26608:
[----:B------:R-:W-:Y:S05]  /*c120*/  BSYNC B4 ;  /* 0x0000000000047941 */ /* 0x000fea0003800000 */
.L_x_26607:
        /* <DEDUP_REMOVED lines=44> */
.L_x_26606:
[----:B------:R-:W-:Y:S05]  /*c3f0*/  BSYNC B3 ;  /* 0x0000000000037941 */ /* 0x000fea0003800000 */
.L_x_26605:
        /* <DEDUP_REMOVED lines=10> */
.L_x_26601:
[----:B------:R-:W-:Y:S05]  /*c4a0*/  BSYNC B2 ;  /* 0x0000000000027941 */ /* 0x000fea0003800000 */
.L_x_26600:
        /* <DEDUP_REMOVED lines=18> */
.L_x_26612:
[----:B------:R-:W-:Y:S02]  /*c5d0*/  MOV R8, R9 ;  /* 0x0000000900087202 */ /* 0x000fe40000000f00 */
.L_x_26613:
[----:B------:R-:W-:Y:S05]  /*c5e0*/  BSYNC B3 ;  /* 0x0000000000037941 */ /* 0x000fea0003800000 */
.L_x_26611:
        /* <DEDUP_REMOVED lines=16> */
.L_x_26617:
[----:B------:R-:W-:Y:S05]  /*c6f0*/  BSYNC B4 ;  /* 0x0000000000047941 */ /* 0x000fea0003800000 */
.L_x_26616:
        /* <DEDUP_REMOVED lines=44> */
.L_x_26615:
[----:B------:R-:W-:Y:S05]  /*c9c0*/  BSYNC B3 ;  /* 0x0000000000037941 */ /* 0x000fea0003800000 */
.L_x_26614:
        /* <DEDUP_REMOVED lines=10> */
.L_x_26610:
[----:B------:R-:W-:Y:S05]  /*ca70*/  BSYNC B2 ;  /* 0x0000000000027941 */ /* 0x000fea0003800000 */
.L_x_26609:
        /* <DEDUP_REMOVED lines=18> */
.L_x_26621:
[----:B------:R-:W-:Y:S02]  /*cba0*/  MOV R123, R9 ;  /* 0x00000009007b7202 */ /* 0x000fe40000000f00 */
.L_x_26622:
[----:B------:R-:W-:Y:S05]  /*cbb0*/  BSYNC B3 ;  /* 0x0000000000037941 */ /* 0x000fea0003800000 */
.L_x_26620:
        /* <DEDUP_REMOVED lines=16> */
.L_x_26626:
[----:B------:R-:W-:Y:S05]  /*ccc0*/  BSYNC B4 ;  /* 0x0000000000047941 */ /* 0x000fea0003800000 */
.L_x_26625:
        /* <DEDUP_REMOVED lines=44> */
.L_x_26624:
[----:B------:R-:W-:Y:S05]  /*cf90*/  BSYNC B3 ;  /* 0x0000000000037941 */ /* 0x000fea0003800000 */
.L_x_26623:
        /* <DEDUP_REMOVED lines=10> */
.L_x_26619:
[----:B------:R-:W-:Y:S05]  /*d040*/  BSYNC B2 ;  /* 0x0000000000027941 */ /* 0x000fea0003800000 */
.L_x_26618:
        /* <DEDUP_REMOVED lines=26> */
.L_x_26628:
[----:B------:R-:W-:Y:S05]  /*d1f0*/  BSYNC B2 ;  /* 0x0000000000027941 */ /* 0x000fea0003800000 */
.L_x_26627:
[----:B------:R-:W-:Y:S02]  /*d200*/  IADD3 R143, R143, 0x20, RZ ;  /* 0x000000208f8f7810 */ /* 0x000fe40007ffe0ff */
[----:B------:R-:W-:Y:S02]  /*d210*/  IADD3 R133, R133, 0x20, RZ ;  /* 0x0000002085857810 */ /* 0x000fe40007ffe0ff */
.L_x_26554:
[----:B------:R-:W-:Y:S05]  /*d220*/  BSYNC B1 ;  /* 0x0000000000017941 */ /* 0x000fea0003800000 */
.L_x_26553:
        /* <DEDUP_REMOVED lines=30> */
.L_x_26634:
[----:B------:R-:W-:Y:S02]  /*d410*/  IMAD.MOV.U32 R11, RZ, RZ, R9 ;  /* 0x000000ffff0b7224 */ /* 0x000fe400078e0009 */
.L_x_26635:
[----:B------:R-:W-:Y:S05]  /*d420*/  BSYNC B3 ;  /* 0x0000000000037941 */ /* 0x000fea0003800000 */
.L_x_26633:
        /* <DEDUP_REMOVED lines=16> */
.L_x_26639:
[----:B------:R-:W-:Y:S05]  /*d530*/  BSYNC B4 ;  /* 0x0000000000047941 */ /* 0x000fea0003800000 */
.L_x_26638:
        /* <DEDUP_REMOVED lines=44> */
.L_x_26637:
[----:B------:R-:W-:Y:S05]  /*d800*/  BSYNC B3 ;  /* 0x0000000000037941 */ /* 0x000fea0003800000 */
.L_x_26636:
        /* <DEDUP_REMOVED lines=11> */
.L_x_26632:
[----:B-1----:R-:W-:Y:S05]  /*d8c0*/  BSYNC B2 ;  /* 0x0000000000027941 */ /* 0x002fea0003800000 */
.L_x_26631:
        /* <DEDUP_REMOVED lines=18> */
.L_x_26643:
[----:B------:R-:W-:Y:S02]  /*d9f0*/  IMAD.MOV.U32 R125, RZ, RZ, R9 ;  /* 0x000000ffff7d7224 */ /* 0x000fe400078e0009 */
.L_x_26644:
[----:B------:R-:W-:Y:S05]  /*da00*/  BSYNC B3 ;  /* 0x0000000000037941 */ /* 0x000fea0003800000 */
.L_x_26642:
        /* <DEDUP_REMOVED lines=16> */
.L_x_26648:
[----:B------:R-:W-:Y:S05]  /*db10*/  BSYNC B4 ;  /* 0x0000000000047941 */ /* 0x000fea0003800000 */
.L_x_26647:
        /* <DEDUP_REMOVED lines=44> */
.L_x_26646:
[----:B------:R-:W-:Y:S05]  /*dde0*/  BSYNC B3 ;  /* 0x0000000000037941 */ /* 0x000fea0003800000 */
.L_x_26645:
        /* <DEDUP_REMOVED lines=10> */
.L_x_26641:
[----:B------:R-:W-:Y:S05]  /*de90*/  BSYNC B2 ;  /* 0x0000000000027941 */ /* 0x000fea0003800000 */
.L_x_26640:
        /* <DEDUP_REMOVED lines=18> */
.L_x_26652:
[----:B------:R-:W-:Y:S02]  /*dfc0*/  IMAD.MOV.U32 R8, RZ, RZ, R9 ;  /* 0x000000ffff087224 */ /* 0x000fe400078e0009 */
.L_x_26653:
[----:B------:R-:W-:Y:S05]  /*dfd0*/  BSYNC B3 ;  /* 0x0000000000037941 */ /* 0x000fea0003800000 */
.L_x_26651:
        /* <DEDUP_REMOVED lines=16> */
.L_x_26657:
[----:B------:R-:W-:Y:S05]  /*e0e0*/  BSYNC B4 ;  /* 0x0000000000047941 */ /* 0x000fea0003800000 */
.L_x_26656:
        /* <DEDUP_REMOVED lines=44> */
.L_x_26655:
[----:B------:R-:W-:Y:S05]  /*e3b0*/  BSYNC B3 ;  /* 0x0000000000037941 */ /* 0x000fea0003800000 */
.L_x_26654:
        /* <DEDUP_REMOVED lines=10> */
.L_x_26650:
[----:B------:R-:W-:Y:S05]  /*e460*/  BSYNC B2 ;  /* 0x0000000000027941 */ /* 0x000fea0003800000 */
.L_x_26649:
        /* <DEDUP_REMOVED lines=18> */
.L_x_26661:
[----:B------:R-:W-:Y:S02]  /*e590*/  IMAD.MOV.U32 R8, RZ, RZ, R9 ;  /* 0x000000ffff087224 */ /* 0x000fe400078e0009 */
.L_x_26662:
[----:B------:R-:W-:Y:S05]  /*e5a0*/  BSYNC B3 ;  /* 0x0000000000037941 */ /* 0x000fea0003800000 */
.L_x_26660:
        /* <DEDUP_REMOVED lines=16> */
.L_x_26666:
[----:B------:R-:W-:Y:S05]  /*e6b0*/  BSYNC B4 ;  /* 0x0000000000047941 */ /* 0x000fea0003800000 */
.L_x_26665:
        /* <DEDUP_REMOVED lines=44> */
.L_x_26664:
[----:B------:R-:W-:Y:S05]  /*e980*/  BSYNC B3 ;  /* 0x0000000000037941 */ /* 0x000fea0003800000 */
.L_x_26663:
        /* <DEDUP_REMOVED lines=10> */
.L_x_26659:
[----:B------:R-:W-:Y:S05]  /*ea30*/  BSYNC B2 ;  /* 0x0000000000027941 */ /* 0x000fea0003800000 */
.L_x_26658:
        /* <DEDUP_REMOVED lines=18> */
.L_x_26670:
[----:B------:R-:W-:Y:S02]  /*eb60*/  IMAD.MOV.U32 R8, RZ, RZ, R9 ;  /* 0x000000ffff087224 */ /* 0x000fe400078e0009 */
.L_x_26671:
[----:B------:R-:W-:Y:S05]  /*eb70*/  BSYNC B3 ;  /* 0x0000000000037941 */ /* 0x000fea0003800000 */
.L_x_26669:
        /* <DEDUP_REMOVED lines=16> */
.L_x_26675:
[----:B------:R-:W-:Y:S05]  /*ec80*/  BSYNC B4 ;  /* 0x0000000000047941 */ /* 0x000fea0003800000 */
.L_x_26674:
        /* <DEDUP_REMOVED lines=44> */
.L_x_26673:
[----:B------:R-:W-:Y:S05]  /*ef50*/  BSYNC B3 ;  /* 0x0000000000037941 */ /* 0x000fea0003800000 */
.L_x_26672:
[----:B------:R-:W1:Y:S01]  /*ef60*/  I2F.U32 R8, R8 ;  /* 0x0000000800087306 */ /* 0x000e620000201000 */
[----:B------:R-:W-:Y:S01]  /*ef70*/  HFMA2.MMA R129, -RZ, RZ, 0.1171875, 0 ;  /* 0x2f800000ff817435 */ /* 0x000fe200000001ff */
[----:B------:R-:W-:-:S05]  /*ef80*/  HADD2.F32 R131, -RZ, R90.H0_H0 ;  /* 0x2000005aff837230 */ /* 0x000fca0000004100 */
[----:B------:R-:W-:-:S04]  /*ef90*/  FMUL.FTZ R131, R131, c[0x0][0x1ec] ;  /* 0x00007b0083837a20 */ /* 0x000fc80000410000 */
[----:B------:R-:W-:Y:S02]  /*efa0*/  FMUL.FTZ R131, R131, c[0x0][0x1e8] ;  /* 0x00007a0083837a20 */ /* 0x000fe40000410000 */
[----:B-1----:R-:W-:-:S05]  /*efb0*/  FFMA.FTZ R128, R8, R129, 1.1641532182693481445e-10 ;  /* 0x2f00000008807423 */ /* 0x002fca0000010081 */
[----:B------:R-:W-:-:S04]  /*efc0*/  FSETP.GTU.FTZ.AND P5, PT, R128, c[0x0][0x1e4], PT ;  /* 0x0000790080007a0b */ /* 0x000fc80003fbc000 */
[----:B------:R-:W-:Y:S02]  /*efd0*/  FSEL R128, R131, RZ, !P5 ;  /* 0x000000ff83807208 */ /* 0x000fe40006800000 */
[----:B------:R-:W-:-:S03]  /*efe0*/  SEL R139, RZ, 0x1, P5 ;  /* 0x00000001ff8b7807 */ /* 0x000fc60002800000 */
[----:B------:R-:W-:Y:S02]  /*eff0*/  @P3 FADD.FTZ R128, R92, R128 ;  /* 0x000000805c803221 */ /* 0x000fe40000010000 */
.L_x_26668:
[----:B------:R-:W-:Y:S05]  /*f000*/  BSYNC B2 ;  /* 0x0000000000027941 */ /* 0x000fea0003800000 */
.L_x_26667:
        /* <DEDUP_REMOVED lines=18> */
.L_x_26679:
[----:B------:R-:W-:Y:S02]  /*f130*/  IMAD.MOV.U32 R8, RZ, RZ, R9 ;  /* 0x000000ffff087224 */ /* 0x000fe400078e0009 */
.L_x_26680:
[----:B------:R-:W-:Y:S05]  /*f140*/  BSYNC B3 ;  /* 0x0000000000037941 */ /* 0x000fea0003800000 */
.L_x_26678:
        /* <DEDUP_REMOVED lines=16> */
.L_x_26684:
[----:B------:R-:W-:Y:S05]  /*f250*/  BSYNC B4 ;  /* 0x0000000000047941 */ /* 0x000fea0003800000 */
.L_x_26683:
        /* <DEDUP_REMOVED lines=44> */
.L_x_26682:
[----:B------:R-:W-:Y:S05]  /*f520*/  BSYNC B3 ;  /* 0x0000000000037941 */ /* 0x000fea0003800000 */
.L_x_26681:
[----:B------:R-:W1:Y:S01]  /*f530*/  I2F.U32 R8, R8 ;  /* 0x0000000800087306 */ /* 0x000e620000201000 */
[----:B------:R-:W-:Y:S01]  /*f540*/  HFMA2.MMA R129, -RZ, RZ, 0.1171875, 0 ;  /* 0x2f800000ff817435 */ /* 0x000fe200000001ff */
[----:B------:R-:W-:-:S05]  /*f550*/  HADD2.F32 R130, -RZ, R90.H1_H1 ;  /* 0x3000005aff827230 */ /* 0x000fca0000004100 */
[----:B------:R-:W-:-:S04]  /*f560*/  FMUL.FTZ R130, R130, c[0x0][0x1ec] ;  /* 0x00007b0082827a20 */ /* 0x000fc80000410000 */
[----:B------:R-:W-:Y:S02]  /*f570*/  FMUL.FTZ R130, R130, c[0x0][0x1e8] ;  /* 0x00007a0082827a20 */ /* 0x000fe40000410000 */
[----:B-1----:R-:W-:-:S05]  /*f580*/  FFMA.FTZ R129, R8, R129, 1.1641532182693481445e-10 ;  /* 0x2f00000008817423 */ /* 0x002fca0000010081 */
[----:B------:R-:W-:-:S04]  /*f590*/  FSETP.GTU.FTZ.AND P5, PT, R129, c[0x0][0x1e4], PT ;  /* 0x0000790081007a0b */ /* 0x000fc80003fbc000 */
[----:B------:R-:W-:Y:S02]  /*f5a0*/  FSEL R129, R130, RZ, !P5 ;  /* 0x000000ff82817208 */ /* 0x000fe40006800000 */
[----:B------:R-:W-:-:S03]  /*f5b0*/  SEL R140, RZ, 0x1, P5 ;  /* 0x00000001ff8c7807 */ /* 0x000fc60002800000 */
[----:B------:R-:W-:Y:S02]  /*f5c0*/  @P3 FADD.FTZ R129, R93, R129 ;  /* 0x000000815d813221 */ /* 0x000fe40000010000 */
.L_x_26677:
[----:B------:R-:W-:Y:S05]  /*f5d0*/  BSYNC B2 ;  /* 0x0000000000027941 */ /* 0x000fea0003800000 */
.L_x_26676:
        /* <DEDUP_REMOVED lines=18> */
.L_x_26688:
[----:B------:R-:W-:Y:S02]  /*f700*/  IMAD.MOV.U32 R8, RZ, RZ, R9 ;  /* 0x000000ffff087224 */ /* 0x000fe400078e0009 */
.L_x_26689:
[----:B------:R-:W-:Y:S05]  /*f710*/  BSYNC B3 ;  /* 0x0000000000037941 */ /* 0x000fea0003800000 */
.L_x_26687:
        /* <DEDUP_REMOVED lines=16> */
.L_x_26693:
[----:B------:R-:W-:Y:S05]  /*f820*/  BSYNC B4 ;  /* 0x0000000000047941 */ /* 0x000fea0003800000 */
.L_x_26692:
        /* <DEDUP_REMOVED lines=44> */
.L_x_26691:
[----:B------:R-:W-:Y:S05]  /*faf0*/  BSYNC B3 ;  /* 0x0000000000037941 */ /* 0x000fea0003800000 */
.L_x_26690:
[----:B------:R-:W1:Y:S01]  /*fb00*/  I2F.U32 R8, R8 ;  /* 0x0000000800087306 */ /* 0x000e620000201000 */
[----:B------:R-:W-:Y:S01]  /*fb10*/  HFMA2.MMA R131, -RZ, RZ, 0.1171875, 0 ;  /* 0x2f800000ff837435 */ /* 0x000fe200000001ff */
[----:B0-----:R-:W-:-:S05]  /*fb20*/  HADD2.F32 R134, -RZ, R91.H0_H0 ;  /* 0x2000005bff867230 */ /* 0x001fca0000004100 */
[----:B------:R-:W-:-:S04]  /*fb30*/  FMUL.FTZ R134, R134, c[0x0][0x1ec] ;  /* 0x00007b0086867a20 */ /* 0x000fc80000410000 */
[----:B------:R-:W-:Y:S02]  /*fb40*/  FMUL.FTZ R134, R134, c[0x0][0x1e8] ;  /* 0x00007a0086867a20 */ /* 0x000fe40000410000 */
[----:B-1----:R-:W-:-:S05]  /*fb50*/  FFMA.FTZ R130, R8, R131, 1.1641532182693481445e-10 ;  /* 0x2f00000008827423 */ /* 0x002fca0000010083 */
[----:B------:R-:W-:-:S04]  /*fb60*/  FSETP.GTU.FTZ.AND P5, PT, R130, c[0x0][0x1e4], PT ;  /* 0x0000790082007a0b */ /* 0x000fc80003fbc000 */
[----:B------:R-:W-:Y:S02]  /*fb70*/  FSEL R130, R134, RZ, !P5 ;  /* 0x000000ff86827208 */ /* 0x000fe40006800000 */
[----:B------:R-:W-:-:S03]  /*fb80*/  SEL R141, RZ, 0x1, P5 ;  /* 0x00000001ff8d7807 */ /* 0x000fc60002800000 */
[----:B------:R-:W-:Y:S02]  /*fb90*/  @P3 FADD.FTZ R130, R94, R130 ;  /* 0x000000825e823221 */ /* 0x000fe40000010000 */
.L_x_26686:
[----:B------:R-:W-:Y:S05]  /*fba0*/  BSYNC B2 ;  /* 0x0000000000027941 */ /* 0x000fea0003800000 */
.L_x_26685:
        /* <DEDUP_REMOVED lines=18> */
.L_x_26697:
[----:B------:R-:W-:Y:S02]  /*fcd0*/  IMAD.MOV.U32 R131, RZ, RZ, R9 ;  /* 0x000000ffff837224 */ /* 0x000fe400078e0009 */
.L_x_26698:
[----:B------:R-:W-:Y:S05]  /*fce0*/  BSYNC B3 ;  /* 0x0000000000037941 */ /* 0x000fea0003800000 */
.L_x_26696:
        /* <DEDUP_REMOVED lines=16> */
.L_x_26702:
[----:B------:R-:W-:Y:S05]  /*fdf0*/  BSYNC B4 ;  /* 0x0000000000047941 */ /* 0x000fea0003800000 */
.L_x_26701:
        /* <DEDUP_REMOVED lines=44> */
.L_x_26700:
[----:B------:R-:W-:Y:S05]  /*100c0*/  BSYNC B3 ;  /* 0x0000000000037941 */ /* 0x000fea0003800000 */
.L_x_26699:
[----:B------:R-:W1:Y:S01]  /*100d0*/  I2F.U32 R131, R131 ;  /* 0x0000008300837306 */ /* 0x000e620000201000 */
[----:B------:R-:W-:Y:S01]  /*100e0*/  HFMA2.MMA R132, -RZ, RZ, 0.1171875, 0 ;  /* 0x2f800000ff847435 */ /* 0x000fe200000001ff */
[----:B0-----:R-:W-:-:S05]  /*100f0*/  HADD2.F32 R134, -RZ, R91.H1_H1 ;  /* 0x3000005bff867230 */ /* 0x001fca0000004100 */
[----:B------:R-:W-:-:S04]  /*10100*/  FMUL.FTZ R134, R134, c[0x0][0x1ec] ;  /* 0x00007b0086867a20 */ /* 0x000fc80000410000 */
[----:B------:R-:W-:Y:S02]  /*10110*/  FMUL.FTZ R134, R134, c[0x0][0x1e8] ;  /* 0x00007a0086867a20 */ /* 0x000fe40000410000 */
[----:B-1----:R-:W-:-:S05]  /*10120*/  FFMA.FTZ R132, R131, R132, 1.1641532182693481445e-10 ;  /* 0x2f00000083847423 */ /* 0x002fca0000010084 */
[----:B------:R-:W-:-:S04]  /*10130*/  FSETP.GTU.FTZ.AND P4, PT, R132, c[0x0][0x1e4], PT ;  /* 0x0000790084007a0b */ /* 0x000fc80003f9c000 */
[----:B------:R-:W-:Y:S02]  /*10140*/  FSEL R131, R134, RZ, !P4 ;  /* 0x000000ff86837208 */ /* 0x000fe40006000000 */
[----:B------:R-:W-:-:S03]  /*10150*/  SEL R142, RZ, 0x1, P4 ;  /* 0x00000001ff8e7807 */ /* 0x000fc60002000000 */
[----:B------:R-:W-:Y:S02]  /*10160*/  @P3 FADD.FTZ R131, R95, R131 ;  /* 0x000000835f833221 */ /* 0x000fe40000010000 */
.L_x_26695:
[----:B------:R-:W-:Y:S05]  /*10170*/  BSYNC B2 ;  /* 0x0000000000027941 */ /* 0x000fea0003800000 */
.L_x_26694:
        /* <DEDUP_REMOVED lines=25> */
.L_x_26630:
[----:B------:R-:W-:Y:S05]  /*10310*/  BSYNC B1 ;  /* 0x0000000000017941 */ /* 0x000fea0003800000 */
.L_x_26629:
        /* <DEDUP_REMOVED lines=49> */
.L_x_26717:
        /* <DEDUP_REMOVED lines=101> */
.L_x_26718:
        /* <DEDUP_REMOVED lines=59> */
.L_x_26708:
[----:B------:R-:W-:Y:S05]  /*11030*/  BSYNC B2 ;  /* 0x0000000000027941 */ /* 0x000fea0003800000 */
.L_x_26707:
        /* <DEDUP_REMOVED lines=35> */
.L_x_26710:
[----:B------:R-:W-:Y:S05]  /*11270*/  BSYNC B2 ;  /* 0x0000000000027941 */ /* 0x000fea0003800000 */
.L_x_26709:
        /* <DEDUP_REMOVED lines=35> */
.L_x_26712:
[----:B------:R-:W-:Y:S05]  /*114b0*/  BSYNC B2 ;  /* 0x0000000000027941 */ /* 0x000fea0003800000 */
.L_x_26711:
        /* <DEDUP_REMOVED lines=35> */
.L_x_26714:
[----:B------:R-:W-:Y:S05]  /*116f0*/  BSYNC B2 ;  /* 0x0000000000027941 */ /* 0x000fea0003800000 */
.L_x_26713:
        /* <DEDUP_REMOVED lines=32> */
.L_x_26706:
[----:B------:R-:W-:Y:S05]  /*11900*/  BSYNC B1 ;  /* 0x0000000000017941 */ /* 0x000fea0003800000 */
.L_x_26705:
[----:B01----:R-:W-:-:S04]  /*11910*/  IMAD.MOV.U32 R133, RZ, RZ, c[0x0][0x160] ;  /* 0x00005800ff857624 */ /* 0x003fc800078e00ff */
[----:B------:R-:W-:-:S05]  /*11920*/  IMAD R4, R133, 0x4, R4 ;  /* 0x0000000485047824 */ /* 0x000fca00078e0204 */
[----:B------:R-:W-:-:S13]  /*11930*/  ISETP.GE.AND P2, PT, R4, c[0x0][0x164], PT ;  /* 0x0000590004007a0c */ /* 0x000fda0003f46270 */
[----:B------:R-:W-:Y:S01]  /*11940*/  @P2 CALL.REL.NOINC `(.L_x_26715) ;  /* 0x0000001000002944 */ /* 0x000fe20003c00000 */
[----:B------:R-:W-:Y:S05]  /*11950*/  BRA `(.L_x_26716) ;  /* 0xfffef2b000007947 */ /* 0x000fea000383ffff */
.L_x_26715:
[----:B------:R-:W-:Y:S05]  /*11960*/  BSYNC B0 ;  /* 0x0000000000007941 */ /* 0x000fea0003800000 */
.L_x_26324:
[----:B------:R-:W-:Y:S05]  /*11970*/  EXIT ;  /* 0x000000000000794d */ /* 0x000fea0003800000 */
.L_x_26703:
[----:B------:R-:W-:Y:S01]  /*11980*/  MOV R134, 0x1 ;  /* 0x0000000100867802 */ /* 0x000fe20000000f00 */
[----:B------:R-:W-:Y:S01]  /*11990*/  IMAD.MOV.U32 R143, RZ, RZ, 0x1f ;  /* 0x0000001fff8f7424 */ /* 0x000fe200078e00ff */
[----:B------:R-:W-:Y:S01]  /*119a0*/  MOV R132, 0x119d0 ;  /* 0x000119d000847802 */ /* 0x000fe20000000f00 */
[----:B------:R-:W-:Y:S02]  /*119b0*/  IMAD.MOV.U32 R133, RZ, RZ, -0x1 ;  /* 0xffffffffff857424 */ /* 0x000fe400078e00ff */
[----:B-----5:R-:W-:Y:S05]  /*119c0*/  CALL.REL.NOINC `($__internal_122_$__cuda_sm70_shflsync_bfly_p) ;  /* 0x0000089000007944 */ /* 0x020fea0003c00000 */
[----:B-1----:R-:W-:Y:S05]  /*119d0*/  BRA `(.L_x_26717) ;  /* 0xffffec5000007947 */ /* 0x002fea000383ffff */
.L_x_26704:
[----:B------:R-:W-:Y:S01]  /*119e0*/  HFMA2.MMA R143, -RZ, RZ, 0, 1.847743988037109375e-06 ;  /* 0x0000001fff8f7435 */ /* 0x000fe200000001ff */
[----:B------:R-:W-:Y:S01]  /*119f0*/  IMAD.MOV.U32 R134, RZ, RZ, 0x2 ;  /* 0x00000002ff867424 */ /* 0x000fe200078e00ff */
[----:B------:R-:W-:Y:S01]  /*11a00*/  MOV R132, 0x11a30 ;  /* 0x00011a3000847802 */ /* 0x000fe20000000f00 */
[----:B------:R-:W-:-:S03]  /*11a10*/  IMAD.MOV.U32 R133, RZ, RZ, -0x1 ;  /* 0xffffffffff857424 */ /* 0x000fc600078e00ff */
[----:B-----5:R-:W-:Y:S05]  /*11a20*/  CALL.REL.NOINC `($__internal_122_$__cuda_sm70_shflsync_bfly_p) ;  /* 0x0000083000007944 */ /* 0x020fea0003c00000 */
[----:B-1----:R-:W-:Y:S01]  /*11a30*/  FADD.FTZ R135, R135, R134 ;  /* 0x0000008687877221 */ /* 0x002fe20000010000 */
[----:B------:R-:W-:Y:S01]  /*11a40*/  MOV R133, 0xffffffff ;  /* 0xffffffff00857802 */ /* 0x000fe20000000f00 */
[----:B------:R-:W-:Y:S01]  /*11a50*/  IMAD.MOV.U32 R134, RZ, RZ, 0x4 ;  /* 0x00000004ff867424 */ /* 0x000fe200078e00ff */
[----:B------:R-:W-:Y:S01]  /*11a60*/  MOV R132, 0x11a90 ;  /* 0x00011a9000847802 */ /* 0x000fe20000000f00 */
[----:B------:R-:W-:-:S02]  /*11a70*/  IMAD.MOV.U32 R143, RZ, RZ, 0x1f ;  /* 0x0000001fff8f7424 */ /* 0x000fc400078e00ff */
[----:B------:R-:W-:Y:S05]  /*11a80*/  CALL.REL.NOINC `($__internal_122_$__cuda_sm70_shflsync_bfly_p) ;  /* 0x000007d000007944 */ /* 0x000fea0003c00000 */
[----:B-1----:R-:W-:Y:S01]  /*11a90*/  FADD.FTZ R135, R135, R134 ;  /* 0x0000008687877221 */ /* 0x002fe20000010000 */
[----:B------:R-:W-:Y:S01]  /*11aa0*/  MOV R132, 0x11af0 ;  /* 0x00011af000847802 */ /* 0x000fe20000000f00 */
[----:B------:R-:W-:-:S02]  /*11ab0*/  IMAD.MOV.U32 R134, RZ, RZ, 0x8 ;  /* 0x00000008ff867424 */ /* 0x000fc400078e00ff */
[----:B------:R-:W-:Y:S02]  /*11ac0*/  IMAD.MOV.U32 R143, RZ, RZ, 0x1f ;  /* 0x0000001fff8f7424 */ /* 0x000fe400078e00ff */
[----:B------:R-:W-:Y:S02]  /*11ad0*/  IMAD.MOV.U32 R133, RZ, RZ, -0x1 ;  /* 0xffffffffff857424 */ /* 0x000fe400078e00ff */
[----:B------:R-:W-:Y:S05]  /*11ae0*/  CALL.REL.NOINC `($__internal_122_$__cuda_sm70_shflsync_bfly_p) ;  /* 0x0000077000007944 */ /* 0x000fea0003c00000 */
[----:B-1----:R-:W-:Y:S01]  /*11af0*/  FADD.FTZ R135, R135, R134 ;  /* 0x0000008687877221 */ /* 0x002fe20000010000 */
[----:B------:R-:W-:Y:S01]  /*11b00*/  HFMA2.MMA R134, -RZ, RZ, 0, 9.5367431640625e-07 ;  /* 0x00000010ff867435 */ /* 0x000fe200000001ff */
[----:B------:R-:W-:Y:S01]  /*11b10*/  IMAD.MOV.U32 R143, RZ, RZ, 0x1f ;  /* 0x0000001fff8f7424 */ /* 0x000fe200078e00ff */
[----:B------:R-:W-:Y:S01]  /*11b20*/  MOV R132, 0x11b50 ;  /* 0x00011b5000847802 */ /* 0x000fe20000000f00 */
[----:B------:R-:W-:-:S03]  /*11b30*/  IMAD.MOV.U32 R133, RZ, RZ, -0x1 ;  /* 0xffffffffff857424 */ /* 0x000fc600078e00ff */
[----:B------:R-:W-:Y:S05]  /*11b40*/  CALL.REL.NOINC `($__internal_122_$__cuda_sm70_shflsync_bfly_p) ;  /* 0x0000071000007944 */ /* 0x000fea0003c00000 */
        /* <DEDUP_REMOVED lines=87> */
[----:B------:R-:W-:Y:S05]  /*120c0*/  CALL.REL.NOINC `($__internal_122_$__cuda_sm70_shflsync_bfly_p) ;  /* 0x0000019000007944 */ /* 0x000fea0003c00000 */
[----:B-1----:R-:W-:Y:S01]  /*120d0*/  FADD.FTZ R135, R135, R134 ;  /* 0x0000008687877221 */ /* 0x002fe20000010000 */
[----:B------:R-:W-:Y:S01]  /*120e0*/  MOV R133, 0xffffffff ;  /* 0xffffffff00857802 */ /* 0x000fe20000000f00 */
[----:B------:R-:W-:Y:S01]  /*120f0*/  IMAD.MOV.U32 R134, RZ, RZ, 0x2 ;  /* 0x00000002ff867424 */ /* 0x000fe200078e00ff */
[----:B------:R-:W-:Y:S01]  /*12100*/  MOV R132, 0x12130 ;  /* 0x0001213000847802 */ /* 0x000fe20000000f00 */
[----:B------:R-:W-:Y:S02]  /*12110*/  IMAD.MOV.U32 R143, RZ, RZ, 0x1f ;  /* 0x0000001fff8f7424 */ /* 0x000fe400078e00ff */
[----:B------:R-:W-:Y:S05]  /*12120*/  CALL.REL.NOINC `($__internal_122_$__cuda_sm70_shflsync_bfly_p) ;  /* 0x0000013000007944 */ /* 0x000fea0003c00000 */
[----:B-1----:R-:W-:Y:S01]  /*12130*/  FADD.FTZ R135, R135, R134 ;  /* 0x0000008687877221 */ /* 0x002fe20000010000 */
[----:B------:R-:W-:Y:S01]  /*12140*/  MOV R132, 0x12190 ;  /* 0x0001219000847802 */ /* 0x000fe20000000f00 */
[----:B------:R-:W-:Y:S02]  /*12150*/  IMAD.MOV.U32 R134, RZ, RZ, 0x4 ;  /* 0x00000004ff867424 */ /* 0x000fe400078e00ff */
[----:B------:R-:W-:-:S02]  /*12160*/  IMAD.MOV.U32 R143, RZ, RZ, 0x1f ;  /* 0x0000001fff8f7424 */ /* 0x000fc400078e00ff */
[----:B------:R-:W-:Y:S02]  /*12170*/  IMAD.MOV.U32 R133, RZ, RZ, -0x1 ;  /* 0xffffffffff857424 */ /* 0x000fe400078e00ff */
[----:B------:R-:W-:Y:S05]  /*12180*/  CALL.REL.NOINC `($__internal_122_$__cuda_sm70_shflsync_bfly_p) ;  /* 0x000000d000007944 */ /* 0x000fea0003c00000 */
[----:B-1----:R-:W-:Y:S01]  /*12190*/  FADD.FTZ R135, R135, R134 ;  /* 0x0000008687877221 */ /* 0x002fe20000010000 */
[----:B------:R-:W-:Y:S01]  /*121a0*/  HFMA2.MMA R134, -RZ, RZ, 0, 4.76837158203125e-07 ;  /* 0x00000008ff867435 */ /* 0x000fe200000001ff */
[----:B------:R-:W-:Y:S01]  /*121b0*/  IMAD.MOV.U32 R143, RZ, RZ, 0x1f ;  /* 0x0000001fff8f7424 */ /* 0x000fe200078e00ff */
[----:B------:R-:W-:Y:S01]  /*121c0*/  MOV R132, 0x121f0 ;  /* 0x000121f000847802 */ /* 0x000fe20000000f00 */
[----:B------:R-:W-:-:S03]  /*121d0*/  IMAD.MOV.U32 R133, RZ, RZ, -0x1 ;  /* 0xffffffffff857424 */ /* 0x000fc600078e00ff */
[----:B------:R-:W-:Y:S05]  /*121e0*/  CALL.REL.NOINC `($__internal_122_$__cuda_sm70_shflsync_bfly_p) ;  /* 0x0000007000007944 */ /* 0x000fea0003c00000 */
[----:B-1----:R-:W-:Y:S01]  /*121f0*/  FADD.FTZ R135, R135, R134 ;  /* 0x0000008687877221 */ /* 0x002fe20000010000 */
[----:B------:R-:W-:Y:S01]  /*12200*/  MOV R143, 0x1f ;  /* 0x0000001f008f7802 */ /* 0x000fe20000000f00 */
[----:B------:R-:W-:Y:S01]  /*12210*/  IMAD.MOV.U32 R134, RZ, RZ, 0x10 ;  /* 0x00000010ff867424 */ /* 0x000fe200078e00ff */
[----:B------:R-:W-:Y:S01]  /*12220*/  MOV R132, 0x12250 ;  /* 0x0001225000847802 */ /* 0x000fe20000000f00 */
[----:B------:R-:W-:Y:S02]  /*12230*/  IMAD.MOV.U32 R133, RZ, RZ, -0x1 ;  /* 0xffffffffff857424 */ /* 0x000fe400078e00ff */
[----:B------:R-:W-:Y:S05]  /*12240*/  CALL.REL.NOINC `($__internal_122_$__cuda_sm70_shflsync_bfly_p) ;  /* 0x0000001000007944 */ /* 0x000fea0003c00000 */
[----:B-1----:R-:W-:Y:S05]  /*12250*/  BRA `(.L_x_26718) ;  /* 0xffffea2000007947 */ /* 0x002fea000383ffff */
        .weak           $__internal_122_$__cuda_sm70_shflsync_bfly_p
        .type           $__internal_122_$__cuda_sm70_shflsync_bfly_p,@function
        .size           $__internal_122_$__cuda_sm70_shflsync_bfly_p,(.L_x_36210 - $__internal_122_$__cuda_sm70_shflsync_bfly_p)
$__internal_122_$__cuda_sm70_shflsync_bfly_p:
[----:B------:R-:W-:Y:S04]  /*12260*/  WARPSYNC R133 ;  /* 0x0000008500007348 */ /* 0x000fe80003800000 */
[----:B------:R0:W1:Y:S02]  /*12270*/  SHFL.BFLY PT, R134, R135, R134, R143 ;  /* 0x0c00008687867389 */ /* 0x00006400000e008f */
[----:B0-----:R-:W-:-:S04]  /*12280*/  IMAD.MOV.U32 R133, RZ, RZ, 0x0 ;  /* 0x00000000ff857424 */ /* 0x001fc800078e00ff */
[----:B------:R-:W-:Y:S05]  /*12290*/  RET.REL.NODEC R132 `(_ZN10layer_norm13ln_fwd_kernelINS_13Kernel_traitsIf6__halffS2_fjLj1280ELj1ELj4ELj1ELj16ENS_18Kernel_traits_baseILj1280EfS2_fS2_fjLj128EEEEELb1ELb0ELb1ELb0EEEvNS_9FwdParamsE) ;  /* 0xfffedd6084007950 */ /* 0x000fea0003c3ffff */
.L_x_26719:
        /* <DEDUP_REMOVED lines=14> */
.L_x_36210:


//--------------------- .text._ZN10layer_norm13ln_fwd_kernelINS_13Kernel_traitsIf6__halffS2_fjLj1280ELj1ELj4ELj1ELj16ENS_18Kernel_traits_baseILj1280EfS2_fS2_fjLj128EEEEELb1ELb0ELb1ELb1EEEvNS_9FwdParamsE --------------------------
	.section	.text._ZN10layer_norm13ln_fwd_kernelINS_13Kernel_traitsIf6__halffS2_fjLj1280ELj1ELj4ELj1ELj16ENS_18Kernel_traits_baseILj1280EfS2_fS2_fjLj128EEEEELb1ELb0ELb1ELb1EEEvNS_9FwdParamsE,"ax",@progbits
	.sectioninfo	@"SHI_REGISTERS=167"
	.align	128
        .global         _ZN10layer_norm13ln_fwd_kernelINS_13Kernel_traitsIf6__halffS2_fjLj1280ELj1ELj4ELj1ELj16ENS_18Kernel_traits_baseILj1280EfS2_fS2_fjLj128EEEEELb1ELb0ELb1ELb1EEEvNS_9FwdParamsE
        .type           _ZN10layer_norm13ln_fwd_kernelINS_13Kernel_traitsIf6__halffS2_fjLj1280ELj1ELj4ELj1ELj16ENS_18Kernel_traits_baseILj1280EfS2_fS2_fjLj128EEEEELb1ELb0ELb1ELb1EEEvNS_9FwdParamsE,@function
        .size           _ZN10layer_norm13ln_fwd_kernelINS_13Kernel_traitsIf6__halffS2_fjLj1280ELj1ELj4ELj1ELj16ENS_18Kernel_traits_baseILj1280EfS2_fS2_fjLj128EEEEELb1ELb0ELb1ELb1EEEvNS_9FwdParamsE,(.L_x_36211 - _ZN10layer_norm13ln_fwd_kernelINS_13Kernel_traitsIf6__halffS2_fjLj1280ELj1ELj4ELj1ELj16ENS_18Kernel_traits_baseILj1280EfS2_fS2_fjLj128EEEEELb1ELb0ELb1ELb1EEEvNS_9FwdParamsE)
        .other          _ZN10layer_norm13ln_fwd_kernelINS_13Kernel_traitsIf6__halffS2_fjLj1280ELj1ELj4ELj1ELj16ENS_18Kernel_traits_baseILj1280EfS2_fS2_fjLj128EEEEELb1ELb0ELb1ELb1EEEvNS_9FwdParamsE,@"STO_CUDA_ENTRY STV_DEFAULT"
_ZN10layer_norm13ln_fwd_kernelINS_13Kernel_traitsIf6__halffS2_fjLj1280ELj1ELj4ELj1ELj16ENS_18Kernel_traits_baseILj1280EfS2_fS2_fjLj128EEEEELb1ELb0ELb1ELb1EEEvNS_9FwdParamsE:
.text._ZN10layer_norm13ln_fwd_kernelINS_13Kernel_traitsIf6__halffS2_fjLj1280ELj1ELj4ELj1ELj16ENS_18Kernel_traits_baseILj1280EfS2_fS2_fjLj128EEEEELb1ELb0ELb1ELb1EEEvNS_9FwdParamsE:
        /* <DEDUP_REMOVED lines=96> */
[----:B------:R-:W-:Y:S01]  /*0600*/  LOP3.LUT R146, R3, UR24, R2, 0x96, !PT ;  /* 0x0000001803927c12 */ /* 0x000fe2000f8e9602 */
[----:B------:R-:W-:Y:S02]  /*0610*/  IMAD.SHL.U32 R2, R39, 0x20, RZ ;  /* 0x0000002027027824 */ /* 0x000fe400078e00ff */
[----:B------:R-:W-:-:S03]  /*0620*/  CS2R R38, SRZ ;  /* 0x0000000000267805 */ /* 0x000fc6000001ff00 */
        /* <DEDUP_REMOVED lines=40> */
.L_x_27096:
[----:B------:R-:W-:-:S04]  /*08b0*/  IMAD.MOV.U32 R105, RZ, RZ, 0x4 ;  /* 0x00000004ff697424 */ /* 0x000fc800078e00ff */
[----:B------:R-:W-:-:S06]  /*08c0*/  IMAD.WIDE R100, R150, R105, c[0x0][0x1d0] ;  /* 0x0000740096647625 */ /* 0x000fcc00078e0269 */
        /* <DEDUP_REMOVED lines=45> */
.L_x_26724:
[----:B------:R-:W-:Y:S02]  /*0ba0*/  IMAD.MOV.U32 R101, RZ, RZ, R146 ;  /* 0x000000ffff657224 */ /* 0x000fe400078e0092 */
.L_x_26725:
[----:B------:R-:W-:Y:S05]  /*0bb0*/  BSYNC B2 ;  /* 0x0000000000027941 */ /* 0x000fea0003800000 */
.L_x_26723:
        /* <DEDUP_REMOVED lines=16> */
.L_x_26729:
[----:B------:R-:W-:Y:S05]  /*0cc0*/  BSYNC B3 ;  /* 0x0000000000037941 */ /* 0x000fea0003800000 */
.L_x_26728:
        /* <DEDUP_REMOVED lines=43> */
.L_x_26727:
[----:B------:R-:W-:Y:S05]  /*0f80*/  BSYNC B2 ;  /* 0x0000000000027941 */ /* 0x000fea0003800000 */
.L_x_26726:
        /* <DEDUP_REMOVED lines=10> */
.L_x_26722:
[----:B0-----:R-:W-:Y:S05]  /*1030*/  BSYNC B1 ;  /* 0x0000000000017941 */ /* 0x001fea0003800000 */
.L_x_26721:
        /* <DEDUP_REMOVED lines=18> */
.L_x_26733:
[----:B------:R-:W-:Y:S02]  /*1160*/  IMAD.MOV.U32 R0, RZ, RZ, R146 ;  /* 0x000000ffff007224 */ /* 0x000fe400078e0092 */
.L_x_26734:
[----:B------:R-:W-:Y:S05]  /*1170*/  BSYNC B2 ;  /* 0x0000000000027941 */ /* 0x000fea0003800000 */
.L_x_26732:
        /* <DEDUP_REMOVED lines=16> */
.L_x_26738:
[----:B------:R-:W-:Y:S05]  /*1280*/  BSYNC B3 ;  /* 0x0000000000037941 */ /* 0x000fea0003800000 */
.L_x_26737:
        /* <DEDUP_REMOVED lines=43> */
.L_x_26736:
[----:B------:R-:W-:Y:S05]  /*1540*/  BSYNC B2 ;  /* 0x0000000000027941 */ /* 0x000fea0003800000 */
.L_x_26735:
        /* <DEDUP_REMOVED lines=10> */
.L_x_26731:
[----:B------:R-:W-:Y:S05]  /*15f0*/  BSYNC B1 ;  /* 0x0000000000017941 */ /* 0x000fea0003800000 */
.L_x_26730:
        /* <DEDUP_REMOVED lines=18> */
.L_x_26742:
[----:B------:R-:W-:Y:S02]  /*1720*/  MOV R0, R146 ;  /* 0x0000009200007202 */ /* 0x000fe40000000f00 */
.L_x_26743:
[----:B------:R-:W-:Y:S05]  /*1730*/  BSYNC B2 ;  /* 0x0000000000027941 */ /* 0x000fea0003800000 */
.L_x_26741:
        /* <DEDUP_REMOVED lines=16> */
.L_x_26747:
[----:B------:R-:W-:Y:S05]  /*1840*/  BSYNC B3 ;  /* 0x0000000000037941 */ /* 0x000fea0003800000 */
.L_x_26746:
        /* <DEDUP_REMOVED lines=43> */
.L_x_26745:
[----:B------:R-:W-:Y:S05]  /*1b00*/  BSYNC B2 ;  /* 0x0000000000027941 */ /* 0x000fea0003800000 */
.L_x_26744:
        /* <DEDUP_REMOVED lines=10> */
.L_x_26740:
[----:B------:R-:W-:Y:S05]  /*1bb0*/  BSYNC B1 ;  /* 0x0000000000017941 */ /* 0x000fea0003800000 */
.L_x_26739:
        /* <DEDUP_REMOVED lines=18> */
.L_x_26751:
[----:B------:R-:W-:Y:S02]  /*1ce0*/  IMAD.MOV.U32 R0, RZ, RZ, R146 ;  /* 0x000000ffff007224 */ /* 0x000fe400078e0092 */
.L_x_26752:
[----:B------:R-:W-:Y:S05]  /*1cf0*/  BSYNC B2 ;  /* 0x0000000000027941 */ /* 0x000fea0003800000 */
.L_x_26750:
        /* <DEDUP_REMOVED lines=16> */
.L_x_26756:
[----:B------:R-:W-:Y:S05]  /*1e00*/  BSYNC B3 ;  /* 0x0000000000037941 */ /* 0x000fea0003800000 */
.L_x_26755:
        /* <DEDUP_REMOVED lines=43> */
.L_x_26754:
[----:B------:R-:W-:Y:S05]  /*20c0*/  BSYNC B2 ;  /* 0x0000000000027941 */ /* 0x000fea0003800000 */
.L_x_26753:
        /* <DEDUP_REMOVED lines=10> */
.L_x_26749:
[----:B------:R-:W-:Y:S05]  /*2170*/  BSYNC B1 ;  /* 0x0000000000017941 */ /* 0x000fea0003800000 */
.L_x_26748:
        /* <DEDUP_REMOVED lines=18> */
.L_x_26760:
[----:B------:R-:W-:Y:S02]  /*22a0*/  IMAD.MOV.U32 R0, RZ, RZ, R146 ;  /* 0x000000ffff007224 */ /* 0x000fe400078e0092 */
.L_x_26761:
[----:B------:R-:W-:Y:S05]  /*22b0*/  BSYNC B2 ;  /* 0x0000000000027941 */ /* 0x000fea0003800000 */
.L_x_26759:
        /* <DEDUP_REMOVED lines=16> */
.L_x_26765:
[----:B------:R-:W-:Y:S05]  /*23c0*/  BSYNC B3 ;  /* 0x0000000000037941 */ /* 0x000fea0003800000 */
.L_x_26764:
        /* <DEDUP_REMOVED lines=43> */
.L_x_26763:
[----:B------:R-:W-:Y:S05]  /*2680*/  BSYNC B2 ;  /* 0x0000000000027941 */ /* 0x000fea0003800000 */
.L_x_26762:
        /* <DEDUP_REMOVED lines=10> */
.L_x_26758:
[----:B------:R-:W-:Y:S05]  /*2730*/  BSYNC B1 ;  /* 0x0000000000017941 */ /* 0x000fea0003800000 */
.L_x_26757:
        /* <DEDUP_REMOVED lines=18> */
.L_x_26769:
[----:B------:R-:W-:Y:S02]  /*2860*/  IMAD.MOV.U32 R0, RZ, RZ, R146 ;  /* 0x000000ffff007224 */ /* 0x000fe400078e0092 */
.L_x_26770:
[----:B------:R-:W-:Y:S05]  /*2870*/  BSYNC B2 ;  /* 0x0000000000027941 */ /* 0x000fea0003800000 */
.L_x_26768:
        /* <DEDUP_REMOVED lines=16> */
.L_x_26774:
[----:B------:R-:W-:Y:S05]  /*2980*/  BSYNC B3 ;  /* 0x0000000000037941 */ /* 0x000fea0003800000 */
.L_x_26773:
        /* <DEDUP_REMOVED lines=43> */
.L_x_26772:
[----:B------:R-:W-:Y:S05]  /*2c40*/  BSYNC B2 ;  /* 0x0000000000027941 */ /* 0x000fea0003800000 */
.L_x_26771:
        /* <DEDUP_REMOVED lines=10> */
.L_x_26767:
[----:B------:R-:W-:Y:S05]  /*2cf0*/  BSYNC B1 ;  /* 0x0000000000017941 */ /* 0x000fea0003800000 */
.L_x_26766:
        /* <DEDUP_REMOVED lines=18> */
.L_x_26778:
[----:B------:R-:W-:Y:S02]  /*2e20*/  MOV R0, R146 ;  /* 0x0000009200007202 */ /* 0x000fe40000000f00 */
.L_x_26779:
[----:B------:R-:W-:Y:S05]  /*2e30*/  BSYNC B2 ;  /* 0x0000000000027941 */ /* 0x000fea0003800000 */
.L_x_26777:
        /* <DEDUP_REMOVED lines=16> */
.L_x_26783:
[----:B------:R-:W-:Y:S05]  /*2f40*/  BSYNC B3 ;  /* 0x0000000000037941 */ /* 0x000fea0003800000 */
.L_x_26782:
        /* <DEDUP_REMOVED lines=43> */
.L_x_26781:
[----:B------:R-:W-:Y:S05]  /*3200*/  BSYNC B2 ;  /* 0x0000000000027941 */ /* 0x000fea0003800000 */
.L_x_26780:
        /* <DEDUP_REMOVED lines=10> */
.L_x_26776:
[----:B------:R-:W-:Y:S05]  /*32b0*/  BSYNC B1 ;  /* 0x0000000000017941 */ /* 0x000fea0003800000 */
.L_x_26775:
        /* <DEDUP_REMOVED lines=18> */
.L_x_26787:
[----:B------:R-:W-:Y:S02]  /*33e0*/  IMAD.MOV.U32 R108, RZ, RZ, R146 ;  /* 0x000000ffff6c7224 */ /* 0x000fe400078e0092 */
.L_x_26788:
[----:B------:R-:W-:Y:S05]  /*33f0*/  BSYNC B2 ;  /* 0x0000000000027941 */ /* 0x000fea0003800000 */
.L_x_26786:
        /* <DEDUP_REMOVED lines=16> */
.L_x_26792:
[----:B------:R-:W-:Y:S05]  /*3500*/  BSYNC B3 ;  /* 0x0000000000037941 */ /* 0x000fea0003800000 */
.L_x_26791:
        /* <DEDUP_REMOVED lines=43> */
.L_x_26790:
[----:B------:R-:W-:Y:S05]  /*37c0*/  BSYNC B2 ;  /* 0x0000000000027941 */ /* 0x000fea0003800000 */
.L_x_26789:
        /* <DEDUP_REMOVED lines=10> */
.L_x_26785:
[----:B------:R-:W-:Y:S05]  /*3870*/  BSYNC B1 ;  /* 0x0000000000017941 */ /* 0x000fea0003800000 */
.L_x_26784:
        /* <DEDUP_REMOVED lines=30> */
.L_x_26794:
[----:B------:R-:W-:Y:S05]  /*3a60*/  BSYNC B1 ;  /* 0x0000000000017941 */ /* 0x000fea0003800000 */
.L_x_26793:
        /* <DEDUP_REMOVED lines=22> */
.L_x_26798:
[----:B------:R-:W-:Y:S02]  /*3bd0*/  IMAD.MOV.U32 R109, RZ, RZ, R146 ;  /* 0x000000ffff6d7224 */ /* 0x000fe400078e0092 */
.L_x_26799:
[----:B------:R-:W-:Y:S05]  /*3be0*/  BSYNC B2 ;  /* 0x0000000000027941 */ /* 0x000fea0003800000 */
.L_x_26797:
        /* <DEDUP_REMOVED lines=16> */
.L_x_26803:
[----:B------:R-:W-:Y:S05]  /*3cf0*/  BSYNC B3 ;  /* 0x0000000000037941 */ /* 0x000fea0003800000 */
.L_x_26802:
        /* <DEDUP_REMOVED lines=43> */
.L_x_26801:
[----:B------:R-:W-:Y:S05]  /*3fb0*/  BSYNC B2 ;  /* 0x0000000000027941 */ /* 0x000fea0003800000 */
.L_x_26800:
        /* <DEDUP_REMOVED lines=10> */
.L_x_26796:
[----:B0-----:R-:W-:Y:S05]  /*4060*/  BSYNC B1 ;  /* 0x0000000000017941 */ /* 0x001fea0003800000 */
.L_x_26795:
        /* <DEDUP_REMOVED lines=18> */
.L_x_26807:
[----:B------:R-:W-:Y:S02]  /*4190*/  IMAD.MOV.U32 R0, RZ, RZ, R146 ;  /* 0x000000ffff007224 */ /* 0x000fe400078e0092 */
.L_x_26808:
[----:B------:R-:W-:Y:S05]  /*41a0*/  BSYNC B2 ;  /* 0x0000000000027941 */ /* 0x000fea0003800000 */
.L_x_26806:
        /* <DEDUP_REMOVED lines=16> */
.L_x_26812:
[----:B------:R-:W-:Y:S05]  /*42b0*/  BSYNC B3 ;  /* 0x0000000000037941 */ /* 0x000fea0003800000 */
.L_x_26811:
        /* <DEDUP_REMOVED lines=44> */
.L_x_26810:
[----:B------:R-:W-:Y:S05]  /*4580*/  BSYNC B2 ;  /* 0x0000000000027941 */ /* 0x000fea0003800000 */
.L_x_26809:
        /* <DEDUP_REMOVED lines=10> */
.L_x_26805:
[----:B------:R-:W-:Y:S05]  /*4630*/  BSYNC B1 ;  /* 0x0000000000017941 */ /* 0x000fea0003800000 */
.L_x_26804:
        /* <DEDUP_REMOVED lines=18> */
.L_x_26816:
[----:B------:R-:W-:Y:S02]  /*4760*/  IMAD.MOV.U32 R0, RZ, RZ, R146 ;  /* 0x000000ffff007224 */ /* 0x000fe400078e0092 */
.L_x_26817:
[----:B------:R-:W-:Y:S05]  /*4770*/  BSYNC B2 ;  /* 0x0000000000027941 */ /* 0x000fea0003800000 */
.L_x_26815:
        /* <DEDUP_REMOVED lines=16> */
.L_x_26821:
[----:B------:R-:W-:Y:S05]  /*4880*/  BSYNC B3 ;  /* 0x0000000000037941 */ /* 0x000fea0003800000 */
.L_x_26820:
        /* <DEDUP_REMOVED lines=44> */
.L_x_26819:
[----:B------:R-:W-:Y:S05]  /*4b50*/  BSYNC B2 ;  /* 0x0000000000027941 */ /* 0x000fea0003800000 */
.L_x_26818:
        /* <DEDUP_REMOVED lines=10> */
.L_x_26814:
[----:B------:R-:W-:Y:S05]  /*4c00*/  BSYNC B1 ;  /* 0x0000000000017941 */ /* 0x000fea0003800000 */
.L_x_26813:
        /* <DEDUP_REMOVED lines=18> */
.L_x_26825:
[----:B------:R-:W-:Y:S02]  /*4d30*/  IMAD.MOV.U32 R0, RZ, RZ, R146 ;  /* 0x000000ffff007224 */ /* 0x000fe400078e0092 */
.L_x_26826:
[----:B------:R-:W-:Y:S05]  /*4d40*/  BSYNC B2 ;  /* 0x0000000000027941 */ /* 0x000fea0003800000 */
.L_x_26824:
        /* <DEDUP_REMOVED lines=16> */
.L_x_26830:
[----:B------:R-:W-:Y:S05]  /*4e50*/  BSYNC B3 ;  /* 0x0000000000037941 */ /* 0x000fea0003800000 */
.L_x_26829:
        /* <DEDUP_REMOVED lines=44> */
.L_x_26828:
[----:B------:R-:W-:Y:S05]  /*5120*/  BSYNC B2 ;  /* 0x0000000000027941 */ /* 0x000fea0003800000 */
.L_x_26827:
        /* <DEDUP_REMOVED lines=10> */
.L_x_26823:
[----:B------:R-:W-:Y:S05]  /*51d0*/  BSYNC B1 ;  /* 0x0000000000017941 */ /* 0x000fea0003800000 */
.L_x_26822:
        /* <DEDUP_REMOVED lines=18> */
.L_x_26834:
[----:B------:R-:W-:Y:S02]  /*5300*/  IMAD.MOV.U32 R0, RZ, RZ, R146 ;  /* 0x000000ffff007224 */ /* 0x000fe400078e0092 */
.L_x_26835:
[----:B------:R-:W-:Y:S05]  /*5310*/  BSYNC B2 ;  /* 0x0000000000027941 */ /* 0x000fea0003800000 */
.L_x_26833:
        /* <DEDUP_REMOVED lines=16> */
.L_x_26839:
[----:B------:R-:W-:Y:S05]  /*5420*/  BSYNC B3 ;  /* 0x0000000000037941 */ /* 0x000fea0003800000 */
.L_x_26838:
        /* <DEDUP_REMOVED lines=44> */
.L_x_26837:
[----:B------:R-:W-:Y:S05]  /*56f0*/  BSYNC B2 ;  /* 0x0000000000027941 */ /* 0x000fea0003800000 */
.L_x_26836:
        /* <DEDUP_REMOVED lines=10> */
.L_x_26832:
[----:B------:R-:W-:Y:S05]  /*57a0*/  BSYNC B1 ;  /* 0x0000000000017941 */ /* 0x000fea0003800000 */
.L_x_26831:
        /* <DEDUP_REMOVED lines=18> */
.L_x_26843:
[----:B------:R-:W-:Y:S02]  /*58d0*/  IMAD.MOV.U32 R0, RZ, RZ, R146 ;  /* 0x000000ffff007224 */ /* 0x000fe400078e0092 */
.L_x_26844:
[----:B------:R-:W-:Y:S05]  /*58e0*/  BSYNC B2 ;  /* 0x0000000000027941 */ /* 0x000fea0003800000 */
.L_x_26842:
        /* <DEDUP_REMOVED lines=16> */
.L_x_26848:
[----:B------:R-:W-:Y:S05]  /*59f0*/  BSYNC B3 ;  /* 0x0000000000037941 */ /* 0x000fea0003800000 */
.L_x_26847:
        /* <DEDUP_REMOVED lines=43> */
.L_x_26846:
[----:B------:R-:W-:Y:S05]  /*5cb0*/  BSYNC B2 ;  /* 0x0000000000027941 */ /* 0x000fea0003800000 */
.L_x_26845:
        /* <DEDUP_REMOVED lines=10> */
.L_x_26841:
[----:B------:R-:W-:Y:S05]  /*5d60*/  BSYNC B1 ;  /* 0x0000000000017941 */ /* 0x000fea0003800000 */
.L_x_26840:
        /* <DEDUP_REMOVED lines=18> */
.L_x_26852:
[----:B------:R-:W-:Y:S02]  /*5e90*/  MOV R0, R146 ;  /* 0x0000009200007202 */ /* 0x000fe40000000f00 */
.L_x_26853:
[----:B------:R-:W-:Y:S05]  /*5ea0*/  BSYNC B2 ;  /* 0x0000000000027941 */ /* 0x000fea0003800000 */
.L_x_26851:
        /* <DEDUP_REMOVED lines=16> */
.L_x_26857:
[----:B------:R-:W-:Y:S05]  /*5fb0*/  BSYNC B3 ;  /* 0x0000000000037941 */ /* 0x000fea0003800000 */
.L_x_26856:
        /* <DEDUP_REMOVED lines=43> */
.L_x_26855:
[----:B------:R-:W-:Y:S05]  /*6270*/  BSYNC B2 ;  /* 0x0000000000027941 */ /* 0x000fea0003800000 */
.L_x_26854:
        /* <DEDUP_REMOVED lines=10> */
.L_x_26850:
[----:B------:R-:W-:Y:S05]  /*6320*/  BSYNC B1 ;  /* 0x0000000000017941 */ /* 0x000fea0003800000 */
.L_x_26849:
        /* <DEDUP_REMOVED lines=18> */
.L_x_26861:
[----:B------:R-:W-:Y:S02]  /*6450*/  IMAD.MOV.U32 R0, RZ, RZ, R146 ;  /* 0x000000ffff007224 */ /* 0x000fe400078e0092 */
.L_x_26862:
[----:B------:R-:W-:Y:S05]  /*6460*/  BSYNC B2 ;  /* 0x0000000000027941 */ /* 0x000fea0003800000 */
.L_x_26860:
        /* <DEDUP_REMOVED lines=16> */
.L_x_26866:
[----:B------:R-:W-:Y:S05]  /*6570*/  BSYNC B3 ;  /* 0x0000000000037941 */ /* 0x000fea0003800000 */
.L_x_26865:
        /* <DEDUP_REMOVED lines=44> */
.L_x_26864:
[----:B------:R-:W-:Y:S05]  /*6840*/  BSYNC B2 ;  /* 0x0000000000027941 */ /* 0x000fea0003800000 */
.L_x_26863:
        /* <DEDUP_REMOVED lines=10> */
.L_x_26859:
[----:B------:R-:W-:Y:S05]  /*68f0*/  BSYNC B1 ;  /* 0x0000000000017941 */ /* 0x000fea0003800000 */
.L_x_26858:
        /* <DEDUP_REMOVED lines=29> */
.L_x_26868:
[----:B------:R-:W-:Y:S05]  /*6ad0*/  BSYNC B1 ;  /* 0x0000000000017941 */ /* 0x000fea0003800000 */
.L_x_26867:
        /* <DEDUP_REMOVED lines=22> */
.L_x_26872:
[----:B------:R-:W-:Y:S02]  /*6c40*/  IMAD.MOV.U32 R117, RZ, RZ, R146 ;  /* 0x000000ffff757224 */ /* 0x000fe400078e0092 */
.L_x_26873:
[----:B------:R-:W-:Y:S05]  /*6c50*/  BSYNC B2 ;  /* 0x0000000000027941 */ /* 0x000fea0003800000 */
.L_x_26871:
        /* <DEDUP_REMOVED lines=16> */
.L_x_26877:
[----:B------:R-:W-:Y:S05]  /*6d60*/  BSYNC B3 ;  /* 0x0000000000037941 */ /* 0x000fea0003800000 */
.L_x_26876:
        /* <DEDUP_REMOVED lines=44> */
.L_x_26875:
[----:B------:R-:W-:Y:S05]  /*7030*/  BSYNC B2 ;  /* 0x0000000000027941 */ /* 0x000fea0003800000 */
.L_x_26874:
        /* <DEDUP_REMOVED lines=10> */
.L_x_26870:
[----:B0-----:R-:W-:Y:S05]  /*70e0*/  BSYNC B1 ;  /* 0x0000000000017941 */ /* 0x001fea0003800000 */
.L_x_26869:
        /* <DEDUP_REMOVED lines=18> */
.L_x_26881:
[----:B------:R-:W-:Y:S02]  /*7210*/  IMAD.MOV.U32 R118, RZ, RZ, R146 ;  /* 0x000000ffff767224 */ /* 0x000fe400078e0092 */
.L_x_26882:
[----:B------:R-:W-:Y:S05]  /*7220*/  BSYNC B2 ;  /* 0x0000000000027941 */ /* 0x000fea0003800000 */
.L_x_26880:
        /* <DEDUP_REMOVED lines=16> */
.L_x_26886:
[----:B------:R-:W-:Y:S05]  /*7330*/  BSYNC B3 ;  /* 0x0000000000037941 */ /* 0x000fea0003800000 */
.L_x_26885:
        /* <DEDUP_REMOVED lines=44> */
.L_x_26884:
[----:B------:R-:W-:Y:S05]  /*7600*/  BSYNC B2 ;  /* 0x0000000000027941 */ /* 0x000fea0003800000 */
.L_x_26883:
        /* <DEDUP_REMOVED lines=10> */
.L_x_26879:
[----:B------:R-:W-:Y:S05]  /*76b0*/  BSYNC B1 ;  /* 0x0000000000017941 */ /* 0x000fea0003800000 */
.L_x_26878:
        /* <DEDUP_REMOVED lines=18> */
.L_x_26890:
[----:B------:R-:W-:Y:S02]  /*77e0*/  IMAD.MOV.U32 R119, RZ, RZ, R146 ;  /* 0x000000ffff777224 */ /* 0x000fe400078e0092 */
.L_x_26891:
[----:B------:R-:W-:Y:S05]  /*77f0*/  BSYNC B2 ;  /* 0x0000000000027941 */ /* 0x000fea0003800000 */
.L_x_26889:
        /* <DEDUP_REMOVED lines=16> */
.L_x_26895:
[----:B------:R-:W-:Y:S05]  /*7900*/  BSYNC B3 ;  /* 0x0000000000037941 */ /* 0x000fea0003800000 */
.L_x_26894:
        /* <DEDUP_REMOVED lines=44> */
.L_x_26893:
[----:B------:R-:W-:Y:S05]  /*7bd0*/  BSYNC B2 ;  /* 0x0000000000027941 */ /* 0x000fea0003800000 */
.L_x_26892:
        /* <DEDUP_REMOVED lines=10> */
.L_x_26888:
[----:B------:R-:W-:Y:S05]  /*7c80*/  BSYNC B1 ;  /* 0x0000000000017941 */ /* 0x000fea0003800000 */
.L_x_26887:
        /* <DEDUP_REMOVED lines=18> */
.L_x_26899:
[----:B------:R-:W-:Y:S02]  /*7db0*/  IMAD.MOV.U32 R124, RZ, RZ, R146 ;  /* 0x000000ffff7c7224 */ /* 0x000fe400078e0092 */
.L_x_26900:
[----:B------:R-:W-:Y:S05]  /*7dc0*/  BSYNC B2 ;  /* 0x0000000000027941 */ /* 0x000fea0003800000 */
.L_x_26898:
        /* <DEDUP_REMOVED lines=16> */
.L_x_26904:
[----:B------:R-:W-:Y:S05]  /*7ed0*/  BSYNC B3 ;  /* 0x0000000000037941 */ /* 0x000fea0003800000 */
.L_x_26903:
        /* <DEDUP_REMOVED lines=44> */
.L_x_26902:
[----:B------:R-:W-:Y:S05]  /*81a0*/  BSYNC B2 ;  /* 0x0000000000027941 */ /* 0x000fea0003800000 */
.L_x_26901:
        /* <DEDUP_REMOVED lines=10> */
.L_x_26897:
[----:B------:R-:W-:Y:S05]  /*8250*/  BSYNC B1 ;  /* 0x0000000000017941 */ /* 0x000fea0003800000 */
.L_x_26896:
        /* <DEDUP_REMOVED lines=18> */
.L_x_26908:
[----:B------:R-:W-:Y:S02]  /*8380*/  IMAD.MOV.U32 R124, RZ, RZ, R146 ;  /* 0x000000ffff7c7224 */ /* 0x000fe400078e0092 */
.L_x_26909:
[----:B------:R-:W-:Y:S05]  /*8390*/  BSYNC B2 ;  /* 0x0000000000027941 */ /* 0x000fea0003800000 */
.L_x_26907:
        /* <DEDUP_REMOVED lines=16> */
.L_x_26913:
[----:B------:R-:W-:Y:S05]  /*84a0*/  BSYNC B3 ;  /* 0x0000000000037941 */ /* 0x000fea0003800000 */
.L_x_26912:
        /* <DEDUP_REMOVED lines=44> */
.L_x_26911:
[----:B------:R-:W-:Y:S05]  /*8770*/  BSYNC B2 ;  /* 0x0000000000027941 */ /* 0x000fea0003800000 */
.L_x_26910:
        /* <DEDUP_REMOVED lines=10> */
.L_x_26906:
[----:B------:R-:W-:Y:S05]  /*8820*/  BSYNC B1 ;  /* 0x0000000000017941 */ /* 0x000fea0003800000 */
.L_x_26905:
        /* <DEDUP_REMOVED lines=18> */
.L_x_26917:
[----:B------:R-:W-:Y:S02]  /*8950*/  IMAD.MOV.U32 R124, RZ, RZ, R146 ;  /* 0x000000ffff7c7224 */ /* 0x000fe400078e0092 */
.L_x_26918:
[----:B------:R-:W-:Y:S05]  /*8960*/  BSYNC B2 ;  /* 0x0000000000027941 */ /* 0x000fea0003800000 */
.L_x_26916:
        /* <DEDUP_REMOVED lines=16> */
.L_x_26922:
[----:B------:R-:W-:Y:S05]  /*8a70*/  BSYNC B3 ;  /* 0x0000000000037941 */ /* 0x000fea0003800000 */
.L_x_26921:
        /* <DEDUP_REMOVED lines=44> */
.L_x_26920:
[----:B------:R-:W-:Y:S05]  /*8d40*/  BSYNC B2 ;  /* 0x0000000000027941 */ /* 0x000fea0003800000 */
.L_x_26919:
        /* <DEDUP_REMOVED lines=10> */
.L_x_26915:
[----:B------:R-:W-:Y:S05]  /*8df0*/  BSYNC B1 ;  /* 0x0000000000017941 */ /* 0x000fea0003800000 */
.L_x_26914:
        /* <DEDUP_REMOVED lines=18> */
.L_x_26926:
[----:B------:R-:W-:Y:S02]  /*8f20*/  IMAD.MOV.U32 R124, RZ, RZ, R146 ;  /* 0x000000ffff7c7224 */ /* 0x000fe400078e0092 */
.L_x_26927:
[----:B------:R-:W-:Y:S05]  /*8f30*/  BSYNC B2 ;  /* 0x0000000000027941 */ /* 0x000fea0003800000 */
.L_x_26925:
        /* <DEDUP_REMOVED lines=16> */
.L_x_26931:
[----:B------:R-:W-:Y:S05]  /*9040*/  BSYNC B3 ;  /* 0x0000000000037941 */ /* 0x000fea0003800000 */
.L_x_26930:
        /* <DEDUP_REMOVED lines=44> */
.L_x_26929:
[----:B------:R-:W-:Y:S05]  /*9310*/  BSYNC B2 ;  /* 0x0000000000027941 */ /* 0x000fea0003800000 */
.L_x_26928:
        /* <DEDUP_REMOVED lines=10> */
.L_x_26924:
[----:B------:R-:W-:Y:S05]  /*93c0*/  BSYNC B1 ;  /* 0x0000000000017941 */ /* 0x000fea0003800000 */
.L_x_26923:
        /* <DEDUP_REMOVED lines=18> */
.L_x_26935:
[----:B------:R-:W-:Y:S02]  /*94f0*/  IMAD.MOV.U32 R124, RZ, RZ, R146 ;  /* 0x000000ffff7c7224 */ /* 0x000fe400078e0092 */
.L_x_26936:
[----:B------:R-:W-:Y:S05]  /*9500*/  BSYNC B2 ;  /* 0x0000000000027941 */ /* 0x000fea0003800000 */
.L_x_26934:
        /* <DEDUP_REMOVED lines=16> */
.L_x_26940:
[----:B------:R-:W-:Y:S05]  /*9610*/  BSYNC B3 ;  /* 0x0000000000037941 */ /* 0x000fea0003800000 */
.L_x_26939:
        /* <DEDUP_REMOVED lines=43> */
.L_x_26938:
[----:B------:R-:W-:Y:S05]  /*98d0*/  BSYNC B2 ;  /* 0x0000000000027941 */ /* 0x000fea0003800000 */
.L_x_26937:
        /* <DEDUP_REMOVED lines=10> */
.L_x_26933:
[----:B------:R-:W-:Y:S05]  /*9980*/  BSYNC B1 ;  /* 0x0000000000017941 */ /* 0x000fea0003800000 */
.L_x_26932:
        /* <DEDUP_REMOVED lines=16> */
[----:B------:R-:W-:Y:S02]  /*9a90*/  LOP3.LUT R127, R124, 0xff00, R127, 0xf8, !PT ;  /* 0x0000ff007c7f7812 */ /* 0x000fe400078ef87f */
        /* <DEDUP_REMOVED lines=12> */
.L_x_26942:
[----:B------:R-:W-:Y:S05]  /*9b60*/  BSYNC B1 ;  /* 0x0000000000017941 */ /* 0x000fea0003800000 */
.L_x_26941:
[----:B------:R-:W-:Y:S01]  /*9b70*/  @P2 IMAD.WIDE.U32 R126, R138, R133, c[0x0][0x170] ;  /* 0x00005c008a7e2625 */ /* 0x000fe200078e0085 */
[----:B------:R-:W2:Y:S04]  /*9b80*/  @P0 LDG.E.128 R96, [R130.64] ;  /* 0x0000000682600981 */ /* 0x000ea8000c1e1d00 */
[----:B------:R1:W5:Y:S04]  /*9b90*/  @P2 LDG.E.128 R88, [R126.64] ;  /* 0x000000067e582981 */ /* 0x000368000c1e1d00 */
[----:B------:R1:W5:Y:S01]  /*9ba0*/  @P0 LDG.E.128 R92, [R130.64+0x10] ;  /* 0x00001006825c0981 */ /* 0x000362000c1e1d00 */
[----:B------:R-:W-:Y:S01]  /*9bb0*/  @!P3 ISETP.NE.U32.AND P1, PT, RZ, c[0x0][0x180], PT ;  /* 0x00006000ff00ba0c */ /* 0x000fe20003f25070 */
[----:B------:R-:W-:Y:S01]  /*9bc0*/  BSSY B1, `(.L_x_26943) ;  /* 0x000005a000017945 */ /* 0x000fe20003800000 */
[----:B0-----:R-:W-:-:S02]  /*9bd0*/  @!P3 MOV R128, R132 ;  /* 0x000000840080b202 */ /* 0x001fc40000000f00 */
[----:B------:R-:W-:-:S04]  /*9be0*/  @!P3 ISETP.NE.AND.EX P1, PT, RZ, c[0x0][0x184], PT, P1 ;  /* 0x00006100ff00ba0c */ /* 0x000fc80003f25310 */
        /* <DEDUP_REMOVED lines=14> */
.L_x_26946:
[----:B------:R-:W-:Y:S02]  /*9cd0*/  MOV R0, R146 ;  /* 0x0000009200007202 */ /* 0x000fe40000000f00 */
.L_x_26947:
[----:B------:R-:W-:Y:S05]  /*9ce0*/  BSYNC B2 ;  /* 0x0000000000027941 */ /* 0x000fea0003800000 */
.L_x_26945:
        /* <DEDUP_REMOVED lines=16> */
.L_x_26951:
[----:B------:R-:W-:Y:S05]  /*9df0*/  BSYNC B3 ;  /* 0x0000000000037941 */ /* 0x000fea0003800000 */
.L_x_26950:
        /* <DEDUP_REMOVED lines=42> */
[----:B------:R-:W-:Y:S02]  /*a0a0*/  LOP3.LUT R3, R3, UR26, R124, 0x96, !PT ;  /* 0x0000001a03037c12 */ /* 0x000fe4000f8e967c */
.L_x_26949:
[----:B------:R-:W-:Y:S05]  /*a0b0*/  BSYNC B2 ;  /* 0x0000000000027941 */ /* 0x000fea0003800000 */
.L_x_26948:
        /* <DEDUP_REMOVED lines=10> */
.L_x_26944:
[----:B-1----:R-:W-:Y:S05]  /*a160*/  BSYNC B1 ;  /* 0x0000000000017941 */ /* 0x002fea0003800000 */
.L_x_26943:
        /* <DEDUP_REMOVED lines=18> */
.L_x_26955:
[----:B------:R-:W-:Y:S02]  /*a290*/  IMAD.MOV.U32 R0, RZ, RZ, R146 ;  /* 0x000000ffff007224 */ /* 0x000fe400078e0092 */
.L_x_26956:
[----:B------:R-:W-:Y:S05]  /*a2a0*/  BSYNC B2 ;  /* 0x0000000000027941 */ /* 0x000fea0003800000 */
.L_x_26954:
        /* <DEDUP_REMOVED lines=16> */
.L_x_26960:
[----:B------:R-:W-:Y:S05]  /*a3b0*/  BSYNC B3 ;  /* 0x0000000000037941 */ /* 0x000fea0003800000 */
.L_x_26959:
        /* <DEDUP_REMOVED lines=43> */
.L_x_26958:
[----:B------:R-:W-:Y:S05]  /*a670*/  BSYNC B2 ;  /* 0x0000000000027941 */ /* 0x000fea0003800000 */
.L_x_26957:
        /* <DEDUP_REMOVED lines=10> */
.L_x_26953:
[----:B------:R-:W-:Y:S05]  /*a720*/  BSYNC B1 ;  /* 0x0000000000017941 */ /* 0x000fea0003800000 */
.L_x_26952:
        /* <DEDUP_REMOVED lines=18> */
.L_x_26964:
[----:B------:R-:W-:Y:S02]  /*a850*/  IMAD.MOV.U32 R0, RZ, RZ, R146 ;  /* 0x000000ffff007224 */ /* 0x000fe400078e0092 */
.L_x_26965:
[----:B------:R-:W-:Y:S05]  /*a860*/  BSYNC B2 ;  /* 0x0000000000027941 */ /* 0x000fea0003800000 */
.L_x_26963:
        /* <DEDUP_REMOVED lines=16> */
.L_x_26969:
[----:B------:R-:W-:Y:S05]  /*a970*/  BSYNC B3 ;  /* 0x0000000000037941 */ /* 0x000fea0003800000 */
.L_x_26968:
        /* <DEDUP_REMOVED lines=43> */
.L_x_26967:
[----:B------:R-:W-:Y:S05]  /*ac30*/  BSYNC B2 ;  /* 0x0000000000027941 */ /* 0x000fea0003800000 */
.L_x_26966:
        /* <DEDUP_REMOVED lines=10> */
.L_x_26962:
[----:B------:R-:W-:Y:S05]  /*ace0*/  BSYNC B1 ;  /* 0x0000000000017941 */ /* 0x000fea0003800000 */
.L_x_26961:
        /* <DEDUP_REMOVED lines=18> */
.L_x_26973:
[----:B------:R-:W-:Y:S02]  /*ae10*/  IMAD.MOV.U32 R0, RZ, RZ, R146 ;  /* 0x000000ffff007224 */ /* 0x000fe400078e0092 */
.L_x_26974:
[----:B------:R-:W-:Y:S05]  /*ae20*/  BSYNC B2 ;  /* 0x0000000000027941 */ /* 0x000fea0003800000 */
.L_x_26972:
        /* <DEDUP_REMOVED lines=16> */
.L_x_26978:
[----:B------:R-:W-:Y:S05]  /*af30*/  BSYNC B3 ;  /* 0x0000000000037941 */ /* 0x000fea0003800000 */
.L_x_26977:
        /* <DEDUP_REMOVED lines=43> */
.L_x_26976:
[----:B------:R-:W-:Y:S05]  /*b1f0*/  BSYNC B2 ;  /* 0x0000000000027941 */ /* 0x000fea0003800000 */
.L_x_26975:
        /* <DEDUP_REMOVED lines=10> */
.L_x_26971:
[----:B------:R-:W-:Y:S05]  /*b2a0*/  BSYNC B1 ;  /* 0x0000000000017941 */ /* 0x000fea0003800000 */
.L_x_26970:
        /* <DEDUP_REMOVED lines=18> */
.L_x_26982:
[----:B------:R-:W-:Y:S02]  /*b3d0*/  MOV R0, R146 ;  /* 0x0000009200007202 */ /* 0x000fe40000000f00 */
.L_x_26983:
[----:B------:R-:W-:Y:S05]  /*b3e0*/  BSYNC B2 ;  /* 0x0000000000027941 */ /* 0x000fea0003800000 */
.L_x_26981:
        /* <DEDUP_REMOVED lines=16> */
.L_x_26987:
[----:B------:R-:W-:Y:S05]  /*b4f0*/  BSYNC B3 ;  /* 0x0000000000037941 */ /* 0x000fea0003800000 */
.L_x_26986:
        /* <DEDUP_REMOVED lines=43> */
.L_x_26985:
[----:B------:R-:W-:Y:S05]  /*b7b0*/  BSYNC B2 ;  /* 0x0000000000027941 */ /* 0x000fea0003800000 */
.L_x_26984:
        /* <DEDUP_REMOVED lines=10> */
.L_x_26980:
[----:B------:R-:W-:Y:S05]  /*b860*/  BSYNC B1 ;  /* 0x0000000000017941 */ /* 0x000fea0003800000 */
.L_x_26979:
        /* <DEDUP_REMOVED lines=18> */
.L_x_26991:
[----:B------:R-:W-:Y:S02]  /*b990*/  IMAD.MOV.U32 R0, RZ, RZ, R146 ;  /* 0x000000ffff007224 */ /* 0x000fe400078e0092 */
.L_x_26992:
[----:B------:R-:W-:Y:S05]  /*b9a0*/  BSYNC B2 ;  /* 0x0000000000027941 */ /* 0x000fea0003800000 */
.L_x_26990:
        /* <DEDUP_REMOVED lines=16> */
.L_x_26996:
[----:B------:R-:W-:Y:S05]  /*bab0*/  BSYNC B3 ;  /* 0x0000000000037941 */ /* 0x000fea0003800000 */
.L_x_26995:
        /* <DEDUP_REMOVED lines=43> */
.L_x_26994:
[----:B------:R-:W-:Y:S05]  /*bd70*/  BSYNC B2 ;  /* 0x0000000000027941 */ /* 0x000fea0003800000 */
.L_x_26993:
        /* <DEDUP_REMOVED lines=10> */
.L_x_26989:
[----:B------:R-:W-:Y:S05]  /*be20*/  BSYNC B1 ;  /* 0x0000000000017941 */ /* 0x000fea0003800000 */
.L_x_26988:
        /* <DEDUP_REMOVED lines=18> */
.L_x_27000:
[----:B------:R-:W-:Y:S02]  /*bf50*/  MOV R0, R146 ;  /* 0x0000009200007202 */ /* 0x000fe40000000f00 */
.L_x_27001:
[----:B------:R-:W-:Y:S05]  /*bf60*/  BSYNC B2 ;  /* 0x0000000000027941 */ /* 0x000fea0003800000 */
.L_x_26999:
        /* <DEDUP_REMOVED lines=16> */
.L_x_27005:
[----:B------:R-:W-:Y:S05]  /*c070*/  BSYNC B3 ;  /* 0x0000000000037941 */ /* 0x000fea0003800000 */
.L_x_27004:
        /* <DEDUP_REMOVED lines=43> */
.L_x_27003:
[----:B------:R-:W-:Y:S05]  /*c330*/  BSYNC B2 ;  /* 0x0000000000027941 */ /* 0x000fea0003800000 */
.L_x_27002:
        /* <DEDUP_REMOVED lines=10> */
.L_x_26998:
[----:B------:R-:W-:Y:S05]  /*c3e0*/  BSYNC B1 ;  /* 0x0000000000017941 */ /* 0x000fea0003800000 */
.L_x_26997:
        /* <DEDUP_REMOVED lines=18> */
.L_x_27009:
[----:B------:R-:W-:Y:S02]  /*c510*/  IMAD.MOV.U32 R136, RZ, RZ, R146 ;  /* 0x000000ffff887224 */ /* 0x000fe400078e0092 */
.L_x_27010:
[----:B------:R-:W-:Y:S05]  /*c520*/  BSYNC B2 ;  /* 0x0000000000027941 */ /* 0x000fea0003800000 */
.L_x_27008:
        /* <DEDUP_REMOVED lines=16> */
.L_x_27014:
[----:B------:R-:W-:Y:S05]  /*c630*/  BSYNC B3 ;  /* 0x0000000000037941 */ /* 0x000fea0003800000 */
.L_x_27013:
        /* <DEDUP_REMOVED lines=43> */
.L_x_27012:
[----:B------:R-:W-:Y:S05]  /*c8f0*/  BSYNC B2 ;  /* 0x0000000000027941 */ /* 0x000fea0003800000 */
.L_x_27011:
        /* <DEDUP_REMOVED lines=10> */
.L_x_27007:
[----:B------:R-:W-:Y:S05]  /*c9a0*/  BSYNC B1 ;  /* 0x0000000000017941 */ /* 0x000fea0003800000 */
.L_x_27006:
[----:B------:R-:W-:Y:S01]  /*c9b0*/  IMAD.WIDE.U32 R132, R137, R158, c[0x0][0x188] ;  /* 0x0000620089847625 */ /* 0x000fe200078e009e */
[----:B------:R-:W-:Y:S01]  /*c9c0*/  BSSY B1, `(.L_x_27015) ;  /* 0x000001a000017945 */ /* 0x000fe20003800000 */
[----:B------:R-:W-:Y:S02]  /*c9d0*/  IADD3 R159, R159, 0x80, RZ ;  /* 0x000000809f9f7810 */ /* 0x000fe40007ffe0ff */
[----:B------:R-:W-:Y:S01]  /*c9e0*/  IADD3 R153, R153, 0x80, RZ ;  /* 0x0000008099997810 */ /* 0x000fe20007ffe0ff */
[----:B------:R0:W-:Y:S04]  /*c9f0*/  STG.E.128 [R132.64], R124 ;  /* 0x0000007c84007986 */ /* 0x0001e8000c101d06 */
[----:B------:R0:W-:Y:S01]  /*ca00*/  STG.E.128 [R132.64+0x10], R128 ;  /* 0x0000108084007986 */ /* 0x0001e2000c101d06 */
[----:B------:R-:W-:Y:S05]  /*ca10*/  @!P2 BRA `(.L_x_27016) ;  /* 0x000001400000a947 */ /* 0x000fea0003800000 */
[----:B0-----:R-:W-:Y:S02]  /*ca20*/  SHF.L.U32 R132, R144, 0x10, RZ ;  /* 0x0000001090847819 */ /* 0x001fe400000006ff */
[----:B------:R-:W-:-:S02]  /*ca30*/  LOP3.LUT R136, R141, 0xff, RZ, 0xc0, !PT ;  /* 0x000000ff8d887812 */ /* 0x000fc400078ec0ff */
[----:B------:R-:W-:Y:S02]  /*ca40*/  LOP3.LUT R133, R132, 0xff0000, RZ, 0xc0, !PT ;  /* 0x00ff000084857812 */ /* 0x000fe400078ec0ff */
[----:B------:R-:W-:Y:S01]  /*ca50*/  LOP3.LUT R132, R145, 0xffff, RZ, 0xc0, !PT ;  /* 0x0000ffff91847812 */ /* 0x000fe200078ec0ff */
[----:B------:R-:W-:Y:S01]  /*ca60*/  IMAD.WIDE.U32 R136, R136, 0x1000000, RZ ;  /* 0x0100000088887825 */ /* 0x000fe200078e00ff */
[----:B------:R-:W-:Y:S02]  /*ca70*/  LOP3.LUT R134, R140, 0xff, RZ, 0xc0, !PT ;  /* 0x000000ff8c867812 */ /* 0x000fe400078ec0ff */
[----:B------:R-:W-:Y:S02]  /*ca80*/  PRMT R132, R133, 0x4210, R132 ;  /* 0x0000421085847816 */ /* 0x000fe40000000084 */
[----:B------:R-:W-:Y:S01]  /*ca90*/  PRMT R133, R143, 0x7104, RZ ;  /* 0x000071048f857816 */ /* 0x000fe200000000ff */
[----:B------:R-:W-:-:S03]  /*caa0*/  IMAD.WIDE.U32 R134, R134, 0x10000, RZ ;  /* 0x0001000086867825 */ /* 0x000fc600078e00ff */
[----:B------:R-:W-:Y:S02]  /*cab0*/  LOP3.LUT R133, R132, 0xff00, R133, 0xf8, !PT ;  /* 0x0000ff0084857812 */ /* 0x000fe400078ef885 */
[----:B------:R-:W-:Y:S02]  /*cac0*/  LOP3.LUT R132, R7, 0xff, RZ, 0xc0, !PT ;  /* 0x000000ff07847812 */ /* 0x000fe400078ec0ff */
[----:B------:R-:W-:-:S03]  /*cad0*/  LOP3.LUT R139, R133, 0xff, R142, 0xf8, !PT ;  /* 0x000000ff858b7812 */ /* 0x000fc600078ef88e */
[----:B------:R-:W-:Y:S01]  /*cae0*/  IMAD.WIDE.U32 R132, R132, 0x100, RZ ;  /* 0x0000010084847825 */ /* 0x000fe200078e00ff */
[----:B------:R-:W-:-:S03]  /*caf0*/  LOP3.LUT R139, R135, R139, R137, 0xfe, !PT ;  /* 0x0000008b878b7212 */ /* 0x000fc600078efe89 */
[----:B------:R-:W-:Y:S01]  /*cb00*/  IMAD.MOV.U32 R137, RZ, RZ, 0x8 ;  /* 0x00000008ff897424 */ /* 0x000fe200078e00ff */
[----:B------:R-:W-:Y:S02]  /*cb10*/  LOP3.LUT R135, R132, R136, R134, 0xfe, !PT ;  /* 0x0000008884877212 */ /* 0x000fe400078efe86 */
[----:B------:R-:W-:Y:S02]  /*cb20*/  LOP3.LUT R133, R139, R133, RZ, 0xfc, !PT ;  /* 0x000000858b857212 */ /* 0x000fe400078efcff */
[----:B------:R-:W-:Y:S01]  /*cb30*/  LOP3.LUT R132, R135, 0xff, R6, 0xf8, !PT ;  /* 0x000000ff87847812 */ /* 0x000fe200078ef806 */
[----:B------:R-:W-:-:S05]  /*cb40*/  IMAD.WIDE.U32 R134, R138, R137, c[0x0][0x190] ;  /* 0x000064008a867625 */ /* 0x000fca00078e0089 */
[----:B------:R0:W-:Y:S02]  /*cb50*/  STG.E.64 [R134.64], R132 ;  /* 0x0000008486007986 */ /* 0x0001e4000c101b06 */
.L_x_27016:
[----:B------:R-:W-:Y:S05]  /*cb60*/  BSYNC B1 ;  /* 0x0000000000017941 */ /* 0x000fea0003800000 */
.L_x_27015:
        /* <DEDUP_REMOVED lines=24> */
.L_x_27020:
[----:B------:R-:W-:Y:S02]  /*ccf0*/  IMAD.MOV.U32 R138, RZ, RZ, R146 ;  /* 0x000000ffff8a7224 */ /* 0x000fe400078e0092 */
.L_x_27021:
[----:B------:R-:W-:Y:S05]  /*cd00*/  BSYNC B2 ;  /* 0x0000000000027941 */ /* 0x000fea0003800000 */
.L_x_27019:
        /* <DEDUP_REMOVED lines=16> */
.L_x_27025:
[----:B------:R-:W-:Y:S05]  /*ce10*/  BSYNC B3 ;  /* 0x0000000000037941 */ /* 0x000fea0003800000 */
.L_x_27024:
        /* <DEDUP_REMOVED lines=43> */
.L_x_27023:
[----:B------:R-:W-:Y:S05]  /*d0d0*/  BSYNC B2 ;  /* 0x0000000000027941 */ /* 0x000fea0003800000 */
.L_x_27022:
        /* <DEDUP_REMOVED lines=10> */
.L_x_27018:
[----:B0-----:R-:W-:Y:S05]  /*d180*/  BSYNC B1 ;  /* 0x0000000000017941 */ /* 0x001fea0003800000 */
.L_x_27017:
        /* <DEDUP_REMOVED lines=18> */
.L_x_27029:
[----:B------:R-:W-:Y:S02]  /*d2b0*/  MOV R0, R146 ;  /* 0x0000009200007202 */ /* 0x000fe40000000f00 */
.L_x_27030:
[----:B------:R-:W-:Y:S05]  /*d2c0*/  BSYNC B2 ;  /* 0x0000000000027941 */ /* 0x000fea0003800000 */
.L_x_27028:
        /* <DEDUP_REMOVED lines=16> */
.L_x_27034:
[----:B------:R-:W-:Y:S05]  /*d3d0*/  BSYNC B3 ;  /* 0x0000000000037941 */ /* 0x000fea0003800000 */
.L_x_27033:
        /* <DEDUP_REMOVED lines=43> */
.L_x_27032:
[----:B------:R-:W-:Y:S05]  /*d690*/  BSYNC B2 ;  /* 0x0000000000027941 */ /* 0x000fea0003800000 */
.L_x_27031:
        /* <DEDUP_REMOVED lines=10> */
.L_x_27027:
[----:B------:R-:W-:Y:S05]  /*d740*/  BSYNC B1 ;  /* 0x0000000000017941 */ /* 0x000fea0003800000 */
.L_x_27026:
        /* <DEDUP_REMOVED lines=18> */
.L_x_27038:
[----:B------:R-:W-:Y:S02]  /*d870*/  IMAD.MOV.U32 R0, RZ, RZ, R146 ;  /* 0x000000ffff007224 */ /* 0x000fe400078e0092 */
.L_x_27039:
[----:B------:R-:W-:Y:S05]  /*d880*/  BSYNC B2 ;  /* 0x0000000000027941 */ /* 0x000fea0003800000 */
.L_x_27037:
        /* <DEDUP_REMOVED lines=16> */
.L_x_27043:
[----:B------:R-:W-:Y:S05]  /*d990*/  BSYNC B3 ;  /* 0x0000000000037941 */ /* 0x000fea0003800000 */
.L_x_27042:
        /* <DEDUP_REMOVED lines=43> */
.L_x_27041:
[----:B------:R-:W-:Y:S05]  /*dc50*/  BSYNC B2 ;  /* 0x0000000000027941 */ /* 0x000fea0003800000 */
.L_x_27040:
        /* <DEDUP_REMOVED lines=8> */
[----:B------:R-:W-:-:S05]  /*dce0*/  FSEL R134, R135, RZ, !P1 ;  /* 0x000000ff87867208 */ /* 0x000fca0004800000 */
[----:B------:R-:W-:Y:S02]  /*dcf0*/  @P0 FADD.FTZ R134, R98, R134 ;  /* 0x0000008662860221 */ /* 0x000fe40000010000 */
.L_x_27036:
[----:B------:R-:W-:Y:S05]  /*dd00*/  BSYNC B1 ;  /* 0x0000000000017941 */ /* 0x000fea0003800000 */
.L_x_27035:
        /* <DEDUP_REMOVED lines=18> */
.L_x_27047:
[----:B------:R-:W-:Y:S02]  /*de30*/  IMAD.MOV.U32 R0, RZ, RZ, R146 ;  /* 0x000000ffff007224 */ /* 0x000fe400078e0092 */
.L_x_27048:
[----:B------:R-:W-:Y:S05]  /*de40*/  BSYNC B2 ;  /* 0x0000000000027941 */ /* 0x000fea0003800000 */
.L_x_27046:
        /* <DEDUP_REMOVED lines=16> */
.L_x_27052:
[----:B------:R-:W-:Y:S05]  /*df50*/  BSYNC B3 ;  /* 0x0000000000037941 */ /* 0x000fea0003800000 */
.L_x_27051:
        /* <DEDUP_REMOVED lines=43> */
.L_x_27050:
[----:B------:R-:W-:Y:S05]  /*e210*/  BSYNC B2 ;  /* 0x0000000000027941 */ /* 0x000fea0003800000 */
.L_x_27049:
        /* <DEDUP_REMOVED lines=10> */
.L_x_27045:
[----:B------:R-:W-:Y:S05]  /*e2c0*/  BSYNC B1 ;  /* 0x0000000000017941 */ /* 0x000fea0003800000 */
.L_x_27044:
        /* <DEDUP_REMOVED lines=18> */
.L_x_27056:
[----:B------:R-:W-:Y:S02]  /*e3f0*/  MOV R0, R146 ;  /* 0x0000009200007202 */ /* 0x000fe40000000f00 */
.L_x_27057:
[----:B------:R-:W-:Y:S05]  /*e400*/  BSYNC B2 ;  /* 0x0000000000027941 */ /* 0x000fea0003800000 */
.L_x_27055:
        /* <DEDUP_REMOVED lines=16> */
.L_x_27061:
[----:B------:R-:W-:Y:S05]  /*e510*/  BSYNC B3 ;  /* 0x0000000000037941 */ /* 0x000fea0003800000 */
.L_x_27060:
        /* <DEDUP_REMOVED lines=43> */
.L_x_27059:
[----:B------:R-:W-:Y:S05]  /*e7d0*/  BSYNC B2 ;  /* 0x0000000000027941 */ /* 0x000fea0003800000 */
.L_x_27058:
[----:B------:R-:W0:Y:S01]  /*e7e0*/  I2F.U32 R0, R0 ;  /* 0x0000000000007306 */ /* 0x000e220000201000 */
[----:B------:R-:W-:-:S10]  /*e7f0*/  HFMA2.MMA R137, -RZ, RZ, 0.1171875, 0 ;  /* 0x2f800000ff897435 */ /* 0x000fd400000001ff */
[----:B0-----:R-:W-:Y:S01]  /*e800*/  FFMA.FTZ R136, R0, R137, 1.1641532182693481445e-10 ;  /* 0x2f00000000887423 */ /* 0x001fe20000010089 */
[----:B------:R-:W-:-:S04]  /*e810*/  HADD2.F32 R137, -RZ, R90.H0_H0 ;  /* 0x2000005aff897230 */ /* 0x000fc80000004100 */
[----:B------:R-:W-:Y:S01]  /*e820*/  FSETP.GTU.FTZ.AND P1, PT, R136, c[0x0][0x1e4], PT ;  /* 0x0000790088007a0b */ /* 0x000fe20003f3c000 */
[----:B------:R-:W-:-:S03]  /*e830*/  FMUL.FTZ R137, R137, c[0x0][0x1ec] ;  /* 0x00007b0089897a20 */ /* 0x000fc60000410000 */
[----:B------:R-:W-:Y:S01]  /*e840*/  SEL R142, RZ, 0x1, P1 ;  /* 0x00000001ff8e7807 */ /* 0x000fe20000800000 */
[----:B------:R-:W-:-:S05]  /*e850*/  FMUL.FTZ R137, R137, c[0x0][0x1e8] ;  /* 0x00007a0089897a20 */ /* 0x000fca0000410000 */
[----:B------:R-:W-:-:S05]  /*e860*/  FSEL R136, R137, RZ, !P1 ;  /* 0x000000ff89887208 */ /* 0x000fca0004800000 */
[----:B------:R-:W-:Y:S02]  /*e870*/  @P0 FADD.FTZ R136, R92, R136 ;  /* 0x000000885c880221 */ /* 0x000fe40000010000 */
.L_x_27054:
[----:B------:R-:W-:Y:S05]  /*e880*/  BSYNC B1 ;  /* 0x0000000000017941 */ /* 0x000fea0003800000 */
.L_x_27053:
        /* <DEDUP_REMOVED lines=18> */
.L_x_27065:
[----:B------:R-:W-:Y:S02]  /*e9b0*/  IMAD.MOV.U32 R0, RZ, RZ, R146 ;  /* 0x000000ffff007224 */ /* 0x000fe400078e0092 */
.L_x_27066:
[----:B------:R-:W-:Y:S05]  /*e9c0*/  BSYNC B2 ;  /* 0x0000000000027941 */ /* 0x000fea0003800000 */
.L_x_27064:
        /* <DEDUP_REMOVED lines=16> */
.L_x_27070:
[----:B------:R-:W-:Y:S05]  /*ead0*/  BSYNC B3 ;  /* 0x0000000000037941 */ /* 0x000fea0003800000 */
.L_x_27069:
        /* <DEDUP_REMOVED lines=41> */
[----:B------:R-:W-:-:S05]  /*ed70*/  IMAD.WIDE.U32 R2, R137, -0x2daee0ad, RZ ;  /* 0xd2511f5389027825 */ /* 0x000fca00078e00ff */
[----:B------:R-:W-:Y:S02]  /*ed80*/  LOP3.LUT R3, R3, UR26, R138, 0x96, !PT ;  /* 0x0000001a03037c12 */ /* 0x000fe4000f8e968a */
.L_x_27068:
[----:B------:R-:W-:Y:S05]  /*ed90*/  BSYNC B2 ;  /* 0x0000000000027941 */ /* 0x000fea0003800000 */
.L_x_27067:
        /* <DEDUP_REMOVED lines=10> */
.L_x_27063:
[----:B------:R-:W-:Y:S05]  /*ee40*/  BSYNC B1 ;  /* 0x0000000000017941 */ /* 0x000fea0003800000 */
.L_x_27062:
        /* <DEDUP_REMOVED lines=18> */
.L_x_27074:
[----:B------:R-:W-:Y:S02]  /*ef70*/  IMAD.MOV.U32 R0, RZ, RZ, R146 ;  /* 0x000000ffff007224 */ /* 0x000fe400078e0092 */
.L_x_27075:
[----:B------:R-:W-:Y:S05]  /*ef80*/  BSYNC B2 ;  /* 0x0000000000027941 */ /* 0x000fea0003800000 */
.L_x_27073:
        /* <DEDUP_REMOVED lines=16> */
.L_x_27079:
[----:B------:R-:W-:Y:S05]  /*f090*/  BSYNC B3 ;  /* 0x0000000000037941 */ /* 0x000fea0003800000 */
.L_x_27078:
        /* <DEDUP_REMOVED lines=43> */
.L_x_27077:
[----:B------:R-:W-:Y:S05]  /*f350*/  BSYNC B2 ;  /* 0x0000000000027941 */ /* 0x000fea0003800000 */
.L_x_27076:
[----:B------:R-:W0:Y:S01]  /*f360*/  I2F.U32 R0, R0 ;  /* 0x0000000000007306 */ /* 0x000e220000201000 */
[----:B------:R-:W-:-:S04]  /*f370*/  IMAD.MOV.U32 R139, RZ, RZ, 0x2f800000 ;  /* 0x2f800000ff8b7424 */ /* 0x000fc800078e00ff */
        /* <DEDUP_REMOVED lines=8> */
.L_x_27072:
[----:B------:R-:W-:Y:S05]  /*f400*/  BSYNC B1 ;  /* 0x0000000000017941 */ /* 0x000fea0003800000 */
.L_x_27071:
        /* <DEDUP_REMOVED lines=18> */
.L_x_27083:
[----:B------:R-:W-:Y:S02]  /*f530*/  MOV R160, R146 ;  /* 0x0000009200a07202 */ /* 0x000fe40000000f00 */
.L_x_27084:
[----:B------:R-:W-:Y:S05]  /*f540*/  BSYNC B2 ;  /* 0x0000000000027941 */ /* 0x000fea0003800000 */
.L_x_27082:
        /* <DEDUP_REMOVED lines=16> */
.L_x_27088:
[----:B------:R-:W-:Y:S05]  /*f650*/  BSYNC B3 ;  /* 0x0000000000037941 */ /* 0x000fea0003800000 */
.L_x_27087:
        /* <DEDUP_REMOVED lines=43> */
.L_x_27086:
[----:B------:R-:W-:Y:S05]  /*f910*/  BSYNC B2 ;  /* 0x0000000000027941 */ /* 0x000fea0003800000 */
.L_x_27085:
        /* <DEDUP_REMOVED lines=10> */
.L_x_27081:
[----:B------:R-:W-:Y:S05]  /*f9c0*/  BSYNC B1 ;  /* 0x0000000000017941 */ /* 0x000fea0003800000 */
.L_x_27080:
        /* <DEDUP_REMOVED lines=25> */
.L_x_27090:
[----:B------:R-:W-:Y:S05]  /*fb60*/  BSYNC B1 ;  /* 0x0000000000017941 */ /* 0x000fea0003800000 */
.L_x_27089:
        /* <DEDUP_REMOVED lines=43> */
.L_x_27097:
        /* <DEDUP_REMOVED lines=100> */
.L_x_27098:
        /* <DEDUP_REMOVED lines=78> */
[----:B------:R-:W-:Y:S01]  /*10940*/  F2FP.PACK_AB R100, R156, R105 ;  /* 0x000000699c64723e */ /* 0x000fe200000000ff */
[----:B------:R-:W-:Y:S02]  /*10950*/  FFMA.FTZ R105, R58, R151, R18 ;  /* 0x000000973a697223 */ /* 0x000fe40000010012 */
[----:B------:R-:W-:Y:S02]  /*10960*/  FFMA.FTZ R104, R59, R104, R19 ;  /* 0x000000683b687223 */ /* 0x000fe40000010013 */
        /* <DEDUP_REMOVED lines=35> */
[----:B------:R-:W-:Y:S01]  /*10ba0*/  F2FP.PACK_AB R108, R108, R113 ;  /* 0x000000716c6c723e */ /* 0x000fe200000000ff */
[----:B------:R-:W-:Y:S02]  /*10bb0*/  FFMA.FTZ R121, R74, R121, R34 ;  /* 0x000000794a797223 */ /* 0x000fe40000010022 */
[----:B------:R-:W-:-:S02]  /*10bc0*/  FFMA.FTZ R120, R75, R114, R35 ;  /* 0x000000724b787223 */ /* 0x000fc40000010023 */
[----:B------:R-:W-:Y:S02]  /*10bd0*/  FFMA.FTZ R117, R73, R116, R33 ;  /* 0x0000007449757223 */ /* 0x000fe40000010021 */
[----:B------:R-:W-:Y:S01]  /*10be0*/  FMUL.FTZ R107, R153, R102 ;  /* 0x00000066996b7220 */ /* 0x000fe20000410000 */
[----:B------:R-:W-:Y:S01]  /*10bf0*/  F2FP.PACK_AB R113, R120, R121 ;  /* 0x000000797871723e */ /* 0x000fe200000000ff */
[----:B------:R-:W-:Y:S01]  /*10c00*/  FFMA.FTZ R127, R82, R127, R42 ;  /* 0x0000007f527f7223 */ /* 0x000fe2000001002a */
[----:B------:R-:W-:Y:S01]  /*10c10*/  F2FP.PACK_AB R112, R117, R112 ;  /* 0x000000707570723e */ /* 0x000fe200000000ff */
[----:B------:R-:W-:Y:S01]  /*10c20*/  FFMA.FTZ R124, R83, R124, R43 ;  /* 0x0000007c537c7223 */ /* 0x000fe2000001002b */
[----:B------:R-:W-:Y:S01]  /*10c30*/  IADD3 R120, R152, 0x20, RZ ;  /* 0x0000002098787810 */ /* 0x000fe20007ffe0ff */
[C---:B------:R-:W-:Y:S02]  /*10c40*/  FMUL.FTZ R158, R153.reuse, R158 ;  /* 0x0000009e999e7220 */ /* 0x040fe40000410000 */
[C---:B------:R-:W-:Y:S01]  /*10c50*/  FMUL.FTZ R160, R153.reuse, R160 ;  /* 0x000000a099a07220 */ /* 0x040fe20000410000 */
[----:B------:R-:W-:Y:S01]  /*10c60*/  F2FP.PACK_AB R117, R124, R127 ;  /* 0x0000007f7c75723e */ /* 0x000fe200000000ff */
        /* <DEDUP_REMOVED lines=10> */
[----:B------:R-:W-:Y:S01]  /*10d10*/  IADD3 R122, R152, 0x40, RZ ;  /* 0x00000040987a7810 */ /* 0x000fe20007ffe0ff */
[----:B------:R-:W-:Y:S01]  /*10d20*/  FFMA.FTZ R126, R79, R126, R39 ;  /* 0x0000007e4f7e7223 */ /* 0x000fe20000010027 */
[----:B------:R-:W-:Y:S01]  /*10d30*/  F2FP.PACK_AB R110, R110, R119 ;  /* 0x000000776e6e723e */ /* 0x000fe200000000ff */
[----:B------:R-:W-:-:S02]  /*10d40*/  FFMA.FTZ R101, R50, R107, R10 ;  /* 0x0000006b32657223 */ /* 0x000fc4000001000a */
[----:B------:R-:W-:Y:S01]  /*10d50*/  FMUL.FTZ R131, R153, R136 ;  /* 0x0000008899837220 */ /* 0x000fe20000410000 */
[----:B------:R-:W-:Y:S01]  /*10d60*/  F2FP.PACK_AB R115, R126, R115 ;  /* 0x000000737e73723e */ /* 0x000fe200000000ff */
[----:B------:R-:W-:Y:S01]  /*10d70*/  FFMA.FTZ R103, R54, R103, R14 ;  /* 0x0000006736677223 */ /* 0x000fe2000001000e */
[----:B------:R-:W-:Y:S01]  /*10d80*/  IADD3 R126, R152, 0x80, RZ ;  /* 0x00000080987e7810 */ /* 0x000fe20007ffe0ff */
[----:B------:R-:W-:Y:S02]  /*10d90*/  FFMA.FTZ R162, R55, R162, R15 ;  /* 0x000000a237a27223 */ /* 0x000fe4000001000f */
[C---:B------:R-:W-:Y:S02]  /*10da0*/  FMUL.FTZ R128, R153.reuse, R137 ;  /* 0x0000008999807220 */ /* 0x040fe40000410000 */
[C---:B------:R-:W-:Y:S01]  /*10db0*/  FMUL.FTZ R133, R153.reuse, R138 ;  /* 0x0000008a99857220 */ /* 0x040fe20000410000 */
[----:B------:R-:W-:Y:S01]  /*10dc0*/  F2FP.PACK_AB R103, R162, R103 ;  /* 0x00000067a267723e */ /* 0x000fe200000000ff */
[----:B------:R-:W-:-:S02]  /*10dd0*/  FMUL.FTZ R154, R153, R154 ;  /* 0x0000009a999a7220 */ /* 0x000fc40000410000 */
        /* <DEDUP_REMOVED lines=9> */
[----:B------:R-:W-:Y:S01]  /*10e70*/  F2FP.PACK_AB R116, R121, R116 ;  /* 0x000000747974723e */ /* 0x000fe200000000ff */
[----:B------:R-:W-:Y:S01]  /*10e80*/  FFMA.FTZ R131, R84, R131, R44 ;  /* 0x0000008354837223 */ /* 0x000fe2000001002c */
[----:B------:R-:W-:Y:S01]  /*10e90*/  F2FP.PACK_AB R107, R130, R155 ;  /* 0x0000009b826b723e */ /* 0x000fe200000000ff */
[----:B------:R-:W-:Y:S02]  /*10ea0*/  FFMA.FTZ R119, R86, R133, R46 ;  /* 0x0000008556777223 */ /* 0x000fe4000001002e */
[----:B------:R-:W-:Y:S02]  /*10eb0*/  FFMA.FTZ R154, R87, R154, R47 ;  /* 0x0000009a579a7223 */ /* 0x000fe4000001002f */
[----:B------:R-:W-:Y:S02]  /*10ec0*/  FFMA.FTZ R128, R85, R128, R45 ;  /* 0x0000008055807223 */ /* 0x000fe4000001002d */
        /* <DEDUP_REMOVED lines=12> */
.L_x_27094:
[----:B0-----:R-:W-:Y:S05]  /*10f90*/  BSYNC B1 ;  /* 0x0000000000017941 */ /* 0x001fea0003800000 */
.L_x_27093:
[----:B------:R-:W-:-:S05]  /*10fa0*/  IMAD.MOV.U32 R101, RZ, RZ, c[0x0][0x160] ;  /* 0x00005800ff657624 */ /* 0x000fca00078e00ff */
[----:B------:R-:W-:-:S04]  /*10fb0*/  LEA R150, R101, R150, 0x2 ;  /* 0x0000009665967211 */ /* 0x000fc800078e10ff */
[----:B------:R-:W-:-:S13]  /*10fc0*/  ISETP.GE.AND P0, PT, R150, c[0x0][0x164], PT ;  /* 0x0000590096007a0c */ /* 0x000fda0003f06270 */
[----:B------:R-:W-:Y:S01]  /*10fd0*/  @P0 CALL.REL.NOINC `(.L_x_27095) ;  /* 0x0000001000000944 */ /* 0x000fe20003c00000 */
[----:B------:R-:W-:Y:S05]  /*10fe0*/  BRA `(.L_x_27096) ;  /* 0xfffef8c000007947 */ /* 0x000fea000383ffff */
.L_x_27095:
[----:B------:R-:W-:Y:S05]  /*10ff0*/  BSYNC B0 ;  /* 0x0000000000007941 */ /* 0x000fea0003800000 */
.L_x_26720:
[----:B------:R-:W-:Y:S05]  /*11000*/  EXIT ;  /* 0x000000000000794d */ /* 0x000fea0003800000 */
.L_x_27091:
[----:B------:R-:W-:Y:S01]  /*11010*/  IMAD.MOV.U32 R157, RZ, RZ, 0x1 ;  /* 0x00000001ff9d7424 */ /* 0x000fe200078e00ff */
[----:B------:R-:W-:Y:S01]  /*11020*/  MOV R153, 0xffffffff ;  /* 0xffffffff00997802 */ /* 0x000fe20000000f00 */
[----:B------:R-:W-:Y:S01]  /*11030*/  IMAD.MOV.U32 R156, RZ, RZ, 0x1f ;  /* 0x0000001fff9c7424 */ /* 0x000fe200078e00ff */
[----:B------:R-:W-:Y:S02]  /*11040*/  MOV R154, 0x11060 ;  /* 0x00011060009a7802 */ /* 0x000fe40000000f00 */
[----:B------:R-:W-:Y:S05]  /*11050*/  CALL.REL.NOINC `($__internal_123_$__cuda_sm70_shflsync_bfly_p) ;  /* 0x0000088000007944 */ /* 0x000fea0003c00000 */
[----:B01----:R-:W-:Y:S05]  /*11060*/  BRA `(.L_x_27097) ;  /* 0xffffedb000007947 */ /* 0x003fea000383ffff */
.L_x_27092:
[----:B------:R-:W-:Y:S01]  /*11070*/  IMAD.MOV.U32 R157, RZ, RZ, 0x2 ;  /* 0x00000002ff9d7424 */ /* 0x000fe200078e00ff */
[----:B------:R-:W-:Y:S01]  /*11080*/  MOV R153, 0xffffffff ;  /* 0xffffffff00997802 */ /* 0x000fe20000000f00 */
[----:B------:R-:W-:Y:S01]  /*11090*/  IMAD.MOV.U32 R156, RZ, RZ, 0x1f ;  /* 0x0000001fff9c7424 */ /* 0x000fe200078e00ff */
[----:B------:R-:W-:Y:S02]  /*110a0*/  MOV R154, 0x110c0 ;  /* 0x000110c0009a7802 */ /* 0x000fe40000000f00 */
[----:B------:R-:W-:Y:S05]  /*110b0*/  CALL.REL.NOINC `($__internal_123_$__cuda_sm70_shflsync_bfly_p) ;  /* 0x0000082000007944 */ /* 0x000fea0003c00000 */
[----:B01----:R-:W-:Y:S01]  /*110c0*/  FADD.FTZ R158, R158, R153 ;  /* 0x000000999e9e7221 */ /* 0x003fe20000010000 */
[----:B------:R-:W-:Y:S01]  /*110d0*/  MOV R153, 0xffffffff ;  /* 0xffffffff00997802 */ /* 0x000fe20000000f00 */
[----:B------:R-:W-:Y:S01]  /*110e0*/  IMAD.MOV.U32 R157, RZ, RZ, 0x4 ;  /* 0x00000004ff9d7424 */ /* 0x000fe200078e00ff */
[----:B------:R-:W-:Y:S01]  /*110f0*/  MOV R154, 0x11120 ;  /* 0x00011120009a7802 */ /* 0x000fe20000000f00 */
[----:B------:R-:W-:-:S02]  /*11100*/  IMAD.MOV.U32 R156, RZ, RZ, 0x1f ;  /* 0x0000001fff9c7424 */ /* 0x000fc400078e00ff */
        /* <DEDUP_REMOVED lines=13> */
[----:B-1----:R-:W-:Y:S02]  /*111e0*/  FADD.FTZ R153, R158, R153 ;  /* 0x000000999e997221 */ /* 0x002fe40000010000 */
[----:B0-----:R-:W-:-:S02]  /*111f0*/  IMAD.MOV.U32 R157, RZ, RZ, 0x1 ;  /* 0x00000001ff9d7424 */ /* 0x001fc400078e00ff */
        /* <DEDUP_REMOVED lines=84> */
[----:B------:R-:W-:Y:S05]  /*11740*/  CALL.REL.NOINC `($__internal_123_$__cuda_sm70_shflsync_bfly_p) ;  /* 0x0000019000007944 */ /* 0x000fea0003c00000 */
[----:B01----:R-:W-:Y:S01]  /*11750*/  FADD.FTZ R158, R158, R153 ;  /* 0x000000999e9e7221 */ /* 0x003fe20000010000 */
[----:B------:R-:W-:Y:S01]  /*11760*/  MOV R153, 0xffffffff ;  /* 0xffffffff00997802 */ /* 0x000fe20000000f00 */
[----:B------:R-:W-:Y:S01]  /*11770*/  IMAD.MOV.U32 R157, RZ, RZ, 0x2 ;  /* 0x00000002ff9d7424 */ /* 0x000fe200078e00ff */
[----:B------:R-:W-:Y:S01]  /*11780*/  MOV R154, 0x117b0 ;  /* 0x000117b0009a7802 */ /* 0x000fe20000000f00 */
[----:B------:R-:W-:Y:S02]  /*11790*/  IMAD.MOV.U32 R156, RZ, RZ, 0x1f ;  /* 0x0000001fff9c7424 */ /* 0x000fe400078e00ff */
        /* <DEDUP_REMOVED lines=19> */
[----:B01----:R-:W-:Y:S05]  /*118d0*/  BRA `(.L_x_27098) ;  /* 0xffffeb8000007947 */ /* 0x003fea000383ffff */
        .weak           $__internal_123_$__cuda_sm70_shflsync_bfly_p
        .type           $__internal_123_$__cuda_sm70_shflsync_bfly_p,@function
        .size           $__internal_123_$__cuda_sm70_shflsync_bfly_p,(.L_x_36211 - $__internal_123_$__cuda_sm70_shflsync_bfly_p)
$__internal_123_$__cuda_sm70_shflsync_bfly_p:
[----:B------:R-:W-:Y:S01]  /*118e0*/  IMAD.MOV.U32 R155, RZ, RZ, 0x0 ;  /* 0x00000000ff9b7424 */ /* 0x000fe200078e00ff */
[----:B------:R-:W-:Y:S04]  /*118f0*/  WARPSYNC R153 ;  /* 0x0000009900007348 */ /* 0x000fe80003800000 */
[----:B------:R0:W1:Y:S01]  /*11900*/  SHFL.BFLY PT, R153, R158, R157, R156 ;  /* 0x0c00009d9e997389 */ /* 0x00006200000e009c */
[----:B------:R-:W-:Y:S05]  /*11910*/  RET.REL.NODEC R154 `(_ZN10layer_norm13ln_fwd_kernelINS_13Kernel_traitsIf6__halffS2_fjLj1280ELj1ELj4ELj1ELj16ENS_18Kernel_traits_baseILj1280EfS2_fS2_fjLj128EEEEELb1ELb0ELb1ELb1EEEvNS_9FwdParamsE) ;  /* 0xfffee6e09a007950 */ /* 0x000fea0003c3ffff */
.L_x_27099:
        /* <DEDUP_REMOVED lines=14> */
.L_x_36211:


//--------------------- .text._ZN10layer_norm13ln_fwd_kernelINS_13Kernel_traitsIf6__halffS2_fjLj1280ELj1ELj4ELj1ELj16ENS_18Kernel_traits_baseILj1280EfS2_fS2_fjLj128EEEEELb1ELb1ELb0ELb0EEEvNS_9FwdParamsE --------------------------
	.section	.text._ZN10layer_norm13ln_fwd_kernelINS_13Kernel_traitsIf6__halffS2_fjLj1280ELj1ELj4ELj1ELj16ENS_18Kernel_traits_baseILj1280EfS2_fS2_fjLj128EEEEELb1ELb1ELb0ELb0EEEvNS_9FwdParamsE,"ax",@progbits
	.sectioninfo	@"SHI_REGISTERS=221"
	.align	128
        .global         _ZN10layer_norm13ln_fwd_kernelINS_13Kernel_traitsIf6__halffS2_fjLj1280ELj1ELj4ELj1ELj16ENS_18Kernel_traits_baseILj1280EfS2_fS2_fjLj128EEEEELb1ELb1ELb0ELb0EEEvNS_9FwdParamsE
        .type           _ZN10layer_norm13ln_fwd_kernelINS_13Kernel_traitsIf6__halffS2_fjLj1280ELj1ELj4ELj1ELj16ENS_18Kernel_traits_baseILj1280EfS2_fS2_fjLj128EEEEELb1ELb1ELb0ELb0EEEvNS_9FwdParamsE,@function
        .size           _ZN10layer_norm13ln_fwd_kernelINS_13Kernel_traitsIf6__halffS2_fjLj1280ELj1ELj4ELj1ELj16ENS_18Kernel_traits_baseILj1280EfS2_fS2_fjLj128EEEEELb1ELb1ELb0ELb0EEEvNS_9FwdParamsE,(.L_x_36212 - _ZN10layer_norm13ln_fwd_kernelINS_13Kernel_traitsIf6__halffS2_fjLj1280ELj1ELj4ELj1ELj16ENS_18Kernel_traits_baseILj1280EfS2_fS2_fjLj128EEEEELb1ELb1ELb0ELb0EEEvNS_9FwdParamsE)
        .other          _ZN10layer_norm13ln_fwd_kernelINS_13Kernel_traitsIf6__halffS2_fjLj1280ELj1ELj4ELj1ELj16ENS_18Kernel_traits_baseILj1280EfS2_fS2_fjLj128EEEEELb1ELb1ELb0ELb0EEEvNS_9FwdParamsE,@"STO_CUDA_ENTRY STV_DEFAULT"
_ZN10layer_norm13ln_fwd_kernelINS_13Kernel_traitsIf6__halffS2_fjLj1280ELj1ELj4ELj1ELj16ENS_18Kernel_traits_baseILj1280EfS2_fS2_fjLj128EEEEELb1ELb1ELb0ELb0EEEvNS_9FwdParamsE:
.text._ZN10layer_norm13ln_fwd_kernelINS_13Kernel_traitsIf6__halffS2_fjLj1280ELj1ELj4ELj1ELj16ENS_18Kernel_traits_baseILj1280EfS2_fS2_fjLj128EEEEELb1ELb1ELb0ELb0EEEvNS_9FwdParamsE:
        /* <DEDUP_REMOVED lines=19> */
[----:B------:R-:W-:-:S04]  /*0130*/  IMAD.WIDE.U32 R6, R0, -0x326172a9, RZ ;  /* 0xcd9e8d5700067825 */ /* 0x000fc800078e00ff */
[----:B------:R-:W-:Y:S01]  /*0140*/  IMAD R193, R12, 0x4, R193 ;  /* 0x000000040cc17824 */ /* 0x000fe200078e02c1 */
        /* <DEDUP_REMOVED lines=88> */
.L_x_27101:
[----:B------:R-:W-:Y:S05]  /*06d0*/  BSYNC B0 ;  /* 0x0000000000007941 */ /* 0x000fea0003800000 */
.L_x_27100:
        /* <DEDUP_REMOVED lines=21> */
.L_x_27103:
[----:B------:R-:W-:Y:S05]  /*0830*/  BSYNC B0 ;  /* 0x0000000000007941 */ /* 0x000fea0003800000 */
.L_x_27102:
        /* <DEDUP_REMOVED lines=21> */
.L_x_27105:
[----:B------:R-:W-:Y:S05]  /*0990*/  BSYNC B0 ;  /* 0x0000000000007941 */ /* 0x000fea0003800000 */
.L_x_27104:
        /* <DEDUP_REMOVED lines=21> */
.L_x_27107:
[----:B------:R-:W-:Y:S05]  /*0af0*/  BSYNC B0 ;  /* 0x0000000000007941 */ /* 0x000fea0003800000 */
.L_x_27106:
        /* <DEDUP_REMOVED lines=20> */
.L_x_27109:
[----:B------:R-:W-:Y:S05]  /*0c40*/  BSYNC B0 ;  /* 0x0000000000007941 */ /* 0x000fea0003800000 */
.L_x_27108:
        /* <DEDUP_REMOVED lines=20> */
.L_x_27413:
        /* <DEDUP_REMOVED lines=38> */
.L_x_27113:
[----:B0-----:R-:W-:Y:S02]  /*0ff0*/  MOV R133, R202 ;  /* 0x000000ca00857202 */ /* 0x001fe40000000f00 */
.L_x_27114:
[----:B------:R-:W-:Y:S05]  /*1000*/  BSYNC B1 ;  /* 0x0000000000017941 */ /* 0x000fea0003800000 */
.L_x_27112:
        /* <DEDUP_REMOVED lines=16> */
.L_x_27118:
[----:B------:R-:W-:Y:S05]  /*1110*/  BSYNC B2 ;  /* 0x0000000000027941 */ /* 0x000fea0003800000 */
.L_x_27117:
        /* <DEDUP_REMOVED lines=44> */
.L_x_27116:
[----:B------:R-:W-:Y:S05]  /*13e0*/  BSYNC B1 ;  /* 0x0000000000017941 */ /* 0x000fea0003800000 */
.L_x_27115:
        /* <DEDUP_REMOVED lines=26> */
.L_x_27120:
[----:B------:R-:W-:Y:S02]  /*1590*/  IMAD.MOV.U32 R134, RZ, RZ, R202 ;  /* 0x000000ffff867224 */ /* 0x000fe400078e00ca */
.L_x_27121:
[----:B------:R-:W-:Y:S05]  /*15a0*/  BSYNC B1 ;  /* 0x0000000000017941 */ /* 0x000fea0003800000 */
.L_x_27119:
        /* <DEDUP_REMOVED lines=16> */
.L_x_27125:
[----:B------:R-:W-:Y:S05]  /*16b0*/  BSYNC B2 ;  /* 0x0000000000027941 */ /* 0x000fea0003800000 */
.L_x_27124:
        /* <DEDUP_REMOVED lines=44> */
.L_x_27123:
[----:B------:R-:W-:Y:S05]  /*1980*/  BSYNC B1 ;  /* 0x0000000000017941 */ /* 0x000fea0003800000 */
.L_x_27122:
        /* <DEDUP_REMOVED lines=23> */
.L_x_27127:
[----:B------:R-:W-:Y:S02]  /*1b00*/  IMAD.MOV.U32 R135, RZ, RZ, R202 ;  /* 0x000000ffff877224 */ /* 0x000fe400078e00ca */
.L_x_27128:
[----:B------:R-:W-:Y:S05]  /*1b10*/  BSYNC B1 ;  /* 0x0000000000017941 */ /* 0x000fea0003800000 */
.L_x_27126:
        /* <DEDUP_REMOVED lines=16> */
.L_x_27132:
[----:B------:R-:W-:Y:S05]  /*1c20*/  BSYNC B2 ;  /* 0x0000000000027941 */ /* 0x000fea0003800000 */
.L_x_27131:
        /* <DEDUP_REMOVED lines=44> */
.L_x_27130:
[----:B------:R-:W-:Y:S05]  /*1ef0*/  BSYNC B1 ;  /* 0x0000000000017941 */ /* 0x000fea0003800000 */
.L_x_27129:
        /* <DEDUP_REMOVED lines=21> */
.L_x_27134:
[----:B------:R-:W-:Y:S02]  /*2050*/  IMAD.MOV.U32 R152, RZ, RZ, R202 ;  /* 0x000000ffff987224 */ /* 0x000fe400078e00ca */
.L_x_27135:
[----:B------:R-:W-:Y:S05]  /*2060*/  BSYNC B1 ;  /* 0x0000000000017941 */ /* 0x000fea0003800000 */
.L_x_27133:
        /* <DEDUP_REMOVED lines=16> */
.L_x_27139:
[----:B------:R-:W-:Y:S05]  /*2170*/  BSYNC B2 ;  /* 0x0000000000027941 */ /* 0x000fea0003800000 */
.L_x_27138:
        /* <DEDUP_REMOVED lines=44> */
.L_x_27137:
[----:B------:R-:W-:Y:S05]  /*2440*/  BSYNC B1 ;  /* 0x0000000000017941 */ /* 0x000fea0003800000 */
.L_x_27136:
        /* <DEDUP_REMOVED lines=21> */
.L_x_27141:
[----:B------:R-:W-:Y:S02]  /*25a0*/  IMAD.MOV.U32 R153, RZ, RZ, R202 ;  /* 0x000000ffff997224 */ /* 0x000fe400078e00ca */
.L_x_27142:
[----:B------:R-:W-:Y:S05]  /*25b0*/  BSYNC B1 ;  /* 0x0000000000017941 */ /* 0x000fea0003800000 */
.L_x_27140:
        /* <DEDUP_REMOVED lines=16> */
.L_x_27146:
[----:B------:R-:W-:Y:S05]  /*26c0*/  BSYNC B2 ;  /* 0x0000000000027941 */ /* 0x000fea0003800000 */
.L_x_27145:
        /* <DEDUP_REMOVED lines=42> */
[----:B------:R-:W-:Y:S01]  /*2970*/  LOP3.LUT R198, R175, R200, R196, 0x96, !PT ;  /* 0x000000c8afc67212 */ /* 0x000fe200078e96c4 */
[----:B------:R-:W-:Y:S02]  /*2980*/  IMAD.MOV.U32 R200, RZ, RZ, R174 ;  /* 0x000000ffffc87224 */ /* 0x000fe400078e00ae */
.L_x_27144:
[----:B------:R-:W-:Y:S05]  /*2990*/  BSYNC B1 ;  /* 0x0000000000017941 */ /* 0x000fea0003800000 */
.L_x_27143:
        /* <DEDUP_REMOVED lines=21> */
.L_x_27148:
[----:B------:R-:W-:Y:S02]  /*2af0*/  IMAD.MOV.U32 R174, RZ, RZ, R202 ;  /* 0x000000ffffae7224 */ /* 0x000fe400078e00ca */
.L_x_27149:
[----:B------:R-:W-:Y:S05]  /*2b00*/  BSYNC B1 ;  /* 0x0000000000017941 */ /* 0x000fea0003800000 */
.L_x_27147:
        /* <DEDUP_REMOVED lines=16> */
.L_x_27153:
[----:B------:R-:W-:Y:S05]  /*2c10*/  BSYNC B2 ;  /* 0x0000000000027941 */ /* 0x000fea0003800000 */
.L_x_27152:
        /* <DEDUP_REMOVED lines=43> */
.L_x_27151:
[----:B------:R-:W-:Y:S05]  /*2ed0*/  BSYNC B1 ;  /* 0x0000000000017941 */ /* 0x000fea0003800000 */
.L_x_27150:
        /* <DEDUP_REMOVED lines=21> */
.L_x_27155:
[----:B------:R-:W-:Y:S02]  /*3030*/  MOV R174, R202 ;  /* 0x000000ca00ae7202 */ /* 0x000fe40000000f00 */
.L_x_27156:
[----:B------:R-:W-:Y:S05]  /*3040*/  BSYNC B1 ;  /* 0x0000000000017941 */ /* 0x000fea0003800000 */
.L_x_27154:
        /* <DEDUP_REMOVED lines=16> */
.L_x_27160:
[----:B------:R-:W-:Y:S05]  /*3150*/  BSYNC B2 ;  /* 0x0000000000027941 */ /* 0x000fea0003800000 */
.L_x_27159:
        /* <DEDUP_REMOVED lines=43> */
.L_x_27158:
[----:B------:R-:W-:Y:S05]  /*3410*/  BSYNC B1 ;  /* 0x0000000000017941 */ /* 0x000fea0003800000 */
.L_x_27157:
        /* <DEDUP_REMOVED lines=21> */
.L_x_27162:
[----:B------:R-:W-:Y:S02]  /*3570*/  IMAD.MOV.U32 R207, RZ, RZ, R202 ;  /* 0x000000ffffcf7224 */ /* 0x000fe400078e00ca */
.L_x_27163:
[----:B------:R-:W-:Y:S05]  /*3580*/  BSYNC B1 ;  /* 0x0000000000017941 */ /* 0x000fea0003800000 */
.L_x_27161:
        /* <DEDUP_REMOVED lines=18> */
.L_x_27167:
[----:B------:R-:W-:Y:S05]  /*36b0*/  BSYNC B2 ;  /* 0x0000000000027941 */ /* 0x000fea0003800000 */
.L_x_27166:
        /* <DEDUP_REMOVED lines=43> */
.L_x_27165:
[----:B------:R-:W-:Y:S05]  /*3970*/  BSYNC B1 ;  /* 0x0000000000017941 */ /* 0x000fea0003800000 */
.L_x_27164:
[----:B------:R-:W0:Y:S01]  /*3980*/  I2F.U32 R208, R207 ;  /* 0x000000cf00d07306 */ /* 0x000e220000201000 */
[----:B------:R-:W-:Y:S01]  /*3990*/  HADD2.F32 R210, -RZ, R155.H1_H1 ;  /* 0x3000009bffd27230 */ /* 0x000fe20000004100 */
[----:B------:R-:W-:Y:S02]  /*39a0*/  SEL R209, RZ, 0x1, P1 ;  /* 0x00000001ffd17807 */ /* 0x000fe40000800000 */
[----:B------:R-:W-:Y:S02]  /*39b0*/  LEA R174, P1, R204, c[0x0][0x188], 0x5 ;  /* 0x00006200ccae7a11 */ /* 0x000fe400078228ff */
        /* <DEDUP_REMOVED lines=31> */
.L_x_27111:
[----:B------:R-:W-:Y:S05]  /*3bb0*/  BSYNC B0 ;  /* 0x0000000000007941 */ /* 0x000fea0003800000 */
.L_x_27110:
        /* <DEDUP_REMOVED lines=24> */
.L_x_27171:
[----:B-1----:R-:W-:Y:S02]  /*3d40*/  IMAD.MOV.U32 R137, RZ, RZ, R202 ;  /* 0x000000ffff897224 */ /* 0x002fe400078e00ca */
.L_x_27172:
[----:B------:R-:W-:Y:S05]  /*3d50*/  BSYNC B1 ;  /* 0x0000000000017941 */ /* 0x000fea0003800000 */
.L_x_27170:
        /* <DEDUP_REMOVED lines=16> */
.L_x_27176:
[----:B------:R-:W-:Y:S05]  /*3e60*/  BSYNC B2 ;  /* 0x0000000000027941 */ /* 0x000fea0003800000 */
.L_x_27175:
        /* <DEDUP_REMOVED lines=44> */
.L_x_27174:
[----:B------:R-:W-:Y:S05]  /*4130*/  BSYNC B1 ;  /* 0x0000000000017941 */ /* 0x000fea0003800000 */
.L_x_27173:
[----:B------:R-:W1:Y:S01]  /*4140*/  I2F.U32 R136, R137 ;  /* 0x0000008900887306 */ /* 0x000e620000201000 */
        /* <DEDUP_REMOVED lines=25> */
.L_x_27178:
[----:B------:R-:W-:Y:S02]  /*42e0*/  IMAD.MOV.U32 R138, RZ, RZ, R202 ;  /* 0x000000ffff8a7224 */ /* 0x000fe400078e00ca */
.L_x_27179:
[----:B------:R-:W-:Y:S05]  /*42f0*/  BSYNC B1 ;  /* 0x0000000000017941 */ /* 0x000fea0003800000 */
.L_x_27177:
        /* <DEDUP_REMOVED lines=16> */
.L_x_27183:
[----:B------:R-:W-:Y:S05]  /*4400*/  BSYNC B2 ;  /* 0x0000000000027941 */ /* 0x000fea0003800000 */
.L_x_27182:
        /* <DEDUP_REMOVED lines=44> */
.L_x_27181:
[----:B------:R-:W-:Y:S05]  /*46d0*/  BSYNC B1 ;  /* 0x0000000000017941 */ /* 0x000fea0003800000 */
.L_x_27180:
        /* <DEDUP_REMOVED lines=23> */
.L_x_27185:
[----:B------:R-:W-:Y:S02]  /*4850*/  MOV R139, R202 ;  /* 0x000000ca008b7202 */ /* 0x000fe40000000f00 */
.L_x_27186:
[----:B------:R-:W-:Y:S05]  /*4860*/  BSYNC B1 ;  /* 0x0000000000017941 */ /* 0x000fea0003800000 */
.L_x_27184:
        /* <DEDUP_REMOVED lines=16> */
.L_x_27190:
[----:B------:R-:W-:Y:S05]  /*4970*/  BSYNC B2 ;  /* 0x0000000000027941 */ /* 0x000fea0003800000 */
.L_x_27189:
        /* <DEDUP_REMOVED lines=44> */
.L_x_27188:
[----:B------:R-:W-:Y:S05]  /*4c40*/  BSYNC B1 ;  /* 0x0000000000017941 */ /* 0x000fea0003800000 */
.L_x_27187:
        /* <DEDUP_REMOVED lines=21> */
.L_x_27192:
[----:B------:R-:W-:Y:S02]  /*4da0*/  IMAD.MOV.U32 R156, RZ, RZ, R202 ;  /* 0x000000ffff9c7224 */ /* 0x000fe400078e00ca */
.L_x_27193:
[----:B------:R-:W-:Y:S05]  /*4db0*/  BSYNC B1 ;  /* 0x0000000000017941 */ /* 0x000fea0003800000 */
.L_x_27191:
        /* <DEDUP_REMOVED lines=16> */
.L_x_27197:
[----:B------:R-:W-:Y:S05]  /*4ec0*/  BSYNC B2 ;  /* 0x0000000000027941 */ /* 0x000fea0003800000 */
.L_x_27196:
        /* <DEDUP_REMOVED lines=43> */
.L_x_27195:
[----:B------:R-:W-:Y:S05]  /*5180*/  BSYNC B1 ;  /* 0x0000000000017941 */ /* 0x000fea0003800000 */
.L_x_27194:
        /* <DEDUP_REMOVED lines=21> */
.L_x_27199:
[----:B------:R-:W-:Y:S02]  /*52e0*/  IMAD.MOV.U32 R157, RZ, RZ, R202 ;  /* 0x000000ffff9d7224 */ /* 0x000fe400078e00ca */
.L_x_27200:
[----:B------:R-:W-:Y:S05]  /*52f0*/  BSYNC B1 ;  /* 0x0000000000017941 */ /* 0x000fea0003800000 */
.L_x_27198:
        /* <DEDUP_REMOVED lines=16> */
.L_x_27204:
[----:B------:R-:W-:Y:S05]  /*5400*/  BSYNC B2 ;  /* 0x0000000000027941 */ /* 0x000fea0003800000 */
.L_x_27203:
        /* <DEDUP_REMOVED lines=44> */
.L_x_27202:
[----:B------:R-:W-:Y:S05]  /*56d0*/  BSYNC B1 ;  /* 0x0000000000017941 */ /* 0x000fea0003800000 */
.L_x_27201:
        /* <DEDUP_REMOVED lines=21> */
.L_x_27206:
[----:B------:R-:W-:Y:S02]  /*5830*/  IMAD.MOV.U32 R201, RZ, RZ, R202 ;  /* 0x000000ffffc97224 */ /* 0x000fe400078e00ca */
.L_x_27207:
[----:B------:R-:W-:Y:S05]  /*5840*/  BSYNC B1 ;  /* 0x0000000000017941 */ /* 0x000fea0003800000 */
.L_x_27205:
        /* <DEDUP_REMOVED lines=16> */
.L_x_27211:
[----:B------:R-:W-:Y:S05]  /*5950*/  BSYNC B2 ;  /* 0x0000000000027941 */ /* 0x000fea0003800000 */
.L_x_27210:
        /* <DEDUP_REMOVED lines=44> */
.L_x_27209:
[----:B------:R-:W-:Y:S05]  /*5c20*/  BSYNC B1 ;  /* 0x0000000000017941 */ /* 0x000fea0003800000 */
.L_x_27208:
        /* <DEDUP_REMOVED lines=21> */
.L_x_27213:
[----:B------:R-:W-:Y:S02]  /*5d80*/  IMAD.MOV.U32 R208, RZ, RZ, R202 ;  /* 0x000000ffffd07224 */ /* 0x000fe400078e00ca */
.L_x_27214:
[----:B------:R-:W-:Y:S05]  /*5d90*/  BSYNC B1 ;  /* 0x0000000000017941 */ /* 0x000fea0003800000 */
.L_x_27212:
        /* <DEDUP_REMOVED lines=16> */
.L_x_27218:
[----:B------:R-:W-:Y:S05]  /*5ea0*/  BSYNC B2 ;  /* 0x0000000000027941 */ /* 0x000fea0003800000 */
.L_x_27217:
        /* <DEDUP_REMOVED lines=43> */
.L_x_27216:
[----:B------:R-:W-:Y:S05]  /*6160*/  BSYNC B1 ;  /* 0x0000000000017941 */ /* 0x000fea0003800000 */
.L_x_27215:
        /* <DEDUP_REMOVED lines=21> */
.L_x_27220:
[----:B------:R-:W-:Y:S02]  /*62c0*/  MOV R214, R202 ;  /* 0x000000ca00d67202 */ /* 0x000fe40000000f00 */
.L_x_27221:
[----:B------:R-:W-:Y:S05]  /*62d0*/  BSYNC B1 ;  /* 0x0000000000017941 */ /* 0x000fea0003800000 */
.L_x_27219:
        /* <DEDUP_REMOVED lines=18> */
.L_x_27225:
[----:B------:R-:W-:Y:S05]  /*6400*/  BSYNC B2 ;  /* 0x0000000000027941 */ /* 0x000fea0003800000 */
.L_x_27224:
        /* <DEDUP_REMOVED lines=43> */
.L_x_27223:
[----:B------:R-:W-:Y:S05]  /*66c0*/  BSYNC B1 ;  /* 0x0000000000017941 */ /* 0x000fea0003800000 */
.L_x_27222:
[----:B------:R-:W0:Y:S01]  /*66d0*/  I2F.U32 R208, R214 ;  /* 0x000000d600d07306 */ /* 0x000e220000201000 */
[----:B------:R-:W-:Y:S01]  /*66e0*/  HADD2.F32 R210, -RZ, R159.H1_H1 ;  /* 0x3000009fffd27230 */ /* 0x000fe20000004100 */
[----:B------:R-:W-:Y:S02]  /*66f0*/  SEL R211, RZ, 0x1, P1 ;  /* 0x00000001ffd37807 */ /* 0x000fe40000800000 */
[----:B------:R-:W-:-:S02]  /*6700*/  LEA R174, P1, R205, c[0x0][0x188], 0x5 ;  /* 0x00006200cdae7a11 */ /* 0x000fc400078228ff */
[----:B------:R-:W-:Y:S01]  /*6710*/  FMUL.FTZ R210, R210, R173 ;  /* 0x000000add2d27220 */ /* 0x000fe20000410000 */
[----:B------:R-:W-:Y:S02]  /*6720*/  SEL R218, RZ, 0x10000, P5 ;  /* 0x00010000ffda7807 */ /* 0x000fe40002800000 */
        /* <DEDUP_REMOVED lines=29> */
.L_x_27169:
[----:B------:R-:W-:Y:S05]  /*6900*/  BSYNC B0 ;  /* 0x0000000000007941 */ /* 0x000fea0003800000 */
.L_x_27168:
        /* <DEDUP_REMOVED lines=24> */
.L_x_27229:
[----:B-1----:R-:W-:Y:S02]  /*6a90*/  IMAD.MOV.U32 R141, RZ, RZ, R202 ;  /* 0x000000ffff8d7224 */ /* 0x002fe400078e00ca */
.L_x_27230:
[----:B------:R-:W-:Y:S05]  /*6aa0*/  BSYNC B1 ;  /* 0x0000000000017941 */ /* 0x000fea0003800000 */
.L_x_27228:
        /* <DEDUP_REMOVED lines=16> */
.L_x_27234:
[----:B------:R-:W-:Y:S05]  /*6bb0*/  BSYNC B2 ;  /* 0x0000000000027941 */ /* 0x000fea0003800000 */
.L_x_27233:
        /* <DEDUP_REMOVED lines=44> */
.L_x_27232:
[----:B------:R-:W-:Y:S05]  /*6e80*/  BSYNC B1 ;  /* 0x0000000000017941 */ /* 0x000fea0003800000 */
.L_x_27231:
        /* <DEDUP_REMOVED lines=26> */
.L_x_27236:
[----:B------:R-:W-:Y:S02]  /*7030*/  IMAD.MOV.U32 R142, RZ, RZ, R202 ;  /* 0x000000ffff8e7224 */ /* 0x000fe400078e00ca */
.L_x_27237:
[----:B------:R-:W-:Y:S05]  /*7040*/  BSYNC B1 ;  /* 0x0000000000017941 */ /* 0x000fea0003800000 */
.L_x_27235:
        /* <DEDUP_REMOVED lines=16> */
.L_x_27241:
[----:B------:R-:W-:Y:S05]  /*7150*/  BSYNC B2 ;  /* 0x0000000000027941 */ /* 0x000fea0003800000 */
.L_x_27240:
        /* <DEDUP_REMOVED lines=44> */
.L_x_27239:
[----:B------:R-:W-:Y:S05]  /*7420*/  BSYNC B1 ;  /* 0x0000000000017941 */ /* 0x000fea0003800000 */
.L_x_27238:
        /* <DEDUP_REMOVED lines=23> */
.L_x_27243:
[----:B------:R-:W-:Y:S02]  /*75a0*/  IMAD.MOV.U32 R143, RZ, RZ, R202 ;  /* 0x000000ffff8f7224 */ /* 0x000fe400078e00ca */
.L_x_27244:
[----:B------:R-:W-:Y:S05]  /*75b0*/  BSYNC B1 ;  /* 0x0000000000017941 */ /* 0x000fea0003800000 */
.L_x_27242:
        /* <DEDUP_REMOVED lines=16> */
.L_x_27248:
[----:B------:R-:W-:Y:S05]  /*76c0*/  BSYNC B2 ;  /* 0x0000000000027941 */ /* 0x000fea0003800000 */
.L_x_27247:
        /* <DEDUP_REMOVED lines=44> */
.L_x_27246:
[----:B------:R-:W-:Y:S05]  /*7990*/  BSYNC B1 ;  /* 0x0000000000017941 */ /* 0x000fea0003800000 */
.L_x_27245:
        /* <DEDUP_REMOVED lines=21> */
.L_x_27250:
[----:B------:R-:W-:Y:S02]  /*7af0*/  IMAD.MOV.U32 R160, RZ, RZ, R202 ;  /* 0x000000ffffa07224 */ /* 0x000fe400078e00ca */
.L_x_27251:
[----:B------:R-:W-:Y:S05]  /*7b00*/  BSYNC B1 ;  /* 0x0000000000017941 */ /* 0x000fea0003800000 */
.L_x_27249:
        /* <DEDUP_REMOVED lines=16> */
.L_x_27255:
[----:B------:R-:W-:Y:S05]  /*7c10*/  BSYNC B2 ;  /* 0x0000000000027941 */ /* 0x000fea0003800000 */
.L_x_27254:
        /* <DEDUP_REMOVED lines=43> */
.L_x_27253:
[----:B------:R-:W-:Y:S05]  /*7ed0*/  BSYNC B1 ;  /* 0x0000000000017941 */ /* 0x000fea0003800000 */
.L_x_27252:
        /* <DEDUP_REMOVED lines=21> */
.L_x_27257:
[----:B------:R-:W-:Y:S02]  /*8030*/  IMAD.MOV.U32 R161, RZ, RZ, R202 ;  /* 0x000000ffffa17224 */ /* 0x000fe400078e00ca */
.L_x_27258:
[----:B------:R-:W-:Y:S05]  /*8040*/  BSYNC B1 ;  /* 0x0000000000017941 */ /* 0x000fea0003800000 */
.L_x_27256:
        /* <DEDUP_REMOVED lines=16> */
.L_x_27262:
[----:B------:R-:W-:Y:S05]  /*8150*/  BSYNC B2 ;  /* 0x0000000000027941 */ /* 0x000fea0003800000 */
.L_x_27261:
        /* <DEDUP_REMOVED lines=44> */
.L_x_27260:
[----:B------:R-:W-:Y:S05]  /*8420*/  BSYNC B1 ;  /* 0x0000000000017941 */ /* 0x000fea0003800000 */
.L_x_27259:
        /* <DEDUP_REMOVED lines=21> */
.L_x_27264:
[----:B------:R-:W-:Y:S02]  /*8580*/  MOV R201, R202 ;  /* 0x000000ca00c97202 */ /* 0x000fe40000000f00 */
.L_x_27265:
[----:B------:R-:W-:Y:S05]  /*8590*/  BSYNC B1 ;  /* 0x0000000000017941 */ /* 0x000fea0003800000 */
.L_x_27263:
        /* <DEDUP_REMOVED lines=16> */
.L_x_27269:
[----:B------:R-:W-:Y:S05]  /*86a0*/  BSYNC B2 ;  /* 0x0000000000027941 */ /* 0x000fea0003800000 */
.L_x_27268:
        /* <DEDUP_REMOVED lines=44> */
.L_x_27267:
[----:B------:R-:W-:Y:S05]  /*8970*/  BSYNC B1 ;  /* 0x0000000000017941 */ /* 0x000fea0003800000 */
.L_x_27266:
        /* <DEDUP_REMOVED lines=21> */
.L_x_27271:
[----:B------:R-:W-:Y:S02]  /*8ad0*/  IMAD.MOV.U32 R208, RZ, RZ, R202 ;  /* 0x000000ffffd07224 */ /* 0x000fe400078e00ca */
.L_x_27272:
[----:B------:R-:W-:Y:S05]  /*8ae0*/  BSYNC B1 ;  /* 0x0000000000017941 */ /* 0x000fea0003800000 */
.L_x_27270:
        /* <DEDUP_REMOVED lines=16> */
.L_x_27276:
[----:B------:R-:W-:Y:S05]  /*8bf0*/  BSYNC B2 ;  /* 0x0000000000027941 */ /* 0x000fea0003800000 */
.L_x_27275:
        /* <DEDUP_REMOVED lines=43> */
.L_x_27274:
[----:B------:R-:W-:Y:S05]  /*8eb0*/  BSYNC B1 ;  /* 0x0000000000017941 */ /* 0x000fea0003800000 */
.L_x_27273:
        /* <DEDUP_REMOVED lines=21> */
.L_x_27278:
[----:B------:R-:W-:Y:S02]  /*9010*/  IMAD.MOV.U32 R214, RZ, RZ, R202 ;  /* 0x000000ffffd67224 */ /* 0x000fe400078e00ca */
.L_x_27279:
[----:B------:R-:W-:Y:S05]  /*9020*/  BSYNC B1 ;  /* 0x0000000000017941 */ /* 0x000fea0003800000 */
.L_x_27277:
        /* <DEDUP_REMOVED lines=18> */
.L_x_27283:
[----:B------:R-:W-:Y:S05]  /*9150*/  BSYNC B2 ;  /* 0x0000000000027941 */ /* 0x000fea0003800000 */
.L_x_27282:
        /* <DEDUP_REMOVED lines=43> */
.L_x_27281:
[----:B------:R-:W-:Y:S05]  /*9410*/  BSYNC B1 ;  /* 0x0000000000017941 */ /* 0x000fea0003800000 */
.L_x_27280:
[----:B------:R-:W0:Y:S01]  /*9420*/  I2F.U32 R208, R214 ;  /* 0x000000d600d07306 */ /* 0x000e220000201000 */
[----:B------:R-:W-:Y:S01]  /*9430*/  HADD2.F32 R210, -RZ, R163.H1_H1 ;  /* 0x300000a3ffd27230 */ /* 0x000fe20000004100 */
[----:B------:R-:W-:Y:S02]  /*9440*/  SEL R211, RZ, 0x1, P1 ;  /* 0x00000001ffd37807 */ /* 0x000fe40000800000 */
[C---:B------:R-:W-:Y:S02]  /*9450*/  LEA R174, P1, R205.reuse, c[0x0][0x188], 0x5 ;  /* 0x00006200cdae7a11 */ /* 0x040fe400078228ff */
        /* <DEDUP_REMOVED lines=31> */
.L_x_27227:
[----:B------:R-:W-:Y:S05]  /*9650*/  BSYNC B0 ;  /* 0x0000000000007941 */ /* 0x000fea0003800000 */
.L_x_27226:
        /* <DEDUP_REMOVED lines=24> */
.L_x_27287:
[----:B-1----:R-:W-:Y:S02]  /*97e0*/  IMAD.MOV.U32 R145, RZ, RZ, R202 ;  /* 0x000000ffff917224 */ /* 0x002fe400078e00ca */
.L_x_27288:
[----:B------:R-:W-:Y:S05]  /*97f0*/  BSYNC B1 ;  /* 0x0000000000017941 */ /* 0x000fea0003800000 */
.L_x_27286:
        /* <DEDUP_REMOVED lines=16> */
.L_x_27292:
[----:B------:R-:W-:Y:S05]  /*9900*/  BSYNC B2 ;  /* 0x0000000000027941 */ /* 0x000fea0003800000 */
.L_x_27291:
        /* <DEDUP_REMOVED lines=44> */
.L_x_27290:
[----:B------:R-:W-:Y:S05]  /*9bd0*/  BSYNC B1 ;  /* 0x0000000000017941 */ /* 0x000fea0003800000 */
.L_x_27289:
[----:B------:R-:W1:Y:S01]  /*9be0*/  I2F.U32 R144, R145 ;  /* 0x0000009100907306 */ /* 0x000e620000201000 */
[----:B------:R-:W-:Y:S01]  /*9bf0*/  HFMA2.MMA R207, -RZ, RZ, 0.1171875, 0 ;  /* 0x2f800000ffcf7435 */ /* 0x000fe200000001ff */
        /* <DEDUP_REMOVED lines=24> */
.L_x_27294:
[----:B------:R-:W-:Y:S02]  /*9d80*/  MOV R146, R202 ;  /* 0x000000ca00927202 */ /* 0x000fe40000000f00 */
.L_x_27295:
[----:B------:R-:W-:Y:S05]  /*9d90*/  BSYNC B1 ;  /* 0x0000000000017941 */ /* 0x000fea0003800000 */
.L_x_27293:
        /* <DEDUP_REMOVED lines=16> */
.L_x_27299:
[----:B------:R-:W-:Y:S05]  /*9ea0*/  BSYNC B2 ;  /* 0x0000000000027941 */ /* 0x000fea0003800000 */
.L_x_27298:
        /* <DEDUP_REMOVED lines=44> */
.L_x_27297:
[----:B------:R-:W-:Y:S05]  /*a170*/  BSYNC B1 ;  /* 0x0000000000017941 */ /* 0x000fea0003800000 */
.L_x_27296:
        /* <DEDUP_REMOVED lines=23> */
.L_x_27301:
[----:B------:R-:W-:Y:S02]  /*a2f0*/  IMAD.MOV.U32 R147, RZ, RZ, R202 ;  /* 0x000000ffff937224 */ /* 0x000fe400078e00ca */
.L_x_27302:
[----:B------:R-:W-:Y:S05]  /*a300*/  BSYNC B1 ;  /* 0x0000000000017941 */ /* 0x000fea0003800000 */
.L_x_27300:
        /* <DEDUP_REMOVED lines=16> */
.L_x_27306:
[----:B------:R-:W-:Y:S05]  /*a410*/  BSYNC B2 ;  /* 0x0000000000027941 */ /* 0x000fea0003800000 */
.L_x_27305:
        /* <DEDUP_REMOVED lines=44> */
.L_x_27304:
[----:B------:R-:W-:Y:S05]  /*a6e0*/  BSYNC B1 ;  /* 0x0000000000017941 */ /* 0x000fea0003800000 */
.L_x_27303:
        /* <DEDUP_REMOVED lines=21> */
.L_x_27308:
[----:B------:R-:W-:Y:S02]  /*a840*/  IMAD.MOV.U32 R164, RZ, RZ, R202 ;  /* 0x000000ffffa47224 */ /* 0x000fe400078e00ca */
.L_x_27309:
[----:B------:R-:W-:Y:S05]  /*a850*/  BSYNC B1 ;  /* 0x0000000000017941 */ /* 0x000fea0003800000 */
.L_x_27307:
        /* <DEDUP_REMOVED lines=16> */
.L_x_27313:
[----:B------:R-:W-:Y:S05]  /*a960*/  BSYNC B2 ;  /* 0x0000000000027941 */ /* 0x000fea0003800000 */
.L_x_27312:
        /* <DEDUP_REMOVED lines=43> */
.L_x_27311:
[----:B------:R-:W-:Y:S05]  /*ac20*/  BSYNC B1 ;  /* 0x0000000000017941 */ /* 0x000fea0003800000 */
.L_x_27310:
        /* <DEDUP_REMOVED lines=21> */
.L_x_27315:
[----:B------:R-:W-:Y:S02]  /*ad80*/  IMAD.MOV.U32 R165, RZ, RZ, R202 ;  /* 0x000000ffffa57224 */ /* 0x000fe400078e00ca */
.L_x_27316:
[----:B------:R-:W-:Y:S05]  /*ad90*/  BSYNC B1 ;  /* 0x0000000000017941 */ /* 0x000fea0003800000 */
.L_x_27314:
        /* <DEDUP_REMOVED lines=16> */
.L_x_27320:
[----:B------:R-:W-:Y:S05]  /*aea0*/  BSYNC B2 ;  /* 0x0000000000027941 */ /* 0x000fea0003800000 */
.L_x_27319:
        /* <DEDUP_REMOVED lines=44> */
.L_x_27318:
[----:B------:R-:W-:Y:S05]  /*b170*/  BSYNC B1 ;  /* 0x0000000000017941 */ /* 0x000fea0003800000 */
.L_x_27317:
        /* <DEDUP_REMOVED lines=21> */
.L_x_27322:
[----:B------:R-:W-:Y:S02]  /*b2d0*/  MOV R201, R202 ;  /* 0x000000ca00c97202 */ /* 0x000fe40000000f00 */
.L_x_27323:
[----:B------:R-:W-:Y:S05]  /*b2e0*/  BSYNC B1 ;  /* 0x0000000000017941 */ /* 0x000fea0003800000 */
.L_x_27321:
        /* <DEDUP_REMOVED lines=16> */
.L_x_27327:
[----:B------:R-:W-:Y:S05]  /*b3f0*/  BSYNC B2 ;  /* 0x0000000000027941 */ /* 0x000fea0003800000 */
.L_x_27326:
        /* <DEDUP_REMOVED lines=44> */
.L_x_27325:
[----:B------:R-:W-:Y:S05]  /*b6c0*/  BSYNC B1 ;  /* 0x0000000000017941 */ /* 0x000fea0003800000 */
.L_x_27324:
        /* <DEDUP_REMOVED lines=21> */
.L_x_27329:
[----:B------:R-:W-:Y:S02]  /*b820*/  IMAD.MOV.U32 R208, RZ, RZ, R202 ;  /* 0x000000ffffd07224 */ /* 0x000fe400078e00ca */
.L_x_27330:
[----:B------:R-:W-:Y:S05]  /*b830*/  BSYNC B1 ;  /* 0x0000000000017941 */ /* 0x000fea0003800000 */
.L_x_27328:
        /* <DEDUP_REMOVED lines=16> */
.L_x_27334:
[----:B------:R-:W-:Y:S05]  /*b940*/  BSYNC B2 ;  /* 0x0000000000027941 */ /* 0x000fea0003800000 */
.L_x_27333:
        /* <DEDUP_REMOVED lines=43> */
.L_x_27332:
[----:B------:R-:W-:Y:S05]  /*bc00*/  BSYNC B1 ;  /* 0x0000000000017941 */ /* 0x000fea0003800000 */
.L_x_27331:
        /* <DEDUP_REMOVED lines=21> */
.L_x_27336:
[----:B------:R-:W-:Y:S02]  /*bd60*/  IMAD.MOV.U32 R214, RZ, RZ, R202 ;  /* 0x000000ffffd67224 */ /* 0x000fe400078e00ca */
.L_x_27337:
[----:B------:R-:W-:Y:S05]  /*bd70*/  BSYNC B1 ;  /* 0x0000000000017941 */ /* 0x000fea0003800000 */
.L_x_27335:
        /* <DEDUP_REMOVED lines=18> */
.L_x_27341:
[----:B------:R-:W-:Y:S05]  /*bea0*/  BSYNC B2 ;  /* 0x0000000000027941 */ /* 0x000fea0003800000 */
.L_x_27340:
        /* <DEDUP_REMOVED lines=43> */
.L_x_27339:
[----:B------:R-:W-:Y:S05]  /*c160*/  BSYNC B1 ;  /* 0x0000000000017941 */ /* 0x000fea0003800000 */
.L_x_27338:
        /* <DEDUP_REMOVED lines=35> */
.L_x_27285:
[----:B------:R-:W-:Y:S05]  /*c3a0*/  BSYNC B0 ;  /* 0x0000000000007941 */ /* 0x000fea0003800000 */
.L_x_27284:
        /* <DEDUP_REMOVED lines=24> */
.L_x_27345:
[----:B-1----:R-:W-:Y:S02]  /*c530*/  IMAD.MOV.U32 R149, RZ, RZ, R202 ;  /* 0x000000ffff957224 */ /* 0x002fe400078e00ca */
.L_x_27346:
[----:B------:R-:W-:Y:S05]  /*c540*/  BSYNC B1 ;  /* 0x0000000000017941 */ /* 0x000fea0003800000 */
.L_x_27344:
        /* <DEDUP_REMOVED lines=16> */
.L_x_27350:
[----:B------:R-:W-:Y:S05]  /*c650*/  BSYNC B2 ;  /* 0x0000000000027941 */ /* 0x000fea0003800000 */
.L_x_27349:
        /* <DEDUP_REMOVED lines=44> */
.L_x_27348:
[----:B------:R-:W-:Y:S05]  /*c920*/  BSYNC B1 ;  /* 0x0000000000017941 */ /* 0x000fea0003800000 */
.L_x_27347:
[----:B------:R-:W1:Y:S01]  /*c930*/  I2F.U32 R148, R149 ;  /* 0x0000009500947306 */ /* 0x000e620000201000 */
        /* <DEDUP_REMOVED lines=25> */
.L_x_27352:
[----:B------:R-:W-:Y:S02]  /*cad0*/  IMAD.MOV.U32 R150, RZ, RZ, R202 ;  /* 0x000000ffff967224 */ /* 0x000fe400078e00ca */
.L_x_27353:
[----:B------:R-:W-:Y:S05]  /*cae0*/  BSYNC B1 ;  /* 0x0000000000017941 */ /* 0x000fea0003800000 */
.L_x_27351:
        /* <DEDUP_REMOVED lines=16> */
.L_x_27357:
[----:B------:R-:W-:Y:S05]  /*cbf0*/  BSYNC B2 ;  /* 0x0000000000027941 */ /* 0x000fea0003800000 */
.L_x_27356:
        /* <DEDUP_REMOVED lines=44> */
.L_x_27355:
[----:B------:R-:W-:Y:S05]  /*cec0*/  BSYNC B1 ;  /* 0x0000000000017941 */ /* 0x000fea0003800000 */
.L_x_27354:
        /* <DEDUP_REMOVED lines=23> */
.L_x_27359:
[----:B------:R-:W-:Y:S02]  /*d040*/  IMAD.MOV.U32 R151, RZ, RZ, R202 ;  /* 0x000000ffff977224 */ /* 0x000fe400078e00ca */
.L_x_27360:
[----:B------:R-:W-:Y:S05]  /*d050*/  BSYNC B1 ;  /* 0x0000000000017941 */ /* 0x000fea0003800000 */
.L_x_27358:
        /* <DEDUP_REMOVED lines=16> */
.L_x_27364:
[----:B------:R-:W-:Y:S05]  /*d160*/  BSYNC B2 ;  /* 0x0000000000027941 */ /* 0x000fea0003800000 */
.L_x_27363:
        /* <DEDUP_REMOVED lines=44> */
.L_x_27362:
[----:B------:R-:W-:Y:S05]  /*d430*/  BSYNC B1 ;  /* 0x0000000000017941 */ /* 0x000fea0003800000 */
.L_x_27361:
        /* <DEDUP_REMOVED lines=21> */
.L_x_27366:
[----:B------:R-:W-:Y:S02]  /*d590*/  MOV R168, R202 ;  /* 0x000000ca00a87202 */ /* 0x000fe40000000f00 */
.L_x_27367:
[----:B------:R-:W-:Y:S05]  /*d5a0*/  BSYNC B1 ;  /* 0x0000000000017941 */ /* 0x000fea0003800000 */
.L_x_27365:
        /* <DEDUP_REMOVED lines=16> */
.L_x_27371:
[----:B------:R-:W-:Y:S05]  /*d6b0*/  BSYNC B2 ;  /* 0x0000000000027941 */ /* 0x000fea0003800000 */
.L_x_27370:
        /* <DEDUP_REMOVED lines=43> */
.L_x_27369:
[----:B------:R-:W-:Y:S05]  /*d970*/  BSYNC B1 ;  /* 0x0000000000017941 */ /* 0x000fea0003800000 */
.L_x_27368:
        /* <DEDUP_REMOVED lines=21> */
.L_x_27373:
[----:B------:R-:W-:Y:S02]  /*dad0*/  MOV R169, R202 ;  /* 0x000000ca00a97202 */ /* 0x000fe40000000f00 */
.L_x_27374:
[----:B------:R-:W-:Y:S05]  /*dae0*/  BSYNC B1 ;  /* 0x0000000000017941 */ /* 0x000fea0003800000 */
.L_x_27372:
        /* <DEDUP_REMOVED lines=16> */
.L_x_27378:
[----:B------:R-:W-:Y:S05]  /*dbf0*/  BSYNC B2 ;  /* 0x0000000000027941 */ /* 0x000fea0003800000 */
.L_x_27377:
        /* <DEDUP_REMOVED lines=44> */
.L_x_27376:
[----:B------:R-:W-:Y:S05]  /*dec0*/  BSYNC B1 ;  /* 0x0000000000017941 */ /* 0x000fea0003800000 */
.L_x_27375:
        /* <DEDUP_REMOVED lines=21> */
.L_x_27380:
[----:B------:R-:W-:Y:S02]  /*e020*/  IMAD.MOV.U32 R201, RZ, RZ, R202 ;  /* 0x000000ffffc97224 */ /* 0x000fe400078e00ca */
.L_x_27381:
[----:B------:R-:W-:Y:S05]  /*e030*/  BSYNC B1 ;  /* 0x0000000000017941 */ /* 0x000fea0003800000 */
.L_x_27379:
        /* <DEDUP_REMOVED lines=16> */
.L_x_27385:
[----:B------:R-:W-:Y:S05]  /*e140*/  BSYNC B2 ;  /* 0x0000000000027941 */ /* 0x000fea0003800000 */
.L_x_27384:
        /* <DEDUP_REMOVED lines=44> */
.L_x_27383:
[----:B------:R-:W-:Y:S05]  /*e410*/  BSYNC B1 ;  /* 0x0000000000017941 */ /* 0x000fea0003800000 */
.L_x_27382:
        /* <DEDUP_REMOVED lines=21> */
.L_x_27387:
[----:B------:R-:W-:Y:S02]  /*e570*/  IMAD.MOV.U32 R208, RZ, RZ, R202 ;  /* 0x000000ffffd07224 */ /* 0x000fe400078e00ca */
.L_x_27388:
[----:B------:R-:W-:Y:S05]  /*e580*/  BSYNC B1 ;  /* 0x0000000000017941 */ /* 0x000fea0003800000 */
.L_x_27386:
        /* <DEDUP_REMOVED lines=16> */
.L_x_27392:
[----:B------:R-:W-:Y:S05]  /*e690*/  BSYNC B2 ;  /* 0x0000000000027941 */ /* 0x000fea0003800000 */
.L_x_27391:
        /* <DEDUP_REMOVED lines=43> */
.L_x_27390:
[----:B------:R-:W-:Y:S05]  /*e950*/  BSYNC B1 ;  /* 0x0000000000017941 */ /* 0x000fea0003800000 */
.L_x_27389:
        /* <DEDUP_REMOVED lines=21> */
.L_x_27394:
[----:B------:R-:W-:Y:S02]  /*eab0*/  IMAD.MOV.U32 R214, RZ, RZ, R202 ;  /* 0x000000ffffd67224 */ /* 0x000fe400078e00ca */
.L_x_27395:
[----:B------:R-:W-:Y:S05]  /*eac0*/  BSYNC B1 ;  /* 0x0000000000017941 */ /* 0x000fea0003800000 */
.L_x_27393:
        /* <DEDUP_REMOVED lines=18> */
.L_x_27399:
[----:B------:R-:W-:Y:S05]  /*ebf0*/  BSYNC B2 ;  /* 0x0000000000027941 */ /* 0x000fea0003800000 */
.L_x_27398:
        /* <DEDUP_REMOVED lines=43> */
.L_x_27397:
[----:B------:R-:W-:Y:S05]  /*eeb0*/  BSYNC B1 ;  /* 0x0000000000017941 */ /* 0x000fea0003800000 */
.L_x_27396:
        /* <DEDUP_REMOVED lines=21> */
[----:B------:R-:W-:Y:S01]  /*f010*/  IMAD.WIDE.U32 R210, R211, 0x1000000, RZ ;  /* 0x01000000d3d27825 */ /* 0x000fe200078e00ff */
[----:B------:R-:W-:Y:S02]  /*f020*/  SEL R173, RZ, 0x1, P6 ;  /* 0x00000001ffad7807 */ /* 0x000fe40003000000 */
[----:B------:R-:W-:Y:S01]  /*f030*/  LOP3.LUT R207, R217, R207, R218, 0xfe, !PT ;  /* 0x000000cfd9cf7212 */ /* 0x000fe200078efeda */
[----:B------:R-:W-:Y:S01]  /*f040*/  FMUL.FTZ R171, R123, R216 ;  /* 0x000000d87bab7220 */ /* 0x000fe20000410000 */
[----:B------:R-:W-:-:S02]  /*f050*/  LOP3.LUT R208, R212, R210, R208, 0xfe, !PT ;  /* 0x000000d2d4d07212 */ /* 0x000fc400078efed0 */
[----:B------:R-:W-:Y:S01]  /*f060*/  LOP3.LUT R207, R211, R207, R215, 0xfe, !PT ;  /* 0x000000cfd3cf7212 */ /* 0x000fe200078efed7 */
[----:B------:R-:W-:Y:S01]  /*f070*/  @P0 FADD.FTZ R171, R131, R171 ;  /* 0x000000ab83ab0221 */ /* 0x000fe20000010000 */
[C---:B------:R-:W-:Y:S02]  /*f080*/  LEA R210, P0, R205.reuse, c[0x0][0x190], 0x3 ;  /* 0x00006400cdd27a11 */ /* 0x040fe400078018ff */
[----:B------:R-:W-:Y:S02]  /*f090*/  LOP3.LUT R208, R208, R173, RZ, 0xfc, !PT ;  /* 0x000000add0d07212 */ /* 0x000fe400078efcff */
[----:B------:R-:W-:Y:S01]  /*f0a0*/  LEA.HI.X R211, R205, c[0x0][0x194], RZ, 0x3, P0 ;  /* 0x00006500cdd37a11 */ /* 0x000fe200000f1cff */
[----:B------:R0:W-:Y:S01]  /*f0b0*/  STG.E.128 [R174.64+0x10], R168 ;  /* 0x000010a8ae007986 */ /* 0x0001e2000c101d04 */
[----:B------:R-:W-:-:S05]  /*f0c0*/  LOP3.LUT R209, R213, R207, R209, 0xfe, !PT ;  /* 0x000000cfd5d17212 */ /* 0x000fca00078efed1 */
[----:B------:R0:W-:Y:S02]  /*f0d0*/  STG.E.64 [R210.64], R208 ;  /* 0x000000d0d2007986 */ /* 0x0001e4000c101b04 */
.L_x_27343:
[----:B------:R-:W-:Y:S05]  /*f0e0*/  BSYNC B0 ;  /* 0x0000000000007941 */ /* 0x000fea0003800000 */
.L_x_27342:
        /* <DEDUP_REMOVED lines=49> */
.L_x_27414:
        /* <DEDUP_REMOVED lines=102> */
.L_x_27415:
        /* <DEDUP_REMOVED lines=12> */
[----:B------:R-:W-:-:S03]  /*fb20*/  @!P4 MOV R174, 0x4 ;  /* 0x0000000400aec802 */ /* 0x000fc60000000f00 */
[----:B0-----:R-:W0:Y:S02]  /*fb30*/  MUFU.RSQ R205, R173 ;  /* 0x000000ad00cd7308 */ /* 0x001e240000001400 */
[----:B------:R-:W-:-:S05]  /*fb40*/  @!P4 IMAD.WIDE R174, R193, R174, c[0x0][0x1a0] ;  /* 0x00006800c1aec625 */ /* 0x000fca00078e02ae */
[----:B------:R1:W-:Y:S04]  /*fb50*/  @!P4 STG.E [R174.64], R172 ;  /* 0x000000acae00c986 */ /* 0x0003e8000c101904 */
[----:B0-----:R1:W-:Y:S01]  /*fb60*/  @!P4 STG.E [R208.64], R205 ;  /* 0x000000cdd000c986 */ /* 0x0013e2000c101904 */
[----:B------:R-:W-:Y:S05]  /*fb70*/  @!P1 BRA `(.L_x_27403) ;  /* 0x0000020000009947 */ /* 0x000fea0003800000 */
[--C-:B-1----:R-:W-:Y:S02]  /*fb80*/  FADD.FTZ R172, R132, -R207.reuse ;  /* 0x800000cf84ac7221 */ /* 0x102fe40000010000 */
        /* <DEDUP_REMOVED lines=21> */
[----:B------:R-:W-:-:S02]  /*fce0*/  FFMA.FTZ R209, R17, R214, R9 ;  /* 0x000000d611d17223 */ /* 0x000fc40000010009 */
        /* <DEDUP_REMOVED lines=9> */
.L_x_27403:
[----:B------:R-:W-:Y:S05]  /*fd80*/  BSYNC B0 ;  /* 0x0000000000007941 */ /* 0x000fea0003800000 */
.L_x_27402:
[----:B------:R-:W-:Y:S01]  /*fd90*/  LOP3.LUT P0, RZ, R206, 0x80, RZ, 0xc0, !PT ;  /* 0x00000080ceff7812 */ /* 0x000fe2000780c0ff */
        /* <DEDUP_REMOVED lines=34> */
.L_x_27405:
[----:B------:R-:W-:Y:S05]  /*ffc0*/  BSYNC B0 ;  /* 0x0000000000007941 */ /* 0x000fea0003800000 */
.L_x_27404:
        /* <DEDUP_REMOVED lines=35> */
.L_x_27407:
[----:B------:R-:W-:Y:S05]  /*10200*/  BSYNC B0 ;  /* 0x0000000000007941 */ /* 0x000fea0003800000 */
.L_x_27406:
        /* <DEDUP_REMOVED lines=35> */
.L_x_27409:
[----:B------:R-:W-:Y:S05]  /*10440*/  BSYNC B0 ;  /* 0x0000000000007941 */ /* 0x000fea0003800000 */
.L_x_27408:
        /* <DEDUP_REMOVED lines=21> */
[----:B------:R-:W-:Y:S01]  /*105a0*/  FFMA.FTZ R175, R114, R209, R106 ;  /* 0x000000d172af7223 */ /* 0x000fe2000001006a */
[----:B------:R-:W-:Y:S01]  /*105b0*/  MOV R209, 0x10 ;  /* 0x0000001000d17802 */ /* 0x000fe20000000f00 */
[----:B------:R-:W-:Y:S02]  /*105c0*/  FFMA.FTZ R205, R109, R174, R101 ;  /* 0x000000ae6dcd7223 */ /* 0x000fe40000010065 */
[----:B------:R-:W-:Y:S02]  /*105d0*/  FFMA.FTZ R207, R112, R207, R104 ;  /* 0x000000cf70cf7223 */ /* 0x000fe40000010068 */
[----:B------:R-:W-:Y:S01]  /*105e0*/  FFMA.FTZ R218, R115, R218, R107 ;  /* 0x000000da73da7223 */ /* 0x000fe2000001006b */
[----:B------:R-:W-:Y:S01]  /*105f0*/  F2FP.PACK_AB R172, R205, R172 ;  /* 0x000000accdac723e */ /* 0x000fe200000000ff */
[----:B------:R-:W-:Y:S02]  /*10600*/  FFMA.FTZ R214, R113, R214, R105 ;  /* 0x000000d671d67223 */ /* 0x000fe40000010069 */
[----:B------:R-:W-:Y:S01]  /*10610*/  FFMA.FTZ R210, R111, R210, R103 ;  /* 0x000000d26fd27223 */ /* 0x000fe20000010067 */
[----:B------:R-:W-:Y:S01]  /*10620*/  F2FP.PACK_AB R175, R218, R175 ;  /* 0x000000afdaaf723e */ /* 0x000fe200000000ff */
[----:B------:R-:W-:Y:S01]  /*10630*/  IMAD.WIDE.U32 R204, R204, R209, c[0x0][0x208] ;  /* 0x00008200cccc7625 */ /* 0x000fe200078e00d1 */
[----:B------:R-:W-:-:S02]  /*10640*/  F2FP.PACK_AB R174, R214, R207 ;  /* 0x000000cfd6ae723e */ /* 0x000fc400000000ff */
[----:B------:R-:W-:-:S05]  /*10650*/  F2FP.PACK_AB R173, R210, R173 ;  /* 0x000000add2ad723e */ /* 0x000fca00000000ff */
[----:B------:R0:W-:Y:S02]  /*10660*/  STG.E.128 [R204.64], R172 ;  /* 0x000000accc007986 */ /* 0x0001e4000c101d04 */
.L_x_27411:
[----:B------:R-:W-:Y:S05]  /*10670*/  BSYNC B0 ;  /* 0x0000000000007941 */ /* 0x000fea0003800000 */
.L_x_27410:
[----:B01----:R-:W-:-:S04]  /*10680*/  IMAD.MOV.U32 R172, RZ, RZ, 0x4 ;  /* 0x00000004ffac7424 */ /* 0x003fc800078e00ff */
[----:B------:R-:W-:-:S05]  /*10690*/  IMAD R193, R172, c[0x0][0x160], R193 ;  /* 0x00005800acc17a24 */ /* 0x000fca00078e02c1 */
[----:B------:R-:W-:-:S13]  /*106a0*/  ISETP.GE.AND P0, PT, R193, c[0x0][0x164], PT ;  /* 0x00005900c1007a0c */ /* 0x000fda0003f06270 */
[----:B-----5:R-:W-:Y:S01]  /*106b0*/  @P0 CALL.REL.NOINC `(.L_x_27412) ;  /* 0x0000001000000944 */ /* 0x020fe20003c00000 */
[----:B------:R-:W-:Y:S05]  /*106c0*/  BRA `(.L_x_27413) ;  /* 0xffff06c000007947 */ /* 0x000fea000383ffff */
.L_x_27412:
[----:B------:R-:W-:Y:S05]  /*106d0*/  EXIT ;  /* 0x000000000000794d */ /* 0x000fea0003800000 */
.L_x_27400:
[----:B------:R-:W-:Y:S01]  /*106e0*/  HFMA2.MMA R207, -RZ, RZ, 0, 1.847743988037109375e-06 ;  /* 0x0000001fffcf7435 */ /* 0x000fe200000001ff */
[----:B------:R-:W-:Y:S01]  /*106f0*/  IMAD.MOV.U32 R210, RZ, RZ, 0x1 ;  /* 0x00000001ffd27424 */ /* 0x000fe200078e00ff */
[----:B------:R-:W-:Y:S01]  /*10700*/  MOV R174, 0x10730 ;  /* 0x0001073000ae7802 */ /* 0x000fe20000000f00 */
[----:B------:R-:W-:-:S03]  /*10710*/  IMAD.MOV.U32 R208, RZ, RZ, -0x1 ;  /* 0xffffffffffd07424 */ /* 0x000fc600078e00ff */
[----:B-----5:R-:W-:Y:S05]  /*10720*/  CALL.REL.NOINC `($__internal_124_$__cuda_sm70_shflsync_bfly_p) ;  /* 0x000008c000007944 */ /* 0x020fea0003c00000 */
[----:B-1----:R-:W-:Y:S01]  /*10730*/  IMAD.MOV.U32 R172, RZ, RZ, R210 ;  /* 0x000000ffffac7224 */ /* 0x002fe200078e00d2 */
[----:B0-----:R-:W-:Y:S05]  /*10740*/  BRA `(.L_x_27414) ;  /* 0xffffecb000007947 */ /* 0x001fea000383ffff */
.L_x_27401:
[----:B------:R-:W-:Y:S01]  /*10750*/  MOV R210, 0x2 ;  /* 0x0000000200d27802 */ /* 0x000fe20000000f00 */
[----:B------:R-:W-:Y:S01]  /*10760*/  IMAD.MOV.U32 R207, RZ, RZ, 0x1f ;  /* 0x0000001fffcf7424 */ /* 0x000fe200078e00ff */
[----:B------:R-:W-:Y:S01]  /*10770*/  MOV R174, 0x107a0 ;  /* 0x000107a000ae7802 */ /* 0x000fe20000000f00 */
[----:B------:R-:W-:Y:S02]  /*10780*/  IMAD.MOV.U32 R208, RZ, RZ, -0x1 ;  /* 0xffffffffffd07424 */ /* 0x000fe400078e00ff */
[----:B-----5:R-:W-:Y:S05]  /*10790*/  CALL.REL.NOINC `($__internal_124_$__cuda_sm70_shflsync_bfly_p) ;  /* 0x0000085000007944 */ /* 0x020fea0003c00000 */
[----:B01----:R-:W-:Y:S01]  /*107a0*/  FADD.FTZ R173, R173, R210 ;  /* 0x000000d2adad7221 */ /* 0x003fe20000010000 */
[----:B------:R-:W-:Y:S01]  /*107b0*/  HFMA2.MMA R210, -RZ, RZ, 0, 2.384185791015625e-07 ;  /* 0x00000004ffd27435 */ /* 0x000fe200000001ff */
[----:B------:R-:W-:Y:S01]  /*107c0*/  IMAD.MOV.U32 R207, RZ, RZ, 0x1f ;  /* 0x0000001fffcf7424 */ /* 0x000fe200078e00ff */
[----:B------:R-:W-:Y:S01]  /*107d0*/  MOV R174, 0x10800 ;  /* 0x0001080000ae7802 */ /* 0x000fe20000000f00 */
[----:B------:R-:W-:-:S03]  /*107e0*/  IMAD.MOV.U32 R208, RZ, RZ, -0x1 ;  /* 0xffffffffffd07424 */ /* 0x000fc600078e00ff */
[----:B------:R-:W-:Y:S05]  /*107f0*/  CALL.REL.NOINC `($__internal_124_$__cuda_sm70_shflsync_bfly_p) ;  /* 0x000007f000007944 */ /* 0x000fea0003c00000 */
[----:B01----:R-:W-:Y:S01]  /*10800*/  FADD.FTZ R173, R173, R210 ;  /* 0x000000d2adad7221 */ /* 0x003fe20000010000 */
[----:B------:R-:W-:Y:S01]  /*10810*/  MOV R210, 0x8 ;  /* 0x0000000800d27802 */ /* 0x000fe20000000f00 */
[----:B------:R-:W-:Y:S01]  /*10820*/  IMAD.MOV.U32 R207, RZ, RZ, 0x1f ;  /* 0x0000001fffcf7424 */ /* 0x000fe200078e00ff */
[----:B------:R-:W-:Y:S01]  /*10830*/  MOV R174, 0x10860 ;  /* 0x0001086000ae7802 */ /* 0x000fe20000000f00 */
[----:B------:R-:W-:-:S02]  /*10840*/  IMAD.MOV.U32 R208, RZ, RZ, -0x1 ;  /* 0xffffffffffd07424 */ /* 0x000fc400078e00ff */
[----:B------:R-:W-:Y:S05]  /*10850*/  CALL.REL.NOINC `($__internal_124_$__cuda_sm70_shflsync_bfly_p) ;  /* 0x0000079000007944 */ /* 0x000fea0003c00000 */
[----:B01----:R-:W-:Y:S01]  /*10860*/  FADD.FTZ R173, R173, R210 ;  /* 0x000000d2adad7221 */ /* 0x003fe20000010000 */
[----:B------:R-:W-:Y:S01]  /*10870*/  HFMA2.MMA R210, -RZ, RZ, 0, 9.5367431640625e-07 ;  /* 0x00000010ffd27435 */ /* 0x000fe200000001ff */
[----:B------:R-:W-:Y:S01]  /*10880*/  IMAD.MOV.U32 R207, RZ, RZ, 0x1f ;  /* 0x0000001fffcf7424 */ /* 0x000fe200078e00ff */
[----:B------:R-:W-:Y:S01]  /*10890*/  MOV R174, 0x108c0 ;  /* 0x000108c000ae7802 */ /* 0x000fe20000000f00 */
[----:B------:R-:W-:-:S03]  /*108a0*/  IMAD.MOV.U32 R208, RZ, RZ, -0x1 ;  /* 0xffffffffffd07424 */ /* 0x000fc600078e00ff */
[----:B------:R-:W-:Y:S05]  /*108b0*/  CALL.REL.NOINC `($__internal_124_$__cuda_sm70_shflsync_bfly_p) ;  /* 0x0000073000007944 */ /* 0x000fea0003c00000 */
[----:B-1----:R-:W-:Y:S01]  /*108c0*/  FADD.FTZ R172, R173, R210 ;  /* 0x000000d2adac7221 */ /* 0x002fe20000010000 */
[----:B------:R-:W-:Y:S01]  /*108d0*/  LOP3.LUT P5, RZ, R206, 0x8, RZ, 0xc0, !PT ;  /* 0x00000008ceff7812 */ /* 0x000fe200078ac0ff */
[----:B0-----:R-:W-:Y:S01]  /*108e0*/  IMAD.MOV.U32 R207, RZ, RZ, 0x1f ;  /* 0x0000001fffcf7424 */ /* 0x001fe200078e00ff */
        /* <DEDUP_REMOVED lines=22> */
[----:B------:R-:W-:-:S04]  /*10a50*/  IMAD.MOV.U32 R208, RZ, RZ, -0x1 ;  /* 0xffffffffffd07424 */ /* 0x000fc800078e00ff */
        /* <DEDUP_REMOVED lines=62> */
[----:B------:R-:W-:Y:S05]  /*10e40*/  CALL.REL.NOINC `($__internal_124_$__cuda_sm70_shflsync_bfly_p) ;  /* 0x000001a000007944 */ /* 0x000fea0003c00000 */
[----:B01----:R-:W-:Y:S01]  /*10e50*/  FADD.FTZ R173, R173, R210 ;  /* 0x000000d2adad7221 */ /* 0x003fe20000010000 */
[----:B------:R-:W-:Y:S01]  /*10e60*/  HFMA2.MMA R210, -RZ, RZ, 0, 1.1920928955078125e-07 ;  /* 0x00000002ffd27435 */ /* 0x000fe200000001ff */
        /* <DEDUP_REMOVED lines=8> */
[----:B------:R-:W-:Y:S02]  /*10ef0*/  IMAD.MOV.U32 R208, RZ, RZ, -0x1 ;  /* 0xffffffffffd07424 */ /* 0x000fe400078e00ff */
[----:B------:R-:W-:Y:S05]  /*10f00*/  CALL.REL.NOINC `($__internal_124_$__cuda_sm70_shflsync_bfly_p) ;  /* 0x000000e000007944 */ /* 0x000fea0003c00000 */
[----:B01----:R-:W-:Y:S01]  /*10f10*/  FADD.FTZ R173, R173, R210 ;  /* 0x000000d2adad7221 */ /* 0x003fe20000010000 */
[----:B------:R-:W-:Y:S01]  /*10f20*/  HFMA2.MMA R210, -RZ, RZ, 0, 4.76837158203125e-07 ;  /* 0x00000008ffd27435 */ /* 0x000fe200000001ff */
[----:B------:R-:W-:Y:S01]  /*10f30*/  IMAD.MOV.U32 R207, RZ, RZ, 0x1f ;  /* 0x0000001fffcf7424 */ /* 0x000fe200078e00ff */
[----:B------:R-:W-:Y:S01]  /*10f40*/  MOV R174, 0x10f70 ;  /* 0x00010f7000ae7802 */ /* 0x000fe20000000f00 */
[----:B------:R-:W-:-:S03]  /*10f50*/  IMAD.MOV.U32 R208, RZ, RZ, -0x1 ;  /* 0xffffffffffd07424 */ /* 0x000fc600078e00ff */
[----:B------:R-:W-:Y:S05]  /*10f60*/  CALL.REL.NOINC `($__internal_124_$__cuda_sm70_shflsync_bfly_p) ;  /* 0x0000008000007944 */ /* 0x000fea0003c00000 */
[----:B-1----:R-:W-:Y:S01]  /*10f70*/  FADD.FTZ R205, R173, R210 ;  /* 0x000000d2adcd7221 */ /* 0x002fe20000010000 */
[----:B------:R-:W-:Y:S01]  /*10f80*/  MOV R210, 0x10 ;  /* 0x0000001000d27802 */ /* 0x000fe20000000f00 */
[----:B0-----:R-:W-:Y:S01]  /*10f90*/  IMAD.MOV.U32 R207, RZ, RZ, 0x1f ;  /* 0x0000001fffcf7424 */ /* 0x001fe200078e00ff */
[----:B------:R-:W-:Y:S01]  /*10fa0*/  MOV R174, 0x10fe0 ;  /* 0x00010fe000ae7802 */ /* 0x000fe20000000f00 */
[----:B------:R-:W-:Y:S01]  /*10fb0*/  IMAD.MOV.U32 R208, RZ, RZ, -0x1 ;  /* 0xffffffffffd07424 */ /* 0x000fe200078e00ff */
[----:B------:R-:W-:-:S02]  /*10fc0*/  MOV R173, R205 ;  /* 0x000000cd00ad7202 */ /* 0x000fc40000000f00 */
[----:B------:R-:W-:Y:S05]  /*10fd0*/  CALL.REL.NOINC `($__internal_124_$__cuda_sm70_shflsync_bfly_p) ;  /* 0x0000001000007944 */ /* 0x000fea0003c00000 */
[----:B01----:R-:W-:Y:S05]  /*10fe0*/  BRA `(.L_x_27415) ;  /* 0xffffea7000007947 */ /* 0x003fea000383ffff */
        .weak           $__internal_124_$__cuda_sm70_shflsync_bfly_p
        .type           $__internal_124_$__cuda_sm70_shflsync_bfly_p,@function
        .size           $__internal_124_$__cuda_sm70_shflsync_bfly_p,(.L_x_36212 - $__internal_124_$__cuda_sm70_shflsync_bfly_p)
$__internal_124_$__cuda_sm70_shflsync_bfly_p:
[----:B------:R-:W-:Y:S01]  /*10ff0*/  IMAD.MOV.U32 R175, RZ, RZ, 0x0 ;  /* 0x00000000ffaf7424 */ /* 0x000fe200078e00ff */
[----:B------:R-:W-:Y:S04]  /*11000*/  WARPSYNC R208 ;  /* 0x000000d000007348 */ /* 0x000fe80003800000 */
[----:B------:R0:W1:Y:S01]  /*11010*/  SHFL.BFLY PT, R210, R173, R210, R207 ;  /* 0x0c0000d2add27389 */ /* 0x00006200000e00cf */
[----:B------:R-:W-:Y:S05]  /*11020*/  RET.REL.NODEC R174 `(_ZN10layer_norm13ln_fwd_kernelINS_13Kernel_traitsIf6__halffS2_fjLj1280ELj1ELj4ELj1ELj16ENS_18Kernel_traits_baseILj1280EfS2_fS2_fjLj128EEEEELb1ELb1ELb0ELb0EEEvNS_9FwdParamsE) ;  /* 0xfffeefd0ae007950 */ /* 0x000fea0003c3ffff */
.L_x_27416:
        /* <DEDUP_REMOVED lines=13> */
.L_x_36212:


//--------------------- .text._ZN10layer_norm13ln_fwd_kernelINS_13Kernel_traitsIf6__halffS2_fjLj1280ELj1ELj4ELj1ELj16ENS_18Kernel_traits_baseILj1280EfS2_fS2_fjLj128EEEEELb1ELb1ELb0ELb1EEEvNS_9FwdParamsE --------------------------
	.section	.text._ZN10layer_norm13ln_fwd_kernelINS_13Kernel_traitsIf6__halffS2_fjLj1280ELj1ELj4ELj1ELj16ENS_18Kernel_traits_baseILj1280EfS2_fS2_fjLj128EEEEELb1ELb1ELb0ELb1EEEvNS_9FwdParamsE,"ax",@progbits
	.sectioninfo	@"SHI_REGISTERS=233"
	.align	128
        .global         _ZN10layer_norm13ln_fwd_kernelINS_13Kernel_traitsIf6__halffS2_fjLj1280ELj1ELj4ELj1ELj16ENS_18Kernel_traits_baseILj1280EfS2_fS2_fjLj128EEEEELb1ELb1ELb0ELb1EEEvNS_9FwdParamsE
        .type           _ZN10layer_norm13ln_fwd_kernelINS_13Kernel_traitsIf6__halffS2_fjLj1280ELj1ELj4ELj1ELj16ENS_18Kernel_traits_baseILj1280EfS2_fS2_fjLj128EEEEELb1ELb1ELb0ELb1EEEvNS_9FwdParamsE,@function
        .size           _ZN10layer_norm13ln_fwd_kernelINS_13Kernel_traitsIf6__halffS2_fjLj1280ELj1ELj4ELj1ELj16ENS_18Kernel_traits_baseILj1280EfS2_fS2_fjLj128EEEEELb1ELb1ELb0ELb1EEEvNS_9FwdParamsE,(.L_x_36213 - _ZN10layer_norm13ln_fwd_kernelINS_13Kernel_traitsIf6__halffS2_fjLj1280ELj1ELj4ELj1ELj16ENS_18Kernel_traits_baseILj1280EfS2_fS2_fjLj128EEEEELb1ELb1ELb0ELb1EEEvNS_9FwdParamsE)
        .other          _ZN10layer_norm13ln_fwd_kernelINS_13Kernel_traitsIf6__halffS2_fjLj1280ELj1ELj4ELj1ELj16ENS_18Kernel_traits_baseILj1280EfS2_fS2_fjLj128EEEEELb1ELb1ELb0ELb1EEEvNS_9FwdParamsE,@"STO_CUDA_ENTRY STV_DEFAULT"
_ZN10layer_norm13ln_fwd_kernelINS_13Kernel_traitsIf6__halffS2_fjLj1280ELj1ELj4ELj1ELj16ENS_18Kernel_traits_baseILj1280EfS2_fS2_fjLj128EEEEELb1ELb1ELb0ELb1EEEvNS_9FwdParamsE:
.text._ZN10layer_norm13ln_fwd_kernelINS_13Kernel_traitsIf6__halffS2_fjLj1280ELj1ELj4ELj1ELj16ENS_18Kernel_traits_baseILj1280EfS2_fS2_fjLj128EEEEELb1ELb1ELb0ELb1EEEvNS_9FwdParamsE:
        /* <DEDUP_REMOVED lines=149> */
.L_x_27700:
        /* <DEDUP_REMOVED lines=16> */
[C---:B------:R-:W-:Y:S02]  /*0a50*/  @P2 IMAD.WIDE.U32 R134, R199.reuse, R136, c[0x0][0x180] ;  /* 0x00006000c7862625 */ /* 0x040fe400078e0088 */
[----:B------:R-:W2:Y:S02]  /*0a60*/  @P0 LDG.E.U16 R132, [R132.64] ;  /* 0x0000000484840981 */ /* 0x000ea4000c1e1500 */
[----:B------:R-:W-:Y:S02]  /*0a70*/  IMAD.WIDE.U32 R136, R199, R164, c[0x0][0x170] ;  /* 0x00005c00c7887625 */ /* 0x000fe400078e00a4 */
[----:B-----5:R0:W5:Y:S04]  /*0a80*/  @P2 LDG.E.128 R124, [R134.64] ;  /* 0x00000004867c2981 */ /* 0x020168000c1e1d00 */
[----:B------:R0:W5:Y:S04]  /*0a90*/  @P2 LDG.E.128 R128, [R134.64+0x10] ;  /* 0x0000100486802981 */ /* 0x000168000c1e1d00 */
[----:B------:R-:W5:Y:S01]  /*0aa0*/  LDG.E.128 R136, [R136.64] ;  /* 0x0000000488887981 */ /* 0x000f62000c1e1d00 */
[----:B------:R-:W-:Y:S01]  /*0ab0*/  IMAD.MOV.U32 R204, RZ, RZ, 0x3f800000 ;  /* 0x3f800000ffcc7424 */ /* 0x000fe200078e00ff */
[----:B------:R-:W-:Y:S01]  /*0ac0*/  IADD3 R140, R201, 0x1, RZ ;  /* 0x00000001c98c7810 */ /* 0x000fe20007ffe0ff */
[----:B--2---:R-:W-:Y:S01]  /*0ad0*/  @P0 HADD2.F32 R204, -RZ, R132.H0_H0 ;  /* 0x20000084ffcc0230 */ /* 0x004fe20000004100 */
        /* <DEDUP_REMOVED lines=9> */
.L_x_27418:
[----:B0-----:R-:W-:Y:S02]  /*0b70*/  IMAD.MOV.U32 R144, RZ, RZ, R0 ;  /* 0x000000ffff907224 */ /* 0x001fe400078e0000 */
.L_x_27419:
[----:B------:R-:W-:Y:S05]  /*0b80*/  BSYNC B0 ;  /* 0x0000000000007941 */ /* 0x000fea0003800000 */
.L_x_27417:
        /* <DEDUP_REMOVED lines=16> */
.L_x_27423:
[----:B------:R-:W-:Y:S05]  /*0c90*/  BSYNC B1 ;  /* 0x0000000000017941 */ /* 0x000fea0003800000 */
.L_x_27422:
        /* <DEDUP_REMOVED lines=44> */
.L_x_27421:
[----:B------:R-:W-:Y:S05]  /*0f60*/  BSYNC B0 ;  /* 0x0000000000007941 */ /* 0x000fea0003800000 */
.L_x_27420:
[----:B------:R-:W0:Y:S01]  /*0f70*/  I2F.U32 R132, R144 ;  /* 0x0000009000847306 */ /* 0x000e220000201000 */
[----:B------:R-:W-:Y:S01]  /*0f80*/  HFMA2.MMA R205, -RZ, RZ, 0.1171875, 0 ;  /* 0x2f800000ffcd7435 */ /* 0x000fe200000001ff */
[----:B-----5:R-:W-:Y:S01]  /*0f90*/  HADD2.F32 R133, -RZ, R136.H0_H0 ;  /* 0x20000088ff857230 */ /* 0x020fe20000004100 */
[----:B------:R-:W-:Y:S01]  /*0fa0*/  ISETP.NE.U32.AND P0, PT, RZ, c[0x0][0x180], PT ;  /* 0x00006000ff007a0c */ /* 0x000fe20003f05070 */
[----:B------:R-:W-:Y:S01]  /*0fb0*/  BSSY B0, `(.L_x_27424) ;  /* 0x0000019000007945 */ /* 0x000fe20003800000 */
[----:B------:R-:W-:-:S02]  /*0fc0*/  LOP3.LUT R206, R206, 0xfffffffd, RZ, 0xc0, !PT ;  /* 0xfffffffdcece7812 */ /* 0x000fc400078ec0ff */
        /* <DEDUP_REMOVED lines=22> */
.L_x_27425:
[----:B------:R-:W-:Y:S02]  /*1130*/  IMAD.MOV.U32 R146, RZ, RZ, R0 ;  /* 0x000000ffff927224 */ /* 0x000fe400078e0000 */
.L_x_27426:
[----:B------:R-:W-:Y:S05]  /*1140*/  BSYNC B0 ;  /* 0x0000000000007941 */ /* 0x000fea0003800000 */
.L_x_27424:
        /* <DEDUP_REMOVED lines=16> */
.L_x_27430:
[----:B------:R-:W-:Y:S05]  /*1250*/  BSYNC B1 ;  /* 0x0000000000017941 */ /* 0x000fea0003800000 */
.L_x_27429:
        /* <DEDUP_REMOVED lines=44> */
.L_x_27428:
[----:B------:R-:W-:Y:S05]  /*1520*/  BSYNC B0 ;  /* 0x0000000000007941 */ /* 0x000fea0003800000 */
.L_x_27427:
        /* <DEDUP_REMOVED lines=21> */
.L_x_27432:
[----:B------:R-:W-:Y:S02]  /*1680*/  IMAD.MOV.U32 R136, RZ, RZ, R0 ;  /* 0x000000ffff887224 */ /* 0x000fe400078e0000 */
.L_x_27433:
[----:B------:R-:W-:Y:S05]  /*1690*/  BSYNC B0 ;  /* 0x0000000000007941 */ /* 0x000fea0003800000 */
.L_x_27431:
        /* <DEDUP_REMOVED lines=16> */
.L_x_27437:
[----:B------:R-:W-:Y:S05]  /*17a0*/  BSYNC B1 ;  /* 0x0000000000017941 */ /* 0x000fea0003800000 */
.L_x_27436:
        /* <DEDUP_REMOVED lines=44> */
.L_x_27435:
[----:B------:R-:W-:Y:S05]  /*1a70*/  BSYNC B0 ;  /* 0x0000000000007941 */ /* 0x000fea0003800000 */
.L_x_27434:
        /* <DEDUP_REMOVED lines=21> */
.L_x_27439:
[----:B------:R-:W-:Y:S02]  /*1bd0*/  MOV R136, R0 ;  /* 0x0000000000887202 */ /* 0x000fe40000000f00 */
.L_x_27440:
[----:B------:R-:W-:Y:S05]  /*1be0*/  BSYNC B0 ;  /* 0x0000000000007941 */ /* 0x000fea0003800000 */
.L_x_27438:
        /* <DEDUP_REMOVED lines=16> */
.L_x_27444:
[----:B------:R-:W-:Y:S05]  /*1cf0*/  BSYNC B1 ;  /* 0x0000000000017941 */ /* 0x000fea0003800000 */
.L_x_27443:
        /* <DEDUP_REMOVED lines=44> */
.L_x_27442:
[----:B------:R-:W-:Y:S05]  /*1fc0*/  BSYNC B0 ;  /* 0x0000000000007941 */ /* 0x000fea0003800000 */
.L_x_27441:
        /* <DEDUP_REMOVED lines=21> */
.L_x_27446:
[----:B------:R-:W-:Y:S02]  /*2120*/  IMAD.MOV.U32 R146, RZ, RZ, R0 ;  /* 0x000000ffff927224 */ /* 0x000fe400078e0000 */
.L_x_27447:
[----:B------:R-:W-:Y:S05]  /*2130*/  BSYNC B0 ;  /* 0x0000000000007941 */ /* 0x000fea0003800000 */
.L_x_27445:
        /* <DEDUP_REMOVED lines=16> */
.L_x_27451:
[----:B------:R-:W-:Y:S05]  /*2240*/  BSYNC B1 ;  /* 0x0000000000017941 */ /* 0x000fea0003800000 */
.L_x_27450:
        /* <DEDUP_REMOVED lines=44> */
.L_x_27449:
[----:B------:R-:W-:Y:S05]  /*2510*/  BSYNC B0 ;  /* 0x0000000000007941 */ /* 0x000fea0003800000 */
.L_x_27448:
        /* <DEDUP_REMOVED lines=21> */
.L_x_27453:
[----:B------:R-:W-:Y:S02]  /*2670*/  IMAD.MOV.U32 R148, RZ, RZ, R0 ;  /* 0x000000ffff947224 */ /* 0x000fe400078e0000 */
.L_x_27454:
[----:B------:R-:W-:Y:S05]  /*2680*/  BSYNC B0 ;  /* 0x0000000000007941 */ /* 0x000fea0003800000 */
.L_x_27452:
        /* <DEDUP_REMOVED lines=16> */
.L_x_27458:
[----:B------:R-:W-:Y:S05]  /*2790*/  BSYNC B1 ;  /* 0x0000000000017941 */ /* 0x000fea0003800000 */
.L_x_27457:
        /* <DEDUP_REMOVED lines=44> */
.L_x_27456:
[----:B------:R-:W-:Y:S05]  /*2a60*/  BSYNC B0 ;  /* 0x0000000000007941 */ /* 0x000fea0003800000 */
.L_x_27455:
        /* <DEDUP_REMOVED lines=21> */
.L_x_27460:
[----:B------:R-:W-:Y:S02]  /*2bc0*/  MOV R148, R0 ;  /* 0x0000000000947202 */ /* 0x000fe40000000f00 */
.L_x_27461:
[----:B------:R-:W-:Y:S05]  /*2bd0*/  BSYNC B0 ;  /* 0x0000000000007941 */ /* 0x000fea0003800000 */
.L_x_27459:
        /* <DEDUP_REMOVED lines=16> */
.L_x_27465:
[----:B------:R-:W-:Y:S05]  /*2ce0*/  BSYNC B1 ;  /* 0x0000000000017941 */ /* 0x000fea0003800000 */
.L_x_27464:
        /* <DEDUP_REMOVED lines=44> */
.L_x_27463:
[----:B------:R-:W-:Y:S05]  /*2fb0*/  BSYNC B0 ;  /* 0x0000000000007941 */ /* 0x000fea0003800000 */
.L_x_27462:
[----:B------:R-:W0:Y:S01]  /*2fc0*/  I2F.U32 R138, R148 ;  /* 0x00000094008a7306 */ /* 0x000e220000201000 */
[----:B------:R-:W-:Y:S01]  /*2fd0*/  HADD2.F32 R143, -RZ, R139.H0_H0 ;  /* 0x2000008bff8f7230 */ /* 0x000fe20000004100 */
[----:B------:R-:W-:Y:S01]  /*2fe0*/  LOP3.LUT P6, RZ, R206, 0x4, RZ, 0xc0, !PT ;  /* 0x00000004ceff7812 */ /* 0x000fe200078cc0ff */
        /* <DEDUP_REMOVED lines=19> */
.L_x_27467:
[----:B------:R-:W-:Y:S02]  /*3120*/  IMAD.MOV.U32 R148, RZ, RZ, R0 ;  /* 0x000000ffff947224 */ /* 0x000fe400078e0000 */
.L_x_27468:
[----:B------:R-:W-:Y:S05]  /*3130*/  BSYNC B0 ;  /* 0x0000000000007941 */ /* 0x000fea0003800000 */
.L_x_27466:
        /* <DEDUP_REMOVED lines=18> */
.L_x_27472:
[----:B------:R-:W-:Y:S05]  /*3260*/  BSYNC B1 ;  /* 0x0000000000017941 */ /* 0x000fea0003800000 */
.L_x_27471:
        /* <DEDUP_REMOVED lines=44> */
.L_x_27470:
[----:B------:R-:W-:Y:S05]  /*3530*/  BSYNC B0 ;  /* 0x0000000000007941 */ /* 0x000fea0003800000 */
.L_x_27469:
[----:B------:R-:W0:Y:S01]  /*3540*/  I2F.U32 R140, R148 ;  /* 0x00000094008c7306 */ /* 0x000e220000201000 */
[----:B------:R-:W-:Y:S01]  /*3550*/  HADD2.F32 R139, -RZ, R139.H1_H1 ;  /* 0x3000008bff8b7230 */ /* 0x000fe20000004100 */
[----:B------:R-:W-:Y:S01]  /*3560*/  SEL R141, RZ, 0x1, P2 ;  /* 0x00000001ff8d7807 */ /* 0x000fe20001000000 */
[----:B------:R-:W-:Y:S01]  /*3570*/  HFMA2.MMA R202, -RZ, RZ, 0, 4.76837158203125e-07 ;  /* 0x00000008ffca7435 */ /* 0x000fe200000001ff */
[----:B------:R-:W-:Y:S01]  /*3580*/  SEL R142, RZ, 0x1, P1 ;  /* 0x00000001ff8e7807 */ /* 0x000fe20000800000 */
[----:B------:R-:W-:Y:S01]  /*3590*/  IMAD.MOV.U32 R203, RZ, RZ, 0x20 ;  /* 0x00000020ffcb7424 */ /* 0x000fe200078e00ff */
[----:B------:R-:W-:Y:S01]  /*35a0*/  SEL R144, RZ, 0x1, P0 ;  /* 0x00000001ff907807 */ /* 0x000fe20000000000 */
[----:B------:R-:W-:Y:S01]  /*35b0*/  FMUL.FTZ R139, R139, R204 ;  /* 0x000000cc8b8b7220 */ /* 0x000fe20000410000 */
[----:B------:R-:W-:Y:S01]  /*35c0*/  LOP3.LUT P6, RZ, R206, 0x4, RZ, 0xc0, !PT ;  /* 0x00000004ceff7812 */ /* 0x000fe200078cc0ff */
[----:B------:R-:W-:Y:S01]  /*35d0*/  IMAD.WIDE.U32 R142, R142, 0x10000, RZ ;  /* 0x000100008e8e7825 */ /* 0x000fe200078e00ff */
[----:B------:R-:W-:-:S02]  /*35e0*/  SEL R147, RZ, 0x10000, P5 ;  /* 0x00010000ff937807 */ /* 0x000fc40002800000 */
[----:B------:R-:W-:Y:S01]  /*35f0*/  SEL R146, RZ, 0x100, P4 ;  /* 0x00000100ff927807 */ /* 0x000fe20002000000 */
[----:B------:R-:W-:Y:S01]  /*3600*/  IMAD.WIDE.U32 R144, R144, 0x100, RZ ;  /* 0x0000010090907825 */ /* 0x000fe200078e00ff */
[C---:B------:R-:W-:Y:S02]  /*3610*/  LOP3.LUT P5, RZ, R206.reuse, 0x8, RZ, 0xc0, !PT ;  /* 0x00000008ceff7812 */ /* 0x040fe400078ac0ff */
[----:B------:R-:W-:Y:S01]  /*3620*/  LOP3.LUT P4, RZ, R206, 0x2, RZ, 0xc0, !PT ;  /* 0x00000002ceff7812 */ /* 0x000fe2000788c0ff */
[----:B0-----:R-:W-:Y:S01]  /*3630*/  FFMA.FTZ R140, R140, R205, 1.1641532182693481445e-10 ;  /* 0x2f0000008c8c7423 */ /* 0x001fe200000100cd */
[----:B------:R-:W-:Y:S01]  /*3640*/  IADD3 R148, R199, 0x20, RZ ;  /* 0x00000020c7947810 */ /* 0x000fe20007ffe0ff */
[----:B------:R-:W-:Y:S01]  /*3650*/  FMUL.FTZ R139, R139, c[0x0][0x1e8] ;  /* 0x00007a008b8b7a20 */ /* 0x000fe20000410000 */
[----:B------:R-:W-:Y:S02]  /*3660*/  SEL R153, RZ, 0x1, P4 ;  /* 0x00000001ff997807 */ /* 0x000fe40002000000 */
        /* <DEDUP_REMOVED lines=34> */
.L_x_27474:
[----:B0-----:R-:W-:Y:S02]  /*3890*/  IMAD.MOV.U32 R155, RZ, RZ, R0 ;  /* 0x000000ffff9b7224 */ /* 0x001fe400078e0000 */
.L_x_27475:
[----:B------:R-:W-:Y:S05]  /*38a0*/  BSYNC B0 ;  /* 0x0000000000007941 */ /* 0x000fea0003800000 */
.L_x_27473:
        /* <DEDUP_REMOVED lines=16> */
.L_x_27479:
[----:B------:R-:W-:Y:S05]  /*39b0*/  BSYNC B1 ;  /* 0x0000000000017941 */ /* 0x000fea0003800000 */
.L_x_27478:
        /* <DEDUP_REMOVED lines=44> */
.L_x_27477:
[----:B------:R-:W-:Y:S05]  /*3c80*/  BSYNC B0 ;  /* 0x0000000000007941 */ /* 0x000fea0003800000 */
.L_x_27476:
[----:B------:R-:W0:Y:S01]  /*3c90*/  I2F.U32 R140, R155 ;  /* 0x0000009b008c7306 */ /* 0x000e220000201000 */
[----:B-----5:R-:W-:Y:S01]  /*3ca0*/  HADD2.F32 R141, -RZ, R144.H0_H0 ;  /* 0x20000090ff8d7230 */ /* 0x020fe20000004100 */
        /* <DEDUP_REMOVED lines=21> */
.L_x_27481:
[----:B------:R-:W-:Y:S02]  /*3e00*/  IMAD.MOV.U32 R149, RZ, RZ, R0 ;  /* 0x000000ffff957224 */ /* 0x000fe400078e0000 */
.L_x_27482:
[----:B------:R-:W-:Y:S05]  /*3e10*/  BSYNC B0 ;  /* 0x0000000000007941 */ /* 0x000fea0003800000 */
.L_x_27480:
        /* <DEDUP_REMOVED lines=16> */
.L_x_27486:
[----:B------:R-:W-:Y:S05]  /*3f20*/  BSYNC B1 ;  /* 0x0000000000017941 */ /* 0x000fea0003800000 */
.L_x_27485:
        /* <DEDUP_REMOVED lines=44> */
.L_x_27484:
[----:B------:R-:W-:Y:S05]  /*41f0*/  BSYNC B0 ;  /* 0x0000000000007941 */ /* 0x000fea0003800000 */
.L_x_27483:
        /* <DEDUP_REMOVED lines=21> */
.L_x_27488:
[----:B------:R-:W-:Y:S02]  /*4350*/  MOV R144, R0 ;  /* 0x0000000000907202 */ /* 0x000fe40000000f00 */
.L_x_27489:
[----:B------:R-:W-:Y:S05]  /*4360*/  BSYNC B0 ;  /* 0x0000000000007941 */ /* 0x000fea0003800000 */
.L_x_27487:
        /* <DEDUP_REMOVED lines=16> */
.L_x_27493:
[----:B------:R-:W-:Y:S05]  /*4470*/  BSYNC B1 ;  /* 0x0000000000017941 */ /* 0x000fea0003800000 */
.L_x_27492:
        /* <DEDUP_REMOVED lines=44> */
.L_x_27491:
[----:B------:R-:W-:Y:S05]  /*4740*/  BSYNC B0 ;  /* 0x0000000000007941 */ /* 0x000fea0003800000 */
.L_x_27490:
        /* <DEDUP_REMOVED lines=21> */
.L_x_27495:
[----:B------:R-:W-:Y:S02]  /*48a0*/  IMAD.MOV.U32 R144, RZ, RZ, R0 ;  /* 0x000000ffff907224 */ /* 0x000fe400078e0000 */
.L_x_27496:
[----:B------:R-:W-:Y:S05]  /*48b0*/  BSYNC B0 ;  /* 0x0000000000007941 */ /* 0x000fea0003800000 */
.L_x_27494:
        /* <DEDUP_REMOVED lines=16> */
.L_x_27500:
[----:B------:R-:W-:Y:S05]  /*49c0*/  BSYNC B1 ;  /* 0x0000000000017941 */ /* 0x000fea0003800000 */
.L_x_27499:
        /* <DEDUP_REMOVED lines=44> */
.L_x_27498:
[----:B------:R-:W-:Y:S05]  /*4c90*/  BSYNC B0 ;  /* 0x0000000000007941 */ /* 0x000fea0003800000 */
.L_x_27497:
        /* <DEDUP_REMOVED lines=21> */
.L_x_27502:
[----:B------:R-:W-:Y:S02]  /*4df0*/  IMAD.MOV.U32 R156, RZ, RZ, R0 ;  /* 0x000000ffff9c7224 */ /* 0x000fe400078e0000 */
.L_x_27503:
[----:B------:R-:W-:Y:S05]  /*4e00*/  BSYNC B0 ;  /* 0x0000000000007941 */ /* 0x000fea0003800000 */
.L_x_27501:
        /* <DEDUP_REMOVED lines=16> */
.L_x_27507:
[----:B------:R-:W-:Y:S05]  /*4f10*/  BSYNC B1 ;  /* 0x0000000000017941 */ /* 0x000fea0003800000 */
.L_x_27506:
        /* <DEDUP_REMOVED lines=44> */
.L_x_27505:
[----:B------:R-:W-:Y:S05]  /*51e0*/  BSYNC B0 ;  /* 0x0000000000007941 */ /* 0x000fea0003800000 */
.L_x_27504:
        /* <DEDUP_REMOVED lines=21> */
.L_x_27509:
[----:B------:R-:W-:Y:S02]  /*5340*/  MOV R158, R0 ;  /* 0x00000000009e7202 */ /* 0x000fe40000000f00 */
.L_x_27510:
[----:B------:R-:W-:Y:S05]  /*5350*/  BSYNC B0 ;  /* 0x0000000000007941 */ /* 0x000fea0003800000 */
.L_x_27508:
        /* <DEDUP_REMOVED lines=16> */
.L_x_27514:
[----:B------:R-:W-:Y:S05]  /*5460*/  BSYNC B1 ;  /* 0x0000000000017941 */ /* 0x000fea0003800000 */
.L_x_27513:
        /* <DEDUP_REMOVED lines=44> */
.L_x_27512:
[----:B------:R-:W-:Y:S05]  /*5730*/  BSYNC B0 ;  /* 0x0000000000007941 */ /* 0x000fea0003800000 */
.L_x_27511:
        /* <DEDUP_REMOVED lines=21> */
.L_x_27516:
[----:B------:R-:W-:Y:S02]  /*5890*/  IMAD.MOV.U32 R158, RZ, RZ, R0 ;  /* 0x000000ffff9e7224 */ /* 0x000fe400078e0000 */
.L_x_27517:
[----:B------:R-:W-:Y:S05]  /*58a0*/  BSYNC B0 ;  /* 0x0000000000007941 */ /* 0x000fea0003800000 */
.L_x_27515:
        /* <DEDUP_REMOVED lines=16> */
.L_x_27521:
[----:B------:R-:W-:Y:S05]  /*59b0*/  BSYNC B1 ;  /* 0x0000000000017941 */ /* 0x000fea0003800000 */
.L_x_27520:
        /* <DEDUP_REMOVED lines=44> */
.L_x_27519:
[----:B------:R-:W-:Y:S05]  /*5c80*/  BSYNC B0 ;  /* 0x0000000000007941 */ /* 0x000fea0003800000 */
.L_x_27518:
        /* <DEDUP_REMOVED lines=22> */
.L_x_27523:
[----:B------:R-:W-:Y:S02]  /*5df0*/  IMAD.MOV.U32 R149, RZ, RZ, R0 ;  /* 0x000000ffff957224 */ /* 0x000fe400078e0000 */
.L_x_27524:
[----:B------:R-:W-:Y:S05]  /*5e00*/  BSYNC B0 ;  /* 0x0000000000007941 */ /* 0x000fea0003800000 */
.L_x_27522:
        /* <DEDUP_REMOVED lines=18> */
.L_x_27528:
[----:B------:R-:W-:Y:S05]  /*5f30*/  BSYNC B1 ;  /* 0x0000000000017941 */ /* 0x000fea0003800000 */
.L_x_27527:
        /* <DEDUP_REMOVED lines=44> */
.L_x_27526:
[----:B------:R-:W-:Y:S05]  /*6200*/  BSYNC B0 ;  /* 0x0000000000007941 */ /* 0x000fea0003800000 */
.L_x_27525:
[----:B------:R0:W1:Y:S01]  /*6210*/  I2F.U32 R150, R149 ;  /* 0x0000009500967306 */ /* 0x0000620000201000 */
[----:B------:R-:W-:Y:S01]  /*6220*/  HADD2.F32 R147, -RZ, R147.H1_H1 ;  /* 0x30000093ff937230 */ /* 0x000fe20000004100 */
[----:B------:R-:W-:Y:S02]  /*6230*/  SEL R154, RZ, 0x1, P2 ;  /* 0x00000001ff9a7807 */ /* 0x000fe40001000000 */
[----:B------:R-:W-:Y:S02]  /*6240*/  SEL R151, RZ, 0x1, P1 ;  /* 0x00000001ff977807 */ /* 0x000fe40000800000 */
[----:B------:R-:W-:Y:S01]  /*6250*/  SEL R152, RZ, 0x1, P0 ;  /* 0x00000001ff987807 */ /* 0x000fe20000000000 */
[----:B------:R-:W-:Y:S01]  /*6260*/  FMUL.FTZ R147, R147, R204 ;  /* 0x000000cc93937220 */ /* 0x000fe20000410000 */
[----:B------:R-:W-:Y:S01]  /*6270*/  LOP3.LUT P6, RZ, R206, 0x4, RZ, 0xc0, !PT ;  /* 0x00000004ceff7812 */ /* 0x000fe200078cc0ff */
[----:B------:R-:W-:Y:S01]  /*6280*/  IMAD.WIDE.U32 R154, R154, 0x1000000, RZ ;  /* 0x010000009a9a7825 */ /* 0x000fe200078e00ff */
[----:B------:R-:W-:-:S02]  /*6290*/  SEL R156, RZ, 0x10000, P5 ;  /* 0x00010000ff9c7807 */ /* 0x000fc40002800000 */
[----:B0-----:R-:W-:Y:S01]  /*62a0*/  SEL R149, RZ, 0x100, P4 ;  /* 0x00000100ff957807 */ /* 0x001fe20002000000 */
[----:B------:R-:W-:Y:S01]  /*62b0*/  IMAD.WIDE.U32 R152, R152, 0x100, RZ ;  /* 0x0000010098987825 */ /* 0x000fe200078e00ff */
[C---:B------:R-:W-:Y:S02]  /*62c0*/  LOP3.LUT P5, RZ, R206.reuse, 0x8, RZ, 0xc0, !PT ;  /* 0x00000008ceff7812 */ /* 0x040fe400078ac0ff */
[----:B------:R-:W-:Y:S01]  /*62d0*/  LOP3.LUT P2, RZ, R206, 0x2, RZ, 0xc0, !PT ;  /* 0x00000002ceff7812 */ /* 0x000fe2000784c0ff */
[----:B-1----:R-:W-:Y:S02]  /*62e0*/  FFMA.FTZ R150, R150, R205, 1.1641532182693481445e-10 ;  /* 0x2f00000096967423 */ /* 0x002fe400000100cd */
[----:B------:R-:W-:Y:S01]  /*62f0*/  FMUL.FTZ R147, R147, c[0x0][0x1e8] ;  /* 0x00007a0093937a20 */ /* 0x000fe20000410000 */
[----:B------:R-:W-:Y:S02]  /*6300*/  SEL R161, RZ, 0x1, P2 ;  /* 0x00000001ffa17807 */ /* 0x000fe40001000000 */
[----:B------:R-:W-:Y:S01]  /*6310*/  FSETP.GTU.FTZ.AND P0, PT, R150, c[0x0][0x1e4], PT ;  /* 0x0000790096007a0b */ /* 0x000fe20003f1c000 */
[----:B------:R-:W-:-:S03]  /*6320*/  IMAD.WIDE.U32 R150, R151, 0x10000, RZ ;  /* 0x0001000097967825 */ /* 0x000fc600078e00ff */
[----:B------:R-:W-:Y:S02]  /*6330*/  SEL R158, RZ, 0x1000000, P0 ;  /* 0x01000000ff9e7807 */ /* 0x000fe40000000000 */
[----:B------:R-:W-:Y:S02]  /*6340*/  LOP3.LUT R160, R152, R154, R150, 0xfe, !PT ;  /* 0x0000009a98a07212 */ /* 0x000fe400078efe96 */
[----:B------:R-:W-:Y:S02]  /*6350*/  FSEL R150, R147, RZ, !P0 ;  /* 0x000000ff93967208 */ /* 0x000fe40004000000 */
[----:B------:R-:W-:Y:S01]  /*6360*/  LOP3.LUT R154, R149, R158, R156, 0xfe, !PT ;  /* 0x0000009e959a7212 */ /* 0x000fe200078efe9c */
[C---:B------:R-:W-:Y:S01]  /*6370*/  IMAD.WIDE.U32 R158, R148.reuse, R203, c[0x0][0x188] ;  /* 0x00006200949e7625 */ /* 0x040fe200078e00cb */
[----:B------:R-:W-:Y:S02]  /*6380*/  SEL R149, RZ, 0x1, P3 ;  /* 0x00000001ff957807 */ /* 0x000fe40001800000 */
[----:B------:R-:W-:Y:S01]  /*6390*/  IADD3 R156, R199, 0x40, RZ ;  /* 0x00000040c79c7810 */ /* 0x000fe20007ffe0ff */
[----:B------:R-:W-:Y:S01]  /*63a0*/  FMUL.FTZ R147, R31, R150 ;  /* 0x000000961f937220 */ /* 0x000fe20000410000 */
[----:B------:R-:W-:Y:S01]  /*63b0*/  LOP3.LUT R155, R155, R154, R149, 0xfe, !PT ;  /* 0x0000009a9b9b7212 */ /* 0x000fe200078efe95 */
[----:B------:R-:W-:Y:S01]  /*63c0*/  IMAD.WIDE.U32 R148, R148, R202, c[0x0][0x190] ;  /* 0x0000640094947625 */ /* 0x000fe200078e00ca */
[----:B------:R-:W-:Y:S01]  /*63d0*/  LOP3.LUT R160, R160, R161, RZ, 0xfc, !PT ;  /* 0x000000a1a0a07212 */ /* 0x000fe200078efcff */
[----:B------:R0:W-:Y:S01]  /*63e0*/  STG.E.128 [R158.64], R140 ;  /* 0x0000008c9e007986 */ /* 0x0001e2000c101d04 */
[----:B------:R-:W-:Y:S01]  /*63f0*/  LOP3.LUT R161, R153, R155, R151, 0xfe, !PT ;  /* 0x0000009b99a17212 */ /* 0x000fe200078efe97 */
[----:B------:R-:W-:-:S02]  /*6400*/  @P6 FADD.FTZ R147, R131, R147 ;  /* 0x0000009383936221 */ /* 0x000fc40000010000 */
        /* <DEDUP_REMOVED lines=19> */
.L_x_27530:
[----:B0-----:R-:W-:Y:S02]  /*6540*/  MOV R163, R0 ;  /* 0x0000000000a37202 */ /* 0x001fe40000000f00 */
.L_x_27531:
[----:B------:R-:W-:Y:S05]  /*6550*/  BSYNC B0 ;  /* 0x0000000000007941 */ /* 0x000fea0003800000 */
.L_x_27529:
        /* <DEDUP_REMOVED lines=16> */
.L_x_27535:
[----:B------:R-:W-:Y:S05]  /*6660*/  BSYNC B1 ;  /* 0x0000000000017941 */ /* 0x000fea0003800000 */
.L_x_27534:
        /* <DEDUP_REMOVED lines=44> */
.L_x_27533:
[----:B------:R-:W-:Y:S05]  /*6930*/  BSYNC B0 ;  /* 0x0000000000007941 */ /* 0x000fea0003800000 */
.L_x_27532:
        /* <DEDUP_REMOVED lines=23> */
.L_x_27537:
[----:B------:R-:W-:Y:S02]  /*6ab0*/  IMAD.MOV.U32 R157, RZ, RZ, R0 ;  /* 0x000000ffff9d7224 */ /* 0x000fe400078e0000 */
.L_x_27538:
[----:B------:R-:W-:Y:S05]  /*6ac0*/  BSYNC B0 ;  /* 0x0000000000007941 */ /* 0x000fea0003800000 */
.L_x_27536:
        /* <DEDUP_REMOVED lines=16> */
.L_x_27542:
[----:B------:R-:W-:Y:S05]  /*6bd0*/  BSYNC B1 ;  /* 0x0000000000017941 */ /* 0x000fea0003800000 */
.L_x_27541:
        /* <DEDUP_REMOVED lines=44> */
.L_x_27540:
[----:B------:R-:W-:Y:S05]  /*6ea0*/  BSYNC B0 ;  /* 0x0000000000007941 */ /* 0x000fea0003800000 */
.L_x_27539:
        /* <DEDUP_REMOVED lines=21> */
.L_x_27544:
[----:B------:R-:W-:Y:S02]  /*7000*/  IMAD.MOV.U32 R152, RZ, RZ, R0 ;  /* 0x000000ffff987224 */ /* 0x000fe400078e0000 */
.L_x_27545:
[----:B------:R-:W-:Y:S05]  /*7010*/  BSYNC B0 ;  /* 0x0000000000007941 */ /* 0x000fea0003800000 */
.L_x_27543:
        /* <DEDUP_REMOVED lines=16> */
.L_x_27549:
[----:B------:R-:W-:Y:S05]  /*7120*/  BSYNC B1 ;  /* 0x0000000000017941 */ /* 0x000fea0003800000 */
.L_x_27548:
        /* <DEDUP_REMOVED lines=44> */
.L_x_27547:
[----:B------:R-:W-:Y:S05]  /*73f0*/  BSYNC B0 ;  /* 0x0000000000007941 */ /* 0x000fea0003800000 */
.L_x_27546:
        /* <DEDUP_REMOVED lines=21> */
.L_x_27551:
[----:B------:R-:W-:Y:S02]  /*7550*/  MOV R152, R0 ;  /* 0x0000000000987202 */ /* 0x000fe40000000f00 */
.L_x_27552:
[----:B------:R-:W-:Y:S05]  /*7560*/  BSYNC B0 ;  /* 0x0000000000007941 */ /* 0x000fea0003800000 */
.L_x_27550:
        /* <DEDUP_REMOVED lines=16> */
.L_x_27556:
[----:B------:R-:W-:Y:S05]  /*7670*/  BSYNC B1 ;  /* 0x0000000000017941 */ /* 0x000fea0003800000 */
.L_x_27555:
        /* <DEDUP_REMOVED lines=44> */
.L_x_27554:
[----:B------:R-:W-:Y:S05]  /*7940*/  BSYNC B0 ;  /* 0x0000000000007941 */ /* 0x000fea0003800000 */
.L_x_27553:
        /* <DEDUP_REMOVED lines=21> */
.L_x_27558:
[----:B------:R-:W-:Y:S02]  /*7aa0*/  IMAD.MOV.U32 R165, RZ, RZ, R0 ;  /* 0x000000ffffa57224 */ /* 0x000fe400078e0000 */
.L_x_27559:
[----:B------:R-:W-:Y:S05]  /*7ab0*/  BSYNC B0 ;  /* 0x0000000000007941 */ /* 0x000fea0003800000 */
.L_x_27557:
        /* <DEDUP_REMOVED lines=16> */
.L_x_27563:
[----:B------:R-:W-:Y:S05]  /*7bc0*/  BSYNC B1 ;  /* 0x0000000000017941 */ /* 0x000fea0003800000 */
.L_x_27562:
        /* <DEDUP_REMOVED lines=44> */
.L_x_27561:
[----:B------:R-:W-:Y:S05]  /*7e90*/  BSYNC B0 ;  /* 0x0000000000007941 */ /* 0x000fea0003800000 */
.L_x_27560:
        /* <DEDUP_REMOVED lines=21> */
.L_x_27565:
[----:B------:R-:W-:Y:S02]  /*7ff0*/  IMAD.MOV.U32 R165, RZ, RZ, R0 ;  /* 0x000000ffffa57224 */ /* 0x000fe400078e0000 */
.L_x_27566:
[----:B------:R-:W-:Y:S05]  /*8000*/  BSYNC B0 ;  /* 0x0000000000007941 */ /* 0x000fea0003800000 */
.L_x_27564:
        /* <DEDUP_REMOVED lines=16> */
.L_x_27570:
[----:B------:R-:W-:Y:S05]  /*8110*/  BSYNC B1 ;  /* 0x0000000000017941 */ /* 0x000fea0003800000 */
.L_x_27569:
        /* <DEDUP_REMOVED lines=44> */
.L_x_27568:
[----:B------:R-:W-:Y:S05]  /*83e0*/  BSYNC B0 ;  /* 0x0000000000007941 */ /* 0x000fea0003800000 */
.L_x_27567:
        /* <DEDUP_REMOVED lines=21> */
.L_x_27572:
[----:B------:R-:W-:Y:S02]  /*8540*/  MOV R165, R0 ;  /* 0x0000000000a57202 */ /* 0x000fe40000000f00 */
.L_x_27573:
[----:B------:R-:W-:Y:S05]  /*8550*/  BSYNC B0 ;  /* 0x0000000000007941 */ /* 0x000fea0003800000 */
.L_x_27571:
        /* <DEDUP_REMOVED lines=16> */
.L_x_27577:
[----:B------:R-:W-:Y:S05]  /*8660*/  BSYNC B1 ;  /* 0x0000000000017941 */ /* 0x000fea0003800000 */
.L_x_27576:
        /* <DEDUP_REMOVED lines=44> */
.L_x_27575:
[----:B------:R-:W-:Y:S05]  /*8930*/  BSYNC B0 ;  /* 0x0000000000007941 */ /* 0x000fea0003800000 */
.L_x_27574:
        /* <DEDUP_REMOVED lines=22> */
.L_x_27579:
[----:B------:R-:W-:Y:S02]  /*8aa0*/  IMAD.MOV.U32 R157, RZ, RZ, R0 ;  /* 0x000000ffff9d7224 */ /* 0x000fe400078e0000 */
.L_x_27580:
[----:B------:R-:W-:Y:S05]  /*8ab0*/  BSYNC B0 ;  /* 0x0000000000007941 */ /* 0x000fea0003800000 */
.L_x_27578:
        /* <DEDUP_REMOVED lines=18> */
.L_x_27584:
[----:B------:R-:W-:Y:S05]  /*8be0*/  BSYNC B1 ;  /* 0x0000000000017941 */ /* 0x000fea0003800000 */
.L_x_27583:
        /* <DEDUP_REMOVED lines=44> */
.L_x_27582:
[----:B------:R-:W-:Y:S05]  /*8eb0*/  BSYNC B0 ;  /* 0x0000000000007941 */ /* 0x000fea0003800000 */
.L_x_27581:
        /* <DEDUP_REMOVED lines=51> */
.L_x_27586:
[----:B0-----:R-:W-:Y:S02]  /*91f0*/  IMAD.MOV.U32 R157, RZ, RZ, R0 ;  /* 0x000000ffff9d7224 */ /* 0x001fe400078e0000 */
.L_x_27587:
[----:B------:R-:W-:Y:S05]  /*9200*/  BSYNC B0 ;  /* 0x0000000000007941 */ /* 0x000fea0003800000 */
.L_x_27585:
        /* <DEDUP_REMOVED lines=16> */
.L_x_27591:
[----:B------:R-:W-:Y:S05]  /*9310*/  BSYNC B1 ;  /* 0x0000000000017941 */ /* 0x000fea0003800000 */
.L_x_27590:
        /* <DEDUP_REMOVED lines=44> */
.L_x_27589:
[----:B------:R-:W-:Y:S05]  /*95e0*/  BSYNC B0 ;  /* 0x0000000000007941 */ /* 0x000fea0003800000 */
.L_x_27588:
        /* <DEDUP_REMOVED lines=23> */
.L_x_27593:
[----:B------:R-:W-:Y:S02]  /*9760*/  IMAD.MOV.U32 R158, RZ, RZ, R0 ;  /* 0x000000ffff9e7224 */ /* 0x000fe400078e0000 */
.L_x_27594:
[----:B------:R-:W-:Y:S05]  /*9770*/  BSYNC B0 ;  /* 0x0000000000007941 */ /* 0x000fea0003800000 */
.L_x_27592:
        /* <DEDUP_REMOVED lines=16> */
.L_x_27598:
[----:B------:R-:W-:Y:S05]  /*9880*/  BSYNC B1 ;  /* 0x0000000000017941 */ /* 0x000fea0003800000 */
.L_x_27597:
        /* <DEDUP_REMOVED lines=44> */
.L_x_27596:
[----:B------:R-:W-:Y:S05]  /*9b50*/  BSYNC B0 ;  /* 0x0000000000007941 */ /* 0x000fea0003800000 */
.L_x_27595:
        /* <DEDUP_REMOVED lines=21> */
.L_x_27600:
[----:B------:R-:W-:Y:S02]  /*9cb0*/  IMAD.MOV.U32 R159, RZ, RZ, R0 ;  /* 0x000000ffff9f7224 */ /* 0x000fe400078e0000 */
.L_x_27601:
[----:B------:R-:W-:Y:S05]  /*9cc0*/  BSYNC B0 ;  /* 0x0000000000007941 */ /* 0x000fea0003800000 */
.L_x_27599:
        /* <DEDUP_REMOVED lines=16> */
.L_x_27605:
[----:B------:R-:W-:Y:S05]  /*9dd0*/  BSYNC B1 ;  /* 0x0000000000017941 */ /* 0x000fea0003800000 */
.L_x_27604:
        /* <DEDUP_REMOVED lines=44> */
.L_x_27603:
[----:B------:R-:W-:Y:S05]  /*a0a0*/  BSYNC B0 ;  /* 0x0000000000007941 */ /* 0x000fea0003800000 */
.L_x_27602:
        /* <DEDUP_REMOVED lines=21> */
.L_x_27607:
[----:B------:R-:W-:Y:S02]  /*a200*/  IMAD.MOV.U32 R160, RZ, RZ, R0 ;  /* 0x000000ffffa07224 */ /* 0x000fe400078e0000 */
.L_x_27608:
[----:B------:R-:W-:Y:S05]  /*a210*/  BSYNC B0 ;  /* 0x0000000000007941 */ /* 0x000fea0003800000 */
.L_x_27606:
        /* <DEDUP_REMOVED lines=16> */
.L_x_27612:
[----:B------:R-:W-:Y:S05]  /*a320*/  BSYNC B1 ;  /* 0x0000000000017941 */ /* 0x000fea0003800000 */
.L_x_27611:
        /* <DEDUP_REMOVED lines=44> */
.L_x_27610:
[----:B------:R-:W-:Y:S05]  /*a5f0*/  BSYNC B0 ;  /* 0x0000000000007941 */ /* 0x000fea0003800000 */
.L_x_27609:
        /* <DEDUP_REMOVED lines=21> */
.L_x_27614:
[----:B------:R-:W-:Y:S02]  /*a750*/  IMAD.MOV.U32 R161, RZ, RZ, R0 ;  /* 0x000000ffffa17224 */ /* 0x000fe400078e0000 */
.L_x_27615:
[----:B------:R-:W-:Y:S05]  /*a760*/  BSYNC B0 ;  /* 0x0000000000007941 */ /* 0x000fea0003800000 */
.L_x_27613:
        /* <DEDUP_REMOVED lines=16> */
.L_x_27619:
[----:B------:R-:W-:Y:S05]  /*a870*/  BSYNC B1 ;  /* 0x0000000000017941 */ /* 0x000fea0003800000 */
.L_x_27618:
        /* <DEDUP_REMOVED lines=44> */
.L_x_27617:
[----:B------:R-:W-:Y:S05]  /*ab40*/  BSYNC B0 ;  /* 0x0000000000007941 */ /* 0x000fea0003800000 */
.L_x_27616:
        /* <DEDUP_REMOVED lines=21> */
.L_x_27621:
[----:B------:R-:W-:Y:S02]  /*aca0*/  IMAD.MOV.U32 R166, RZ, RZ, R0 ;  /* 0x000000ffffa67224 */ /* 0x000fe400078e0000 */
.L_x_27622:
[----:B------:R-:W-:Y:S05]  /*acb0*/  BSYNC B0 ;  /* 0x0000000000007941 */ /* 0x000fea0003800000 */
.L_x_27620:
        /* <DEDUP_REMOVED lines=16> */
.L_x_27626:
[----:B------:R-:W-:Y:S05]  /*adc0*/  BSYNC B1 ;  /* 0x0000000000017941 */ /* 0x000fea0003800000 */
.L_x_27625:
        /* <DEDUP_REMOVED lines=44> */
.L_x_27624:
[----:B------:R-:W-:Y:S05]  /*b090*/  BSYNC B0 ;  /* 0x0000000000007941 */ /* 0x000fea0003800000 */
.L_x_27623:
        /* <DEDUP_REMOVED lines=21> */
.L_x_27628:
[----:B------:R-:W-:Y:S02]  /*b1f0*/  IMAD.MOV.U32 R166, RZ, RZ, R0 ;  /* 0x000000ffffa67224 */ /* 0x000fe400078e0000 */
.L_x_27629:
[----:B------:R-:W-:Y:S05]  /*b200*/  BSYNC B0 ;  /* 0x0000000000007941 */ /* 0x000fea0003800000 */
.L_x_27627:
        /* <DEDUP_REMOVED lines=16> */
.L_x_27633:
[----:B------:R-:W-:Y:S05]  /*b310*/  BSYNC B1 ;  /* 0x0000000000017941 */ /* 0x000fea0003800000 */
.L_x_27632:
        /* <DEDUP_REMOVED lines=44> */
.L_x_27631:
[----:B------:R-:W-:Y:S05]  /*b5e0*/  BSYNC B0 ;  /* 0x0000000000007941 */ /* 0x000fea0003800000 */
.L_x_27630:
        /* <DEDUP_REMOVED lines=22> */
.L_x_27635:
[----:B------:R-:W-:Y:S02]  /*b750*/  IMAD.MOV.U32 R200, RZ, RZ, R0 ;  /* 0x000000ffffc87224 */ /* 0x000fe400078e0000 */
.L_x_27636:
[----:B------:R-:W-:Y:S05]  /*b760*/  BSYNC B0 ;  /* 0x0000000000007941 */ /* 0x000fea0003800000 */
.L_x_27634:
        /* <DEDUP_REMOVED lines=18> */
.L_x_27640:
[----:B------:R-:W-:Y:S05]  /*b890*/  BSYNC B1 ;  /* 0x0000000000017941 */ /* 0x000fea0003800000 */
.L_x_27639:
        /* <DEDUP_REMOVED lines=44> */
.L_x_27638:
[----:B------:R-:W-:Y:S05]  /*bb60*/  BSYNC B0 ;  /* 0x0000000000007941 */ /* 0x000fea0003800000 */
.L_x_27637:
[----:B------:R-:W0:Y:S01]  /*bb70*/  I2F.U32 R166, R200 ;  /* 0x000000c800a67306 */ /* 0x000e220000201000 */
[----:B------:R-:W-:Y:S01]  /*bb80*/  HADD2.F32 R163, -RZ, R163.H1_H1 ;  /* 0x300000a3ffa37230 */ /* 0x000fe20000004100 */
[----:B------:R-:W-:Y:S01]  /*bb90*/  SEL R170, RZ, 0x1, P2 ;  /* 0x00000001ffaa7807 */ /* 0x000fe20001000000 */
        /* <DEDUP_REMOVED lines=11> */
[----:B0-----:R-:W-:Y:S02]  /*bc50*/  FFMA.FTZ R166, R166, R205, 1.1641532182693481445e-10 ;  /* 0x2f000000a6a67423 */ /* 0x001fe400000100cd */
[----:B------:R-:W-:Y:S01]  /*bc60*/  FMUL.FTZ R163, R163, c[0x0][0x1e8] ;  /* 0x00007a00a3a37a20 */ /* 0x000fe20000410000 */
[----:B------:R-:W-:Y:S02]  /*bc70*/  SEL R207, RZ, 0x1, P2 ;  /* 0x00000001ffcf7807 */ /* 0x000fe40001000000 */
[----:B------:R-:W-:Y:S01]  /*bc80*/  FSETP.GTU.FTZ.AND P0, PT, R166, c[0x0][0x1e4], PT ;  /* 0x00007900a6007a0b */ /* 0x000fe20003f1c000 */
[----:B------:R-:W-:-:S03]  /*bc90*/  IMAD.WIDE.U32 R166, R167, 0x10000, RZ ;  /* 0x00010000a7a67825 */ /* 0x000fc600078e00ff */
[----:B------:R-:W-:Y:S02]  /*bca0*/  SEL R200, RZ, 0x1000000, P0 ;  /* 0x01000000ffc87807 */ /* 0x000fe40000000000 */
[----:B------:R-:W-:Y:S02]  /*bcb0*/  LOP3.LUT R166, R168, R170, R166, 0xfe, !PT ;  /* 0x000000aaa8a67212 */ /* 0x000fe400078efea6 */
[----:B------:R-:W-:Y:S02]  /*bcc0*/  FSEL R168, R163, RZ, !P0 ;  /* 0x000000ffa3a87208 */ /* 0x000fe40004000000 */
[----:B------:R-:W-:Y:S02]  /*bcd0*/  LOP3.LUT R209, R209, R200, R208, 0xfe, !PT ;  /* 0x000000c8d1d17212 */ /* 0x000fe400078efed0 */
[----:B------:R-:W-:Y:S01]  /*bce0*/  SEL R170, RZ, 0x1, P3 ;  /* 0x00000001ffaa7807 */ /* 0x000fe20001800000 */
[----:B------:R-:W-:Y:S01]  /*bcf0*/  FMUL.FTZ R163, R15, R168 ;  /* 0x000000a80fa37220 */ /* 0x000fe20000410000 */
[----:B------:R-:W-:-:S02]  /*bd00*/  IADD3 R200, R199, 0x80, RZ ;  /* 0x00000080c7c87810 */ /* 0x000fc40007ffe0ff */
        /* <DEDUP_REMOVED lines=25> */
.L_x_27642:
[----:B0-----:R-:W-:Y:S02]  /*bea0*/  IMAD.MOV.U32 R165, RZ, RZ, R0 ;  /* 0x000000ffffa57224 */ /* 0x001fe400078e0000 */
.L_x_27643:
[----:B------:R-:W-:Y:S05]  /*beb0*/  BSYNC B0 ;  /* 0x0000000000007941 */ /* 0x000fea0003800000 */
.L_x_27641:
        /* <DEDUP_REMOVED lines=16> */
.L_x_27647:
[----:B------:R-:W-:Y:S05]  /*bfc0*/  BSYNC B1 ;  /* 0x0000000000017941 */ /* 0x000fea0003800000 */
.L_x_27646:
        /* <DEDUP_REMOVED lines=44> */
.L_x_27645:
[----:B------:R-:W-:Y:S05]  /*c290*/  BSYNC B0 ;  /* 0x0000000000007941 */ /* 0x000fea0003800000 */
.L_x_27644:
        /* <DEDUP_REMOVED lines=23> */
.L_x_27649:
[----:B------:R-:W-:Y:S02]  /*c410*/  IMAD.MOV.U32 R201, RZ, RZ, R0 ;  /* 0x000000ffffc97224 */ /* 0x000fe400078e0000 */
.L_x_27650:
[----:B------:R-:W-:Y:S05]  /*c420*/  BSYNC B0 ;  /* 0x0000000000007941 */ /* 0x000fea0003800000 */
.L_x_27648:
        /* <DEDUP_REMOVED lines=16> */
.L_x_27654:
[----:B------:R-:W-:Y:S05]  /*c530*/  BSYNC B1 ;  /* 0x0000000000017941 */ /* 0x000fea0003800000 */
.L_x_27653:
        /* <DEDUP_REMOVED lines=44> */
.L_x_27652:
[----:B------:R-:W-:Y:S05]  /*c800*/  BSYNC B0 ;  /* 0x0000000000007941 */ /* 0x000fea0003800000 */
.L_x_27651:
        /* <DEDUP_REMOVED lines=21> */
.L_x_27656:
[----:B------:R-:W-:Y:S02]  /*c960*/  IMAD.MOV.U32 R168, RZ, RZ, R0 ;  /* 0x000000ffffa87224 */ /* 0x000fe400078e0000 */
.L_x_27657:
[----:B------:R-:W-:Y:S05]  /*c970*/  BSYNC B0 ;  /* 0x0000000000007941 */ /* 0x000fea0003800000 */
.L_x_27655:
        /* <DEDUP_REMOVED lines=16> */
.L_x_27661:
[----:B------:R-:W-:Y:S05]  /*ca80*/  BSYNC B1 ;  /* 0x0000000000017941 */ /* 0x000fea0003800000 */
.L_x_27660:
        /* <DEDUP_REMOVED lines=44> */
.L_x_27659:
[----:B------:R-:W-:Y:S05]  /*cd50*/  BSYNC B0 ;  /* 0x0000000000007941 */ /* 0x000fea0003800000 */
.L_x_27658:
        /* <DEDUP_REMOVED lines=21> */
.L_x_27663:
[----:B------:R-:W-:Y:S02]  /*ceb0*/  IMAD.MOV.U32 R168, RZ, RZ, R0 ;  /* 0x000000ffffa87224 */ /* 0x000fe400078e0000 */
.L_x_27664:
[----:B------:R-:W-:Y:S05]  /*cec0*/  BSYNC B0 ;  /* 0x0000000000007941 */ /* 0x000fea0003800000 */
.L_x_27662:
        /* <DEDUP_REMOVED lines=16> */
.L_x_27668:
[----:B------:R-:W-:Y:S05]  /*cfd0*/  BSYNC B1 ;  /* 0x0000000000017941 */ /* 0x000fea0003800000 */
.L_x_27667:
        /* <DEDUP_REMOVED lines=44> */
.L_x_27666:
[----:B------:R-:W-:Y:S05]  /*d2a0*/  BSYNC B0 ;  /* 0x0000000000007941 */ /* 0x000fea0003800000 */
.L_x_27665:
        /* <DEDUP_REMOVED lines=21> */
.L_x_27670:
[----:B------:R-:W-:Y:S02]  /*d400*/  IMAD.MOV.U32 R201, RZ, RZ, R0 ;  /* 0x000000ffffc97224 */ /* 0x000fe400078e0000 */
.L_x_27671:
[----:B------:R-:W-:Y:S05]  /*d410*/  BSYNC B0 ;  /* 0x0000000000007941 */ /* 0x000fea0003800000 */
.L_x_27669:
        /* <DEDUP_REMOVED lines=16> */
.L_x_27675:
[----:B------:R-:W-:Y:S05]  /*d520*/  BSYNC B1 ;  /* 0x0000000000017941 */ /* 0x000fea0003800000 */
.L_x_27674:
        /* <DEDUP_REMOVED lines=44> */
.L_x_27673:
[----:B------:R-:W-:Y:S05]  /*d7f0*/  BSYNC B0 ;  /* 0x0000000000007941 */ /* 0x000fea0003800000 */
.L_x_27672:
        /* <DEDUP_REMOVED lines=21> */
.L_x_27677:
[----:B------:R-:W-:Y:S02]  /*d950*/  IMAD.MOV.U32 R201, RZ, RZ, R0 ;  /* 0x000000ffffc97224 */ /* 0x000fe400078e0000 */
.L_x_27678:
[----:B------:R-:W-:Y:S05]  /*d960*/  BSYNC B0 ;  /* 0x0000000000007941 */ /* 0x000fea0003800000 */
.L_x_27676:
        /* <DEDUP_REMOVED lines=16> */
.L_x_27682:
[----:B------:R-:W-:Y:S05]  /*da70*/  BSYNC B1 ;  /* 0x0000000000017941 */ /* 0x000fea0003800000 */
.L_x_27681:
        /* <DEDUP_REMOVED lines=44> */
.L_x_27680:
[----:B------:R-:W-:Y:S05]  /*dd40*/  BSYNC B0 ;  /* 0x0000000000007941 */ /* 0x000fea0003800000 */
.L_x_27679:
        /* <DEDUP_REMOVED lines=21> */
.L_x_27684:
[----:B------:R-:W-:Y:S02]  /*dea0*/  IMAD.MOV.U32 R207, RZ, RZ, R0 ;  /* 0x000000ffffcf7224 */ /* 0x000fe400078e0000 */
.L_x_27685:
[----:B------:R-:W-:Y:S05]  /*deb0*/  BSYNC B0 ;  /* 0x0000000000007941 */ /* 0x000fea0003800000 */
.L_x_27683:
        /* <DEDUP_REMOVED lines=16> */
.L_x_27689:
[----:B------:R-:W-:Y:S05]  /*dfc0*/  BSYNC B1 ;  /* 0x0000000000017941 */ /* 0x000fea0003800000 */
.L_x_27688:
        /* <DEDUP_REMOVED lines=44> */
.L_x_27687:
[----:B------:R-:W-:Y:S05]  /*e290*/  BSYNC B0 ;  /* 0x0000000000007941 */ /* 0x000fea0003800000 */
.L_x_27686:
[----:B------:R-:W0:Y:S01]  /*e2a0*/  I2F.U32 R170, R207 ;  /* 0x000000cf00aa7306 */ /* 0x000e220000201000 */
[----:B------:R-:W-:Y:S01]  /*e2b0*/  HADD2.F32 R201, -RZ, R171.H0_H0 ;  /* 0x200000abffc97230 */ /* 0x000fe20000004100 */
[----:B------:R-:W-:Y:S01]  /*e2c0*/  LOP3.LUT P6, RZ, R206, 0x4, RZ, 0xc0, !PT ;  /* 0x00000004ceff7812 */ /* 0x000fe200078cc0ff */
        /* <DEDUP_REMOVED lines=19> */
.L_x_27691:
[----:B------:R-:W-:Y:S02]  /*e400*/  IMAD.MOV.U32 R207, RZ, RZ, R0 ;  /* 0x000000ffffcf7224 */ /* 0x000fe400078e0000 */
.L_x_27692:
[----:B------:R-:W-:Y:S05]  /*e410*/  BSYNC B0 ;  /* 0x0000000000007941 */ /* 0x000fea0003800000 */
.L_x_27690:
        /* <DEDUP_REMOVED lines=18> */
.L_x_27696:
[----:B------:R-:W-:Y:S05]  /*e540*/  BSYNC B1 ;  /* 0x0000000000017941 */ /* 0x000fea0003800000 */
.L_x_27695:
        /* <DEDUP_REMOVED lines=44> */
.L_x_27694:
[----:B------:R-:W-:Y:S05]  /*e810*/  BSYNC B0 ;  /* 0x0000000000007941 */ /* 0x000fea0003800000 */
.L_x_27693:
[----:B------:R-:W-:Y:S01]  /*e820*/  FADD.FTZ R208, RZ, R132 ;  /* 0x00000084ffd07221 */ /* 0x000fe20000010000 */
[----:B------:R-:W-:Y:S01]  /*e830*/  HADD2.F32 R171, -RZ, R171.H1_H1 ;  /* 0x300000abffab7230 */ /* 0x000fe20000004100 */
[----:B------:R-:W-:Y:S02]  /*e840*/  LOP3.LUT P6, RZ, R206, 0x4, RZ, 0xc0, !PT ;  /* 0x00000004ceff7812 */ /* 0x000fe400078cc0ff */
        /* <DEDUP_REMOVED lines=72> */
.L_x_27701:
        /* <DEDUP_REMOVED lines=100> */
.L_x_27702:
        /* <DEDUP_REMOVED lines=33> */
[----:B------:R-:W-:Y:S01]  /*f520*/  F2FP.PACK_AB R134, R133, R134 ;  /* 0x000000868586723e */ /* 0x000fe200000000ff */
[----:B------:R-:W-:-:S02]  /*f530*/  FADD.FTZ R140, R140, -R218 ;  /* 0x800000da8c8c7221 */ /* 0x000fc40000010000 */
[--C-:B------:R-:W-:Y:S01]  /*f540*/  FADD.FTZ R141, R141, -R218.reuse ;  /* 0x800000da8d8d7221 */ /* 0x100fe20000010000 */
[----:B------:R-:W-:Y:S01]  /*f550*/  F2FP.PACK_AB R133, R224, R157 ;  /* 0x0000009de085723e */ /* 0x000fe200000000ff */
        /* <DEDUP_REMOVED lines=21> */
[----:B------:R-:W-:Y:S01]  /*f6b0*/  F2FP.PACK_AB R132, R132, R137 ;  /* 0x000000898484723e */ /* 0x000fe200000000ff */
[----:B------:R-:W-:Y:S01]  /*f6c0*/  FFMA.FTZ R135, R78, R161, R118 ;  /* 0x000000a14e877223 */ /* 0x000fe20000010076 */
[----:B------:R-:W-:Y:S01]  /*f6d0*/  LEA.HI.X R137, R199, c[0x0][0x20c], RZ, 0x4, P0 ;  /* 0x00008300c7897a11 */ /* 0x000fe200000f24ff */
[----:B------:R-:W-:-:S02]  /*f6e0*/  FFMA.FTZ R230, R79, R230, R119 ;  /* 0x000000e64fe67223 */ /* 0x000fc40000010077 */
[----:B------:R-:W-:Y:S02]  /*f6f0*/  FMUL.FTZ R144, R139, R145 ;  /* 0x000000918b907220 */ /* 0x000fe40000410000 */
[--C-:B------:R-:W-:Y:S01]  /*f700*/  FADD.FTZ R153, R153, -R218.reuse ;  /* 0x800000da99997221 */ /* 0x100fe20000010000 */
[----:B------:R-:W-:Y:S01]  /*f710*/  F2FP.PACK_AB R135, R230, R135 ;  /* 0x00000087e687723e */ /* 0x000fe200000000ff */
        /* <DEDUP_REMOVED lines=30> */
[----:B-1----:R-:W-:Y:S01]  /*f900*/  F2FP.PACK_AB R135, R146, R145 ;  /* 0x000000919287723e */ /* 0x002fe200000000ff */
        /* <DEDUP_REMOVED lines=42> */
[----:B------:R-:W-:Y:S01]  /*fbb0*/  FFMA.FTZ R151, R45, R216, R85 ;  /* 0x000000d82d977223 */ /* 0x000fe20000010055 */
[----:B------:R-:W-:Y:S01]  /*fbc0*/  LEA R154, P0, R200, c[0x0][0x208], 0x4 ;  /* 0x00008200c89a7a11 */ /* 0x000fe200078020ff */
[----:B------:R-:W-:Y:S01]  /*fbd0*/  FFMA.FTZ R143, R61, R152, R101 ;  /* 0x000000983d8f7223 */ /* 0x000fe20000010065 */
[----:B------:R-:W-:Y:S01]  /*fbe0*/  IADD3 R152, R199, 0x60, RZ ;  /* 0x00000060c7987810 */ /* 0x000fe20007ffe0ff */
[----:B------:R-:W-:Y:S01]  /*fbf0*/  FFMA.FTZ R165, R54, R165, R94 ;  /* 0x000000a536a57223 */ /* 0x000fe2000001005e */
[----:B------:R-:W-:Y:S01]  /*fc00*/  F2FP.PACK_AB R146, R151, R146 ;  /* 0x000000929792723e */ /* 0x000fe200000000ff */
        /* <DEDUP_REMOVED lines=30> */
.L_x_27699:
[----:B------:R-:W-:Y:S05]  /*fdf0*/  EXIT ;  /* 0x000000000000794d */ /* 0x000fea0003800000 */
.L_x_27697:
[----:B0-----:R-:W-:Y:S01]  /*fe00*/  IMAD.MOV.U32 R202, RZ, RZ, 0x1 ;  /* 0x00000001ffca7424 */ /* 0x001fe200078e00ff */
[----:B------:R-:W-:Y:S01]  /*fe10*/  MOV R207, 0x1f ;  /* 0x0000001f00cf7802 */ /* 0x000fe20000000f00 */
[----:B------:R-:W-:Y:S01]  /*fe20*/  IMAD.MOV.U32 R208, RZ, RZ, -0x1 ;  /* 0xffffffffffd07424 */ /* 0x000fe200078e00ff */
[----:B------:R-:W-:Y:S02]  /*fe30*/  MOV R204, 0xfe50 ;  /* 0x0000fe5000cc7802 */ /* 0x000fe40000000f00 */
[----:B------:R-:W-:Y:S05]  /*fe40*/  CALL.REL.NOINC `($__internal_125_$__cuda_sm70_shflsync_bfly_p) ;  /* 0x0000089000007944 */ /* 0x000fea0003c00000 */
[----:B01----:R-:W-:Y:S05]  /*fe50*/  BRA `(.L_x_27701) ;  /* 0xffffee7000007947 */ /* 0x003fea000383ffff */
.L_x_27698:
[----:B------:R-:W-:Y:S01]  /*fe60*/  HFMA2.MMA R202, -RZ, RZ, 0, 1.1920928955078125e-07 ;  /* 0x00000002ffca7435 */ /* 0x000fe200000001ff */
[----:B------:R-:W-:Y:S01]  /*fe70*/  IMAD.MOV.U32 R207, RZ, RZ, 0x1f ;  /* 0x0000001fffcf7424 */ /* 0x000fe200078e00ff */
[----:B------:R-:W-:Y:S02]  /*fe80*/  MOV R208, 0xffffffff ;  /* 0xffffffff00d07802 */ /* 0x000fe40000000f00 */
[----:B------:R-:W-:Y:S02]  /*fe90*/  MOV R204, 0xfeb0 ;  /* 0x0000feb000cc7802 */ /* 0x000fe40000000f00 */
[----:B------:R-:W-:Y:S05]  /*fea0*/  CALL.REL.NOINC `($__internal_125_$__cuda_sm70_shflsync_bfly_p) ;  /* 0x0000083000007944 */ /* 0x000fea0003c00000 */
[----:B0-----:R-:W-:Y:S01]  /*feb0*/  HFMA2.MMA R207, -RZ, RZ, 0, 1.847743988037109375e-06 ;  /* 0x0000001fffcf7435 */ /* 0x001fe200000001ff */
[----:B-1----:R-:W-:Y:S01]  /*fec0*/  FADD.FTZ R209, R209, R202 ;  /* 0x000000cad1d17221 */ /* 0x002fe20000010000 */
[----:B------:R-:W-:Y:S01]  /*fed0*/  MOV R204, 0xff10 ;  /* 0x0000ff1000cc7802 */ /* 0x000fe20000000f00 */
[----:B------:R-:W-:-:S02]  /*fee0*/  IMAD.MOV.U32 R202, RZ, RZ, 0x4 ;  /* 0x00000004ffca7424 */ /* 0x000fc400078e00ff */
[----:B------:R-:W-:Y:S02]  /*fef0*/  IMAD.MOV.U32 R208, RZ, RZ, -0x1 ;  /* 0xffffffffffd07424 */ /* 0x000fe400078e00ff */
[----:B------:R-:W-:Y:S05]  /*ff00*/  CALL.REL.NOINC `($__internal_125_$__cuda_sm70_shflsync_bfly_p) ;  /* 0x000007d000007944 */ /* 0x000fea0003c00000 */
[----:B01----:R-:W-:Y:S01]  /*ff10*/  FADD.FTZ R209, R209, R202 ;  /* 0x000000cad1d17221 */ /* 0x003fe20000010000 */
[----:B------:R-:W-:Y:S01]  /*ff20*/  MOV R202, 0x8 ;  /* 0x0000000800ca7802 */ /* 0x000fe20000000f00 */
[----:B------:R-:W-:Y:S01]  /*ff30*/  IMAD.MOV.U32 R207, RZ, RZ, 0x1f ;  /* 0x0000001fffcf7424 */ /* 0x000fe200078e00ff */
[----:B------:R-:W-:Y:S02]  /*ff40*/  MOV R208, 0xffffffff ;  /* 0xffffffff00d07802 */ /* 0x000fe40000000f00 */
[----:B------:R-:W-:Y:S02]  /*ff50*/  MOV R204, 0xff70 ;  /* 0x0000ff7000cc7802 */ /* 0x000fe40000000f00 */
[----:B------:R-:W-:Y:S05]  /*ff60*/  CALL.REL.NOINC `($__internal_125_$__cuda_sm70_shflsync_bfly_p) ;  /* 0x0000077000007944 */ /* 0x000fea0003c00000 */
[----:B0-----:R-:W-:Y:S01]  /*ff70*/  HFMA2.MMA R207, -RZ, RZ, 0, 1.847743988037109375e-06 ;  /* 0x0000001fffcf7435 */ /* 0x001fe200000001ff */
[----:B-1----:R-:W-:Y:S01]  /*ff80*/  FADD.FTZ R209, R209, R202 ;  /* 0x000000cad1d17221 */ /* 0x002fe20000010000 */
[----:B------:R-:W-:Y:S01]  /*ff90*/  MOV R204, 0xffd0 ;  /* 0x0000ffd000cc7802 */ /* 0x000fe20000000f00 */
[----:B------:R-:W-:Y:S02]  /*ffa0*/  IMAD.MOV.U32 R202, RZ, RZ, 0x10 ;  /* 0x00000010ffca7424 */ /* 0x000fe400078e00ff */
[----:B------:R-:W-:-:S02]  /*ffb0*/  IMAD.MOV.U32 R208, RZ, RZ, -0x1 ;  /* 0xffffffffffd07424 */ /* 0x000fc400078e00ff */
[----:B------:R-:W-:Y:S05]  /*ffc0*/  CALL.REL.NOINC `($__internal_125_$__cuda_sm70_shflsync_bfly_p) ;  /* 0x0000071000007944 */ /* 0x000fea0003c00000 */
        /* <DEDUP_REMOVED lines=93> */
[----:B01----:R-:W-:Y:S01]  /*105a0*/  FADD.FTZ R209, R209, R202 ;  /* 0x000000cad1d17221 */ /* 0x003fe20000010000 */
[----:B------:R-:W-:Y:S01]  /*105b0*/  MOV R202, 0x4 ;  /* 0x0000000400ca7802 */ /* 0x000fe20000000f00 */
[----:B------:R-:W-:Y:S01]  /*105c0*/  IMAD.MOV.U32 R207, RZ, RZ, 0x1f ;  /* 0x0000001fffcf7424 */ /* 0x000fe200078e00ff */
[----:B------:R-:W-:-:S02]  /*105d0*/  MOV R208, 0xffffffff ;  /* 0xffffffff00d07802 */ /* 0x000fc40000000f00 */
[----:B------:R-:W-:Y:S02]  /*105e0*/  MOV R204, 0x10600 ;  /* 0x0001060000cc7802 */ /* 0x000fe40000000f00 */
[----:B------:R-:W-:Y:S05]  /*105f0*/  CALL.REL.NOINC `($__internal_125_$__cuda_sm70_shflsync_bfly_p) ;  /* 0x000000e000007944 */ /* 0x000fea0003c00000 */
[----:B0-----:R-:W-:Y:S01]  /*10600*/  HFMA2.MMA R207, -RZ, RZ, 0, 1.847743988037109375e-06 ;  /* 0x0000001fffcf7435 */ /* 0x001fe200000001ff */
[----:B-1----:R-:W-:Y:S01]  /*10610*/  FADD.FTZ R209, R209, R202 ;  /* 0x000000cad1d17221 */ /* 0x002fe20000010000 */
[----:B------:R-:W-:Y:S01]  /*10620*/  MOV R204, 0x10660 ;  /* 0x0001066000cc7802 */ /* 0x000fe20000000f00 */
[----:B------:R-:W-:Y:S02]  /*10630*/  IMAD.MOV.U32 R202, RZ, RZ, 0x8 ;  /* 0x00000008ffca7424 */ /* 0x000fe400078e00ff */
[----:B------:R-:W-:Y:S02]  /*10640*/  IMAD.MOV.U32 R208, RZ, RZ, -0x1 ;  /* 0xffffffffffd07424 */ /* 0x000fe400078e00ff */
[----:B------:R-:W-:Y:S05]  /*10650*/  CALL.REL.NOINC `($__internal_125_$__cuda_sm70_shflsync_bfly_p) ;  /* 0x0000008000007944 */ /* 0x000fea0003c00000 */
[----:B01----:R-:W-:Y:S01]  /*10660*/  FADD.FTZ R209, R209, R202 ;  /* 0x000000cad1d17221 */ /* 0x003fe20000010000 */
[----:B------:R-:W-:Y:S01]  /*10670*/  MOV R202, 0x10 ;  /* 0x0000001000ca7802 */ /* 0x000fe20000000f00 */
[----:B------:R-:W-:Y:S01]  /*10680*/  IMAD.MOV.U32 R207, RZ, RZ, 0x1f ;  /* 0x0000001fffcf7424 */ /* 0x000fe200078e00ff */
[----:B------:R-:W-:Y:S02]  /*10690*/  MOV R208, 0xffffffff ;  /* 0xffffffff00d07802 */ /* 0x000fe40000000f00 */
[----:B------:R-:W-:-:S02]  /*106a0*/  MOV R204, 0x106c0 ;  /* 0x000106c000cc7802 */ /* 0x000fc40000000f00 */
[----:B------:R-:W-:Y:S05]  /*106b0*/  CALL.REL.NOINC `($__internal_125_$__cuda_sm70_shflsync_bfly_p) ;  /* 0x0000002000007944 */ /* 0x000fea0003c00000 */
[----:B01----:R-:W-:Y:S01]  /*106c0*/  IMAD.MOV.U32 R208, RZ, RZ, R202 ;  /* 0x000000ffffd07224 */ /* 0x003fe200078e00ca */
[----:B------:R-:W-:Y:S05]  /*106d0*/  BRA `(.L_x_27702) ;  /* 0xffffec3000007947 */ /* 0x000fea000383ffff */
        .weak           $__internal_125_$__cuda_sm70_shflsync_bfly_p
        .type           $__internal_125_$__cuda_sm70_shflsync_bfly_p,@function
        .size           $__internal_125_$__cuda_sm70_shflsync_bfly_p,(.L_x_36213 - $__internal_125_$__cuda_sm70_shflsync_bfly_p)
$__internal_125_$__cuda_sm70_shflsync_bfly_p:
[----:B------:R-:W-:Y:S01]  /*106e0*/  HFMA2.MMA R205, -RZ, RZ, 0, 0 ;  /* 0x00000000ffcd7435 */ /* 0x000fe200000001ff */
[----:B------:R-:W-:Y:S04]  /*106f0*/  WARPSYNC R208 ;  /* 0x000000d000007348 */ /* 0x000fe80003800000 */
[----:B------:R0:W1:Y:S01]  /*10700*/  SHFL.BFLY PT, R202, R209, R202, R207 ;  /* 0x0c0000cad1ca7389 */ /* 0x00006200000e00cf */
[----:B------:R-:W-:Y:S05]  /*10710*/  RET.REL.NODEC R204 `(_ZN10layer_norm13ln_fwd_kernelINS_13Kernel_traitsIf6__halffS2_fjLj1280ELj1ELj4ELj1ELj16ENS_18Kernel_traits_baseILj1280EfS2_fS2_fjLj128EEEEELb1ELb1ELb0ELb1EEEvNS_9FwdParamsE) ;  /* 0xfffef8e0cc007950 */ /* 0x000fea0003c3ffff */
.L_x_27703:
        /* <DEDUP_REMOVED lines=14> */
.L_x_36213:


//--------------------- .text._ZN10layer_norm13ln_fwd_kernelINS_13Kernel_traitsIf6__halffS2_fjLj1280ELj1ELj4ELj1ELj16ENS_18Kernel_traits_baseILj1280EfS2_fS2_fjLj128EEEEELb1ELb1ELb1ELb0EEEvNS_9FwdParamsE --------------------------
	.section	.text._ZN10layer_norm13ln_fwd_kernelINS_13Kernel_traitsIf6__halffS2_fjLj1280ELj1ELj4ELj1ELj16ENS_18Kernel_traits_baseILj1280EfS2_fS2_fjLj128EEEEELb1ELb1ELb1ELb0EEEvNS_9FwdParamsE,"ax",@progbits
	.sectioninfo	@"SHI_REGISTERS=235"
	.align	128
        .global         _ZN10layer_norm13ln_fwd_kernelINS_13Kernel_traitsIf6__halffS2_fjLj1280ELj1ELj4ELj1ELj16ENS_18Kernel_traits_baseILj1280EfS2_fS2_fjLj128EEEEELb1ELb1ELb1ELb0EEEvNS_9FwdParamsE
        .type           _ZN10layer_norm13ln_fwd_kernelINS_13Kernel_traitsIf6__halffS2_fjLj1280ELj1ELj4ELj1ELj16ENS_18Kernel_traits_baseILj1280EfS2_fS2_fjLj128EEEEELb1ELb1ELb1ELb0EEEvNS_9FwdParamsE,@function
        .size           _ZN10layer_norm13ln_fwd_kernelINS_13Kernel_traitsIf6__halffS2_fjLj1280ELj1ELj4ELj1ELj16ENS_18Kernel_traits_baseILj1280EfS2_fS2_fjLj128EEEEELb1ELb1ELb1ELb0EEEvNS_9FwdParamsE,(.L_x_36214 - _ZN10layer_norm13ln_fwd_kernelINS_13Kernel_traitsIf6__halffS2_fjLj1280ELj1ELj4ELj1ELj16ENS_18Kernel_traits_baseILj1280EfS2_fS2_fjLj128EEEEELb1ELb1ELb1ELb0EEEvNS_9FwdParamsE)
        .other          _ZN10layer_norm13ln_fwd_kernelINS_13Kernel_traitsIf6__halffS2_fjLj1280ELj1ELj4ELj1ELj16ENS_18Kernel_traits_baseILj1280EfS2_fS2_fjLj128EEEEELb1ELb1ELb1ELb0EEEvNS_9FwdParamsE,@"STO_CUDA_ENTRY STV_DEFAULT"
_ZN10layer_norm13ln_fwd_kernelINS_13Kernel_traitsIf6__halffS2_fjLj1280ELj1ELj4ELj1ELj16ENS_18Kernel_traits_baseILj1280EfS2_fS2_fjLj128EEEEELb1ELb1ELb1ELb0EEEvNS_9FwdParamsE:
.text._ZN10layer_norm13ln_fwd_kernelINS_13Kernel_traitsIf6__halffS2_fjLj1280ELj1ELj4ELj1ELj16ENS_18Kernel_traits_baseILj1280EfS2_fS2_fjLj128EEEEELb1ELb1ELb1ELb0EEEvNS_9FwdParamsE:
        /* <DEDUP_REMOVED lines=72> */
[C---:B------:R-:W-:Y:S02]  /*0480*/  ISETP.GE.U32.AND P5, PT, R16.reuse, 0x60, PT ;  /* 0x000000601000780c */ /* 0x040fe40003fa6070 */
[----:B------:R-:W-:Y:S02]  /*0490*/  ISETP.GE.U32.AND P4, PT, R16, 0x80, PT ;  /* 0x000000801000780c */ /* 0x000fe40003f86070 */
[----:B------:R-:W-:Y:S02]  /*04a0*/  IADD3 R18, R206, 0x5384540f, RZ ;  /* 0x5384540fce127810 */ /* 0x000fe40007ffe0ff */
[----:B------:R-:W-:Y:S02]  /*04b0*/  ISETP.GE.U32.AND P0, PT, R16, 0xa0, PT ;  /* 0x000000a01000780c */ /* 0x000fe40003f06070 */
[----:B------:R-:W-:Y:S02]  /*04c0*/  P2R R218, PR, RZ, 0x40 ;  /* 0x00000040ffda7803 */ /* 0x000fe40000000000 */
[----:B------:R-:W-:-:S02]  /*04d0*/  P2R R219, PR, RZ, 0x20 ;  /* 0x00000020ffdb7803 */ /* 0x000fc40000000000 */
[----:B------:R-:W-:Y:S02]  /*04e0*/  P2R R220, PR, RZ, 0x10 ;  /* 0x00000010ffdc7803 */ /* 0x000fe40000000000 */
        /* <DEDUP_REMOVED lines=23> */
.L_x_27705:
[----:B------:R-:W-:Y:S05]  /*0660*/  BSYNC B0 ;  /* 0x0000000000007941 */ /* 0x000fea0003800000 */
.L_x_27704:
        /* <DEDUP_REMOVED lines=21> */
.L_x_27707:
[----:B------:R-:W-:Y:S05]  /*07c0*/  BSYNC B0 ;  /* 0x0000000000007941 */ /* 0x000fea0003800000 */
.L_x_27706:
        /* <DEDUP_REMOVED lines=21> */
.L_x_27709:
[----:B------:R-:W-:Y:S05]  /*0920*/  BSYNC B0 ;  /* 0x0000000000007941 */ /* 0x000fea0003800000 */
.L_x_27708:
        /* <DEDUP_REMOVED lines=21> */
.L_x_27711:
[----:B------:R-:W-:Y:S05]  /*0a80*/  BSYNC B0 ;  /* 0x0000000000007941 */ /* 0x000fea0003800000 */
.L_x_27710:
        /* <DEDUP_REMOVED lines=20> */
.L_x_27713:
[----:B------:R-:W-:Y:S05]  /*0bd0*/  BSYNC B0 ;  /* 0x0000000000007941 */ /* 0x000fea0003800000 */
.L_x_27712:
        /* <DEDUP_REMOVED lines=20> */
.L_x_28105:
        /* <DEDUP_REMOVED lines=49> */
.L_x_27719:
[----:B------:R-:W-:Y:S02]  /*1030*/  MOV R192, R208 ;  /* 0x000000d000c07202 */ /* 0x000fe40000000f00 */
.L_x_27720:
[----:B------:R-:W-:Y:S05]  /*1040*/  BSYNC B2 ;  /* 0x0000000000027941 */ /* 0x000fea0003800000 */
.L_x_27718:
        /* <DEDUP_REMOVED lines=16> */
.L_x_27724:
[----:B------:R-:W-:Y:S05]  /*1150*/  BSYNC B3 ;  /* 0x0000000000037941 */ /* 0x000fea0003800000 */
.L_x_27723:
        /* <DEDUP_REMOVED lines=43> */
.L_x_27722:
[----:B------:R-:W-:Y:S05]  /*1410*/  BSYNC B2 ;  /* 0x0000000000027941 */ /* 0x000fea0003800000 */
.L_x_27721:
        /* <DEDUP_REMOVED lines=11> */
.L_x_27717:
[----:B0-----:R-:W-:Y:S05]  /*14d0*/  BSYNC B1 ;  /* 0x0000000000017941 */ /* 0x001fea0003800000 */
.L_x_27716:
        /* <DEDUP_REMOVED lines=18> */
.L_x_27728:
[----:B------:R-:W-:Y:S02]  /*1600*/  IMAD.MOV.U32 R194, RZ, RZ, R208 ;  /* 0x000000ffffc27224 */ /* 0x000fe400078e00d0 */
.L_x_27729:
[----:B------:R-:W-:Y:S05]  /*1610*/  BSYNC B2 ;  /* 0x0000000000027941 */ /* 0x000fea0003800000 */
.L_x_27727:
        /* <DEDUP_REMOVED lines=16> */
.L_x_27733:
[----:B------:R-:W-:Y:S05]  /*1720*/  BSYNC B3 ;  /* 0x0000000000037941 */ /* 0x000fea0003800000 */
.L_x_27732:
        /* <DEDUP_REMOVED lines=42> */
.L_x_27731:
[----:B------:R-:W-:Y:S05]  /*19d0*/  BSYNC B2 ;  /* 0x0000000000027941 */ /* 0x000fea0003800000 */
.L_x_27730:
        /* <DEDUP_REMOVED lines=11> */
.L_x_27726:
[----:B------:R-:W-:Y:S05]  /*1a90*/  BSYNC B1 ;  /* 0x0000000000017941 */ /* 0x000fea0003800000 */
.L_x_27725:
        /* <DEDUP_REMOVED lines=18> */
.L_x_27737:
[----:B------:R-:W-:Y:S02]  /*1bc0*/  IMAD.MOV.U32 R194, RZ, RZ, R208 ;  /* 0x000000ffffc27224 */ /* 0x000fe400078e00d0 */
.L_x_27738:
[----:B------:R-:W-:Y:S05]  /*1bd0*/  BSYNC B2 ;  /* 0x0000000000027941 */ /* 0x000fea0003800000 */
.L_x_27736:
        /* <DEDUP_REMOVED lines=16> */
.L_x_27742:
[----:B------:R-:W-:Y:S05]  /*1ce0*/  BSYNC B3 ;  /* 0x0000000000037941 */ /* 0x000fea0003800000 */
.L_x_27741:
        /* <DEDUP_REMOVED lines=43> */
.L_x_27740:
[----:B------:R-:W-:Y:S05]  /*1fa0*/  BSYNC B2 ;  /* 0x0000000000027941 */ /* 0x000fea0003800000 */
.L_x_27739:
        /* <DEDUP_REMOVED lines=11> */
.L_x_27735:
[----:B------:R-:W-:Y:S05]  /*2060*/  BSYNC B1 ;  /* 0x0000000000017941 */ /* 0x000fea0003800000 */
.L_x_27734:
        /* <DEDUP_REMOVED lines=18> */
.L_x_27746:
[----:B------:R-:W-:Y:S02]  /*2190*/  IMAD.MOV.U32 R214, RZ, RZ, R208 ;  /* 0x000000ffffd67224 */ /* 0x000fe400078e00d0 */
.L_x_27747:
[----:B------:R-:W-:Y:S05]  /*21a0*/  BSYNC B2 ;  /* 0x0000000000027941 */ /* 0x000fea0003800000 */
.L_x_27745:
        /* <DEDUP_REMOVED lines=16> */
.L_x_27751:
[----:B------:R-:W-:Y:S05]  /*22b0*/  BSYNC B3 ;  /* 0x0000000000037941 */ /* 0x000fea0003800000 */
.L_x_27750:
        /* <DEDUP_REMOVED lines=43> */
.L_x_27749:
[----:B------:R-:W-:Y:S05]  /*2570*/  BSYNC B2 ;  /* 0x0000000000027941 */ /* 0x000fea0003800000 */
.L_x_27748:
        /* <DEDUP_REMOVED lines=11> */
.L_x_27744:
[----:B------:R-:W-:Y:S05]  /*2630*/  BSYNC B1 ;  /* 0x0000000000017941 */ /* 0x000fea0003800000 */
.L_x_27743:
        /* <DEDUP_REMOVED lines=18> */
.L_x_27755:
[----:B------:R-:W-:Y:S02]  /*2760*/  IMAD.MOV.U32 R214, RZ, RZ, R208 ;  /* 0x000000ffffd67224 */ /* 0x000fe400078e00d0 */
.L_x_27756:
[----:B------:R-:W-:Y:S05]  /*2770*/  BSYNC B2 ;  /* 0x0000000000027941 */ /* 0x000fea0003800000 */
.L_x_27754:
        /* <DEDUP_REMOVED lines=16> */
.L_x_27760:
[----:B------:R-:W-:Y:S05]  /*2880*/  BSYNC B3 ;  /* 0x0000000000037941 */ /* 0x000fea0003800000 */
.L_x_27759:
        /* <DEDUP_REMOVED lines=43> */
.L_x_27758:
[----:B------:R-:W-:Y:S05]  /*2b40*/  BSYNC B2 ;  /* 0x0000000000027941 */ /* 0x000fea0003800000 */
.L_x_27757:
        /* <DEDUP_REMOVED lines=11> */
.L_x_27753:
[----:B------:R-:W-:Y:S05]  /*2c00*/  BSYNC B1 ;  /* 0x0000000000017941 */ /* 0x000fea0003800000 */
.L_x_27752:
        /* <DEDUP_REMOVED lines=18> */
.L_x_27764:
[----:B------:R-:W-:Y:S02]  /*2d30*/  IMAD.MOV.U32 R214, RZ, RZ, R208 ;  /* 0x000000ffffd67224 */ /* 0x000fe400078e00d0 */
.L_x_27765:
[----:B------:R-:W-:Y:S05]  /*2d40*/  BSYNC B2 ;  /* 0x0000000000027941 */ /* 0x000fea0003800000 */
.L_x_27763:
        /* <DEDUP_REMOVED lines=16> */
.L_x_27769:
[----:B------:R-:W-:Y:S05]  /*2e50*/  BSYNC B3 ;  /* 0x0000000000037941 */ /* 0x000fea0003800000 */
.L_x_27768:
        /* <DEDUP_REMOVED lines=43> */
.L_x_27767:
[----:B------:R-:W-:Y:S05]  /*3110*/  BSYNC B2 ;  /* 0x0000000000027941 */ /* 0x000fea0003800000 */
.L_x_27766:
        /* <DEDUP_REMOVED lines=11> */
.L_x_27762:
[----:B------:R-:W-:Y:S05]  /*31d0*/  BSYNC B1 ;  /* 0x0000000000017941 */ /* 0x000fea0003800000 */
.L_x_27761:
        /* <DEDUP_REMOVED lines=18> */
.L_x_27773:
[----:B------:R-:W-:Y:S02]  /*3300*/  MOV R214, R208 ;  /* 0x000000d000d67202 */ /* 0x000fe40000000f00 */
.L_x_27774:
[----:B------:R-:W-:Y:S05]  /*3310*/  BSYNC B2 ;  /* 0x0000000000027941 */ /* 0x000fea0003800000 */
.L_x_27772:
        /* <DEDUP_REMOVED lines=16> */
.L_x_27778:
[----:B------:R-:W-:Y:S05]  /*3420*/  BSYNC B3 ;  /* 0x0000000000037941 */ /* 0x000fea0003800000 */
.L_x_27777:
        /* <DEDUP_REMOVED lines=43> */
.L_x_27776:
[----:B------:R-:W-:Y:S05]  /*36e0*/  BSYNC B2 ;  /* 0x0000000000027941 */ /* 0x000fea0003800000 */
.L_x_27775:
        /* <DEDUP_REMOVED lines=11> */
.L_x_27771:
[----:B------:R-:W-:Y:S05]  /*37a0*/  BSYNC B1 ;  /* 0x0000000000017941 */ /* 0x000fea0003800000 */
.L_x_27770:
        /* <DEDUP_REMOVED lines=18> */
.L_x_27782:
[----:B------:R-:W-:Y:S02]  /*38d0*/  IMAD.MOV.U32 R214, RZ, RZ, R208 ;  /* 0x000000ffffd67224 */ /* 0x000fe400078e00d0 */
.L_x_27783:
[----:B------:R-:W-:Y:S05]  /*38e0*/  BSYNC B2 ;  /* 0x0000000000027941 */ /* 0x000fea0003800000 */
.L_x_27781:
        /* <DEDUP_REMOVED lines=16> */
.L_x_27787:
[----:B------:R-:W-:Y:S05]  /*39f0*/  BSYNC B3 ;  /* 0x0000000000037941 */ /* 0x000fea0003800000 */
.L_x_27786:
        /* <DEDUP_REMOVED lines=43> */
.L_x_27785:
[----:B------:R-:W-:Y:S05]  /*3cb0*/  BSYNC B2 ;  /* 0x0000000000027941 */ /* 0x000fea0003800000 */
.L_x_27784:
        /* <DEDUP_REMOVED lines=11> */
.L_x_27780:
[----:B------:R-:W-:Y:S05]  /*3d70*/  BSYNC B1 ;  /* 0x0000000000017941 */ /* 0x000fea0003800000 */
.L_x_27779:
        /* <DEDUP_REMOVED lines=26> */
.L_x_27789:
[----:B------:R-:W-:Y:S05]  /*3f20*/  BSYNC B1 ;  /* 0x0000000000017941 */ /* 0x000fea0003800000 */
.L_x_27788:
[----:B------:R-:W-:Y:S02]  /*3f30*/  IADD3 R225, R225, 0x20, RZ ;  /* 0x00000020e1e17810 */ /* 0x000fe40007ffe0ff */
[----:B------:R-:W-:Y:S02]  /*3f40*/  IADD3 R224, R224, 0x20, RZ ;  /* 0x00000020e0e07810 */ /* 0x000fe40007ffe0ff */
.L_x_27715:
[----:B-1----:R-:W-:Y:S05]  /*3f50*/  BSYNC B0 ;  /* 0x0000000000007941 */ /* 0x002fea0003800000 */
.L_x_27714:
        /* <DEDUP_REMOVED lines=31> */
.L_x_27795:
[----:B0-----:R-:W-:Y:S02]  /*4150*/  IMAD.MOV.U32 R192, RZ, RZ, R208 ;  /* 0x000000ffffc07224 */ /* 0x001fe400078e00d0 */
.L_x_27796:
[----:B------:R-:W-:Y:S05]  /*4160*/  BSYNC B2 ;  /* 0x0000000000027941 */ /* 0x000fea0003800000 */
.L_x_27794:
        /* <DEDUP_REMOVED lines=16> */
.L_x_27800:
[----:B------:R-:W-:Y:S05]  /*4270*/  BSYNC B3 ;  /* 0x0000000000037941 */ /* 0x000fea0003800000 */
.L_x_27799:
        /* <DEDUP_REMOVED lines=43> */
.L_x_27798:
[----:B------:R-:W-:Y:S05]  /*4530*/  BSYNC B2 ;  /* 0x0000000000027941 */ /* 0x000fea0003800000 */
.L_x_27797:
[----:B------:R-:W0:Y:S01]  /*4540*/  I2F.U32 R160, R192 ;  /* 0x000000c000a07306 */ /* 0x000e220000201000 */
[----:B------:R-:W-:Y:S01]  /*4550*/  HFMA2.MMA R161, -RZ, RZ, 0.1171875, 0 ;  /* 0x2f800000ffa17435 */ /* 0x000fe200000001ff */
[----:B-----5:R-:W-:-:S05]  /*4560*/  HADD2.F32 R162, -RZ, R148.H0_H0 ;  /* 0x20000094ffa27230 */ /* 0x020fca0000004100 */
        /* <DEDUP_REMOVED lines=8> */
.L_x_27793:
[----:B-1----:R-:W-:Y:S05]  /*45f0*/  BSYNC B1 ;  /* 0x0000000000017941 */ /* 0x002fea0003800000 */
.L_x_27792:
        /* <DEDUP_REMOVED lines=18> */
.L_x_27804:
[----:B0-----:R-:W-:Y:S02]  /*4720*/  IMAD.MOV.U32 R194, RZ, RZ, R208 ;  /* 0x000000ffffc27224 */ /* 0x001fe400078e00d0 */
.L_x_27805:
[----:B------:R-:W-:Y:S05]  /*4730*/  BSYNC B2 ;  /* 0x0000000000027941 */ /* 0x000fea0003800000 */
.L_x_27803:
        /* <DEDUP_REMOVED lines=16> */
.L_x_27809:
[----:B------:R-:W-:Y:S05]  /*4840*/  BSYNC B3 ;  /* 0x0000000000037941 */ /* 0x000fea0003800000 */
.L_x_27808:
        /* <DEDUP_REMOVED lines=42> */
.L_x_27807:
[----:B------:R-:W-:Y:S05]  /*4af0*/  BSYNC B2 ;  /* 0x0000000000027941 */ /* 0x000fea0003800000 */
.L_x_27806:
        /* <DEDUP_REMOVED lines=11> */
.L_x_27802:
[----:B------:R-:W-:Y:S05]  /*4bb0*/  BSYNC B1 ;  /* 0x0000000000017941 */ /* 0x000fea0003800000 */
.L_x_27801:
        /* <DEDUP_REMOVED lines=18> */
.L_x_27813:
[----:B0-----:R-:W-:Y:S02]  /*4ce0*/  IMAD.MOV.U32 R194, RZ, RZ, R208 ;  /* 0x000000ffffc27224 */ /* 0x001fe400078e00d0 */
.L_x_27814:
[----:B------:R-:W-:Y:S05]  /*4cf0*/  BSYNC B2 ;  /* 0x0000000000027941 */ /* 0x000fea0003800000 */
.L_x_27812:
        /* <DEDUP_REMOVED lines=16> */
.L_x_27818:
[----:B------:R-:W-:Y:S05]  /*4e00*/  BSYNC B3 ;  /* 0x0000000000037941 */ /* 0x000fea0003800000 */
.L_x_27817:
        /* <DEDUP_REMOVED lines=43> */
.L_x_27816:
[----:B------:R-:W-:Y:S05]  /*50c0*/  BSYNC B2 ;  /* 0x0000000000027941 */ /* 0x000fea0003800000 */
.L_x_27815:
        /* <DEDUP_REMOVED lines=11> */
.L_x_27811:
[----:B------:R-:W-:Y:S05]  /*5180*/  BSYNC B1 ;  /* 0x0000000000017941 */ /* 0x000fea0003800000 */
.L_x_27810:
        /* <DEDUP_REMOVED lines=18> */
.L_x_27822:
[----:B------:R-:W-:Y:S02]  /*52b0*/  IMAD.MOV.U32 R214, RZ, RZ, R208 ;  /* 0x000000ffffd67224 */ /* 0x000fe400078e00d0 */
.L_x_27823:
[----:B------:R-:W-:Y:S05]  /*52c0*/  BSYNC B2 ;  /* 0x0000000000027941 */ /* 0x000fea0003800000 */
.L_x_27821:
        /* <DEDUP_REMOVED lines=16> */
.L_x_27827:
[----:B------:R-:W-:Y:S05]  /*53d0*/  BSYNC B3 ;  /* 0x0000000000037941 */ /* 0x000fea0003800000 */
.L_x_27826:
        /* <DEDUP_REMOVED lines=43> */
.L_x_27825:
[----:B------:R-:W-:Y:S05]  /*5690*/  BSYNC B2 ;  /* 0x0000000000027941 */ /* 0x000fea0003800000 */
.L_x_27824:
[----:B------:R-:W1:Y:S01]  /*56a0*/  I2F.U32 R163, R214 ;  /* 0x000000d600a37306 */ /* 0x000e620000201000 */
[----:B------:R-:W-:Y:S01]  /*56b0*/  HFMA2.MMA R164, -RZ, RZ, 0.1171875, 0 ;  /* 0x2f800000ffa47435 */ /* 0x000fe200000001ff */
[----:B-----5:R-:W-:-:S05]  /*56c0*/  HADD2.F32 R166, -RZ, R149.H1_H1 ;  /* 0x30000095ffa67230 */ /* 0x020fca0000004100 */
        /* <DEDUP_REMOVED lines=8> */
.L_x_27820:
[----:B------:R-:W-:Y:S05]  /*5750*/  BSYNC B1 ;  /* 0x0000000000017941 */ /* 0x000fea0003800000 */
.L_x_27819:
        /* <DEDUP_REMOVED lines=18> */
.L_x_27831:
[----:B------:R-:W-:Y:S02]  /*5880*/  IMAD.MOV.U32 R214, RZ, RZ, R208 ;  /* 0x000000ffffd67224 */ /* 0x000fe400078e00d0 */
.L_x_27832:
[----:B------:R-:W-:Y:S05]  /*5890*/  BSYNC B2 ;  /* 0x0000000000027941 */ /* 0x000fea0003800000 */
.L_x_27830:
        /* <DEDUP_REMOVED lines=16> */
.L_x_27836:
[----:B------:R-:W-:Y:S05]  /*59a0*/  BSYNC B3 ;  /* 0x0000000000037941 */ /* 0x000fea0003800000 */
.L_x_27835:
        /* <DEDUP_REMOVED lines=43> */
.L_x_27834:
[----:B------:R-:W-:Y:S05]  /*5c60*/  BSYNC B2 ;  /* 0x0000000000027941 */ /* 0x000fea0003800000 */
.L_x_27833:
        /* <DEDUP_REMOVED lines=11> */
.L_x_27829:
[----:B------:R-:W-:Y:S05]  /*5d20*/  BSYNC B1 ;  /* 0x0000000000017941 */ /* 0x000fea0003800000 */
.L_x_27828:
        /* <DEDUP_REMOVED lines=18> */
.L_x_27840:
[----:B------:R-:W-:Y:S02]  /*5e50*/  MOV R214, R208 ;  /* 0x000000d000d67202 */ /* 0x000fe40000000f00 */
.L_x_27841:
[----:B------:R-:W-:Y:S05]  /*5e60*/  BSYNC B2 ;  /* 0x0000000000027941 */ /* 0x000fea0003800000 */
.L_x_27839:
        /* <DEDUP_REMOVED lines=16> */
.L_x_27845:
[----:B------:R-:W-:Y:S05]  /*5f70*/  BSYNC B3 ;  /* 0x0000000000037941 */ /* 0x000fea0003800000 */
.L_x_27844:
        /* <DEDUP_REMOVED lines=43> */
.L_x_27843:
[----:B------:R-:W-:Y:S05]  /*6230*/  BSYNC B2 ;  /* 0x0000000000027941 */ /* 0x000fea0003800000 */
.L_x_27842:
        /* <DEDUP_REMOVED lines=11> */
.L_x_27838:
[----:B------:R-:W-:Y:S05]  /*62f0*/  BSYNC B1 ;  /* 0x0000000000017941 */ /* 0x000fea0003800000 */
.L_x_27837:
        /* <DEDUP_REMOVED lines=18> */
.L_x_27849:
[----:B------:R-:W-:Y:S02]  /*6420*/  IMAD.MOV.U32 R214, RZ, RZ, R208 ;  /* 0x000000ffffd67224 */ /* 0x000fe400078e00d0 */
.L_x_27850:
[----:B------:R-:W-:Y:S05]  /*6430*/  BSYNC B2 ;  /* 0x0000000000027941 */ /* 0x000fea0003800000 */
.L_x_27848:
        /* <DEDUP_REMOVED lines=16> */
.L_x_27854:
[----:B------:R-:W-:Y:S05]  /*6540*/  BSYNC B3 ;  /* 0x0000000000037941 */ /* 0x000fea0003800000 */
.L_x_27853:
        /* <DEDUP_REMOVED lines=43> */
.L_x_27852:
[----:B------:R-:W-:Y:S05]  /*6800*/  BSYNC B2 ;  /* 0x0000000000027941 */ /* 0x000fea0003800000 */
.L_x_27851:
        /* <DEDUP_REMOVED lines=11> */
.L_x_27847:
[----:B------:R-:W-:Y:S05]  /*68c0*/  BSYNC B1 ;  /* 0x0000000000017941 */ /* 0x000fea0003800000 */
.L_x_27846:
        /* <DEDUP_REMOVED lines=18> */
.L_x_27858:
[----:B------:R-:W-:Y:S02]  /*69f0*/  IMAD.MOV.U32 R214, RZ, RZ, R208 ;  /* 0x000000ffffd67224 */ /* 0x000fe400078e00d0 */
.L_x_27859:
[----:B------:R-:W-:Y:S05]  /*6a00*/  BSYNC B2 ;  /* 0x0000000000027941 */ /* 0x000fea0003800000 */
.L_x_27857:
        /* <DEDUP_REMOVED lines=16> */
.L_x_27863:
[----:B------:R-:W-:Y:S05]  /*6b10*/  BSYNC B3 ;  /* 0x0000000000037941 */ /* 0x000fea0003800000 */
.L_x_27862:
        /* <DEDUP_REMOVED lines=43> */
.L_x_27861:
[----:B------:R-:W-:Y:S05]  /*6dd0*/  BSYNC B2 ;  /* 0x0000000000027941 */ /* 0x000fea0003800000 */
.L_x_27860:
        /* <DEDUP_REMOVED lines=11> */
.L_x_27856:
[----:B------:R-:W-:Y:S05]  /*6e90*/  BSYNC B1 ;  /* 0x0000000000017941 */ /* 0x000fea0003800000 */
.L_x_27855:
        /* <DEDUP_REMOVED lines=26> */
.L_x_27865:
[----:B------:R-:W-:Y:S05]  /*7040*/  BSYNC B1 ;  /* 0x0000000000017941 */ /* 0x000fea0003800000 */
.L_x_27864:
[----:B------:R-:W-:Y:S02]  /*7050*/  IADD3 R225, R225, 0x20, RZ ;  /* 0x00000020e1e17810 */ /* 0x000fe40007ffe0ff */
[----:B------:R-:W-:Y:S02]  /*7060*/  IADD3 R224, R224, 0x20, RZ ;  /* 0x00000020e0e07810 */ /* 0x000fe40007ffe0ff */
.L_x_27791:
[----:B------:R-:W-:Y:S05]  /*7070*/  BSYNC B0 ;  /* 0x0000000000007941 */ /* 0x000fea0003800000 */
.L_x_27790:
        /* <DEDUP_REMOVED lines=31> */
.L_x_27871:
[----:B0-----:R-:W-:Y:S02]  /*7270*/  IMAD.MOV.U32 R192, RZ, RZ, R208 ;  /* 0x000000ffffc07224 */ /* 0x001fe400078e00d0 */
.L_x_27872:
[----:B------:R-:W-:Y:S05]  /*7280*/  BSYNC B2 ;  /* 0x0000000000027941 */ /* 0x000fea0003800000 */
.L_x_27870:
        /* <DEDUP_REMOVED lines=16> */
.L_x_27876:
[----:B------:R-:W-:Y:S05]  /*7390*/  BSYNC B3 ;  /* 0x0000000000037941 */ /* 0x000fea0003800000 */
.L_x_27875:
        /* <DEDUP_REMOVED lines=43> */
.L_x_27874:
[----:B------:R-:W-:Y:S05]  /*7650*/  BSYNC B2 ;  /* 0x0000000000027941 */ /* 0x000fea0003800000 */
.L_x_27873:
        /* <DEDUP_REMOVED lines=11> */
.L_x_27869:
[----:B-1----:R-:W-:Y:S05]  /*7710*/  BSYNC B1 ;  /* 0x0000000000017941 */ /* 0x002fea0003800000 */
.L_x_27868:
        /* <DEDUP_REMOVED lines=18> */
.L_x_27880:
[----:B0-----:R-:W-:Y:S02]  /*7840*/  IMAD.MOV.U32 R194, RZ, RZ, R208 ;  /* 0x000000ffffc27224 */ /* 0x001fe400078e00d0 */
.L_x_27881:
[----:B------:R-:W-:Y:S05]  /*7850*/  BSYNC B2 ;  /* 0x0000000000027941 */ /* 0x000fea0003800000 */
.L_x_27879:
        /* <DEDUP_REMOVED lines=16> */
.L_x_27885:
[----:B------:R-:W-:Y:S05]  /*7960*/  BSYNC B3 ;  /* 0x0000000000037941 */ /* 0x000fea0003800000 */
.L_x_27884:
        /* <DEDUP_REMOVED lines=42> */
.L_x_27883:
[----:B------:R-:W-:Y:S05]  /*7c10*/  BSYNC B2 ;  /* 0x0000000000027941 */ /* 0x000fea0003800000 */
.L_x_27882:
        /* <DEDUP_REMOVED lines=11> */
.L_x_27878:
[----:B------:R-:W-:Y:S05]  /*7cd0*/  BSYNC B1 ;  /* 0x0000000000017941 */ /* 0x000fea0003800000 */
.L_x_27877:
        /* <DEDUP_REMOVED lines=18> */
.L_x_27889:
[----:B0-----:R-:W-:Y:S02]  /*7e00*/  IMAD.MOV.U32 R194, RZ, RZ, R208 ;  /* 0x000000ffffc27224 */ /* 0x001fe400078e00d0 */
.L_x_27890:
[----:B------:R-:W-:Y:S05]  /*7e10*/  BSYNC B2 ;  /* 0x0000000000027941 */ /* 0x000fea0003800000 */
.L_x_27888:
        /* <DEDUP_REMOVED lines=16> */
.L_x_27894:
[----:B------:R-:W-:Y:S05]  /*7f20*/  BSYNC B3 ;  /* 0x0000000000037941 */ /* 0x000fea0003800000 */
.L_x_27893:
        /* <DEDUP_REMOVED lines=43> */
.L_x_27892:
[----:B------:R-:W-:Y:S05]  /*81e0*/  BSYNC B2 ;  /* 0x0000000000027941 */ /* 0x000fea0003800000 */
.L_x_27891:
        /* <DEDUP_REMOVED lines=11> */
.L_x_27887:
[----:B------:R-:W-:Y:S05]  /*82a0*/  BSYNC B1 ;  /* 0x0000000000017941 */ /* 0x000fea0003800000 */
.L_x_27886:
        /* <DEDUP_REMOVED lines=18> */
.L_x_27898:
[----:B------:R-:W-:Y:S02]  /*83d0*/  IMAD.MOV.U32 R214, RZ, RZ, R208 ;  /* 0x000000ffffd67224 */ /* 0x000fe400078e00d0 */
.L_x_27899:
[----:B------:R-:W-:Y:S05]  /*83e0*/  BSYNC B2 ;  /* 0x0000000000027941 */ /* 0x000fea0003800000 */
.L_x_27897:
        /* <DEDUP_REMOVED lines=16> */
.L_x_27903:
[----:B------:R-:W-:Y:S05]  /*84f0*/  BSYNC B3 ;  /* 0x0000000000037941 */ /* 0x000fea0003800000 */
.L_x_27902:
        /* <DEDUP_REMOVED lines=43> */
.L_x_27901:
[----:B------:R-:W-:Y:S05]  /*87b0*/  BSYNC B2 ;  /* 0x0000000000027941 */ /* 0x000fea0003800000 */
.L_x_27900:
        /* <DEDUP_REMOVED lines=11> */
.L_x_27896:
[----:B------:R-:W-:Y:S05]  /*8870*/  BSYNC B1 ;  /* 0x0000000000017941 */ /* 0x000fea0003800000 */
.L_x_27895:
        /* <DEDUP_REMOVED lines=18> */
.L_x_27907:
[----:B------:R-:W-:Y:S02]  /*89a0*/  IMAD.MOV.U32 R214, RZ, RZ, R208 ;  /* 0x000000ffffd67224 */ /* 0x000fe400078e00d0 */
.L_x_27908:
[----:B------:R-:W-:Y:S05]  /*89b0*/  BSYNC B2 ;  /* 0x0000000000027941 */ /* 0x000fea0003800000 */
.L_x_27906:
        /* <DEDUP_REMOVED lines=16> */
.L_x_27912:
[----:B------:R-:W-:Y:S05]  /*8ac0*/  BSYNC B3 ;  /* 0x0000000000037941 */ /* 0x000fea0003800000 */
.L_x_27911:
        /* <DEDUP_REMOVED lines=43> */
.L_x_27910:
[----:B------:R-:W-:Y:S05]  /*8d80*/  BSYNC B2 ;  /* 0x0000000000027941 */ /* 0x000fea0003800000 */
.L_x_27909:
        /* <DEDUP_REMOVED lines=11> */
.L_x_27905:
[----:B------:R-:W-:Y:S05]  /*8e40*/  BSYNC B1 ;  /* 0x0000000000017941 */ /* 0x000fea0003800000 */
.L_x_27904:
        /* <DEDUP_REMOVED lines=18> */
.L_x_27916:
[----:B------:R-:W-:Y:S02]  /*8f70*/  MOV R214, R208 ;  /* 0x000000d000d67202 */ /* 0x000fe40000000f00 */
.L_x_27917:
[----:B------:R-:W-:Y:S05]  /*8f80*/  BSYNC B2 ;  /* 0x0000000000027941 */ /* 0x000fea0003800000 */
.L_x_27915:
        /* <DEDUP_REMOVED lines=16> */
.L_x_27921:
[----:B------:R-:W-:Y:S05]  /*9090*/  BSYNC B3 ;  /* 0x0000000000037941 */ /* 0x000fea0003800000 */
.L_x_27920:
        /* <DEDUP_REMOVED lines=43> */
.L_x_27919:
[----:B------:R-:W-:Y:S05]  /*9350*/  BSYNC B2 ;  /* 0x0000000000027941 */ /* 0x000fea0003800000 */
.L_x_27918:
        /* <DEDUP_REMOVED lines=11> */
.L_x_27914:
[----:B------:R-:W-:Y:S05]  /*9410*/  BSYNC B1 ;  /* 0x0000000000017941 */ /* 0x000fea0003800000 */
.L_x_27913:
        /* <DEDUP_REMOVED lines=18> */
.L_x_27925:
[----:B------:R-:W-:Y:S02]  /*9540*/  IMAD.MOV.U32 R214, RZ, RZ, R208 ;  /* 0x000000ffffd67224 */ /* 0x000fe400078e00d0 */
.L_x_27926:
[----:B------:R-:W-:Y:S05]  /*9550*/  BSYNC B2 ;  /* 0x0000000000027941 */ /* 0x000fea0003800000 */
.L_x_27924:
        /* <DEDUP_REMOVED lines=16> */
.L_x_27930:
[----:B------:R-:W-:Y:S05]  /*9660*/  BSYNC B3 ;  /* 0x0000000000037941 */ /* 0x000fea0003800000 */
.L_x_27929:
        /* <DEDUP_REMOVED lines=43> */
.L_x_27928:
[----:B------:R-:W-:Y:S05]  /*9920*/  BSYNC B2 ;  /* 0x0000000000027941 */ /* 0x000fea0003800000 */
.L_x_27927:
        /* <DEDUP_REMOVED lines=11> */
.L_x_27923:
[----:B------:R-:W-:Y:S05]  /*99e0*/  BSYNC B1 ;  /* 0x0000000000017941 */ /* 0x000fea0003800000 */
.L_x_27922:
        /* <DEDUP_REMOVED lines=18> */
.L_x_27934:
[----:B------:R-:W-:Y:S02]  /*9b10*/  IMAD.MOV.U32 R214, RZ, RZ, R208 ;  /* 0x000000ffffd67224 */ /* 0x000fe400078e00d0 */
.L_x_27935:
[----:B------:R-:W-:Y:S05]  /*9b20*/  BSYNC B2 ;  /* 0x0000000000027941 */ /* 0x000fea0003800000 */
.L_x_27933:
        /* <DEDUP_REMOVED lines=16> */
.L_x_27939:
[----:B------:R-:W-:Y:S05]  /*9c30*/  BSYNC B3 ;  /* 0x0000000000037941 */ /* 0x000fea0003800000 */
.L_x_27938:
        /* <DEDUP_REMOVED lines=43> */
.L_x_27937:
[----:B------:R-:W-:Y:S05]  /*9ef0*/  BSYNC B2 ;  /* 0x0000000000027941 */ /* 0x000fea0003800000 */
.L_x_27936:
        /* <DEDUP_REMOVED lines=11> */
.L_x_27932:
[----:B------:R-:W-:Y:S05]  /*9fb0*/  BSYNC B1 ;  /* 0x0000000000017941 */ /* 0x000fea0003800000 */
.L_x_27931:
        /* <DEDUP_REMOVED lines=26> */
.L_x_27941:
[----:B------:R-:W-:Y:S05]  /*a160*/  BSYNC B1 ;  /* 0x0000000000017941 */ /* 0x000fea0003800000 */
.L_x_27940:
[----:B------:R-:W-:Y:S02]  /*a170*/  IADD3 R225, R225, 0x20, RZ ;  /* 0x00000020e1e17810 */ /* 0x000fe40007ffe0ff */
[----:B------:R-:W-:Y:S02]  /*a180*/  IADD3 R224, R224, 0x20, RZ ;  /* 0x00000020e0e07810 */ /* 0x000fe40007ffe0ff */
.L_x_27867:
[----:B------:R-:W-:Y:S05]  /*a190*/  BSYNC B0 ;  /* 0x0000000000007941 */ /* 0x000fea0003800000 */
.L_x_27866:
        /* <DEDUP_REMOVED lines=31> */
.L_x_27947:
[----:B0-----:R-:W-:Y:S02]  /*a390*/  IMAD.MOV.U32 R192, RZ, RZ, R208 ;  /* 0x000000ffffc07224 */ /* 0x001fe400078e00d0 */
.L_x_27948:
[----:B------:R-:W-:Y:S05]  /*a3a0*/  BSYNC B2 ;  /* 0x0000000000027941 */ /* 0x000fea0003800000 */
.L_x_27946:
        /* <DEDUP_REMOVED lines=16> */
.L_x_27952:
[----:B------:R-:W-:Y:S05]  /*a4b0*/  BSYNC B3 ;  /* 0x0000000000037941 */ /* 0x000fea0003800000 */
.L_x_27951:
        /* <DEDUP_REMOVED lines=43> */
.L_x_27950:
[----:B------:R-:W-:Y:S05]  /*a770*/  BSYNC B2 ;  /* 0x0000000000027941 */ /* 0x000fea0003800000 */
.L_x_27949:
        /* <DEDUP_REMOVED lines=11> */
.L_x_27945:
[----:B-1----:R-:W-:Y:S05]  /*a830*/  BSYNC B1 ;  /* 0x0000000000017941 */ /* 0x002fea0003800000 */
.L_x_27944:
        /* <DEDUP_REMOVED lines=18> */
.L_x_27956:
[----:B0-----:R-:W-:Y:S02]  /*a960*/  IMAD.MOV.U32 R194, RZ, RZ, R208 ;  /* 0x000000ffffc27224 */ /* 0x001fe400078e00d0 */
.L_x_27957:
[----:B------:R-:W-:Y:S05]  /*a970*/  BSYNC B2 ;  /* 0x0000000000027941 */ /* 0x000fea0003800000 */
.L_x_27955:
        /* <DEDUP_REMOVED lines=16> */
.L_x_27961:
[----:B------:R-:W-:Y:S05]  /*aa80*/  BSYNC B3 ;  /* 0x0000000000037941 */ /* 0x000fea0003800000 */
.L_x_27960:
        /* <DEDUP_REMOVED lines=42> */
.L_x_27959:
[----:B------:R-:W-:Y:S05]  /*ad30*/  BSYNC B2 ;  /* 0x0000000000027941 */ /* 0x000fea0003800000 */
.L_x_27958:
        /* <DEDUP_REMOVED lines=11> */
.L_x_27954:
[----:B------:R-:W-:Y:S05]  /*adf0*/  BSYNC B1 ;  /* 0x0000000000017941 */ /* 0x000fea0003800000 */
.L_x_27953:
        /* <DEDUP_REMOVED lines=18> */
.L_x_27965:
[----:B0-----:R-:W-:Y:S02]  /*af20*/  IMAD.MOV.U32 R194, RZ, RZ, R208 ;  /* 0x000000ffffc27224 */ /* 0x001fe400078e00d0 */
.L_x_27966:
[----:B------:R-:W-:Y:S05]  /*af30*/  BSYNC B2 ;  /* 0x0000000000027941 */ /* 0x000fea0003800000 */
.L_x_27964:
        /* <DEDUP_REMOVED lines=16> */
.L_x_27970:
[----:B------:R-:W-:Y:S05]  /*b040*/  BSYNC B3 ;  /* 0x0000000000037941 */ /* 0x000fea0003800000 */
.L_x_27969:
        /* <DEDUP_REMOVED lines=43> */
.L_x_27968:
[----:B------:R-:W-:Y:S05]  /*b300*/  BSYNC B2 ;  /* 0x0000000000027941 */ /* 0x000fea0003800000 */
.L_x_27967:
        /* <DEDUP_REMOVED lines=11> */
.L_x_27963:
[----:B------:R-:W-:Y:S05]  /*b3c0*/  BSYNC B1 ;  /* 0x0000000000017941 */ /* 0x000fea0003800000 */
.L_x_27962:
        /* <DEDUP_REMOVED lines=18> */
.L_x_27974:
[----:B------:R-:W-:Y:S02]  /*b4f0*/  IMAD.MOV.U32 R214, RZ, RZ, R208 ;  /* 0x000000ffffd67224 */ /* 0x000fe400078e00d0 */
.L_x_27975:
[----:B------:R-:W-:Y:S05]  /*b500*/  BSYNC B2 ;  /* 0x0000000000027941 */ /* 0x000fea0003800000 */
.L_x_27973:
        /* <DEDUP_REMOVED lines=16> */
.L_x_27979:
[----:B------:R-:W-:Y:S05]  /*b610*/  BSYNC B3 ;  /* 0x0000000000037941 */ /* 0x000fea0003800000 */
.L_x_27978:
        /* <DEDUP_REMOVED lines=43> */
.L_x_27977:
[----:B------:R-:W-:Y:S05]  /*b8d0*/  BSYNC B2 ;  /* 0x0000000000027941 */ /* 0x000fea0003800000 */
.L_x_27976:
        /* <DEDUP_REMOVED lines=11> */
.L_x_27972:
[----:B------:R-:W-:Y:S05]  /*b990*/  BSYNC B1 ;  /* 0x0000000000017941 */ /* 0x000fea0003800000 */
.L_x_27971:
        /* <DEDUP_REMOVED lines=18> */
.L_x_27983:
[----:B------:R-:W-:Y:S02]  /*bac0*/  IMAD.MOV.U32 R214, RZ, RZ, R208 ;  /* 0x000000ffffd67224 */ /* 0x000fe400078e00d0 */
.L_x_27984:
[----:B------:R-:W-:Y:S05]  /*bad0*/  BSYNC B2 ;  /* 0x0000000000027941 */ /* 0x000fea0003800000 */
.L_x_27982:
        /* <DEDUP_REMOVED lines=16> */
.L_x_27988:
[----:B------:R-:W-:Y:S05]  /*bbe0*/  BSYNC B3 ;  /* 0x0000000000037941 */ /* 0x000fea0003800000 */
.L_x_27987:
        /* <DEDUP_REMOVED lines=43> */
.L_x_27986:
[----:B------:R-:W-:Y:S05]  /*bea0*/  BSYNC B2 ;  /* 0x0000000000027941 */ /* 0x000fea0003800000 */
.L_x_27985:
        /* <DEDUP_REMOVED lines=11> */
.L_x_27981:
[----:B------:R-:W-:Y:S05]  /*bf60*/  BSYNC B1 ;  /* 0x0000000000017941 */ /* 0x000fea0003800000 */
.L_x_27980:
        /* <DEDUP_REMOVED lines=18> */
.L_x_27992:
[----:B------:R-:W-:Y:S02]  /*c090*/  MOV R214, R208 ;  /* 0x000000d000d67202 */ /* 0x000fe40000000f00 */
.L_x_27993:
[----:B------:R-:W-:Y:S05]  /*c0a0*/  BSYNC B2 ;  /* 0x0000000000027941 */ /* 0x000fea0003800000 */
.L_x_27991:
        /* <DEDUP_REMOVED lines=16> */
.L_x_27997:
[----:B------:R-:W-:Y:S05]  /*c1b0*/  BSYNC B3 ;  /* 0x0000000000037941 */ /* 0x000fea0003800000 */
.L_x_27996:
        /* <DEDUP_REMOVED lines=43> */
.L_x_27995:
[----:B------:R-:W-:Y:S05]  /*c470*/  BSYNC B2 ;  /* 0x0000000000027941 */ /* 0x000fea0003800000 */
.L_x_27994:
        /* <DEDUP_REMOVED lines=11> */
.L_x_27990:
[----:B------:R-:W-:Y:S05]  /*c530*/  BSYNC B1 ;  /* 0x0000000000017941 */ /* 0x000fea0003800000 */
.L_x_27989:
        /* <DEDUP_REMOVED lines=18> */
.L_x_28001:
[----:B------:R-:W-:Y:S02]  /*c660*/  IMAD.MOV.U32 R214, RZ, RZ, R208 ;  /* 0x000000ffffd67224 */ /* 0x000fe400078e00d0 */
.L_x_28002:
[----:B------:R-:W-:Y:S05]  /*c670*/  BSYNC B2 ;  /* 0x0000000000027941 */ /* 0x000fea0003800000 */
.L_x_28000:
        /* <DEDUP_REMOVED lines=16> */
.L_x_28006:
[----:B------:R-:W-:Y:S05]  /*c780*/  BSYNC B3 ;  /* 0x0000000000037941 */ /* 0x000fea0003800000 */
.L_x_28005:
        /* <DEDUP_REMOVED lines=43> */
.L_x_28004:
[----:B------:R-:W-:Y:S05]  /*ca40*/  BSYNC B2 ;  /* 0x0000000000027941 */ /* 0x000fea0003800000 */
.L_x_28003:
        /* <DEDUP_REMOVED lines=11> */
.L_x_27999:
[----:B------:R-:W-:Y:S05]  /*cb00*/  BSYNC B1 ;  /* 0x0000000000017941 */ /* 0x000fea0003800000 */
.L_x_27998:
        /* <DEDUP_REMOVED lines=18> */
.L_x_28010:
[----:B------:R-:W-:Y:S02]  /*cc30*/  IMAD.MOV.U32 R214, RZ, RZ, R208 ;  /* 0x000000ffffd67224 */ /* 0x000fe400078e00d0 */
.L_x_28011:
[----:B------:R-:W-:Y:S05]  /*cc40*/  BSYNC B2 ;  /* 0x0000000000027941 */ /* 0x000fea0003800000 */
.L_x_28009:
        /* <DEDUP_REMOVED lines=16> */
.L_x_28015:
[----:B------:R-:W-:Y:S05]  /*cd50*/  BSYNC B3 ;  /* 0x0000000000037941 */ /* 0x000fea0003800000 */
.L_x_28014:
        /* <DEDUP_REMOVED lines=43> */
.L_x_28013:
[----:B------:R-:W-:Y:S05]  /*d010*/  BSYNC B2 ;  /* 0x0000000000027941 */ /* 0x000fea0003800000 */
.L_x_28012:
        /* <DEDUP_REMOVED lines=11> */
.L_x_28008:
[----:B------:R-:W-:Y:S05]  /*d0d0*/  BSYNC B1 ;  /* 0x0000000000017941 */ /* 0x000fea0003800000 */
.L_x_28007:
        /* <DEDUP_REMOVED lines=26> */
.L_x_28017:
[----:B------:R-:W-:Y:S05]  /*d280*/  BSYNC B1 ;  /* 0x0000000000017941 */ /* 0x000fea0003800000 */
.L_x_28016:
[----:B------:R-:W-:Y:S02]  /*d290*/  IADD3 R225, R225, 0x20, RZ ;  /* 0x00000020e1e17810 */ /* 0x000fe40007ffe0ff */
[----:B------:R-:W-:Y:S02]  /*d2a0*/  IADD3 R224, R224, 0x20, RZ ;  /* 0x00000020e0e07810 */ /* 0x000fe40007ffe0ff */
.L_x_27943:
[----:B------:R-:W-:Y:S05]  /*d2b0*/  BSYNC B0 ;  /* 0x0000000000007941 */ /* 0x000fea0003800000 */
.L_x_27942:
[----:B------:R-:W-:Y:S01]  /*d2c0*/  BSSY B0, `(.L_x_28018) ;  /* 0x000030c000007945 */ /* 0x000fe20003800000 */
        /* <DEDUP_REMOVED lines=29> */
.L_x_28023:
[----:B0-----:R-:W-:Y:S02]  /*d4a0*/  IMAD.MOV.U32 R192, RZ, RZ, R208 ;  /* 0x000000ffffc07224 */ /* 0x001fe400078e00d0 */
.L_x_28024:
[----:B------:R-:W-:Y:S05]  /*d4b0*/  BSYNC B2 ;  /* 0x0000000000027941 */ /* 0x000fea0003800000 */
.L_x_28022:
        /* <DEDUP_REMOVED lines=16> */
.L_x_28028:
[----:B------:R-:W-:Y:S05]  /*d5c0*/  BSYNC B3 ;  /* 0x0000000000037941 */ /* 0x000fea0003800000 */
.L_x_28027:
        /* <DEDUP_REMOVED lines=43> */
.L_x_28026:
[----:B------:R-:W-:Y:S05]  /*d880*/  BSYNC B2 ;  /* 0x0000000000027941 */ /* 0x000fea0003800000 */
.L_x_28025:
        /* <DEDUP_REMOVED lines=11> */
.L_x_28021:
[----:B-1----:R-:W-:Y:S05]  /*d940*/  BSYNC B1 ;  /* 0x0000000000017941 */ /* 0x002fea0003800000 */
.L_x_28020:
        /* <DEDUP_REMOVED lines=18> */
.L_x_28032:
[----:B0-----:R-:W-:Y:S02]  /*da70*/  IMAD.MOV.U32 R194, RZ, RZ, R208 ;  /* 0x000000ffffc27224 */ /* 0x001fe400078e00d0 */
.L_x_28033:
[----:B------:R-:W-:Y:S05]  /*da80*/  BSYNC B2 ;  /* 0x0000000000027941 */ /* 0x000fea0003800000 */
.L_x_28031:
        /* <DEDUP_REMOVED lines=16> */
.L_x_28037:
[----:B------:R-:W-:Y:S05]  /*db90*/  BSYNC B3 ;  /* 0x0000000000037941 */ /* 0x000fea0003800000 */
.L_x_28036:
        /* <DEDUP_REMOVED lines=42> */
.L_x_28035:
[----:B------:R-:W-:Y:S05]  /*de40*/  BSYNC B2 ;  /* 0x0000000000027941 */ /* 0x000fea0003800000 */
.L_x_28034:
        /* <DEDUP_REMOVED lines=11> */
.L_x_28030:
[----:B------:R-:W-:Y:S05]  /*df00*/  BSYNC B1 ;  /* 0x0000000000017941 */ /* 0x000fea0003800000 */
.L_x_28029:
        /* <DEDUP_REMOVED lines=18> */
.L_x_28041:
[----:B0-----:R-:W-:Y:S02]  /*e030*/  IMAD.MOV.U32 R194, RZ, RZ, R208 ;  /* 0x000000ffffc27224 */ /* 0x001fe400078e00d0 */
.L_x_28042:
[----:B------:R-:W-:Y:S05]  /*e040*/  BSYNC B2 ;  /* 0x0000000000027941 */ /* 0x000fea0003800000 */
.L_x_28040:
        /* <DEDUP_REMOVED lines=16> */
.L_x_28046:
[----:B------:R-:W-:Y:S05]  /*e150*/  BSYNC B3 ;  /* 0x0000000000037941 */ /* 0x000fea0003800000 */
.L_x_28045:
        /* <DEDUP_REMOVED lines=43> */
.L_x_28044:
[----:B------:R-:W-:Y:S05]  /*e410*/  BSYNC B2 ;  /* 0x0000000000027941 */ /* 0x000fea0003800000 */
.L_x_28043:
        /* <DEDUP_REMOVED lines=11> */
.L_x_28039:
[----:B------:R-:W-:Y:S05]  /*e4d0*/  BSYNC B1 ;  /* 0x0000000000017941 */ /* 0x000fea0003800000 */
.L_x_28038:
        /* <DEDUP_REMOVED lines=18> */
.L_x_28050:
[----:B------:R-:W-:Y:S02]  /*e600*/  IMAD.MOV.U32 R214, RZ, RZ, R208 ;  /* 0x000000ffffd67224 */ /* 0x000fe400078e00d0 */
.L_x_28051:
[----:B------:R-:W-:Y:S05]  /*e610*/  BSYNC B2 ;  /* 0x0000000000027941 */ /* 0x000fea0003800000 */
.L_x_28049:
        /* <DEDUP_REMOVED lines=16> */
.L_x_28055:
[----:B------:R-:W-:Y:S05]  /*e720*/  BSYNC B3 ;  /* 0x0000000000037941 */ /* 0x000fea0003800000 */
.L_x_28054:
        /* <DEDUP_REMOVED lines=43> */
.L_x_28053:
[----:B------:R-:W-:Y:S05]  /*e9e0*/  BSYNC B2 ;  /* 0x0000000000027941 */ /* 0x000fea0003800000 */
.L_x_28052:
        /* <DEDUP_REMOVED lines=11> */
.L_x_28048:
[----:B------:R-:W-:Y:S05]  /*eaa0*/  BSYNC B1 ;  /* 0x0000000000017941 */ /* 0x000fea0003800000 */
.L_x_28047:
        /* <DEDUP_REMOVED lines=18> */
.L_x_28059:
[----:B------:R-:W-:Y:S02]  /*ebd0*/  IMAD.MOV.U32 R214, RZ, RZ, R208 ;  /* 0x000000ffffd67224 */ /* 0x000fe400078e00d0 */
.L_x_28060:
[----:B------:R-:W-:Y:S05]  /*ebe0*/  BSYNC B2 ;  /* 0x0000000000027941 */ /* 0x000fea0003800000 */
.L_x_28058:
        /* <DEDUP_REMOVED lines=16> */
.L_x_28064:
[----:B------:R-:W-:Y:S05]  /*ecf0*/  BSYNC B3 ;  /* 0x0000000000037941 */ /* 0x000fea0003800000 */
.L_x_28063:
        /* <DEDUP_REMOVED lines=43> */
.L_x_28062:
[----:B------:R-:W-:Y:S05]  /*efb0*/  BSYNC B2 ;  /* 0x0000000000027941 */ /* 0x000fea0003800000 */
.L_x_28061:
        /* <DEDUP_REMOVED lines=11> */
.L_x_28057:
[----:B------:R-:W-:Y:S05]  /*f070*/  BSYNC B1 ;  /* 0x0000000000017941 */ /* 0x000fea0003800000 */
.L_x_28056:
        /* <DEDUP_REMOVED lines=18> */
.L_x_28068:
[----:B------:R-:W-:Y:S02]  /*f1a0*/  MOV R214, R208 ;  /* 0x000000d000d67202 */ /* 0x000fe40000000f00 */
.L_x_28069:
[----:B------:R-:W-:Y:S05]  /*f1b0*/  BSYNC B2 ;  /* 0x0000000000027941 */ /* 0x000fea0003800000 */
.L_x_28067:
        /* <DEDUP_REMOVED lines=16> */
.L_x_28073:
[----:B------:R-:W-:Y:S05]  /*f2c0*/  BSYNC B3 ;  /* 0x0000000000037941 */ /* 0x000fea0003800000 */
.L_x_28072:
        /* <DEDUP_REMOVED lines=43> */
.L_x_28071:
[----:B------:R-:W-:Y:S05]  /*f580*/  BSYNC B2 ;  /* 0x0000000000027941 */ /* 0x000fea0003800000 */
.L_x_28070:
        /* <DEDUP_REMOVED lines=11> */
.L_x_28066:
[----:B------:R-:W-:Y:S05]  /*f640*/  BSYNC B1 ;  /* 0x0000000000017941 */ /* 0x000fea0003800000 */
.L_x_28065:
        /* <DEDUP_REMOVED lines=18> */
.L_x_28077:
[----:B------:R-:W-:Y:S02]  /*f770*/  IMAD.MOV.U32 R214, RZ, RZ, R208 ;  /* 0x000000ffffd67224 */ /* 0x000fe400078e00d0 */
.L_x_28078:
[----:B------:R-:W-:Y:S05]  /*f780*/  BSYNC B2 ;  /* 0x0000000000027941 */ /* 0x000fea0003800000 */
.L_x_28076:
        /* <DEDUP_REMOVED lines=16> */
.L_x_28082:
[----:B------:R-:W-:Y:S05]  /*f890*/  BSYNC B3 ;  /* 0x0000000000037941 */ /* 0x000fea0003800000 */
.L_x_28081:
        /* <DEDUP_REMOVED lines=43> */
.L_x_28080:
[----:B------:R-:W-:Y:S05]  /*fb50*/  BSYNC B2 ;  /* 0x0000000000027941 */ /* 0x000fea0003800000 */
.L_x_28079:
        /* <DEDUP_REMOVED lines=11> */
.L_x_28075:
[----:B------:R-:W-:Y:S05]  /*fc10*/  BSYNC B1 ;  /* 0x0000000000017941 */ /* 0x000fea0003800000 */
.L_x_28074:
        /* <DEDUP_REMOVED lines=18> */
.L_x_28086:
[----:B------:R-:W-:Y:S02]  /*fd40*/  IMAD.MOV.U32 R214, RZ, RZ, R208 ;  /* 0x000000ffffd67224 */ /* 0x000fe400078e00d0 */
.L_x_28087:
[----:B------:R-:W-:Y:S05]  /*fd50*/  BSYNC B2 ;  /* 0x0000000000027941 */ /* 0x000fea0003800000 */
.L_x_28085:
        /* <DEDUP_REMOVED lines=16> */
.L_x_28091:
[----:B------:R-:W-:Y:S05]  /*fe60*/  BSYNC B3 ;  /* 0x0000000000037941 */ /* 0x000fea0003800000 */
.L_x_28090:
        /* <DEDUP_REMOVED lines=43> */
.L_x_28089:
[----:B------:R-:W-:Y:S05]  /*10120*/  BSYNC B2 ;  /* 0x0000000000027941 */ /* 0x000fea0003800000 */
.L_x_28088:
        /* <DEDUP_REMOVED lines=11> */
.L_x_28084:
[----:B------:R-:W-:Y:S05]  /*101e0*/  BSYNC B1 ;  /* 0x0000000000017941 */ /* 0x000fea0003800000 */
.L_x_28083:
        /* <DEDUP_REMOVED lines=25> */
.L_x_28019:
[----:B------:R-:W-:Y:S05]  /*10380*/  BSYNC B0 ;  /* 0x0000000000007941 */ /* 0x000fea0003800000 */
.L_x_28018:
        /* <DEDUP_REMOVED lines=48> */
.L_x_28106:
        /* <DEDUP_REMOVED lines=101> */
.L_x_28107:
[----:B------:R-:W-:Y:S01]  /*10ce0*/  @!P6 LEA R194, P2, R19, c[0x0][0x1a0], 0x2 ;  /* 0x0000680013c2ea11 */ /* 0x000fe200078410ff */
[----:B------:R-:W-:Y:S01]  /*10cf0*/  FMUL.FTZ R224, R215, R215 ;  /* 0x000000d7d7e07220 */ /* 0x000fe20000410000 */
[----:B------:R-:W-:Y:S01]  /*10d00*/  MOV R225, c[0x0][0x1e0] ;  /* 0x0000780000e17a02 */ /* 0x000fe20000000f00 */
[----:B01----:R-:W-:Y:S01]  /*10d10*/  FADD.FTZ R214, R221, R214 ;  /* 0x000000d6ddd67221 */ /* 0x003fe20000010000 */
[C-C-:B------:R-:W-:Y:S01]  /*10d20*/  @!P6 LEA.HI.X R195, R19.reuse, c[0x0][0x1a4], R226.reuse, 0x2, P2 ;  /* 0x0000690013c3ea11 */ /* 0x140fe200010f14e2 */
[----:B------:R-:W-:Y:S01]  /*10d30*/  BSSY B0, `(.L_x_28094) ;  /* 0x00000c2000007945 */ /* 0x000fe20003800000 */
[C---:B------:R-:W-:Y:S01]  /*10d40*/  @!P6 LEA R192, P2, R19.reuse, c[0x0][0x1a8], 0x2 ;  /* 0x00006a0013c0ea11 */ /* 0x040fe200078410ff */
[----:B------:R-:W-:Y:S01]  /*10d50*/  FFMA.FTZ R214, R214, R225, c[0x0][0x228] ;  /* 0x00008a00d6d67623 */ /* 0x000fe200000100e1 */
[----:B-----5:R-:W-:Y:S01]  /*10d60*/  ISETP.GE.AND P3, PT, R222, 0x1, PT ;  /* 0x00000001de00780c */ /* 0x020fe20003f66270 */
[----:B------:R0:W-:Y:S01]  /*10d70*/  @!P6 STG.E [R194.64], R215 ;  /* 0x000000d7c200e986 */ /* 0x0001e2000c101904 */
[----:B------:R-:W-:-:S02]  /*10d80*/  @!P6 LEA.HI.X R193, R19, c[0x0][0x1ac], R226, 0x2, P2 ;  /* 0x00006b0013c1ea11 */ /* 0x000fc400010f14e2 */
        /* <DEDUP_REMOVED lines=47> */
.L_x_28097:
[----:B------:R-:W-:Y:S05]  /*11080*/  BSYNC B1 ;  /* 0x0000000000017941 */ /* 0x000fea0003800000 */
.L_x_28096:
        /* <DEDUP_REMOVED lines=35> */
.L_x_28099:
[----:B------:R-:W-:Y:S05]  /*112c0*/  BSYNC B1 ;  /* 0x0000000000017941 */ /* 0x000fea0003800000 */
.L_x_28098:
        /* <DEDUP_REMOVED lines=35> */
.L_x_28101:
[----:B------:R-:W-:Y:S05]  /*11500*/  BSYNC B1 ;  /* 0x0000000000017941 */ /* 0x000fea0003800000 */
.L_x_28100:
        /* <DEDUP_REMOVED lines=35> */
.L_x_28103:
[----:B------:R-:W-:Y:S05]  /*11740*/  BSYNC B1 ;  /* 0x0000000000017941 */ /* 0x000fea0003800000 */
.L_x_28102:
        /* <DEDUP_REMOVED lines=32> */
.L_x_28095:
[----:B------:R-:W-:Y:S05]  /*11950*/  BSYNC B0 ;  /* 0x0000000000007941 */ /* 0x000fea0003800000 */
.L_x_28094:
[----:B0-----:R-:W-:-:S04]  /*11960*/  IMAD.MOV.U32 R192, RZ, RZ, c[0x0][0x160] ;  /* 0x00005800ffc07624 */ /* 0x001fc800078e00ff */
[----:B------:R-:W-:-:S05]  /*11970*/  IMAD R19, R192, 0x4, R19 ;  /* 0x00000004c0137824 */ /* 0x000fca00078e0213 */
[----:B------:R-:W-:-:S13]  /*11980*/  ISETP.GE.AND P2, PT, R19, c[0x0][0x164], PT ;  /* 0x0000590013007a0c */ /* 0x000fda0003f46270 */
[----:B------:R-:W-:Y:S01]  /*11990*/  @P2 CALL.REL.NOINC `(.L_x_28104) ;  /* 0x0000001000002944 */ /* 0x000fe20003c00000 */
[----:B------:R-:W-:Y:S05]  /*119a0*/  BRA `(.L_x_28105) ;  /* 0xfffef37000007947 */ /* 0x000fea000383ffff */
.L_x_28104:
[----:B------:R-:W-:Y:S05]  /*119b0*/  EXIT ;  /* 0x000000000000794d */ /* 0x000fea0003800000 */
.L_x_28092:
[----:B------:R-:W-:Y:S01]  /*119c0*/  MOV R194, R195 ;  /* 0x000000c300c27202 */ /* 0x000fe20000000f00 */
[----:B------:R-:W-:Y:S01]  /*119d0*/  IMAD.MOV.U32 R221, RZ, RZ, 0x1 ;  /* 0x00000001ffdd7424 */ /* 0x000fe200078e00ff */
[----:B------:R-:W-:Y:S01]  /*119e0*/  MOV R192, 0x11a20 ;  /* 0x00011a2000c07802 */ /* 0x000fe20000000f00 */
[----:B------:R-:W-:Y:S02]  /*119f0*/  IMAD.MOV.U32 R224, RZ, RZ, 0x1f ;  /* 0x0000001fffe07424 */ /* 0x000fe400078e00ff */
[----:B------:R-:W-:Y:S02]  /*11a00*/  IMAD.MOV.U32 R225, RZ, RZ, -0x1 ;  /* 0xffffffffffe17424 */ /* 0x000fe400078e00ff */
[----:B-----5:R-:W-:Y:S05]  /*11a10*/  CALL.REL.NOINC `($__internal_126_$__cuda_sm70_shflsync_bfly_p) ;  /* 0x000008c000007944 */ /* 0x020fea0003c00000 */
[----:B-1----:R-:W-:Y:S01]  /*11a20*/  MOV R192, R221 ;  /* 0x000000dd00c07202 */ /* 0x002fe20000000f00 */
[----:B0-----:R-:W-:Y:S05]  /*11a30*/  BRA `(.L_x_28106) ;  /* 0xffffec5000007947 */ /* 0x001fea000383ffff */
.L_x_28093:
[----:B------:R-:W-:Y:S01]  /*11a40*/  IMAD.MOV.U32 R194, RZ, RZ, R227 ;  /* 0x000000ffffc27224 */ /* 0x000fe200078e00e3 */
[----:B------:R-:W-:Y:S01]  /*11a50*/  MOV R225, 0xffffffff ;  /* 0xffffffff00e17802 */ /* 0x000fe20000000f00 */
[----:B------:R-:W-:Y:S01]  /*11a60*/  IMAD.MOV.U32 R221, RZ, RZ, 0x2 ;  /* 0x00000002ffdd7424 */ /* 0x000fe200078e00ff */
[----:B------:R-:W-:Y:S01]  /*11a70*/  MOV R192, 0x11aa0 ;  /* 0x00011aa000c07802 */ /* 0x000fe20000000f00 */
[----:B------:R-:W-:-:S02]  /*11a80*/  IMAD.MOV.U32 R224, RZ, RZ, 0x1f ;  /* 0x0000001fffe07424 */ /* 0x000fc400078e00ff */
[----:B0----5:R-:W-:Y:S05]  /*11a90*/  CALL.REL.NOINC `($__internal_126_$__cuda_sm70_shflsync_bfly_p) ;  /* 0x0000084000007944 */ /* 0x021fea0003c00000 */
[----:B01----:R-:W-:Y:S01]  /*11aa0*/  FADD.FTZ R194, R227, R221 ;  /* 0x000000dde3c27221 */ /* 0x003fe20000010000 */
[----:B------:R-:W-:Y:S01]  /*11ab0*/  MOV R192, 0x11b00 ;  /* 0x00011b0000c07802 */ /* 0x000fe20000000f00 */
[----:B------:R-:W-:-:S02]  /*11ac0*/  IMAD.MOV.U32 R221, RZ, RZ, 0x4 ;  /* 0x00000004ffdd7424 */ /* 0x000fc400078e00ff */
[----:B------:R-:W-:Y:S02]  /*11ad0*/  IMAD.MOV.U32 R224, RZ, RZ, 0x1f ;  /* 0x0000001fffe07424 */ /* 0x000fe400078e00ff */
[----:B------:R-:W-:Y:S02]  /*11ae0*/  IMAD.MOV.U32 R225, RZ, RZ, -0x1 ;  /* 0xffffffffffe17424 */ /* 0x000fe400078e00ff */
[----:B------:R-:W-:Y:S05]  /*11af0*/  CALL.REL.NOINC `($__internal_126_$__cuda_sm70_shflsync_bfly_p) ;  /* 0x000007e000007944 */ /* 0x000fea0003c00000 */
[----:B01----:R-:W-:Y:S01]  /*11b00*/  FADD.FTZ R194, R194, R221 ;  /* 0x000000ddc2c27221 */ /* 0x003fe20000010000 */
[----:B------:R-:W-:Y:S01]  /*11b10*/  HFMA2.MMA R221, -RZ, RZ, 0, 4.76837158203125e-07 ;  /* 0x00000008ffdd7435 */ /* 0x000fe200000001ff */
[----:B------:R-:W-:Y:S01]  /*11b20*/  IMAD.MOV.U32 R224, RZ, RZ, 0x1f ;  /* 0x0000001fffe07424 */ /* 0x000fe200078e00ff */
[----:B------:R-:W-:Y:S01]  /*11b30*/  MOV R192, 0x11b60 ;  /* 0x00011b6000c07802 */ /* 0x000fe20000000f00 */
[----:B------:R-:W-:-:S03]  /*11b40*/  IMAD.MOV.U32 R225, RZ, RZ, -0x1 ;  /* 0xffffffffffe17424 */ /* 0x000fc600078e00ff */
[----:B------:R-:W-:Y:S05]  /*11b50*/  CALL.REL.NOINC `($__internal_126_$__cuda_sm70_shflsync_bfly_p) ;  /* 0x0000078000007944 */ /* 0x000fea0003c00000 */
[----:B01----:R-:W-:Y:S01]  /*11b60*/  FADD.FTZ R194, R194, R221 ;  /* 0x000000ddc2c27221 */ /* 0x003fe20000010000 */
[----:B------:R-:W-:Y:S01]  /*11b70*/  MOV R224, 0x1f ;  /* 0x0000001f00e07802 */ /* 0x000fe20000000f00 */
[----:B------:R-:W-:Y:S01]  /*11b80*/  IMAD.MOV.U32 R221, RZ, RZ, 0x10 ;  /* 0x00000010ffdd7424 */ /* 0x000fe200078e00ff */
[----:B------:R-:W-:Y:S01]  /*11b90*/  MOV R192, 0x11bc0 ;  /* 0x00011bc000c07802 */ /* 0x000fe20000000f00 */
[----:B------:R-:W-:-:S02]  /*11ba0*/  IMAD.MOV.U32 R225, RZ, RZ, -0x1 ;  /* 0xffffffffffe17424 */ /* 0x000fc400078e00ff */
[----:B------:R-:W-:Y:S05]  /*11bb0*/  CALL.REL.NOINC `($__internal_126_$__cuda_sm70_shflsync_bfly_p) ;  /* 0x0000072000007944 */ /* 0x000fea0003c00000 */
[----:B-1----:R-:W-:Y:S01]  /*11bc0*/  FADD.FTZ R215, R194, R221 ;  /* 0x000000ddc2d77221 */ /* 0x002fe20000010000 */
[----:B0-----:R-:W-:Y:S01]  /*11bd0*/  MOV R225, 0xffffffff ;  /* 0xffffffff00e17802 */ /* 0x001fe20000000f00 */
[----:B------:R-:W-:-:S02]  /*11be0*/  IMAD.MOV.U32 R221, RZ, RZ, 0x1 ;  /* 0x00000001ffdd7424 */ /* 0x000fc400078e00ff */
        /* <DEDUP_REMOVED lines=84> */
[----:B------:R-:W-:Y:S05]  /*12130*/  CALL.REL.NOINC `($__internal_126_$__cuda_sm70_shflsync_bfly_p) ;  /* 0x000001a000007944 */ /* 0x000fea0003c00000 */
[----:B01----:R-:W-:Y:S01]  /*12140*/  FADD.FTZ R194, R194, R221 ;  /* 0x000000ddc2c27221 */ /* 0x003fe20000010000 */
[----:B------:R-:W-:Y:S01]  /*12150*/  MOV R192, 0x121a0 ;  /* 0x000121a000c07802 */ /* 0x000fe20000000f00 */
[----:B------:R-:W-:Y:S02]  /*12160*/  IMAD.MOV.U32 R221, RZ, RZ, 0x2 ;  /* 0x00000002ffdd7424 */ /* 0x000fe400078e00ff */
[----:B------:R-:W-:Y:S02]  /*12170*/  IMAD.MOV.U32 R224, RZ, RZ, 0x1f ;  /* 0x0000001fffe07424 */ /* 0x000fe400078e00ff */
[----:B------:R-:W-:Y:S02]  /*12180*/  IMAD.MOV.U32 R225, RZ, RZ, -0x1 ;  /* 0xffffffffffe17424 */ /* 0x000fe400078e00ff */
[----:B------:R-:W-:Y:S05]  /*12190*/  CALL.REL.NOINC `($__internal_126_$__cuda_sm70_shflsync_bfly_p) ;  /* 0x0000014000007944 */ /* 0x000fea0003c00000 */
[----:B01----:R-:W-:Y:S01]  /*121a0*/  FADD.FTZ R194, R194, R221 ;  /* 0x000000ddc2c27221 */ /* 0x003fe20000010000 */
[----:B------:R-:W-:Y:S01]  /*121b0*/  HFMA2.MMA R221, -RZ, RZ, 0, 2.384185791015625e-07 ;  /* 0x00000004ffdd7435 */ /* 0x000fe200000001ff */
        /* <DEDUP_REMOVED lines=12> */
[----:B------:R-:W-:Y:S01]  /*12280*/  IMAD.MOV.U32 R221, RZ, RZ, 0x10 ;  /* 0x00000010ffdd7424 */ /* 0x000fe200078e00ff */
[----:B------:R-:W-:Y:S01]  /*12290*/  MOV R192, 0x122d0 ;  /* 0x000122d000c07802 */ /* 0x000fe20000000f00 */
[----:B------:R-:W-:-:S02]  /*122a0*/  IMAD.MOV.U32 R224, RZ, RZ, 0x1f ;  /* 0x0000001fffe07424 */ /* 0x000fc400078e00ff */
[----:B------:R-:W-:Y:S02]  /*122b0*/  IMAD.MOV.U32 R194, RZ, RZ, R214 ;  /* 0x000000ffffc27224 */ /* 0x000fe400078e00d6 */
[----:B------:R-:W-:Y:S05]  /*122c0*/  CALL.REL.NOINC `($__internal_126_$__cuda_sm70_shflsync_bfly_p) ;  /* 0x0000001000007944 */ /* 0x000fea0003c00000 */
[----:B01----:R-:W-:Y:S05]  /*122d0*/  BRA `(.L_x_28107) ;  /* 0xffffea0000007947 */ /* 0x003fea000383ffff */
        .weak           $__internal_126_$__cuda_sm70_shflsync_bfly_p
        .type           $__internal_126_$__cuda_sm70_shflsync_bfly_p,@function
        .size           $__internal_126_$__cuda_sm70_shflsync_bfly_p,(.L_x_36214 - $__internal_126_$__cuda_sm70_shflsync_bfly_p)
$__internal_126_$__cuda_sm70_shflsync_bfly_p:
[----:B------:R-:W-:Y:S01]  /*122e0*/  IMAD.MOV.U32 R193, RZ, RZ, 0x0 ;  /* 0x00000000ffc17424 */ /* 0x000fe200078e00ff */
[----:B------:R-:W-:Y:S04]  /*122f0*/  WARPSYNC R225 ;  /* 0x000000e100007348 */ /* 0x000fe80003800000 */
[----:B------:R0:W1:Y:S01]  /*12300*/  SHFL.BFLY PT, R221, R194, R221, R224 ;  /* 0x0c0000ddc2dd7389 */ /* 0x00006200000e00e0 */
[----:B------:R-:W-:Y:S05]  /*12310*/  RET.REL.NODEC R192 `(_ZN10layer_norm13ln_fwd_kernelINS_13Kernel_traitsIf6__halffS2_fjLj1280ELj1ELj4ELj1ELj16ENS_18Kernel_traits_baseILj1280EfS2_fS2_fjLj128EEEEELb1ELb1ELb1ELb0EEEvNS_9FwdParamsE) ;  /* 0xfffedce0c0007950 */ /* 0x000fea0003c3ffff */
.L_x_28108:
        /* <DEDUP_REMOVED lines=14> */
.L_x_36214:


//--------------------- .text._ZN10layer_norm13ln_fwd_kernelINS_13Kernel_traitsIf6__halffS2_fjLj1280ELj1ELj4ELj1ELj16ENS_18Kernel_traits_baseILj1280EfS2_fS2_fjLj128EEEEELb1ELb1ELb1ELb1EEEvNS_9FwdParamsE --------------------------
	.section	.text._ZN10layer_norm13ln_fwd_kernelINS_13Kernel_traitsIf6__halffS2_fjLj1280ELj1ELj4ELj1ELj16ENS_18Kernel_traits_baseILj1280EfS2_fS2_fjLj128EEEEELb1ELb1ELb1ELb1EEEvNS_9FwdParamsE,"ax",@progbits
	.sectioninfo	@"SHI_REGISTERS=255"
	.align	128
        .global         _ZN10layer_norm13ln_fwd_kernelINS_13Kernel_traitsIf6__halffS2_fjLj1280ELj1ELj4ELj1ELj16ENS_18Kernel_traits_baseILj1280EfS2_fS2_fjLj128EEEEELb1ELb1ELb1ELb1EEEvNS_9FwdParamsE
        .type           _ZN10layer_norm13ln_fwd_kernelINS_13Kernel_traitsIf6__halffS2_fjLj1280ELj1ELj4ELj1ELj16ENS_18Kernel_traits_baseILj1280EfS2_fS2_fjLj128EEEEELb1ELb1ELb1ELb1EEEvNS_9FwdParamsE,@function
        .size           _ZN10layer_norm13ln_fwd_kernelINS_13Kernel_traitsIf6__halffS2_fjLj1280ELj1ELj4ELj1ELj16ENS_18Kernel_traits_baseILj1280EfS2_fS2_fjLj128EEEEELb1ELb1ELb1ELb1EEEvNS_9FwdParamsE,(.L_x_36215 - _ZN10layer_norm13ln_fwd_kernelINS_13Kernel_traitsIf6__halffS2_fjLj1280ELj1ELj4ELj1ELj16ENS_18Kernel_traits_baseILj1280EfS2_fS2_fjLj128EEEEELb1ELb1ELb1ELb1EEEvNS_9FwdParamsE)
        .other          _ZN10layer_norm13ln_fwd_kernelINS_13Kernel_traitsIf6__halffS2_fjLj1280ELj1ELj4ELj1ELj16ENS_18Kernel_traits_baseILj1280EfS2_fS2_fjLj128EEEEELb1ELb1ELb1ELb1EEEvNS_9FwdParamsE,@"STO_CUDA_ENTRY STV_DEFAULT"
_ZN10layer_norm13ln_fwd_kernelINS_13Kernel_traitsIf6__halffS2_fjLj1280ELj1ELj4ELj1ELj16ENS_18Kernel_traits_baseILj1280EfS2_fS2_fjLj128EEEEELb1ELb1ELb1ELb1EEEvNS_9FwdParamsE:
.text._ZN10layer_norm13ln_fwd_kernelINS_13Kernel_traitsIf6__halffS2_fjLj1280ELj1ELj4ELj1ELj16ENS_18Kernel_traits_baseILj1280EfS2_fS2_fjLj128EEEEELb1ELb1ELb1ELb1EEEvNS_9FwdParamsE:
        /* <DEDUP_REMOVED lines=149> */
.L_x_28484:
        /* <DEDUP_REMOVED lines=45> */
.L_x_28112:
[----:B------:R-:W-:Y:S02]  /*0c20*/  MOV R161, R10 ;  /* 0x0000000a00a17202 */ /* 0x000fe40000000f00 */
.L_x_28113:
[----:B------:R-:W-:Y:S05]  /*0c30*/  BSYNC B1 ;  /* 0x0000000000017941 */ /* 0x000fea0003800000 */
.L_x_28111:
        /* <DEDUP_REMOVED lines=16> */
.L_x_28117:
[----:B------:R-:W-:Y:S05]  /*0d40*/  BSYNC B2 ;  /* 0x0000000000027941 */ /* 0x000fea0003800000 */
.L_x_28116:
        /* <DEDUP_REMOVED lines=44> */
.L_x_28115:
[----:B------:R-:W-:Y:S05]  /*1010*/  BSYNC B1 ;  /* 0x0000000000017941 */ /* 0x000fea0003800000 */
.L_x_28114:
        /* <DEDUP_REMOVED lines=11> */
.L_x_28110:
[----:B0-----:R-:W-:Y:S05]  /*10d0*/  BSYNC B0 ;  /* 0x0000000000007941 */ /* 0x001fea0003800000 */
.L_x_28109:
        /* <DEDUP_REMOVED lines=18> */
.L_x_28121:
[----:B------:R-:W-:Y:S02]  /*1200*/  MOV R162, R10 ;  /* 0x0000000a00a27202 */ /* 0x000fe40000000f00 */
.L_x_28122:
[----:B------:R-:W-:Y:S05]  /*1210*/  BSYNC B1 ;  /* 0x0000000000017941 */ /* 0x000fea0003800000 */
.L_x_28120:
        /* <DEDUP_REMOVED lines=16> */
.L_x_28126:
[----:B------:R-:W-:Y:S05]  /*1320*/  BSYNC B2 ;  /* 0x0000000000027941 */ /* 0x000fea0003800000 */
.L_x_28125:
        /* <DEDUP_REMOVED lines=44> */
.L_x_28124:
[----:B------:R-:W-:Y:S05]  /*15f0*/  BSYNC B1 ;  /* 0x0000000000017941 */ /* 0x000fea0003800000 */
.L_x_28123:
        /* <DEDUP_REMOVED lines=11> */
.L_x_28119:
[----:B------:R-:W-:Y:S05]  /*16b0*/  BSYNC B0 ;  /* 0x0000000000007941 */ /* 0x000fea0003800000 */
.L_x_28118:
        /* <DEDUP_REMOVED lines=18> */
.L_x_28130:
[----:B------:R-:W-:Y:S02]  /*17e0*/  MOV R162, R10 ;  /* 0x0000000a00a27202 */ /* 0x000fe40000000f00 */
.L_x_28131:
[----:B------:R-:W-:Y:S05]  /*17f0*/  BSYNC B1 ;  /* 0x0000000000017941 */ /* 0x000fea0003800000 */
.L_x_28129:
        /* <DEDUP_REMOVED lines=16> */
.L_x_28135:
[----:B------:R-:W-:Y:S05]  /*1900*/  BSYNC B2 ;  /* 0x0000000000027941 */ /* 0x000fea0003800000 */
.L_x_28134:
        /* <DEDUP_REMOVED lines=44> */
.L_x_28133:
[----:B------:R-:W-:Y:S05]  /*1bd0*/  BSYNC B1 ;  /* 0x0000000000017941 */ /* 0x000fea0003800000 */
.L_x_28132:
        /* <DEDUP_REMOVED lines=11> */
.L_x_28128:
[----:B------:R-:W-:Y:S05]  /*1c90*/  BSYNC B0 ;  /* 0x0000000000007941 */ /* 0x000fea0003800000 */
.L_x_28127:
        /* <DEDUP_REMOVED lines=18> */
.L_x_28139:
[----:B------:R-:W-:Y:S02]  /*1dc0*/  MOV R164, R10 ;  /* 0x0000000a00a47202 */ /* 0x000fe40000000f00 */
.L_x_28140:
[----:B------:R-:W-:Y:S05]  /*1dd0*/  BSYNC B1 ;  /* 0x0000000000017941 */ /* 0x000fea0003800000 */
.L_x_28138:
        /* <DEDUP_REMOVED lines=16> */
.L_x_28144:
[----:B------:R-:W-:Y:S05]  /*1ee0*/  BSYNC B2 ;  /* 0x0000000000027941 */ /* 0x000fea0003800000 */
.L_x_28143:
        /* <DEDUP_REMOVED lines=44> */
.L_x_28142:
[----:B------:R-:W-:Y:S05]  /*21b0*/  BSYNC B1 ;  /* 0x0000000000017941 */ /* 0x000fea0003800000 */
.L_x_28141:
        /* <DEDUP_REMOVED lines=11> */
.L_x_28137:
[----:B------:R-:W-:Y:S05]  /*2270*/  BSYNC B0 ;  /* 0x0000000000007941 */ /* 0x000fea0003800000 */
.L_x_28136:
        /* <DEDUP_REMOVED lines=18> */
.L_x_28148:
[----:B------:R-:W-:Y:S02]  /*23a0*/  MOV R164, R10 ;  /* 0x0000000a00a47202 */ /* 0x000fe40000000f00 */
.L_x_28149:
[----:B------:R-:W-:Y:S05]  /*23b0*/  BSYNC B1 ;  /* 0x0000000000017941 */ /* 0x000fea0003800000 */
.L_x_28147:
        /* <DEDUP_REMOVED lines=16> */
.L_x_28153:
[----:B------:R-:W-:Y:S05]  /*24c0*/  BSYNC B2 ;  /* 0x0000000000027941 */ /* 0x000fea0003800000 */
.L_x_28152:
        /* <DEDUP_REMOVED lines=44> */
.L_x_28151:
[----:B------:R-:W-:Y:S05]  /*2790*/  BSYNC B1 ;  /* 0x0000000000017941 */ /* 0x000fea0003800000 */
.L_x_28150:
        /* <DEDUP_REMOVED lines=11> */
.L_x_28146:
[----:B------:R-:W-:Y:S05]  /*2850*/  BSYNC B0 ;  /* 0x0000000000007941 */ /* 0x000fea0003800000 */
.L_x_28145:
        /* <DEDUP_REMOVED lines=18> */
.L_x_28157:
[----:B------:R-:W-:Y:S02]  /*2980*/  MOV R166, R10 ;  /* 0x0000000a00a67202 */ /* 0x000fe40000000f00 */
.L_x_28158:
[----:B------:R-:W-:Y:S05]  /*2990*/  BSYNC B1 ;  /* 0x0000000000017941 */ /* 0x000fea0003800000 */
.L_x_28156:
        /* <DEDUP_REMOVED lines=16> */
.L_x_28162:
[----:B------:R-:W-:Y:S05]  /*2aa0*/  BSYNC B2 ;  /* 0x0000000000027941 */ /* 0x000fea0003800000 */
.L_x_28161:
        /* <DEDUP_REMOVED lines=44> */
.L_x_28160:
[----:B------:R-:W-:Y:S05]  /*2d70*/  BSYNC B1 ;  /* 0x0000000000017941 */ /* 0x000fea0003800000 */
.L_x_28159:
        /* <DEDUP_REMOVED lines=11> */
.L_x_28155:
[----:B------:R-:W-:Y:S05]  /*2e30*/  BSYNC B0 ;  /* 0x0000000000007941 */ /* 0x000fea0003800000 */
.L_x_28154:
        /* <DEDUP_REMOVED lines=18> */
.L_x_28166:
[----:B------:R-:W-:Y:S02]  /*2f60*/  MOV R166, R10 ;  /* 0x0000000a00a67202 */ /* 0x000fe40000000f00 */
.L_x_28167:
[----:B------:R-:W-:Y:S05]  /*2f70*/  BSYNC B1 ;  /* 0x0000000000017941 */ /* 0x000fea0003800000 */
.L_x_28165:
        /* <DEDUP_REMOVED lines=16> */
.L_x_28171:
[----:B------:R-:W-:Y:S05]  /*3080*/  BSYNC B2 ;  /* 0x0000000000027941 */ /* 0x000fea0003800000 */
.L_x_28170:
        /* <DEDUP_REMOVED lines=44> */
.L_x_28169:
[----:B------:R-:W-:Y:S05]  /*3350*/  BSYNC B1 ;  /* 0x0000000000017941 */ /* 0x000fea0003800000 */
.L_x_28168:
        /* <DEDUP_REMOVED lines=11> */
.L_x_28164:
[----:B------:R-:W-:Y:S05]  /*3410*/  BSYNC B0 ;  /* 0x0000000000007941 */ /* 0x000fea0003800000 */
.L_x_28163:
        /* <DEDUP_REMOVED lines=18> */
.L_x_28175:
[----:B------:R-:W-:Y:S02]  /*3540*/  MOV R168, R10 ;  /* 0x0000000a00a87202 */ /* 0x000fe40000000f00 */
.L_x_28176:
[----:B------:R-:W-:Y:S05]  /*3550*/  BSYNC B1 ;  /* 0x0000000000017941 */ /* 0x000fea0003800000 */
.L_x_28174:
        /* <DEDUP_REMOVED lines=16> */
.L_x_28180:
[----:B------:R-:W-:Y:S05]  /*3660*/  BSYNC B2 ;  /* 0x0000000000027941 */ /* 0x000fea0003800000 */
.L_x_28179:
        /* <DEDUP_REMOVED lines=44> */
.L_x_28178:
[----:B------:R-:W-:Y:S05]  /*3930*/  BSYNC B1 ;  /* 0x0000000000017941 */ /* 0x000fea0003800000 */
.L_x_28177:
        /* <DEDUP_REMOVED lines=11> */
.L_x_28173:
[----:B------:R-:W-:Y:S05]  /*39f0*/  BSYNC B0 ;  /* 0x0000000000007941 */ /* 0x000fea0003800000 */
.L_x_28172:
        /* <DEDUP_REMOVED lines=30> */
.L_x_28182:
[----:B------:R-:W-:Y:S05]  /*3be0*/  BSYNC B0 ;  /* 0x0000000000007941 */ /* 0x000fea0003800000 */
.L_x_28181:
        /* <DEDUP_REMOVED lines=22> */
.L_x_28186:
[----:B------:R-:W-:Y:S02]  /*3d50*/  MOV R171, R10 ;  /* 0x0000000a00ab7202 */ /* 0x000fe40000000f00 */
.L_x_28187:
[----:B------:R-:W-:Y:S05]  /*3d60*/  BSYNC B1 ;  /* 0x0000000000017941 */ /* 0x000fea0003800000 */
.L_x_28185:
        /* <DEDUP_REMOVED lines=16> */
.L_x_28191:
[----:B------:R-:W-:Y:S05]  /*3e70*/  BSYNC B2 ;  /* 0x0000000000027941 */ /* 0x000fea0003800000 */
.L_x_28190:
        /* <DEDUP_REMOVED lines=44> */
.L_x_28189:
[----:B------:R-:W-:Y:S05]  /*4140*/  BSYNC B1 ;  /* 0x0000000000017941 */ /* 0x000fea0003800000 */
.L_x_28188:
        /* <DEDUP_REMOVED lines=11> */
.L_x_28184:
[----:B0-----:R-:W-:Y:S05]  /*4200*/  BSYNC B0 ;  /* 0x0000000000007941 */ /* 0x001fea0003800000 */
.L_x_28183:
        /* <DEDUP_REMOVED lines=18> */
.L_x_28195:
[----:B------:R-:W-:Y:S02]  /*4330*/  MOV R169, R10 ;  /* 0x0000000a00a97202 */ /* 0x000fe40000000f00 */
.L_x_28196:
[----:B------:R-:W-:Y:S05]  /*4340*/  BSYNC B1 ;  /* 0x0000000000017941 */ /* 0x000fea0003800000 */
.L_x_28194:
        /* <DEDUP_REMOVED lines=16> */
.L_x_28200:
[----:B------:R-:W-:Y:S05]  /*4450*/  BSYNC B2 ;  /* 0x0000000000027941 */ /* 0x000fea0003800000 */
.L_x_28199:
        /* <DEDUP_REMOVED lines=44> */
.L_x_28198:
[----:B------:R-:W-:Y:S05]  /*4720*/  BSYNC B1 ;  /* 0x0000000000017941 */ /* 0x000fea0003800000 */
.L_x_28197:
        /* <DEDUP_REMOVED lines=11> */
.L_x_28193:
[----:B------:R-:W-:Y:S05]  /*47e0*/  BSYNC B0 ;  /* 0x0000000000007941 */ /* 0x000fea0003800000 */
.L_x_28192:
        /* <DEDUP_REMOVED lines=18> */
.L_x_28204:
[----:B------:R-:W-:Y:S02]  /*4910*/  MOV R169, R10 ;  /* 0x0000000a00a97202 */ /* 0x000fe40000000f00 */
.L_x_28205:
[----:B------:R-:W-:Y:S05]  /*4920*/  BSYNC B1 ;  /* 0x0000000000017941 */ /* 0x000fea0003800000 */
.L_x_28203:
        /* <DEDUP_REMOVED lines=16> */
.L_x_28209:
[----:B------:R-:W-:Y:S05]  /*4a30*/  BSYNC B2 ;  /* 0x0000000000027941 */ /* 0x000fea0003800000 */
.L_x_28208:
        /* <DEDUP_REMOVED lines=44> */
.L_x_28207:
[----:B------:R-:W-:Y:S05]  /*4d00*/  BSYNC B1 ;  /* 0x0000000000017941 */ /* 0x000fea0003800000 */
.L_x_28206:
        /* <DEDUP_REMOVED lines=11> */
.L_x_28202:
[----:B------:R-:W-:Y:S05]  /*4dc0*/  BSYNC B0 ;  /* 0x0000000000007941 */ /* 0x000fea0003800000 */
.L_x_28201:
        /* <DEDUP_REMOVED lines=18> */
.L_x_28213:
[----:B------:R-:W-:Y:S02]  /*4ef0*/  IMAD.MOV.U32 R169, RZ, RZ, R10 ;  /* 0x000000ffffa97224 */ /* 0x000fe400078e000a */
.L_x_28214:
[----:B------:R-:W-:Y:S05]  /*4f00*/  BSYNC B1 ;  /* 0x0000000000017941 */ /* 0x000fea0003800000 */
.L_x_28212:
        /* <DEDUP_REMOVED lines=16> */
.L_x_28218:
[----:B------:R-:W-:Y:S05]  /*5010*/  BSYNC B2 ;  /* 0x0000000000027941 */ /* 0x000fea0003800000 */
.L_x_28217:
        /* <DEDUP_REMOVED lines=44> */
.L_x_28216:
[----:B------:R-:W-:Y:S05]  /*52e0*/  BSYNC B1 ;  /* 0x0000000000017941 */ /* 0x000fea0003800000 */
.L_x_28215:
        /* <DEDUP_REMOVED lines=11> */
.L_x_28211:
[----:B------:R-:W-:Y:S05]  /*53a0*/  BSYNC B0 ;  /* 0x0000000000007941 */ /* 0x000fea0003800000 */
.L_x_28210:
        /* <DEDUP_REMOVED lines=18> */
.L_x_28222:
[----:B------:R-:W-:Y:S02]  /*54d0*/  IMAD.MOV.U32 R169, RZ, RZ, R10 ;  /* 0x000000ffffa97224 */ /* 0x000fe400078e000a */
.L_x_28223:
[----:B------:R-:W-:Y:S05]  /*54e0*/  BSYNC B1 ;  /* 0x0000000000017941 */ /* 0x000fea0003800000 */
.L_x_28221:
        /* <DEDUP_REMOVED lines=16> */
.L_x_28227:
[----:B------:R-:W-:Y:S05]  /*55f0*/  BSYNC B2 ;  /* 0x0000000000027941 */ /* 0x000fea0003800000 */
.L_x_28226:
        /* <DEDUP_REMOVED lines=44> */
.L_x_28225:
[----:B------:R-:W-:Y:S05]  /*58c0*/  BSYNC B1 ;  /* 0x0000000000017941 */ /* 0x000fea0003800000 */
.L_x_28224:
        /* <DEDUP_REMOVED lines=11> */
.L_x_28220:
[----:B------:R-:W-:Y:S05]  /*5980*/  BSYNC B0 ;  /* 0x0000000000007941 */ /* 0x000fea0003800000 */
.L_x_28219:
        /* <DEDUP_REMOVED lines=18> */
.L_x_28231:
[----:B------:R-:W-:Y:S02]  /*5ab0*/  IMAD.MOV.U32 R169, RZ, RZ, R10 ;  /* 0x000000ffffa97224 */ /* 0x000fe400078e000a */
.L_x_28232:
[----:B------:R-:W-:Y:S05]  /*5ac0*/  BSYNC B1 ;  /* 0x0000000000017941 */ /* 0x000fea0003800000 */
.L_x_28230:
        /* <DEDUP_REMOVED lines=16> */
.L_x_28236:
[----:B------:R-:W-:Y:S05]  /*5bd0*/  BSYNC B2 ;  /* 0x0000000000027941 */ /* 0x000fea0003800000 */
.L_x_28235:
        /* <DEDUP_REMOVED lines=44> */
.L_x_28234:
[----:B------:R-:W-:Y:S05]  /*5ea0*/  BSYNC B1 ;  /* 0x0000000000017941 */ /* 0x000fea0003800000 */
.L_x_28233:
        /* <DEDUP_REMOVED lines=11> */
.L_x_28229:
[----:B------:R-:W-:Y:S05]  /*5f60*/  BSYNC B0 ;  /* 0x0000000000007941 */ /* 0x000fea0003800000 */
.L_x_28228:
        /* <DEDUP_REMOVED lines=18> */
.L_x_28240:
[----:B------:R-:W-:Y:S02]  /*6090*/  IMAD.MOV.U32 R169, RZ, RZ, R10 ;  /* 0x000000ffffa97224 */ /* 0x000fe400078e000a */
.L_x_28241:
[----:B------:R-:W-:Y:S05]  /*60a0*/  BSYNC B1 ;  /* 0x0000000000017941 */ /* 0x000fea0003800000 */
.L_x_28239:
        /* <DEDUP_REMOVED lines=16> */
.L_x_28245:
[----:B------:R-:W-:Y:S05]  /*61b0*/  BSYNC B2 ;  /* 0x0000000000027941 */ /* 0x000fea0003800000 */
.L_x_28244:
        /* <DEDUP_REMOVED lines=44> */
.L_x_28243:
[----:B------:R-:W-:Y:S05]  /*6480*/  BSYNC B1 ;  /* 0x0000000000017941 */ /* 0x000fea0003800000 */
.L_x_28242:
        /* <DEDUP_REMOVED lines=11> */
.L_x_28238:
[----:B------:R-:W-:Y:S05]  /*6540*/  BSYNC B0 ;  /* 0x0000000000007941 */ /* 0x000fea0003800000 */
.L_x_28237:
        /* <DEDUP_REMOVED lines=18> */
.L_x_28249:
[----:B------:R-:W-:Y:S02]  /*6670*/  IMAD.MOV.U32 R169, RZ, RZ, R10 ;  /* 0x000000ffffa97224 */ /* 0x000fe400078e000a */
.L_x_28250:
[----:B------:R-:W-:Y:S05]  /*6680*/  BSYNC B1 ;  /* 0x0000000000017941 */ /* 0x000fea0003800000 */
.L_x_28248:
        /* <DEDUP_REMOVED lines=16> */
.L_x_28254:
[----:B------:R-:W-:Y:S05]  /*6790*/  BSYNC B2 ;  /* 0x0000000000027941 */ /* 0x000fea0003800000 */
.L_x_28253:
        /* <DEDUP_REMOVED lines=44> */
.L_x_28252:
[----:B------:R-:W-:Y:S05]  /*6a60*/  BSYNC B1 ;  /* 0x0000000000017941 */ /* 0x000fea0003800000 */
.L_x_28251:
        /* <DEDUP_REMOVED lines=11> */
.L_x_28247:
[----:B------:R-:W-:Y:S05]  /*6b20*/  BSYNC B0 ;  /* 0x0000000000007941 */ /* 0x000fea0003800000 */
.L_x_28246:
        /* <DEDUP_REMOVED lines=29> */
.L_x_28256:
[----:B------:R-:W-:Y:S05]  /*6d00*/  BSYNC B0 ;  /* 0x0000000000007941 */ /* 0x000fea0003800000 */
.L_x_28255:
        /* <DEDUP_REMOVED lines=22> */
.L_x_28260:
[----:B------:R-:W-:Y:S02]  /*6e70*/  IMAD.MOV.U32 R169, RZ, RZ, R10 ;  /* 0x000000ffffa97224 */ /* 0x000fe400078e000a */
.L_x_28261:
[----:B------:R-:W-:Y:S05]  /*6e80*/  BSYNC B1 ;  /* 0x0000000000017941 */ /* 0x000fea0003800000 */
.L_x_28259:
        /* <DEDUP_REMOVED lines=16> */
.L_x_28265:
[----:B------:R-:W-:Y:S05]  /*6f90*/  BSYNC B2 ;  /* 0x0000000000027941 */ /* 0x000fea0003800000 */
.L_x_28264:
        /* <DEDUP_REMOVED lines=44> */
.L_x_28263:
[----:B------:R-:W-:Y:S05]  /*7260*/  BSYNC B1 ;  /* 0x0000000000017941 */ /* 0x000fea0003800000 */
.L_x_28262:
        /* <DEDUP_REMOVED lines=11> */
.L_x_28258:
[----:B0-----:R-:W-:Y:S05]  /*7320*/  BSYNC B0 ;  /* 0x0000000000007941 */ /* 0x001fea0003800000 */
.L_x_28257:
        /* <DEDUP_REMOVED lines=18> */
.L_x_28269:
[----:B------:R-:W-:Y:S02]  /*7450*/  IMAD.MOV.U32 R170, RZ, RZ, R10 ;  /* 0x000000ffffaa7224 */ /* 0x000fe400078e000a */
.L_x_28270:
[----:B------:R-:W-:Y:S05]  /*7460*/  BSYNC B1 ;  /* 0x0000000000017941 */ /* 0x000fea0003800000 */
.L_x_28268:
        /* <DEDUP_REMOVED lines=16> */
.L_x_28274:
[----:B------:R-:W-:Y:S05]  /*7570*/  BSYNC B2 ;  /* 0x0000000000027941 */ /* 0x000fea0003800000 */
.L_x_28273:
        /* <DEDUP_REMOVED lines=44> */
.L_x_28272:
[----:B------:R-:W-:Y:S05]  /*7840*/  BSYNC B1 ;  /* 0x0000000000017941 */ /* 0x000fea0003800000 */
.L_x_28271:
        /* <DEDUP_REMOVED lines=11> */
.L_x_28267:
[----:B------:R-:W-:Y:S05]  /*7900*/  BSYNC B0 ;  /* 0x0000000000007941 */ /* 0x000fea0003800000 */
.L_x_28266:
        /* <DEDUP_REMOVED lines=18> */
.L_x_28278:
[----:B------:R-:W-:Y:S02]  /*7a30*/  IMAD.MOV.U32 R171, RZ, RZ, R10 ;  /* 0x000000ffffab7224 */ /* 0x000fe400078e000a */
.L_x_28279:
[----:B------:R-:W-:Y:S05]  /*7a40*/  BSYNC B1 ;  /* 0x0000000000017941 */ /* 0x000fea0003800000 */
.L_x_28277:
        /* <DEDUP_REMOVED lines=16> */
.L_x_28283:
[----:B------:R-:W-:Y:S05]  /*7b50*/  BSYNC B2 ;  /* 0x0000000000027941 */ /* 0x000fea0003800000 */
.L_x_28282:
        /* <DEDUP_REMOVED lines=44> */
.L_x_28281:
[----:B------:R-:W-:Y:S05]  /*7e20*/  BSYNC B1 ;  /* 0x0000000000017941 */ /* 0x000fea0003800000 */
.L_x_28280:
        /* <DEDUP_REMOVED lines=11> */
.L_x_28276:
[----:B------:R-:W-:Y:S05]  /*7ee0*/  BSYNC B0 ;  /* 0x0000000000007941 */ /* 0x000fea0003800000 */
.L_x_28275:
        /* <DEDUP_REMOVED lines=18> */
.L_x_28287:
[----:B------:R-:W-:Y:S02]  /*8010*/  IMAD.MOV.U32 R174, RZ, RZ, R10 ;  /* 0x000000ffffae7224 */ /* 0x000fe400078e000a */
.L_x_28288:
[----:B------:R-:W-:Y:S05]  /*8020*/  BSYNC B1 ;  /* 0x0000000000017941 */ /* 0x000fea0003800000 */
.L_x_28286:
        /* <DEDUP_REMOVED lines=16> */
.L_x_28292:
[----:B------:R-:W-:Y:S05]  /*8130*/  BSYNC B2 ;  /* 0x0000000000027941 */ /* 0x000fea0003800000 */
.L_x_28291:
        /* <DEDUP_REMOVED lines=44> */
.L_x_28290:
[----:B------:R-:W-:Y:S05]  /*8400*/  BSYNC B1 ;  /* 0x0000000000017941 */ /* 0x000fea0003800000 */
.L_x_28289:
        /* <DEDUP_REMOVED lines=11> */
.L_x_28285:
[----:B------:R-:W-:Y:S05]  /*84c0*/  BSYNC B0 ;  /* 0x0000000000007941 */ /* 0x000fea0003800000 */
.L_x_28284:
        /* <DEDUP_REMOVED lines=18> */
.L_x_28296:
[----:B------:R-:W-:Y:S02]  /*85f0*/  IMAD.MOV.U32 R174, RZ, RZ, R10 ;  /* 0x000000ffffae7224 */ /* 0x000fe400078e000a */
.L_x_28297:
[----:B------:R-:W-:Y:S05]  /*8600*/  BSYNC B1 ;  /* 0x0000000000017941 */ /* 0x000fea0003800000 */
.L_x_28295:
        /* <DEDUP_REMOVED lines=16> */
.L_x_28301:
[----:B------:R-:W-:Y:S05]  /*8710*/  BSYNC B2 ;  /* 0x0000000000027941 */ /* 0x000fea0003800000 */
.L_x_28300:
        /* <DEDUP_REMOVED lines=44> */
.L_x_28299:
[----:B------:R-:W-:Y:S05]  /*89e0*/  BSYNC B1 ;  /* 0x0000000000017941 */ /* 0x000fea0003800000 */
.L_x_28298:
        /* <DEDUP_REMOVED lines=11> */
.L_x_28294:
[----:B------:R-:W-:Y:S05]  /*8aa0*/  BSYNC B0 ;  /* 0x0000000000007941 */ /* 0x000fea0003800000 */
.L_x_28293:
        /* <DEDUP_REMOVED lines=18> */
.L_x_28305:
[----:B------:R-:W-:Y:S02]  /*8bd0*/  IMAD.MOV.U32 R177, RZ, RZ, R10 ;  /* 0x000000ffffb17224 */ /* 0x000fe400078e000a */
.L_x_28306:
[----:B------:R-:W-:Y:S05]  /*8be0*/  BSYNC B1 ;  /* 0x0000000000017941 */ /* 0x000fea0003800000 */
.L_x_28304:
        /* <DEDUP_REMOVED lines=16> */
.L_x_28310:
[----:B------:R-:W-:Y:S05]  /*8cf0*/  BSYNC B2 ;  /* 0x0000000000027941 */ /* 0x000fea0003800000 */
.L_x_28309:
        /* <DEDUP_REMOVED lines=44> */
.L_x_28308:
[----:B------:R-:W-:Y:S05]  /*8fc0*/  BSYNC B1 ;  /* 0x0000000000017941 */ /* 0x000fea0003800000 */
.L_x_28307:
        /* <DEDUP_REMOVED lines=11> */
.L_x_28303:
[----:B------:R-:W-:Y:S05]  /*9080*/  BSYNC B0 ;  /* 0x0000000000007941 */ /* 0x000fea0003800000 */
.L_x_28302:
        /* <DEDUP_REMOVED lines=18> */
.L_x_28314:
[----:B------:R-:W-:Y:S02]  /*91b0*/  IMAD.MOV.U32 R177, RZ, RZ, R10 ;  /* 0x000000ffffb17224 */ /* 0x000fe400078e000a */
.L_x_28315:
[----:B------:R-:W-:Y:S05]  /*91c0*/  BSYNC B1 ;  /* 0x0000000000017941 */ /* 0x000fea0003800000 */
.L_x_28313:
        /* <DEDUP_REMOVED lines=16> */
.L_x_28319:
[----:B------:R-:W-:Y:S05]  /*92d0*/  BSYNC B2 ;  /* 0x0000000000027941 */ /* 0x000fea0003800000 */
.L_x_28318:
        /* <DEDUP_REMOVED lines=44> */
.L_x_28317:
[----:B------:R-:W-:Y:S05]  /*95a0*/  BSYNC B1 ;  /* 0x0000000000017941 */ /* 0x000fea0003800000 */
.L_x_28316:
        /* <DEDUP_REMOVED lines=11> */
.L_x_28312:
[----:B------:R-:W-:Y:S05]  /*9660*/  BSYNC B0 ;  /* 0x0000000000007941 */ /* 0x000fea0003800000 */
.L_x_28311:
        /* <DEDUP_REMOVED lines=18> */
.L_x_28323:
[----:B------:R-:W-:Y:S02]  /*9790*/  IMAD.MOV.U32 R177, RZ, RZ, R10 ;  /* 0x000000ffffb17224 */ /* 0x000fe400078e000a */
.L_x_28324:
[----:B------:R-:W-:Y:S05]  /*97a0*/  BSYNC B1 ;  /* 0x0000000000017941 */ /* 0x000fea0003800000 */
.L_x_28322:
        /* <DEDUP_REMOVED lines=16> */
.L_x_28328:
[----:B------:R-:W-:Y:S05]  /*98b0*/  BSYNC B2 ;  /* 0x0000000000027941 */ /* 0x000fea0003800000 */
.L_x_28327:
        /* <DEDUP_REMOVED lines=44> */
.L_x_28326:
[----:B------:R-:W-:Y:S05]  /*9b80*/  BSYNC B1 ;  /* 0x0000000000017941 */ /* 0x000fea0003800000 */
.L_x_28325:
        /* <DEDUP_REMOVED lines=11> */
.L_x_28321:
[----:B------:R-:W-:Y:S05]  /*9c40*/  BSYNC B0 ;  /* 0x0000000000007941 */ /* 0x000fea0003800000 */
.L_x_28320:
        /* <DEDUP_REMOVED lines=29> */
.L_x_28330:
[----:B------:R-:W-:Y:S05]  /*9e20*/  BSYNC B0 ;  /* 0x0000000000007941 */ /* 0x000fea0003800000 */
.L_x_28329:
[----:B------:R-:W-:Y:S01]  /*9e30*/  @P2 IMAD.WIDE.U32 R180, R210, R191, c[0x0][0x170] ;  /* 0x00005c00d2b42625 */ /* 0x000fe200078e00bf */
[----:B------:R-:W2:Y:S04]  /*9e40*/  @P0 LDG.E.128 R140, [R178.64] ;  /* 0x00000004b28c0981 */ /* 0x000ea8000c1e1d00 */
[----:B------:R1:W5:Y:S04]  /*9e50*/  @P2 LDG.E.128 R148, [R180.64] ;  /* 0x00000004b4942981 */ /* 0x000368000c1e1d00 */
[----:B------:R1:W5:Y:S01]  /*9e60*/  @P0 LDG.E.128 R144, [R178.64+0x10] ;  /* 0x00001004b2900981 */ /* 0x000362000c1e1d00 */
[----:B------:R-:W-:Y:S01]  /*9e70*/  @!P3 ISETP.NE.U32.AND P1, PT, RZ, c[0x0][0x180], PT ;  /* 0x00006000ff00ba0c */ /* 0x000fe20003f25070 */
[----:B------:R-:W-:Y:S01]  /*9e80*/  BSSY B0, `(.L_x_28331) ;  /* 0x000005c000007945 */ /* 0x000fe20003800000 */
[----:B------:R-:W-:-:S02]  /*9e90*/  @!P3 MOV R183, R186 ;  /* 0x000000ba00b7b202 */ /* 0x000fc40000000f00 */
        /* <DEDUP_REMOVED lines=15> */
.L_x_28334:
[----:B------:R-:W-:Y:S02]  /*9f90*/  IMAD.MOV.U32 R182, RZ, RZ, R10 ;  /* 0x000000ffffb67224 */ /* 0x000fe400078e000a */
.L_x_28335:
[----:B------:R-:W-:Y:S05]  /*9fa0*/  BSYNC B1 ;  /* 0x0000000000017941 */ /* 0x000fea0003800000 */
.L_x_28333:
        /* <DEDUP_REMOVED lines=16> */
.L_x_28339:
[----:B------:R-:W-:Y:S05]  /*a0b0*/  BSYNC B2 ;  /* 0x0000000000027941 */ /* 0x000fea0003800000 */
.L_x_28338:
        /* <DEDUP_REMOVED lines=44> */
.L_x_28337:
[----:B------:R-:W-:Y:S05]  /*a380*/  BSYNC B1 ;  /* 0x0000000000017941 */ /* 0x000fea0003800000 */
.L_x_28336:
        /* <DEDUP_REMOVED lines=11> */
.L_x_28332:
[----:B-1----:R-:W-:Y:S05]  /*a440*/  BSYNC B0 ;  /* 0x0000000000007941 */ /* 0x002fea0003800000 */
.L_x_28331:
        /* <DEDUP_REMOVED lines=18> */
.L_x_28343:
[----:B------:R-:W-:Y:S02]  /*a570*/  IMAD.MOV.U32 R184, RZ, RZ, R10 ;  /* 0x000000ffffb87224 */ /* 0x000fe400078e000a */
.L_x_28344:
[----:B------:R-:W-:Y:S05]  /*a580*/  BSYNC B1 ;  /* 0x0000000000017941 */ /* 0x000fea0003800000 */
.L_x_28342:
        /* <DEDUP_REMOVED lines=16> */
.L_x_28348:
[----:B------:R-:W-:Y:S05]  /*a690*/  BSYNC B2 ;  /* 0x0000000000027941 */ /* 0x000fea0003800000 */
.L_x_28347:
        /* <DEDUP_REMOVED lines=44> */
.L_x_28346:
[----:B------:R-:W-:Y:S05]  /*a960*/  BSYNC B1 ;  /* 0x0000000000017941 */ /* 0x000fea0003800000 */
.L_x_28345:
        /* <DEDUP_REMOVED lines=11> */
.L_x_28341:
[----:B------:R-:W-:Y:S05]  /*aa20*/  BSYNC B0 ;  /* 0x0000000000007941 */ /* 0x000fea0003800000 */
.L_x_28340:
        /* <DEDUP_REMOVED lines=18> */
.L_x_28352:
[----:B------:R-:W-:Y:S02]  /*ab50*/  IMAD.MOV.U32 R184, RZ, RZ, R10 ;  /* 0x000000ffffb87224 */ /* 0x000fe400078e000a */
.L_x_28353:
[----:B------:R-:W-:Y:S05]  /*ab60*/  BSYNC B1 ;  /* 0x0000000000017941 */ /* 0x000fea0003800000 */
.L_x_28351:
        /* <DEDUP_REMOVED lines=16> */
.L_x_28357:
[----:B------:R-:W-:Y:S05]  /*ac70*/  BSYNC B2 ;  /* 0x0000000000027941 */ /* 0x000fea0003800000 */
.L_x_28356:
        /* <DEDUP_REMOVED lines=44> */
.L_x_28355:
[----:B------:R-:W-:Y:S05]  /*af40*/  BSYNC B1 ;  /* 0x0000000000017941 */ /* 0x000fea0003800000 */
.L_x_28354:
        /* <DEDUP_REMOVED lines=11> */
.L_x_28350:
[----:B------:R-:W-:Y:S05]  /*b000*/  BSYNC B0 ;  /* 0x0000000000007941 */ /* 0x000fea0003800000 */
.L_x_28349:
        /* <DEDUP_REMOVED lines=18> */
.L_x_28361:
[----:B------:R-:W-:Y:S02]  /*b130*/  IMAD.MOV.U32 R186, RZ, RZ, R10 ;  /* 0x000000ffffba7224 */ /* 0x000fe400078e000a */
.L_x_28362:
[----:B------:R-:W-:Y:S05]  /*b140*/  BSYNC B1 ;  /* 0x0000000000017941 */ /* 0x000fea0003800000 */
.L_x_28360:
        /* <DEDUP_REMOVED lines=16> */
.L_x_28366:
[----:B------:R-:W-:Y:S05]  /*b250*/  BSYNC B2 ;  /* 0x0000000000027941 */ /* 0x000fea0003800000 */
.L_x_28365:
        /* <DEDUP_REMOVED lines=44> */
.L_x_28364:
[----:B------:R-:W-:Y:S05]  /*b520*/  BSYNC B1 ;  /* 0x0000000000017941 */ /* 0x000fea0003800000 */
.L_x_28363:
        /* <DEDUP_REMOVED lines=11> */
.L_x_28359:
[----:B------:R-:W-:Y:S05]  /*b5e0*/  BSYNC B0 ;  /* 0x0000000000007941 */ /* 0x000fea0003800000 */
.L_x_28358:
        /* <DEDUP_REMOVED lines=18> */
.L_x_28370:
[----:B------:R-:W-:Y:S02]  /*b710*/  IMAD.MOV.U32 R186, RZ, RZ, R10 ;  /* 0x000000ffffba7224 */ /* 0x000fe400078e000a */
.L_x_28371:
[----:B------:R-:W-:Y:S05]  /*b720*/  BSYNC B1 ;  /* 0x0000000000017941 */ /* 0x000fea0003800000 */
.L_x_28369:
        /* <DEDUP_REMOVED lines=16> */
.L_x_28375:
[----:B------:R-:W-:Y:S05]  /*b830*/  BSYNC B2 ;  /* 0x0000000000027941 */ /* 0x000fea0003800000 */
.L_x_28374:
        /* <DEDUP_REMOVED lines=44> */
.L_x_28373:
[----:B------:R-:W-:Y:S05]  /*bb00*/  BSYNC B1 ;  /* 0x0000000000017941 */ /* 0x000fea0003800000 */
.L_x_28372:
        /* <DEDUP_REMOVED lines=11> */
.L_x_28368:
[----:B------:R-:W-:Y:S05]  /*bbc0*/  BSYNC B0 ;  /* 0x0000000000007941 */ /* 0x000fea0003800000 */
.L_x_28367:
        /* <DEDUP_REMOVED lines=18> */
.L_x_28379:
[----:B------:R-:W-:Y:S02]  /*bcf0*/  IMAD.MOV.U32 R190, RZ, RZ, R10 ;  /* 0x000000ffffbe7224 */ /* 0x000fe400078e000a */
.L_x_28380:
[----:B------:R-:W-:Y:S05]  /*bd00*/  BSYNC B1 ;  /* 0x0000000000017941 */ /* 0x000fea0003800000 */
.L_x_28378:
        /* <DEDUP_REMOVED lines=16> */
.L_x_28384:
[----:B------:R-:W-:Y:S05]  /*be10*/  BSYNC B2 ;  /* 0x0000000000027941 */ /* 0x000fea0003800000 */
.L_x_28383:
        /* <DEDUP_REMOVED lines=44> */
.L_x_28382:
[----:B------:R-:W-:Y:S05]  /*c0e0*/  BSYNC B1 ;  /* 0x0000000000017941 */ /* 0x000fea0003800000 */
.L_x_28381:
        /* <DEDUP_REMOVED lines=11> */
.L_x_28377:
[----:B------:R-:W-:Y:S05]  /*c1a0*/  BSYNC B0 ;  /* 0x0000000000007941 */ /* 0x000fea0003800000 */
.L_x_28376:
        /* <DEDUP_REMOVED lines=18> */
.L_x_28388:
[----:B------:R-:W-:Y:S02]  /*c2d0*/  IMAD.MOV.U32 R190, RZ, RZ, R10 ;  /* 0x000000ffffbe7224 */ /* 0x000fe400078e000a */
.L_x_28389:
[----:B------:R-:W-:Y:S05]  /*c2e0*/  BSYNC B1 ;  /* 0x0000000000017941 */ /* 0x000fea0003800000 */
.L_x_28387:
        /* <DEDUP_REMOVED lines=16> */
.L_x_28393:
[----:B------:R-:W-:Y:S05]  /*c3f0*/  BSYNC B2 ;  /* 0x0000000000027941 */ /* 0x000fea0003800000 */
.L_x_28392:
        /* <DEDUP_REMOVED lines=44> */
.L_x_28391:
[----:B------:R-:W-:Y:S05]  /*c6c0*/  BSYNC B1 ;  /* 0x0000000000017941 */ /* 0x000fea0003800000 */
.L_x_28390:
        /* <DEDUP_REMOVED lines=11> */
.L_x_28386:
[----:B------:R-:W-:Y:S05]  /*c780*/  BSYNC B0 ;  /* 0x0000000000007941 */ /* 0x000fea0003800000 */
.L_x_28385:
        /* <DEDUP_REMOVED lines=18> */
.L_x_28397:
[----:B------:R-:W-:Y:S02]  /*c8b0*/  IMAD.MOV.U32 R211, RZ, RZ, R10 ;  /* 0x000000ffffd37224 */ /* 0x000fe400078e000a */
.L_x_28398:
[----:B------:R-:W-:Y:S05]  /*c8c0*/  BSYNC B1 ;  /* 0x0000000000017941 */ /* 0x000fea0003800000 */
.L_x_28396:
        /* <DEDUP_REMOVED lines=16> */
.L_x_28402:
[----:B------:R-:W-:Y:S05]  /*c9d0*/  BSYNC B2 ;  /* 0x0000000000027941 */ /* 0x000fea0003800000 */
.L_x_28401:
        /* <DEDUP_REMOVED lines=44> */
.L_x_28400:
[----:B------:R-:W-:Y:S05]  /*cca0*/  BSYNC B1 ;  /* 0x0000000000017941 */ /* 0x000fea0003800000 */
.L_x_28399:
        /* <DEDUP_REMOVED lines=11> */
.L_x_28395:
[----:B------:R-:W-:Y:S05]  /*cd60*/  BSYNC B0 ;  /* 0x0000000000007941 */ /* 0x000fea0003800000 */
.L_x_28394:
        /* <DEDUP_REMOVED lines=29> */
.L_x_28404:
[----:B------:R-:W-:Y:S05]  /*cf40*/  BSYNC B0 ;  /* 0x0000000000007941 */ /* 0x000fea0003800000 */
.L_x_28403:
        /* <DEDUP_REMOVED lines=22> */
.L_x_28408:
[----:B------:R-:W-:Y:S02]  /*d0b0*/  IMAD.MOV.U32 R190, RZ, RZ, R10 ;  /* 0x000000ffffbe7224 */ /* 0x000fe400078e000a */
.L_x_28409:
[----:B------:R-:W-:Y:S05]  /*d0c0*/  BSYNC B1 ;  /* 0x0000000000017941 */ /* 0x000fea0003800000 */
.L_x_28407:
        /* <DEDUP_REMOVED lines=16> */
.L_x_28413:
[----:B------:R-:W-:Y:S05]  /*d1d0*/  BSYNC B2 ;  /* 0x0000000000027941 */ /* 0x000fea0003800000 */
.L_x_28412:
        /* <DEDUP_REMOVED lines=44> */
.L_x_28411:
[----:B------:R-:W-:Y:S05]  /*d4a0*/  BSYNC B1 ;  /* 0x0000000000017941 */ /* 0x000fea0003800000 */
.L_x_28410:
        /* <DEDUP_REMOVED lines=11> */
.L_x_28406:
[----:B0-----:R-:W-:Y:S05]  /*d560*/  BSYNC B0 ;  /* 0x0000000000007941 */ /* 0x001fea0003800000 */
.L_x_28405:
        /* <DEDUP_REMOVED lines=18> */
.L_x_28417:
[----:B------:R-:W-:Y:S02]  /*d690*/  IMAD.MOV.U32 R212, RZ, RZ, R10 ;  /* 0x000000ffffd47224 */ /* 0x000fe400078e000a */
.L_x_28418:
[----:B------:R-:W-:Y:S05]  /*d6a0*/  BSYNC B1 ;  /* 0x0000000000017941 */ /* 0x000fea0003800000 */
.L_x_28416:
        /* <DEDUP_REMOVED lines=16> */
.L_x_28422:
[----:B------:R-:W-:Y:S05]  /*d7b0*/  BSYNC B2 ;  /* 0x0000000000027941 */ /* 0x000fea0003800000 */
.L_x_28421:
        /* <DEDUP_REMOVED lines=44> */
.L_x_28420:
[----:B------:R-:W-:Y:S05]  /*da80*/  BSYNC B1 ;  /* 0x0000000000017941 */ /* 0x000fea0003800000 */
.L_x_28419:
        /* <DEDUP_REMOVED lines=11> */
.L_x_28415:
[----:B------:R-:W-:Y:S05]  /*db40*/  BSYNC B0 ;  /* 0x0000000000007941 */ /* 0x000fea0003800000 */
.L_x_28414:
        /* <DEDUP_REMOVED lines=18> */
.L_x_28426:
[----:B------:R-:W-:Y:S02]  /*dc70*/  IMAD.MOV.U32 R212, RZ, RZ, R10 ;  /* 0x000000ffffd47224 */ /* 0x000fe400078e000a */
.L_x_28427:
[----:B------:R-:W-:Y:S05]  /*dc80*/  BSYNC B1 ;  /* 0x0000000000017941 */ /* 0x000fea0003800000 */
.L_x_28425:
        /* <DEDUP_REMOVED lines=16> */
.L_x_28431:
[----:B------:R-:W-:Y:S05]  /*dd90*/  BSYNC B2 ;  /* 0x0000000000027941 */ /* 0x000fea0003800000 */
.L_x_28430:
        /* <DEDUP_REMOVED lines=44> */
.L_x_28429:
[----:B------:R-:W-:Y:S05]  /*e060*/  BSYNC B1 ;  /* 0x0000000000017941 */ /* 0x000fea0003800000 */
.L_x_28428:
        /* <DEDUP_REMOVED lines=11> */
.L_x_28424:
[----:B------:R-:W-:Y:S05]  /*e120*/  BSYNC B0 ;  /* 0x0000000000007941 */ /* 0x000fea0003800000 */
.L_x_28423:
        /* <DEDUP_REMOVED lines=18> */
.L_x_28435:
[----:B------:R-:W-:Y:S02]  /*e250*/  IMAD.MOV.U32 R212, RZ, RZ, R10 ;  /* 0x000000ffffd47224 */ /* 0x000fe400078e000a */
.L_x_28436:
[----:B------:R-:W-:Y:S05]  /*e260*/  BSYNC B1 ;  /* 0x0000000000017941 */ /* 0x000fea0003800000 */
.L_x_28434:
        /* <DEDUP_REMOVED lines=16> */
.L_x_28440:
[----:B------:R-:W-:Y:S05]  /*e370*/  BSYNC B2 ;  /* 0x0000000000027941 */ /* 0x000fea0003800000 */
.L_x_28439:
        /* <DEDUP_REMOVED lines=44> */
.L_x_28438:
[----:B------:R-:W-:Y:S05]  /*e640*/  BSYNC B1 ;  /* 0x0000000000017941 */ /* 0x000fea0003800000 */
.L_x_28437:
        /* <DEDUP_REMOVED lines=11> */
.L_x_28433:
[----:B------:R-:W-:Y:S05]  /*e700*/  BSYNC B0 ;  /* 0x0000000000007941 */ /* 0x000fea0003800000 */
.L_x_28432:
        /* <DEDUP_REMOVED lines=18> */
.L_x_28444:
[----:B------:R-:W-:Y:S02]  /*e830*/  IMAD.MOV.U32 R212, RZ, RZ, R10 ;  /* 0x000000ffffd47224 */ /* 0x000fe400078e000a */
.L_x_28445:
[----:B------:R-:W-:Y:S05]  /*e840*/  BSYNC B1 ;  /* 0x0000000000017941 */ /* 0x000fea0003800000 */
.L_x_28443:
        /* <DEDUP_REMOVED lines=16> */
.L_x_28449:
[----:B------:R-:W-:Y:S05]  /*e950*/  BSYNC B2 ;  /* 0x0000000000027941 */ /* 0x000fea0003800000 */
.L_x_28448:
        /* <DEDUP_REMOVED lines=44> */
.L_x_28447:
[----:B------:R-:W-:Y:S05]  /*ec20*/  BSYNC B1 ;  /* 0x0000000000017941 */ /* 0x000fea0003800000 */
.L_x_28446:
        /* <DEDUP_REMOVED lines=11> */
.L_x_28442:
[----:B------:R-:W-:Y:S05]  /*ece0*/  BSYNC B0 ;  /* 0x0000000000007941 */ /* 0x000fea0003800000 */
.L_x_28441:
        /* <DEDUP_REMOVED lines=18> */
.L_x_28453:
[----:B------:R-:W-:Y:S02]  /*ee10*/  IMAD.MOV.U32 R214, RZ, RZ, R10 ;  /* 0x000000ffffd67224 */ /* 0x000fe400078e000a */
.L_x_28454:
[----:B------:R-:W-:Y:S05]  /*ee20*/  BSYNC B1 ;  /* 0x0000000000017941 */ /* 0x000fea0003800000 */
.L_x_28452:
        /* <DEDUP_REMOVED lines=16> */
.L_x_28458:
[----:B------:R-:W-:Y:S05]  /*ef30*/  BSYNC B2 ;  /* 0x0000000000027941 */ /* 0x000fea0003800000 */
.L_x_28457:
        /* <DEDUP_REMOVED lines=44> */
.L_x_28456:
[----:B------:R-:W-:Y:S05]  /*f200*/  BSYNC B1 ;  /* 0x0000000000017941 */ /* 0x000fea0003800000 */
.L_x_28455:
        /* <DEDUP_REMOVED lines=11> */
.L_x_28451:
[----:B------:R-:W-:Y:S05]  /*f2c0*/  BSYNC B0 ;  /* 0x0000000000007941 */ /* 0x000fea0003800000 */
.L_x_28450:
        /* <DEDUP_REMOVED lines=18> */
.L_x_28462:
[----:B------:R-:W-:Y:S02]  /*f3f0*/  IMAD.MOV.U32 R214, RZ, RZ, R10 ;  /* 0x000000ffffd67224 */ /* 0x000fe400078e000a */
.L_x_28463:
[----:B------:R-:W-:Y:S05]  /*f400*/  BSYNC B1 ;  /* 0x0000000000017941 */ /* 0x000fea0003800000 */
.L_x_28461:
        /* <DEDUP_REMOVED lines=16> */
.L_x_28467:
[----:B------:R-:W-:Y:S05]  /*f510*/  BSYNC B2 ;  /* 0x0000000000027941 */ /* 0x000fea0003800000 */
.L_x_28466:
        /* <DEDUP_REMOVED lines=44> */
.L_x_28465:
[----:B------:R-:W-:Y:S05]  /*f7e0*/  BSYNC B1 ;  /* 0x0000000000017941 */ /* 0x000fea0003800000 */
.L_x_28464:
        /* <DEDUP_REMOVED lines=11> */
.L_x_28460:
[----:B------:R-:W-:Y:S05]  /*f8a0*/  BSYNC B0 ;  /* 0x0000000000007941 */ /* 0x000fea0003800000 */
.L_x_28459:
        /* <DEDUP_REMOVED lines=18> */
.L_x_28471:
[----:B------:R-:W-:Y:S02]  /*f9d0*/  IMAD.MOV.U32 R223, RZ, RZ, R10 ;  /* 0x000000ffffdf7224 */ /* 0x000fe400078e000a */
.L_x_28472:
[----:B------:R-:W-:Y:S05]  /*f9e0*/  BSYNC B1 ;  /* 0x0000000000017941 */ /* 0x000fea0003800000 */
.L_x_28470:
        /* <DEDUP_REMOVED lines=16> */
.L_x_28476:
[----:B------:R-:W-:Y:S05]  /*faf0*/  BSYNC B2 ;  /* 0x0000000000027941 */ /* 0x000fea0003800000 */
.L_x_28475:
        /* <DEDUP_REMOVED lines=44> */
.L_x_28474:
[----:B------:R-:W-:Y:S05]  /*fdc0*/  BSYNC B1 ;  /* 0x0000000000017941 */ /* 0x000fea0003800000 */
.L_x_28473:
        /* <DEDUP_REMOVED lines=11> */
.L_x_28469:
[----:B------:R-:W-:Y:S05]  /*fe80*/  BSYNC B0 ;  /* 0x0000000000007941 */ /* 0x000fea0003800000 */
.L_x_28468:
        /* <DEDUP_REMOVED lines=65> */
.L_x_28478:
[----:B------:R-:W-:Y:S05]  /*102a0*/  BSYNC B0 ;  /* 0x0000000000007941 */ /* 0x000fea0003800000 */
.L_x_28477:
[----:B------:R-:W-:Y:S01]  /*102b0*/  FADD.FTZ R215, R222, R191 ;  /* 0x000000bfded77221 */ /* 0x000fe20000010000 */
[----:B------:R-:W-:Y:S05]  /*102c0*/  BRA.DIV ~URZ, `(.L_x_28479) ;  /* 0x000011e27f007947 */ /* 0x000fea000b800000 */
[----:B0-----:R0:W1:Y:S02]  /*102d0*/  SHFL.BFLY PT, R210, R215, 0x1, 0x1f ;  /* 0x0c201f00d7d27f89 */ /* 0x00106400000e0000 */
.L_x_28485:
        /* <DEDUP_REMOVED lines=100> */
.L_x_28486:
        /* <DEDUP_REMOVED lines=43> */
[----:B------:R-:W-:Y:S01]  /*10bd0*/  F2FP.PACK_AB R154, R152, R153 ;  /* 0x00000099989a723e */ /* 0x000fe200000000ff */
[----:B------:R-:W-:Y:S02]  /*10be0*/  FADD.FTZ R222, -R211, R161 ;  /* 0x000000a1d3de7221 */ /* 0x000fe40000010100 */
[C---:B------:R-:W-:Y:S01]  /*10bf0*/  FMUL.FTZ R157, R215.reuse, R224 ;  /* 0x000000e0d79d7220 */ /* 0x040fe20000410000 */
[----:B------:R-:W-:Y:S01]  /*10c00*/  F2FP.PACK_AB R153, R156, R159 ;  /* 0x0000009f9c99723e */ /* 0x000fe200000000ff */
        /* <DEDUP_REMOVED lines=46> */
[----:B------:R-:W-:Y:S01]  /*10ef0*/  F2FP.PACK_AB R160, R165, R160 ;  /* 0x000000a0a5a0723e */ /* 0x000fe200000000ff */
[----:B------:R-:W-:-:S02]  /*10f00*/  FFMA.FTZ R169, R73, R176, R113 ;  /* 0x000000b049a97223 */ /* 0x000fc40000010071 */
[C---:B------:R-:W-:Y:S02]  /*10f10*/  FMUL.FTZ R163, R215.reuse, R212 ;  /* 0x000000d4d7a37220 */ /* 0x040fe40000410000 */
[----:B------:R-:W-:Y:S01]  /*10f20*/  FMUL.FTZ R210, R215, R210 ;  /* 0x000000d2d7d27220 */ /* 0x000fe20000410000 */
[----:B------:R-:W-:Y:S01]  /*10f30*/  F2FP.PACK_AB R164, R169, R164 ;  /* 0x000000a4a9a4723e */ /* 0x000fe200000000ff */
[C---:B------:R-:W-:Y:S02]  /*10f40*/  FMUL.FTZ R213, R215.reuse, R166 ;  /* 0x000000a6d7d57220 */ /* 0x040fe40000410000 */
[----:B------:R-:W-:Y:S02]  /*10f50*/  FFMA.FTZ R162, R76, R171, R116 ;  /* 0x000000ab4ca27223 */ /* 0x000fe40000010074 */
[----:B------:R-:W-:Y:S02]  /*10f60*/  FMUL.FTZ R181, R215, R186 ;  /* 0x000000bad7b57220 */ /* 0x000fe40000410000 */
[----:B------:R-:W-:-:S02]  /*10f70*/  FFMA.FTZ R166, R68, R179, R108 ;  /* 0x000000b344a67223 */ /* 0x000fc4000001006c */
[----:B------:R-:W-:Y:S02]  /*10f80*/  FFMA.FTZ R171, R69, R240, R109 ;  /* 0x000000f045ab7223 */ /* 0x000fe4000001006d */
[----:B------:R-:W-:Y:S02]  /*10f90*/  FMUL.FTZ R220, R215, R220 ;  /* 0x000000dcd7dc7220 */ /* 0x000fe40000410000 */
[----:B------:R-:W-:Y:S01]  /*10fa0*/  FFMA.FTZ R158, R94, R187, R134 ;  /* 0x000000bb5e9e7223 */ /* 0x000fe20000010086 */
[----:B------:R-:W-:Y:S01]  /*10fb0*/  F2FP.PACK_AB R166, R171, R166 ;  /* 0x000000a6aba6723e */ /* 0x000fe200000000ff */
        /* <DEDUP_REMOVED lines=9> */
[----:B------:R-:W-:Y:S01]  /*11050*/  F2FP.PACK_AB R152, R210, R163 ;  /* 0x000000a3d298723e */ /* 0x000fe200000000ff */
[----:B------:R-:W-:Y:S01]  /*11060*/  FMUL.FTZ R173, R215, R178 ;  /* 0x000000b2d7ad7220 */ /* 0x000fe20000410000 */
[----:B------:R-:W-:Y:S01]  /*11070*/  IADD3 R178, R189, 0x60, RZ ;  /* 0x00000060bdb27810 */ /* 0x000fe20007ffe0ff */
[----:B------:R-:W-:-:S02]  /*11080*/  FMUL.FTZ R238, R215, R238 ;  /* 0x000000eed7ee7220 */ /* 0x000fc40000410000 */
[----:B------:R-:W-:Y:S02]  /*11090*/  FMUL.FTZ R172, R215, R172 ;  /* 0x000000acd7ac7220 */ /* 0x000fe40000410000 */
[----:B------:R-:W-:Y:S02]  /*110a0*/  FFMA.FTZ R191, R95, R220, R135 ;  /* 0x000000dc5fbf7223 */ /* 0x000fe40000010087 */
[C---:B------:R-:W-:Y:S02]  /*110b0*/  FMUL.FTZ R168, R215.reuse, R168 ;  /* 0x000000a8d7a87220 */ /* 0x040fe40000410000 */
[----:B------:R-:W-:Y:S01]  /*110c0*/  FMUL.FTZ R175, R215, R236 ;  /* 0x000000ecd7af7220 */ /* 0x000fe20000410000 */
[----:B------:R-:W-:Y:S01]  /*110d0*/  F2FP.PACK_AB R155, R191, R158 ;  /* 0x0000009ebf9b723e */ /* 0x000fe200000000ff */
[C---:B------:R-:W-:Y:S02]  /*110e0*/  FMUL.FTZ R248, R215.reuse, R248 ;  /* 0x000000f8d7f87220 */ /* 0x040fe40000410000 */
[----:B------:R-:W-:-:S02]  /*110f0*/  FMUL.FTZ R174, R215, R174 ;  /* 0x000000aed7ae7220 */ /* 0x000fc40000410000 */
[----:B------:R-:W-:Y:S02]  /*11100*/  FFMA.FTZ R161, R82, R167, R122 ;  /* 0x000000a752a17223 */ /* 0x000fe4000001007a */
[----:B------:R-:W-:Y:S02]  /*11110*/  FFMA.FTZ R171, R62, R187, R102 ;  /* 0x000000bb3eab7223 */ /* 0x000fe40000010066 */
[----:B------:R-:W-:Y:S02]  /*11120*/  FFMA.FTZ R176, R63, R170, R103 ;  /* 0x000000aa3fb07223 */ /* 0x000fe40000010067 */
[C---:B------:R-:W-:Y:S02]  /*11130*/  FMUL.FTZ R226, R215.reuse, R226 ;  /* 0x000000e2d7e27220 */ /* 0x040fe40000410000 */
[C---:B------:R-:W-:Y:S01]  /*11140*/  FMUL.FTZ R228, R215.reuse, R228 ;  /* 0x000000e4d7e47220 */ /* 0x040fe20000410000 */
[----:B------:R-:W-:Y:S01]  /*11150*/  F2FP.PACK_AB R171, R176, R171 ;  /* 0x000000abb0ab723e */ /* 0x000fe200000000ff */
[----:B------:R-:W-:Y:S01]  /*11160*/  FMUL.FTZ R177, R215, R184 ;  /* 0x000000b8d7b17220 */ /* 0x000fe20000410000 */
[----:B------:R-:W-:Y:S01]  /*11170*/  IADD3 R176, R189, 0x40, RZ ;  /* 0x00000040bdb07810 */ /* 0x000fe20007ffe0ff */
[----:B------:R-:W-:-:S02]  /*11180*/  FFMA.FTZ R167, R77, R246, R117 ;  /* 0x000000f64da77223 */ /* 0x000fc40000010075 */
[C---:B------:R-:W-:Y:S02]  /*11190*/  FMUL.FTZ R232, R215.reuse, R232 ;  /* 0x000000e8d7e87220 */ /* 0x040fe40000410000 */
[----:B------:R-:W-:Y:S01]  /*111a0*/  FMUL.FTZ R183, R215, R182 ;  /* 0x000000b6d7b77220 */ /* 0x000fe20000410000 */
[----:B------:R-:W-:Y:S01]  /*111b0*/  F2FP.PACK_AB R162, R167, R162 ;  /* 0x000000a2a7a2723e */ /* 0x000fe200000000ff */
[----:B------:R-:W-:Y:S02]  /*111c0*/  FMUL.FTZ R242, R215, R242 ;  /* 0x000000f2d7f27220 */ /* 0x000fe40000410000 */
[----:B------:R-:W-:Y:S02]  /*111d0*/  FFMA.FTZ R163, R89, R222, R129 ;  /* 0x000000de59a37223 */ /* 0x000fe40000010081 */
[----:B------:R-:W-:Y:S02]  /*111e0*/  FFMA.FTZ R173, R74, R173, R114 ;  /* 0x000000ad4aad7223 */ /* 0x000fe40000010072 */
[----:B------:R-:W-:Y:S01]  /*111f0*/  FFMA.FTZ R238, R75, R238, R115 ;  /* 0x000000ee4bee7223 */ /* 0x000fe20000010073 */
[----:B------:R-:W-:Y:S01]  /*11200*/  F2FP.PACK_AB R156, R163, R156 ;  /* 0x0000009ca39c723e */ /* 0x000fe200000000ff */
[----:B------:R-:W-:-:S02]  /*11210*/  FFMA.FTZ R170, R61, R168, R101 ;  /* 0x000000a83daa7223 */ /* 0x000fc40000010065 */
[----:B------:R-:W-:Y:S01]  /*11220*/  FFMA.FTZ R172, R67, R172, R107 ;  /* 0x000000ac43ac7223 */ /* 0x000fe2000001006b */
[----:B------:R-:W-:Y:S01]  /*11230*/  F2FP.PACK_AB R165, R238, R173 ;  /* 0x000000adeea5723e */ /* 0x000fe200000000ff */
[----:B------:R-:W-:Y:S02]  /*11240*/  FMUL.FTZ R185, R215, R188 ;  /* 0x000000bcd7b97220 */ /* 0x000fe40000410000 */
[----:B------:R-:W-:Y:S01]  /*11250*/  FFMA.FTZ R175, R78, R175, R118 ;  /* 0x000000af4eaf7223 */ /* 0x000fe20000010076 */
[----:B------:R-:W-:Y:S01]  /*11260*/  F2FP.PACK_AB R169, R172, R169 ;  /* 0x000000a9aca9723e */ /* 0x000fe200000000ff */
[----:B------:R-:W-:Y:S02]  /*11270*/  FFMA.FTZ R248, R79, R248, R119 ;  /* 0x000000f84ff87223 */ /* 0x000fe40000010077 */
[----:B------:R-:W-:Y:S01]  /*11280*/  FFMA.FTZ R168, R65, R174, R105 ;  /* 0x000000ae41a87223 */ /* 0x000fe20000010069 */
[----:B------:R-:W-:Y:S01]  /*11290*/  IADD3 R174, R189, 0x20, RZ ;  /* 0x00000020bdae7810 */ /* 0x000fe20007ffe0ff */
        /* <DEDUP_REMOVED lines=26> */
.L_x_28482:
[----:B-1----:R-:W-:Y:S05]  /*11440*/  BSYNC B0 ;  /* 0x0000000000007941 */ /* 0x002fea0003800000 */
.L_x_28481:
[----:B0-----:R-:W-:-:S04]  /*11450*/  IMAD.MOV.U32 R152, RZ, RZ, c[0x0][0x160] ;  /* 0x00005800ff987624 */ /* 0x001fc800078e00ff */
[----:B------:R-:W-:-:S05]  /*11460*/  IMAD R209, R152, 0x4, R209 ;  /* 0x0000000498d17824 */ /* 0x000fca00078e02d1 */
[----:B------:R-:W-:-:S13]  /*11470*/  ISETP.GE.AND P0, PT, R209, c[0x0][0x164], PT ;  /* 0x00005900d1007a0c */ /* 0x000fda0003f06270 */
[----:B------:R-:W-:Y:S01]  /*11480*/  @P0 CALL.REL.NOINC `(.L_x_28483) ;  /* 0x0000001000000944 */ /* 0x000fe20003c00000 */
[----:B------:R-:W-:Y:S05]  /*11490*/  BRA `(.L_x_28484) ;  /* 0xfffef4b000007947 */ /* 0x000fea000383ffff */
.L_x_28483:
[----:B------:R-:W-:Y:S05]  /*114a0*/  EXIT ;  /* 0x000000000000794d */ /* 0x000fea0003800000 */
.L_x_28479:
[----:B------:R-:W-:Y:S01]  /*114b0*/  MOV R214, 0x1 ;  /* 0x0000000100d67802 */ /* 0x000fe20000000f00 */
[----:B0-----:R-:W-:Y:S01]  /*114c0*/  IMAD.MOV.U32 R212, RZ, RZ, 0x1f ;  /* 0x0000001fffd47424 */ /* 0x001fe200078e00ff */
[----:B------:R-:W-:Y:S01]  /*114d0*/  MOV R210, 0x11500 ;  /* 0x0001150000d27802 */ /* 0x000fe20000000f00 */
[----:B------:R-:W-:Y:S02]  /*114e0*/  IMAD.MOV.U32 R213, RZ, RZ, -0x1 ;  /* 0xffffffffffd57424 */ /* 0x000fe400078e00ff */
[----:B------:R-:W-:Y:S05]  /*114f0*/  CALL.REL.NOINC `($__internal_127_$__cuda_sm70_shflsync_bfly_p) ;  /* 0x0000089000007944 */ /* 0x000fea0003c00000 */
[----:B-1----:R-:W-:Y:S01]  /*11500*/  MOV R210, R214 ;  /* 0x000000d600d27202 */ /* 0x002fe20000000f00 */
[----:B0-----:R-:W-:Y:S05]  /*11510*/  BRA `(.L_x_28485) ;  /* 0xffffedc000007947 */ /* 0x001fea000383ffff */
.L_x_28480:
[----:B------:R-:W-:Y:S01]  /*11520*/  IMAD.MOV.U32 R214, RZ, RZ, 0x2 ;  /* 0x00000002ffd67424 */ /* 0x000fe200078e00ff */
[----:B------:R-:W-:Y:S01]  /*11530*/  MOV R213, 0xffffffff ;  /* 0xffffffff00d57802 */ /* 0x000fe20000000f00 */
[----:B------:R-:W-:Y:S01]  /*11540*/  IMAD.MOV.U32 R212, RZ, RZ, 0x1f ;  /* 0x0000001fffd47424 */ /* 0x000fe200078e00ff */
[----:B------:R-:W-:Y:S02]  /*11550*/  MOV R210, 0x11570 ;  /* 0x0001157000d27802 */ /* 0x000fe40000000f00 */
[----:B------:R-:W-:Y:S05]  /*11560*/  CALL.REL.NOINC `($__internal_127_$__cuda_sm70_shflsync_bfly_p) ;  /* 0x0000082000007944 */ /* 0x000fea0003c00000 */
[----:B01----:R-:W-:Y:S01]  /*11570*/  FADD.FTZ R215, R215, R214 ;  /* 0x000000d6d7d77221 */ /* 0x003fe20000010000 */
[----:B------:R-:W-:Y:S01]  /*11580*/  MOV R213, 0xffffffff ;  /* 0xffffffff00d57802 */ /* 0x000fe20000000f00 */
[----:B------:R-:W-:Y:S01]  /*11590*/  IMAD.MOV.U32 R214, RZ, RZ, 0x4 ;  /* 0x00000004ffd67424 */ /* 0x000fe200078e00ff */
[----:B------:R-:W-:Y:S01]  /*115a0*/  MOV R210, 0x115d0 ;  /* 0x000115d000d27802 */ /* 0x000fe20000000f00 */
[----:B------:R-:W-:-:S02]  /*115b0*/  IMAD.MOV.U32 R212, RZ, RZ, 0x1f ;  /* 0x0000001fffd47424 */ /* 0x000fc400078e00ff */
        /* <DEDUP_REMOVED lines=99> */
[----:B------:R-:W-:Y:S05]  /*11bf0*/  CALL.REL.NOINC `($__internal_127_$__cuda_sm70_shflsync_bfly_p) ;  /* 0x0000019000007944 */ /* 0x000fea0003c00000 */
[----:B01----:R-:W-:Y:S01]  /*11c00*/  FADD.FTZ R215, R215, R214 ;  /* 0x000000d6d7d77221 */ /* 0x003fe20000010000 */
[----:B------:R-:W-:Y:S01]  /*11c10*/  MOV R213, 0xffffffff ;  /* 0xffffffff00d57802 */ /* 0x000fe20000000f00 */
[----:B------:R-:W-:Y:S01]  /*11c20*/  IMAD.MOV.U32 R214, RZ, RZ, 0x2 ;  /* 0x00000002ffd67424 */ /* 0x000fe200078e00ff */
[----:B------:R-:W-:Y:S01]  /*11c30*/  MOV R210, 0x11c60 ;  /* 0x00011c6000d27802 */ /* 0x000fe20000000f00 */
[----:B------:R-:W-:Y:S02]  /*11c40*/  IMAD.MOV.U32 R212, RZ, RZ, 0x1f ;  /* 0x0000001fffd47424 */ /* 0x000fe400078e00ff */
        /* <DEDUP_REMOVED lines=19> */
[----:B01----:R-:W-:Y:S05]  /*11d80*/  BRA `(.L_x_28486) ;  /* 0xffffeb9000007947 */ /* 0x003fea000383ffff */
        .weak           $__internal_127_$__cuda_sm70_shflsync_bfly_p
        .type           $__internal_127_$__cuda_sm70_shflsync_bfly_p,@function
        .size           $__internal_127_$__cuda_sm70_shflsync_bfly_p,(.L_x_36215 - $__internal_127_$__cuda_sm70_shflsync_bfly_p)
$__internal_127_$__cuda_sm70_shflsync_bfly_p:
[----:B------:R-:W-:Y:S01]  /*11d90*/  IMAD.MOV.U32 R211, RZ, RZ, 0x0 ;  /* 0x00000000ffd37424 */ /* 0x000fe200078e00ff */
[----:B------:R-:W-:Y:S04]  /*11da0*/  WARPSYNC R213 ;  /* 0x000000d500007348 */ /* 0x000fe80003800000 */
[----:B------:R0:W1:Y:S01]  /*11db0*/  SHFL.BFLY PT, R214, R215, R214, R212 ;  /* 0x0c0000d6d7d67389 */ /* 0x00006200000e00d4 */
[----:B------:R-:W-:Y:S05]  /*11dc0*/  RET.REL.NODEC R210 `(_ZN10layer_norm13ln_fwd_kernelINS_13Kernel_traitsIf6__halffS2_fjLj1280ELj1ELj4ELj1ELj16ENS_18Kernel_traits_baseILj1280EfS2_fS2_fjLj128EEEEELb1ELb1ELb1ELb1EEEvNS_9FwdParamsE) ;  /* 0xfffee230d2007950 */ /* 0x000fea0003c3ffff */
.L_x_28487:
        /* <DEDUP_REMOVED lines=11> */
.L_x_36215:


//--------------------- .text._ZN10layer_norm13ln_fwd_kernelINS_13Kernel_traitsI6__halfffffjLj1280ELj1ELj4ELj1ELj16ENS_18Kernel_traits_baseILj1280ES2_ffffjLj128EEEEELb0ELb0ELb0ELb0EEEvNS_9FwdParamsE --------------------------
	.section	.text._ZN10layer_norm13ln_fwd_kernelINS_13Kernel_traitsI6__halfffffjLj1280ELj1ELj4ELj1ELj16ENS_18Kernel_traits_baseILj1280ES2_ffffjLj128EEEEELb0ELb0ELb0ELb0EEEvNS_9FwdParamsE,"ax",@progbits
	.sectioninfo	@"SHI_REGISTERS=146"
	.align	128
        .global         _ZN10layer_norm13ln_fwd_kernelINS_13Kernel_traitsI6__halfffffjLj1280ELj1ELj4ELj1ELj16ENS_18Kernel_traits_baseILj1280ES2_ffffjLj128EEEEELb0ELb0ELb0ELb0EEEvNS_9FwdParamsE
        .type           _ZN10layer_norm13ln_fwd_kernelINS_13Kernel_traitsI6__halfffffjLj1280ELj1ELj4ELj1ELj16ENS_18Kernel_traits_baseILj1280ES2_ffffjLj128EEEEELb0ELb0ELb0ELb0EEEvNS_9FwdParamsE,@function
        .size           _ZN10layer_norm13ln_fwd_kernelINS_13Kernel_traitsI6__halfffffjLj1280ELj1ELj4ELj1ELj16ENS_18Kernel_traits_baseILj1280ES2_ffffjLj128EEEEELb0ELb0ELb0ELb0EEEvNS_9FwdParamsE,(.L_x_36216 - _ZN10layer_norm13ln_fwd_kernelINS_13Kernel_traitsI6__halfffffjLj1280ELj1ELj4ELj1ELj16ENS_18Kernel_traits_baseILj1280ES2_ffffjLj128EEEEELb0ELb0ELb0ELb0EEEvNS_9FwdParamsE)
        .other          _ZN10layer_norm13ln_fwd_kernelINS_13Kernel_traitsI6__halfffffjLj1280ELj1ELj4ELj1ELj16ENS_18Kernel_traits_baseILj1280ES2_ffffjLj128EEEEELb0ELb0ELb0ELb0EEEvNS_9FwdParamsE,@"STO_CUDA_ENTRY STV_DEFAULT"
_ZN10layer_norm13ln_fwd_kernelINS_13Kernel_traitsI6__halfffffjLj1280ELj1ELj4ELj1ELj16ENS_18Kernel_traits_baseILj1280ES2_ffffjLj128EEEEELb0ELb0ELb0ELb0EEEvNS_9FwdParamsE:
.text._ZN10layer_norm13ln_fwd_kernelINS_13Kernel_traitsI6__halfffffjLj1280ELj1ELj4ELj1ELj16ENS_18Kernel_traits_baseILj1280ES2_ffffjLj128EEEEELb0ELb0ELb0ELb0EEEvNS_9FwdParamsE:
        /* <DEDUP_REMOVED lines=13> */
[C---:B------:R-:W-:Y:S02]  /*00d0*/  ISETP.GE.U32.AND P4, PT, R94.reuse, 0x80, PT ;  /* 0x000000805e00780c */ /* 0x040fe40003f86070 */
[----:B------:R-:W-:Y:S02]  /*00e0*/  ISETP.GE.U32.AND P3, PT, R94, 0xa0, PT ;  /* 0x000000a05e00780c */ /* 0x000fe40003f66070 */
[----:B------:R-:W-:-:S02]  /*00f0*/  P2R R0, PR, RZ, 0x40 ;  /* 0x00000040ff007803 */ /* 0x000fc40000000000 */
[----:B------:R-:W-:Y:S02]  /*0100*/  P2R R0, PR, RZ, 0x20 ;  /* 0x00000020ff007803 */ /* 0x000fe40000000000 */
[----:B------:R-:W-:Y:S02]  /*0110*/  P2R R2, PR, RZ, 0x10 ;  /* 0x00000010ff027803 */ /* 0x000fe40000000000 */
[----:B------:R-:W-:Y:S02]  /*0120*/  LOP3.LUT R0, R6, 0x1f, RZ, 0xc0, !PT ;  /* 0x0000001f06007812 */ /* 0x000fe400078ec0ff */
[----:B------:R-:W-:Y:S01]  /*0130*/  P2R R2, PR, RZ, 0x8 ;  /* 0x00000008ff027803 */ /* 0x000fe20000000000 */
[----:B------:R-:W-:Y:S05]  /*0140*/  @!P1 BRA `(.L_x_28489) ;  /* 0x000000a000009947 */ /* 0x000fea0003800000 */
[----:B-1----:R-:W-:Y:S01]  /*0150*/  ISETP.NE.U32.AND P0, PT, RZ, c[0x0][0x218], PT ;  /* 0x00008600ff007a0c */ /* 0x002fe20003f05070 */
[----:B------:R-:W-:-:S03]  /*0160*/  HFMA2.MMA R3, -RZ, RZ, 0, 4.76837158203125e-07 ;  /* 0x00000008ff037435 */ /* 0x000fc600000001ff */
[----:B------:R-:W-:-:S13]  /*0170*/  ISETP.NE.AND.EX P0, PT, RZ, c[0x0][0x21c], PT, P0 ;  /* 0x00008700ff007a0c */ /* 0x000fda0003f05300 */
[----:B------:R-:W-:-:S04]  /*0180*/  @P0 LEA R4, P2, R0, c[0x0][0x218], 0x3 ;  /* 0x0000860000040a11 */ /* 0x000fc800078418ff */
[C---:B------:R-:W-:Y:S01]  /*0190*/  @P0 LEA.HI.X R5, R0.reuse, c[0x0][0x21c], RZ, 0x3, P2 ;  /* 0x0000870000050a11 */ /* 0x040fe200010f1cff */
[----:B------:R-:W-:-:S04]  /*01a0*/  IMAD.WIDE.U32 R2, R0, R3, c[0x0][0x1b0] ;  /* 0x00006c0000027625 */ /* 0x000fc800078e0003 */
[----:B------:R0:W5:Y:S04]  /*01b0*/  @P0 LDG.E.64 R18, [R4.64] ;  /* 0x0000000404120981 */ /* 0x000168000c1e1b00 */
[----:B------:R0:W5:Y:S01]  /*01c0*/  LDG.E.64 R26, [R2.64] ;  /* 0x00000004021a7981 */ /* 0x000162000c1e1b00 */
[----:B------:R-:W-:Y:S01]  /*01d0*/  LOP3.LUT R0, R0, 0x20, RZ, 0xfc, !PT ;  /* 0x0000002000007812 */ /* 0x000fe200078efcff */
[----:B------:R-:W-:Y:S02]  /*01e0*/  @!P0 CS2R R18, SRZ ;  /* 0x0000000000128805 */ /* 0x000fe4000001ff00 */
.L_x_28489:
[----:B01----:R-:W-:Y:S05]  /*01f0*/  BSYNC B0 ;  /* 0x0000000000007941 */ /* 0x003fea0003800000 */
.L_x_28488:
[----:B------:R-:W-:Y:S01]  /*0200*/  BSSY B0, `(.L_x_28490) ;  /* 0x000000c000007945 */ /* 0x000fe20003800000 */
[----:B------:R-:W-:Y:S05]  /*0210*/  @!P6 BRA `(.L_x_28491) ;  /* 0x000000a00000e947 */ /* 0x000fea0003800000 */
[----:B------:R-:W-:Y:S02]  /*0220*/  ISETP.NE.U32.AND P0, PT, RZ, c[0x0][0x218], PT ;  /* 0x00008600ff007a0c */ /* 0x000fe40003f05070 */
[----:B------:R-:W-:Y:S02]  /*0230*/  MOV R5, 0x8 ;  /* 0x0000000800057802 */ /* 0x000fe40000000f00 */
[----:B------:R-:W-:-:S03]  /*0240*/  ISETP.NE.AND.EX P0, PT, RZ, c[0x0][0x21c], PT, P0 ;  /* 0x00008700ff007a0c */ /* 0x000fc60003f05300 */
[----:B------:R-:W-:-:S05]  /*0250*/  IMAD.WIDE.U32 R4, R0, R5, c[0x0][0x1b0] ;  /* 0x00006c0000047625 */ /* 0x000fca00078e0005 */
[----:B------:R0:W5:Y:S05]  /*0260*/  LDG.E.64 R28, [R4.64] ;  /* 0x00000004041c7981 */ /* 0x00016a000c1e1b00 */
[----:B------:R-:W-:-:S04]  /*0270*/  @P0 LEA R2, P2, R0, c[0x0][0x218], 0x3 ;  /* 0x0000860000020a11 */ /* 0x000fc800078418ff */
[----:B------:R-:W-:-:S05]  /*0280*/  @P0 LEA.HI.X R3, R0, c[0x0][0x21c], RZ, 0x3, P2 ;  /* 0x0000870000030a11 */ /* 0x000fca00010f1cff */
[----:B------:R0:W5:Y:S01]  /*0290*/  @P0 LDG.E.64 R16, [R2.64] ;  /* 0x0000000402100981 */ /* 0x000162000c1e1b00 */
[----:B------:R-:W-:Y:S01]  /*02a0*/  IADD3 R0, R0, 0x20, RZ ;  /* 0x0000002000007810 */ /* 0x000fe20007ffe0ff */
[----:B------:R-:W-:Y:S02]  /*02b0*/  @!P0 CS2R R16, SRZ ;  /* 0x0000000000108805 */ /* 0x000fe4000001ff00 */
.L_x_28491:
[----:B0-----:R-:W-:Y:S05]  /*02c0*/  BSYNC B0 ;  /* 0x0000000000007941 */ /* 0x001fea0003800000 */
.L_x_28490:
[----:B------:R-:W-:Y:S01]  /*02d0*/  BSSY B0, `(.L_x_28492) ;  /* 0x000000c000007945 */ /* 0x000fe20003800000 */
[----:B------:R-:W-:Y:S05]  /*02e0*/  @!P5 BRA `(.L_x_28493) ;  /* 0x000000a00000d947 */ /* 0x000fea0003800000 */
[----:B------:R-:W-:Y:S01]  /*02f0*/  ISETP.NE.U32.AND P0, PT, RZ, c[0x0][0x218], PT ;  /* 0x00008600ff007a0c */ /* 0x000fe20003f05070 */
[----:B------:R-:W-:-:S03]  /*0300*/  HFMA2.MMA R5, -RZ, RZ, 0, 4.76837158203125e-07 ;  /* 0x00000008ff057435 */ /* 0x000fc600000001ff */
[----:B------:R-:W-:-:S13]  /*0310*/  ISETP.NE.AND.EX P0, PT, RZ, c[0x0][0x21c], PT, P0 ;  /* 0x00008700ff007a0c */ /* 0x000fda0003f05300 */
[----:B------:R-:W-:-:S04]  /*0320*/  @P0 LEA R2, P2, R0, c[0x0][0x218], 0x3 ;  /* 0x0000860000020a11 */ /* 0x000fc800078418ff */
[C---:B------:R-:W-:Y:S01]  /*0330*/  @P0 LEA.HI.X R3, R0.reuse, c[0x0][0x21c], RZ, 0x3, P2 ;  /* 0x0000870000030a11 */ /* 0x040fe200010f1cff */
[----:B------:R-:W-:-:S04]  /*0340*/  IMAD.WIDE.U32 R4, R0, R5, c[0x0][0x1b0] ;  /* 0x00006c0000047625 */ /* 0x000fc800078e0005 */
[----:B------:R0:W5:Y:S04]  /*0350*/  @P0 LDG.E.64 R14, [R2.64] ;  /* 0x00000004020e0981 */ /* 0x000168000c1e1b00 */
[----:B------:R0:W5:Y:S01]  /*0360*/  LDG.E.64 R30, [R4.64] ;  /* 0x00000004041e7981 */ /* 0x000162000c1e1b00 */
[----:B------:R-:W-:Y:S01]  /*0370*/  IADD3 R0, R0, 0x20, RZ ;  /* 0x0000002000007810 */ /* 0x000fe20007ffe0ff */
[----:B------:R-:W-:Y:S02]  /*0380*/  @!P0 CS2R R14, SRZ ;  /* 0x00000000000e8805 */ /* 0x000fe4000001ff00 */
.L_x_28493:
[----:B0-----:R-:W-:Y:S05]  /*0390*/  BSYNC B0 ;  /* 0x0000000000007941 */ /* 0x001fea0003800000 */
.L_x_28492:
        /* <DEDUP_REMOVED lines=12> */
.L_x_28495:
[----:B0-----:R-:W-:Y:S05]  /*0460*/  BSYNC B0 ;  /* 0x0000000000007941 */ /* 0x001fea0003800000 */
.L_x_28494:
        /* <DEDUP_REMOVED lines=12> */
.L_x_28497:
[----:B0-----:R-:W-:Y:S05]  /*0530*/  BSYNC B0 ;  /* 0x0000000000007941 */ /* 0x001fea0003800000 */
.L_x_28496:
[----:B------:R-:W-:Y:S01]  /*0540*/  ISETP.GE.U32.AND P0, PT, R94, 0xc0, PT ;  /* 0x000000c05e00780c */ /* 0x000fe20003f06070 */
[----:B------:R-:W-:Y:S03]  /*0550*/  BSSY B0, `(.L_x_28498) ;  /* 0x000000d000007945 */ /* 0x000fe60003800000 */
[----:B------:R-:W-:-:S09]  /*0560*/  P2R R2, PR, RZ, 0x1 ;  /* 0x00000001ff027803 */ /* 0x000fd20000000000 */
        /* <DEDUP_REMOVED lines=11> */
.L_x_28499:
[----:B0-----:R-:W-:Y:S05]  /*0620*/  BSYNC B0 ;  /* 0x0000000000007941 */ /* 0x001fea0003800000 */
.L_x_28498:
[----:B------:R-:W-:Y:S01]  /*0630*/  ISETP.GE.U32.AND P0, PT, R94, 0xe0, PT ;  /* 0x000000e05e00780c */ /* 0x000fe20003f06070 */
[----:B------:R-:W-:Y:S01]  /*0640*/  BSSY B0, `(.L_x_28500) ;  /* 0x0000010000007945 */ /* 0x000fe20003800000 */
[----:B------:R-:W-:Y:S02]  /*0650*/  SHF.R.U32.HI R2, RZ, 0x5, R6 ;  /* 0x00000005ff027819 */ /* 0x000fe40000011606 */
[----:B------:R-:W-:Y:S02]  /*0660*/  MOV R44, c[0x0][0x180] ;  /* 0x00006000002c7a02 */ /* 0x000fe40000000f00 */
[----:B------:R-:W-:Y:S02]  /*0670*/  LEA R92, R7, R2, 0x2 ;  /* 0x00000002075c7211 */ /* 0x000fe400078e10ff */
[----:B------:R-:W-:-:S05]  /*0680*/  P2R R2, PR, RZ, 0x1 ;  /* 0x00000001ff027803 */ /* 0x000fca0000000000 */
[----:B------:R-:W-:Y:S05]  /*0690*/  @!P0 BRA `(.L_x_28501) ;  /* 0x000000a000008947 */ /* 0x000fea0003800000 */
[----:B------:R-:W-:-:S04]  /*06a0*/  ISETP.NE.U32.AND P0, PT, RZ, c[0x0][0x218], PT ;  /* 0x00008600ff007a0c */ /* 0x000fc80003f05070 */
[----:B------:R-:W-:Y:S01]  /*06b0*/  ISETP.NE.AND.EX P0, PT, RZ, c[0x0][0x21c], PT, P0 ;  /* 0x00008700ff007a0c */ /* 0x000fe20003f05300 */
[----:B------:R-:W-:-:S12]  /*06c0*/  HFMA2.MMA R5, -RZ, RZ, 0, 4.76837158203125e-07 ;  /* 0x00000008ff057435 */ /* 0x000fd800000001ff */
[----:B------:R-:W-:-:S04]  /*06d0*/  @P0 LEA R2, P2, R0, c[0x0][0x218], 0x3 ;  /* 0x0000860000020a11 */ /* 0x000fc800078418ff */
[C---:B------:R-:W-:Y:S01]  /*06e0*/  @P0 LEA.HI.X R3, R0.reuse, c[0x0][0x21c], RZ, 0x3, P2 ;  /* 0x0000870000030a11 */ /* 0x040fe200010f1cff */
[----:B------:R-:W-:-:S04]  /*06f0*/  IMAD.WIDE.U32 R4, R0, R5, c[0x0][0x1b0] ;  /* 0x00006c0000047625 */ /* 0x000fc800078e0005 */
[----:B------:R0:W5:Y:S04]  /*0700*/  @P0 LDG.E.64 R6, [R2.64] ;  /* 0x0000000402060981 */ /* 0x000168000c1e1b00 */
[----:B------:R0:W5:Y:S01]  /*0710*/  LDG.E.64 R38, [R4.64] ;  /* 0x0000000404267981 */ /* 0x000162000c1e1b00 */
[----:B------:R-:W-:Y:S01]  /*0720*/  IADD3 R0, R0, 0x20, RZ ;  /* 0x0000002000007810 */ /* 0x000fe20007ffe0ff */
[----:B------:R-:W-:Y:S02]  /*0730*/  @!P0 CS2R R6, SRZ ;  /* 0x0000000000068805 */ /* 0x000fe4000001ff00 */
.L_x_28501:
[----:B0-----:R-:W-:Y:S05]  /*0740*/  BSYNC B0 ;  /* 0x0000000000007941 */ /* 0x001fea0003800000 */
.L_x_28500:
[----:B------:R-:W-:Y:S01]  /*0750*/  ISETP.GE.U32.AND P0, PT, R94, 0x100, PT ;  /* 0x000001005e00780c */ /* 0x000fe20003f06070 */
[----:B------:R-:W-:Y:S03]  /*0760*/  BSSY B0, `(.L_x_28502) ;  /* 0x000000d000007945 */ /* 0x000fe60003800000 */
[----:B------:R-:W-:-:S09]  /*0770*/  P2R R2, PR, RZ, 0x1 ;  /* 0x00000001ff027803 */ /* 0x000fd20000000000 */
[----:B------:R-:W-:Y:S05]  /*0780*/  @!P0 BRA `(.L_x_28503) ;  /* 0x000000a000008947 */ /* 0x000fea0003800000 */
[----:B------:R-:W-:-:S04]  /*0790*/  ISETP.NE.U32.AND P0, PT, RZ, c[0x0][0x218], PT ;  /* 0x00008600ff007a0c */ /* 0x000fc80003f05070 */
[----:B------:R-:W-:Y:S02]  /*07a0*/  ISETP.NE.AND.EX P0, PT, RZ, c[0x0][0x21c], PT, P0 ;  /* 0x00008700ff007a0c */ /* 0x000fe40003f05300 */
[----:B------:R-:W-:-:S11]  /*07b0*/  MOV R21, 0x8 ;  /* 0x0000000800157802 */ /* 0x000fd60000000f00 */
[----:B------:R-:W-:-:S04]  /*07c0*/  @P0 LEA R2, P2, R0, c[0x0][0x218], 0x3 ;  /* 0x0000860000020a11 */ /* 0x000fc800078418ff */
[C---:B------:R-:W-:Y:S01]  /*07d0*/  @P0 LEA.HI.X R3, R0.reuse, c[0x0][0x21c], RZ, 0x3, P2 ;  /* 0x0000870000030a11 */ /* 0x040fe200010f1cff */
[----:B------:R-:W-:-:S04]  /*07e0*/  IMAD.WIDE.U32 R20, R0, R21, c[0x0][0x1b0] ;  /* 0x00006c0000147625 */ /* 0x000fc800078e0015 */
[----:B------:R0:W5:Y:S04]  /*07f0*/  @P0 LDG.E.64 R4, [R2.64] ;  /* 0x0000000402040981 */ /* 0x000168000c1e1b00 */
[----:B------:R0:W5:Y:S01]  /*0800*/  LDG.E.64 R40, [R20.64] ;  /* 0x0000000414287981 */ /* 0x000162000c1e1b00 */
[----:B------:R-:W-:Y:S01]  /*0810*/  IADD3 R0, R0, 0x20, RZ ;  /* 0x0000002000007810 */ /* 0x000fe20007ffe0ff */
[----:B------:R-:W-:Y:S02]  /*0820*/  @!P0 CS2R R4, SRZ ;  /* 0x0000000000048805 */ /* 0x000fe4000001ff00 */
.L_x_28503:
[----:B0-----:R-:W-:Y:S05]  /*0830*/  BSYNC B0 ;  /* 0x0000000000007941 */ /* 0x001fea0003800000 */
.L_x_28502:
[----:B------:R-:W-:Y:S01]  /*0840*/  ISETP.GE.U32.AND P0, PT, R94, 0x120, PT ;  /* 0x000001205e00780c */ /* 0x000fe20003f06070 */
[----:B------:R-:W-:Y:S03]  /*0850*/  BSSY B0, `(.L_x_28504) ;  /* 0x000000d000007945 */ /* 0x000fe60003800000 */
[----:B------:R-:W-:-:S09]  /*0860*/  P2R R2, PR, RZ, 0x1 ;  /* 0x00000001ff027803 */ /* 0x000fd20000000000 */
        /* <DEDUP_REMOVED lines=11> */
.L_x_28505:
[----:B0-----:R-:W-:Y:S05]  /*0920*/  BSYNC B0 ;  /* 0x0000000000007941 */ /* 0x001fea0003800000 */
.L_x_28504:
[----:B------:R-:W-:Y:S01]  /*0930*/  ISETP.GE.U32.AND P0, PT, R94, 0x140, PT ;  /* 0x000001405e00780c */ /* 0x000fe20003f06070 */
[----:B------:R-:W-:Y:S03]  /*0940*/  BSSY B0, `(.L_x_28506) ;  /* 0x000000c000007945 */ /* 0x000fe60003800000 */
[----:B------:R-:W-:-:S09]  /*0950*/  P2R R20, PR, RZ, 0x1 ;  /* 0x00000001ff147803 */ /* 0x000fd20000000000 */
[----:B------:R-:W-:Y:S05]  /*0960*/  @!P0 BRA `(.L_x_28507) ;  /* 0x0000009000008947 */ /* 0x000fea0003800000 */
[----:B------:R-:W-:-:S04]  /*0970*/  ISETP.NE.U32.AND P0, PT, RZ, c[0x0][0x218], PT ;  /* 0x00008600ff007a0c */ /* 0x000fc80003f05070 */
[----:B------:R-:W-:Y:S02]  /*0980*/  ISETP.NE.AND.EX P0, PT, RZ, c[0x0][0x21c], PT, P0 ;  /* 0x00008700ff007a0c */ /* 0x000fe40003f05300 */
[----:B------:R-:W-:-:S11]  /*0990*/  MOV R23, 0x8 ;  /* 0x0000000800177802 */ /* 0x000fd60000000f00 */
[C---:B------:R-:W-:Y:S01]  /*09a0*/  @P0 LEA R24, P2, R0.reuse, c[0x0][0x218], 0x3 ;  /* 0x0000860000180a11 */ /* 0x040fe200078418ff */
[----:B------:R-:W-:-:S03]  /*09b0*/  IMAD.WIDE.U32 R22, R0, R23, c[0x0][0x1b0] ;  /* 0x00006c0000167625 */ /* 0x000fc600078e0017 */
[----:B------:R-:W-:-:S03]  /*09c0*/  @P0 LEA.HI.X R25, R0, c[0x0][0x21c], RZ, 0x3, P2 ;  /* 0x0000870000190a11 */ /* 0x000fc600010f1cff */
[----:B------:R-:W5:Y:S04]  /*09d0*/  LDG.E.64 R22, [R22.64] ;  /* 0x0000000416167981 */ /* 0x000f68000c1e1b00 */
[----:B------:R0:W5:Y:S01]  /*09e0*/  @P0 LDG.E.64 R20, [R24.64] ;  /* 0x0000000418140981 */ /* 0x000162000c1e1b00 */
[----:B------:R-:W-:-:S03]  /*09f0*/  @!P0 CS2R R20, SRZ ;  /* 0x0000000000148805 */ /* 0x000fc6000001ff00 */
.L_x_28507:
[----:B0-----:R-:W-:Y:S05]  /*0a00*/  BSYNC B0 ;  /* 0x0000000000007941 */ /* 0x001fea0003800000 */
.L_x_28506:
[----:B------:R-:W-:Y:S02]  /*0a10*/  ISETP.GE.AND P2, PT, R92, c[0x0][0x164], PT ;  /* 0x000059005c007a0c */ /* 0x000fe40003f46270 */
[----:B------:R-:W-:Y:S02]  /*0a20*/  MOV R0, c[0x0][0x184] ;  /* 0x0000610000007a02 */ /* 0x000fe40000000f00 */
[----:B------:R-:W-:-:S04]  /*0a30*/  LOP3.LUT P0, RZ, R44, c[0x0][0x1c0], RZ, 0xfc, !PT ;  /* 0x000070002cff7a12 */ /* 0x000fc8000780fcff */
[----:B------:R-:W-:-:S05]  /*0a40*/  LOP3.LUT P0, RZ, R0, c[0x0][0x1c4], RZ, 0xfc, P0 ;  /* 0x0000710000ff7a12 */ /* 0x000fca000000fcff */
[----:B------:R-:W-:Y:S08]  /*0a50*/  @P2 EXIT ;  /* 0x000000000000294d */ /* 0x000ff00003800000 */
[----:B-----5:R-:W-:Y:S01]  /*0a60*/  MOV R59, R40 ;  /* 0x00000028003b7202 */ /* 0x020fe20000000f00 */
[----:B------:R-:W-:Y:S01]  /*0a70*/  HADD2.F32 R90, -RZ, R18.H0_H0 ;  /* 0x20000012ff5a7230 */ /* 0x000fe20000004100 */
[----:B------:R-:W-:Y:S01]  /*0a80*/  SHF.R.U64 R58, R40, 0x10, R41 ;  /* 0x00000010283a7819 */ /* 0x000fe20000001229 */
        /* <DEDUP_REMOVED lines=9> */
[----:B------:R-:W-:Y:S01]  /*0b20*/  MOV R93, R26 ;  /* 0x0000001a005d7202 */ /* 0x000fe20000000f00 */
[----:B------:R-:W-:Y:S01]  /*0b30*/  HADD2.F32 R59, -RZ, R59.H0_H0 ;  /* 0x2000003bff3b7230 */ /* 0x000fe20000004100 */
[--C-:B------:R-:W-:Y:S01]  /*0b40*/  SHF.R.U64 R91, R26, 0x10, R27.reuse ;  /* 0x000000101a5b7819 */ /* 0x100fe2000000121b */
[----:B------:R-:W-:Y:S01]  /*0b50*/  HADD2.F32 R58, -RZ, R58.H0_H0 ;  /* 0x2000003aff3a7230 */ /* 0x000fe20000004100 */
[----:B------:R-:W-:Y:S01]  /*0b60*/  MOV R24, R27 ;  /* 0x0000001b00187202 */ /* 0x000fe20000000f00 */
[----:B------:R-:W-:Y:S01]  /*0b70*/  HADD2.F32 R93, -RZ, R93.H0_H0 ;  /* 0x2000005dff5d7230 */ /* 0x000fe20000004100 */
[----:B------:R-:W-:Y:S01]  /*0b80*/  SHF.R.U32.HI R95, RZ, 0x10, R27 ;  /* 0x00000010ff5f7819 */ /* 0x000fe2000001161b */
        /* <DEDUP_REMOVED lines=11> */
[----:B------:R-:W-:Y:S01]  /*0c40*/  MOV R27, R30 ;  /* 0x0000001e001b7202 */ /* 0x000fe20000000f00 */
[----:B------:R-:W-:Y:S01]  /*0c50*/  ULDC.U8 UR6, c[0x0][0x1f0] ;  /* 0x00007c0000067ab9 */ /* 0x000fe20000000000 */
[----:B------:R-:W-:-:S02]  /*0c60*/  SHF.R.U64 R50, R30, 0x10, R31 ;  /* 0x000000101e327819 */ /* 0x000fc4000000121f */
[----:B------:R-:W-:Y:S01]  /*0c70*/  SHF.R.U64 R79, R8, 0x10, R9 ;  /* 0x00000010084f7819 */ /* 0x000fe20000001209 */
        /* <DEDUP_REMOVED lines=9> */
[----:B------:R-:W-:Y:S01]  /*0d10*/  MOV R45, R34 ;  /* 0x00000022002d7202 */ /* 0x000fe20000000f00 */
[----:B------:R-:W-:Y:S01]  /*0d20*/  HADD2.F32 R30, -RZ, R30.H0_H0 ;  /* 0x2000001eff1e7230 */ /* 0x000fe20000004100 */
[----:B------:R-:W-:Y:S01]  /*0d30*/  SHF.R.U64 R81, R6, 0x10, R7 ;  /* 0x0000001006517819 */ /* 0x000fe20000001207 */
[----:B------:R-:W-:Y:S01]  /*0d40*/  HADD2.F32 R6, -RZ, R4.H0_H0 ;  /* 0x20000004ff067230 */ /* 0x000fe20000004100 */
[----:B------:R-:W-:Y:S01]  /*0d50*/  MOV R31, R32 ;  /* 0x00000020001f7202 */ /* 0x000fe20000000f00 */
[----:B------:R-:W-:Y:S01]  /*0d60*/  HADD2.F32 R32, -RZ, R44.H0_H0 ;  /* 0x2000002cff207230 */ /* 0x000fe20000004100 */
[----:B------:R-:W-:Y:S01]  /*0d70*/  SHF.R.U32.HI R33, RZ, 0x10, R33 ;  /* 0x00000010ff217819 */ /* 0x000fe20000011621 */
        /* <DEDUP_REMOVED lines=8> */
[----:B------:R-:W-:Y:S01]  /*0e00*/  HADD2.F32 R34, -RZ, R34.H0_H0 ;  /* 0x20000022ff227230 */ /* 0x000fe20000004100 */
[----:B------:R-:W-:Y:S01]  /*0e10*/  SHF.R.U64 R48, R36, 0x10, R37 ;  /* 0x0000001024307819 */ /* 0x000fe20000001225 */
[----:B------:R-:W-:Y:S01]  /*0e20*/  HADD2.F32 R36, -RZ, R46.H0_H0 ;  /* 0x2000002eff247230 */ /* 0x000fe20000004100 */
[----:B------:R-:W-:-:S02]  /*0e30*/  MOV R52, R37 ;  /* 0x0000002500347202 */ /* 0x000fc40000000f00 */
[----:B------:R-:W-:Y:S01]  /*0e40*/  SHF.R.U32.HI R53, RZ, 0x10, R37 ;  /* 0x00000010ff357819 */ /* 0x000fe20000011625 */
        /* <DEDUP_REMOVED lines=43> */
[--C-:B------:R-:W-:Y:S01]  /*1100*/  SHF.R.U64 R83, R4, 0x10, R5.reuse ;  /* 0x0000001004537819 */ /* 0x100fe20000001205 */
        /* <DEDUP_REMOVED lines=34> */
.L_x_28671:
[----:B------:R-:W-:Y:S01]  /*1330*/  ISETP.NE.U32.AND P2, PT, RZ, c[0x0][0x1c0], PT ;  /* 0x00007000ff007a0c */ /* 0x000fe20003f45070 */
[----:B------:R-:W-:-:S03]  /*1340*/  HFMA2.MMA R137, -RZ, RZ, 1.875, 0 ;  /* 0x3f800000ff897435 */ /* 0x000fc600000001ff */
[----:B------:R-:W-:-:S13]  /*1350*/  ISETP.NE.AND.EX P2, PT, RZ, c[0x0][0x1c4], PT, P2 ;  /* 0x00007100ff007a0c */ /* 0x000fda0003f45320 */
[----:B------:R-:W-:-:S05]  /*1360*/  @P2 MOV R49, 0x4 ;  /* 0x0000000400312802 */ /* 0x000fca0000000f00 */
[----:B------:R-:W-:-:S05]  /*1370*/  @P2 IMAD.WIDE R48, R92, R49, c[0x0][0x1c0] ;  /* 0x000070005c302625 */ /* 0x000fca00078e0231 */
[----:B------:R0:W5:Y:S01]  /*1380*/  @P2 LDG.E R137, [R48.64] ;  /* 0x0000000430892981 */ /* 0x000162000c1e1900 */
[----:B------:R-:W-:Y:S01]  /*1390*/  IMAD R50, R92, c[0x0][0x168], RZ ;  /* 0x00005a005c327a24 */ /* 0x000fe200078e02ff */
[----:B------:R-:W-:Y:S02]  /*13a0*/  BSSY B0, `(.L_x_28508) ;  /* 0x000002e000007945 */ /* 0x000fe40003800000 */
[----:B------:R-:W1:Y:S02]  /*13b0*/  S2R R136, SR_TID.X ;  /* 0x0000000000887919 */ /* 0x000e640000002100 */
[----:B------:R-:W-:-:S04]  /*13c0*/  SHF.R.S32.HI R51, RZ, 0x1f, R50 ;  /* 0x0000001fff337819 */ /* 0x000fc80000011432 */
[----:B------:R-:W-:Y:S02]  /*13d0*/  LEA.HI R51, R51, R50, RZ, 0x2 ;  /* 0x0000003233337211 */ /* 0x000fe400078f10ff */
[----:B-1----:R-:W-:-:S04]  /*13e0*/  LOP3.LUT R136, R136, 0x1f, RZ, 0xc0, !PT ;  /* 0x0000001f88887812 */ /* 0x002fc800078ec0ff */
[----:B------:R-:W-:-:S04]  /*13f0*/  LEA.HI.SX32 R135, R51, R136, 0x1e ;  /* 0x0000008833877211 */ /* 0x000fc800078ff2ff */
[----:B------:R-:W-:Y:S01]  /*1400*/  MOV R138, R135 ;  /* 0x00000087008a7202 */ /* 0x000fe20000000f00 */
        /* <DEDUP_REMOVED lines=11> */
[----:B--2--5:R-:W-:-:S12]  /*14c0*/  FMUL.FTZ R95, R48, R137 ;  /* 0x00000089305f7220 */ /* 0x024fd80000410000 */
[----:B------:R-:W-:Y:S05]  /*14d0*/  @P2 BRA `(.L_x_28510) ;  /* 0x0000002000002947 */ /* 0x000fea0003800000 */
[----:B0-----:R-:W-:Y:S05]  /*14e0*/  @P0 BRA `(.L_x_28511) ;  /* 0x0000002000000947 */ /* 0x001fea0003800000 */
[----:B------:R-:W-:Y:S05]  /*14f0*/  BRA `(.L_x_28512) ;  /* 0x0000002000007947 */ /* 0x000fea0003800000 */
.L_x_28510:
[----:B0-----:R-:W-:-:S05]  /*1500*/  FADD.FTZ R95, R40, R95 ;  /* 0x0000005f285f7221 */ /* 0x001fca0000010000 */
.L_x_28511:
[----:B------:R-:W-:Y:S02]  /*1510*/  MOV R44, R95 ;  /* 0x0000005f002c7202 */ /* 0x000fe40000000f00 */
.L_x_28512:
[----:B------:R-:W-:Y:S01]  /*1520*/  FMUL.FTZ R96, R49, R137 ;  /* 0x0000008931607220 */ /* 0x000fe20000410000 */
[----:B------:R-:W-:Y:S05]  /*1530*/  @P2 BRA `(.L_x_28513) ;  /* 0x0000002000002947 */ /* 0x000fea0003800000 */
[----:B------:R-:W-:Y:S05]  /*1540*/  @P0 BRA `(.L_x_28514) ;  /* 0x0000002000000947 */ /* 0x000fea0003800000 */
[----:B------:R-:W-:Y:S05]  /*1550*/  BRA `(.L_x_28515) ;  /* 0x0000002000007947 */ /* 0x000fea0003800000 */
.L_x_28513:
[----:B------:R-:W-:-:S05]  /*1560*/  FADD.FTZ R96, R41, R96 ;  /* 0x0000006029607221 */ /* 0x000fca0000010000 */
.L_x_28514:
[----:B------:R-:W-:Y:S02]  /*1570*/  MOV R45, R96 ;  /* 0x00000060002d7202 */ /* 0x000fe40000000f00 */
.L_x_28515:
[----:B------:R-:W-:Y:S01]  /*1580*/  FMUL.FTZ R115, R50, R137 ;  /* 0x0000008932737220 */ /* 0x000fe20000410000 */
[----:B------:R-:W-:Y:S05]  /*1590*/  @P2 BRA `(.L_x_28516) ;  /* 0x0000002000002947 */ /* 0x000fea0003800000 */
[----:B------:R-:W-:Y:S05]  /*15a0*/  @P0 BRA `(.L_x_28517) ;  /* 0x0000002000000947 */ /* 0x000fea0003800000 */
[----:B------:R-:W-:Y:S05]  /*15b0*/  BRA `(.L_x_28518) ;  /* 0x0000002000007947 */ /* 0x000fea0003800000 */
.L_x_28516:
[----:B------:R-:W-:-:S05]  /*15c0*/  FADD.FTZ R115, R42, R115 ;  /* 0x000000732a737221 */ /* 0x000fca0000010000 */
.L_x_28517:
[----:B------:R-:W-:Y:S02]  /*15d0*/  MOV R46, R115 ;  /* 0x00000073002e7202 */ /* 0x000fe40000000f00 */
.L_x_28518:
[----:B------:R-:W-:Y:S01]  /*15e0*/  FMUL.FTZ R116, R51, R137 ;  /* 0x0000008933747220 */ /* 0x000fe20000410000 */
[----:B------:R-:W-:Y:S05]  /*15f0*/  @P2 BRA `(.L_x_28519) ;  /* 0x0000002000002947 */ /* 0x000fea0003800000 */
[----:B------:R-:W-:Y:S05]  /*1600*/  @P0 BRA `(.L_x_28520) ;  /* 0x0000002000000947 */ /* 0x000fea0003800000 */
[----:B------:R-:W-:Y:S05]  /*1610*/  BRA `(.L_x_28521) ;  /* 0x0000002000007947 */ /* 0x000fea0003800000 */
.L_x_28519:
[----:B------:R-:W-:-:S05]  /*1620*/  FADD.FTZ R116, R43, R116 ;  /* 0x000000742b747221 */ /* 0x000fca0000010000 */
.L_x_28520:
[----:B------:R-:W-:Y:S02]  /*1630*/  MOV R47, R116 ;  /* 0x00000074002f7202 */ /* 0x000fe40000000f00 */
.L_x_28521:
[C---:B------:R-:W-:Y:S02]  /*1640*/  @P0 LEA R48, P2, R135.reuse, c[0x0][0x188], 0x4 ;  /* 0x0000620087300a11 */ /* 0x040fe400078420ff */
[C---:B------:R-:W-:Y:S02]  /*1650*/  IADD3 R138, R135.reuse, 0x20, RZ ;  /* 0x00000020878a7810 */ /* 0x040fe40007ffe0ff */
[----:B------:R-:W-:-:S05]  /*1660*/  @P0 LEA.HI.X R49, R135, c[0x0][0x18c], RZ, 0x4, P2 ;  /* 0x0000630087310a11 */ /* 0x000fca00010f24ff */
[----:B------:R0:W-:Y:S04]  /*1670*/  @P0 STG.E.128 [R48.64], R44 ;  /* 0x0000002c30000986 */ /* 0x0001e8000c101d04 */
.L_x_28509:
[----:B0-----:R-:W-:Y:S05]  /*1680*/  BSYNC B0 ;  /* 0x0000000000007941 */ /* 0x001fea0003800000 */
.L_x_28508:
        /* <DEDUP_REMOVED lines=17> */
.L_x_28524:
[----:B0-----:R-:W-:-:S05]  /*17a0*/  FADD.FTZ R97, R40, R97 ;  /* 0x0000006128617221 */ /* 0x001fca0000010000 */
.L_x_28525:
[----:B------:R-:W-:Y:S02]  /*17b0*/  MOV R44, R97 ;  /* 0x00000061002c7202 */ /* 0x000fe40000000f00 */
.L_x_28526:
[----:B------:R-:W-:Y:S01]  /*17c0*/  FMUL.FTZ R98, R49, R137 ;  /* 0x0000008931627220 */ /* 0x000fe20000410000 */
[----:B------:R-:W-:Y:S05]  /*17d0*/  @P2 BRA `(.L_x_28527) ;  /* 0x0000002000002947 */ /* 0x000fea0003800000 */
[----:B------:R-:W-:Y:S05]  /*17e0*/  @P0 BRA `(.L_x_28528) ;  /* 0x0000002000000947 */ /* 0x000fea0003800000 */
[----:B------:R-:W-:Y:S05]  /*17f0*/  BRA `(.L_x_28529) ;  /* 0x0000002000007947 */ /* 0x000fea0003800000 */
.L_x_28527:
[----:B------:R-:W-:-:S05]  /*1800*/  FADD.FTZ R98, R41, R98 ;  /* 0x0000006229627221 */ /* 0x000fca0000010000 */
.L_x_28528:
[----:B------:R-:W-:Y:S02]  /*1810*/  MOV R45, R98 ;  /* 0x00000062002d7202 */ /* 0x000fe40000000f00 */
.L_x_28529:
[----:B------:R-:W-:Y:S01]  /*1820*/  FMUL.FTZ R117, R50, R137 ;  /* 0x0000008932757220 */ /* 0x000fe20000410000 */
[----:B------:R-:W-:Y:S05]  /*1830*/  @P2 BRA `(.L_x_28530) ;  /* 0x0000002000002947 */ /* 0x000fea0003800000 */
[----:B------:R-:W-:Y:S05]  /*1840*/  @P0 BRA `(.L_x_28531) ;  /* 0x0000002000000947 */ /* 0x000fea0003800000 */
[----:B------:R-:W-:Y:S05]  /*1850*/  BRA `(.L_x_28532) ;  /* 0x0000002000007947 */ /* 0x000fea0003800000 */
.L_x_28530:
[----:B------:R-:W-:-:S05]  /*1860*/  FADD.FTZ R117, R42, R117 ;  /* 0x000000752a757221 */ /* 0x000fca0000010000 */
.L_x_28531:
[----:B------:R-:W-:Y:S02]  /*1870*/  MOV R46, R117 ;  /* 0x00000075002e7202 */ /* 0x000fe40000000f00 */
.L_x_28532:
[----:B------:R-:W-:Y:S01]  /*1880*/  FMUL.FTZ R118, R51, R137 ;  /* 0x0000008933767220 */ /* 0x000fe20000410000 */
[----:B------:R-:W-:Y:S05]  /*1890*/  @P2 BRA `(.L_x_28533) ;  /* 0x0000002000002947 */ /* 0x000fea0003800000 */
[----:B------:R-:W-:Y:S05]  /*18a0*/  @P0 BRA `(.L_x_28534) ;  /* 0x0000002000000947 */ /* 0x000fea0003800000 */
[----:B------:R-:W-:Y:S05]  /*18b0*/  BRA `(.L_x_28535) ;  /* 0x0000002000007947 */ /* 0x000fea0003800000 */
.L_x_28533:
[----:B------:R-:W-:-:S05]  /*18c0*/  FADD.FTZ R118, R43, R118 ;  /* 0x000000762b767221 */ /* 0x000fca0000010000 */
.L_x_28534:
[----:B------:R-:W-:Y:S02]  /*18d0*/  MOV R47, R118 ;  /* 0x00000076002f7202 */ /* 0x000fe40000000f00 */
.L_x_28535:
[----:B------:R-:W-:-:S04]  /*18e0*/  @P0 LEA R48, P2, R138, c[0x0][0x188], 0x4 ;  /* 0x000062008a300a11 */ /* 0x000fc800078420ff */
[C---:B------:R-:W-:Y:S02]  /*18f0*/  @P0 LEA.HI.X R49, R138.reuse, c[0x0][0x18c], RZ, 0x4, P2 ;  /* 0x000063008a310a11 */ /* 0x040fe400010f24ff */
[----:B------:R-:W-:-:S03]  /*1900*/  IADD3 R138, R138, 0x20, RZ ;  /* 0x000000208a8a7810 */ /* 0x000fc60007ffe0ff */
[----:B------:R0:W-:Y:S04]  /*1910*/  @P0 STG.E.128 [R48.64], R44 ;  /* 0x0000002c30000986 */ /* 0x0001e8000c101d04 */
.L_x_28523:
[----:B------:R-:W-:Y:S05]  /*1920*/  BSYNC B0 ;  /* 0x0000000000007941 */ /* 0x000fea0003800000 */
.L_x_28522:
        /* <DEDUP_REMOVED lines=17> */
.L_x_28538:
[----:B0-----:R-:W-:-:S05]  /*1a40*/  FADD.FTZ R99, R40, R99 ;  /* 0x0000006328637221 */ /* 0x001fca0000010000 */
.L_x_28539:
[----:B------:R-:W-:Y:S02]  /*1a50*/  MOV R44, R99 ;  /* 0x00000063002c7202 */ /* 0x000fe40000000f00 */
.L_x_28540:
[----:B------:R-:W-:Y:S01]  /*1a60*/  FMUL.FTZ R100, R49, R137 ;  /* 0x0000008931647220 */ /* 0x000fe20000410000 */
[----:B------:R-:W-:Y:S05]  /*1a70*/  @P2 BRA `(.L_x_28541) ;  /* 0x0000002000002947 */ /* 0x000fea0003800000 */
[----:B------:R-:W-:Y:S05]  /*1a80*/  @P0 BRA `(.L_x_28542) ;  /* 0x0000002000000947 */ /* 0x000fea0003800000 */
[----:B------:R-:W-:Y:S05]  /*1a90*/  BRA `(.L_x_28543) ;  /* 0x0000002000007947 */ /* 0x000fea0003800000 */
.L_x_28541:
[----:B------:R-:W-:-:S05]  /*1aa0*/  FADD.FTZ R100, R41, R100 ;  /* 0x0000006429647221 */ /* 0x000fca0000010000 */
.L_x_28542:
[----:B------:R-:W-:Y:S02]  /*1ab0*/  MOV R45, R100 ;  /* 0x00000064002d7202 */ /* 0x000fe40000000f00 */
.L_x_28543:
[----:B------:R-:W-:Y:S01]  /*1ac0*/  FMUL.FTZ R119, R50, R137 ;  /* 0x0000008932777220 */ /* 0x000fe20000410000 */
[----:B------:R-:W-:Y:S05]  /*1ad0*/  @P2 BRA `(.L_x_28544) ;  /* 0x0000002000002947 */ /* 0x000fea0003800000 */
[----:B------:R-:W-:Y:S05]  /*1ae0*/  @P0 BRA `(.L_x_28545) ;  /* 0x0000002000000947 */ /* 0x000fea0003800000 */
[----:B------:R-:W-:Y:S05]  /*1af0*/  BRA `(.L_x_28546) ;  /* 0x0000002000007947 */ /* 0x000fea0003800000 */
.L_x_28544:
[----:B------:R-:W-:-:S05]  /*1b00*/  FADD.FTZ R119, R42, R119 ;  /* 0x000000772a777221 */ /* 0x000fca0000010000 */
.L_x_28545:
[----:B------:R-:W-:Y:S02]  /*1b10*/  MOV R46, R119 ;  /* 0x00000077002e7202 */ /* 0x000fe40000000f00 */
.L_x_28546:
[----:B------:R-:W-:Y:S01]  /*1b20*/  FMUL.FTZ R120, R51, R137 ;  /* 0x0000008933787220 */ /* 0x000fe20000410000 */
[----:B------:R-:W-:Y:S05]  /*1b30*/  @P2 BRA `(.L_x_28547) ;  /* 0x0000002000002947 */ /* 0x000fea0003800000 */
[----:B------:R-:W-:Y:S05]  /*1b40*/  @P0 BRA `(.L_x_28548) ;  /* 0x0000002000000947 */ /* 0x000fea0003800000 */
[----:B------:R-:W-:Y:S05]  /*1b50*/  BRA `(.L_x_28549) ;  /* 0x0000002000007947 */ /* 0x000fea0003800000 */
.L_x_28547:
[----:B------:R-:W-:-:S05]  /*1b60*/  FADD.FTZ R120, R43, R120 ;  /* 0x000000782b787221 */ /* 0x000fca0000010000 */
.L_x_28548:
[----:B------:R-:W-:Y:S02]  /*1b70*/  MOV R47, R120 ;  /* 0x00000078002f7202 */ /* 0x000fe40000000f00 */
.L_x_28549:
[----:B------:R-:W-:-:S04]  /*1b80*/  @P0 LEA R48, P2, R138, c[0x0][0x188], 0x4 ;  /* 0x000062008a300a11 */ /* 0x000fc800078420ff */
[C---:B------:R-:W-:Y:S02]  /*1b90*/  @P0 LEA.HI.X R49, R138.reuse, c[0x0][0x18c], RZ, 0x4, P2 ;  /* 0x000063008a310a11 */ /* 0x040fe400010f24ff */
[----:B------:R-:W-:-:S03]  /*1ba0*/  IADD3 R138, R138, 0x20, RZ ;  /* 0x000000208a8a7810 */ /* 0x000fc60007ffe0ff */
[----:B------:R0:W-:Y:S04]  /*1bb0*/  @P0 STG.E.128 [R48.64], R44 ;  /* 0x0000002c30000986 */ /* 0x0001e8000c101d04 */
.L_x_28537:
[----:B------:R-:W-:Y:S05]  /*1bc0*/  BSYNC B0 ;  /* 0x0000000000007941 */ /* 0x000fea0003800000 */
.L_x_28536:
        /* <DEDUP_REMOVED lines=17> */
.L_x_28552:
[----:B0-----:R-:W-:-:S05]  /*1ce0*/  FADD.FTZ R101, R40, R101 ;  /* 0x0000006528657221 */ /* 0x001fca0000010000 */
.L_x_28553:
[----:B------:R-:W-:Y:S02]  /*1cf0*/  MOV R44, R101 ;  /* 0x00000065002c7202 */ /* 0x000fe40000000f00 */
.L_x_28554:
[----:B------:R-:W-:Y:S01]  /*1d00*/  FMUL.FTZ R102, R49, R137 ;  /* 0x0000008931667220 */ /* 0x000fe20000410000 */
[----:B------:R-:W-:Y:S05]  /*1d10*/  @P2 BRA `(.L_x_28555) ;  /* 0x0000002000002947 */ /* 0x000fea0003800000 */
[----:B------:R-:W-:Y:S05]  /*1d20*/  @P0 BRA `(.L_x_28556) ;  /* 0x0000002000000947 */ /* 0x000fea0003800000 */
[----:B------:R-:W-:Y:S05]  /*1d30*/  BRA `(.L_x_28557) ;  /* 0x0000002000007947 */ /* 0x000fea0003800000 */
.L_x_28555:
[----:B------:R-:W-:-:S05]  /*1d40*/  FADD.FTZ R102, R41, R102 ;  /* 0x0000006629667221 */ /* 0x000fca0000010000 */
.L_x_28556:
[----:B------:R-:W-:Y:S02]  /*1d50*/  MOV R45, R102 ;  /* 0x00000066002d7202 */ /* 0x000fe40000000f00 */
.L_x_28557:
[----:B------:R-:W-:Y:S01]  /*1d60*/  FMUL.FTZ R121, R50, R137 ;  /* 0x0000008932797220 */ /* 0x000fe20000410000 */
[----:B------:R-:W-:Y:S05]  /*1d70*/  @P2 BRA `(.L_x_28558) ;  /* 0x0000002000002947 */ /* 0x000fea0003800000 */
[----:B------:R-:W-:Y:S05]  /*1d80*/  @P0 BRA `(.L_x_28559) ;  /* 0x0000002000000947 */ /* 0x000fea0003800000 */
[----:B------:R-:W-:Y:S05]  /*1d90*/  BRA `(.L_x_28560) ;  /* 0x0000002000007947 */ /* 0x000fea0003800000 */
.L_x_28558:
[----:B------:R-:W-:-:S05]  /*1da0*/  FADD.FTZ R121, R42, R121 ;  /* 0x000000792a797221 */ /* 0x000fca0000010000 */
.L_x_28559:
[----:B------:R-:W-:Y:S02]  /*1db0*/  MOV R46, R121 ;  /* 0x00000079002e7202 */ /* 0x000fe40000000f00 */
.L_x_28560:
[----:B------:R-:W-:Y:S01]  /*1dc0*/  FMUL.FTZ R122, R51, R137 ;  /* 0x00000089337a7220 */ /* 0x000fe20000410000 */
[----:B------:R-:W-:Y:S05]  /*1dd0*/  @P2 BRA `(.L_x_28561) ;  /* 0x0000002000002947 */ /* 0x000fea0003800000 */
[----:B------:R-:W-:Y:S05]  /*1de0*/  @P0 BRA `(.L_x_28562) ;  /* 0x0000002000000947 */ /* 0x000fea0003800000 */
[----:B------:R-:W-:Y:S05]  /*1df0*/  BRA `(.L_x_28563) ;  /* 0x0000002000007947 */ /* 0x000fea0003800000 */
.L_x_28561:
[----:B------:R-:W-:-:S05]  /*1e00*/  FADD.FTZ R122, R43, R122 ;  /* 0x0000007a2b7a7221 */ /* 0x000fca0000010000 */
.L_x_28562:
[----:B------:R-:W-:Y:S02]  /*1e10*/  MOV R47, R122 ;  /* 0x0000007a002f7202 */ /* 0x000fe40000000f00 */
.L_x_28563:
[----:B------:R-:W-:-:S04]  /*1e20*/  @P0 LEA R48, P2, R138, c[0x0][0x188], 0x4 ;  /* 0x000062008a300a11 */ /* 0x000fc800078420ff */
[C---:B------:R-:W-:Y:S02]  /*1e30*/  @P0 LEA.HI.X R49, R138.reuse, c[0x0][0x18c], RZ, 0x4, P2 ;  /* 0x000063008a310a11 */ /* 0x040fe400010f24ff */
[----:B------:R-:W-:-:S03]  /*1e40*/  IADD3 R138, R138, 0x20, RZ ;  /* 0x000000208a8a7810 */ /* 0x000fc60007ffe0ff */
[----:B------:R0:W-:Y:S04]  /*1e50*/  @P0 STG.E.128 [R48.64], R44 ;  /* 0x0000002c30000986 */ /* 0x0001e8000c101d04 */
.L_x_28551:
[----:B------:R-:W-:Y:S05]  /*1e60*/  BSYNC B0 ;  /* 0x0000000000007941 */ /* 0x000fea0003800000 */
.L_x_28550:
        /* <DEDUP_REMOVED lines=17> */
.L_x_28566:
[----:B0-----:R-:W-:-:S05]  /*1f80*/  FADD.FTZ R103, R40, R103 ;  /* 0x0000006728677221 */ /* 0x001fca0000010000 */
.L_x_28567:
[----:B------:R-:W-:Y:S02]  /*1f90*/  MOV R44, R103 ;  /* 0x00000067002c7202 */ /* 0x000fe40000000f00 */
.L_x_28568:
[----:B------:R-:W-:Y:S01]  /*1fa0*/  FMUL.FTZ R104, R49, R137 ;  /* 0x0000008931687220 */ /* 0x000fe20000410000 */
[----:B------:R-:W-:Y:S05]  /*1fb0*/  @P2 BRA `(.L_x_28569) ;  /* 0x0000002000002947 */ /* 0x000fea0003800000 */
[----:B------:R-:W-:Y:S05]  /*1fc0*/  @P0 BRA `(.L_x_28570) ;  /* 0x0000002000000947 */ /* 0x000fea0003800000 */
[----:B------:R-:W-:Y:S05]  /*1fd0*/  BRA `(.L_x_28571) ;  /* 0x0000002000007947 */ /* 0x000fea0003800000 */
.L_x_28569:
[----:B------:R-:W-:-:S05]  /*1fe0*/  FADD.FTZ R104, R41, R104 ;  /* 0x0000006829687221 */ /* 0x000fca0000010000 */
.L_x_28570:
[----:B------:R-:W-:Y:S02]  /*1ff0*/  MOV R45, R104 ;  /* 0x00000068002d7202 */ /* 0x000fe40000000f00 */
.L_x_28571:
[----:B------:R-:W-:Y:S01]  /*2000*/  FMUL.FTZ R123, R50, R137 ;  /* 0x00000089327b7220 */ /* 0x000fe20000410000 */
[----:B------:R-:W-:Y:S05]  /*2010*/  @P2 BRA `(.L_x_28572) ;  /* 0x0000002000002947 */ /* 0x000fea0003800000 */
[----:B------:R-:W-:Y:S05]  /*2020*/  @P0 BRA `(.L_x_28573) ;  /* 0x0000002000000947 */ /* 0x000fea0003800000 */
[----:B------:R-:W-:Y:S05]  /*2030*/  BRA `(.L_x_28574) ;  /* 0x0000002000007947 */ /* 0x000fea0003800000 */
.L_x_28572:
[----:B------:R-:W-:-:S05]  /*2040*/  FADD.FTZ R123, R42, R123 ;  /* 0x0000007b2a7b7221 */ /* 0x000fca0000010000 */
.L_x_28573:
[----:B------:R-:W-:Y:S02]  /*2050*/  MOV R46, R123 ;  /* 0x0000007b002e7202 */ /* 0x000fe40000000f00 */
.L_x_28574:
[----:B------:R-:W-:Y:S01]  /*2060*/  FMUL.FTZ R124, R51, R137 ;  /* 0x00000089337c7220 */ /* 0x000fe20000410000 */
[----:B------:R-:W-:Y:S05]  /*2070*/  @P2 BRA `(.L_x_28575) ;  /* 0x0000002000002947 */ /* 0x000fea0003800000 */
[----:B------:R-:W-:Y:S05]  /*2080*/  @P0 BRA `(.L_x_28576) ;  /* 0x0000002000000947 */ /* 0x000fea0003800000 */
[----:B------:R-:W-:Y:S05]  /*2090*/  BRA `(.L_x_28577) ;  /* 0x0000002000007947 */ /* 0x000fea0003800000 */
.L_x_28575:
[----:B------:R-:W-:-:S05]  /*20a0*/  FADD.FTZ R124, R43, R124 ;  /* 0x0000007c2b7c7221 */ /* 0x000fca0000010000 */
.L_x_28576:
[----:B------:R-:W-:Y:S02]  /*20b0*/  MOV R47, R124 ;  /* 0x0000007c002f7202 */ /* 0x000fe40000000f00 */
.L_x_28577:
[----:B------:R-:W-:-:S04]  /*20c0*/  @P0 LEA R48, P2, R138, c[0x0][0x188], 0x4 ;  /* 0x000062008a300a11 */ /* 0x000fc800078420ff */
[C---:B------:R-:W-:Y:S02]  /*20d0*/  @P0 LEA.HI.X R49, R138.reuse, c[0x0][0x18c], RZ, 0x4, P2 ;  /* 0x000063008a310a11 */ /* 0x040fe400010f24ff */
[----:B------:R-:W-:-:S03]  /*20e0*/  IADD3 R138, R138, 0x20, RZ ;  /* 0x000000208a8a7810 */ /* 0x000fc60007ffe0ff */
[----:B------:R0:W-:Y:S04]  /*20f0*/  @P0 STG.E.128 [R48.64], R44 ;  /* 0x0000002c30000986 */ /* 0x0001e8000c101d04 */
.L_x_28565:
[----:B------:R-:W-:Y:S05]  /*2100*/  BSYNC B0 ;  /* 0x0000000000007941 */ /* 0x000fea0003800000 */
.L_x_28564:
        /* <DEDUP_REMOVED lines=17> */
.L_x_28580:
[----:B0-----:R-:W-:-:S05]  /*2220*/  FADD.FTZ R105, R40, R105 ;  /* 0x0000006928697221 */ /* 0x001fca0000010000 */
.L_x_28581:
[----:B------:R-:W-:Y:S02]  /*2230*/  MOV R44, R105 ;  /* 0x00000069002c7202 */ /* 0x000fe40000000f00 */
.L_x_28582:
[----:B------:R-:W-:Y:S01]  /*2240*/  FMUL.FTZ R106, R49, R137 ;  /* 0x00000089316a7220 */ /* 0x000fe20000410000 */
[----:B------:R-:W-:Y:S05]  /*2250*/  @P2 BRA `(.L_x_28583) ;  /* 0x0000002000002947 */ /* 0x000fea0003800000 */
[----:B------:R-:W-:Y:S05]  /*2260*/  @P0 BRA `(.L_x_28584) ;  /* 0x0000002000000947 */ /* 0x000fea0003800000 */
[----:B------:R-:W-:Y:S05]  /*2270*/  BRA `(.L_x_28585) ;  /* 0x0000002000007947 */ /* 0x000fea0003800000 */
.L_x_28583:
[----:B------:R-:W-:-:S05]  /*2280*/  FADD.FTZ R106, R41, R106 ;  /* 0x0000006a296a7221 */ /* 0x000fca0000010000 */
.L_x_28584:
[----:B------:R-:W-:Y:S02]  /*2290*/  MOV R45, R106 ;  /* 0x0000006a002d7202 */ /* 0x000fe40000000f00 */
.L_x_28585:
[----:B------:R-:W-:Y:S01]  /*22a0*/  FMUL.FTZ R125, R50, R137 ;  /* 0x00000089327d7220 */ /* 0x000fe20000410000 */
[----:B------:R-:W-:Y:S05]  /*22b0*/  @P2 BRA `(.L_x_28586) ;  /* 0x0000002000002947 */ /* 0x000fea0003800000 */
[----:B------:R-:W-:Y:S05]  /*22c0*/  @P0 BRA `(.L_x_28587) ;  /* 0x0000002000000947 */ /* 0x000fea0003800000 */
[----:B------:R-:W-:Y:S05]  /*22d0*/  BRA `(.L_x_28588) ;  /* 0x0000002000007947 */ /* 0x000fea0003800000 */
.L_x_28586:
[----:B------:R-:W-:-:S05]  /*22e0*/  FADD.FTZ R125, R42, R125 ;  /* 0x0000007d2a7d7221 */ /* 0x000fca0000010000 */
.L_x_28587:
[----:B------:R-:W-:Y:S02]  /*22f0*/  MOV R46, R125 ;  /* 0x0000007d002e7202 */ /* 0x000fe40000000f00 */
.L_x_28588:
[----:B------:R-:W-:Y:S01]  /*2300*/  FMUL.FTZ R126, R51, R137 ;  /* 0x00000089337e7220 */ /* 0x000fe20000410000 */
[----:B------:R-:W-:Y:S05]  /*2310*/  @P2 BRA `(.L_x_28589) ;  /* 0x0000002000002947 */ /* 0x000fea0003800000 */
[----:B------:R-:W-:Y:S05]  /*2320*/  @P0 BRA `(.L_x_28590) ;  /* 0x0000002000000947 */ /* 0x000fea0003800000 */
[----:B------:R-:W-:Y:S05]  /*2330*/  BRA `(.L_x_28591) ;  /* 0x0000002000007947 */ /* 0x000fea0003800000 */
.L_x_28589:
[----:B------:R-:W-:-:S05]  /*2340*/  FADD.FTZ R126, R43, R126 ;  /* 0x0000007e2b7e7221 */ /* 0x000fca0000010000 */
.L_x_28590:
[----:B------:R-:W-:Y:S02]  /*2350*/  MOV R47, R126 ;  /* 0x0000007e002f7202 */ /* 0x000fe40000000f00 */
.L_x_28591:
[----:B------:R-:W-:-:S04]  /*2360*/  @P0 LEA R48, P2, R138, c[0x0][0x188], 0x4 ;  /* 0x000062008a300a11 */ /* 0x000fc800078420ff */
[C---:B------:R-:W-:Y:S02]  /*2370*/  @P0 LEA.HI.X R49, R138.reuse, c[0x0][0x18c], RZ, 0x4, P2 ;  /* 0x000063008a310a11 */ /* 0x040fe400010f24ff */
[----:B------:R-:W-:-:S03]  /*2380*/  IADD3 R138, R138, 0x20, RZ ;  /* 0x000000208a8a7810 */ /* 0x000fc60007ffe0ff */
[----:B------:R0:W-:Y:S04]  /*2390*/  @P0 STG.E.128 [R48.64], R44 ;  /* 0x0000002c30000986 */ /* 0x0001e8000c101d04 */
.L_x_28579:
[----:B------:R-:W-:Y:S05]  /*23a0*/  BSYNC B0 ;  /* 0x0000000000007941 */ /* 0x000fea0003800000 */
.L_x_28578:
        /* <DEDUP_REMOVED lines=17> */
.L_x_28594:
[----:B0-----:R-:W-:-:S05]  /*24c0*/  FADD.FTZ R107, R40, R107 ;  /* 0x0000006b286b7221 */ /* 0x001fca0000010000 */
.L_x_28595:
[----:B------:R-:W-:Y:S02]  /*24d0*/  MOV R44, R107 ;  /* 0x0000006b002c7202 */ /* 0x000fe40000000f00 */
.L_x_28596:
[----:B------:R-:W-:Y:S01]  /*24e0*/  FMUL.FTZ R108, R49, R137 ;  /* 0x00000089316c7220 */ /* 0x000fe20000410000 */
[----:B------:R-:W-:Y:S05]  /*24f0*/  @P2 BRA `(.L_x_28597) ;  /* 0x0000002000002947 */ /* 0x000fea0003800000 */
[----:B------:R-:W-:Y:S05]  /*2500*/  @P0 BRA `(.L_x_28598) ;  /* 0x0000002000000947 */ /* 0x000fea0003800000 */
[----:B------:R-:W-:Y:S05]  /*2510*/  BRA `(.L_x_28599) ;  /* 0x0000002000007947 */ /* 0x000fea0003800000 */
.L_x_28597:
[----:B------:R-:W-:-:S05]  /*2520*/  FADD.FTZ R108, R41, R108 ;  /* 0x0000006c296c7221 */ /* 0x000fca0000010000 */
.L_x_28598:
[----:B------:R-:W-:Y:S02]  /*2530*/  MOV R45, R108 ;  /* 0x0000006c002d7202 */ /* 0x000fe40000000f00 */
.L_x_28599:
[----:B------:R-:W-:Y:S01]  /*2540*/  FMUL.FTZ R127, R50, R137 ;  /* 0x00000089327f7220 */ /* 0x000fe20000410000 */
[----:B------:R-:W-:Y:S05]  /*2550*/  @P2 BRA `(.L_x_28600) ;  /* 0x0000002000002947 */ /* 0x000fea0003800000 */
[----:B------:R-:W-:Y:S05]  /*2560*/  @P0 BRA `(.L_x_28601) ;  /* 0x0000002000000947 */ /* 0x000fea0003800000 */
[----:B------:R-:W-:Y:S05]  /*2570*/  BRA `(.L_x_28602) ;  /* 0x0000002000007947 */ /* 0x000fea0003800000 */
.L_x_28600:
[----:B------:R-:W-:-:S05]  /*2580*/  FADD.FTZ R127, R42, R127 ;  /* 0x0000007f2a7f7221 */ /* 0x000fca0000010000 */
.L_x_28601:
[----:B------:R-:W-:Y:S02]  /*2590*/  MOV R46, R127 ;  /* 0x0000007f002e7202 */ /* 0x000fe40000000f00 */
.L_x_28602:
[----:B------:R-:W-:Y:S01]  /*25a0*/  FMUL.FTZ R128, R51, R137 ;  /* 0x0000008933807220 */ /* 0x000fe20000410000 */
[----:B------:R-:W-:Y:S05]  /*25b0*/  @P2 BRA `(.L_x_28603) ;  /* 0x0000002000002947 */ /* 0x000fea0003800000 */
[----:B------:R-:W-:Y:S05]  /*25c0*/  @P0 BRA `(.L_x_28604) ;  /* 0x0000002000000947 */ /* 0x000fea0003800000 */
[----:B------:R-:W-:Y:S05]  /*25d0*/  BRA `(.L_x_28605) ;  /* 0x0000002000007947 */ /* 0x000fea0003800000 */
.L_x_28603:
[----:B------:R-:W-:-:S05]  /*25e0*/  FADD.FTZ R128, R43, R128 ;  /* 0x000000802b807221 */ /* 0x000fca0000010000 */
.L_x_28604:
[----:B------:R-:W-:Y:S02]  /*25f0*/  MOV R47, R128 ;  /* 0x00000080002f7202 */ /* 0x000fe40000000f00 */
.L_x_28605:
[----:B------:R-:W-:-:S04]  /*2600*/  @P0 LEA R48, P2, R138, c[0x0][0x188], 0x4 ;  /* 0x000062008a300a11 */ /* 0x000fc800078420ff */
[C---:B------:R-:W-:Y:S02]  /*2610*/  @P0 LEA.HI.X R49, R138.reuse, c[0x0][0x18c], RZ, 0x4, P2 ;  /* 0x000063008a310a11 */ /* 0x040fe400010f24ff */
[----:B------:R-:W-:-:S03]  /*2620*/  IADD3 R138, R138, 0x20, RZ ;  /* 0x000000208a8a7810 */ /* 0x000fc60007ffe0ff */
[----:B------:R0:W-:Y:S04]  /*2630*/  @P0 STG.E.128 [R48.64], R44 ;  /* 0x0000002c30000986 */ /* 0x0001e8000c101d04 */
.L_x_28593:
[----:B------:R-:W-:Y:S05]  /*2640*/  BSYNC B0 ;  /* 0x0000000000007941 */ /* 0x000fea0003800000 */
.L_x_28592:
        /* <DEDUP_REMOVED lines=17> */
.L_x_28608:
[----:B0-----:R-:W-:-:S05]  /*2760*/  FADD.FTZ R109, R40, R109 ;  /* 0x0000006d286d7221 */ /* 0x001fca0000010000 */
.L_x_28609:
[----:B------:R-:W-:Y:S02]  /*2770*/  MOV R44, R109 ;  /* 0x0000006d002c7202 */ /* 0x000fe40000000f00 */
.L_x_28610:
[----:B------:R-:W-:Y:S01]  /*2780*/  FMUL.FTZ R110, R49, R137 ;  /* 0x00000089316e7220 */ /* 0x000fe20000410000 */
[----:B------:R-:W-:Y:S05]  /*2790*/  @P2 BRA `(.L_x_28611) ;  /* 0x0000002000002947 */ /* 0x000fea0003800000 */
[----:B------:R-:W-:Y:S05]  /*27a0*/  @P0 BRA `(.L_x_28612) ;  /* 0x0000002000000947 */ /* 0x000fea0003800000 */
[----:B------:R-:W-:Y:S05]  /*27b0*/  BRA `(.L_x_28613) ;  /* 0x0000002000007947 */ /* 0x000fea0003800000 */
.L_x_28611:
[----:B------:R-:W-:-:S05]  /*27c0*/  FADD.FTZ R110, R41, R110 ;  /* 0x0000006e296e7221 */ /* 0x000fca0000010000 */
.L_x_28612:
[----:B------:R-:W-:Y:S02]  /*27d0*/  MOV R45, R110 ;  /* 0x0000006e002d7202 */ /* 0x000fe40000000f00 */
.L_x_28613:
[----:B------:R-:W-:Y:S01]  /*27e0*/  FMUL.FTZ R129, R50, R137 ;  /* 0x0000008932817220 */ /* 0x000fe20000410000 */
[----:B------:R-:W-:Y:S05]  /*27f0*/  @P2 BRA `(.L_x_28614) ;  /* 0x0000002000002947 */ /* 0x000fea0003800000 */
[----:B------:R-:W-:Y:S05]  /*2800*/  @P0 BRA `(.L_x_28615) ;  /* 0x0000002000000947 */ /* 0x000fea0003800000 */
[----:B------:R-:W-:Y:S05]  /*2810*/  BRA `(.L_x_28616) ;  /* 0x0000002000007947 */ /* 0x000fea0003800000 */
.L_x_28614:
[----:B------:R-:W-:-:S05]  /*2820*/  FADD.FTZ R129, R42, R129 ;  /* 0x000000812a817221 */ /* 0x000fca0000010000 */
.L_x_28615:
[----:B------:R-:W-:Y:S02]  /*2830*/  MOV R46, R129 ;  /* 0x00000081002e7202 */ /* 0x000fe40000000f00 */
.L_x_28616:
[----:B------:R-:W-:Y:S01]  /*2840*/  FMUL.FTZ R130, R51, R137 ;  /* 0x0000008933827220 */ /* 0x000fe20000410000 */
[----:B------:R-:W-:Y:S05]  /*2850*/  @P2 BRA `(.L_x_28617) ;  /* 0x0000002000002947 */ /* 0x000fea0003800000 */
[----:B------:R-:W-:Y:S05]  /*2860*/  @P0 BRA `(.L_x_28618) ;  /* 0x0000002000000947 */ /* 0x000fea0003800000 */
[----:B------:R-:W-:Y:S05]  /*2870*/  BRA `(.L_x_28619) ;  /* 0x0000002000007947 */ /* 0x000fea0003800000 */
.L_x_28617:
[----:B------:R-:W-:-:S05]  /*2880*/  FADD.FTZ R130, R43, R130 ;  /* 0x000000822b827221 */ /* 0x000fca0000010000 */
.L_x_28618:
[----:B------:R-:W-:Y:S02]  /*2890*/  MOV R47, R130 ;  /* 0x00000082002f7202 */ /* 0x000fe40000000f00 */
.L_x_28619:
[----:B------:R-:W-:-:S04]  /*28a0*/  @P0 LEA R48, P2, R138, c[0x0][0x188], 0x4 ;  /* 0x000062008a300a11 */ /* 0x000fc800078420ff */
[C---:B------:R-:W-:Y:S02]  /*28b0*/  @P0 LEA.HI.X R49, R138.reuse, c[0x0][0x18c], RZ, 0x4, P2 ;  /* 0x000063008a310a11 */ /* 0x040fe400010f24ff */
[----:B------:R-:W-:-:S03]  /*28c0*/  IADD3 R138, R138, 0x20, RZ ;  /* 0x000000208a8a7810 */ /* 0x000fc60007ffe0ff */
[----:B------:R0:W-:Y:S04]  /*28d0*/  @P0 STG.E.128 [R48.64], R44 ;  /* 0x0000002c30000986 */ /* 0x0001e8000c101d04 */
.L_x_28607:
[----:B------:R-:W-:Y:S05]  /*28e0*/  BSYNC B0 ;  /* 0x0000000000007941 */ /* 0x000fea0003800000 */
.L_x_28606:
        /* <DEDUP_REMOVED lines=17> */
.L_x_28622:
[----:B0-----:R-:W-:-:S05]  /*2a00*/  FADD.FTZ R111, R40, R111 ;  /* 0x0000006f286f7221 */ /* 0x001fca0000010000 */
.L_x_28623:
[----:B------:R-:W-:Y:S02]  /*2a10*/  MOV R44, R111 ;  /* 0x0000006f002c7202 */ /* 0x000fe40000000f00 */
.L_x_28624:
[----:B------:R-:W-:Y:S01]  /*2a20*/  FMUL.FTZ R112, R49, R137 ;  /* 0x0000008931707220 */ /* 0x000fe20000410000 */
[----:B------:R-:W-:Y:S05]  /*2a30*/  @P2 BRA `(.L_x_28625) ;  /* 0x0000002000002947 */ /* 0x000fea0003800000 */
[----:B------:R-:W-:Y:S05]  /*2a40*/  @P0 BRA `(.L_x_28626) ;  /* 0x0000002000000947 */ /* 0x000fea0003800000 */
[----:B------:R-:W-:Y:S05]  /*2a50*/  BRA `(.L_x_28627) ;  /* 0x0000002000007947 */ /* 0x000fea0003800000 */
.L_x_28625:
[----:B------:R-:W-:-:S05]  /*2a60*/  FADD.FTZ R112, R41, R112 ;  /* 0x0000007029707221 */ /* 0x000fca0000010000 */
.L_x_28626:
[----:B------:R-:W-:Y:S02]  /*2a70*/  MOV R45, R112 ;  /* 0x00000070002d7202 */ /* 0x000fe40000000f00 */
.L_x_28627:
[----:B------:R-:W-:Y:S01]  /*2a80*/  FMUL.FTZ R131, R50, R137 ;  /* 0x0000008932837220 */ /* 0x000fe20000410000 */
[----:B------:R-:W-:Y:S05]  /*2a90*/  @P2 BRA `(.L_x_28628) ;  /* 0x0000002000002947 */ /* 0x000fea0003800000 */
[----:B------:R-:W-:Y:S05]  /*2aa0*/  @P0 BRA `(.L_x_28629) ;  /* 0x0000002000000947 */ /* 0x000fea0003800000 */
[----:B------:R-:W-:Y:S05]  /*2ab0*/  BRA `(.L_x_28630) ;  /* 0x0000002000007947 */ /* 0x000fea0003800000 */
.L_x_28628:
[----:B------:R-:W-:-:S05]  /*2ac0*/  FADD.FTZ R131, R42, R131 ;  /* 0x000000832a837221 */ /* 0x000fca0000010000 */
.L_x_28629:
[----:B------:R-:W-:Y:S02]  /*2ad0*/  MOV R46, R131 ;  /* 0x00000083002e7202 */ /* 0x000fe40000000f00 */
.L_x_28630:
[----:B------:R-:W-:Y:S01]  /*2ae0*/  FMUL.FTZ R132, R51, R137 ;  /* 0x0000008933847220 */ /* 0x000fe20000410000 */
[----:B------:R-:W-:Y:S05]  /*2af0*/  @P2 BRA `(.L_x_28631) ;  /* 0x0000002000002947 */ /* 0x000fea0003800000 */
[----:B------:R-:W-:Y:S05]  /*2b00*/  @P0 BRA `(.L_x_28632) ;  /* 0x0000002000000947 */ /* 0x000fea0003800000 */
[----:B------:R-:W-:Y:S05]  /*2b10*/  BRA `(.L_x_28633) ;  /* 0x0000002000007947 */ /* 0x000fea0003800000 */
.L_x_28631:
[----:B------:R-:W-:-:S05]  /*2b20*/  FADD.FTZ R132, R43, R132 ;  /* 0x000000842b847221 */ /* 0x000fca0000010000 */
.L_x_28632:
[----:B------:R-:W-:Y:S02]  /*2b30*/  MOV R47, R132 ;  /* 0x00000084002f7202 */ /* 0x000fe40000000f00 */
.L_x_28633:
[----:B------:R-:W-:-:S04]  /*2b40*/  @P0 LEA R48, P2, R138, c[0x0][0x188], 0x4 ;  /* 0x000062008a300a11 */ /* 0x000fc800078420ff */
[C---:B------:R-:W-:Y:S02]  /*2b50*/  @P0 LEA.HI.X R49, R138.reuse, c[0x0][0x18c], RZ, 0x4, P2 ;  /* 0x000063008a310a11 */ /* 0x040fe400010f24ff */
[----:B------:R-:W-:-:S03]  /*2b60*/  IADD3 R138, R138, 0x20, RZ ;  /* 0x000000208a8a7810 */ /* 0x000fc60007ffe0ff */
[----:B------:R0:W-:Y:S04]  /*2b70*/  @P0 STG.E.128 [R48.64], R44 ;  /* 0x0000002c30000986 */ /* 0x0001e8000c101d04 */
.L_x_28621:
[----:B------:R-:W-:Y:S05]  /*2b80*/  BSYNC B0 ;  /* 0x0000000000007941 */ /* 0x000fea0003800000 */
.L_x_28620:
        /* <DEDUP_REMOVED lines=17> */
.L_x_28636:
[----:B0-----:R-:W-:-:S05]  /*2ca0*/  FADD.FTZ R113, R40, R113 ;  /* 0x0000007128717221 */ /* 0x001fca0000010000 */
.L_x_28637:
[----:B------:R-:W-:Y:S02]  /*2cb0*/  MOV R44, R113 ;  /* 0x00000071002c7202 */ /* 0x000fe40000000f00 */
.L_x_28638:
[----:B------:R-:W-:Y:S01]  /*2cc0*/  FMUL.FTZ R114, R49, R137 ;  /* 0x0000008931727220 */ /* 0x000fe20000410000 */
[----:B------:R-:W-:Y:S05]  /*2cd0*/  @P2 BRA `(.L_x_28639) ;  /* 0x0000002000002947 */ /* 0x000fea0003800000 */
[----:B------:R-:W-:Y:S05]  /*2ce0*/  @P0 BRA `(.L_x_28640) ;  /* 0x0000002000000947 */ /* 0x000fea0003800000 */
[----:B------:R-:W-:Y:S05]  /*2cf0*/  BRA `(.L_x_28641) ;  /* 0x0000002000007947 */ /* 0x000fea0003800000 */
.L_x_28639:
[----:B------:R-:W-:-:S05]  /*2d00*/  FADD.FTZ R114, R41, R114 ;  /* 0x0000007229727221 */ /* 0x000fca0000010000 */
.L_x_28640:
[----:B------:R-:W-:Y:S02]  /*2d10*/  MOV R45, R114 ;  /* 0x00000072002d7202 */ /* 0x000fe40000000f00 */
.L_x_28641:
[----:B------:R-:W-:Y:S01]  /*2d20*/  FMUL.FTZ R133, R50, R137 ;  /* 0x0000008932857220 */ /* 0x000fe20000410000 */
[----:B------:R-:W-:Y:S05]  /*2d30*/  @P2 BRA `(.L_x_28642) ;  /* 0x0000002000002947 */ /* 0x000fea0003800000 */
[----:B------:R-:W-:Y:S05]  /*2d40*/  @P0 BRA `(.L_x_28643) ;  /* 0x0000002000000947 */ /* 0x000fea0003800000 */
[----:B------:R-:W-:Y:S05]  /*2d50*/  BRA `(.L_x_28644) ;  /* 0x0000002000007947 */ /* 0x000fea0003800000 */
.L_x_28642:
[----:B------:R-:W-:-:S05]  /*2d60*/  FADD.FTZ R133, R42, R133 ;  /* 0x000000852a857221 */ /* 0x000fca0000010000 */
.L_x_28643:
[----:B------:R-:W-:Y:S02]  /*2d70*/  MOV R46, R133 ;  /* 0x00000085002e7202 */ /* 0x000fe40000000f00 */
.L_x_28644:
[----:B------:R-:W-:Y:S01]  /*2d80*/  FMUL.FTZ R134, R51, R137 ;  /* 0x0000008933867220 */ /* 0x000fe20000410000 */
[----:B------:R-:W-:Y:S05]  /*2d90*/  @P2 BRA `(.L_x_28645) ;  /* 0x0000002000002947 */ /* 0x000fea0003800000 */
[----:B------:R-:W-:Y:S05]  /*2da0*/  @P0 BRA `(.L_x_28646) ;  /* 0x0000002000000947 */ /* 0x000fea0003800000 */
[----:B------:R-:W-:Y:S05]  /*2db0*/  BRA `(.L_x_28647) ;  /* 0x0000002000007947 */ /* 0x000fea0003800000 */
.L_x_28645:
[----:B------:R-:W-:-:S05]  /*2dc0*/  FADD.FTZ R134, R43, R134 ;  /* 0x000000862b867221 */ /* 0x000fca0000010000 */
.L_x_28646:
[----:B------:R-:W-:Y:S02]  /*2dd0*/  MOV R47, R134 ;  /* 0x00000086002f7202 */ /* 0x000fe40000000f00 */
.L_x_28647:
[----:B------:R-:W-:-:S04]  /*2de0*/  @P0 LEA R48, P2, R138, c[0x0][0x188], 0x4 ;  /* 0x000062008a300a11 */ /* 0x000fc800078420ff */
[----:B------:R-:W-:-:S05]  /*2df0*/  @P0 LEA.HI.X R49, R138, c[0x0][0x18c], RZ, 0x4, P2 ;  /* 0x000063008a310a11 */ /* 0x000fca00010f24ff */
[----:B------:R0:W-:Y:S04]  /*2e00*/  @P0 STG.E.128 [R48.64], R44 ;  /* 0x0000002c30000986 */ /* 0x0001e8000c101d04 */
.L_x_28635:
[----:B------:R-:W-:Y:S05]  /*2e10*/  BSYNC B0 ;  /* 0x0000000000007941 */ /* 0x000fea0003800000 */
.L_x_28634:
        /* <DEDUP_REMOVED lines=8> */
[----:B------:R-:W-:-:S05]  /*2ea0*/  FADD.FTZ R49, R116, R49 ;  /* 0x0000003174317221 */ /* 0x000fca0000010000 */
[----:B------:R-:W-:-:S05]  /*2eb0*/  FSEL R50, R49, RZ, P1 ;  /* 0x000000ff31327208 */ /* 0x000fca0000800000 */
[----:B------:R-:W-:-:S04]  /*2ec0*/  FADD.FTZ R49, R97, R50 ;  /* 0x0000003261317221 */ /* 0x000fc80000010000 */
[----:B------:R-:W-:-:S04]  /*2ed0*/  FADD.FTZ R48, R98, R49 ;  /* 0x0000003162307221 */ /* 0x000fc80000010000 */
[----:B------:R-:W-:Y:S01]  /*2ee0*/  FADD.FTZ R49, R117, R48 ;  /* 0x0000003075317221 */ /* 0x000fe20000010000 */
[----:B------:R-:W-:-:S03]  /*2ef0*/  P2R R48, PR, RZ, 0x4 ;  /* 0x00000004ff307803 */ /* 0x000fc60000000000 */
[----:B------:R-:W-:Y:S01]  /*2f00*/  @P2 FADD.FTZ R50, R118, R49 ;  /* 0x0000003176322221 */ /* 0x000fe20000010000 */
[----:B------:R-:W-:-:S03]  /*2f10*/  ISETP.GT.U32.AND P2, PT, R94, 0x5f, PT ;  /* 0x0000005f5e00780c */ /* 0x000fc60003f44070 */
        /* <DEDUP_REMOVED lines=26> */
[----:B------:R-:W-:-:S04]  /*30c0*/  FADD.FTZ R49, R127, R48 ;  /* 0x000000307f317221 */ /* 0x000fc80000010000 */
[----:B------:R-:W-:-:S04]  /*30d0*/  @P2 FADD.FTZ R50, R128, R49 ;  /* 0x0000003180322221 */ /* 0x000fc80000010000 */
        /* <DEDUP_REMOVED lines=11> */
[----:B------:R-:W-:Y:S01]  /*3190*/  @P5 FADD.FTZ R50, R134, R49 ;  /* 0x0000003186325221 */ /* 0x000fe20000010000 */
[----:B------:R-:W-:Y:S05]  /*31a0*/  BRA.DIV ~URZ, `(.L_x_28648) ;  /* 0x000014827f007947 */ /* 0x000fea000b800000 */
[----:B------:R0:W1:Y:S02]  /*31b0*/  SHFL.BFLY PT, R49, R50, 0x1, 0x1f ;  /* 0x0c201f0032317f89 */ /* 0x00006400000e0000 */
.L_x_28672:
[----:B-1----:R-:W-:Y:S01]  /*31c0*/  FADD.FTZ R143, R50, R49 ;  /* 0x00000031328f7221 */ /* 0x002fe20000010000 */
[----:B------:R-:W-:Y:S05]  /*31d0*/  BRA.DIV ~URZ, `(.L_x_28649) ;  /* 0x000014c27f007947 */ /* 0x000fea000b800000 */
[----:B------:R-:W1:Y:S01]  /*31e0*/  SHFL.BFLY PT, R48, R143, 0x2, 0x1f ;  /* 0x0c401f008f307f89 */ /* 0x000e6200000e0000 */
[----:B-----5:R-:W-:Y:S02]  /*31f0*/  P2R R137, PR, RZ, 0x1 ;  /* 0x00000001ff897803 */ /* 0x020fe40000000000 */
[----:B------:R-:W-:Y:S01]  /*3200*/  ISETP.GT.U32.AND P0, PT, R94, 0x3f, PT ;  /* 0x0000003f5e00780c */ /* 0x000fe20003f04070 */
        /* <DEDUP_REMOVED lines=25> */
[----:B------:R-:W-:Y:S01]  /*33a0*/  @P0 FFMA.FTZ R48, R50, R50, R49 ;  /* 0x0000003232300223 */ /* 0x000fe20000010031 */
[----:B------:R-:W-:Y:S01]  /*33b0*/  ISETP.GT.U32.AND P0, PT, R94, 0x5f, PT ;  /* 0x0000005f5e00780c */ /* 0x000fe20003f04070 */
[----:B------:R-:W-:-:S02]  /*33c0*/  FADD.FTZ R49, R99, -R139 ;  /* 0x8000008b63317221 */ /* 0x000fc40000010000 */
[----:B------:R-:W-:Y:S02]  /*33d0*/  FADD.FTZ R50, R100, -R139 ;  /* 0x8000008b64327221 */ /* 0x000fe40000010000 */
        /* <DEDUP_REMOVED lines=33> */
[----:B------:R-:W-:Y:S01]  /*35f0*/  ISETP.NE.AND P0, PT, R137, RZ, PT ;  /* 0x000000ff8900720c */ /* 0x000fe20003f05270 */
[----:B------:R-:W-:-:S02]  /*3600*/  FADD.FTZ R49, R107, -R139 ;  /* 0x8000008b6b317221 */ /* 0x000fc40000010000 */
[----:B------:R-:W-:Y:S02]  /*3610*/  FADD.FTZ R50, R108, -R139 ;  /* 0x8000008b6c327221 */ /* 0x000fe40000010000 */
[----:B------:R-:W-:-:S04]  /*3620*/  FFMA.FTZ R49, R49, R49, R48 ;  /* 0x0000003131317223 */ /* 0x000fc80000010030 */
[----:B------:R-:W-:Y:S02]  /*3630*/  FFMA.FTZ R49, R50, R50, R49 ;  /* 0x0000003232317223 */ /* 0x000fe40000010031 */
[----:B------:R-:W-:Y:S02]  /*3640*/  FADD.FTZ R50, R128, -R139 ;  /* 0x8000008b80327221 */ /* 0x000fe40000010000 */
[----:B------:R-:W-:Y:S02]  /*3650*/  FFMA.FTZ R49, R136, R136, R49 ;  /* 0x0000008888317223 */ /* 0x000fe40000010031 */
[----:B------:R-:W-:Y:S02]  /*3660*/  FADD.FTZ R136, R129, -R139 ;  /* 0x8000008b81887221 */ /* 0x000fe40000010000 */
[----:B------:R-:W-:Y:S02]  /*3670*/  @P2 FFMA.FTZ R48, R50, R50, R49 ;  /* 0x0000003232302223 */ /* 0x000fe40000010031 */
        /* <DEDUP_REMOVED lines=32> */
.L_x_28673:
[C---:B------:R-:W-:Y:S01]  /*3880*/  FMUL.FTZ R48, R139.reuse, R139 ;  /* 0x0000008b8b307220 */ /* 0x040fe20000410000 */
[----:B------:R-:W-:Y:S01]  /*3890*/  ISETP.NE.AND P2, PT, RZ, UR6, PT ;  /* 0x00000006ff007c0c */ /* 0x000fe2000bf45270 */
[----:B01----:R-:W-:Y:S01]  /*38a0*/  FADD.FTZ R137, R138, R137 ;  /* 0x000000898a897221 */ /* 0x003fe20000010000 */
        /* <DEDUP_REMOVED lines=10> */
[----:B------:R-:W1:Y:S01]  /*3950*/  MUFU.RSQ R137, R137 ;  /* 0x0000008900897308 */ /* 0x000e620000001400 */
[----:B------:R-:W-:-:S05]  /*3960*/  @!P6 IMAD.WIDE R48, R92, R49, c[0x0][0x1a8] ;  /* 0x00006a005c30e625 */ /* 0x000fca00078e0231 */
[----:B-1----:R0:W-:Y:S01]  /*3970*/  @!P6 STG.E [R48.64], R137 ;  /* 0x000000893000e986 */ /* 0x0021e2000c101904 */
[----:B------:R-:W-:Y:S05]  /*3980*/  @!P1 BRA `(.L_x_28651) ;  /* 0x0000010000009947 */ /* 0x000fea0003800000 */
[----:B------:R-:W-:Y:S01]  /*3990*/  HFMA2.MMA R142, -RZ, RZ, 0, 9.5367431640625e-07 ;  /* 0x00000010ff8e7435 */ /* 0x000fe200000001ff */
[--C-:B0-----:R-:W-:Y:S02]  /*39a0*/  FADD.FTZ R50, R96, -R136.reuse ;  /* 0x8000008860327221 */ /* 0x101fe40000010000 */
[--C-:B------:R-:W-:Y:S02]  /*39b0*/  FADD.FTZ R48, R95, -R136.reuse ;  /* 0x800000885f307221 */ /* 0x100fe40000010000 */
[--C-:B------:R-:W-:Y:S02]  /*39c0*/  FADD.FTZ R138, R115, -R136.reuse ;  /* 0x80000088738a7221 */ /* 0x100fe40000010000 */
[----:B------:R-:W-:Y:S02]  /*39d0*/  FADD.FTZ R140, R116, -R136 ;  /* 0x80000088748c7221 */ /* 0x000fe40000010000 */
[----:B------:R-:W-:-:S02]  /*39e0*/  FMUL.FTZ R49, R137, R50 ;  /* 0x0000003289317220 */ /* 0x000fc40000410000 */
[C---:B------:R-:W-:Y:S02]  /*39f0*/  FMUL.FTZ R48, R137.reuse, R48 ;  /* 0x0000003089307220 */ /* 0x040fe40000410000 */
[C---:B------:R-:W-:Y:S02]  /*3a00*/  FMUL.FTZ R50, R137.reuse, R138 ;  /* 0x0000008a89327220 */ /* 0x040fe40000410000 */
[----:B------:R-:W-:Y:S02]  /*3a10*/  FMUL.FTZ R51, R137, R140 ;  /* 0x0000008c89337220 */ /* 0x000fe40000410000 */
[C---:B------:R-:W-:Y:S01]  /*3a20*/  IMAD.WIDE.U32 R138, R135.reuse, R142, c[0x0][0x208] ;  /* 0x00008200878a7625 */ /* 0x040fe200078e008e */
[----:B------:R-:W-:-:S03]  /*3a30*/  IADD3 R135, R135, 0x20, RZ ;  /* 0x0000002087877810 */ /* 0x000fc60007ffe0ff */
[----:B------:R-:W-:Y:S02]  /*3a40*/  FFMA.FTZ R48, R93, R48, R90 ;  /* 0x000000305d307223 */ /* 0x000fe4000001005a */
[----:B------:R-:W-:Y:S02]  /*3a50*/  FFMA.FTZ R49, R91, R49, R70 ;  /* 0x000000315b317223 */ /* 0x000fe40000010046 */
[----:B------:R-:W-:Y:S02]  /*3a60*/  FFMA.FTZ R50, R20, R50, R19 ;  /* 0x0000003214327223 */ /* 0x000fe40000010013 */
[----:B------:R-:W-:-:S05]  /*3a70*/  FFMA.FTZ R51, R21, R51, R72 ;  /* 0x0000003315337223 */ /* 0x000fca0000010048 */
[----:B------:R0:W-:Y:S02]  /*3a80*/  STG.E.128 [R138.64], R48 ;  /* 0x000000308a007986 */ /* 0x0001e4000c101d04 */
.L_x_28651:
[----:B------:R-:W-:Y:S05]  /*3a90*/  BSYNC B0 ;  /* 0x0000000000007941 */ /* 0x000fea0003800000 */
.L_x_28650:
[----:B------:R-:W-:Y:S01]  /*3aa0*/  ISETP.GE.U32.AND P2, PT, R94, 0x40, PT ;  /* 0x000000405e00780c */ /* 0x000fe20003f46070 */
[----:B------:R-:W-:-:S12]  /*3ab0*/  BSSY B0, `(.L_x_28652) ;  /* 0x0000012000007945 */ /* 0x000fd80003800000 */
[----:B------:R-:W-:Y:S05]  /*3ac0*/  @!P2 BRA `(.L_x_28653) ;  /* 0x000001000000a947 */ /* 0x000fea0003800000 */
[--C-:B0-----:R-:W-:Y:S01]  /*3ad0*/  FADD.FTZ R50, R98, -R136.reuse ;  /* 0x8000008862327221 */ /* 0x101fe20000010000 */
[----:B------:R-:W-:Y:S01]  /*3ae0*/  MOV R142, 0x10 ;  /* 0x00000010008e7802 */ /* 0x000fe20000000f00 */
[--C-:B------:R-:W-:Y:S02]  /*3af0*/  FADD.FTZ R48, R97, -R136.reuse ;  /* 0x8000008861307221 */ /* 0x100fe40000010000 */
[--C-:B------:R-:W-:Y:S02]  /*3b00*/  FADD.FTZ R138, R117, -R136.reuse ;  /* 0x80000088758a7221 */ /* 0x100fe40000010000 */
[----:B------:R-:W-:Y:S02]  /*3b10*/  FADD.FTZ R140, R118, -R136 ;  /* 0x80000088768c7221 */ /* 0x000fe40000010000 */
[C---:B------:R-:W-:Y:S02]  /*3b20*/  FMUL.FTZ R49, R137.reuse, R50 ;  /* 0x0000003289317220 */ /* 0x040fe40000410000 */
[----:B------:R-:W-:-:S02]  /*3b30*/  FMUL.FTZ R48, R137, R48 ;  /* 0x0000003089307220 */ /* 0x000fc40000410000 */
        /* <DEDUP_REMOVED lines=9> */
.L_x_28653:
[----:B------:R-:W-:Y:S05]  /*3bd0*/  BSYNC B0 ;  /* 0x0000000000007941 */ /* 0x000fea0003800000 */
.L_x_28652:
[----:B------:R-:W-:Y:S01]  /*3be0*/  ISETP.GE.U32.AND P2, PT, R94, 0x60, PT ;  /* 0x000000605e00780c */ /* 0x000fe20003f46070 */
[----:B------:R-:W-:-:S12]  /*3bf0*/  BSSY B0, `(.L_x_28654) ;  /* 0x0000012000007945 */ /* 0x000fd80003800000 */
[----:B------:R-:W-:Y:S05]  /*3c00*/  @!P2 BRA `(.L_x_28655) ;  /* 0x000001000000a947 */ /* 0x000fea0003800000 */
[----:B------:R-:W-:Y:S01]  /*3c10*/  HFMA2.MMA R142, -RZ, RZ, 0, 9.5367431640625e-07 ;  /* 0x00000010ff8e7435 */ /* 0x000fe200000001ff */
        /* <DEDUP_REMOVED lines=15> */
.L_x_28655:
[----:B------:R-:W-:Y:S05]  /*3d10*/  BSYNC B0 ;  /* 0x0000000000007941 */ /* 0x000fea0003800000 */
.L_x_28654:
        /* <DEDUP_REMOVED lines=19> */
.L_x_28657:
[----:B------:R-:W-:Y:S05]  /*3e50*/  BSYNC B0 ;  /* 0x0000000000007941 */ /* 0x000fea0003800000 */
.L_x_28656:
        /* <DEDUP_REMOVED lines=19> */
.L_x_28659:
[----:B------:R-:W-:Y:S05]  /*3f90*/  BSYNC B0 ;  /* 0x0000000000007941 */ /* 0x000fea0003800000 */
.L_x_28658:
        /* <DEDUP_REMOVED lines=19> */
.L_x_28661:
[----:B------:R-:W-:Y:S05]  /*40d0*/  BSYNC B0 ;  /* 0x0000000000007941 */ /* 0x000fea0003800000 */
.L_x_28660:
        /* <DEDUP_REMOVED lines=19> */
.L_x_28663:
[----:B------:R-:W-:Y:S05]  /*4210*/  BSYNC B0 ;  /* 0x0000000000007941 */ /* 0x000fea0003800000 */
.L_x_28662:
        /* <DEDUP_REMOVED lines=19> */
.L_x_28665:
[----:B------:R-:W-:Y:S05]  /*4350*/  BSYNC B0 ;  /* 0x0000000000007941 */ /* 0x000fea0003800000 */
.L_x_28664:
        /* <DEDUP_REMOVED lines=19> */
.L_x_28667:
[----:B------:R-:W-:Y:S05]  /*4490*/  BSYNC B0 ;  /* 0x0000000000007941 */ /* 0x000fea0003800000 */
.L_x_28666:
        /* <DEDUP_REMOVED lines=12> */
[----:B------:R-:W-:-:S04]  /*4560*/  IMAD.WIDE.U32 R136, R135, R140, c[0x0][0x208] ;  /* 0x0000820087887625 */ /* 0x000fc800078e008c */
[----:B------:R-:W-:Y:S02]  /*4570*/  FFMA.FTZ R48, R67, R48, R2 ;  /* 0x0000003043307223 */ /* 0x000fe40000010002 */
[----:B------:R-:W-:Y:S02]  /*4580*/  FFMA.FTZ R49, R66, R49, R87 ;  /* 0x0000003142317223 */ /* 0x000fe40000010057 */
[----:B------:R-:W-:Y:S02]  /*4590*/  FFMA.FTZ R51, R68, R51, R89 ;  /* 0x0000003344337223 */ /* 0x000fe40000010059 */
[----:B------:R-:W-:-:S05]  /*45a0*/  FFMA.FTZ R50, R69, R50, R0 ;  /* 0x0000003245327223 */ /* 0x000fca0000010000 */
[----:B------:R0:W-:Y:S02]  /*45b0*/  STG.E.128 [R136.64], R48 ;  /* 0x0000003088007986 */ /* 0x0001e4000c101d04 */
.L_x_28669:
[----:B------:R-:W-:Y:S05]  /*45c0*/  BSYNC B0 ;  /* 0x0000000000007941 */ /* 0x000fea0003800000 */
.L_x_28668:
[----:B0-----:R-:W-:-:S10]  /*45d0*/  HFMA2.MMA R49, -RZ, RZ, 0, 2.384185791015625e-07 ;  /* 0x00000004ff317435 */ /* 0x001fd400000001ff */
[----:B------:R-:W-:-:S05]  /*45e0*/  IMAD R92, R49, c[0x0][0x160], R92 ;  /* 0x00005800315c7a24 */ /* 0x000fca00078e025c */
[----:B------:R-:W-:-:S13]  /*45f0*/  ISETP.GE.AND P2, PT, R92, c[0x0][0x164], PT ;  /* 0x000059005c007a0c */ /* 0x000fda0003f46270 */
[----:B------:R-:W-:Y:S01]  /*4600*/  @P2 CALL.REL.NOINC `(.L_x_28670) ;  /* 0x0000001000002944 */ /* 0x000fe20003c00000 */
[----:B------:R-:W-:Y:S05]  /*4610*/  BRA `(.L_x_28671) ;  /* 0xffffcd1000007947 */ /* 0x000fea000383ffff */
.L_x_28670:
[----:B------:R-:W-:Y:S05]  /*4620*/  EXIT ;  /* 0x000000000000794d */ /* 0x000fea0003800000 */
.L_x_28648:
[----:B------:R-:W-:Y:S01]  /*4630*/  HFMA2.MMA R138, -RZ, RZ, 0, 1.847743988037109375e-06 ;  /* 0x0000001fff8a7435 */ /* 0x000fe200000001ff */
[----:B------:R-:W-:Y:S02]  /*4640*/  MOV R51, 0x1 ;  /* 0x0000000100337802 */ /* 0x000fe40000000f00 */
[----:B------:R-:W-:Y:S02]  /*4650*/  MOV R141, 0xffffffff ;  /* 0xffffffff008d7802 */ /* 0x000fe40000000f00 */
[----:B------:R-:W-:Y:S02]  /*4660*/  MOV R48, 0x4680 ;  /* 0x0000468000307802 */ /* 0x000fe40000000f00 */
[----:B-----5:R-:W-:Y:S05]  /*4670*/  CALL.REL.NOINC `($__internal_128_$__cuda_sm70_shflsync_bfly_p) ;  /* 0x0000093000007944 */ /* 0x020fea0003c00000 */
[----:B-1----:R-:W-:Y:S01]  /*4680*/  MOV R49, R138 ;  /* 0x0000008a00317202 */ /* 0x002fe20000000f00 */
[----:B0-----:R-:W-:Y:S05]  /*4690*/  BRA `(.L_x_28672) ;  /* 0xffffeb2000007947 */ /* 0x001fea000383ffff */
.L_x_28649:
[----:B------:R-:W-:Y:S01]  /*46a0*/  HFMA2.MMA R51, -RZ, RZ, 0, 1.1920928955078125e-07 ;  /* 0x00000002ff337435 */ /* 0x000fe200000001ff */
[----:B0-----:R-:W-:Y:S02]  /*46b0*/  MOV R50, R143 ;  /* 0x0000008f00327202 */ /* 0x001fe40000000f00 */
[----:B------:R-:W-:Y:S02]  /*46c0*/  MOV R138, 0x1f ;  /* 0x0000001f008a7802 */ /* 0x000fe40000000f00 */
[----:B------:R-:W-:-:S02]  /*46d0*/  MOV R141, 0xffffffff ;  /* 0xffffffff008d7802 */ /* 0x000fc40000000f00 */
[----:B------:R-:W-:Y:S02]  /*46e0*/  MOV R48, 0x4700 ;  /* 0x0000470000307802 */ /* 0x000fe40000000f00 */
[----:B-----5:R-:W-:Y:S05]  /*46f0*/  CALL.REL.NOINC `($__internal_128_$__cuda_sm70_shflsync_bfly_p) ;  /* 0x000008b000007944 */ /* 0x020fea0003c00000 */
[----:B0-----:R-:W-:Y:S01]  /*4700*/  HFMA2.MMA R51, -RZ, RZ, 0, 2.384185791015625e-07 ;  /* 0x00000004ff337435 */ /* 0x001fe200000001ff */
[----:B-1----:R-:W-:Y:S01]  /*4710*/  FADD.FTZ R50, R143, R138 ;  /* 0x0000008a8f327221 */ /* 0x002fe20000010000 */
[----:B------:R-:W-:Y:S02]  /*4720*/  MOV R138, 0x1f ;  /* 0x0000001f008a7802 */ /* 0x000fe40000000f00 */
[----:B------:R-:W-:Y:S02]  /*4730*/  MOV R141, 0xffffffff ;  /* 0xffffffff008d7802 */ /* 0x000fe40000000f00 */
[----:B------:R-:W-:Y:S02]  /*4740*/  MOV R48, 0x4760 ;  /* 0x0000476000307802 */ /* 0x000fe40000000f00 */
[----:B------:R-:W-:Y:S05]  /*4750*/  CALL.REL.NOINC `($__internal_128_$__cuda_sm70_shflsync_bfly_p) ;  /* 0x0000085000007944 */ /* 0x000fea0003c00000 */
[----:B0-----:R-:W-:Y:S01]  /*4760*/  HFMA2.MMA R51, -RZ, RZ, 0, 4.76837158203125e-07 ;  /* 0x00000008ff337435 */ /* 0x001fe200000001ff */
[----:B-1----:R-:W-:Y:S01]  /*4770*/  FADD.FTZ R50, R50, R138 ;  /* 0x0000008a32327221 */ /* 0x002fe20000010000 */
[----:B------:R-:W-:Y:S02]  /*4780*/  MOV R138, 0x1f ;  /* 0x0000001f008a7802 */ /* 0x000fe40000000f00 */
[----:B------:R-:W-:-:S02]  /*4790*/  MOV R141, 0xffffffff ;  /* 0xffffffff008d7802 */ /* 0x000fc40000000f00 */
[----:B------:R-:W-:Y:S02]  /*47a0*/  MOV R48, 0x47c0 ;  /* 0x000047c000307802 */ /* 0x000fe40000000f00 */
[----:B------:R-:W-:Y:S05]  /*47b0*/  CALL.REL.NOINC `($__internal_128_$__cuda_sm70_shflsync_bfly_p) ;  /* 0x000007f000007944 */ /* 0x000fea0003c00000 */
[----:B0-----:R-:W-:Y:S01]  /*47c0*/  HFMA2.MMA R51, -RZ, RZ, 0, 9.5367431640625e-07 ;  /* 0x00000010ff337435 */ /* 0x001fe200000001ff */
[----:B-1----:R-:W-:Y:S01]  /*47d0*/  FADD.FTZ R50, R50, R138 ;  /* 0x0000008a32327221 */ /* 0x002fe20000010000 */
[----:B------:R-:W-:Y:S02]  /*47e0*/  MOV R138, 0x1f ;  /* 0x0000001f008a7802 */ /* 0x000fe40000000f00 */
[----:B------:R-:W-:Y:S02]  /*47f0*/  MOV R141, 0xffffffff ;  /* 0xffffffff008d7802 */ /* 0x000fe40000000f00 */
[----:B------:R-:W-:Y:S02]  /*4800*/  MOV R48, 0x4820 ;  /* 0x0000482000307802 */ /* 0x000fe40000000f00 */
[----:B------:R-:W-:Y:S05]  /*4810*/  CALL.REL.NOINC `($__internal_128_$__cuda_sm70_shflsync_bfly_p) ;  /* 0x0000079000007944 */ /* 0x000fea0003c00000 */
[----:B-1----:R-:W-:Y:S01]  /*4820*/  FADD.FTZ R138, R50, R138 ;  /* 0x0000008a328a7221 */ /* 0x002fe20000010000 */
[----:B------:R-:W-:Y:S02]  /*4830*/  P2R R137, PR, RZ, 0x1 ;  /* 0x00000001ff897803 */ /* 0x000fe40000000000 */
[----:B------:R-:W-:Y:S01]  /*4840*/  ISETP.GT.U32.AND P0, PT, R94, 0x3f, PT ;  /* 0x0000003f5e00780c */ /* 0x000fe20003f04070 */
[----:B------:R-:W-:Y:S01]  /*4850*/  FMUL.FTZ R139, R138, c[0x0][0x1e0] ;  /* 0x000078008a8b7a20 */ /* 0x000fe20000410000 */
[----:B------:R-:W-:-:S02]  /*4860*/  MOV R138, 0x1f ;  /* 0x0000001f008a7802 */ /* 0x000fc40000000f00 */
[----:B0-----:R-:W-:Y:S01]  /*4870*/  MOV R141, 0xffffffff ;  /* 0xffffffff008d7802 */ /* 0x001fe20000000f00 */
[--C-:B------:R-:W-:Y:S02]  /*4880*/  FADD.FTZ R48, R95, -R139.reuse ;  /* 0x8000008b5f307221 */ /* 0x100fe40000010000 */
[--C-:B------:R-:W-:Y:S02]  /*4890*/  FADD.FTZ R49, R96, -R139.reuse ;  /* 0x8000008b60317221 */ /* 0x100fe40000010000 */
[----:B------:R-:W-:Y:S02]  /*48a0*/  FFMA.FTZ R48, R48, R48, RZ ;  /* 0x0000003030307223 */ /* 0x000fe400000100ff */
[--C-:B------:R-:W-:Y:S02]  /*48b0*/  FADD.FTZ R51, R115, -R139.reuse ;  /* 0x8000008b73337221 */ /* 0x100fe40000010000 */
[----:B------:R-:W-:Y:S02]  /*48c0*/  FFMA.FTZ R48, R49, R49, R48 ;  /* 0x0000003131307223 */ /* 0x000fe40000010030 */
[----:B------:R-:W-:-:S02]  /*48d0*/  FADD.FTZ R49, R116, -R139 ;  /* 0x8000008b74317221 */ /* 0x000fc40000010000 */
[----:B------:R-:W-:Y:S01]  /*48e0*/  FFMA.FTZ R48, R51, R51, R48 ;  /* 0x0000003333307223 */ /* 0x000fe20000010030 */
[----:B------:R-:W-:Y:S01]  /*48f0*/  HFMA2.MMA R51, -RZ, RZ, 0, 5.9604644775390625e-08 ;  /* 0x00000001ff337435 */ /* 0x000fe200000001ff */
        /* <DEDUP_REMOVED lines=78> */
[----:B------:R-:W-:Y:S01]  /*4de0*/  @P5 FFMA.FTZ R50, R48, R48, R49 ;  /* 0x0000003030325223 */ /* 0x000fe20000010031 */
[----:B------:R-:W-:Y:S02]  /*4df0*/  MOV R48, 0x4e10 ;  /* 0x00004e1000307802 */ /* 0x000fe40000000f00 */
[----:B------:R-:W-:Y:S05]  /*4e00*/  CALL.REL.NOINC `($__internal_128_$__cuda_sm70_shflsync_bfly_p) ;  /* 0x000001a000007944 */ /* 0x000fea0003c00000 */
[----:B0-----:R-:W-:Y:S01]  /*4e10*/  HFMA2.MMA R51, -RZ, RZ, 0, 1.1920928955078125e-07 ;  /* 0x00000002ff337435 */ /* 0x001fe200000001ff */
[----:B-1----:R-:W-:Y:S01]  /*4e20*/  FADD.FTZ R50, R50, R138 ;  /* 0x0000008a32327221 */ /* 0x002fe20000010000 */
[----:B------:R-:W-:Y:S02]  /*4e30*/  MOV R138, 0x1f ;  /* 0x0000001f008a7802 */ /* 0x000fe40000000f00 */
[----:B------:R-:W-:Y:S02]  /*4e40*/  MOV R141, 0xffffffff ;  /* 0xffffffff008d7802 */ /* 0x000fe40000000f00 */
[----:B------:R-:W-:Y:S02]  /*4e50*/  MOV R48, 0x4e70 ;  /* 0x00004e7000307802 */ /* 0x000fe40000000f00 */
[----:B------:R-:W-:Y:S05]  /*4e60*/  CALL.REL.NOINC `($__internal_128_$__cuda_sm70_shflsync_bfly_p) ;  /* 0x0000014000007944 */ /* 0x000fea0003c00000 */
[----:B0-----:R-:W-:Y:S01]  /*4e70*/  HFMA2.MMA R51, -RZ, RZ, 0, 2.384185791015625e-07 ;  /* 0x00000004ff337435 */ /* 0x001fe200000001ff */
[----:B-1----:R-:W-:Y:S01]  /*4e80*/  FADD.FTZ R50, R50, R138 ;  /* 0x0000008a32327221 */ /* 0x002fe20000010000 */
[----:B------:R-:W-:Y:S02]  /*4e90*/  MOV R138, 0x1f ;  /* 0x0000001f008a7802 */ /* 0x000fe40000000f00 */
[----:B------:R-:W-:-:S02]  /*4ea0*/  MOV R141, 0xffffffff ;  /* 0xffffffff008d7802 */ /* 0x000fc40000000f00 */
[----:B------:R-:W-:Y:S02]  /*4eb0*/  MOV R48, 0x4ed0 ;  /* 0x00004ed000307802 */ /* 0x000fe40000000f00 */
[----:B------:R-:W-:Y:S05]  /*4ec0*/  CALL.REL.NOINC `($__internal_128_$__cuda_sm70_shflsync_bfly_p) ;  /* 0x000000e000007944 */ /* 0x000fea0003c00000 */
[----:B0-----:R-:W-:Y:S01]  /*4ed0*/  HFMA2.MMA R51, -RZ, RZ, 0, 4.76837158203125e-07 ;  /* 0x00000008ff337435 */ /* 0x001fe200000001ff */
[----:B-1----:R-:W-:Y:S01]  /*4ee0*/  FADD.FTZ R50, R50, R138 ;  /* 0x0000008a32327221 */ /* 0x002fe20000010000 */
[----:B------:R-:W-:Y:S02]  /*4ef0*/  MOV R138, 0x1f ;  /* 0x0000001f008a7802 */ /* 0x000fe40000000f00 */
[----:B------:R-:W-:Y:S02]  /*4f00*/  MOV R141, 0xffffffff ;  /* 0xffffffff008d7802 */ /* 0x000fe40000000f00 */
[----:B------:R-:W-:Y:S02]  /*4f10*/  MOV R48, 0x4f30 ;  /* 0x00004f3000307802 */ /* 0x000fe40000000f00 */
[----:B------:R-:W-:Y:S05]  /*4f20*/  CALL.REL.NOINC `($__internal_128_$__cuda_sm70_shflsync_bfly_p) ;  /* 0x0000008000007944 */ /* 0x000fea0003c00000 */
[----:B-1----:R-:W-:Y:S01]  /*4f30*/  FADD.FTZ R137, R50, R138 ;  /* 0x0000008a32897221 */ /* 0x002fe20000010000 */
[----:B0-----:R-:W-:Y:S01]  /*4f40*/  HFMA2.MMA R51, -RZ, RZ, 0, 9.5367431640625e-07 ;  /* 0x00000010ff337435 */ /* 0x001fe200000001ff */
[----:B------:R-:W-:Y:S02]  /*4f50*/  MOV R138, 0x1f ;  /* 0x0000001f008a7802 */ /* 0x000fe40000000f00 */
[----:B------:R-:W-:-:S02]  /*4f60*/  MOV R141, 0xffffffff ;  /* 0xffffffff008d7802 */ /* 0x000fc40000000f00 */
[----:B------:R-:W-:Y:S02]  /*4f70*/  MOV R50, R137 ;  /* 0x0000008900327202 */ /* 0x000fe40000000f00 */
[----:B------:R-:W-:Y:S02]  /*4f80*/  MOV R48, 0x4fa0 ;  /* 0x00004fa000307802 */ /* 0x000fe40000000f00 */
[----:B------:R-:W-:Y:S05]  /*4f90*/  CALL.REL.NOINC `($__internal_128_$__cuda_sm70_shflsync_bfly_p) ;  /* 0x0000001000007944 */ /* 0x000fea0003c00000 */
[----:B01----:R-:W-:Y:S05]  /*4fa0*/  BRA `(.L_x_28673) ;  /* 0xffffe8d000007947 */ /* 0x003fea000383ffff */
        .weak           $__internal_128_$__cuda_sm70_shflsync_bfly_p
        .type           $__internal_128_$__cuda_sm70_shflsync_bfly_p,@function
        .size           $__internal_128_$__cuda_sm70_shflsync_bfly_p,(.L_x_36216 - $__internal_128_$__cuda_sm70_shflsync_bfly_p)
$__internal_128_$__cuda_sm70_shflsync_bfly_p:
[----:B------:R-:W-:Y:S01]  /*4fb0*/  HFMA2.MMA R49, -RZ, RZ, 0, 0 ;  /* 0x00000000ff317435 */ /* 0x000fe200000001ff */
[----:B------:R-:W-:Y:S04]  /*4fc0*/  WARPSYNC R141 ;  /* 0x0000008d00007348 */ /* 0x000fe80003800000 */
[----:B------:R0:W1:Y:S01]  /*4fd0*/  SHFL.BFLY PT, R138, R50, R51, R138 ;  /* 0x0c000033328a7389 */ /* 0x00006200000e008a */
[----:B------:R-:W-:Y:S05]  /*4fe0*/  RET.REL.NODEC R48 `(_ZN10layer_norm13ln_fwd_kernelINS_13Kernel_traitsI6__halfffffjLj1280ELj1ELj4ELj1ELj16ENS_18Kernel_traits_baseILj1280ES2_ffffjLj128EEEEELb0ELb0ELb0ELb0EEEvNS_9FwdParamsE) ;  /* 0xffffb01030007950 */ /* 0x000fea0003c3ffff */
.L_x_28674:
        /* <DEDUP_REMOVED lines=9> */
.L_x_36216:


//--------------------- .text._ZN10layer_norm13ln_fwd_kernelINS_13Kernel_traitsI6__halfffffjLj1280ELj1ELj4ELj1ELj16ENS_18Kernel_traits_baseILj1280ES2_ffffjLj128EEEEELb0ELb0ELb0ELb1EEEvNS_9FwdParamsE --------------------------
	.section	.text._ZN10layer_norm13ln_fwd_kernelINS_13Kernel_traitsI6__halfffffjLj1280ELj1ELj4ELj1ELj16ENS_18Kernel_traits_baseILj1280ES2_ffffjLj128EEEEELb0ELb0ELb0ELb1EEEvNS_9FwdParamsE,"ax",@progbits
	.sectioninfo	@"SHI_REGISTERS=168"
	.align	128
        .global         _ZN10layer_norm13ln_fwd_kernelINS_13Kernel_traitsI6__halfffffjLj1280ELj1ELj4ELj1ELj16ENS_18Kernel_traits_baseILj1280ES2_ffffjLj128EEEEELb0ELb0ELb0ELb1EEEvNS_9FwdParamsE
        .type           _ZN10layer_norm13ln_fwd_kernelINS_13Kernel_traitsI6__halfffffjLj1280ELj1ELj4ELj1ELj16ENS_18Kernel_traits_baseILj1280ES2_ffffjLj128EEEEELb0ELb0ELb0ELb1EEEvNS_9FwdParamsE,@function
        .size           _ZN10layer_norm13ln_fwd_kernelINS_13Kernel_traitsI6__halfffffjLj1280ELj1ELj4ELj1ELj16ENS_18Kernel_traits_baseILj1280ES2_ffffjLj128EEEEELb0ELb0ELb0ELb1EEEvNS_9FwdParamsE,(.L_x_36217 - _ZN10layer_norm13ln_fwd_kernelINS_13Kernel_traitsI6__halfffffjLj1280ELj1ELj4ELj1ELj16ENS_18Kernel_traits_baseILj1280ES2_ffffjLj128EEEEELb0ELb0ELb0ELb1EEEvNS_9FwdParamsE)
        .other          _ZN10layer_norm13ln_fwd_kernelINS_13Kernel_traitsI6__halfffffjLj1280ELj1ELj4ELj1ELj16ENS_18Kernel_traits_baseILj1280ES2_ffffjLj128EEEEELb0ELb0ELb0ELb1EEEvNS_9FwdParamsE,@"STO_CUDA_ENTRY STV_DEFAULT"
_ZN10layer_norm13ln_fwd_kernelINS_13Kernel_traitsI6__halfffffjLj1280ELj1ELj4ELj1ELj16ENS_18Kernel_traits_baseILj1280ES2_ffffjLj128EEEEELb0ELb0ELb0ELb1EEEvNS_9FwdParamsE:
.text._ZN10layer_norm13ln_fwd_kernelINS_13Kernel_traitsI6__halfffffjLj1280ELj1ELj4ELj1ELj16ENS_18Kernel_traits_baseILj1280ES2_ffffjLj128EEEEELb0ELb0ELb0ELb1EEEvNS_9FwdParamsE:
        /* <DEDUP_REMOVED lines=9> */
[----:B------:R0:W5:Y:S04]  /*0090*/  @P1 LDG.E.64 R18, [R4.64] ;  /* 0x0000000404121981 */ /* 0x000168000c1e1b00 */
[----:B------:R0:W5:Y:S04]  /*00a0*/  @P1 LDG.E.64 R16, [R4.64+0x100] ;  /* 0x0001000404101981 */ /* 0x000168000c1e1b00 */
        /* <DEDUP_REMOVED lines=8> */
[----:B------:R-:W1:Y:S01]  /*0130*/  S2R R3, SR_CTAID.X ;  /* 0x0000000000037919 */ /* 0x000e620000002500 */
[----:B------:R-:W-:-:S02]  /*0140*/  SHF.R.U32.HI R0, RZ, 0x5, R2 ;  /* 0x00000005ff007819 */ /* 0x000fc40000011602 */
[----:B------:R-:W-:Y:S02]  /*0150*/  IADD3 R2, P2, R20, c[0x0][0x1b0], RZ ;  /* 0x00006c0014027a10 */ /* 0x000fe40007f5e0ff */
[----:B-1----:R-:W-:-:S04]  /*0160*/  LEA R112, R3, R0, 0x2 ;  /* 0x0000000003707211 */ /* 0x002fc800078e10ff */
[----:B------:R-:W-:Y:S02]  /*0170*/  ISETP.GE.AND P0, PT, R112, c[0x0][0x164], PT ;  /* 0x0000590070007a0c */ /* 0x000fe40003f06270 */
[----:B------:R-:W-:-:S11]  /*0180*/  IADD3.X R3, RZ, c[0x0][0x1b4], RZ, P2, !PT ;  /* 0x00006d00ff037a10 */ /* 0x000fd600017fe4ff */
[----:B------:R-:W-:Y:S05]  /*0190*/  @P0 EXIT ;  /* 0x000000000000094d */ /* 0x000fea0003800000 */
[----:B0-----:R0:W2:Y:S04]  /*01a0*/  LDG.E.64 R28, [R2.64+0x400] ;  /* 0x00040004021c7981 */ /* 0x0010a8000c1e1b00 */
[----:B------:R0:W3:Y:S04]  /*01b0*/  LDG.E.64 R30, [R2.64+0x500] ;  /* 0x00050004021e7981 */ /* 0x0000e8000c1e1b00 */
[----:B------:R0:W4:Y:S04]  /*01c0*/  LDG.E.64 R40, [R2.64] ;  /* 0x0000000402287981 */ /* 0x000128000c1e1b00 */
[----:B------:R0:W4:Y:S04]  /*01d0*/  LDG.E.64 R42, [R2.64+0x100] ;  /* 0x00010004022a7981 */ /* 0x000128000c1e1b00 */
[----:B------:R0:W4:Y:S04]  /*01e0*/  LDG.E.64 R44, [R2.64+0x200] ;  /* 0x00020004022c7981 */ /* 0x000128000c1e1b00 */
[----:B------:R0:W4:Y:S04]  /*01f0*/  LDG.E.64 R46, [R2.64+0x300] ;  /* 0x00030004022e7981 */ /* 0x000128000c1e1b00 */
[----:B------:R0:W4:Y:S04]  /*0200*/  LDG.E.64 R32, [R2.64+0x600] ;  /* 0x0006000402207981 */ /* 0x000128000c1e1b00 */
[----:B------:R0:W4:Y:S04]  /*0210*/  LDG.E.64 R34, [R2.64+0x700] ;  /* 0x0007000402227981 */ /* 0x000128000c1e1b00 */
[----:B------:R0:W4:Y:S04]  /*0220*/  LDG.E.64 R36, [R2.64+0x800] ;  /* 0x0008000402247981 */ /* 0x000128000c1e1b00 */
[----:B------:R0:W4:Y:S01]  /*0230*/  LDG.E.64 R70, [R2.64+0x900] ;  /* 0x0009000402467981 */ /* 0x000122000c1e1b00 */
[----:B-----5:R-:W-:Y:S01]  /*0240*/  @!P1 CS2R R26, SRZ ;  /* 0x00000000001a9805 */ /* 0x020fe2000001ff00 */
[----:B------:R-:W-:Y:S01]  /*0250*/  @!P1 CS2R R18, SRZ ;  /* 0x0000000000129805 */ /* 0x000fe2000001ff00 */
[----:B------:R-:W-:Y:S01]  /*0260*/  @!P1 CS2R R16, SRZ ;  /* 0x0000000000109805 */ /* 0x000fe2000001ff00 */
[----:B------:R-:W-:Y:S01]  /*0270*/  @!P1 CS2R R14, SRZ ;  /* 0x00000000000e9805 */ /* 0x000fe2000001ff00 */
[----:B------:R-:W-:Y:S01]  /*0280*/  MOV R0, c[0x0][0x180] ;  /* 0x0000600000007a02 */ /* 0x000fe20000000f00 */
[----:B------:R-:W-:Y:S01]  /*0290*/  @!P1 CS2R R12, SRZ ;  /* 0x00000000000c9805 */ /* 0x000fe2000001ff00 */
[----:B------:R-:W-:Y:S01]  /*02a0*/  @!P1 CS2R R10, SRZ ;  /* 0x00000000000a9805 */ /* 0x000fe2000001ff00 */
[----:B------:R-:W-:Y:S01]  /*02b0*/  @!P1 CS2R R8, SRZ ;  /* 0x0000000000089805 */ /* 0x000fe2000001ff00 */
[----:B------:R-:W-:Y:S01]  /*02c0*/  @!P1 CS2R R6, SRZ ;  /* 0x0000000000069805 */ /* 0x000fe2000001ff00 */
[----:B------:R-:W-:Y:S01]  /*02d0*/  @!P1 CS2R R24, SRZ ;  /* 0x0000000000189805 */ /* 0x000fe2000001ff00 */
[----:B------:R-:W-:Y:S01]  /*02e0*/  @!P1 CS2R R22, SRZ ;  /* 0x0000000000169805 */ /* 0x000fe2000001ff00 */
[--C-:B------:R-:W-:Y:S01]  /*02f0*/  SHF.R.U64 R85, R26, 0x10, R27.reuse ;  /* 0x000000101a557819 */ /* 0x100fe2000000121b */
[----:B------:R-:W-:Y:S01]  /*0300*/  HADD2.F32 R5, -RZ, R27.H0_H0 ;  /* 0x2000001bff057230 */ /* 0x000fe20000004100 */
[----:B------:R-:W-:Y:S01]  /*0310*/  SHF.R.U32.HI R86, RZ, 0x10, R27 ;  /* 0x00000010ff567819 */ /* 0x000fe2000001161b */
[----:B------:R-:W-:Y:S01]  /*0320*/  HADD2.F32 R20, -RZ, R18.H0_H0 ;  /* 0x20000012ff147230 */ /* 0x000fe20000004100 */
[----:B------:R-:W-:Y:S01]  /*0330*/  SHF.R.U64 R38, R18, 0x10, R19 ;  /* 0x0000001012267819 */ /* 0x000fe20000001213 */
[----:B------:R-:W-:Y:S01]  /*0340*/  HADD2.F32 R18, -RZ, R16.H0_H0 ;  /* 0x20000010ff127230 */ /* 0x000fe20000004100 */
[----:B------:R-:W-:-:S02]  /*0350*/  LOP3.LUT P0, RZ, R0, c[0x0][0x1c0], RZ, 0xfc, !PT ;  /* 0x0000700000ff7a12 */ /* 0x000fc4000780fcff */
[----:B------:R-:W-:Y:S01]  /*0360*/  SHF.R.U64 R73, R16, 0x10, R17 ;  /* 0x0000001010497819 */ /* 0x000fe20000001211 */
[----:B------:R-:W-:Y:S01]  /*0370*/  HADD2.F32 R16, -RZ, R14.H0_H0 ;  /* 0x2000000eff107230 */ /* 0x000fe20000004100 */
[----:B------:R-:W-:Y:S02]  /*0380*/  MOV R0, c[0x0][0x184] ;  /* 0x0000610000007a02 */ /* 0x000fe40000000f00 */
[----:B------:R-:W-:Y:S01]  /*0390*/  SHF.R.U64 R75, R14, 0x10, R15 ;  /* 0x000000100e4b7819 */ /* 0x000fe2000000120f */
[----:B------:R-:W-:Y:S01]  /*03a0*/  HADD2.F32 R14, -RZ, R12.H0_H0 ;  /* 0x2000000cff0e7230 */ /* 0x000fe20000004100 */
[----:B------:R-:W-:Y:S02]  /*03b0*/  SHF.R.U32.HI R72, RZ, 0x10, R19 ;  /* 0x00000010ff487819 */ /* 0x000fe40000011613 */
[----:B------:R-:W-:Y:S02]  /*03c0*/  SHF.R.U32.HI R74, RZ, 0x10, R17 ;  /* 0x00000010ff4a7819 */ /* 0x000fe40000011611 */
[----:B------:R-:W-:-:S02]  /*03d0*/  SHF.R.U32.HI R76, RZ, 0x10, R15 ;  /* 0x00000010ff4c7819 */ /* 0x000fc4000001160f */
[--C-:B------:R-:W-:Y:S01]  /*03e0*/  SHF.R.U64 R77, R12, 0x10, R13.reuse ;  /* 0x000000100c4d7819 */ /* 0x100fe2000000120d */
[----:B------:R-:W-:Y:S01]  /*03f0*/  HADD2.F32 R12, -RZ, R10.H0_H0 ;  /* 0x2000000aff0c7230 */ /* 0x000fe20000004100 */
[----:B------:R-:W-:Y:S02]  /*0400*/  SHF.R.U32.HI R78, RZ, 0x10, R13 ;  /* 0x00000010ff4e7819 */ /* 0x000fe4000001160d */
[--C-:B------:R-:W-:Y:S02]  /*0410*/  SHF.R.U64 R79, R10, 0x10, R11.reuse ;  /* 0x000000100a4f7819 */ /* 0x100fe4000000120b */
[----:B------:R-:W-:Y:S02]  /*0420*/  SHF.R.U32.HI R80, RZ, 0x10, R11 ;  /* 0x00000010ff507819 */ /* 0x000fe4000001160b */
[--C-:B------:R-:W-:Y:S02]  /*0430*/  SHF.R.U64 R81, R8, 0x10, R9.reuse ;  /* 0x0000001008517819 */ /* 0x100fe40000001209 */
[----:B------:R-:W-:-:S02]  /*0440*/  SHF.R.U32.HI R82, RZ, 0x10, R9 ;  /* 0x00000010ff527819 */ /* 0x000fc40000011609 */
[--C-:B------:R-:W-:Y:S02]  /*0450*/  SHF.R.U64 R83, R6, 0x10, R7.reuse ;  /* 0x0000001006537819 */ /* 0x100fe40000001207 */
[----:B------:R-:W-:Y:S02]  /*0460*/  SHF.R.U32.HI R84, RZ, 0x10, R7 ;  /* 0x00000010ff547819 */ /* 0x000fe40000011607 */
[--C-:B------:R-:W-:Y:S02]  /*0470*/  SHF.R.U64 R87, R24, 0x10, R25.reuse ;  /* 0x0000001018577819 */ /* 0x100fe40000001219 */
[----:B------:R-:W-:Y:S02]  /*0480*/  SHF.R.U32.HI R88, RZ, 0x10, R25 ;  /* 0x00000010ff587819 */ /* 0x000fe40000011619 */
[--C-:B------:R-:W-:Y:S02]  /*0490*/  SHF.R.U64 R89, R22, 0x10, R23.reuse ;  /* 0x0000001016597819 */ /* 0x100fe40000001217 */
[----:B------:R-:W-:Y:S01]  /*04a0*/  SHF.R.U32.HI R90, RZ, 0x10, R23 ;  /* 0x00000010ff5a7819 */ /* 0x000fe20000011617 */
[----:B------:R-:W-:Y:S01]  /*04b0*/  HADD2.F32 R10, -RZ, R8.H0_H0 ;  /* 0x20000008ff0a7230 */ /* 0x000fe20000004100 */
[----:B------:R-:W-:Y:S01]  /*04c0*/  LOP3.LUT P0, RZ, R0, c[0x0][0x1c4], RZ, 0xfc, P0 ;  /* 0x0000710000ff7a12 */ /* 0x000fe2000000fcff */
[----:B------:R-:W-:-:S02]  /*04d0*/  HADD2.F32 R8, -RZ, R6.H0_H0 ;  /* 0x20000006ff087230 */ /* 0x000fc40000004100 */
[----:B------:R-:W-:Y:S02]  /*04e0*/  HADD2.F32 R6, -RZ, R26.H0_H0 ;  /* 0x2000001aff067230 */ /* 0x000fe40000004100 */
[----:B------:R-:W-:Y:S02]  /*04f0*/  HADD2.F32 R4, -RZ, R24.H0_H0 ;  /* 0x20000018ff047230 */ /* 0x000fe40000004100 */
[----:B0-----:R-:W-:Y:S02]  /*0500*/  HADD2.F32 R3, -RZ, R25.H0_H0 ;  /* 0x20000019ff037230 */ /* 0x001fe40000004100 */
        /* <DEDUP_REMOVED lines=27> */
[----:B------:R-:W-:Y:S01]  /*06c0*/  HADD2.F32 R90, -RZ, R90.H0_H0 ;  /* 0x2000005aff5a7230 */ /* 0x000fe20000004100 */
[----:B------:R-:W-:Y:S01]  /*06d0*/  ULDC.U8 UR6, c[0x0][0x1f0] ;  /* 0x00007c0000067ab9 */ /* 0x000fe20000000000 */
[--C-:B--2---:R-:W-:Y:S01]  /*06e0*/  SHF.R.U64 R98, R28, 0x10, R29.reuse ;  /* 0x000000101c627819 */ /* 0x104fe2000000121d */
[----:B------:R-:W-:Y:S01]  /*06f0*/  HADD2.F32 R27, -RZ, R28.H0_H0 ;  /* 0x2000001cff1b7230 */ /* 0x000fe20000004100 */
[----:B------:R-:W-:Y:S01]  /*0700*/  SHF.R.U32.HI R99, RZ, 0x10, R29 ;  /* 0x00000010ff637819 */ /* 0x000fe2000001161d */
[----:B------:R-:W-:Y:S01]  /*0710*/  HADD2.F32 R28, -RZ, R29.H0_H0 ;  /* 0x2000001dff1c7230 */ /* 0x000fe20000004100 */
[--C-:B---3--:R-:W-:Y:S01]  /*0720*/  SHF.R.U64 R100, R30, 0x10, R31.reuse ;  /* 0x000000101e647819 */ /* 0x108fe2000000121f */
[----:B------:R-:W-:Y:S01]  /*0730*/  HADD2.F32 R29, -RZ, R30.H0_H0 ;  /* 0x2000001eff1d7230 */ /* 0x000fe20000004100 */
[----:B------:R-:W-:Y:S01]  /*0740*/  SHF.R.U32.HI R101, RZ, 0x10, R31 ;  /* 0x00000010ff657819 */ /* 0x000fe2000001161f */
[----:B------:R-:W-:Y:S01]  /*0750*/  HADD2.F32 R30, -RZ, R31.H0_H0 ;  /* 0x2000001fff1e7230 */ /* 0x000fe20000004100 */
[----:B----4-:R-:W-:-:S02]  /*0760*/  SHF.R.U64 R111, R40, 0x10, R41 ;  /* 0x00000010286f7819 */ /* 0x010fc40000001229 */
[----:B------:R-:W-:Y:S02]  /*0770*/  SHF.R.U32.HI R91, RZ, 0x10, R41 ;  /* 0x00000010ff5b7819 */ /* 0x000fe40000011629 */
[--C-:B------:R-:W-:Y:S02]  /*0780*/  SHF.R.U64 R92, R42, 0x10, R43.reuse ;  /* 0x000000102a5c7819 */ /* 0x100fe4000000122b */
[----:B------:R-:W-:Y:S02]  /*0790*/  SHF.R.U32.HI R93, RZ, 0x10, R43 ;  /* 0x00000010ff5d7819 */ /* 0x000fe4000001162b */
[--C-:B------:R-:W-:Y:S02]  /*07a0*/  SHF.R.U64 R94, R44, 0x10, R45.reuse ;  /* 0x000000102c5e7819 */ /* 0x100fe4000000122d */
[----:B------:R-:W-:Y:S02]  /*07b0*/  SHF.R.U32.HI R95, RZ, 0x10, R45 ;  /* 0x00000010ff5f7819 */ /* 0x000fe4000001162d */
[----:B------:R-:W-:-:S02]  /*07c0*/  SHF.R.U64 R96, R46, 0x10, R47 ;  /* 0x000000102e607819 */ /* 0x000fc4000000122f */
[----:B------:R-:W-:Y:S02]  /*07d0*/  SHF.R.U32.HI R97, RZ, 0x10, R47 ;  /* 0x00000010ff617819 */ /* 0x000fe4000001162f */
[--C-:B------:R-:W-:Y:S01]  /*07e0*/  SHF.R.U64 R102, R32, 0x10, R33.reuse ;  /* 0x0000001020667819 */ /* 0x100fe20000001221 */
[----:B------:R-:W-:Y:S01]  /*07f0*/  HADD2.F32 R31, -RZ, R32.H0_H0 ;  /* 0x20000020ff1f7230 */ /* 0x000fe20000004100 */
[----:B------:R-:W-:Y:S02]  /*0800*/  SHF.R.U32.HI R103, RZ, 0x10, R33 ;  /* 0x00000010ff677819 */ /* 0x000fe40000011621 */
[--C-:B------:R-:W-:Y:S02]  /*0810*/  SHF.R.U64 R104, R34, 0x10, R35.reuse ;  /* 0x0000001022687819 */ /* 0x100fe40000001223 */
[----:B------:R-:W-:Y:S02]  /*0820*/  SHF.R.U32.HI R105, RZ, 0x10, R35 ;  /* 0x00000010ff697819 */ /* 0x000fe40000011623 */
[----:B------:R-:W-:-:S02]  /*0830*/  SHF.R.U64 R106, R36, 0x10, R37 ;  /* 0x00000010246a7819 */ /* 0x000fc40000001225 */
[----:B------:R-:W-:Y:S02]  /*0840*/  SHF.R.U32.HI R107, RZ, 0x10, R37 ;  /* 0x00000010ff6b7819 */ /* 0x000fe40000011625 */
[--C-:B------:R-:W-:Y:S02]  /*0850*/  SHF.R.U64 R108, R70, 0x10, R71.reuse ;  /* 0x00000010466c7819 */ /* 0x100fe40000001247 */
[----:B------:R-:W-:Y:S01]  /*0860*/  SHF.R.U32.HI R109, RZ, 0x10, R71 ;  /* 0x00000010ff6d7819 */ /* 0x000fe20000011647 */
        /* <DEDUP_REMOVED lines=36> */
.L_x_28798:
[----:B------:R-:W0:Y:S01]  /*0ab0*/  S2R R50, SR_TID.X ;  /* 0x0000000000327919 */ /* 0x000e220000002100 */
[----:B------:R-:W-:Y:S01]  /*0ac0*/  ISETP.NE.U32.AND P2, PT, RZ, c[0x0][0x1c0], PT ;  /* 0x00007000ff007a0c */ /* 0x000fe20003f45070 */
[----:B------:R-:W-:Y:S01]  /*0ad0*/  IMAD R44, R112, c[0x0][0x168], RZ ;  /* 0x00005a00702c7a24 */ /* 0x000fe200078e02ff */
[----:B------:R-:W-:Y:S01]  /*0ae0*/  ISETP.NE.U32.AND P1, PT, RZ, c[0x0][0x180], PT ;  /* 0x00006000ff007a0c */ /* 0x000fe20003f25070 */
[----:B------:R-:W-:Y:S01]  /*0af0*/  HFMA2.MMA R51, -RZ, RZ, 0, 9.5367431640625e-07 ;  /* 0x00000010ff337435 */ /* 0x000fe200000001ff */
[----:B------:R-:W-:Y:S01]  /*0b00*/  ISETP.NE.AND.EX P2, PT, RZ, c[0x0][0x1c4], PT, P2 ;  /* 0x00007100ff007a0c */ /* 0x000fe20003f45320 */
[----:B------:R-:W-:Y:S01]  /*0b10*/  HFMA2.MMA R49, -RZ, RZ, 1.875, 0 ;  /* 0x3f800000ff317435 */ /* 0x000fe200000001ff */
[----:B------:R-:W-:Y:S02]  /*0b20*/  SHF.R.S32.HI R45, RZ, 0x1f, R44 ;  /* 0x0000001fff2d7819 */ /* 0x000fe4000001142c */
[----:B------:R-:W-:-:S02]  /*0b30*/  ISETP.NE.AND.EX P1, PT, RZ, c[0x0][0x184], PT, P1 ;  /* 0x00006100ff007a0c */ /* 0x000fc40003f25310 */
[----:B------:R-:W-:-:S07]  /*0b40*/  LEA.HI R45, R45, R44, RZ, 0x2 ;  /* 0x0000002c2d2d7211 */ /* 0x000fce00078f10ff */
[----:B------:R-:W-:-:S05]  /*0b50*/  @P2 MOV R57, 0x4 ;  /* 0x0000000400392802 */ /* 0x000fca0000000f00 */
[----:B------:R-:W-:Y:S01]  /*0b60*/  @P2 IMAD.WIDE R56, R112, R57, c[0x0][0x1c0] ;  /* 0x0000700070382625 */ /* 0x000fe200078e0239 */
[----:B0-----:R-:W-:-:S04]  /*0b70*/  LOP3.LUT R50, R50, 0x1f, RZ, 0xc0, !PT ;  /* 0x0000001f32327812 */ /* 0x001fc800078ec0ff */
[----:B------:R-:W-:Y:S01]  /*0b80*/  LEA.HI.SX32 R48, R45, R50, 0x1e ;  /* 0x000000322d307211 */ /* 0x000fe200078ff2ff */
[----:B------:R-:W2:Y:S03]  /*0b90*/  @P2 LDG.E R49, [R56.64] ;  /* 0x0000000438312981 */ /* 0x000ea6000c1e1900 */
[C---:B------:R-:W-:Y:S01]  /*0ba0*/  @P1 LEA R54, P3, R48.reuse, c[0x0][0x180], 0x4 ;  /* 0x0000600030361a11 */ /* 0x040fe200078620ff */
[----:B------:R-:W-:-:S03]  /*0bb0*/  IMAD.WIDE.U32 R44, R48, R51, c[0x0][0x170] ;  /* 0x00005c00302c7625 */ /* 0x000fc600078e0033 */
[----:B------:R-:W-:-:S03]  /*0bc0*/  @P1 LEA.HI.X R55, R48, c[0x0][0x184], RZ, 0x4, P3 ;  /* 0x0000610030371a11 */ /* 0x000fc600018f24ff */
[----:B------:R-:W2:Y:S04]  /*0bd0*/  LDG.E.128 R44, [R44.64] ;  /* 0x000000042c2c7981 */ /* 0x000ea8000c1e1d00 */
[----:B------:R0:W5:Y:S01]  /*0be0*/  @P1 LDG.E.128 R36, [R54.64] ;  /* 0x0000000436241981 */ /* 0x000162000c1e1d00 */
[----:B------:R-:W-:-:S04]  /*0bf0*/  ISETP.NE.U32.AND P2, PT, RZ, c[0x0][0x180], PT ;  /* 0x00006000ff007a0c */ /* 0x000fc80003f45070 */
[----:B------:R-:W-:Y:S01]  /*0c00*/  ISETP.NE.AND.EX P2, PT, RZ, c[0x0][0x184], PT, P2 ;  /* 0x00006100ff007a0c */ /* 0x000fe20003f45320 */
[----:B--2---:R-:W-:-:S12]  /*0c10*/  FMUL.FTZ R53, R44, R49 ;  /* 0x000000312c357220 */ /* 0x004fd80000410000 */
[----:B------:R-:W-:Y:S05]  /*0c20*/  @P2 BRA `(.L_x_28675) ;  /* 0x0000002000002947 */ /* 0x000fea0003800000 */
[----:B0-----:R-:W-:Y:S05]  /*0c30*/  @P0 BRA `(.L_x_28676) ;  /* 0x0000002000000947 */ /* 0x001fea0003800000 */
[----:B------:R-:W-:Y:S05]  /*0c40*/  BRA `(.L_x_28677) ;  /* 0x0000002000007947 */ /* 0x000fea0003800000 */
.L_x_28675:
[----:B0----5:R-:W-:-:S05]  /*0c50*/  FADD.FTZ R53, R36, R53 ;  /* 0x0000003524357221 */ /* 0x021fca0000010000 */
.L_x_28676:
[----:B------:R-:W-:Y:S02]  /*0c60*/  MOV R40, R53 ;  /* 0x0000003500287202 */ /* 0x000fe40000000f00 */
.L_x_28677:
[----:B------:R-:W-:Y:S01]  /*0c70*/  FMUL.FTZ R54, R45, R49 ;  /* 0x000000312d367220 */ /* 0x000fe20000410000 */
[----:B------:R-:W-:Y:S05]  /*0c80*/  @P2 BRA `(.L_x_28678) ;  /* 0x0000002000002947 */ /* 0x000fea0003800000 */
[----:B------:R-:W-:Y:S05]  /*0c90*/  @P0 BRA `(.L_x_28679) ;  /* 0x0000002000000947 */ /* 0x000fea0003800000 */
[----:B------:R-:W-:Y:S05]  /*0ca0*/  BRA `(.L_x_28680) ;  /* 0x0000002000007947 */ /* 0x000fea0003800000 */
.L_x_28678:
[----:B-----5:R-:W-:-:S05]  /*0cb0*/  FADD.FTZ R54, R37, R54 ;  /* 0x0000003625367221 */ /* 0x020fca0000010000 */
.L_x_28679:
[----:B------:R-:W-:Y:S02]  /*0cc0*/  MOV R41, R54 ;  /* 0x0000003600297202 */ /* 0x000fe40000000f00 */
.L_x_28680:
[----:B------:R-:W-:Y:S01]  /*0cd0*/  FMUL.FTZ R55, R46, R49 ;  /* 0x000000312e377220 */ /* 0x000fe20000410000 */
[----:B------:R-:W-:Y:S05]  /*0ce0*/  @P2 BRA `(.L_x_28681) ;  /* 0x0000002000002947 */ /* 0x000fea0003800000 */
[----:B------:R-:W-:Y:S05]  /*0cf0*/  @P0 BRA `(.L_x_28682) ;  /* 0x0000002000000947 */ /* 0x000fea0003800000 */
[----:B------:R-:W-:Y:S05]  /*0d00*/  BRA `(.L_x_28683) ;  /* 0x0000002000007947 */ /* 0x000fea0003800000 */
.L_x_28681:
[----:B-----5:R-:W-:-:S05]  /*0d10*/  FADD.FTZ R55, R38, R55 ;  /* 0x0000003726377221 */ /* 0x020fca0000010000 */
.L_x_28682:
[----:B------:R-:W-:Y:S02]  /*0d20*/  MOV R42, R55 ;  /* 0x00000037002a7202 */ /* 0x000fe40000000f00 */
.L_x_28683:
[----:B------:R-:W-:Y:S01]  /*0d30*/  FMUL.FTZ R56, R47, R49 ;  /* 0x000000312f387220 */ /* 0x000fe20000410000 */
[----:B------:R-:W-:Y:S05]  /*0d40*/  @P2 BRA `(.L_x_28684) ;  /* 0x0000002000002947 */ /* 0x000fea0003800000 */
[----:B------:R-:W-:Y:S05]  /*0d50*/  @P0 BRA `(.L_x_28685) ;  /* 0x0000002000000947 */ /* 0x000fea0003800000 */
[----:B------:R-:W-:Y:S05]  /*0d60*/  BRA `(.L_x_28686) ;  /* 0x0000002000007947 */ /* 0x000fea0003800000 */
.L_x_28684:
[----:B-----5:R-:W-:-:S05]  /*0d70*/  FADD.FTZ R56, R39, R56 ;  /* 0x0000003827387221 */ /* 0x020fca0000010000 */
.L_x_28685:
[----:B------:R-:W-:Y:S02]  /*0d80*/  MOV R43, R56 ;  /* 0x00000038002b7202 */ /* 0x000fe40000000f00 */
.L_x_28686:
[C---:B------:R-:W-:Y:S02]  /*0d90*/  IADD3 R52, R48.reuse, 0x20, RZ ;  /* 0x0000002030347810 */ /* 0x040fe40007ffe0ff */
[----:B------:R-:W-:-:S03]  /*0da0*/  @P0 LEA R60, P3, R48, c[0x0][0x188], 0x4 ;  /* 0x00006200303c0a11 */ /* 0x000fc600078620ff */
[----:B------:R-:W-:Y:S01]  /*0db0*/  IMAD.WIDE.U32 R44, R52, R51, c[0x0][0x170] ;  /* 0x00005c00342c7625 */ /* 0x000fe200078e0033 */
[----:B------:R-:W-:-:S03]  /*0dc0*/  @P0 LEA.HI.X R61, R48, c[0x0][0x18c], RZ, 0x4, P3 ;  /* 0x00006300303d0a11 */ /* 0x000fc600018f24ff */
[----:B------:R-:W-:Y:S02]  /*0dd0*/  @P1 IMAD.WIDE.U32 R58, R52, R51, c[0x0][0x180] ;  /* 0x00006000343a1625 */ /* 0x000fe400078e0033 */
[----:B------:R0:W-:Y:S04]  /*0de0*/  @P0 STG.E.128 [R60.64], R40 ;  /* 0x000000283c000986 */ /* 0x0001e8000c101d04 */
[----:B------:R-:W2:Y:S04]  /*0df0*/  LDG.E.128 R44, [R44.64] ;  /* 0x000000042c2c7981 */ /* 0x000ea8000c1e1d00 */
[----:B-----5:R0:W5:Y:S01]  /*0e00*/  @P1 LDG.E.128 R36, [R58.64] ;  /* 0x000000043a241981 */ /* 0x020162000c1e1d00 */
[----:B--2---:R-:W-:Y:S01]  /*0e10*/  FMUL.FTZ R57, R44, R49 ;  /* 0x000000312c397220 */ /* 0x004fe20000410000 */
[----:B------:R-:W-:Y:S05]  /*0e20*/  @P2 BRA `(.L_x_28687) ;  /* 0x0000002000002947 */ /* 0x000fea0003800000 */
[----:B0-----:R-:W-:Y:S05]  /*0e30*/  @P0 BRA `(.L_x_28688) ;  /* 0x0000002000000947 */ /* 0x001fea0003800000 */
[----:B------:R-:W-:Y:S05]  /*0e40*/  BRA `(.L_x_28689) ;  /* 0x0000002000007947 */ /* 0x000fea0003800000 */
.L_x_28687:
[----:B0----5:R-:W-:-:S05]  /*0e50*/  FADD.FTZ R57, R36, R57 ;  /* 0x0000003924397221 */ /* 0x021fca0000010000 */
.L_x_28688:
[----:B------:R-:W-:Y:S02]  /*0e60*/  MOV R40, R57 ;  /* 0x0000003900287202 */ /* 0x000fe40000000f00 */
.L_x_28689:
[----:B------:R-:W-:Y:S01]  /*0e70*/  FMUL.FTZ R60, R45, R49 ;  /* 0x000000312d3c7220 */ /* 0x000fe20000410000 */
[----:B------:R-:W-:Y:S05]  /*0e80*/  @P2 BRA `(.L_x_28690) ;  /* 0x0000002000002947 */ /* 0x000fea0003800000 */
[----:B------:R-:W-:Y:S05]  /*0e90*/  @P0 BRA `(.L_x_28691) ;  /* 0x0000002000000947 */ /* 0x000fea0003800000 */
[----:B------:R-:W-:Y:S05]  /*0ea0*/  BRA `(.L_x_28692) ;  /* 0x0000002000007947 */ /* 0x000fea0003800000 */
.L_x_28690:
[----:B-----5:R-:W-:-:S05]  /*0eb0*/  FADD.FTZ R60, R37, R60 ;  /* 0x0000003c253c7221 */ /* 0x020fca0000010000 */
.L_x_28691:
[----:B------:R-:W-:Y:S02]  /*0ec0*/  MOV R41, R60 ;  /* 0x0000003c00297202 */ /* 0x000fe40000000f00 */
.L_x_28692:
[----:B------:R-:W-:Y:S01]  /*0ed0*/  FMUL.FTZ R59, R46, R49 ;  /* 0x000000312e3b7220 */ /* 0x000fe20000410000 */
[----:B------:R-:W-:Y:S05]  /*0ee0*/  @P2 BRA `(.L_x_28693) ;  /* 0x0000002000002947 */ /* 0x000fea0003800000 */
[----:B------:R-:W-:Y:S05]  /*0ef0*/  @P0 BRA `(.L_x_28694) ;  /* 0x0000002000000947 */ /* 0x000fea0003800000 */
[----:B------:R-:W-:Y:S05]  /*0f00*/  BRA `(.L_x_28695) ;  /* 0x0000002000007947 */ /* 0x000fea0003800000 */
.L_x_28693:
[----:B-----5:R-:W-:-:S05]  /*0f10*/  FADD.FTZ R59, R38, R59 ;  /* 0x0000003b263b7221 */ /* 0x020fca0000010000 */
.L_x_28694:
[----:B------:R-:W-:Y:S02]  /*0f20*/  MOV R42, R59 ;  /* 0x0000003b002a7202 */ /* 0x000fe40000000f00 */
.L_x_28695:
[----:B------:R-:W-:Y:S01]  /*0f30*/  FMUL.FTZ R62, R47, R49 ;  /* 0x000000312f3e7220 */ /* 0x000fe20000410000 */
[----:B------:R-:W-:Y:S05]  /*0f40*/  @P2 BRA `(.L_x_28696) ;  /* 0x0000002000002947 */ /* 0x000fea0003800000 */
[----:B------:R-:W-:Y:S05]  /*0f50*/  @P0 BRA `(.L_x_28697) ;  /* 0x0000002000000947 */ /* 0x000fea0003800000 */
[----:B------:R-:W-:Y:S05]  /*0f60*/  BRA `(.L_x_28698) ;  /* 0x0000002000007947 */ /* 0x000fea0003800000 */
.L_x_28696:
[----:B-----5:R-:W-:-:S05]  /*0f70*/  FADD.FTZ R62, R39, R62 ;  /* 0x0000003e273e7221 */ /* 0x020fca0000010000 */
.L_x_28697:
[----:B------:R-:W-:Y:S02]  /*0f80*/  MOV R43, R62 ;  /* 0x0000003e002b7202 */ /* 0x000fe40000000f00 */
.L_x_28698:
[----:B------:R-:W-:Y:S01]  /*0f90*/  IADD3 R58, R48, 0x40, RZ ;  /* 0x00000040303a7810 */ /* 0x000fe20007ffe0ff */
[----:B------:R-:W-:-:S04]  /*0fa0*/  @P0 IMAD.WIDE.U32 R66, R52, R51, c[0x0][0x188] ;  /* 0x0000620034420625 */ /* 0x000fc800078e0033 */
[CC--:B------:R-:W-:Y:S01]  /*0fb0*/  IMAD.WIDE.U32 R44, R58.reuse, R51.reuse, c[0x0][0x170] ;  /* 0x00005c003a2c7625 */ /* 0x0c0fe200078e0033 */
[----:B------:R0:W-:Y:S03]  /*0fc0*/  @P0 STG.E.128 [R66.64], R40 ;  /* 0x0000002842000986 */ /* 0x0001e6000c101d04 */
[----:B------:R-:W-:Y:S02]  /*0fd0*/  @P1 IMAD.WIDE.U32 R64, R58, R51, c[0x0][0x180] ;  /* 0x000060003a401625 */ /* 0x000fe400078e0033 */
[----:B------:R-:W2:Y:S04]  /*0fe0*/  LDG.E.128 R44, [R44.64] ;  /* 0x000000042c2c7981 */ /* 0x000ea8000c1e1d00 */
[----:B-----5:R0:W5:Y:S01]  /*0ff0*/  @P1 LDG.E.128 R36, [R64.64] ;  /* 0x0000000440241981 */ /* 0x020162000c1e1d00 */
[----:B--2---:R-:W-:Y:S01]  /*1000*/  FMUL.FTZ R61, R44, R49 ;  /* 0x000000312c3d7220 */ /* 0x004fe20000410000 */
[----:B------:R-:W-:Y:S05]  /*1010*/  @P2 BRA `(.L_x_28699) ;  /* 0x0000002000002947 */ /* 0x000fea0003800000 */
[----:B0-----:R-:W-:Y:S05]  /*1020*/  @P0 BRA `(.L_x_28700) ;  /* 0x0000002000000947 */ /* 0x001fea0003800000 */
[----:B------:R-:W-:Y:S05]  /*1030*/  BRA `(.L_x_28701) ;  /* 0x0000002000007947 */ /* 0x000fea0003800000 */
.L_x_28699:
[----:B0----5:R-:W-:-:S05]  /*1040*/  FADD.FTZ R61, R36, R61 ;  /* 0x0000003d243d7221 */ /* 0x021fca0000010000 */
.L_x_28700:
[----:B------:R-:W-:Y:S02]  /*1050*/  MOV R40, R61 ;  /* 0x0000003d00287202 */ /* 0x000fe40000000f00 */
.L_x_28701:
[----:B------:R-:W-:Y:S01]  /*1060*/  FMUL.FTZ R64, R45, R49 ;  /* 0x000000312d407220 */ /* 0x000fe20000410000 */
[----:B------:R-:W-:Y:S05]  /*1070*/  @P2 BRA `(.L_x_28702) ;  /* 0x0000002000002947 */ /* 0x000fea0003800000 */
[----:B------:R-:W-:Y:S05]  /*1080*/  @P0 BRA `(.L_x_28703) ;  /* 0x0000002000000947 */ /* 0x000fea0003800000 */
[----:B------:R-:W-:Y:S05]  /*1090*/  BRA `(.L_x_28704) ;  /* 0x0000002000007947 */ /* 0x000fea0003800000 */
.L_x_28702:
[----:B-----5:R-:W-:-:S05]  /*10a0*/  FADD.FTZ R64, R37, R64 ;  /* 0x0000004025407221 */ /* 0x020fca0000010000 */
.L_x_28703:
[----:B------:R-:W-:Y:S02]  /*10b0*/  MOV R41, R64 ;  /* 0x0000004000297202 */ /* 0x000fe40000000f00 */
.L_x_28704:
[----:B------:R-:W-:Y:S01]  /*10c0*/  FMUL.FTZ R63, R46, R49 ;  /* 0x000000312e3f7220 */ /* 0x000fe20000410000 */
[----:B------:R-:W-:Y:S05]  /*10d0*/  @P2 BRA `(.L_x_28705) ;  /* 0x0000002000002947 */ /* 0x000fea0003800000 */
[----:B------:R-:W-:Y:S05]  /*10e0*/  @P0 BRA `(.L_x_28706) ;  /* 0x0000002000000947 */ /* 0x000fea0003800000 */
[----:B------:R-:W-:Y:S05]  /*10f0*/  BRA `(.L_x_28707) ;  /* 0x0000002000007947 */ /* 0x000fea0003800000 */
.L_x_28705:
[----:B-----5:R-:W-:-:S05]  /*1100*/  FADD.FTZ R63, R38, R63 ;  /* 0x0000003f263f7221 */ /* 0x020fca0000010000 */
.L_x_28706:
[----:B------:R-:W-:Y:S02]  /*1110*/  MOV R42, R63 ;  /* 0x0000003f002a7202 */ /* 0x000fe40000000f00 */
.L_x_28707:
[----:B------:R-:W-:Y:S01]  /*1120*/  FMUL.FTZ R122, R47, R49 ;  /* 0x000000312f7a7220 */ /* 0x000fe20000410000 */
[----:B------:R-:W-:Y:S05]  /*1130*/  @P2 BRA `(.L_x_28708) ;  /* 0x0000002000002947 */ /* 0x000fea0003800000 */
[----:B------:R-:W-:Y:S05]  /*1140*/  @P0 BRA `(.L_x_28709) ;  /* 0x0000002000000947 */ /* 0x000fea0003800000 */
[----:B------:R-:W-:Y:S05]  /*1150*/  BRA `(.L_x_28710) ;  /* 0x0000002000007947 */ /* 0x000fea0003800000 */
.L_x_28708:
[----:B-----5:R-:W-:-:S05]  /*1160*/  FADD.FTZ R122, R39, R122 ;  /* 0x0000007a277a7221 */ /* 0x020fca0000010000 */
.L_x_28709:
[----:B------:R-:W-:Y:S02]  /*1170*/  MOV R43, R122 ;  /* 0x0000007a002b7202 */ /* 0x000fe40000000f00 */
.L_x_28710:
        /* <DEDUP_REMOVED lines=11> */
.L_x_28711:
[----:B0----5:R-:W-:-:S05]  /*1230*/  FADD.FTZ R65, R36, R65 ;  /* 0x0000004124417221 */ /* 0x021fca0000010000 */
.L_x_28712:
[----:B------:R-:W-:Y:S02]  /*1240*/  MOV R40, R65 ;  /* 0x0000004100287202 */ /* 0x000fe40000000f00 */
.L_x_28713:
[----:B------:R-:W-:Y:S01]  /*1250*/  FMUL.FTZ R128, R45, R49 ;  /* 0x000000312d807220 */ /* 0x000fe20000410000 */
[----:B------:R-:W-:Y:S05]  /*1260*/  @P2 BRA `(.L_x_28714) ;  /* 0x0000002000002947 */ /* 0x000fea0003800000 */
[----:B------:R-:W-:Y:S05]  /*1270*/  @P0 BRA `(.L_x_28715) ;  /* 0x0000002000000947 */ /* 0x000fea0003800000 */
[----:B------:R-:W-:Y:S05]  /*1280*/  BRA `(.L_x_28716) ;  /* 0x0000002000007947 */ /* 0x000fea0003800000 */
.L_x_28714:
[----:B-----5:R-:W-:-:S05]  /*1290*/  FADD.FTZ R128, R37, R128 ;  /* 0x0000008025807221 */ /* 0x020fca0000010000 */
.L_x_28715:
[----:B------:R-:W-:Y:S02]  /*12a0*/  MOV R41, R128 ;  /* 0x0000008000297202 */ /* 0x000fe40000000f00 */
.L_x_28716:
[----:B------:R-:W-:Y:S01]  /*12b0*/  FMUL.FTZ R67, R46, R49 ;  /* 0x000000312e437220 */ /* 0x000fe20000410000 */
[----:B------:R-:W-:Y:S05]  /*12c0*/  @P2 BRA `(.L_x_28717) ;  /* 0x0000002000002947 */ /* 0x000fea0003800000 */
[----:B------:R-:W-:Y:S05]  /*12d0*/  @P0 BRA `(.L_x_28718) ;  /* 0x0000002000000947 */ /* 0x000fea0003800000 */
[----:B------:R-:W-:Y:S05]  /*12e0*/  BRA `(.L_x_28719) ;  /* 0x0000002000007947 */ /* 0x000fea0003800000 */
.L_x_28717:
[----:B-----5:R-:W-:-:S05]  /*12f0*/  FADD.FTZ R67, R38, R67 ;  /* 0x0000004326437221 */ /* 0x020fca0000010000 */
.L_x_28718:
[----:B------:R-:W-:Y:S02]  /*1300*/  MOV R42, R67 ;  /* 0x00000043002a7202 */ /* 0x000fe40000000f00 */
.L_x_28719:
[----:B------:R-:W-:Y:S01]  /*1310*/  FMUL.FTZ R130, R47, R49 ;  /* 0x000000312f827220 */ /* 0x000fe20000410000 */
[----:B------:R-:W-:Y:S05]  /*1320*/  @P2 BRA `(.L_x_28720) ;  /* 0x0000002000002947 */ /* 0x000fea0003800000 */
[----:B------:R-:W-:Y:S05]  /*1330*/  @P0 BRA `(.L_x_28721) ;  /* 0x0000002000000947 */ /* 0x000fea0003800000 */
[----:B------:R-:W-:Y:S05]  /*1340*/  BRA `(.L_x_28722) ;  /* 0x0000002000007947 */ /* 0x000fea0003800000 */
.L_x_28720:
[----:B-----5:R-:W-:-:S05]  /*1350*/  FADD.FTZ R130, R39, R130 ;  /* 0x0000008227827221 */ /* 0x020fca0000010000 */
.L_x_28721:
[----:B------:R-:W-:Y:S02]  /*1360*/  MOV R43, R130 ;  /* 0x00000082002b7202 */ /* 0x000fe40000000f00 */
.L_x_28722:
        /* <DEDUP_REMOVED lines=11> */
.L_x_28723:
[----:B0----5:R-:W-:-:S05]  /*1420*/  FADD.FTZ R117, R36, R117 ;  /* 0x0000007524757221 */ /* 0x021fca0000010000 */
.L_x_28724:
[----:B------:R-:W-:Y:S02]  /*1430*/  MOV R40, R117 ;  /* 0x0000007500287202 */ /* 0x000fe40000000f00 */
.L_x_28725:
[----:B------:R-:W-:Y:S01]  /*1440*/  FMUL.FTZ R132, R45, R49 ;  /* 0x000000312d847220 */ /* 0x000fe20000410000 */
[----:B------:R-:W-:Y:S05]  /*1450*/  @P2 BRA `(.L_x_28726) ;  /* 0x0000002000002947 */ /* 0x000fea0003800000 */
[----:B------:R-:W-:Y:S05]  /*1460*/  @P0 BRA `(.L_x_28727) ;  /* 0x0000002000000947 */ /* 0x000fea0003800000 */
[----:B------:R-:W-:Y:S05]  /*1470*/  BRA `(.L_x_28728) ;  /* 0x0000002000007947 */ /* 0x000fea0003800000 */
.L_x_28726:
[----:B-----5:R-:W-:-:S05]  /*1480*/  FADD.FTZ R132, R37, R132 ;  /* 0x0000008425847221 */ /* 0x020fca0000010000 */
.L_x_28727:
[----:B------:R-:W-:Y:S02]  /*1490*/  MOV R41, R132 ;  /* 0x0000008400297202 */ /* 0x000fe40000000f00 */
.L_x_28728:
[----:B------:R-:W-:Y:S01]  /*14a0*/  FMUL.FTZ R119, R46, R49 ;  /* 0x000000312e777220 */ /* 0x000fe20000410000 */
[----:B------:R-:W-:Y:S05]  /*14b0*/  @P2 BRA `(.L_x_28729) ;  /* 0x0000002000002947 */ /* 0x000fea0003800000 */
[----:B------:R-:W-:Y:S05]  /*14c0*/  @P0 BRA `(.L_x_28730) ;  /* 0x0000002000000947 */ /* 0x000fea0003800000 */
[----:B------:R-:W-:Y:S05]  /*14d0*/  BRA `(.L_x_28731) ;  /* 0x0000002000007947 */ /* 0x000fea0003800000 */
.L_x_28729:
[----:B-----5:R-:W-:-:S05]  /*14e0*/  FADD.FTZ R119, R38, R119 ;  /* 0x0000007726777221 */ /* 0x020fca0000010000 */
.L_x_28730:
[----:B------:R-:W-:Y:S02]  /*14f0*/  MOV R42, R119 ;  /* 0x00000077002a7202 */ /* 0x000fe40000000f00 */
.L_x_28731:
[----:B------:R-:W-:Y:S01]  /*1500*/  FMUL.FTZ R134, R47, R49 ;  /* 0x000000312f867220 */ /* 0x000fe20000410000 */
[----:B------:R-:W-:Y:S05]  /*1510*/  @P2 BRA `(.L_x_28732) ;  /* 0x0000002000002947 */ /* 0x000fea0003800000 */
[----:B------:R-:W-:Y:S05]  /*1520*/  @P0 BRA `(.L_x_28733) ;  /* 0x0000002000000947 */ /* 0x000fea0003800000 */
[----:B------:R-:W-:Y:S05]  /*1530*/  BRA `(.L_x_28734) ;  /* 0x0000002000007947 */ /* 0x000fea0003800000 */
.L_x_28732:
[----:B-----5:R-:W-:-:S05]  /*1540*/  FADD.FTZ R134, R39, R134 ;  /* 0x0000008627867221 */ /* 0x020fca0000010000 */
.L_x_28733:
[----:B------:R-:W-:Y:S02]  /*1550*/  MOV R43, R134 ;  /* 0x00000086002b7202 */ /* 0x000fe40000000f00 */
.L_x_28734:
        /* <DEDUP_REMOVED lines=11> */
.L_x_28735:
[----:B0----5:R-:W-:-:S05]  /*1610*/  FADD.FTZ R121, R36, R121 ;  /* 0x0000007924797221 */ /* 0x021fca0000010000 */
.L_x_28736:
[----:B------:R-:W-:Y:S02]  /*1620*/  MOV R40, R121 ;  /* 0x0000007900287202 */ /* 0x000fe40000000f00 */
.L_x_28737:
[----:B------:R-:W-:Y:S01]  /*1630*/  FMUL.FTZ R136, R45, R49 ;  /* 0x000000312d887220 */ /* 0x000fe20000410000 */
[----:B------:R-:W-:Y:S05]  /*1640*/  @P2 BRA `(.L_x_28738) ;  /* 0x0000002000002947 */ /* 0x000fea0003800000 */
[----:B------:R-:W-:Y:S05]  /*1650*/  @P0 BRA `(.L_x_28739) ;  /* 0x0000002000000947 */ /* 0x000fea0003800000 */
[----:B------:R-:W-:Y:S05]  /*1660*/  BRA `(.L_x_28740) ;  /* 0x0000002000007947 */ /* 0x000fea0003800000 */
.L_x_28738:
[----:B-----5:R-:W-:-:S05]  /*1670*/  FADD.FTZ R136, R37, R136 ;  /* 0x0000008825887221 */ /* 0x020fca0000010000 */
.L_x_28739:
[----:B------:R-:W-:Y:S02]  /*1680*/  MOV R41, R136 ;  /* 0x0000008800297202 */ /* 0x000fe40000000f00 */
.L_x_28740:
[----:B------:R-:W-:Y:S01]  /*1690*/  FMUL.FTZ R123, R46, R49 ;  /* 0x000000312e7b7220 */ /* 0x000fe20000410000 */
[----:B------:R-:W-:Y:S05]  /*16a0*/  @P2 BRA `(.L_x_28741) ;  /* 0x0000002000002947 */ /* 0x000fea0003800000 */
[----:B------:R-:W-:Y:S05]  /*16b0*/  @P0 BRA `(.L_x_28742) ;  /* 0x0000002000000947 */ /* 0x000fea0003800000 */
[----:B------:R-:W-:Y:S05]  /*16c0*/  BRA `(.L_x_28743) ;  /* 0x0000002000007947 */ /* 0x000fea0003800000 */
.L_x_28741:
[----:B-----5:R-:W-:-:S05]  /*16d0*/  FADD.FTZ R123, R38, R123 ;  /* 0x0000007b267b7221 */ /* 0x020fca0000010000 */
.L_x_28742:
[----:B------:R-:W-:Y:S02]  /*16e0*/  MOV R42, R123 ;  /* 0x0000007b002a7202 */ /* 0x000fe40000000f00 */
.L_x_28743:
[----:B------:R-:W-:Y:S01]  /*16f0*/  FMUL.FTZ R138, R47, R49 ;  /* 0x000000312f8a7220 */ /* 0x000fe20000410000 */
[----:B------:R-:W-:Y:S05]  /*1700*/  @P2 BRA `(.L_x_28744) ;  /* 0x0000002000002947 */ /* 0x000fea0003800000 */
[----:B------:R-:W-:Y:S05]  /*1710*/  @P0 BRA `(.L_x_28745) ;  /* 0x0000002000000947 */ /* 0x000fea0003800000 */
[----:B------:R-:W-:Y:S05]  /*1720*/  BRA `(.L_x_28746) ;  /* 0x0000002000007947 */ /* 0x000fea0003800000 */
.L_x_28744:
[----:B-----5:R-:W-:-:S05]  /*1730*/  FADD.FTZ R138, R39, R138 ;  /* 0x0000008a278a7221 */ /* 0x020fca0000010000 */
.L_x_28745:
[----:B------:R-:W-:Y:S02]  /*1740*/  MOV R43, R138 ;  /* 0x0000008a002b7202 */ /* 0x000fe40000000f00 */
.L_x_28746:
        /* <DEDUP_REMOVED lines=11> */
.L_x_28747:
[----:B0----5:R-:W-:-:S05]  /*1800*/  FADD.FTZ R125, R36, R125 ;  /* 0x0000007d247d7221 */ /* 0x021fca0000010000 */
.L_x_28748:
[----:B------:R-:W-:Y:S02]  /*1810*/  MOV R40, R125 ;  /* 0x0000007d00287202 */ /* 0x000fe40000000f00 */
.L_x_28749:
[----:B------:R-:W-:Y:S01]  /*1820*/  FMUL.FTZ R140, R45, R49 ;  /* 0x000000312d8c7220 */ /* 0x000fe20000410000 */
[----:B------:R-:W-:Y:S05]  /*1830*/  @P2 BRA `(.L_x_28750) ;  /* 0x0000002000002947 */ /* 0x000fea0003800000 */
[----:B------:R-:W-:Y:S05]  /*1840*/  @P0 BRA `(.L_x_28751) ;  /* 0x0000002000000947 */ /* 0x000fea0003800000 */
[----:B------:R-:W-:Y:S05]  /*1850*/  BRA `(.L_x_28752) ;  /* 0x0000002000007947 */ /* 0x000fea0003800000 */
.L_x_28750:
[----:B-----5:R-:W-:-:S05]  /*1860*/  FADD.FTZ R140, R37, R140 ;  /* 0x0000008c258c7221 */ /* 0x020fca0000010000 */
.L_x_28751:
[----:B------:R-:W-:Y:S02]  /*1870*/  MOV R41, R140 ;  /* 0x0000008c00297202 */ /* 0x000fe40000000f00 */
.L_x_28752:
[----:B------:R-:W-:Y:S01]  /*1880*/  FMUL.FTZ R127, R46, R49 ;  /* 0x000000312e7f7220 */ /* 0x000fe20000410000 */
[----:B------:R-:W-:Y:S05]  /*1890*/  @P2 BRA `(.L_x_28753) ;  /* 0x0000002000002947 */ /* 0x000fea0003800000 */
[----:B------:R-:W-:Y:S05]  /*18a0*/  @P0 BRA `(.L_x_28754) ;  /* 0x0000002000000947 */ /* 0x000fea0003800000 */
[----:B------:R-:W-:Y:S05]  /*18b0*/  BRA `(.L_x_28755) ;  /* 0x0000002000007947 */ /* 0x000fea0003800000 */
.L_x_28753:
[----:B-----5:R-:W-:-:S05]  /*18c0*/  FADD.FTZ R127, R38, R127 ;  /* 0x0000007f267f7221 */ /* 0x020fca0000010000 */
.L_x_28754:
[----:B------:R-:W-:Y:S02]  /*18d0*/  MOV R42, R127 ;  /* 0x0000007f002a7202 */ /* 0x000fe40000000f00 */
.L_x_28755:
[----:B------:R-:W-:Y:S01]  /*18e0*/  FMUL.FTZ R142, R47, R49 ;  /* 0x000000312f8e7220 */ /* 0x000fe20000410000 */
[----:B------:R-:W-:Y:S05]  /*18f0*/  @P2 BRA `(.L_x_28756) ;  /* 0x0000002000002947 */ /* 0x000fea0003800000 */
[----:B------:R-:W-:Y:S05]  /*1900*/  @P0 BRA `(.L_x_28757) ;  /* 0x0000002000000947 */ /* 0x000fea0003800000 */
[----:B------:R-:W-:Y:S05]  /*1910*/  BRA `(.L_x_28758) ;  /* 0x0000002000007947 */ /* 0x000fea0003800000 */
.L_x_28756:
[----:B-----5:R-:W-:-:S05]  /*1920*/  FADD.FTZ R142, R39, R142 ;  /* 0x0000008e278e7221 */ /* 0x020fca0000010000 */
.L_x_28757:
[----:B------:R-:W-:Y:S02]  /*1930*/  MOV R43, R142 ;  /* 0x0000008e002b7202 */ /* 0x000fe40000000f00 */
.L_x_28758:
        /* <DEDUP_REMOVED lines=11> */
.L_x_28759:
[----:B0----5:R-:W-:-:S05]  /*19f0*/  FADD.FTZ R129, R36, R129 ;  /* 0x0000008124817221 */ /* 0x021fca0000010000 */
.L_x_28760:
[----:B------:R-:W-:Y:S02]  /*1a00*/  MOV R40, R129 ;  /* 0x0000008100287202 */ /* 0x000fe40000000f00 */
.L_x_28761:
[----:B------:R-:W-:Y:S01]  /*1a10*/  FMUL.FTZ R144, R45, R49 ;  /* 0x000000312d907220 */ /* 0x000fe20000410000 */
[----:B------:R-:W-:Y:S05]  /*1a20*/  @P2 BRA `(.L_x_28762) ;  /* 0x0000002000002947 */ /* 0x000fea0003800000 */
[----:B------:R-:W-:Y:S05]  /*1a30*/  @P0 BRA `(.L_x_28763) ;  /* 0x0000002000000947 */ /* 0x000fea0003800000 */
[----:B------:R-:W-:Y:S05]  /*1a40*/  BRA `(.L_x_28764) ;  /* 0x0000002000007947 */ /* 0x000fea0003800000 */
.L_x_28762:
[----:B-----5:R-:W-:-:S05]  /*1a50*/  FADD.FTZ R144, R37, R144 ;  /* 0x0000009025907221 */ /* 0x020fca0000010000 */
.L_x_28763:
[----:B------:R-:W-:Y:S02]  /*1a60*/  MOV R41, R144 ;  /* 0x0000009000297202 */ /* 0x000fe40000000f00 */
.L_x_28764:
[----:B------:R-:W-:Y:S01]  /*1a70*/  FMUL.FTZ R131, R46, R49 ;  /* 0x000000312e837220 */ /* 0x000fe20000410000 */
[----:B------:R-:W-:Y:S05]  /*1a80*/  @P2 BRA `(.L_x_28765) ;  /* 0x0000002000002947 */ /* 0x000fea0003800000 */
[----:B------:R-:W-:Y:S05]  /*1a90*/  @P0 BRA `(.L_x_28766) ;  /* 0x0000002000000947 */ /* 0x000fea0003800000 */
[----:B------:R-:W-:Y:S05]  /*1aa0*/  BRA `(.L_x_28767) ;  /* 0x0000002000007947 */ /* 0x000fea0003800000 */
.L_x_28765:
[----:B-----5:R-:W-:-:S05]  /*1ab0*/  FADD.FTZ R131, R38, R131 ;  /* 0x0000008326837221 */ /* 0x020fca0000010000 */
.L_x_28766:
[----:B------:R-:W-:Y:S02]  /*1ac0*/  MOV R42, R131 ;  /* 0x00000083002a7202 */ /* 0x000fe40000000f00 */
.L_x_28767:
[----:B------:R-:W-:Y:S01]  /*1ad0*/  FMUL.FTZ R146, R47, R49 ;  /* 0x000000312f927220 */ /* 0x000fe20000410000 */
[----:B------:R-:W-:Y:S05]  /*1ae0*/  @P2 BRA `(.L_x_28768) ;  /* 0x0000002000002947 */ /* 0x000fea0003800000 */
[----:B------:R-:W-:Y:S05]  /*1af0*/  @P0 BRA `(.L_x_28769) ;  /* 0x0000002000000947 */ /* 0x000fea0003800000 */
[----:B------:R-:W-:Y:S05]  /*1b00*/  BRA `(.L_x_28770) ;  /* 0x0000002000007947 */ /* 0x000fea0003800000 */
.L_x_28768:
[----:B-----5:R-:W-:-:S05]  /*1b10*/  FADD.FTZ R146, R39, R146 ;  /* 0x0000009227927221 */ /* 0x020fca0000010000 */
.L_x_28769:
[----:B------:R-:W-:Y:S02]  /*1b20*/  MOV R43, R146 ;  /* 0x00000092002b7202 */ /* 0x000fe40000000f00 */
.L_x_28770:
        /* <DEDUP_REMOVED lines=11> */
.L_x_28771:
[----:B0----5:R-:W-:-:S05]  /*1be0*/  FADD.FTZ R133, R36, R133 ;  /* 0x0000008524857221 */ /* 0x021fca0000010000 */
.L_x_28772:
[----:B------:R-:W-:Y:S02]  /*1bf0*/  MOV R40, R133 ;  /* 0x0000008500287202 */ /* 0x000fe40000000f00 */
.L_x_28773:
[----:B------:R-:W-:Y:S01]  /*1c00*/  FMUL.FTZ R148, R45, R49 ;  /* 0x000000312d947220 */ /* 0x000fe20000410000 */
[----:B------:R-:W-:Y:S05]  /*1c10*/  @P2 BRA `(.L_x_28774) ;  /* 0x0000002000002947 */ /* 0x000fea0003800000 */
[----:B------:R-:W-:Y:S05]  /*1c20*/  @P0 BRA `(.L_x_28775) ;  /* 0x0000002000000947 */ /* 0x000fea0003800000 */
[----:B------:R-:W-:Y:S05]  /*1c30*/  BRA `(.L_x_28776) ;  /* 0x0000002000007947 */ /* 0x000fea0003800000 */
.L_x_28774:
[----:B-----5:R-:W-:-:S05]  /*1c40*/  FADD.FTZ R148, R37, R148 ;  /* 0x0000009425947221 */ /* 0x020fca0000010000 */
.L_x_28775:
[----:B------:R-:W-:Y:S02]  /*1c50*/  MOV R41, R148 ;  /* 0x0000009400297202 */ /* 0x000fe40000000f00 */
.L_x_28776:
[----:B------:R-:W-:Y:S01]  /*1c60*/  FMUL.FTZ R135, R46, R49 ;  /* 0x000000312e877220 */ /* 0x000fe20000410000 */
[----:B------:R-:W-:Y:S05]  /*1c70*/  @P2 BRA `(.L_x_28777) ;  /* 0x0000002000002947 */ /* 0x000fea0003800000 */
[----:B------:R-:W-:Y:S05]  /*1c80*/  @P0 BRA `(.L_x_28778) ;  /* 0x0000002000000947 */ /* 0x000fea0003800000 */
[----:B------:R-:W-:Y:S05]  /*1c90*/  BRA `(.L_x_28779) ;  /* 0x0000002000007947 */ /* 0x000fea0003800000 */
.L_x_28777:
[----:B-----5:R-:W-:-:S05]  /*1ca0*/  FADD.FTZ R135, R38, R135 ;  /* 0x0000008726877221 */ /* 0x020fca0000010000 */
.L_x_28778:
[----:B------:R-:W-:Y:S02]  /*1cb0*/  MOV R42, R135 ;  /* 0x00000087002a7202 */ /* 0x000fe40000000f00 */
.L_x_28779:
[----:B------:R-:W-:Y:S01]  /*1cc0*/  FMUL.FTZ R150, R47, R49 ;  /* 0x000000312f967220 */ /* 0x000fe20000410000 */
[----:B------:R-:W-:Y:S05]  /*1cd0*/  @P2 BRA `(.L_x_28780) ;  /* 0x0000002000002947 */ /* 0x000fea0003800000 */
[----:B------:R-:W-:Y:S05]  /*1ce0*/  @P0 BRA `(.L_x_28781) ;  /* 0x0000002000000947 */ /* 0x000fea0003800000 */
[----:B------:R-:W-:Y:S05]  /*1cf0*/  BRA `(.L_x_28782) ;  /* 0x0000002000007947 */ /* 0x000fea0003800000 */
.L_x_28780:
[----:B-----5:R-:W-:-:S05]  /*1d00*/  FADD.FTZ R150, R39, R150 ;  /* 0x0000009627967221 */ /* 0x020fca0000010000 */
.L_x_28781:
[----:B------:R-:W-:Y:S02]  /*1d10*/  MOV R43, R150 ;  /* 0x00000096002b7202 */ /* 0x000fe40000000f00 */
.L_x_28782:
        /* <DEDUP_REMOVED lines=11> */
.L_x_28783:
[----:B0----5:R-:W-:-:S05]  /*1dd0*/  FADD.FTZ R137, R36, R137 ;  /* 0x0000008924897221 */ /* 0x021fca0000010000 */
.L_x_28784:
[----:B------:R-:W-:Y:S02]  /*1de0*/  MOV R40, R137 ;  /* 0x0000008900287202 */ /* 0x000fe40000000f00 */
.L_x_28785:
[----:B------:R-:W-:Y:S01]  /*1df0*/  FMUL.FTZ R44, R45, R49 ;  /* 0x000000312d2c7220 */ /* 0x000fe20000410000 */
[----:B------:R-:W-:Y:S05]  /*1e00*/  @P2 BRA `(.L_x_28786) ;  /* 0x0000002000002947 */ /* 0x000fea0003800000 */
[----:B------:R-:W-:Y:S05]  /*1e10*/  @P0 BRA `(.L_x_28787) ;  /* 0x0000002000000947 */ /* 0x000fea0003800000 */
[----:B------:R-:W-:Y:S05]  /*1e20*/  BRA `(.L_x_28788) ;  /* 0x0000002000007947 */ /* 0x000fea0003800000 */
.L_x_28786:
[----:B-----5:R-:W-:-:S05]  /*1e30*/  FADD.FTZ R44, R37, R44 ;  /* 0x0000002c252c7221 */ /* 0x020fca0000010000 */
.L_x_28787:
[----:B------:R-:W-:Y:S02]  /*1e40*/  MOV R41, R44 ;  /* 0x0000002c00297202 */ /* 0x000fe40000000f00 */
.L_x_28788:
[----:B------:R-:W-:Y:S01]  /*1e50*/  FMUL.FTZ R45, R46, R49 ;  /* 0x000000312e2d7220 */ /* 0x000fe20000410000 */
[----:B------:R-:W-:Y:S05]  /*1e60*/  @P2 BRA `(.L_x_28789) ;  /* 0x0000002000002947 */ /* 0x000fea0003800000 */
[----:B------:R-:W-:Y:S05]  /*1e70*/  @P0 BRA `(.L_x_28790) ;  /* 0x0000002000000947 */ /* 0x000fea0003800000 */
[----:B------:R-:W-:Y:S05]  /*1e80*/  BRA `(.L_x_28791) ;  /* 0x0000002000007947 */ /* 0x000fea0003800000 */
.L_x_28789:
[----:B-----5:R-:W-:-:S05]  /*1e90*/  FADD.FTZ R45, R38, R45 ;  /* 0x0000002d262d7221 */ /* 0x020fca0000010000 */
.L_x_28790:
[----:B------:R-:W-:Y:S02]  /*1ea0*/  MOV R42, R45 ;  /* 0x0000002d002a7202 */ /* 0x000fe40000000f00 */
.L_x_28791:
[----:B------:R-:W-:Y:S01]  /*1eb0*/  FMUL.FTZ R46, R47, R49 ;  /* 0x000000312f2e7220 */ /* 0x000fe20000410000 */
[----:B------:R-:W-:Y:S05]  /*1ec0*/  @P2 BRA `(.L_x_28792) ;  /* 0x0000002000002947 */ /* 0x000fea0003800000 */
[----:B------:R-:W-:Y:S05]  /*1ed0*/  @P0 BRA `(.L_x_28793) ;  /* 0x0000002000000947 */ /* 0x000fea0003800000 */
[----:B------:R-:W-:Y:S05]  /*1ee0*/  BRA `(.L_x_28794) ;  /* 0x0000002000007947 */ /* 0x000fea0003800000 */
.L_x_28792:
[----:B-----5:R-:W-:-:S05]  /*1ef0*/  FADD.FTZ R46, R39, R46 ;  /* 0x0000002e272e7221 */ /* 0x020fca0000010000 */
.L_x_28793:
[----:B------:R-:W-:Y:S02]  /*1f00*/  MOV R43, R46 ;  /* 0x0000002e002b7202 */ /* 0x000fe40000000f00 */
.L_x_28794:
        /* <DEDUP_REMOVED lines=45> */
.L_x_28799:
        /* <DEDUP_REMOVED lines=100> */
.L_x_28800:
[----:B------:R-:W-:Y:S01]  /*2820*/  MOV R149, c[0x0][0x1e0] ;  /* 0x0000780000957a02 */ /* 0x000fe20000000f00 */
[----:B-1----:R-:W-:Y:S01]  /*2830*/  FADD.FTZ R50, R154, R49 ;  /* 0x000000319a327221 */ /* 0x002fe20000010000 */
[----:B------:R-:W-:Y:S01]  /*2840*/  ISETP.NE.AND P1, PT, RZ, UR6, PT ;  /* 0x00000006ff007c0c */ /* 0x000fe2000bf25270 */
[C---:B------:R-:W-:Y:S01]  /*2850*/  FMUL.FTZ R47, R139.reuse, R139 ;  /* 0x0000008b8b2f7220 */ /* 0x040fe20000410000 */
[----:B------:R-:W-:Y:S01]  /*2860*/  HFMA2.MMA R115, -RZ, RZ, 0, 2.384185791015625e-07 ;  /* 0x00000004ff737435 */ /* 0x000fe200000001ff */
[----:B------:R-:W-:Y:S01]  /*2870*/  FFMA.FTZ R149, R50, R149, c[0x0][0x228] ;  /* 0x00008a0032957623 */ /* 0x000fe20000010095 */
[----:B------:R-:W-:Y:S02]  /*2880*/  FSEL R50, R139, RZ, !P1 ;  /* 0x000000ff8b327208 */ /* 0x000fe40004800000 */
[----:B------:R-:W-:-:S03]  /*2890*/  FSEL R154, R47, RZ, P1 ;  /* 0x000000ff2f9a7208 */ /* 0x000fc60000800000 */
[C---:B0-----:R-:W-:Y:S02]  /*28a0*/  FADD.FTZ R49, -R50.reuse, R54 ;  /* 0x0000003632317221 */ /* 0x041fe40000010100 */
[C---:B------:R-:W-:Y:S02]  /*28b0*/  FADD.FTZ R54, -R50.reuse, R57 ;  /* 0x0000003932367221 */ /* 0x040fe40000010100 */
[C---:B------:R-:W-:Y:S02]  /*28c0*/  FADD.FTZ R57, -R50.reuse, R62 ;  /* 0x0000003e32397221 */ /* 0x040fe40000010100 */
[C---:B------:R-:W-:Y:S02]  /*28d0*/  FADD.FTZ R62, -R50.reuse, R122 ;  /* 0x0000007a323e7221 */ /* 0x040fe40000010100 */
[----:B------:R-:W-:Y:S02]  /*28e0*/  FADD.FTZ R149, R149, R154 ;  /* 0x0000009a95957221 */ /* 0x000fe40000010000 */
[----:B------:R-:W-:-:S02]  /*28f0*/  FADD.FTZ R122, -R50, R130 ;  /* 0x00000082327a7221 */ /* 0x000fc40000010100 */
[C---:B------:R-:W-:Y:S02]  /*2900*/  FADD.FTZ R130, -R50.reuse, R134 ;  /* 0x0000008632827221 */ /* 0x040fe40000010100 */
[C---:B------:R-:W-:Y:S02]  /*2910*/  FADD.FTZ R134, -R50.reuse, R136 ;  /* 0x0000008832867221 */ /* 0x040fe40000010100 */
[C---:B------:R-:W-:Y:S02]  /*2920*/  FADD.FTZ R136, -R50.reuse, R138 ;  /* 0x0000008a32887221 */ /* 0x040fe40000010100 */
[----:B------:R0:W1:Y:S01]  /*2930*/  MUFU.RSQ R138, R149 ;  /* 0x00000095008a7308 */ /* 0x0000620000001400 */
[C---:B------:R-:W-:Y:S02]  /*2940*/  FADD.FTZ R47, -R50.reuse, R53 ;  /* 0x00000035322f7221 */ /* 0x040fe40000010100 */
[C---:B------:R-:W-:Y:S02]  /*2950*/  FADD.FTZ R53, -R50.reuse, R56 ;  /* 0x0000003832357221 */ /* 0x040fe40000010100 */
[----:B------:R-:W-:-:S02]  /*2960*/  FADD.FTZ R56, -R50, R59 ;  /* 0x0000003b32387221 */ /* 0x000fc40000010100 */
[C---:B------:R-:W-:Y:S02]  /*2970*/  FADD.FTZ R59, -R50.reuse, R61 ;  /* 0x0000003d323b7221 */ /* 0x040fe40000010100 */
[C---:B------:R-:W-:Y:S02]  /*2980*/  FADD.FTZ R61, -R50.reuse, R63 ;  /* 0x0000003f323d7221 */ /* 0x040fe40000010100 */
[----:B------:R-:W-:Y:S02]  /*2990*/  FADD.FTZ R63, -R50, R65 ;  /* 0x00000041323f7221 */ /* 0x000fe40000010100 */
[----:B------:R-:W-:-:S04]  /*29a0*/  @!P2 IMAD.WIDE R152, R112, R115, c[0x0][0x1a0] ;  /* 0x000068007098a625 */ /* 0x000fc800078e0273 */
[C---:B------:R-:W-:Y:S01]  /*29b0*/  FADD.FTZ R65, -R50.reuse, R128 ;  /* 0x0000008032417221 */ /* 0x040fe20000010100 */
[----:B------:R2:W-:Y:S01]  /*29c0*/  @!P2 STG.E [R152.64], R139 ;  /* 0x0000008b9800a986 */ /* 0x0005e2000c101904 */
[C---:B------:R-:W-:Y:S02]  /*29d0*/  FADD.FTZ R128, -R50.reuse, R132 ;  /* 0x0000008432807221 */ /* 0x040fe40000010100 */
[C---:B------:R-:W-:Y:S02]  /*29e0*/  FADD.FTZ R51, -R50.reuse, R55 ;  /* 0x0000003732337221 */ /* 0x040fe40000010100 */
[C---:B------:R-:W-:Y:S01]  /*29f0*/  FADD.FTZ R132, -R50.reuse, R121 ;  /* 0x0000007932847221 */ /* 0x040fe20000010100 */
[----:B------:R-:W-:Y:S01]  /*2a00*/  HFMA2.MMA R121, -RZ, RZ, 0, 9.5367431640625e-07 ;  /* 0x00000010ff797435 */ /* 0x000fe200000001ff */
[C---:B------:R-:W-:Y:S02]  /*2a10*/  FADD.FTZ R55, -R50.reuse, R60 ;  /* 0x0000003c32377221 */ /* 0x040fe40000010100 */
[----:B------:R-:W-:Y:S01]  /*2a20*/  FADD.FTZ R60, -R50, R64 ;  /* 0x00000040323c7221 */ /* 0x000fe20000010100 */
[----:B------:R-:W-:Y:S01]  /*2a30*/  LEA R64, P1, R48, c[0x0][0x208], 0x4 ;  /* 0x0000820030407a11 */ /* 0x000fe200078220ff */
[----:B------:R-:W-:-:S02]  /*2a40*/  FADD.FTZ R117, -R50, R117 ;  /* 0x0000007532757221 */ /* 0x000fc40000010100 */
[C---:B------:R-:W-:Y:S02]  /*2a50*/  FADD.FTZ R151, -R50.reuse, R44 ;  /* 0x0000002c32977221 */ /* 0x040fe40000010100 */
[C---:B------:R-:W-:Y:S02]  /*2a60*/  FADD.FTZ R67, -R50.reuse, R67 ;  /* 0x0000004332437221 */ /* 0x040fe40000010100 */
[C---:B------:R-:W-:Y:S02]  /*2a70*/  FADD.FTZ R119, -R50.reuse, R119 ;  /* 0x0000007732777221 */ /* 0x040fe40000010100 */
[C---:B------:R-:W-:Y:S02]  /*2a80*/  FADD.FTZ R123, -R50.reuse, R123 ;  /* 0x0000007b327b7221 */ /* 0x040fe40000010100 */
[C---:B------:R-:W-:Y:S02]  /*2a90*/  FADD.FTZ R125, -R50.reuse, R125 ;  /* 0x0000007d327d7221 */ /* 0x040fe40000010100 */
[----:B--2---:R-:W-:-:S02]  /*2aa0*/  FADD.FTZ R139, -R50, R140 ;  /* 0x0000008c328b7221 */ /* 0x004fc40000010100 */
        /* <DEDUP_REMOVED lines=9> */
[C---:B0-----:R-:W-:Y:S02]  /*2b40*/  FADD.FTZ R149, -R50.reuse, R150 ;  /* 0x0000009632957221 */ /* 0x041fe40000010100 */
[C---:B------:R-:W-:Y:S02]  /*2b50*/  FADD.FTZ R137, -R50.reuse, R137 ;  /* 0x0000008932897221 */ /* 0x040fe40000010100 */
[----:B------:R-:W-:-:S02]  /*2b60*/  FADD.FTZ R45, -R50, R45 ;  /* 0x0000002d322d7221 */ /* 0x000fc40000010100 */
[----:B------:R-:W-:Y:S02]  /*2b70*/  FADD.FTZ R153, -R50, R46 ;  /* 0x0000002e32997221 */ /* 0x000fe40000010100 */
[----:B-1----:R-:W-:Y:S02]  /*2b80*/  FMUL.FTZ R44, R138, R47 ;  /* 0x0000002f8a2c7220 */ /* 0x002fe40000410000 */
[----:B------:R-:W-:-:S04]  /*2b90*/  @!P2 IMAD.WIDE R154, R112, R115, c[0x0][0x1a8] ;  /* 0x00006a00709aa625 */ /* 0x000fc800078e0273 */
[C---:B------:R-:W-:Y:S01]  /*2ba0*/  FMUL.FTZ R50, R138.reuse, R49 ;  /* 0x000000318a327220 */ /* 0x040fe20000410000 */
[----:B------:R0:W-:Y:S01]  /*2bb0*/  @!P2 STG.E [R154.64], R138 ;  /* 0x0000008a9a00a986 */ /* 0x0001e2000c101904 */
        /* <DEDUP_REMOVED lines=12> */
[----:B------:R-:W-:Y:S01]  /*2c80*/  LEA.HI.X R65, R48, c[0x0][0x20c], RZ, 0x4, P1 ;  /* 0x0000830030417a11 */ /* 0x000fe200008f24ff */
[C---:B------:R-:W-:Y:S02]  /*2c90*/  FMUL.FTZ R117, R138.reuse, R45 ;  /* 0x0000002d8a757220 */ /* 0x040fe40000410000 */
[C---:B------:R-:W-:Y:S02]  /*2ca0*/  FMUL.FTZ R56, R138.reuse, R63 ;  /* 0x0000003f8a387220 */ /* 0x040fe40000410000 */
[C---:B------:R-:W-:Y:S02]  /*2cb0*/  FMUL.FTZ R67, R138.reuse, R67 ;  /* 0x000000438a437220 */ /* 0x040fe40000410000 */
[----:B------:R-:W-:Y:S02]  /*2cc0*/  FMUL.FTZ R122, R138, R122 ;  /* 0x0000007a8a7a7220 */ /* 0x000fe40000410000 */
[----:B------:R-:W-:-:S02]  /*2cd0*/  FFMA.FTZ R47, R91, R47, R72 ;  /* 0x0000002f5b2f7223 */ /* 0x000fc40000010048 */
[----:B------:R-:W-:Y:S02]  /*2ce0*/  FFMA.FTZ R46, R110, R46, R19 ;  /* 0x0000002e6e2e7223 */ /* 0x000fe40000010013 */
[----:B------:R-:W-:Y:S02]  /*2cf0*/  FFMA.FTZ R45, R111, R50, R70 ;  /* 0x000000326f2d7223 */ /* 0x000fe40000010046 */
[----:B------:R-:W-:Y:S02]  /*2d00*/  FFMA.FTZ R44, R113, R44, R20 ;  /* 0x0000002c712c7223 */ /* 0x000fe40000010014 */
[C---:B------:R-:W-:Y:S02]  /*2d10*/  FMUL.FTZ R61, R138.reuse, R128 ;  /* 0x000000808a3d7220 */ /* 0x040fe40000410000 */
[C---:B------:R-:W-:Y:S01]  /*2d20*/  FMUL.FTZ R62, R138.reuse, R119 ;  /* 0x000000778a3e7220 */ /* 0x040fe20000410000 */
[----:B------:R1:W-:Y:S01]  /*2d30*/  STG.E.128 [R64.64], R44 ;  /* 0x0000002c40007986 */ /* 0x0003e2000c101d04 */
[----:B------:R-:W-:-:S02]  /*2d40*/  FMUL.FTZ R63, R138, R130 ;  /* 0x000000828a3f7220 */ /* 0x000fc40000410000 */
[C---:B------:R-:W-:Y:S02]  /*2d50*/  FMUL.FTZ R132, R138.reuse, R132 ;  /* 0x000000848a847220 */ /* 0x040fe40000410000 */
[C---:B------:R-:W-:Y:S02]  /*2d60*/  FMUL.FTZ R134, R138.reuse, R134 ;  /* 0x000000868a867220 */ /* 0x040fe40000410000 */
[C---:B------:R-:W-:Y:S02]  /*2d70*/  FMUL.FTZ R123, R138.reuse, R123 ;  /* 0x0000007b8a7b7220 */ /* 0x040fe40000410000 */
[----:B------:R-:W-:Y:S02]  /*2d80*/  FMUL.FTZ R136, R138, R136 ;  /* 0x000000888a887220 */ /* 0x000fe40000410000 */
[----:B0-----:R-:W-:-:S04]  /*2d90*/  IMAD.WIDE.U32 R154, R52, R121, c[0x0][0x208] ;  /* 0x00008200349a7625 */ /* 0x001fc800078e0079 */
[----:B------:R-:W-:Y:S02]  /*2da0*/  FFMA.FTZ R51, R93, R51, R74 ;  /* 0x000000335d337223 */ /* 0x000fe4000001004a */
[----:B------:R-:W-:Y:S02]  /*2db0*/  FFMA.FTZ R50, R22, R55, R17 ;  /* 0x0000003716327223 */ /* 0x000fe40000010011 */
[----:B------:R-:W-:Y:S02]  /*2dc0*/  FFMA.FTZ R49, R92, R49, R73 ;  /* 0x000000315c317223 */ /* 0x000fe40000010049 */
[----:B------:R-:W-:Y:S02]  /*2dd0*/  FFMA.FTZ R48, R21, R54, R18 ;  /* 0x0000003615307223 */ /* 0x000fe40000010012 */
[C---:B------:R-:W-:Y:S02]  /*2de0*/  FMUL.FTZ R125, R138.reuse, R125 ;  /* 0x0000007d8a7d7220 */ /* 0x040fe40000410000 */
[C---:B------:R-:W-:Y:S01]  /*2df0*/  FMUL.FTZ R139, R138.reuse, R139 ;  /* 0x0000008b8a8b7220 */ /* 0x040fe20000410000 */
[----:B------:R0:W-:Y:S01]  /*2e00*/  STG.E.128 [R154.64], R48 ;  /* 0x000000309a007986 */ /* 0x0001e2000c101d04 */
[----:B------:R-:W-:-:S02]  /*2e10*/  FMUL.FTZ R127, R138, R127 ;  /* 0x0000007f8a7f7220 */ /* 0x000fc40000410000 */
[----:B------:R-:W-:Y:S02]  /*2e20*/  FMUL.FTZ R141, R138, R141 ;  /* 0x0000008d8a8d7220 */ /* 0x000fe40000410000 */
[----:B------:R-:W-:-:S04]  /*2e30*/  IMAD.WIDE.U32 R156, R58, R121, c[0x0][0x208] ;  /* 0x000082003a9c7625 */ /* 0x000fc800078e0079 */
        /* <DEDUP_REMOVED lines=24> */
[----:B------:R-:W-:-:S03]  /*2fc0*/  IMAD.WIDE.U32 R162, R66, R121, c[0x0][0x208] ;  /* 0x0000820042a27625 */ /* 0x000fc600078e0079 */
[----:B------:R4:W-:Y:S01]  /*2fd0*/  STG.E.128 [R160.64], R60 ;  /* 0x0000003ca0007986 */ /* 0x0009e2000c101d04 */
[C---:B------:R-:W-:Y:S02]  /*2fe0*/  FMUL.FTZ R137, R138.reuse, R137 ;  /* 0x000000898a897220 */ /* 0x040fe40000410000 */
[C---:B------:R-:W-:Y:S02]  /*2ff0*/  FMUL.FTZ R151, R138.reuse, R151 ;  /* 0x000000978a977220 */ /* 0x040fe40000410000 */
[----:B------:R-:W-:Y:S02]  /*3000*/  FMUL.FTZ R153, R138, R153 ;  /* 0x000000998a997220 */ /* 0x000fe40000410000 */
[----:B------:R-:W-:Y:S02]  /*3010*/  FFMA.FTZ R67, R101, R136, R82 ;  /* 0x0000008865437223 */ /* 0x000fe40000010052 */
[----:B------:R-:W-:Y:S02]  /*3020*/  FFMA.FTZ R66, R30, R123, R9 ;  /* 0x0000007b1e427223 */ /* 0x000fe40000010009 */
[----:B-1----:R-:W-:-:S02]  /*3030*/  FFMA.FTZ R65, R100, R134, R81 ;  /* 0x0000008664417223 */ /* 0x002fc40000010051 */
[----:B------:R-:W-:Y:S02]  /*3040*/  FFMA.FTZ R64, R29, R132, R10 ;  /* 0x000000841d407223 */ /* 0x000fe4000001000a */
[----:B------:R-:W-:-:S03]  /*3050*/  IMAD.WIDE.U32 R164, R114, R121, c[0x0][0x208] ;  /* 0x0000820072a47625 */ /* 0x000fc600078e0079 */
[----:B------:R4:W-:Y:S01]  /*3060*/  STG.E.128 [R162.64], R64 ;  /* 0x00000040a2007986 */ /* 0x0009e2000c101d04 */
[----:B------:R-:W-:Y:S02]  /*3070*/  FFMA.FTZ R47, R103, R141, R84 ;  /* 0x0000008d672f7223 */ /* 0x000fe40000010054 */
[----:B------:R-:W-:Y:S02]  /*3080*/  FFMA.FTZ R46, R32, R127, R7 ;  /* 0x0000007f202e7223 */ /* 0x000fe40000010007 */
[----:B------:R-:W-:Y:S02]  /*3090*/  FFMA.FTZ R45, R102, R139, R83 ;  /* 0x0000008b662d7223 */ /* 0x000fe40000010053 */
[----:B------:R-:W-:Y:S02]  /*30a0*/  FFMA.FTZ R44, R31, R125, R8 ;  /* 0x0000007d1f2c7223 */ /* 0x000fe40000010008 */
[----:B0-----:R-:W-:-:S03]  /*30b0*/  IMAD.WIDE.U32 R154, R116, R121, c[0x0][0x208] ;  /* 0x00008200749a7625 */ /* 0x001fc600078e0079 */
[----:B------:R4:W-:Y:S01]  /*30c0*/  STG.E.128 [R164.64], R44 ;  /* 0x0000002ca4007986 */ /* 0x0009e2000c101d04 */
[----:B------:R-:W-:Y:S02]  /*30d0*/  FFMA.FTZ R51, R105, R145, R86 ;  /* 0x0000009169337223 */ /* 0x000fe40000010056 */
[----:B------:R-:W-:Y:S02]  /*30e0*/  FFMA.FTZ R50, R34, R131, R5 ;  /* 0x0000008322327223 */ /* 0x000fe40000010005 */
[----:B------:R-:W-:Y:S02]  /*30f0*/  FFMA.FTZ R49, R104, R143, R85 ;  /* 0x0000008f68317223 */ /* 0x000fe40000010055 */
[----:B------:R-:W-:Y:S02]  /*3100*/  FFMA.FTZ R48, R33, R129, R6 ;  /* 0x0000008121307223 */ /* 0x000fe40000010006 */
[----:B------:R-:W-:-:S03]  /*3110*/  IMAD.WIDE.U32 R118, R118, R121, c[0x0][0x208] ;  /* 0x0000820076767625 */ /* 0x000fc600078e0079 */
[----:B------:R4:W-:Y:S01]  /*3120*/  STG.E.128 [R154.64], R48 ;  /* 0x000000309a007986 */ /* 0x0009e2000c101d04 */
[----:B--2---:R-:W-:Y:S02]  /*3130*/  FFMA.FTZ R55, R107, R149, R88 ;  /* 0x000000956b377223 */ /* 0x004fe40000010058 */
[----:B------:R-:W-:Y:S02]  /*3140*/  FFMA.FTZ R54, R68, R135, R3 ;  /* 0x0000008744367223 */ /* 0x000fe40000010003 */
[----:B------:R-:W-:Y:S02]  /*3150*/  FFMA.FTZ R53, R106, R147, R87 ;  /* 0x000000936a357223 */ /* 0x000fe40000010057 */
[----:B------:R-:W-:Y:S02]  /*3160*/  FFMA.FTZ R52, R35, R133, R4 ;  /* 0x0000008523347223 */ /* 0x000fe40000010004 */
[----:B------:R-:W-:-:S03]  /*3170*/  IMAD.WIDE.U32 R120, R124, R121, c[0x0][0x208] ;  /* 0x000082007c787625 */ /* 0x000fc600078e0079 */
[----:B------:R4:W-:Y:S01]  /*3180*/  STG.E.128 [R118.64], R52 ;  /* 0x0000003476007986 */ /* 0x0009e2000c101d04 */
[----:B---3--:R-:W-:Y:S02]  /*3190*/  FFMA.FTZ R59, R109, R153, R90 ;  /* 0x000000996d3b7223 */ /* 0x008fe4000001005a */
[----:B------:R-:W-:Y:S02]  /*31a0*/  FFMA.FTZ R58, R71, R117, R0 ;  /* 0x00000075473a7223 */ /* 0x000fe40000010000 */
[----:B------:R-:W-:Y:S02]  /*31b0*/  FFMA.FTZ R57, R108, R151, R89 ;  /* 0x000000976c397223 */ /* 0x000fe40000010059 */
[----:B------:R-:W-:Y:S02]  /*31c0*/  FFMA.FTZ R56, R69, R137, R2 ;  /* 0x0000008945387223 */ /* 0x000fe40000010002 */
[----:B------:R-:W-:-:S03]  /*31d0*/  IMAD R112, R115, c[0x0][0x160], R112 ;  /* 0x0000580073707a24 */ /* 0x000fc600078e0270 */
[----:B------:R4:W-:Y:S02]  /*31e0*/  STG.E.128 [R120.64], R56 ;  /* 0x0000003878007986 */ /* 0x0009e4000c101d04 */
[----:B------:R-:W-:-:S13]  /*31f0*/  ISETP.GE.AND P1, PT, R112, c[0x0][0x164], PT ;  /* 0x0000590070007a0c */ /* 0x000fda0003f26270 */
[----:B----45:R-:W-:Y:S01]  /*3200*/  @P1 CALL.REL.NOINC `(.L_x_28797) ;  /* 0x0000001000001944 */ /* 0x030fe20003c00000 */
[----:B------:R-:W-:Y:S05]  /*3210*/  BRA `(.L_x_28798) ;  /* 0xffffd89000007947 */ /* 0x000fea000383ffff */
.L_x_28797:
[----:B------:R-:W-:Y:S05]  /*3220*/  EXIT ;  /* 0x000000000000794d */ /* 0x000fea0003800000 */
.L_x_28795:
[----:B0-----:R-:W-:Y:S01]  /*3230*/  HFMA2.MMA R47, -RZ, RZ, 0, 1.847743988037109375e-06 ;  /* 0x0000001fff2f7435 */ /* 0x001fe200000001ff */
[----:B------:R-:W-:Y:S02]  /*3240*/  MOV R152, 0x1 ;  /* 0x0000000100987802 */ /* 0x000fe40000000f00 */
[----:B------:R-:W-:Y:S02]  /*3250*/  MOV R154, 0xffffffff ;  /* 0xffffffff009a7802 */ /* 0x000fe40000000f00 */
[----:B------:R-:W-:Y:S02]  /*3260*/  MOV R50, 0x3280 ;  /* 0x0000328000327802 */ /* 0x000fe40000000f00 */
[----:B-----5:R-:W-:Y:S05]  /*3270*/  CALL.REL.NOINC `($__internal_129_$__cuda_sm70_shflsync_bfly_p) ;  /* 0x000008a000007944 */ /* 0x020fea0003c00000 */
[----:B01----:R-:W-:Y:S05]  /*3280*/  BRA `(.L_x_28799) ;  /* 0xffffef5000007947 */ /* 0x003fea000383ffff */
.L_x_28796:
[----:B------:R-:W-:Y:S01]  /*3290*/  HFMA2.MMA R152, -RZ, RZ, 0, 1.1920928955078125e-07 ;  /* 0x00000002ff987435 */ /* 0x000fe200000001ff */
[----:B0-----:R-:W-:Y:S02]  /*32a0*/  MOV R49, R156 ;  /* 0x0000009c00317202 */ /* 0x001fe40000000f00 */
[----:B------:R-:W-:Y:S02]  /*32b0*/  MOV R47, 0x1f ;  /* 0x0000001f002f7802 */ /* 0x000fe40000000f00 */
[----:B------:R-:W-:-:S02]  /*32c0*/  MOV R154, 0xffffffff ;  /* 0xffffffff009a7802 */ /* 0x000fc40000000f00 */
[----:B------:R-:W-:Y:S02]  /*32d0*/  MOV R50, 0x32f0 ;  /* 0x000032f000327802 */ /* 0x000fe40000000f00 */
[----:B-----5:R-:W-:Y:S05]  /*32e0*/  CALL.REL.NOINC `($__internal_129_$__cuda_sm70_shflsync_bfly_p) ;  /* 0x0000083000007944 */ /* 0x020fea0003c00000 */
[----:B0-----:R-:W-:Y:S01]  /*32f0*/  HFMA2.MMA R152, -RZ, RZ, 0, 2.384185791015625e-07 ;  /* 0x00000004ff987435 */ /* 0x001fe200000001ff */
[----:B-1----:R-:W-:Y:S01]  /*3300*/  FADD.FTZ R49, R156, R47 ;  /* 0x0000002f9c317221 */ /* 0x002fe20000010000 */
[----:B------:R-:W-:Y:S02]  /*3310*/  MOV R47, 0x1f ;  /* 0x0000001f002f7802 */ /* 0x000fe40000000f00 */
[----:B------:R-:W-:Y:S02]  /*3320*/  MOV R154, 0xffffffff ;  /* 0xffffffff009a7802 */ /* 0x000fe40000000f00 */
[----:B------:R-:W-:Y:S02]  /*3330*/  MOV R50, 0x3350 ;  /* 0x0000335000327802 */ /* 0x000fe40000000f00 */
[----:B------:R-:W-:Y:S05]  /*3340*/  CALL.REL.NOINC `($__internal_129_$__cuda_sm70_shflsync_bfly_p) ;  /* 0x000007d000007944 */ /* 0x000fea0003c00000 */
[----:B0-----:R-:W-:Y:S01]  /*3350*/  HFMA2.MMA R152, -RZ, RZ, 0, 4.76837158203125e-07 ;  /* 0x00000008ff987435 */ /* 0x001fe200000001ff */
[----:B-1----:R-:W-:Y:S01]  /*3360*/  FADD.FTZ R49, R49, R47 ;  /* 0x0000002f31317221 */ /* 0x002fe20000010000 */
[----:B------:R-:W-:Y:S02]  /*3370*/  MOV R47, 0x1f ;  /* 0x0000001f002f7802 */ /* 0x000fe40000000f00 */
[----:B------:R-:W-:-:S02]  /*3380*/  MOV R154, 0xffffffff ;  /* 0xffffffff009a7802 */ /* 0x000fc40000000f00 */
[----:B------:R-:W-:Y:S02]  /*3390*/  MOV R50, 0x33b0 ;  /* 0x000033b000327802 */ /* 0x000fe40000000f00 */
[----:B------:R-:W-:Y:S05]  /*33a0*/  CALL.REL.NOINC `($__internal_129_$__cuda_sm70_shflsync_bfly_p) ;  /* 0x0000077000007944 */ /* 0x000fea0003c00000 */
[----:B0-----:R-:W-:Y:S01]  /*33b0*/  HFMA2.MMA R152, -RZ, RZ, 0, 9.5367431640625e-07 ;  /* 0x00000010ff987435 */ /* 0x001fe200000001ff */
[----:B-1----:R-:W-:Y:S01]  /*33c0*/  FADD.FTZ R49, R49, R47 ;  /* 0x0000002f31317221 */ /* 0x002fe20000010000 */
[----:B------:R-:W-:Y:S02]  /*33d0*/  MOV R47, 0x1f ;  /* 0x0000001f002f7802 */ /* 0x000fe40000000f00 */
[----:B------:R-:W-:Y:S02]  /*33e0*/  MOV R154, 0xffffffff ;  /* 0xffffffff009a7802 */ /* 0x000fe40000000f00 */
[----:B------:R-:W-:Y:S02]  /*33f0*/  MOV R50, 0x3410 ;  /* 0x0000341000327802 */ /* 0x000fe40000000f00 */
[----:B------:R-:W-:Y:S05]  /*3400*/  CALL.REL.NOINC `($__internal_129_$__cuda_sm70_shflsync_bfly_p) ;  /* 0x0000071000007944 */ /* 0x000fea0003c00000 */
[----:B-1----:R-:W-:Y:S01]  /*3410*/  FADD.FTZ R47, R49, R47 ;  /* 0x0000002f312f7221 */ /* 0x002fe20000010000 */
[----:B0-----:R-:W-:-:S03]  /*3420*/  MOV R154, 0xffffffff ;  /* 0xffffffff009a7802 */ /* 0x001fc60000000f00 */
        /* <DEDUP_REMOVED lines=80> */
[----:B------:R-:W-:-:S03]  /*3930*/  HFMA2.MMA R152, -RZ, RZ, 0, 5.9604644775390625e-08 ;  /* 0x00000001ff987435 */ /* 0x000fc600000001ff */
[----:B------:R-:W-:Y:S01]  /*3940*/  FFMA.FTZ R49, R50, R50, R47 ;  /* 0x0000003232317223 */ /* 0x000fe2000001002f */
[----:B------:R-:W-:Y:S02]  /*3950*/  MOV R47, 0x1f ;  /* 0x0000001f002f7802 */ /* 0x000fe40000000f00 */
[----:B------:R-:W-:Y:S02]  /*3960*/  MOV R50, 0x3980 ;  /* 0x0000398000327802 */ /* 0x000fe40000000f00 */
[----:B------:R-:W-:Y:S05]  /*3970*/  CALL.REL.NOINC `($__internal_129_$__cuda_sm70_shflsync_bfly_p) ;  /* 0x000001a000007944 */ /* 0x000fea0003c00000 */
[----:B0-----:R-:W-:Y:S01]  /*3980*/  HFMA2.MMA R152, -RZ, RZ, 0, 1.1920928955078125e-07 ;  /* 0x00000002ff987435 */ /* 0x001fe200000001ff */
[----:B-1----:R-:W-:Y:S01]  /*3990*/  FADD.FTZ R49, R49, R47 ;  /* 0x0000002f31317221 */ /* 0x002fe20000010000 */
[----:B------:R-:W-:Y:S02]  /*39a0*/  MOV R47, 0x1f ;  /* 0x0000001f002f7802 */ /* 0x000fe40000000f00 */
[----:B------:R-:W-:Y:S02]  /*39b0*/  MOV R154, 0xffffffff ;  /* 0xffffffff009a7802 */ /* 0x000fe40000000f00 */
[----:B------:R-:W-:Y:S02]  /*39c0*/  MOV R50, 0x39e0 ;  /* 0x000039e000327802 */ /* 0x000fe40000000f00 */
[----:B------:R-:W-:Y:S05]  /*39d0*/  CALL.REL.NOINC `($__internal_129_$__cuda_sm70_shflsync_bfly_p) ;  /* 0x0000014000007944 */ /* 0x000fea0003c00000 */
[----:B0-----:R-:W-:Y:S01]  /*39e0*/  HFMA2.MMA R152, -RZ, RZ, 0, 2.384185791015625e-07 ;  /* 0x00000004ff987435 */ /* 0x001fe200000001ff */
[----:B-1----:R-:W-:Y:S01]  /*39f0*/  FADD.FTZ R49, R49, R47 ;  /* 0x0000002f31317221 */ /* 0x002fe20000010000 */
[----:B------:R-:W-:-:S02]  /*3a00*/  MOV R47, 0x1f ;  /* 0x0000001f002f7802 */ /* 0x000fc40000000f00 */
[----:B------:R-:W-:Y:S02]  /*3a10*/  MOV R154, 0xffffffff ;  /* 0xffffffff009a7802 */ /* 0x000fe40000000f00 */
[----:B------:R-:W-:Y:S02]  /*3a20*/  MOV R50, 0x3a40 ;  /* 0x00003a4000327802 */ /* 0x000fe40000000f00 */
[----:B------:R-:W-:Y:S05]  /*3a30*/  CALL.REL.NOINC `($__internal_129_$__cuda_sm70_shflsync_bfly_p) ;  /* 0x000000e000007944 */ /* 0x000fea0003c00000 */
[----:B0-----:R-:W-:Y:S01]  /*3a40*/  HFMA2.MMA R152, -RZ, RZ, 0, 4.76837158203125e-07 ;  /* 0x00000008ff987435 */ /* 0x001fe200000001ff */
[----:B-1----:R-:W-:Y:S01]  /*3a50*/  FADD.FTZ R49, R49, R47 ;  /* 0x0000002f31317221 */ /* 0x002fe20000010000 */
[----:B------:R-:W-:Y:S02]  /*3a60*/  MOV R47, 0x1f ;  /* 0x0000001f002f7802 */ /* 0x000fe40000000f00 */
[----:B------:R-:W-:Y:S02]  /*3a70*/  MOV R154, 0xffffffff ;  /* 0xffffffff009a7802 */ /* 0x000fe40000000f00 */
[----:B------:R-:W-:Y:S02]  /*3a80*/  MOV R50, 0x3aa0 ;  /* 0x00003aa000327802 */ /* 0x000fe40000000f00 */
[----:B------:R-:W-:Y:S05]  /*3a90*/  CALL.REL.NOINC `($__internal_129_$__cuda_sm70_shflsync_bfly_p) ;  /* 0x0000008000007944 */ /* 0x000fea0003c00000 */
[----:B0-----:R-:W-:Y:S01]  /*3aa0*/  HFMA2.MMA R152, -RZ, RZ, 0, 9.5367431640625e-07 ;  /* 0x00000010ff987435 */ /* 0x001fe200000001ff */
[----:B-1----:R-:W-:Y:S01]  /*3ab0*/  FADD.FTZ R49, R49, R47 ;  /* 0x0000002f31317221 */ /* 0x002fe20000010000 */
[----:B------:R-:W-:-:S02]  /*3ac0*/  MOV R47, 0x1f ;  /* 0x0000001f002f7802 */ /* 0x000fc40000000f00 */
[----:B------:R-:W-:Y:S02]  /*3ad0*/  MOV R154, 0xffffffff ;  /* 0xffffffff009a7802 */ /* 0x000fe40000000f00 */
[----:B------:R-:W-:Y:S02]  /*3ae0*/  MOV R50, 0x3b00 ;  /* 0x00003b0000327802 */ /* 0x000fe40000000f00 */
[----:B------:R-:W-:Y:S05]  /*3af0*/  CALL.REL.NOINC `($__internal_129_$__cuda_sm70_shflsync_bfly_p) ;  /* 0x0000002000007944 */ /* 0x000fea0003c00000 */
[----:B01----:R-:W-:Y:S01]  /*3b00*/  MOV R154, R47 ;  /* 0x0000002f009a7202 */ /* 0x003fe20000000f00 */
[----:B------:R-:W-:Y:S05]  /*3b10*/  BRA `(.L_x_28800) ;  /* 0xffffed0000007947 */ /* 0x000fea000383ffff */
        .weak           $__internal_129_$__cuda_sm70_shflsync_bfly_p
        .type           $__internal_129_$__cuda_sm70_shflsync_bfly_p,@function
        .size           $__internal_129_$__cuda_sm70_shflsync_bfly_p,(.L_x_36217 - $__internal_129_$__cuda_sm70_shflsync_bfly_p)
$__internal_129_$__cuda_sm70_shflsync_bfly_p:
[----:B------:R-:W-:Y:S01]  /*3b20*/  HFMA2.MMA R51, -RZ, RZ, 0, 0 ;  /* 0x00000000ff337435 */ /* 0x000fe200000001ff */
[----:B------:R-:W-:Y:S04]  /*3b30*/  WARPSYNC R154 ;  /* 0x0000009a00007348 */ /* 0x000fe80003800000 */
[----:B------:R0:W1:Y:S01]  /*3b40*/  SHFL.BFLY PT, R47, R49, R152, R47 ;  /* 0x0c000098312f7389 */ /* 0x00006200000e002f */
[----:B------:R-:W-:Y:S05]  /*3b50*/  RET.REL.NODEC R50 `(_ZN10layer_norm13ln_fwd_kernelINS_13Kernel_traitsI6__halfffffjLj1280ELj1ELj4ELj1ELj16ENS_18Kernel_traits_baseILj1280ES2_ffffjLj128EEEEELb0ELb0ELb0ELb1EEEvNS_9FwdParamsE) ;  /* 0xffffc4a032007950 */ /* 0x000fea0003c3ffff */
.L_x_28801:
        /* <DEDUP_REMOVED lines=10> */
.L_x_36217:


//--------------------- .text._ZN10layer_norm13ln_fwd_kernelINS_13Kernel_traitsI6__halfffffjLj1280ELj1ELj4ELj1ELj16ENS_18Kernel_traits_baseILj1280ES2_ffffjLj128EEEEELb0ELb0ELb1ELb0EEEvNS_9FwdParamsE --------------------------
	.section	.text._ZN10layer_norm13ln_fwd_kernelINS_13Kernel_traitsI6__halfffffjLj1280ELj1ELj4ELj1ELj16ENS_18Kernel_traits_baseILj1280ES2_ffffjLj128EEEEELb0ELb0ELb1ELb0EEEvNS_9FwdParamsE,"ax",@progbits
	.sectioninfo	@"SHI_REGISTERS=145"
	.align	128
        .global         _ZN10layer_norm13ln_fwd_kernelINS_13Kernel_traitsI6__halfffffjLj1280ELj1ELj4ELj1ELj16ENS_18Kernel_traits_baseILj1280ES2_ffffjLj128EEEEELb0ELb0ELb1ELb0EEEvNS_9FwdParamsE
        .type           _ZN10layer_norm13ln_fwd_kernelINS_13Kernel_traitsI6__halfffffjLj1280ELj1ELj4ELj1ELj16ENS_18Kernel_traits_baseILj1280ES2_ffffjLj128EEEEELb0ELb0ELb1ELb0EEEvNS_9FwdParamsE,@function
        .size           _ZN10layer_norm13ln_fwd_kernelINS_13Kernel_traitsI6__halfffffjLj1280ELj1ELj4ELj1ELj16ENS_18Kernel_traits_baseILj1280ES2_ffffjLj128EEEEELb0ELb0ELb1ELb0EEEvNS_9FwdParamsE,(.L_x_36218 - _ZN10layer_norm13ln_fwd_kernelINS_13Kernel_traitsI6__halfffffjLj1280ELj1ELj4ELj1ELj16ENS_18Kernel_traits_baseILj1280ES2_ffffjLj128EEEEELb0ELb0ELb1ELb0EEEvNS_9FwdParamsE)
        .other          _ZN10layer_norm13ln_fwd_kernelINS_13Kernel_traitsI6__halfffffjLj1280ELj1ELj4ELj1ELj16ENS_18Kernel_traits_baseILj1280ES2_ffffjLj128EEEEELb0ELb0ELb1ELb0EEEvNS_9FwdParamsE,@"STO_CUDA_ENTRY STV_DEFAULT"
_ZN10layer_norm13ln_fwd_kernelINS_13Kernel_traitsI6__halfffffjLj1280ELj1ELj4ELj1ELj16ENS_18Kernel_traits_baseILj1280ES2_ffffjLj128EEEEELb0ELb0ELb1ELb0EEEvNS_9FwdParamsE:
.text._ZN10layer_norm13ln_fwd_kernelINS_13Kernel_traitsI6__halfffffjLj1280ELj1ELj4ELj1ELj16ENS_18Kernel_traits_baseILj1280ES2_ffffjLj128EEEEELb0ELb0ELb1ELb0EEEvNS_9FwdParamsE:
        /* <DEDUP_REMOVED lines=31> */
.L_x_28803:
[----:B01----:R-:W-:Y:S05]  /*01f0*/  BSYNC B0 ;  /* 0x0000000000007941 */ /* 0x003fea0003800000 */
.L_x_28802:
        /* <DEDUP_REMOVED lines=12> */
.L_x_28805:
[----:B0-----:R-:W-:Y:S05]  /*02c0*/  BSYNC B0 ;  /* 0x0000000000007941 */ /* 0x001fea0003800000 */
.L_x_28804:
        /* <DEDUP_REMOVED lines=12> */
.L_x_28807:
[----:B0-----:R-:W-:Y:S05]  /*0390*/  BSYNC B0 ;  /* 0x0000000000007941 */ /* 0x001fea0003800000 */
.L_x_28806:
        /* <DEDUP_REMOVED lines=12> */
.L_x_28809:
[----:B0-----:R-:W-:Y:S05]  /*0460*/  BSYNC B0 ;  /* 0x0000000000007941 */ /* 0x001fea0003800000 */
.L_x_28808:
        /* <DEDUP_REMOVED lines=12> */
.L_x_28811:
[----:B0-----:R-:W-:Y:S05]  /*0530*/  BSYNC B0 ;  /* 0x0000000000007941 */ /* 0x001fea0003800000 */
.L_x_28810:
        /* <DEDUP_REMOVED lines=14> */
.L_x_28813:
[----:B0-----:R-:W-:Y:S05]  /*0620*/  BSYNC B0 ;  /* 0x0000000000007941 */ /* 0x001fea0003800000 */
.L_x_28812:
[----:B------:R-:W-:Y:S01]  /*0630*/  ISETP.GE.U32.AND P1, PT, R134, 0xe0, PT ;  /* 0x000000e08600780c */ /* 0x000fe20003f26070 */
[----:B------:R-:W-:Y:S01]  /*0640*/  BSSY B0, `(.L_x_28814) ;  /* 0x000000f000007945 */ /* 0x000fe20003800000 */
[----:B------:R-:W-:-:S04]  /*0650*/  SHF.R.U32.HI R2, RZ, 0x5, R6 ;  /* 0x00000005ff027819 */ /* 0x000fc80000011606 */
        /* <DEDUP_REMOVED lines=13> */
.L_x_28815:
[----:B0-----:R-:W-:Y:S05]  /*0730*/  BSYNC B0 ;  /* 0x0000000000007941 */ /* 0x001fea0003800000 */
.L_x_28814:
        /* <DEDUP_REMOVED lines=14> */
.L_x_28817:
[----:B0-----:R-:W-:Y:S05]  /*0820*/  BSYNC B0 ;  /* 0x0000000000007941 */ /* 0x001fea0003800000 */
.L_x_28816:
        /* <DEDUP_REMOVED lines=14> */
.L_x_28819:
[----:B0-----:R-:W-:Y:S05]  /*0910*/  BSYNC B0 ;  /* 0x0000000000007941 */ /* 0x001fea0003800000 */
.L_x_28818:
        /* <DEDUP_REMOVED lines=13> */
.L_x_28821:
[----:B0-----:R-:W-:Y:S05]  /*09f0*/  BSYNC B0 ;  /* 0x0000000000007941 */ /* 0x001fea0003800000 */
.L_x_28820:
[----:B------:R-:W-:-:S13]  /*0a00*/  ISETP.GE.AND P1, PT, R132, c[0x0][0x164], PT ;  /* 0x0000590084007a0c */ /* 0x000fda0003f26270 */
[----:B------:R-:W-:Y:S05]  /*0a10*/  @P1 EXIT ;  /* 0x000000000000194d */ /* 0x000fea0003800000 */
[----:B-----5:R-:W-:Y:S01]  /*0a20*/  SHF.R.U64 R110, R18, 0x10, R19 ;  /* 0x00000010126e7819 */ /* 0x020fe20000001213 */
        /* <DEDUP_REMOVED lines=11> */
[----:B------:R-:W-:Y:S01]  /*0ae0*/  SHF.R.U64 R131, R26, 0x10, R27 ;  /* 0x000000101a837819 */ /* 0x000fe2000000121b */
[----:B------:R-:W-:Y:S01]  /*0af0*/  IMAD.MOV.U32 R99, RZ, RZ, R40 ;  /* 0x000000ffff637224 */ /* 0x000fe200078e0028 */
[----:B------:R-:W-:Y:S01]  /*0b00*/  MOV R24, R27 ;  /* 0x0000001b00187202 */ /* 0x000fe20000000f00 */
[----:B------:R-:W-:Y:S01]  /*0b10*/  HADD2.F32 R0, -RZ, R21.H0_H0 ;  /* 0x20000015ff007230 */ /* 0x000fe20000004100 */
[----:B------:R-:W-:Y:S01]  /*0b20*/  SHF.R.U64 R119, R8, 0x10, R9 ;  /* 0x0000001008777819 */ /* 0x000fe20000001209 */
[----:B------:R-:W-:Y:S01]  /*0b30*/  HADD2.F32 R8, -RZ, R6.H0_H0 ;  /* 0x20000006ff087230 */ /* 0x000fe20000004100 */
[----:B------:R-:W-:Y:S01]  /*0b40*/  SHF.R.U32.HI R45, RZ, 0x10, R27 ;  /* 0x00000010ff2d7819 */ /* 0x000fe2000001161b */
[----:B------:R-:W-:Y:S01]  /*0b50*/  HADD2.F32 R133, -RZ, R133.H0_H0 ;  /* 0x20000085ff857230 */ /* 0x000fe20000004100 */
[----:B------:R-:W-:Y:S01]  /*0b60*/  MOV R25, R28 ;  /* 0x0000001c00197202 */ /* 0x000fe20000000f00 */
[----:B------:R-:W-:Y:S01]  /*0b70*/  HADD2.F32 R131, -RZ, R131.H0_H0 ;  /* 0x20000083ff837230 */ /* 0x000fe20000004100 */
[----:B------:R-:W-:Y:S01]  /*0b80*/  SHF.R.U64 R44, R28, 0x10, R29 ;  /* 0x000000101c2c7819 */ /* 0x000fe2000000121d */
[----:B------:R-:W-:Y:S01]  /*0b90*/  HADD2.F32 R99, -RZ, R99.H0_H0 ;  /* 0x20000063ff637230 */ /* 0x000fe20000004100 */
        /* <DEDUP_REMOVED lines=94> */
[----:B------:R-:W-:Y:S01]  /*1180*/  ULDC.U8 UR6, c[0x0][0x1f0] ;  /* 0x00007c0000067ab9 */ /* 0x000fe20000000000 */
        /* <DEDUP_REMOVED lines=22> */
.L_x_28945:
[----:B------:R-:W-:-:S10]  /*12f0*/  HFMA2.MMA R77, -RZ, RZ, 0, 2.384185791015625e-07 ;  /* 0x00000004ff4d7435 */ /* 0x000fd400000001ff */
[----:B------:R-:W-:-:S05]  /*1300*/  IMAD.WIDE R136, R132, R77, c[0x0][0x1d0] ;  /* 0x0000740084887625 */ /* 0x000fca00078e024d */
[----:B------:R0:W2:Y:S01]  /*1310*/  LDG.E R135, [R136.64] ;  /* 0x0000000488877981 */ /* 0x0000a2000c1e1900 */
[----:B------:R-:W-:-:S05]  /*1320*/  IMAD.WIDE R76, R132, R77, c[0x0][0x1d8] ;  /* 0x00007600844c7625 */ /* 0x000fca00078e024d */
[----:B------:R1:W5:Y:S01]  /*1330*/  LDG.E R79, [R76.64] ;  /* 0x000000044c4f7981 */ /* 0x000362000c1e1900 */
[----:B------:R-:W-:Y:S01]  /*1340*/  IMAD R138, R132, c[0x0][0x168], RZ ;  /* 0x00005a00848a7a24 */ /* 0x000fe200078e02ff */
[----:B------:R-:W-:Y:S02]  /*1350*/  BSSY B0, `(.L_x_28822) ;  /* 0x000003d000007945 */ /* 0x000fe40003800000 */
[----:B------:R-:W3:Y:S01]  /*1360*/  S2R R78, SR_TID.X ;  /* 0x00000000004e7919 */ /* 0x000ee20000002100 */
[----:B0-----:R-:W-:Y:S02]  /*1370*/  SHF.R.S32.HI R137, RZ, 0x1f, R132 ;  /* 0x0000001fff897819 */ /* 0x001fe40000011484 */
[----:B--2---:R-:W-:-:S13]  /*1380*/  ISETP.GE.AND P1, PT, R135, 0x1, PT ;  /* 0x000000018700780c */ /* 0x004fda0003f26270 */
[----:B------:R-:W-:-:S05]  /*1390*/  @P1 IADD3 R139, R135, -0x1, RZ ;  /* 0xffffffff878b1810 */ /* 0x000fca0007ffe0ff */
[----:B------:R-:W-:Y:S01]  /*13a0*/  @P1 IMAD R140, R139, c[0x0][0x168], RZ ;  /* 0x00005a008b8c1a24 */ /* 0x000fe200078e02ff */
[----:B------:R-:W-:-:S04]  /*13b0*/  SHF.R.S32.HI R139, RZ, 0x1f, R138 ;  /* 0x0000001fff8b7819 */ /* 0x000fc8000001148a */
[----:B------:R-:W-:Y:S02]  /*13c0*/  @P1 SHF.R.S32.HI R141, RZ, 0x1f, R140 ;  /* 0x0000001fff8d1819 */ /* 0x000fe4000001148c */
[----:B------:R-:W-:Y:S02]  /*13d0*/  LEA.HI R139, R139, R138, RZ, 0x2 ;  /* 0x0000008a8b8b7211 */ /* 0x000fe400078f10ff */
[----:B------:R-:W-:Y:S02]  /*13e0*/  @P1 LEA.HI R141, R141, R140, RZ, 0x2 ;  /* 0x0000008c8d8d1211 */ /* 0x000fe400078f10ff */
[----:B---3--:R-:W-:Y:S02]  /*13f0*/  LOP3.LUT R140, R78, 0x1f, RZ, 0xc0, !PT ;  /* 0x0000001f4e8c7812 */ /* 0x008fe400078ec0ff */
[----:B------:R-:W-:Y:S02]  /*1400*/  MOV R138, RZ ;  /* 0x000000ff008a7202 */ /* 0x000fe40000000f00 */
[----:B------:R-:W-:-:S02]  /*1410*/  LEA.HI.SX32 R136, R139, R140, 0x1e ;  /* 0x0000008c8b887211 */ /* 0x000fc400078ff2ff */
[----:B------:R-:W-:Y:S01]  /*1420*/  @P1 LEA.HI.SX32 R138, R141, R140, 0x1e ;  /* 0x0000008c8d8a1211 */ /* 0x000fe200078ff2ff */
[----:B------:R-:W-:Y:S05]  /*1430*/  @!P0 BRA `(.L_x_28823) ;  /* 0x000002e000008947 */ /* 0x000fea0003800000 */
[----:B-1----:R-:W-:-:S04]  /*1440*/  ISETP.NE.U32.AND P2, PT, RZ, c[0x0][0x180], PT ;  /* 0x00006000ff007a0c */ /* 0x002fc80003f45070 */
[----:B------:R-:W-:-:S13]  /*1450*/  ISETP.NE.AND.EX P2, PT, RZ, c[0x0][0x184], PT, P2 ;  /* 0x00006100ff007a0c */ /* 0x000fda0003f45320 */
[----:B------:R-:W-:-:S05]  /*1460*/  @P2 MOV R77, 0x10 ;  /* 0x00000010004d2802 */ /* 0x000fca0000000f00 */
[----:B------:R-:W-:-:S05]  /*1470*/  @P2 IMAD.WIDE.U32 R76, R136, R77, c[0x0][0x180] ;  /* 0x00006000884c2625 */ /* 0x000fca00078e004d */
[----:B------:R0:W2:Y:S01]  /*1480*/  @P2 LDG.E.128 R28, [R76.64] ;  /* 0x000000044c1c2981 */ /* 0x0000a2000c1e1d00 */
[----:B------:R-:W-:Y:S02]  /*1490*/  ISETP.GT.AND P3, PT, R135, RZ, PT ;  /* 0x000000ff8700720c */ /* 0x000fe40003f64270 */
[----:B0-----:R-:W-:-:S11]  /*14a0*/  @P1 MOV R77, 0x10 ;  /* 0x00000010004d1802 */ /* 0x001fd60000000f00 */
[----:B------:R-:W-:Y:S01]  /*14b0*/  @!P3 ISETP.NE.U32.AND P4, PT, RZ, c[0x0][0x180], PT ;  /* 0x00006000ff00ba0c */ /* 0x000fe20003f85070 */
[----:B------:R-:W-:-:S03]  /*14c0*/  @P1 IMAD.WIDE.U32 R76, R138, R77, c[0x0][0x170] ;  /* 0x00005c008a4c1625 */ /* 0x000fc600078e004d */
[----:B------:R-:W-:Y:S02]  /*14d0*/  @!P3 ISETP.NE.AND.EX P4, PT, RZ, c[0x0][0x184], PT, P4 ;  /* 0x00006100ff00ba0c */ /* 0x000fe40003f85340 */
[----:B------:R0:W5:Y:S01]  /*14e0*/  @P1 LDG.E.128 R36, [R76.64] ;  /* 0x000000044c241981 */ /* 0x000162000c1e1d00 */
[----:B------:R-:W-:Y:S01]  /*14f0*/  BSSY B1, `(.L_x_28824) ;  /* 0x000000e000017945 */ /* 0x000fe20003800000 */
        /* <DEDUP_REMOVED lines=11> */
[----:B0----5:R-:W-:-:S04]  /*15b0*/  FMUL.FTZ R32, R36, c[0x0][0x1ec] ;  /* 0x00007b0024207a20 */ /* 0x021fc80000410000 */
[----:B------:R-:W-:Y:S02]  /*15c0*/  @P2 FADD.FTZ R32, R28, R32 ;  /* 0x000000201c202221 */ /* 0x000fe40000010000 */
.L_x_28825:
[----:B0-----:R-:W-:Y:S05]  /*15d0*/  BSYNC B1 ;  /* 0x0000000000017941 */ /* 0x001fea0003800000 */
.L_x_28824:
[----:B------:R-:W-:Y:S01]  /*15e0*/  BSSY B1, `(.L_x_28826) ;  /* 0x0000004000017945 */ /* 0x000fe20003800000 */
[----:B------:R-:W-:Y:S05]  /*15f0*/  @!P3 BRA `(.L_x_28827) ;  /* 0x000000200000b947 */ /* 0x000fea0003800000 */
[----:B-----5:R-:W-:-:S04]  /*1600*/  FMUL.FTZ R33, R37, c[0x0][0x1ec] ;  /* 0x00007b0025217a20 */ /* 0x020fc80000410000 */
[----:B------:R-:W-:Y:S02]  /*1610*/  @P2 FADD.FTZ R33, R29, R33 ;  /* 0x000000211d212221 */ /* 0x000fe40000010000 */
.L_x_28827:
[----:B------:R-:W-:Y:S05]  /*1620*/  BSYNC B1 ;  /* 0x0000000000017941 */ /* 0x000fea0003800000 */
.L_x_28826:
[----:B------:R-:W-:Y:S01]  /*1630*/  BSSY B1, `(.L_x_28828) ;  /* 0x0000004000017945 */ /* 0x000fe20003800000 */
[----:B------:R-:W-:Y:S05]  /*1640*/  @!P3 BRA `(.L_x_28829) ;  /* 0x000000200000b947 */ /* 0x000fea0003800000 */
[----:B-----5:R-:W-:-:S04]  /*1650*/  FMUL.FTZ R34, R38, c[0x0][0x1ec] ;  /* 0x00007b0026227a20 */ /* 0x020fc80000410000 */
[----:B------:R-:W-:Y:S02]  /*1660*/  @P2 FADD.FTZ R34, R30, R34 ;  /* 0x000000221e222221 */ /* 0x000fe40000010000 */
.L_x_28829:
[----:B------:R-:W-:Y:S05]  /*1670*/  BSYNC B1 ;  /* 0x0000000000017941 */ /* 0x000fea0003800000 */
.L_x_28828:
[----:B------:R-:W-:Y:S01]  /*1680*/  BSSY B1, `(.L_x_28830) ;  /* 0x0000004000017945 */ /* 0x000fe20003800000 */
[----:B------:R-:W-:Y:S05]  /*1690*/  @!P3 BRA `(.L_x_28831) ;  /* 0x000000200000b947 */ /* 0x000fea0003800000 */
[----:B-----5:R-:W-:-:S04]  /*16a0*/  FMUL.FTZ R35, R39, c[0x0][0x1ec] ;  /* 0x00007b0027237a20 */ /* 0x020fc80000410000 */
[----:B------:R-:W-:Y:S02]  /*16b0*/  @P2 FADD.FTZ R35, R31, R35 ;  /* 0x000000231f232221 */ /* 0x000fe40000010000 */
.L_x_28831:
[----:B------:R-:W-:Y:S05]  /*16c0*/  BSYNC B1 ;  /* 0x0000000000017941 */ /* 0x000fea0003800000 */
.L_x_28830:
[----:B------:R-:W-:Y:S01]  /*16d0*/  HFMA2.MMA R77, -RZ, RZ, 0, 9.5367431640625e-07 ;  /* 0x00000010ff4d7435 */ /* 0x000fe200000001ff */
[----:B------:R-:W-:-:S09]  /*16e0*/  IADD3 R138, R138, 0x20, RZ ;  /* 0x000000208a8a7810 */ /* 0x000fd20007ffe0ff */
[C---:B------:R-:W-:Y:S01]  /*16f0*/  IMAD.WIDE.U32 R76, R136.reuse, R77, c[0x0][0x188] ;  /* 0x00006200884c7625 */ /* 0x040fe200078e004d */
[----:B------:R-:W-:-:S04]  /*1700*/  IADD3 R136, R136, 0x20, RZ ;  /* 0x0000002088887810 */ /* 0x000fc80007ffe0ff */
[----:B------:R0:W-:Y:S03]  /*1710*/  STG.E.128 [R76.64], R32 ;  /* 0x000000204c007986 */ /* 0x0001e6000c101d04 */
.L_x_28823:
[----:B-1----:R-:W-:Y:S05]  /*1720*/  BSYNC B0 ;  /* 0x0000000000007941 */ /* 0x002fea0003800000 */
.L_x_28822:
        /* <DEDUP_REMOVED lines=8> */
[----:B------:R-:W-:Y:S02]  /*17b0*/  ISETP.GT.AND P3, PT, R135, RZ, PT ;  /* 0x000000ff8700720c */ /* 0x000fe40003f64270 */
[----:B0-----:R-:W-:-:S11]  /*17c0*/  @P1 MOV R77, 0x10 ;  /* 0x00000010004d1802 */ /* 0x001fd60000000f00 */
[----:B------:R-:W-:Y:S01]  /*17d0*/  @!P3 ISETP.NE.U32.AND P4, PT, RZ, c[0x0][0x180], PT ;  /* 0x00006000ff00ba0c */ /* 0x000fe20003f85070 */
[----:B------:R-:W-:-:S03]  /*17e0*/  @P1 IMAD.WIDE.U32 R76, R138, R77, c[0x0][0x170] ;  /* 0x00005c008a4c1625 */ /* 0x000fc600078e004d */
[----:B------:R-:W-:Y:S02]  /*17f0*/  @!P3 ISETP.NE.AND.EX P4, PT, RZ, c[0x0][0x184], PT, P4 ;  /* 0x00006100ff00ba0c */ /* 0x000fe40003f85340 */
[----:B-----5:R0:W5:Y:S01]  /*1800*/  @P1 LDG.E.128 R36, [R76.64] ;  /* 0x000000044c241981 */ /* 0x020162000c1e1d00 */
        /* <DEDUP_REMOVED lines=14> */
.L_x_28835:
[----:B0-----:R-:W-:Y:S05]  /*18f0*/  BSYNC B1 ;  /* 0x0000000000017941 */ /* 0x001fea0003800000 */
.L_x_28834:
[----:B------:R-:W-:Y:S01]  /*1900*/  BSSY B1, `(.L_x_28836) ;  /* 0x0000004000017945 */ /* 0x000fe20003800000 */
[----:B------:R-:W-:Y:S05]  /*1910*/  @!P3 BRA `(.L_x_28837) ;  /* 0x000000200000b947 */ /* 0x000fea0003800000 */
[----:B-----5:R-:W-:-:S04]  /*1920*/  FMUL.FTZ R41, R37, c[0x0][0x1ec] ;  /* 0x00007b0025297a20 */ /* 0x020fc80000410000 */
[----:B------:R-:W-:Y:S02]  /*1930*/  @P2 FADD.FTZ R41, R29, R41 ;  /* 0x000000291d292221 */ /* 0x000fe40000010000 */
.L_x_28837:
[----:B------:R-:W-:Y:S05]  /*1940*/  BSYNC B1 ;  /* 0x0000000000017941 */ /* 0x000fea0003800000 */
.L_x_28836:
[----:B------:R-:W-:Y:S01]  /*1950*/  BSSY B1, `(.L_x_28838) ;  /* 0x0000004000017945 */ /* 0x000fe20003800000 */
[----:B------:R-:W-:Y:S05]  /*1960*/  @!P3 BRA `(.L_x_28839) ;  /* 0x000000200000b947 */ /* 0x000fea0003800000 */
[----:B-----5:R-:W-:-:S04]  /*1970*/  FMUL.FTZ R42, R38, c[0x0][0x1ec] ;  /* 0x00007b00262a7a20 */ /* 0x020fc80000410000 */
[----:B------:R-:W-:Y:S02]  /*1980*/  @P2 FADD.FTZ R42, R30, R42 ;  /* 0x0000002a1e2a2221 */ /* 0x000fe40000010000 */
.L_x_28839:
[----:B------:R-:W-:Y:S05]  /*1990*/  BSYNC B1 ;  /* 0x0000000000017941 */ /* 0x000fea0003800000 */
.L_x_28838:
[----:B------:R-:W-:Y:S01]  /*19a0*/  BSSY B1, `(.L_x_28840) ;  /* 0x0000004000017945 */ /* 0x000fe20003800000 */
[----:B------:R-:W-:Y:S05]  /*19b0*/  @!P3 BRA `(.L_x_28841) ;  /* 0x000000200000b947 */ /* 0x000fea0003800000 */
[----:B-----5:R-:W-:-:S04]  /*19c0*/  FMUL.FTZ R43, R39, c[0x0][0x1ec] ;  /* 0x00007b00272b7a20 */ /* 0x020fc80000410000 */
[----:B------:R-:W-:Y:S02]  /*19d0*/  @P2 FADD.FTZ R43, R31, R43 ;  /* 0x0000002b1f2b2221 */ /* 0x000fe40000010000 */
.L_x_28841:
[----:B------:R-:W-:Y:S05]  /*19e0*/  BSYNC B1 ;  /* 0x0000000000017941 */ /* 0x000fea0003800000 */
.L_x_28840:
[----:B------:R-:W-:Y:S01]  /*19f0*/  HFMA2.MMA R77, -RZ, RZ, 0, 9.5367431640625e-07 ;  /* 0x00000010ff4d7435 */ /* 0x000fe200000001ff */
[----:B------:R-:W-:-:S09]  /*1a00*/  IADD3 R138, R138, 0x20, RZ ;  /* 0x000000208a8a7810 */ /* 0x000fd20007ffe0ff */
[C---:B------:R-:W-:Y:S01]  /*1a10*/  IMAD.WIDE.U32 R76, R136.reuse, R77, c[0x0][0x188] ;  /* 0x00006200884c7625 */ /* 0x040fe200078e004d */
[----:B------:R-:W-:-:S04]  /*1a20*/  IADD3 R136, R136, 0x20, RZ ;  /* 0x0000002088887810 */ /* 0x000fc80007ffe0ff */
[----:B------:R0:W-:Y:S03]  /*1a30*/  STG.E.128 [R76.64], R40 ;  /* 0x000000284c007986 */ /* 0x0001e6000c101d04 */
.L_x_28833:
[----:B------:R-:W-:Y:S05]  /*1a40*/  BSYNC B0 ;  /* 0x0000000000007941 */ /* 0x000fea0003800000 */
.L_x_28832:
        /* <DEDUP_REMOVED lines=28> */
.L_x_28845:
[----:B0-----:R-:W-:Y:S05]  /*1c10*/  BSYNC B1 ;  /* 0x0000000000017941 */ /* 0x001fea0003800000 */
.L_x_28844:
[----:B------:R-:W-:Y:S01]  /*1c20*/  BSSY B1, `(.L_x_28846) ;  /* 0x0000004000017945 */ /* 0x000fe20003800000 */
[----:B------:R-:W-:Y:S05]  /*1c30*/  @!P3 BRA `(.L_x_28847) ;  /* 0x000000200000b947 */ /* 0x000fea0003800000 */
[----:B-----5:R-:W-:-:S04]  /*1c40*/  FMUL.FTZ R45, R37, c[0x0][0x1ec] ;  /* 0x00007b00252d7a20 */ /* 0x020fc80000410000 */
[----:B------:R-:W-:Y:S02]  /*1c50*/  @P2 FADD.FTZ R45, R29, R45 ;  /* 0x0000002d1d2d2221 */ /* 0x000fe40000010000 */
.L_x_28847:
[----:B------:R-:W-:Y:S05]  /*1c60*/  BSYNC B1 ;  /* 0x0000000000017941 */ /* 0x000fea0003800000 */
.L_x_28846:
[----:B------:R-:W-:Y:S01]  /*1c70*/  BSSY B1, `(.L_x_28848) ;  /* 0x0000004000017945 */ /* 0x000fe20003800000 */
[----:B------:R-:W-:Y:S05]  /*1c80*/  @!P3 BRA `(.L_x_28849) ;  /* 0x000000200000b947 */ /* 0x000fea0003800000 */
[----:B-----5:R-:W-:-:S04]  /*1c90*/  FMUL.FTZ R46, R38, c[0x0][0x1ec] ;  /* 0x00007b00262e7a20 */ /* 0x020fc80000410000 */
[----:B------:R-:W-:Y:S02]  /*1ca0*/  @P2 FADD.FTZ R46, R30, R46 ;  /* 0x0000002e1e2e2221 */ /* 0x000fe40000010000 */
.L_x_28849:
[----:B------:R-:W-:Y:S05]  /*1cb0*/  BSYNC B1 ;  /* 0x0000000000017941 */ /* 0x000fea0003800000 */
.L_x_28848:
[----:B------:R-:W-:Y:S01]  /*1cc0*/  BSSY B1, `(.L_x_28850) ;  /* 0x0000004000017945 */ /* 0x000fe20003800000 */
[----:B------:R-:W-:Y:S05]  /*1cd0*/  @!P3 BRA `(.L_x_28851) ;  /* 0x000000200000b947 */ /* 0x000fea0003800000 */
[----:B-----5:R-:W-:-:S04]  /*1ce0*/  FMUL.FTZ R47, R39, c[0x0][0x1ec] ;  /* 0x00007b00272f7a20 */ /* 0x020fc80000410000 */
[----:B------:R-:W-:Y:S02]  /*1cf0*/  @P2 FADD.FTZ R47, R31, R47 ;  /* 0x0000002f1f2f2221 */ /* 0x000fe40000010000 */
.L_x_28851:
[----:B------:R-:W-:Y:S05]  /*1d00*/  BSYNC B1 ;  /* 0x0000000000017941 */ /* 0x000fea0003800000 */
.L_x_28850:
[----:B------:R-:W-:Y:S01]  /*1d10*/  HFMA2.MMA R77, -RZ, RZ, 0, 9.5367431640625e-07 ;  /* 0x00000010ff4d7435 */ /* 0x000fe200000001ff */
[----:B------:R-:W-:-:S09]  /*1d20*/  IADD3 R138, R138, 0x20, RZ ;  /* 0x000000208a8a7810 */ /* 0x000fd20007ffe0ff */
[C---:B------:R-:W-:Y:S01]  /*1d30*/  IMAD.WIDE.U32 R76, R136.reuse, R77, c[0x0][0x188] ;  /* 0x00006200884c7625 */ /* 0x040fe200078e004d */
[----:B------:R-:W-:-:S04]  /*1d40*/  IADD3 R136, R136, 0x20, RZ ;  /* 0x0000002088887810 */ /* 0x000fc80007ffe0ff */
[----:B------:R0:W-:Y:S03]  /*1d50*/  STG.E.128 [R76.64], R44 ;  /* 0x0000002c4c007986 */ /* 0x0001e6000c101d04 */
.L_x_28843:
[----:B------:R-:W-:Y:S05]  /*1d60*/  BSYNC B0 ;  /* 0x0000000000007941 */ /* 0x000fea0003800000 */
.L_x_28842:
        /* <DEDUP_REMOVED lines=28> */
.L_x_28855:
[----:B0-----:R-:W-:Y:S05]  /*1f30*/  BSYNC B1 ;  /* 0x0000000000017941 */ /* 0x001fea0003800000 */
.L_x_28854:
[----:B------:R-:W-:Y:S01]  /*1f40*/  BSSY B1, `(.L_x_28856) ;  /* 0x0000004000017945 */ /* 0x000fe20003800000 */
[----:B------:R-:W-:Y:S05]  /*1f50*/  @!P3 BRA `(.L_x_28857) ;  /* 0x000000200000b947 */ /* 0x000fea0003800000 */
[----:B-----5:R-:W-:-:S04]  /*1f60*/  FMUL.FTZ R49, R37, c[0x0][0x1ec] ;  /* 0x00007b0025317a20 */ /* 0x020fc80000410000 */
[----:B------:R-:W-:Y:S02]  /*1f70*/  @P2 FADD.FTZ R49, R29, R49 ;  /* 0x000000311d312221 */ /* 0x000fe40000010000 */
.L_x_28857:
[----:B------:R-:W-:Y:S05]  /*1f80*/  BSYNC B1 ;  /* 0x0000000000017941 */ /* 0x000fea0003800000 */
.L_x_28856:
[----:B------:R-:W-:Y:S01]  /*1f90*/  BSSY B1, `(.L_x_28858) ;  /* 0x0000004000017945 */ /* 0x000fe20003800000 */
[----:B------:R-:W-:Y:S05]  /*1fa0*/  @!P3 BRA `(.L_x_28859) ;  /* 0x000000200000b947 */ /* 0x000fea0003800000 */
[----:B-----5:R-:W-:-:S04]  /*1fb0*/  FMUL.FTZ R50, R38, c[0x0][0x1ec] ;  /* 0x00007b0026327a20 */ /* 0x020fc80000410000 */
[----:B------:R-:W-:Y:S02]  /*1fc0*/  @P2 FADD.FTZ R50, R30, R50 ;  /* 0x000000321e322221 */ /* 0x000fe40000010000 */
.L_x_28859:
[----:B------:R-:W-:Y:S05]  /*1fd0*/  BSYNC B1 ;  /* 0x0000000000017941 */ /* 0x000fea0003800000 */
.L_x_28858:
[----:B------:R-:W-:Y:S01]  /*1fe0*/  BSSY B1, `(.L_x_28860) ;  /* 0x0000004000017945 */ /* 0x000fe20003800000 */
[----:B------:R-:W-:Y:S05]  /*1ff0*/  @!P3 BRA `(.L_x_28861) ;  /* 0x000000200000b947 */ /* 0x000fea0003800000 */
[----:B-----5:R-:W-:-:S04]  /*2000*/  FMUL.FTZ R51, R39, c[0x0][0x1ec] ;  /* 0x00007b0027337a20 */ /* 0x020fc80000410000 */
[----:B------:R-:W-:Y:S02]  /*2010*/  @P2 FADD.FTZ R51, R31, R51 ;  /* 0x000000331f332221 */ /* 0x000fe40000010000 */
.L_x_28861:
[----:B------:R-:W-:Y:S05]  /*2020*/  BSYNC B1 ;  /* 0x0000000000017941 */ /* 0x000fea0003800000 */
.L_x_28860:
[----:B------:R-:W-:Y:S01]  /*2030*/  HFMA2.MMA R77, -RZ, RZ, 0, 9.5367431640625e-07 ;  /* 0x00000010ff4d7435 */ /* 0x000fe200000001ff */
[----:B------:R-:W-:-:S09]  /*2040*/  IADD3 R138, R138, 0x20, RZ ;  /* 0x000000208a8a7810 */ /* 0x000fd20007ffe0ff */
[C---:B------:R-:W-:Y:S01]  /*2050*/  IMAD.WIDE.U32 R76, R136.reuse, R77, c[0x0][0x188] ;  /* 0x00006200884c7625 */ /* 0x040fe200078e004d */
[----:B------:R-:W-:-:S04]  /*2060*/  IADD3 R136, R136, 0x20, RZ ;  /* 0x0000002088887810 */ /* 0x000fc80007ffe0ff */
[----:B------:R0:W-:Y:S03]  /*2070*/  STG.E.128 [R76.64], R48 ;  /* 0x000000304c007986 */ /* 0x0001e6000c101d04 */
.L_x_28853:
[----:B------:R-:W-:Y:S05]  /*2080*/  BSYNC B0 ;  /* 0x0000000000007941 */ /* 0x000fea0003800000 */
.L_x_28852:
        /* <DEDUP_REMOVED lines=8> */
[----:B------:R-:W-:Y:S01]  /*2110*/  ISETP.GT.AND P3, PT, R135, RZ, PT ;  /* 0x000000ff8700720c */ /* 0x000fe20003f64270 */
[----:B0-----:R-:W-:-:S04]  /*2120*/  @P1 IMAD.MOV.U32 R77, RZ, RZ, 0x10 ;  /* 0x00000010ff4d1424 */ /* 0x001fc800078e00ff */
[----:B------:R-:W-:-:S08]  /*2130*/  @P1 IMAD.WIDE.U32 R76, R138, R77, c[0x0][0x170] ;  /* 0x00005c008a4c1625 */ /* 0x000fd000078e004d */
[----:B------:R-:W-:Y:S01]  /*2140*/  @!P3 ISETP.NE.U32.AND P4, PT, RZ, c[0x0][0x180], PT ;  /* 0x00006000ff00ba0c */ /* 0x000fe20003f85070 */
[----:B-----5:R0:W5:Y:S03]  /*2150*/  @P1 LDG.E.128 R36, [R76.64] ;  /* 0x000000044c241981 */ /* 0x020166000c1e1d00 */
[----:B------:R-:W-:Y:S01]  /*2160*/  @!P3 ISETP.NE.AND.EX P4, PT, RZ, c[0x0][0x184], PT, P4 ;  /* 0x00006100ff00ba0c */ /* 0x000fe20003f85340 */
[----:B------:R-:W-:Y:S03]  /*2170*/  BSSY B1, `(.L_x_28864) ;  /* 0x000000e000017945 */ /* 0x000fe60003800000 */
        /* <DEDUP_REMOVED lines=13> */
.L_x_28865:
[----:B0-----:R-:W-:Y:S05]  /*2250*/  BSYNC B1 ;  /* 0x0000000000017941 */ /* 0x001fea0003800000 */
.L_x_28864:
[----:B------:R-:W-:Y:S01]  /*2260*/  BSSY B1, `(.L_x_28866) ;  /* 0x0000004000017945 */ /* 0x000fe20003800000 */
[----:B------:R-:W-:Y:S05]  /*2270*/  @!P3 BRA `(.L_x_28867) ;  /* 0x000000200000b947 */ /* 0x000fea0003800000 */
[----:B-----5:R-:W-:-:S04]  /*2280*/  FMUL.FTZ R53, R37, c[0x0][0x1ec] ;  /* 0x00007b0025357a20 */ /* 0x020fc80000410000 */
[----:B------:R-:W-:Y:S02]  /*2290*/  @P2 FADD.FTZ R53, R29, R53 ;  /* 0x000000351d352221 */ /* 0x000fe40000010000 */
.L_x_28867:
[----:B------:R-:W-:Y:S05]  /*22a0*/  BSYNC B1 ;  /* 0x0000000000017941 */ /* 0x000fea0003800000 */
.L_x_28866:
[----:B------:R-:W-:Y:S01]  /*22b0*/  BSSY B1, `(.L_x_28868) ;  /* 0x0000004000017945 */ /* 0x000fe20003800000 */
[----:B------:R-:W-:Y:S05]  /*22c0*/  @!P3 BRA `(.L_x_28869) ;  /* 0x000000200000b947 */ /* 0x000fea0003800000 */
[----:B-----5:R-:W-:-:S04]  /*22d0*/  FMUL.FTZ R54, R38, c[0x0][0x1ec] ;  /* 0x00007b0026367a20 */ /* 0x020fc80000410000 */
[----:B------:R-:W-:Y:S02]  /*22e0*/  @P2 FADD.FTZ R54, R30, R54 ;  /* 0x000000361e362221 */ /* 0x000fe40000010000 */
.L_x_28869:
[----:B------:R-:W-:Y:S05]  /*22f0*/  BSYNC B1 ;  /* 0x0000000000017941 */ /* 0x000fea0003800000 */
.L_x_28868:
[----:B------:R-:W-:Y:S01]  /*2300*/  BSSY B1, `(.L_x_28870) ;  /* 0x0000004000017945 */ /* 0x000fe20003800000 */
[----:B------:R-:W-:Y:S05]  /*2310*/  @!P3 BRA `(.L_x_28871) ;  /* 0x000000200000b947 */ /* 0x000fea0003800000 */
[----:B-----5:R-:W-:-:S04]  /*2320*/  FMUL.FTZ R55, R39, c[0x0][0x1ec] ;  /* 0x00007b0027377a20 */ /* 0x020fc80000410000 */
[----:B------:R-:W-:Y:S02]  /*2330*/  @P2 FADD.FTZ R55, R31, R55 ;  /* 0x000000371f372221 */ /* 0x000fe40000010000 */
.L_x_28871:
[----:B------:R-:W-:Y:S05]  /*2340*/  BSYNC B1 ;  /* 0x0000000000017941 */ /* 0x000fea0003800000 */
.L_x_28870:
[----:B------:R-:W-:Y:S01]  /*2350*/  HFMA2.MMA R77, -RZ, RZ, 0, 9.5367431640625e-07 ;  /* 0x00000010ff4d7435 */ /* 0x000fe200000001ff */
[----:B------:R-:W-:-:S09]  /*2360*/  IADD3 R138, R138, 0x20, RZ ;  /* 0x000000208a8a7810 */ /* 0x000fd20007ffe0ff */
[C---:B------:R-:W-:Y:S01]  /*2370*/  IMAD.WIDE.U32 R76, R136.reuse, R77, c[0x0][0x188] ;  /* 0x00006200884c7625 */ /* 0x040fe200078e004d */
[----:B------:R-:W-:-:S04]  /*2380*/  IADD3 R136, R136, 0x20, RZ ;  /* 0x0000002088887810 */ /* 0x000fc80007ffe0ff */
[----:B------:R0:W-:Y:S03]  /*2390*/  STG.E.128 [R76.64], R52 ;  /* 0x000000344c007986 */ /* 0x0001e6000c101d04 */
.L_x_28863:
[----:B------:R-:W-:Y:S05]  /*23a0*/  BSYNC B0 ;  /* 0x0000000000007941 */ /* 0x000fea0003800000 */
.L_x_28862:
        /* <DEDUP_REMOVED lines=28> */
.L_x_28875:
[----:B0-----:R-:W-:Y:S05]  /*2570*/  BSYNC B1 ;  /* 0x0000000000017941 */ /* 0x001fea0003800000 */
.L_x_28874:
[----:B------:R-:W-:Y:S01]  /*2580*/  BSSY B1, `(.L_x_28876) ;  /* 0x0000004000017945 */ /* 0x000fe20003800000 */
[----:B------:R-:W-:Y:S05]  /*2590*/  @!P3 BRA `(.L_x_28877) ;  /* 0x000000200000b947 */ /* 0x000fea0003800000 */
[----:B-----5:R-:W-:-:S04]  /*25a0*/  FMUL.FTZ R57, R37, c[0x0][0x1ec] ;  /* 0x00007b0025397a20 */ /* 0x020fc80000410000 */
[----:B------:R-:W-:Y:S02]  /*25b0*/  @P2 FADD.FTZ R57, R29, R57 ;  /* 0x000000391d392221 */ /* 0x000fe40000010000 */
.L_x_28877:
[----:B------:R-:W-:Y:S05]  /*25c0*/  BSYNC B1 ;  /* 0x0000000000017941 */ /* 0x000fea0003800000 */
.L_x_28876:
[----:B------:R-:W-:Y:S01]  /*25d0*/  BSSY B1, `(.L_x_28878) ;  /* 0x0000004000017945 */ /* 0x000fe20003800000 */
[----:B------:R-:W-:Y:S05]  /*25e0*/  @!P3 BRA `(.L_x_28879) ;  /* 0x000000200000b947 */ /* 0x000fea0003800000 */
[----:B-----5:R-:W-:-:S04]  /*25f0*/  FMUL.FTZ R58, R38, c[0x0][0x1ec] ;  /* 0x00007b00263a7a20 */ /* 0x020fc80000410000 */
[----:B------:R-:W-:Y:S02]  /*2600*/  @P2 FADD.FTZ R58, R30, R58 ;  /* 0x0000003a1e3a2221 */ /* 0x000fe40000010000 */
.L_x_28879:
[----:B------:R-:W-:Y:S05]  /*2610*/  BSYNC B1 ;  /* 0x0000000000017941 */ /* 0x000fea0003800000 */
.L_x_28878:
[----:B------:R-:W-:Y:S01]  /*2620*/  BSSY B1, `(.L_x_28880) ;  /* 0x0000004000017945 */ /* 0x000fe20003800000 */
[----:B------:R-:W-:Y:S05]  /*2630*/  @!P3 BRA `(.L_x_28881) ;  /* 0x000000200000b947 */ /* 0x000fea0003800000 */
[----:B-----5:R-:W-:-:S04]  /*2640*/  FMUL.FTZ R59, R39, c[0x0][0x1ec] ;  /* 0x00007b00273b7a20 */ /* 0x020fc80000410000 */
[----:B------:R-:W-:Y:S02]  /*2650*/  @P2 FADD.FTZ R59, R31, R59 ;  /* 0x0000003b1f3b2221 */ /* 0x000fe40000010000 */
.L_x_28881:
[----:B------:R-:W-:Y:S05]  /*2660*/  BSYNC B1 ;  /* 0x0000000000017941 */ /* 0x000fea0003800000 */
.L_x_28880:
[----:B------:R-:W-:Y:S01]  /*2670*/  HFMA2.MMA R77, -RZ, RZ, 0, 9.5367431640625e-07 ;  /* 0x00000010ff4d7435 */ /* 0x000fe200000001ff */
[----:B------:R-:W-:-:S09]  /*2680*/  IADD3 R138, R138, 0x20, RZ ;  /* 0x000000208a8a7810 */ /* 0x000fd20007ffe0ff */
[C---:B------:R-:W-:Y:S01]  /*2690*/  IMAD.WIDE.U32 R76, R136.reuse, R77, c[0x0][0x188] ;  /* 0x00006200884c7625 */ /* 0x040fe200078e004d */
[----:B------:R-:W-:-:S04]  /*26a0*/  IADD3 R136, R136, 0x20, RZ ;  /* 0x0000002088887810 */ /* 0x000fc80007ffe0ff */
[----:B------:R0:W-:Y:S03]  /*26b0*/  STG.E.128 [R76.64], R56 ;  /* 0x000000384c007986 */ /* 0x0001e6000c101d04 */
.L_x_28873:
[----:B------:R-:W-:Y:S05]  /*26c0*/  BSYNC B0 ;  /* 0x0000000000007941 */ /* 0x000fea0003800000 */
.L_x_28872:
        /* <DEDUP_REMOVED lines=28> */
.L_x_28885:
[----:B0-----:R-:W-:Y:S05]  /*2890*/  BSYNC B1 ;  /* 0x0000000000017941 */ /* 0x001fea0003800000 */
.L_x_28884:
[----:B------:R-:W-:Y:S01]  /*28a0*/  BSSY B1, `(.L_x_28886) ;  /* 0x0000004000017945 */ /* 0x000fe20003800000 */
[----:B------:R-:W-:Y:S05]  /*28b0*/  @!P3 BRA `(.L_x_28887) ;  /* 0x000000200000b947 */ /* 0x000fea0003800000 */
[----:B-----5:R-:W-:-:S04]  /*28c0*/  FMUL.FTZ R61, R37, c[0x0][0x1ec] ;  /* 0x00007b00253d7a20 */ /* 0x020fc80000410000 */
[----:B------:R-:W-:Y:S02]  /*28d0*/  @P2 FADD.FTZ R61, R29, R61 ;  /* 0x0000003d1d3d2221 */ /* 0x000fe40000010000 */
.L_x_28887:
[----:B------:R-:W-:Y:S05]  /*28e0*/  BSYNC B1 ;  /* 0x0000000000017941 */ /* 0x000fea0003800000 */
.L_x_28886:
[----:B------:R-:W-:Y:S01]  /*28f0*/  BSSY B1, `(.L_x_28888) ;  /* 0x0000004000017945 */ /* 0x000fe20003800000 */
[----:B------:R-:W-:Y:S05]  /*2900*/  @!P3 BRA `(.L_x_28889) ;  /* 0x000000200000b947 */ /* 0x000fea0003800000 */
[----:B-----5:R-:W-:-:S04]  /*2910*/  FMUL.FTZ R62, R38, c[0x0][0x1ec] ;  /* 0x00007b00263e7a20 */ /* 0x020fc80000410000 */
[----:B------:R-:W-:Y:S02]  /*2920*/  @P2 FADD.FTZ R62, R30, R62 ;  /* 0x0000003e1e3e2221 */ /* 0x000fe40000010000 */
.L_x_28889:
[----:B------:R-:W-:Y:S05]  /*2930*/  BSYNC B1 ;  /* 0x0000000000017941 */ /* 0x000fea0003800000 */
.L_x_28888:
[----:B------:R-:W-:Y:S01]  /*2940*/  BSSY B1, `(.L_x_28890) ;  /* 0x0000004000017945 */ /* 0x000fe20003800000 */
[----:B------:R-:W-:Y:S05]  /*2950*/  @!P3 BRA `(.L_x_28891) ;  /* 0x000000200000b947 */ /* 0x000fea0003800000 */
[----:B-----5:R-:W-:-:S04]  /*2960*/  FMUL.FTZ R63, R39, c[0x0][0x1ec] ;  /* 0x00007b00273f7a20 */ /* 0x020fc80000410000 */
[----:B------:R-:W-:Y:S02]  /*2970*/  @P2 FADD.FTZ R63, R31, R63 ;  /* 0x0000003f1f3f2221 */ /* 0x000fe40000010000 */
.L_x_28891:
[----:B------:R-:W-:Y:S05]  /*2980*/  BSYNC B1 ;  /* 0x0000000000017941 */ /* 0x000fea0003800000 */
.L_x_28890:
[----:B------:R-:W-:Y:S01]  /*2990*/  HFMA2.MMA R77, -RZ, RZ, 0, 9.5367431640625e-07 ;  /* 0x00000010ff4d7435 */ /* 0x000fe200000001ff */
[----:B------:R-:W-:-:S09]  /*29a0*/  IADD3 R138, R138, 0x20, RZ ;  /* 0x000000208a8a7810 */ /* 0x000fd20007ffe0ff */
[C---:B------:R-:W-:Y:S01]  /*29b0*/  IMAD.WIDE.U32 R76, R136.reuse, R77, c[0x0][0x188] ;  /* 0x00006200884c7625 */ /* 0x040fe200078e004d */
[----:B------:R-:W-:-:S04]  /*29c0*/  IADD3 R136, R136, 0x20, RZ ;  /* 0x0000002088887810 */ /* 0x000fc80007ffe0ff */
[----:B------:R0:W-:Y:S03]  /*29d0*/  STG.E.128 [R76.64], R60 ;  /* 0x0000003c4c007986 */ /* 0x0001e6000c101d04 */
.L_x_28883:
[----:B------:R-:W-:Y:S05]  /*29e0*/  BSYNC B0 ;  /* 0x0000000000007941 */ /* 0x000fea0003800000 */
.L_x_28882:
        /* <DEDUP_REMOVED lines=28> */
.L_x_28895:
[----:B0-----:R-:W-:Y:S05]  /*2bb0*/  BSYNC B1 ;  /* 0x0000000000017941 */ /* 0x001fea0003800000 */
.L_x_28894:
[----:B------:R-:W-:Y:S01]  /*2bc0*/  BSSY B1, `(.L_x_28896) ;  /* 0x0000004000017945 */ /* 0x000fe20003800000 */
[----:B------:R-:W-:Y:S05]  /*2bd0*/  @!P3 BRA `(.L_x_28897) ;  /* 0x000000200000b947 */ /* 0x000fea0003800000 */
[----:B-----5:R-:W-:-:S04]  /*2be0*/  FMUL.FTZ R65, R37, c[0x0][0x1ec] ;  /* 0x00007b0025417a20 */ /* 0x020fc80000410000 */
[----:B------:R-:W-:Y:S02]  /*2bf0*/  @P2 FADD.FTZ R65, R29, R65 ;  /* 0x000000411d412221 */ /* 0x000fe40000010000 */
.L_x_28897:
[----:B------:R-:W-:Y:S05]  /*2c00*/  BSYNC B1 ;  /* 0x0000000000017941 */ /* 0x000fea0003800000 */
.L_x_28896:
[----:B------:R-:W-:Y:S01]  /*2c10*/  BSSY B1, `(.L_x_28898) ;  /* 0x0000004000017945 */ /* 0x000fe20003800000 */
[----:B------:R-:W-:Y:S05]  /*2c20*/  @!P3 BRA `(.L_x_28899) ;  /* 0x000000200000b947 */ /* 0x000fea0003800000 */
[----:B-----5:R-:W-:-:S04]  /*2c30*/  FMUL.FTZ R66, R38, c[0x0][0x1ec] ;  /* 0x00007b0026427a20 */ /* 0x020fc80000410000 */
[----:B------:R-:W-:Y:S02]  /*2c40*/  @P2 FADD.FTZ R66, R30, R66 ;  /* 0x000000421e422221 */ /* 0x000fe40000010000 */
.L_x_28899:
[----:B------:R-:W-:Y:S05]  /*2c50*/  BSYNC B1 ;  /* 0x0000000000017941 */ /* 0x000fea0003800000 */
.L_x_28898:
[----:B------:R-:W-:Y:S01]  /*2c60*/  BSSY B1, `(.L_x_28900) ;  /* 0x0000004000017945 */ /* 0x000fe20003800000 */
[----:B------:R-:W-:Y:S05]  /*2c70*/  @!P3 BRA `(.L_x_28901) ;  /* 0x000000200000b947 */ /* 0x000fea0003800000 */
[----:B-----5:R-:W-:-:S04]  /*2c80*/  FMUL.FTZ R67, R39, c[0x0][0x1ec] ;  /* 0x00007b0027437a20 */ /* 0x020fc80000410000 */
[----:B------:R-:W-:Y:S02]  /*2c90*/  @P2 FADD.FTZ R67, R31, R67 ;  /* 0x000000431f432221 */ /* 0x000fe40000010000 */
.L_x_28901:
[----:B------:R-:W-:Y:S05]  /*2ca0*/  BSYNC B1 ;  /* 0x0000000000017941 */ /* 0x000fea0003800000 */
.L_x_28900:
[----:B------:R-:W-:Y:S01]  /*2cb0*/  HFMA2.MMA R77, -RZ, RZ, 0, 9.5367431640625e-07 ;  /* 0x00000010ff4d7435 */ /* 0x000fe200000001ff */
[----:B------:R-:W-:-:S09]  /*2cc0*/  IADD3 R138, R138, 0x20, RZ ;  /* 0x000000208a8a7810 */ /* 0x000fd20007ffe0ff */
[C---:B------:R-:W-:Y:S01]  /*2cd0*/  IMAD.WIDE.U32 R76, R136.reuse, R77, c[0x0][0x188] ;  /* 0x00006200884c7625 */ /* 0x040fe200078e004d */
[----:B------:R-:W-:-:S04]  /*2ce0*/  IADD3 R136, R136, 0x20, RZ ;  /* 0x0000002088887810 */ /* 0x000fc80007ffe0ff */
[----:B------:R0:W-:Y:S03]  /*2cf0*/  STG.E.128 [R76.64], R64 ;  /* 0x000000404c007986 */ /* 0x0001e6000c101d04 */
.L_x_28893:
[----:B------:R-:W-:Y:S05]  /*2d00*/  BSYNC B0 ;  /* 0x0000000000007941 */ /* 0x000fea0003800000 */
.L_x_28892:
        /* <DEDUP_REMOVED lines=28> */
.L_x_28905:
[----:B0-----:R-:W-:Y:S05]  /*2ed0*/  BSYNC B1 ;  /* 0x0000000000017941 */ /* 0x001fea0003800000 */
.L_x_28904:
[----:B------:R-:W-:Y:S01]  /*2ee0*/  BSSY B1, `(.L_x_28906) ;  /* 0x0000004000017945 */ /* 0x000fe20003800000 */
[----:B------:R-:W-:Y:S05]  /*2ef0*/  @!P3 BRA `(.L_x_28907) ;  /* 0x000000200000b947 */ /* 0x000fea0003800000 */
[----:B-----5:R-:W-:-:S04]  /*2f00*/  FMUL.FTZ R69, R37, c[0x0][0x1ec] ;  /* 0x00007b0025457a20 */ /* 0x020fc80000410000 */
[----:B------:R-:W-:Y:S02]  /*2f10*/  @P2 FADD.FTZ R69, R29, R69 ;  /* 0x000000451d452221 */ /* 0x000fe40000010000 */
.L_x_28907:
[----:B------:R-:W-:Y:S05]  /*2f20*/  BSYNC B1 ;  /* 0x0000000000017941 */ /* 0x000fea0003800000 */
.L_x_28906:
[----:B------:R-:W-:Y:S01]  /*2f30*/  BSSY B1, `(.L_x_28908) ;  /* 0x0000004000017945 */ /* 0x000fe20003800000 */
[----:B------:R-:W-:Y:S05]  /*2f40*/  @!P3 BRA `(.L_x_28909) ;  /* 0x000000200000b947 */ /* 0x000fea0003800000 */
[----:B-----5:R-:W-:-:S04]  /*2f50*/  FMUL.FTZ R70, R38, c[0x0][0x1ec] ;  /* 0x00007b0026467a20 */ /* 0x020fc80000410000 */
[----:B------:R-:W-:Y:S02]  /*2f60*/  @P2 FADD.FTZ R70, R30, R70 ;  /* 0x000000461e462221 */ /* 0x000fe40000010000 */
.L_x_28909:
[----:B------:R-:W-:Y:S05]  /*2f70*/  BSYNC B1 ;  /* 0x0000000000017941 */ /* 0x000fea0003800000 */
.L_x_28908:
[----:B------:R-:W-:Y:S01]  /*2f80*/  BSSY B1, `(.L_x_28910) ;  /* 0x0000004000017945 */ /* 0x000fe20003800000 */
[----:B------:R-:W-:Y:S05]  /*2f90*/  @!P3 BRA `(.L_x_28911) ;  /* 0x000000200000b947 */ /* 0x000fea0003800000 */
[----:B-----5:R-:W-:-:S04]  /*2fa0*/  FMUL.FTZ R71, R39, c[0x0][0x1ec] ;  /* 0x00007b0027477a20 */ /* 0x020fc80000410000 */
[----:B------:R-:W-:Y:S02]  /*2fb0*/  @P2 FADD.FTZ R71, R31, R71 ;  /* 0x000000471f472221 */ /* 0x000fe40000010000 */
.L_x_28911:
[----:B------:R-:W-:Y:S05]  /*2fc0*/  BSYNC B1 ;  /* 0x0000000000017941 */ /* 0x000fea0003800000 */
.L_x_28910:
[----:B------:R-:W-:Y:S01]  /*2fd0*/  HFMA2.MMA R77, -RZ, RZ, 0, 9.5367431640625e-07 ;  /* 0x00000010ff4d7435 */ /* 0x000fe200000001ff */
[----:B------:R-:W-:-:S09]  /*2fe0*/  IADD3 R138, R138, 0x20, RZ ;  /* 0x000000208a8a7810 */ /* 0x000fd20007ffe0ff */
[C---:B------:R-:W-:Y:S01]  /*2ff0*/  IMAD.WIDE.U32 R76, R136.reuse, R77, c[0x0][0x188] ;  /* 0x00006200884c7625 */ /* 0x040fe200078e004d */
[----:B------:R-:W-:-:S04]  /*3000*/  IADD3 R136, R136, 0x20, RZ ;  /* 0x0000002088887810 */ /* 0x000fc80007ffe0ff */
[----:B------:R0:W-:Y:S03]  /*3010*/  STG.E.128 [R76.64], R68 ;  /* 0x000000444c007986 */ /* 0x0001e6000c101d04 */
.L_x_28903:
[----:B------:R-:W-:Y:S05]  /*3020*/  BSYNC B0 ;  /* 0x0000000000007941 */ /* 0x000fea0003800000 */
.L_x_28902:
[----:B------:R-:W-:Y:S01]  /*3030*/  ISETP.GE.U32.AND P2, PT, R134, 0x140, PT ;  /* 0x000001408600780c */ /* 0x000fe20003f46070 */
[----:B------:R-:W-:-:S12]  /*3040*/  BSSY B0, `(.L_x_28912) ;  /* 0x000002e000007945 */ /* 0x000fd80003800000 */
[----:B------:R-:W-:Y:S05]  /*3050*/  @!P2 BRA `(.L_x_28913) ;  /* 0x000002c00000a947 */ /* 0x000fea0003800000 */
[----:B------:R-:W-:-:S05]  /*3060*/  @P1 MOV R139, 0x10 ;  /* 0x00000010008b1802 */ /* 0x000fca0000000f00 */
[----:B------:R-:W-:-:S05]  /*3070*/  @P1 IMAD.WIDE.U32 R138, R138, R139, c[0x0][0x170] ;  /* 0x00005c008a8a1625 */ /* 0x000fca00078e008b */
[----:B-----5:R1:W5:Y:S01]  /*3080*/  @P1 LDG.E.128 R36, [R138.64] ;  /* 0x000000048a241981 */ /* 0x020362000c1e1d00 */
[----:B------:R-:W-:-:S04]  /*3090*/  ISETP.NE.U32.AND P1, PT, RZ, c[0x0][0x180], PT ;  /* 0x00006000ff007a0c */ /* 0x000fc80003f25070 */
[----:B------:R-:W-:-:S13]  /*30a0*/  ISETP.NE.AND.EX P1, PT, RZ, c[0x0][0x184], PT, P1 ;  /* 0x00006100ff007a0c */ /* 0x000fda0003f25310 */
[----:B0-----:R-:W-:-:S05]  /*30b0*/  @P1 MOV R77, 0x10 ;  /* 0x00000010004d1802 */ /* 0x001fca0000000f00 */
[----:B------:R-:W-:-:S05]  /*30c0*/  @P1 IMAD.WIDE.U32 R76, R136, R77, c[0x0][0x180] ;  /* 0x00006000884c1625 */ /* 0x000fca00078e004d */
[----:B------:R-:W2:Y:S01]  /*30d0*/  @P1 LDG.E.128 R28, [R76.64] ;  /* 0x000000044c1c1981 */ /* 0x000ea2000c1e1d00 */
[----:B------:R-:W-:Y:S01]  /*30e0*/  ISETP.GT.AND P2, PT, R135, RZ, PT ;  /* 0x000000ff8700720c */ /* 0x000fe20003f44270 */
[----:B------:R-:W-:-:S12]  /*30f0*/  BSSY B1, `(.L_x_28914) ;  /* 0x0000010000017945 */ /* 0x000fd80003800000 */
[----:B------:R-:W-:-:S04]  /*3100*/  @!P2 ISETP.NE.U32.AND P3, PT, RZ, c[0x0][0x180], PT ;  /* 0x00006000ff00aa0c */ /* 0x000fc80003f65070 */
[----:B------:R-:W-:-:S04]  /*3110*/  @!P2 ISETP.NE.AND.EX P3, PT, RZ, c[0x0][0x184], PT, P3 ;  /* 0x00006100ff00aa0c */ /* 0x000fc80003f65330 */
        /* <DEDUP_REMOVED lines=11> */
[----:B-1---5:R-:W-:-:S04]  /*31d0*/  FMUL.FTZ R72, R36, c[0x0][0x1ec] ;  /* 0x00007b0024487a20 */ /* 0x022fc80000410000 */
[----:B------:R-:W-:Y:S02]  /*31e0*/  @P1 FADD.FTZ R72, R28, R72 ;  /* 0x000000481c481221 */ /* 0x000fe40000010000 */
.L_x_28915:
[----:B-1----:R-:W-:Y:S05]  /*31f0*/  BSYNC B1 ;  /* 0x0000000000017941 */ /* 0x002fea0003800000 */
.L_x_28914:
[----:B------:R-:W-:Y:S01]  /*3200*/  BSSY B1, `(.L_x_28916) ;  /* 0x0000004000017945 */ /* 0x000fe20003800000 */
[----:B------:R-:W-:Y:S05]  /*3210*/  @!P2 BRA `(.L_x_28917) ;  /* 0x000000200000a947 */ /* 0x000fea0003800000 */
[----:B-----5:R-:W-:-:S04]  /*3220*/  FMUL.FTZ R73, R37, c[0x0][0x1ec] ;  /* 0x00007b0025497a20 */ /* 0x020fc80000410000 */
[----:B------:R-:W-:Y:S02]  /*3230*/  @P1 FADD.FTZ R73, R29, R73 ;  /* 0x000000491d491221 */ /* 0x000fe40000010000 */
.L_x_28917:
[----:B------:R-:W-:Y:S05]  /*3240*/  BSYNC B1 ;  /* 0x0000000000017941 */ /* 0x000fea0003800000 */
.L_x_28916:
[----:B------:R-:W-:Y:S01]  /*3250*/  BSSY B1, `(.L_x_28918) ;  /* 0x0000004000017945 */ /* 0x000fe20003800000 */
[----:B------:R-:W-:Y:S05]  /*3260*/  @!P2 BRA `(.L_x_28919) ;  /* 0x000000200000a947 */ /* 0x000fea0003800000 */
[----:B-----5:R-:W-:-:S04]  /*3270*/  FMUL.FTZ R74, R38, c[0x0][0x1ec] ;  /* 0x00007b00264a7a20 */ /* 0x020fc80000410000 */
[----:B------:R-:W-:Y:S02]  /*3280*/  @P1 FADD.FTZ R74, R30, R74 ;  /* 0x0000004a1e4a1221 */ /* 0x000fe40000010000 */
.L_x_28919:
[----:B------:R-:W-:Y:S05]  /*3290*/  BSYNC B1 ;  /* 0x0000000000017941 */ /* 0x000fea0003800000 */
.L_x_28918:
[----:B------:R-:W-:Y:S01]  /*32a0*/  BSSY B1, `(.L_x_28920) ;  /* 0x0000004000017945 */ /* 0x000fe20003800000 */
[----:B------:R-:W-:Y:S05]  /*32b0*/  @!P2 BRA `(.L_x_28921) ;  /* 0x000000200000a947 */ /* 0x000fea0003800000 */
[----:B-----5:R-:W-:-:S04]  /*32c0*/  FMUL.FTZ R75, R39, c[0x0][0x1ec] ;  /* 0x00007b00274b7a20 */ /* 0x020fc80000410000 */
[----:B------:R-:W-:Y:S02]  /*32d0*/  @P1 FADD.FTZ R75, R31, R75 ;  /* 0x0000004b1f4b1221 */ /* 0x000fe40000010000 */
.L_x_28921:
[----:B------:R-:W-:Y:S05]  /*32e0*/  BSYNC B1 ;  /* 0x0000000000017941 */ /* 0x000fea0003800000 */
.L_x_28920:
[----:B------:R-:W-:-:S10]  /*32f0*/  HFMA2.MMA R77, -RZ, RZ, 0, 9.5367431640625e-07 ;  /* 0x00000010ff4d7435 */ /* 0x000fd400000001ff */
[----:B------:R-:W-:-:S05]  /*3300*/  IMAD.WIDE.U32 R76, R136, R77, c[0x0][0x188] ;  /* 0x00006200884c7625 */ /* 0x000fca00078e004d */
[----:B------:R0:W-:Y:S02]  /*3310*/  STG.E.128 [R76.64], R72 ;  /* 0x000000484c007986 */ /* 0x0001e4000c101d04 */
.L_x_28913:
[----:B------:R-:W-:Y:S05]  /*3320*/  BSYNC B0 ;  /* 0x0000000000007941 */ /* 0x000fea0003800000 */
.L_x_28912:
[----:B0-----:R-:W-:Y:S01]  /*3330*/  FADD.FTZ R76, RZ, R32 ;  /* 0x00000020ff4c7221 */ /* 0x001fe20000010000 */
[C---:B------:R-:W-:Y:S02]  /*3340*/  ISETP.GT.U32.AND P1, PT, R134.reuse, 0x3f, PT ;  /* 0x0000003f8600780c */ /* 0x040fe40003f24070 */
[----:B------:R-:W-:Y:S01]  /*3350*/  P2R R136, PR, RZ, 0x1 ;  /* 0x00000001ff887803 */ /* 0x000fe20000000000 */
[----:B------:R-:W-:Y:S01]  /*3360*/  FADD.FTZ R77, R33, R76 ;  /* 0x0000004c214d7221 */ /* 0x000fe20000010000 */
[C---:B------:R-:W-:Y:S02]  /*3370*/  ISETP.GT.U32.AND P2, PT, R134.reuse, 0xbf, PT ;  /* 0x000000bf8600780c */ /* 0x040fe40003f44070 */
[----:B------:R-:W-:Y:S01]  /*3380*/  ISETP.GT.U32.AND P3, PT, R134, 0xdf, PT ;  /* 0x000000df8600780c */ /* 0x000fe20003f64070 */
[----:B------:R-:W-:Y:S01]  /*3390*/  FADD.FTZ R76, R34, R77 ;  /* 0x0000004d224c7221 */ /* 0x000fe20000010000 */
[C---:B------:R-:W-:Y:S02]  /*33a0*/  ISETP.GT.U32.AND P4, PT, R134.reuse, 0xff, PT ;  /* 0x000000ff8600780c */ /* 0x040fe40003f84070 */
[C---:B------:R-:W-:Y:S01]  /*33b0*/  ISETP.GT.U32.AND P5, PT, R134.reuse, 0x11f, PT ;  /* 0x0000011f8600780c */ /* 0x040fe20003fa4070 */
[----:B------:R-:W-:Y:S01]  /*33c0*/  FADD.FTZ R76, R35, R76 ;  /* 0x0000004c234c7221 */ /* 0x000fe20000010000 */
[----:B------:R-:W-:-:S04]  /*33d0*/  ISETP.GT.U32.AND P6, PT, R134, 0x13f, PT ;  /* 0x0000013f8600780c */ /* 0x000fc80003fc4070 */
[----:B------:R-:W-:Y:S02]  /*33e0*/  FSEL R135, R76, RZ, P0 ;  /* 0x000000ff4c877208 */ /* 0x000fe40000000000 */
        /* <DEDUP_REMOVED lines=18> */
[----:B------:R-:W-:-:S03]  /*3510*/  LOP3.LUT P0, RZ, R78, 0x1f, RZ, 0xc0, !PT ;  /* 0x0000001f4eff7812 */ /* 0x000fc6000780c0ff */
        /* <DEDUP_REMOVED lines=28> */
.L_x_28946:
[----:B-1----:R-:W-:Y:S01]  /*36e0*/  FADD.FTZ R142, R135, R76 ;  /* 0x0000004c878e7221 */ /* 0x002fe20000010000 */
[----:B------:R-:W-:Y:S05]  /*36f0*/  BRA.DIV ~URZ, `(.L_x_28923) ;  /* 0x000015427f007947 */ /* 0x000fea000b800000 */
[----:B------:R-:W1:Y:S01]  /*3700*/  SHFL.BFLY PT, R76, R142, 0x2, 0x1f ;  /* 0x0c401f008e4c7f89 */ /* 0x000e6200000e0000 */
[----:B------:R-:W-:Y:S02]  /*3710*/  P2R R140, PR, RZ, 0x40 ;  /* 0x00000040ff8c7803 */ /* 0x000fe40000000000 */
[----:B------:R-:W-:Y:S01]  /*3720*/  ISETP.GT.U32.AND P6, PT, R134, 0x3f, PT ;  /* 0x0000003f8600780c */ /* 0x000fe20003fc4070 */
        /* <DEDUP_REMOVED lines=101> */
.L_x_28947:
[----:B------:R-:W-:Y:S01]  /*3d80*/  LOP3.LUT P2, RZ, R78, 0x1f, RZ, 0xc0, !PT ;  /* 0x0000001f4eff7812 */ /* 0x000fe2000784c0ff */
[----:B-1----:R-:W-:Y:S01]  /*3d90*/  FADD.FTZ R141, R141, R140 ;  /* 0x0000008c8d8d7221 */ /* 0x002fe20000010000 */
[----:B0-----:R-:W-:Y:S01]  /*3da0*/  MOV R140, c[0x0][0x1e0] ;  /* 0x00007800008c7a02 */ /* 0x001fe20000000f00 */
[----:B------:R-:W-:Y:S01]  /*3db0*/  FMUL.FTZ R136, R135, R135 ;  /* 0x0000008787887220 */ /* 0x000fe20000410000 */
[----:B------:R-:W-:Y:S09]  /*3dc0*/  BSSY B0, `(.L_x_28924) ;  /* 0x00000d9000007945 */ /* 0x000ff20003800000 */
[----:B------:R-:W-:-:S04]  /*3dd0*/  @!P2 LEA R138, P1, R132, c[0x0][0x1a0], 0x2 ;  /* 0x00006800848aaa11 */ /* 0x000fc800078210ff */
[C---:B------:R-:W-:Y:S02]  /*3de0*/  @!P2 LEA.HI.X R139, R132.reuse, c[0x0][0x1a4], R137, 0x2, P1 ;  /* 0x00006900848baa11 */ /* 0x040fe400008f1489 */
[----:B------:R-:W-:-:S03]  /*3df0*/  @!P2 LEA R76, P1, R132, c[0x0][0x1a8], 0x2 ;  /* 0x00006a00844caa11 */ /* 0x000fc600078210ff */
[----:B------:R0:W-:Y:S01]  /*3e00*/  @!P2 STG.E [R138.64], R135 ;  /* 0x000000878a00a986 */ /* 0x0001e2000c101904 */
[----:B------:R-:W-:Y:S02]  /*3e10*/  @!P2 LEA.HI.X R77, R132, c[0x0][0x1ac], R137, 0x2, P1 ;  /* 0x00006b00844daa11 */ /* 0x000fe400008f1489 */
        /* <DEDUP_REMOVED lines=33> */
.L_x_28927:
[----:B------:R-:W-:Y:S05]  /*4030*/  BSYNC B1 ;  /* 0x0000000000017941 */ /* 0x000fea0003800000 */
.L_x_28926:
        /* <DEDUP_REMOVED lines=19> */
.L_x_28929:
[----:B------:R-:W-:Y:S05]  /*4170*/  BSYNC B1 ;  /* 0x0000000000017941 */ /* 0x000fea0003800000 */
.L_x_28928:
[----:B------:R-:W-:Y:S01]  /*4180*/  ISETP.GE.U32.AND P1, PT, R134, 0x60, PT ;  /* 0x000000608600780c */ /* 0x000fe20003f26070 */
[----:B------:R-:W-:-:S12]  /*4190*/  BSSY B1, `(.L_x_28930) ;  /* 0x0000012000017945 */ /* 0x000fd80003800000 */
[----:B------:R-:W-:Y:S05]  /*41a0*/  @!P1 BRA `(.L_x_28931) ;  /* 0x0000010000009947 */ /* 0x000fea0003800000 */
[--C-:B0-----:R-:W-:Y:S01]  /*41b0*/  FADD.FTZ R77, R44, -R135.reuse ;  /* 0x800000872c4d7221 */ /* 0x101fe20000010000 */
        /* <DEDUP_REMOVED lines=15> */
.L_x_28931:
[----:B------:R-:W-:Y:S05]  /*42b0*/  BSYNC B1 ;  /* 0x0000000000017941 */ /* 0x000fea0003800000 */
.L_x_28930:
[----:B------:R-:W-:Y:S01]  /*42c0*/  ISETP.GE.U32.AND P1, PT, R134, 0x80, PT ;  /* 0x000000808600780c */ /* 0x000fe20003f26070 */
        /* <DEDUP_REMOVED lines=8> */
[----:B------:R-:W-:Y:S02]  /*4350*/  IMAD.MOV.U32 R138, RZ, RZ, 0x10 ;  /* 0x00000010ff8a7424 */ /* 0x000fe400078e00ff */
        /* <DEDUP_REMOVED lines=9> */
.L_x_28933:
[----:B------:R-:W-:Y:S05]  /*43f0*/  BSYNC B1 ;  /* 0x0000000000017941 */ /* 0x000fea0003800000 */
.L_x_28932:
        /* <DEDUP_REMOVED lines=19> */
.L_x_28935:
[----:B------:R-:W-:Y:S05]  /*4530*/  BSYNC B1 ;  /* 0x0000000000017941 */ /* 0x000fea0003800000 */
.L_x_28934:
        /* <DEDUP_REMOVED lines=19> */
.L_x_28937:
[----:B------:R-:W-:Y:S05]  /*4670*/  BSYNC B1 ;  /* 0x0000000000017941 */ /* 0x000fea0003800000 */
.L_x_28936:
        /* <DEDUP_REMOVED lines=19> */
.L_x_28939:
[----:B------:R-:W-:Y:S05]  /*47b0*/  BSYNC B1 ;  /* 0x0000000000017941 */ /* 0x000fea0003800000 */
.L_x_28938:
        /* <DEDUP_REMOVED lines=19> */
.L_x_28941:
[----:B------:R-:W-:Y:S05]  /*48f0*/  BSYNC B1 ;  /* 0x0000000000017941 */ /* 0x000fea0003800000 */
.L_x_28940:
        /* <DEDUP_REMOVED lines=19> */
.L_x_28943:
[----:B------:R-:W-:Y:S05]  /*4a30*/  BSYNC B1 ;  /* 0x0000000000017941 */ /* 0x000fea0003800000 */
.L_x_28942:
[----:B------:R-:W-:-:S13]  /*4a40*/  ISETP.GE.U32.AND P1, PT, R134, 0x140, PT ;  /* 0x000001408600780c */ /* 0x000fda0003f26070 */
        /* <DEDUP_REMOVED lines=16> */
.L_x_28925:
[----:B0-----:R-:W-:Y:S05]  /*4b50*/  BSYNC B0 ;  /* 0x0000000000007941 */ /* 0x001fea0003800000 */
.L_x_28924:
[----:B------:R-:W-:-:S04]  /*4b60*/  MOV R77, c[0x0][0x160] ;  /* 0x00005800004d7a02 */ /* 0x000fc80000000f00 */
[----:B------:R-:W-:-:S04]  /*4b70*/  LEA R132, R77, R132, 0x2 ;  /* 0x000000844d847211 */ /* 0x000fc800078e10ff */
[----:B------:R-:W-:-:S13]  /*4b80*/  ISETP.GE.AND P1, PT, R132, c[0x0][0x164], PT ;  /* 0x0000590084007a0c */ /* 0x000fda0003f26270 */
[----:B------:R-:W-:Y:S01]  /*4b90*/  @P1 CALL.REL.NOINC `(.L_x_28944) ;  /* 0x0000001000001944 */ /* 0x000fe20003c00000 */
[----:B------:R-:W-:Y:S05]  /*4ba0*/  BRA `(.L_x_28945) ;  /* 0xffffc74000007947 */ /* 0x000fea000383ffff */
.L_x_28944:
[----:B------:R-:W-:Y:S05]  /*4bb0*/  EXIT ;  /* 0x000000000000794d */ /* 0x000fea0003800000 */
.L_x_28922:
[----:B------:R-:W-:Y:S01]  /*4bc0*/  HFMA2.MMA R141, -RZ, RZ, 0, 5.9604644775390625e-08 ;  /* 0x00000001ff8d7435 */ /* 0x000fe200000001ff */
[----:B------:R-:W-:Y:S02]  /*4bd0*/  MOV R136, R135 ;  /* 0x0000008700887202 */ /* 0x000fe40000000f00 */
[----:B------:R-:W-:Y:S02]  /*4be0*/  MOV R138, 0x1f ;  /* 0x0000001f008a7802 */ /* 0x000fe40000000f00 */
[----:B------:R-:W-:Y:S02]  /*4bf0*/  MOV R139, 0xffffffff ;  /* 0xffffffff008b7802 */ /* 0x000fe40000000f00 */
[----:B------:R-:W-:Y:S02]  /*4c00*/  MOV R76, 0x4c20 ;  /* 0x00004c20004c7802 */ /* 0x000fe40000000f00 */
[----:B-----5:R-:W-:Y:S05]  /*4c10*/  CALL.REL.NOINC `($__internal_130_$__cuda_sm70_shflsync_bfly_p) ;  /* 0x0000091000007944 */ /* 0x020fea0003c00000 */
[----:B-1----:R-:W-:Y:S01]  /*4c20*/  MOV R76, R141 ;  /* 0x0000008d004c7202 */ /* 0x002fe20000000f00 */
[----:B0-----:R-:W-:Y:S05]  /*4c30*/  BRA `(.L_x_28946) ;  /* 0xffffeaa000007947 */ /* 0x001fea000383ffff */
.L_x_28923:
[----:B------:R-:W-:Y:S01]  /*4c40*/  HFMA2.MMA R141, -RZ, RZ, 0, 1.1920928955078125e-07 ;  /* 0x00000002ff8d7435 */ /* 0x000fe200000001ff */
[----:B------:R-:W-:Y:S02]  /*4c50*/  MOV R136, R142 ;  /* 0x0000008e00887202 */ /* 0x000fe40000000f00 */
[----:B------:R-:W-:-:S02]  /*4c60*/  MOV R138, 0x1f ;  /* 0x0000001f008a7802 */ /* 0x000fc40000000f00 */
[----:B------:R-:W-:Y:S02]  /*4c70*/  MOV R139, 0xffffffff ;  /* 0xffffffff008b7802 */ /* 0x000fe40000000f00 */
[----:B------:R-:W-:Y:S02]  /*4c80*/  MOV R76, 0x4ca0 ;  /* 0x00004ca0004c7802 */ /* 0x000fe40000000f00 */
[----:B0----5:R-:W-:Y:S05]  /*4c90*/  CALL.REL.NOINC `($__internal_130_$__cuda_sm70_shflsync_bfly_p) ;  /* 0x0000089000007944 */ /* 0x021fea0003c00000 */
[----:B01----:R-:W-:Y:S01]  /*4ca0*/  FADD.FTZ R136, R142, R141 ;  /* 0x0000008d8e887221 */ /* 0x003fe20000010000 */
[----:B------:R-:W-:Y:S01]  /*4cb0*/  HFMA2.MMA R141, -RZ, RZ, 0, 2.384185791015625e-07 ;  /* 0x00000004ff8d7435 */ /* 0x000fe200000001ff */
[----:B------:R-:W-:Y:S02]  /*4cc0*/  MOV R138, 0x1f ;  /* 0x0000001f008a7802 */ /* 0x000fe40000000f00 */
[----:B------:R-:W-:Y:S02]  /*4cd0*/  MOV R139, 0xffffffff ;  /* 0xffffffff008b7802 */ /* 0x000fe40000000f00 */
[----:B------:R-:W-:Y:S02]  /*4ce0*/  MOV R76, 0x4d00 ;  /* 0x00004d00004c7802 */ /* 0x000fe40000000f00 */
[----:B------:R-:W-:Y:S05]  /*4cf0*/  CALL.REL.NOINC `($__internal_130_$__cuda_sm70_shflsync_bfly_p) ;  /* 0x0000083000007944 */ /* 0x000fea0003c00000 */
[----:B01----:R-:W-:Y:S01]  /*4d00*/  FADD.FTZ R136, R136, R141 ;  /* 0x0000008d88887221 */ /* 0x003fe20000010000 */
[----:B------:R-:W-:Y:S01]  /*4d10*/  HFMA2.MMA R141, -RZ, RZ, 0, 4.76837158203125e-07 ;  /* 0x00000008ff8d7435 */ /* 0x000fe200000001ff */
[----:B------:R-:W-:Y:S01]  /*4d20*/  IMAD.MOV.U32 R138, RZ, RZ, 0x1f ;  /* 0x0000001fff8a7424 */ /* 0x000fe200078e00ff */
[----:B------:R-:W-:-:S02]  /*4d30*/  MOV R139, 0xffffffff ;  /* 0xffffffff008b7802 */ /* 0x000fc40000000f00 */
[----:B------:R-:W-:Y:S02]  /*4d40*/  MOV R76, 0x4d60 ;  /* 0x00004d60004c7802 */ /* 0x000fe40000000f00 */
[----:B------:R-:W-:Y:S05]  /*4d50*/  CALL.REL.NOINC `($__internal_130_$__cuda_sm70_shflsync_bfly_p) ;  /* 0x000007d000007944 */ /* 0x000fea0003c00000 */
[----:B01----:R-:W-:Y:S01]  /*4d60*/  FADD.FTZ R136, R136, R141 ;  /* 0x0000008d88887221 */ /* 0x003fe20000010000 */
[----:B------:R-:W-:Y:S01]  /*4d70*/  HFMA2.MMA R141, -RZ, RZ, 0, 9.5367431640625e-07 ;  /* 0x00000010ff8d7435 */ /* 0x000fe200000001ff */
[----:B------:R-:W-:Y:S02]  /*4d80*/  MOV R138, 0x1f ;  /* 0x0000001f008a7802 */ /* 0x000fe40000000f00 */
[----:B------:R-:W-:Y:S02]  /*4d90*/  MOV R139, 0xffffffff ;  /* 0xffffffff008b7802 */ /* 0x000fe40000000f00 */
[----:B------:R-:W-:Y:S02]  /*4da0*/  MOV R76, 0x4dc0 ;  /* 0x00004dc0004c7802 */ /* 0x000fe40000000f00 */
[----:B------:R-:W-:Y:S05]  /*4db0*/  CALL.REL.NOINC `($__internal_130_$__cuda_sm70_shflsync_bfly_p) ;  /* 0x0000077000007944 */ /* 0x000fea0003c00000 */
[----:B-1----:R-:W-:Y:S01]  /*4dc0*/  FADD.FTZ R135, R136, R141 ;  /* 0x0000008d88877221 */ /* 0x002fe20000010000 */
[----:B------:R-:W-:Y:S01]  /*4dd0*/  P2R R140, PR, RZ, 0x40 ;  /* 0x00000040ff8c7803 */ /* 0x000fe20000000000 */
[----:B------:R-:W-:Y:S01]  /*4de0*/  HFMA2.MMA R141, -RZ, RZ, 0, 5.9604644775390625e-08 ;  /* 0x00000001ff8d7435 */ /* 0x000fe200000001ff */
[----:B------:R-:W-:Y:S01]  /*4df0*/  ISETP.GT.U32.AND P6, PT, R134, 0x3f, PT ;  /* 0x0000003f8600780c */ /* 0x000fe20003fc4070 */
[----:B------:R-:W-:-:S04]  /*4e00*/  FMUL.FTZ R135, R135, c[0x0][0x1e0] ;  /* 0x0000780087877a20 */ /* 0x000fc80000410000 */
[--C-:B------:R-:W-:Y:S02]  /*4e10*/  FADD.FTZ R76, R32, -R135.reuse ;  /* 0x80000087204c7221 */ /* 0x100fe40000010000 */
[--C-:B------:R-:W-:Y:S02]  /*4e20*/  FADD.FTZ R77, R33, -R135.reuse ;  /* 0x80000087214d7221 */ /* 0x100fe40000010000 */
[----:B------:R-:W-:Y:S02]  /*4e30*/  FFMA.FTZ R76, R76, R76, RZ ;  /* 0x0000004c4c4c7223 */ /* 0x000fe400000100ff */
[--C-:B0-----:R-:W-:Y:S02]  /*4e40*/  FADD.FTZ R139, R34, -R135.reuse ;  /* 0x80000087228b7221 */ /* 0x101fe40000010000 */
[----:B------:R-:W-:Y:S02]  /*4e50*/  FFMA.FTZ R76, R77, R77, R76 ;  /* 0x0000004d4d4c7223 */ /* 0x000fe4000001004c */
[----:B------:R-:W-:-:S02]  /*4e60*/  FADD.FTZ R77, R35, -R135 ;  /* 0x80000087234d7221 */ /* 0x000fc40000010000 */
        /* <DEDUP_REMOVED lines=77> */
[----:B------:R-:W-:Y:S01]  /*5340*/  FFMA.FTZ R77, R138, R138, R77 ;  /* 0x0000008a8a4d7223 */ /* 0x000fe2000001004d */
[----:B------:R-:W-:-:S03]  /*5350*/  MOV R138, 0x1f ;  /* 0x0000001f008a7802 */ /* 0x000fc60000000f00 */
[----:B------:R-:W-:Y:S01]  /*5360*/  @P6 FFMA.FTZ R136, R76, R76, R77 ;  /* 0x0000004c4c886223 */ /* 0x000fe2000001004d */
[----:B------:R-:W-:Y:S02]  /*5370*/  MOV R76, 0x5390 ;  /* 0x00005390004c7802 */ /* 0x000fe40000000f00 */
[----:B------:R-:W-:Y:S05]  /*5380*/  CALL.REL.NOINC `($__internal_130_$__cuda_sm70_shflsync_bfly_p) ;  /* 0x000001a000007944 */ /* 0x000fea0003c00000 */
[----:B01----:R-:W-:Y:S01]  /*5390*/  FADD.FTZ R136, R136, R141 ;  /* 0x0000008d88887221 */ /* 0x003fe20000010000 */
[----:B------:R-:W-:Y:S01]  /*53a0*/  HFMA2.MMA R141, -RZ, RZ, 0, 1.1920928955078125e-07 ;  /* 0x00000002ff8d7435 */ /* 0x000fe200000001ff */
[----:B------:R-:W-:Y:S02]  /*53b0*/  MOV R138, 0x1f ;  /* 0x0000001f008a7802 */ /* 0x000fe40000000f00 */
[----:B------:R-:W-:Y:S02]  /*53c0*/  MOV R139, 0xffffffff ;  /* 0xffffffff008b7802 */ /* 0x000fe40000000f00 */
[----:B------:R-:W-:Y:S02]  /*53d0*/  MOV R76, 0x53f0 ;  /* 0x000053f0004c7802 */ /* 0x000fe40000000f00 */
[----:B------:R-:W-:Y:S05]  /*53e0*/  CALL.REL.NOINC `($__internal_130_$__cuda_sm70_shflsync_bfly_p) ;  /* 0x0000014000007944 */ /* 0x000fea0003c00000 */
[----:B01----:R-:W-:Y:S01]  /*53f0*/  FADD.FTZ R136, R136, R141 ;  /* 0x0000008d88887221 */ /* 0x003fe20000010000 */
[----:B------:R-:W-:Y:S01]  /*5400*/  HFMA2.MMA R141, -RZ, RZ, 0, 2.384185791015625e-07 ;  /* 0x00000004ff8d7435 */ /* 0x000fe200000001ff */
[----:B------:R-:W-:Y:S02]  /*5410*/  MOV R138, 0x1f ;  /* 0x0000001f008a7802 */ /* 0x000fe40000000f00 */
[----:B------:R-:W-:-:S02]  /*5420*/  MOV R139, 0xffffffff ;  /* 0xffffffff008b7802 */ /* 0x000fc40000000f00 */
[----:B------:R-:W-:Y:S02]  /*5430*/  MOV R76, 0x5450 ;  /* 0x00005450004c7802 */ /* 0x000fe40000000f00 */
[----:B------:R-:W-:Y:S05]  /*5440*/  CALL.REL.NOINC `($__internal_130_$__cuda_sm70_shflsync_bfly_p) ;  /* 0x000000e000007944 */ /* 0x000fea0003c00000 */
[----:B01----:R-:W-:Y:S01]  /*5450*/  FADD.FTZ R136, R136, R141 ;  /* 0x0000008d88887221 */ /* 0x003fe20000010000 */
[----:B------:R-:W-:Y:S01]  /*5460*/  HFMA2.MMA R141, -RZ, RZ, 0, 4.76837158203125e-07 ;  /* 0x00000008ff8d7435 */ /* 0x000fe200000001ff */
[----:B------:R-:W-:Y:S02]  /*5470*/  MOV R138, 0x1f ;  /* 0x0000001f008a7802 */ /* 0x000fe40000000f00 */
[----:B------:R-:W-:Y:S02]  /*5480*/  MOV R139, 0xffffffff ;  /* 0xffffffff008b7802 */ /* 0x000fe40000000f00 */
[----:B------:R-:W-:Y:S02]  /*5490*/  MOV R76, 0x54b0 ;  /* 0x000054b0004c7802 */ /* 0x000fe40000000f00 */
[----:B------:R-:W-:Y:S05]  /*54a0*/  CALL.REL.NOINC `($__internal_130_$__cuda_sm70_shflsync_bfly_p) ;  /* 0x0000008000007944 */ /* 0x000fea0003c00000 */
[----:B-1----:R-:W-:Y:S01]  /*54b0*/  FADD.FTZ R140, R136, R141 ;  /* 0x0000008d888c7221 */ /* 0x002fe20000010000 */
[----:B------:R-:W-:Y:S01]  /*54c0*/  HFMA2.MMA R141, -RZ, RZ, 0, 9.5367431640625e-07 ;  /* 0x00000010ff8d7435 */ /* 0x000fe200000001ff */
[----:B0-----:R-:W-:Y:S02]  /*54d0*/  MOV R138, 0x1f ;  /* 0x0000001f008a7802 */ /* 0x001fe40000000f00 */
[----:B------:R-:W-:-:S02]  /*54e0*/  MOV R139, 0xffffffff ;  /* 0xffffffff008b7802 */ /* 0x000fc40000000f00 */
[----:B------:R-:W-:Y:S02]  /*54f0*/  MOV R136, R140 ;  /* 0x0000008c00887202 */ /* 0x000fe40000000f00 */
[----:B------:R-:W-:Y:S02]  /*5500*/  MOV R76, 0x5520 ;  /* 0x00005520004c7802 */ /* 0x000fe40000000f00 */
[----:B------:R-:W-:Y:S05]  /*5510*/  CALL.REL.NOINC `($__internal_130_$__cuda_sm70_shflsync_bfly_p) ;  /* 0x0000001000007944 */ /* 0x000fea0003c00000 */
[----:B01----:R-:W-:Y:S05]  /*5520*/  BRA `(.L_x_28947) ;  /* 0xffffe85000007947 */ /* 0x003fea000383ffff */
        .weak           $__internal_130_$__cuda_sm70_shflsync_bfly_p
        .type           $__internal_130_$__cuda_sm70_shflsync_bfly_p,@function
        .size           $__internal_130_$__cuda_sm70_shflsync_bfly_p,(.L_x_36218 - $__internal_130_$__cuda_sm70_shflsync_bfly_p)
$__internal_130_$__cuda_sm70_shflsync_bfly_p:
[----:B------:R-:W-:Y:S01]  /*5530*/  HFMA2.MMA R77, -RZ, RZ, 0, 0 ;  /* 0x00000000ff4d7435 */ /* 0x000fe200000001ff */
[----:B------:R-:W-:Y:S04]  /*5540*/  WARPSYNC R139 ;  /* 0x0000008b00007348 */ /* 0x000fe80003800000 */
[----:B------:R0:W1:Y:S01]  /*5550*/  SHFL.BFLY PT, R141, R136, R141, R138 ;  /* 0x0c00008d888d7389 */ /* 0x00006200000e008a */
[----:B------:R-:W-:Y:S05]  /*5560*/  RET.REL.NODEC R76 `(_ZN10layer_norm13ln_fwd_kernelINS_13Kernel_traitsI6__halfffffjLj1280ELj1ELj4ELj1ELj16ENS_18Kernel_traits_baseILj1280ES2_ffffjLj128EEEEELb0ELb0ELb1ELb0EEEvNS_9FwdParamsE) ;  /* 0xffffaa904c007950 */ /* 0x000fea0003c3ffff */
.L_x_28948:
        /* <DEDUP_REMOVED lines=9> */
.L_x_36218:


//--------------------- .text._ZN10layer_norm13ln_fwd_kernelINS_13Kernel_traitsI6__halfffffjLj1280ELj1ELj4ELj1ELj16ENS_18Kernel_traits_baseILj1280ES2_ffffjLj128EEEEELb0ELb0ELb1ELb1EEEvNS_9FwdParamsE --------------------------
	.section	.text._ZN10layer_norm13ln_fwd_kernelINS_13Kernel_traitsI6__halfffffjLj1280ELj1ELj4ELj1ELj16ENS_18Kernel_traits_baseILj1280ES2_ffffjLj128EEEEELb0ELb0ELb1ELb1EEEvNS_9FwdParamsE,"ax",@progbits
	.sectioninfo	@"SHI_REGISTERS=168"
	.align	128
        .global         _ZN10layer_norm13ln_fwd_kernelINS_13Kernel_traitsI6__halfffffjLj1280ELj1ELj4ELj1ELj16ENS_18Kernel_traits_baseILj1280ES2_ffffjLj128EEEEELb0ELb0ELb1ELb1EEEvNS_9FwdParamsE
        .type           _ZN10layer_norm13ln_fwd_kernelINS_13Kernel_traitsI6__halfffffjLj1280ELj1ELj4ELj1ELj16ENS_18Kernel_traits_baseILj1280ES2_ffffjLj128EEEEELb0ELb0ELb1ELb1EEEvNS_9FwdParamsE,@function
        .size           _ZN10layer_norm13ln_fwd_kernelINS_13Kernel_traitsI6__halfffffjLj1280ELj1ELj4ELj1ELj16ENS_18Kernel_traits_baseILj1280ES2_ffffjLj128EEEEELb0ELb0ELb1ELb1EEEvNS_9FwdParamsE,(.L_x_36219 - _ZN10layer_norm13ln_fwd_kernelINS_13Kernel_traitsI6__halfffffjLj1280ELj1ELj4ELj1ELj16ENS_18Kernel_traits_baseILj1280ES2_ffffjLj128EEEEELb0ELb0ELb1ELb1EEEvNS_9FwdParamsE)
        .other          _ZN10layer_norm13ln_fwd_kernelINS_13Kernel_traitsI6__halfffffjLj1280ELj1ELj4ELj1ELj16ENS_18Kernel_traits_baseILj1280ES2_ffffjLj128EEEEELb0ELb0ELb1ELb1EEEvNS_9FwdParamsE,@"STO_CUDA_ENTRY STV_DEFAULT"
_ZN10layer_norm13ln_fwd_kernelINS_13Kernel_traitsI6__halfffffjLj1280ELj1ELj4ELj1ELj16ENS_18Kernel_traits_baseILj1280ES2_ffffjLj128EEEEELb0ELb0ELb1ELb1EEEvNS_9FwdParamsE:
.text._ZN10layer_norm13ln_fwd_kernelINS_13Kernel_traitsI6__halfffffjLj1280ELj1ELj4ELj1ELj16ENS_18Kernel_traits_baseILj1280ES2_ffffjLj128EEEEELb0ELb0ELb1ELb1EEEvNS_9FwdParamsE:
        /* <DEDUP_REMOVED lines=26> */
[----:B0-----:R0:W2:Y:S04]  /*01a0*/  LDG.E.64 R28, [R2.64] ;  /* 0x00000004021c7981 */ /* 0x0010a8000c1e1b00 */
[----:B------:R0:W3:Y:S04]  /*01b0*/  LDG.E.64 R40, [R2.64+0x100] ;  /* 0x0001000402287981 */ /* 0x0000e8000c1e1b00 */
[----:B------:R0:W4:Y:S04]  /*01c0*/  LDG.E.64 R42, [R2.64+0x200] ;  /* 0x00020004022a7981 */ /* 0x000128000c1e1b00 */
        /* <DEDUP_REMOVED lines=17> */
[----:B------:R-:W-:Y:S01]  /*02e0*/  SHF.R.U64 R38, R18, 0x10, R19 ;  /* 0x0000001012267819 */ /* 0x000fe20000001213 */
[----:B------:R-:W-:Y:S01]  /*02f0*/  HADD2.F32 R20, -RZ, R18.H0_H0 ;  /* 0x20000012ff147230 */ /* 0x000fe20000004100 */
[----:B------:R-:W-:Y:S01]  /*0300*/  SHF.R.U64 R89, R16, 0x10, R17 ;  /* 0x0000001010597819 */ /* 0x000fe20000001211 */
[----:B------:R-:W-:Y:S01]  /*0310*/  HADD2.F32 R18, -RZ, R16.H0_H0 ;  /* 0x20000010ff127230 */ /* 0x000fe20000004100 */
[----:B------:R-:W-:Y:S01]  /*0320*/  SHF.R.U64 R91, R14, 0x10, R15 ;  /* 0x000000100e5b7819 */ /* 0x000fe2000000120f */
        /* <DEDUP_REMOVED lines=10> */
[----:B0-----:R-:W-:Y:S01]  /*03d0*/  HADD2.F32 R3, -RZ, R25.H0_H0 ;  /* 0x20000019ff037230 */ /* 0x001fe20000004100 */
        /* <DEDUP_REMOVED lines=43> */
[----:B------:R-:W-:Y:S01]  /*0690*/  HADD2.F32 R106, -RZ, R106.H0_H0 ;  /* 0x2000006aff6a7230 */ /* 0x000fe20000004100 */
        /* <DEDUP_REMOVED lines=8> */
[--C-:B----4-:R-:W-:Y:S01]  /*0720*/  SHF.R.U64 R110, R42, 0x10, R43.reuse ;  /* 0x000000102a6e7819 */ /* 0x110fe2000000122b */
        /* <DEDUP_REMOVED lines=52> */
.L_x_29034:
[----:B------:R-:W-:Y:S01]  /*0a70*/  HFMA2.MMA R139, -RZ, RZ, 0, 2.384185791015625e-07 ;  /* 0x00000004ff8b7435 */ /* 0x000fe200000001ff */
[----:B------:R-:W0:Y:S09]  /*0a80*/  S2R R131, SR_TID.X ;  /* 0x0000000000837919 */ /* 0x000e320000002100 */
[----:B------:R-:W-:-:S05]  /*0a90*/  IMAD.WIDE R42, R128, R139, c[0x0][0x1d0] ;  /* 0x00007400802a7625 */ /* 0x000fca00078e028b */
[----:B------:R-:W2:Y:S01]  /*0aa0*/  LDG.E R45, [R42.64] ;  /* 0x000000042a2d7981 */ /* 0x000ea2000c1e1900 */
[----:B------:R-:W-:Y:S01]  /*0ab0*/  ISETP.NE.U32.AND P0, PT, RZ, c[0x0][0x180], PT ;  /* 0x00006000ff007a0c */ /* 0x000fe20003f05070 */
[----:B------:R-:W-:-:S03]  /*0ac0*/  IMAD R40, R128, c[0x0][0x168], RZ ;  /* 0x00005a0080287a24 */ /* 0x000fc600078e02ff */
[----:B------:R-:W-:Y:S02]  /*0ad0*/  ISETP.NE.AND.EX P0, PT, RZ, c[0x0][0x184], PT, P0 ;  /* 0x00006100ff007a0c */ /* 0x000fe40003f05300 */
[----:B------:R-:W-:Y:S02]  /*0ae0*/  SHF.R.S32.HI R41, RZ, 0x1f, R40 ;  /* 0x0000001fff297819 */ /* 0x000fe40000011428 */
[----:B0-----:R-:W-:Y:S02]  /*0af0*/  LOP3.LUT R44, R131, 0x1f, RZ, 0xc0, !PT ;  /* 0x0000001f832c7812 */ /* 0x001fe400078ec0ff */
[----:B------:R-:W-:-:S04]  /*0b00*/  LEA.HI R41, R41, R40, RZ, 0x2 ;  /* 0x0000002829297211 */ /* 0x000fc800078f10ff */
[----:B------:R-:W-:-:S03]  /*0b10*/  LEA.HI.SX32 R79, R41, R44, 0x1e ;  /* 0x0000002c294f7211 */ /* 0x000fc600078ff2ff */
[----:B------:R-:W-:Y:S01]  /*0b20*/  @P0 MOV R40, 0x10 ;  /* 0x0000001000280802 */ /* 0x000fe20000000f00 */
[----:B------:R-:W-:-:S04]  /*0b30*/  IMAD.WIDE R138, R128, R139, c[0x0][0x1d8] ;  /* 0x00007600808a7625 */ /* 0x000fc800078e028b */
[C---:B------:R-:W-:Y:S02]  /*0b40*/  @P0 IMAD.WIDE.U32 R40, R79.reuse, R40, c[0x0][0x180] ;  /* 0x000060004f280625 */ /* 0x040fe400078e0028 */
[----:B------:R0:W5:Y:S04]  /*0b50*/  LDG.E R138, [R138.64] ;  /* 0x000000048a8a7981 */ /* 0x000168000c1e1900 */
[----:B------:R1:W3:Y:S01]  /*0b60*/  @P0 LDG.E.128 R32, [R40.64] ;  /* 0x0000000428200981 */ /* 0x0002e2000c1e1d00 */
[----:B------:R-:W-:Y:S02]  /*0b70*/  HFMA2.MMA R134, -RZ, RZ, 0, 0 ;  /* 0x00000000ff867435 */ /* 0x000fe400000001ff */
[----:B------:R-:W-:Y:S01]  /*0b80*/  HFMA2.MMA R130, -RZ, RZ, 0, 9.5367431640625e-07 ;  /* 0x00000010ff827435 */ /* 0x000fe200000001ff */
[C---:B------:R-:W-:Y:S01]  /*0b90*/  IADD3 R51, R79.reuse, 0x20, RZ ;  /* 0x000000204f337810 */ /* 0x040fe20007ffe0ff */
[----:B------:R-:W-:Y:S08]  /*0ba0*/  BSSY B0, `(.L_x_28949) ;  /* 0x000001c000007945 */ /* 0x000ff00003800000 */
[----:B------:R-:W-:Y:S01]  /*0bb0*/  IMAD.WIDE.U32 R46, R79, R130, c[0x0][0x188] ;  /* 0x000062004f2e7625 */ /* 0x000fe200078e0082 */
[----:B--2---:R-:W-:-:S02]  /*0bc0*/  ISETP.GE.AND P5, PT, R45, 0x1, PT ;  /* 0x000000012d00780c */ /* 0x004fc40003fa6270 */
[----:B------:R-:W-:-:S11]  /*0bd0*/  ISETP.GT.AND P6, PT, R45, RZ, PT ;  /* 0x000000ff2d00720c */ /* 0x000fd60003fc4270 */
[----:B------:R-:W-:-:S05]  /*0be0*/  @P5 IADD3 R42, R45, -0x1, RZ ;  /* 0xffffffff2d2a5810 */ /* 0x000fca0007ffe0ff */
[----:B------:R-:W-:-:S05]  /*0bf0*/  @P5 IMAD R42, R42, c[0x0][0x168], RZ ;  /* 0x00005a002a2a5a24 */ /* 0x000fca00078e02ff */
[----:B------:R-:W-:-:S04]  /*0c00*/  @P5 SHF.R.S32.HI R43, RZ, 0x1f, R42 ;  /* 0x0000001fff2b5819 */ /* 0x000fc8000001142a */
[----:B------:R-:W-:Y:S02]  /*0c10*/  @P5 LEA.HI R43, R43, R42, RZ, 0x2 ;  /* 0x0000002a2b2b5211 */ /* 0x000fe400078f10ff */
[----:B-1----:R-:W-:Y:S02]  /*0c20*/  @P5 MOV R41, 0x10 ;  /* 0x0000001000295802 */ /* 0x002fe40000000f00 */
[----:B------:R-:W-:Y:S02]  /*0c30*/  @P5 LEA.HI.SX32 R134, R43, R44, 0x1e ;  /* 0x0000002c2b865211 */ /* 0x000fe400078ff2ff */
[----:B------:R-:W-:Y:S02]  /*0c40*/  @!P6 ISETP.NE.U32.AND P3, PT, RZ, c[0x0][0x180], PT ;  /* 0x00006000ff00ea0c */ /* 0x000fe40003f65070 */
[----:B------:R-:W-:Y:S02]  /*0c50*/  @!P6 ISETP.NE.U32.AND P1, PT, RZ, c[0x0][0x180], PT ;  /* 0x00006000ff00ea0c */ /* 0x000fe40003f25070 */
[----:B------:R-:W-:-:S02]  /*0c60*/  @!P6 ISETP.NE.U32.AND P2, PT, RZ, c[0x0][0x180], PT ;  /* 0x00006000ff00ea0c */ /* 0x000fc40003f45070 */
[----:B------:R-:W-:Y:S01]  /*0c70*/  @!P6 ISETP.NE.U32.AND P4, PT, RZ, c[0x0][0x180], PT ;  /* 0x00006000ff00ea0c */ /* 0x000fe20003f85070 */
[----:B------:R-:W-:Y:S01]  /*0c80*/  @P5 IMAD.WIDE.U32 R40, R134, R41, c[0x0][0x170] ;  /* 0x00005c0086285625 */ /* 0x000fe200078e0029 */
[----:B------:R-:W-:Y:S02]  /*0c90*/  @!P6 ISETP.NE.AND.EX P1, PT, RZ, c[0x0][0x184], PT, P1 ;  /* 0x00006100ff00ea0c */ /* 0x000fe40003f25310 */
[----:B------:R-:W-:Y:S02]  /*0ca0*/  @!P6 ISETP.NE.AND.EX P2, PT, RZ, c[0x0][0x184], PT, P2 ;  /* 0x00006100ff00ea0c */ /* 0x000fe40003f45320 */
[----:B------:R-:W-:Y:S01]  /*0cb0*/  @!P6 ISETP.NE.AND.EX P4, PT, RZ, c[0x0][0x184], PT, P4 ;  /* 0x00006100ff00ea0c */ /* 0x000fe20003f85340 */
[----:B------:R1:W5:Y:S01]  /*0cc0*/  @P5 LDG.E.128 R36, [R40.64] ;  /* 0x0000000428245981 */ /* 0x000362000c1e1d00 */
[----:B------:R-:W-:Y:S01]  /*0cd0*/  @!P6 ISETP.NE.AND.EX P3, PT, RZ, c[0x0][0x184], PT, P3 ;  /* 0x00006100ff00ea0c */ /* 0x000fe20003f65330 */
[----:B------:R-:W-:Y:S01]  /*0ce0*/  @P0 IMAD.WIDE.U32 R44, R51, R130, c[0x0][0x180] ;  /* 0x00006000332c0625 */ /* 0x000fe200078e0082 */
[----:B---3--:R-:W-:-:S02]  /*0cf0*/  @!P6 FSEL R42, R34, RZ, P2 ;  /* 0x000000ff222ae208 */ /* 0x008fc40001000000 */
[----:B------:R-:W-:Y:S02]  /*0d00*/  @!P6 FSEL R43, R35, RZ, P4 ;  /* 0x000000ff232be208 */ /* 0x000fe40002000000 */
[----:B-1----:R-:W-:Y:S02]  /*0d10*/  @!P6 FSEL R41, R33, RZ, P1 ;  /* 0x000000ff2129e208 */ /* 0x002fe40000800000 */
[----:B------:R-:W-:Y:S01]  /*0d20*/  @!P6 FSEL R40, R32, RZ, P3 ;  /* 0x000000ff2028e208 */ /* 0x000fe20001800000 */
[----:B------:R-:W-:Y:S05]  /*0d30*/  @!P6 BRA `(.L_x_28950) ;  /* 0x000000200000e947 */ /* 0x000fea0003800000 */
[----:B0----5:R-:W-:-:S04]  /*0d40*/  FMUL.FTZ R40, R36, c[0x0][0x1ec] ;  /* 0x00007b0024287a20 */ /* 0x021fc80000410000 */
[----:B------:R-:W-:Y:S02]  /*0d50*/  @P0 FADD.FTZ R40, R32, R40 ;  /* 0x0000002820280221 */ /* 0x000fe40000010000 */
.L_x_28950:
[----:B0-----:R-:W-:Y:S05]  /*0d60*/  BSYNC B0 ;  /* 0x0000000000007941 */ /* 0x001fea0003800000 */
.L_x_28949:
[----:B------:R-:W-:Y:S01]  /*0d70*/  BSSY B0, `(.L_x_28951) ;  /* 0x0000004000007945 */ /* 0x000fe20003800000 */
[----:B------:R-:W-:Y:S05]  /*0d80*/  @!P6 BRA `(.L_x_28952) ;  /* 0x000000200000e947 */ /* 0x000fea0003800000 */
[----:B-----5:R-:W-:-:S04]  /*0d90*/  FMUL.FTZ R41, R37, c[0x0][0x1ec] ;  /* 0x00007b0025297a20 */ /* 0x020fc80000410000 */
[----:B------:R-:W-:Y:S02]  /*0da0*/  @P0 FADD.FTZ R41, R33, R41 ;  /* 0x0000002921290221 */ /* 0x000fe40000010000 */
.L_x_28952:
[----:B------:R-:W-:Y:S05]  /*0db0*/  BSYNC B0 ;  /* 0x0000000000007941 */ /* 0x000fea0003800000 */
.L_x_28951:
[----:B------:R-:W-:Y:S01]  /*0dc0*/  BSSY B0, `(.L_x_28953) ;  /* 0x0000004000007945 */ /* 0x000fe20003800000 */
[----:B------:R-:W-:Y:S05]  /*0dd0*/  @!P6 BRA `(.L_x_28954) ;  /* 0x000000200000e947 */ /* 0x000fea0003800000 */
[----:B-----5:R-:W-:-:S04]  /*0de0*/  FMUL.FTZ R42, R38, c[0x0][0x1ec] ;  /* 0x00007b00262a7a20 */ /* 0x020fc80000410000 */
[----:B------:R-:W-:Y:S02]  /*0df0*/  @P0 FADD.FTZ R42, R34, R42 ;  /* 0x0000002a222a0221 */ /* 0x000fe40000010000 */
.L_x_28954:
[----:B------:R-:W-:Y:S05]  /*0e00*/  BSYNC B0 ;  /* 0x0000000000007941 */ /* 0x000fea0003800000 */
.L_x_28953:
[----:B------:R-:W-:Y:S01]  /*0e10*/  BSSY B0, `(.L_x_28955) ;  /* 0x0000004000007945 */ /* 0x000fe20003800000 */
[----:B------:R-:W-:Y:S05]  /*0e20*/  @!P6 BRA `(.L_x_28956) ;  /* 0x000000200000e947 */ /* 0x000fea0003800000 */
[----:B-----5:R-:W-:-:S04]  /*0e30*/  FMUL.FTZ R43, R39, c[0x0][0x1ec] ;  /* 0x00007b00272b7a20 */ /* 0x020fc80000410000 */
[----:B------:R-:W-:Y:S02]  /*0e40*/  @P0 FADD.FTZ R43, R35, R43 ;  /* 0x0000002b232b0221 */ /* 0x000fe40000010000 */
.L_x_28956:
[----:B------:R-:W-:Y:S05]  /*0e50*/  BSYNC B0 ;  /* 0x0000000000007941 */ /* 0x000fea0003800000 */
.L_x_28955:
[----:B------:R-:W-:Y:S01]  /*0e60*/  @P5 IADD3 R53, R134, 0x20, RZ ;  /* 0x0000002086355810 */ /* 0x000fe20007ffe0ff */
[----:B------:R0:W-:Y:S04]  /*0e70*/  STG.E.128 [R46.64], R40 ;  /* 0x000000282e007986 */ /* 0x0001e8000c101d04 */
[----:B------:R-:W-:Y:S01]  /*0e80*/  @P5 IMAD.WIDE.U32 R52, R53, R130, c[0x0][0x170] ;  /* 0x00005c0035345625 */ /* 0x000fe200078e0082 */
[----:B------:R-:W2:Y:S01]  /*0e90*/  @P0 LDG.E.128 R32, [R44.64] ;  /* 0x000000042c200981 */ /* 0x000ea2000c1e1d00 */
[----:B------:R-:W-:-:S03]  /*0ea0*/  IADD3 R55, R79, 0x40, RZ ;  /* 0x000000404f377810 */ /* 0x000fc60007ffe0ff */
[----:B-----5:R1:W5:Y:S01]  /*0eb0*/  @P5 LDG.E.128 R36, [R52.64] ;  /* 0x0000000434245981 */ /* 0x020362000c1e1d00 */
[----:B------:R-:W-:Y:S01]  /*0ec0*/  @!P6 ISETP.NE.U32.AND P3, PT, RZ, c[0x0][0x180], PT ;  /* 0x00006000ff00ea0c */ /* 0x000fe20003f65070 */
[----:B------:R-:W-:Y:S01]  /*0ed0*/  BSSY B0, `(.L_x_28957) ;  /* 0x0000011000007945 */ /* 0x000fe20003800000 */
[----:B------:R-:W-:Y:S01]  /*0ee0*/  @!P6 ISETP.NE.U32.AND P1, PT, RZ, c[0x0][0x180], PT ;  /* 0x00006000ff00ea0c */ /* 0x000fe20003f25070 */
[-C--:B------:R-:W-:Y:S01]  /*0ef0*/  IMAD.WIDE.U32 R50, R51, R130.reuse, c[0x0][0x188] ;  /* 0x0000620033327625 */ /* 0x080fe200078e0082 */
[----:B------:R-:W-:Y:S02]  /*0f00*/  @!P6 ISETP.NE.U32.AND P2, PT, RZ, c[0x0][0x180], PT ;  /* 0x00006000ff00ea0c */ /* 0x000fe40003f45070 */
[----:B------:R-:W-:Y:S01]  /*0f10*/  @!P6 ISETP.NE.U32.AND P4, PT, RZ, c[0x0][0x180], PT ;  /* 0x00006000ff00ea0c */ /* 0x000fe20003f85070 */
[----:B------:R-:W-:Y:S01]  /*0f20*/  @P0 IMAD.WIDE.U32 R48, R55, R130, c[0x0][0x180] ;  /* 0x0000600037300625 */ /* 0x000fe200078e0082 */
[----:B------:R-:W-:Y:S02]  /*0f30*/  @!P6 ISETP.NE.AND.EX P1, PT, RZ, c[0x0][0x184], PT, P1 ;  /* 0x00006100ff00ea0c */ /* 0x000fe40003f25310 */
[----:B------:R-:W-:-:S02]  /*0f40*/  @!P6 ISETP.NE.AND.EX P2, PT, RZ, c[0x0][0x184], PT, P2 ;  /* 0x00006100ff00ea0c */ /* 0x000fc40003f45320 */
[----:B------:R-:W-:Y:S02]  /*0f50*/  @!P6 ISETP.NE.AND.EX P4, PT, RZ, c[0x0][0x184], PT, P4 ;  /* 0x00006100ff00ea0c */ /* 0x000fe40003f85340 */
[----:B------:R-:W-:Y:S02]  /*0f60*/  @!P6 ISETP.NE.AND.EX P3, PT, RZ, c[0x0][0x184], PT, P3 ;  /* 0x00006100ff00ea0c */ /* 0x000fe40003f65330 */
[----:B--2---:R-:W-:Y:S02]  /*0f70*/  @!P6 FSEL R45, R33, RZ, P1 ;  /* 0x000000ff212de208 */ /* 0x004fe40000800000 */
[----:B0-----:R-:W-:Y:S02]  /*0f80*/  @!P6 FSEL R46, R34, RZ, P2 ;  /* 0x000000ff222ee208 */ /* 0x001fe40001000000 */
[----:B------:R-:W-:Y:S02]  /*0f90*/  @!P6 FSEL R47, R35, RZ, P4 ;  /* 0x000000ff232fe208 */ /* 0x000fe40002000000 */
[----:B------:R-:W-:Y:S01]  /*0fa0*/  @!P6 FSEL R44, R32, RZ, P3 ;  /* 0x000000ff202ce208 */ /* 0x000fe20001800000 */
[----:B------:R-:W-:Y:S05]  /*0fb0*/  @!P6 BRA `(.L_x_28958) ;  /* 0x000000200000e947 */ /* 0x000fea0003800000 */
[----:B-1---5:R-:W-:-:S04]  /*0fc0*/  FMUL.FTZ R44, R36, c[0x0][0x1ec] ;  /* 0x00007b00242c7a20 */ /* 0x022fc80000410000 */
[----:B------:R-:W-:Y:S02]  /*0fd0*/  @P0 FADD.FTZ R44, R32, R44 ;  /* 0x0000002c202c0221 */ /* 0x000fe40000010000 */
.L_x_28958:
[----:B-1----:R-:W-:Y:S05]  /*0fe0*/  BSYNC B0 ;  /* 0x0000000000007941 */ /* 0x002fea0003800000 */
.L_x_28957:
[----:B------:R-:W-:Y:S01]  /*0ff0*/  BSSY B0, `(.L_x_28959) ;  /* 0x0000004000007945 */ /* 0x000fe20003800000 */
[----:B------:R-:W-:Y:S05]  /*1000*/  @!P6 BRA `(.L_x_28960) ;  /* 0x000000200000e947 */ /* 0x000fea0003800000 */
[----:B-----5:R-:W-:-:S04]  /*1010*/  FMUL.FTZ R45, R37, c[0x0][0x1ec] ;  /* 0x00007b00252d7a20 */ /* 0x020fc80000410000 */
[----:B------:R-:W-:Y:S02]  /*1020*/  @P0 FADD.FTZ R45, R33, R45 ;  /* 0x0000002d212d0221 */ /* 0x000fe40000010000 */
.L_x_28960:
[----:B------:R-:W-:Y:S05]  /*1030*/  BSYNC B0 ;  /* 0x0000000000007941 */ /* 0x000fea0003800000 */
.L_x_28959:
[----:B------:R-:W-:Y:S01]  /*1040*/  BSSY B0, `(.L_x_28961) ;  /* 0x0000004000007945 */ /* 0x000fe20003800000 */
[----:B------:R-:W-:Y:S05]  /*1050*/  @!P6 BRA `(.L_x_28962) ;  /* 0x000000200000e947 */ /* 0x000fea0003800000 */
[----:B-----5:R-:W-:-:S04]  /*1060*/  FMUL.FTZ R46, R38, c[0x0][0x1ec] ;  /* 0x00007b00262e7a20 */ /* 0x020fc80000410000 */
[----:B------:R-:W-:Y:S02]  /*1070*/  @P0 FADD.FTZ R46, R34, R46 ;  /* 0x0000002e222e0221 */ /* 0x000fe40000010000 */
.L_x_28962:
[----:B------:R-:W-:Y:S05]  /*1080*/  BSYNC B0 ;  /* 0x0000000000007941 */ /* 0x000fea0003800000 */
.L_x_28961:
[----:B------:R-:W-:Y:S01]  /*1090*/  BSSY B0, `(.L_x_28963) ;  /* 0x0000004000007945 */ /* 0x000fe20003800000 */
[----:B------:R-:W-:Y:S05]  /*10a0*/  @!P6 BRA `(.L_x_28964) ;  /* 0x000000200000e947 */ /* 0x000fea0003800000 */
[----:B-----5:R-:W-:-:S04]  /*10b0*/  FMUL.FTZ R47, R39, c[0x0][0x1ec] ;  /* 0x00007b00272f7a20 */ /* 0x020fc80000410000 */
[----:B------:R-:W-:Y:S02]  /*10c0*/  @P0 FADD.FTZ R47, R35, R47 ;  /* 0x0000002f232f0221 */ /* 0x000fe40000010000 */
.L_x_28964:
[----:B------:R-:W-:Y:S05]  /*10d0*/  BSYNC B0 ;  /* 0x0000000000007941 */ /* 0x000fea0003800000 */
.L_x_28963:
        /* <DEDUP_REMOVED lines=24> */
.L_x_28966:
[----:B-1----:R-:W-:Y:S05]  /*1260*/  BSYNC B0 ;  /* 0x0000000000007941 */ /* 0x002fea0003800000 */
.L_x_28965:
[----:B------:R-:W-:Y:S01]  /*1270*/  BSSY B0, `(.L_x_28967) ;  /* 0x0000004000007945 */ /* 0x000fe20003800000 */
[----:B------:R-:W-:Y:S05]  /*1280*/  @!P6 BRA `(.L_x_28968) ;  /* 0x000000200000e947 */ /* 0x000fea0003800000 */
[----:B-----5:R-:W-:-:S04]  /*1290*/  FMUL.FTZ R49, R37, c[0x0][0x1ec] ;  /* 0x00007b0025317a20 */ /* 0x020fc80000410000 */
[----:B------:R-:W-:Y:S02]  /*12a0*/  @P0 FADD.FTZ R49, R33, R49 ;  /* 0x0000003121310221 */ /* 0x000fe40000010000 */
.L_x_28968:
[----:B------:R-:W-:Y:S05]  /*12b0*/  BSYNC B0 ;  /* 0x0000000000007941 */ /* 0x000fea0003800000 */
.L_x_28967:
[----:B------:R-:W-:Y:S01]  /*12c0*/  BSSY B0, `(.L_x_28969) ;  /* 0x0000004000007945 */ /* 0x000fe20003800000 */
[----:B------:R-:W-:Y:S05]  /*12d0*/  @!P6 BRA `(.L_x_28970) ;  /* 0x000000200000e947 */ /* 0x000fea0003800000 */
[----:B-----5:R-:W-:-:S04]  /*12e0*/  FMUL.FTZ R50, R38, c[0x0][0x1ec] ;  /* 0x00007b0026327a20 */ /* 0x020fc80000410000 */
[----:B------:R-:W-:Y:S02]  /*12f0*/  @P0 FADD.FTZ R50, R34, R50 ;  /* 0x0000003222320221 */ /* 0x000fe40000010000 */
.L_x_28970:
[----:B------:R-:W-:Y:S05]  /*1300*/  BSYNC B0 ;  /* 0x0000000000007941 */ /* 0x000fea0003800000 */
.L_x_28969:
[----:B------:R-:W-:Y:S01]  /*1310*/  BSSY B0, `(.L_x_28971) ;  /* 0x0000004000007945 */ /* 0x000fe20003800000 */
[----:B------:R-:W-:Y:S05]  /*1320*/  @!P6 BRA `(.L_x_28972) ;  /* 0x000000200000e947 */ /* 0x000fea0003800000 */
[----:B-----5:R-:W-:-:S04]  /*1330*/  FMUL.FTZ R51, R39, c[0x0][0x1ec] ;  /* 0x00007b0027337a20 */ /* 0x020fc80000410000 */
[----:B------:R-:W-:Y:S02]  /*1340*/  @P0 FADD.FTZ R51, R35, R51 ;  /* 0x0000003323330221 */ /* 0x000fe40000010000 */
.L_x_28972:
[----:B------:R-:W-:Y:S05]  /*1350*/  BSYNC B0 ;  /* 0x0000000000007941 */ /* 0x000fea0003800000 */
.L_x_28971:
        /* <DEDUP_REMOVED lines=24> */
.L_x_28974:
[----:B-1----:R-:W-:Y:S05]  /*14e0*/  BSYNC B0 ;  /* 0x0000000000007941 */ /* 0x002fea0003800000 */
.L_x_28973:
[----:B------:R-:W-:Y:S01]  /*14f0*/  BSSY B0, `(.L_x_28975) ;  /* 0x0000004000007945 */ /* 0x000fe20003800000 */
[----:B------:R-:W-:Y:S05]  /*1500*/  @!P6 BRA `(.L_x_28976) ;  /* 0x000000200000e947 */ /* 0x000fea0003800000 */
[----:B-----5:R-:W-:-:S04]  /*1510*/  FMUL.FTZ R53, R37, c[0x0][0x1ec] ;  /* 0x00007b0025357a20 */ /* 0x020fc80000410000 */
[----:B------:R-:W-:Y:S02]  /*1520*/  @P0 FADD.FTZ R53, R33, R53 ;  /* 0x0000003521350221 */ /* 0x000fe40000010000 */
.L_x_28976:
[----:B------:R-:W-:Y:S05]  /*1530*/  BSYNC B0 ;  /* 0x0000000000007941 */ /* 0x000fea0003800000 */
.L_x_28975:
[----:B------:R-:W-:Y:S01]  /*1540*/  BSSY B0, `(.L_x_28977) ;  /* 0x0000004000007945 */ /* 0x000fe20003800000 */
[----:B------:R-:W-:Y:S05]  /*1550*/  @!P6 BRA `(.L_x_28978) ;  /* 0x000000200000e947 */ /* 0x000fea0003800000 */
[----:B-----5:R-:W-:-:S04]  /*1560*/  FMUL.FTZ R54, R38, c[0x0][0x1ec] ;  /* 0x00007b0026367a20 */ /* 0x020fc80000410000 */
[----:B------:R-:W-:Y:S02]  /*1570*/  @P0 FADD.FTZ R54, R34, R54 ;  /* 0x0000003622360221 */ /* 0x000fe40000010000 */
.L_x_28978:
[----:B------:R-:W-:Y:S05]  /*1580*/  BSYNC B0 ;  /* 0x0000000000007941 */ /* 0x000fea0003800000 */
.L_x_28977:
[----:B------:R-:W-:Y:S01]  /*1590*/  BSSY B0, `(.L_x_28979) ;  /* 0x0000004000007945 */ /* 0x000fe20003800000 */
[----:B------:R-:W-:Y:S05]  /*15a0*/  @!P6 BRA `(.L_x_28980) ;  /* 0x000000200000e947 */ /* 0x000fea0003800000 */
[----:B-----5:R-:W-:-:S04]  /*15b0*/  FMUL.FTZ R55, R39, c[0x0][0x1ec] ;  /* 0x00007b0027377a20 */ /* 0x020fc80000410000 */
[----:B------:R-:W-:Y:S02]  /*15c0*/  @P0 FADD.FTZ R55, R35, R55 ;  /* 0x0000003723370221 */ /* 0x000fe40000010000 */
.L_x_28980:
[----:B------:R-:W-:Y:S05]  /*15d0*/  BSYNC B0 ;  /* 0x0000000000007941 */ /* 0x000fea0003800000 */
.L_x_28979:
        /* <DEDUP_REMOVED lines=24> */
.L_x_28982:
[----:B-1----:R-:W-:Y:S05]  /*1760*/  BSYNC B0 ;  /* 0x0000000000007941 */ /* 0x002fea0003800000 */
.L_x_28981:
[----:B------:R-:W-:Y:S01]  /*1770*/  BSSY B0, `(.L_x_28983) ;  /* 0x0000004000007945 */ /* 0x000fe20003800000 */
[----:B------:R-:W-:Y:S05]  /*1780*/  @!P6 BRA `(.L_x_28984) ;  /* 0x000000200000e947 */ /* 0x000fea0003800000 */
[----:B-----5:R-:W-:-:S04]  /*1790*/  FMUL.FTZ R57, R37, c[0x0][0x1ec] ;  /* 0x00007b0025397a20 */ /* 0x020fc80000410000 */
[----:B------:R-:W-:Y:S02]  /*17a0*/  @P0 FADD.FTZ R57, R33, R57 ;  /* 0x0000003921390221 */ /* 0x000fe40000010000 */
.L_x_28984:
[----:B------:R-:W-:Y:S05]  /*17b0*/  BSYNC B0 ;  /* 0x0000000000007941 */ /* 0x000fea0003800000 */
.L_x_28983:
[----:B------:R-:W-:Y:S01]  /*17c0*/  BSSY B0, `(.L_x_28985) ;  /* 0x0000004000007945 */ /* 0x000fe20003800000 */
[----:B------:R-:W-:Y:S05]  /*17d0*/  @!P6 BRA `(.L_x_28986) ;  /* 0x000000200000e947 */ /* 0x000fea0003800000 */
[----:B-----5:R-:W-:-:S04]  /*17e0*/  FMUL.FTZ R58, R38, c[0x0][0x1ec] ;  /* 0x00007b00263a7a20 */ /* 0x020fc80000410000 */
[----:B------:R-:W-:Y:S02]  /*17f0*/  @P0 FADD.FTZ R58, R34, R58 ;  /* 0x0000003a223a0221 */ /* 0x000fe40000010000 */
.L_x_28986:
[----:B------:R-:W-:Y:S05]  /*1800*/  BSYNC B0 ;  /* 0x0000000000007941 */ /* 0x000fea0003800000 */
.L_x_28985:
[----:B------:R-:W-:Y:S01]  /*1810*/  BSSY B0, `(.L_x_28987) ;  /* 0x0000004000007945 */ /* 0x000fe20003800000 */
[----:B------:R-:W-:Y:S05]  /*1820*/  @!P6 BRA `(.L_x_28988) ;  /* 0x000000200000e947 */ /* 0x000fea0003800000 */
[----:B-----5:R-:W-:-:S04]  /*1830*/  FMUL.FTZ R59, R39, c[0x0][0x1ec] ;  /* 0x00007b00273b7a20 */ /* 0x020fc80000410000 */
[----:B------:R-:W-:Y:S02]  /*1840*/  @P0 FADD.FTZ R59, R35, R59 ;  /* 0x0000003b233b0221 */ /* 0x000fe40000010000 */
.L_x_28988:
[----:B------:R-:W-:Y:S05]  /*1850*/  BSYNC B0 ;  /* 0x0000000000007941 */ /* 0x000fea0003800000 */
.L_x_28987:
        /* <DEDUP_REMOVED lines=24> */
.L_x_28990:
[----:B-1----:R-:W-:Y:S05]  /*19e0*/  BSYNC B0 ;  /* 0x0000000000007941 */ /* 0x002fea0003800000 */
.L_x_28989:
[----:B------:R-:W-:Y:S01]  /*19f0*/  BSSY B0, `(.L_x_28991) ;  /* 0x0000004000007945 */ /* 0x000fe20003800000 */
[----:B------:R-:W-:Y:S05]  /*1a00*/  @!P6 BRA `(.L_x_28992) ;  /* 0x000000200000e947 */ /* 0x000fea0003800000 */
[----:B-----5:R-:W-:-:S04]  /*1a10*/  FMUL.FTZ R61, R37, c[0x0][0x1ec] ;  /* 0x00007b00253d7a20 */ /* 0x020fc80000410000 */
[----:B------:R-:W-:Y:S02]  /*1a20*/  @P0 FADD.FTZ R61, R33, R61 ;  /* 0x0000003d213d0221 */ /* 0x000fe40000010000 */
.L_x_28992:
[----:B------:R-:W-:Y:S05]  /*1a30*/  BSYNC B0 ;  /* 0x0000000000007941 */ /* 0x000fea0003800000 */
.L_x_28991:
[----:B------:R-:W-:Y:S01]  /*1a40*/  BSSY B0, `(.L_x_28993) ;  /* 0x0000004000007945 */ /* 0x000fe20003800000 */
[----:B------:R-:W-:Y:S05]  /*1a50*/  @!P6 BRA `(.L_x_28994) ;  /* 0x000000200000e947 */ /* 0x000fea0003800000 */
[----:B-----5:R-:W-:-:S04]  /*1a60*/  FMUL.FTZ R62, R38, c[0x0][0x1ec] ;  /* 0x00007b00263e7a20 */ /* 0x020fc80000410000 */
[----:B------:R-:W-:Y:S02]  /*1a70*/  @P0 FADD.FTZ R62, R34, R62 ;  /* 0x0000003e223e0221 */ /* 0x000fe40000010000 */
.L_x_28994:
[----:B------:R-:W-:Y:S05]  /*1a80*/  BSYNC B0 ;  /* 0x0000000000007941 */ /* 0x000fea0003800000 */
.L_x_28993:
[----:B------:R-:W-:Y:S01]  /*1a90*/  BSSY B0, `(.L_x_28995) ;  /* 0x0000004000007945 */ /* 0x000fe20003800000 */
[----:B------:R-:W-:Y:S05]  /*1aa0*/  @!P6 BRA `(.L_x_28996) ;  /* 0x000000200000e947 */ /* 0x000fea0003800000 */
[----:B-----5:R-:W-:-:S04]  /*1ab0*/  FMUL.FTZ R63, R39, c[0x0][0x1ec] ;  /* 0x00007b00273f7a20 */ /* 0x020fc80000410000 */
[----:B------:R-:W-:Y:S02]  /*1ac0*/  @P0 FADD.FTZ R63, R35, R63 ;  /* 0x0000003f233f0221 */ /* 0x000fe40000010000 */
.L_x_28996:
[----:B------:R-:W-:Y:S05]  /*1ad0*/  BSYNC B0 ;  /* 0x0000000000007941 */ /* 0x000fea0003800000 */
.L_x_28995:
[----:B------:R-:W-:Y:S01]  /*1ae0*/  @P5 IADD3 R73, R134, 0xc0, RZ ;  /* 0x000000c086495810 */ /* 0x000fe20007ffe0ff */
[----:B------:R0:W-:Y:S04]  /*1af0*/  STG.E.128 [R66.64], R60 ;  /* 0x0000003c42007986 */ /* 0x0001e8000c101d04 */
[-C--:B------:R-:W-:Y:S01]  /*1b00*/  @P5 IMAD.WIDE.U32 R72, R73, R130.reuse, c[0x0][0x170] ;  /* 0x00005c0049485625 */ /* 0x080fe200078e0082 */
[----:B------:R-:W2:Y:S04]  /*1b10*/  @P0 LDG.E.128 R32, [R64.64] ;  /* 0x0000000440200981 */ /* 0x000ea8000c1e1d00 */
[----:B-----5:R1:W5:Y:S01]  /*1b20*/  @P5 LDG.E.128 R36, [R72.64] ;  /* 0x0000000448245981 */ /* 0x020362000c1e1d00 */
[----:B------:R-:W-:Y:S01]  /*1b30*/  @!P6 ISETP.NE.U32.AND P3, PT, RZ, c[0x0][0x180], PT ;  /* 0x00006000ff00ea0c */ /* 0x000fe20003f65070 */
[----:B------:R-:W-:Y:S01]  /*1b40*/  BSSY B0, `(.L_x_28997) ;  /* 0x0000012000007945 */ /* 0x000fe20003800000 */
[----:B------:R-:W-:Y:S01]  /*1b50*/  @!P6 ISETP.NE.U32.AND P1, PT, RZ, c[0x0][0x180], PT ;  /* 0x00006000ff00ea0c */ /* 0x000fe20003f25070 */
[----:B------:R-:W-:Y:S01]  /*1b60*/  IMAD.WIDE.U32 R70, R71, R130, c[0x0][0x188] ;  /* 0x0000620047467625 */ /* 0x000fe200078e0082 */
[----:B------:R-:W-:-:S02]  /*1b70*/  @!P6 ISETP.NE.U32.AND P2, PT, RZ, c[0x0][0x180], PT ;  /* 0x00006000ff00ea0c */ /* 0x000fc40003f45070 */
[----:B------:R-:W-:Y:S02]  /*1b80*/  @!P6 ISETP.NE.U32.AND P4, PT, RZ, c[0x0][0x180], PT ;  /* 0x00006000ff00ea0c */ /* 0x000fe40003f85070 */
[----:B------:R-:W-:Y:S02]  /*1b90*/  IADD3 R75, R79, 0xe0, RZ ;  /* 0x000000e04f4b7810 */ /* 0x000fe40007ffe0ff */
[----:B------:R-:W-:Y:S02]  /*1ba0*/  @!P6 ISETP.NE.AND.EX P1, PT, RZ, c[0x0][0x184], PT, P1 ;  /* 0x00006100ff00ea0c */ /* 0x000fe40003f25310 */
[----:B------:R-:W-:Y:S01]  /*1bb0*/  @!P6 ISETP.NE.AND.EX P2, PT, RZ, c[0x0][0x184], PT, P2 ;  /* 0x00006100ff00ea0c */ /* 0x000fe20003f45320 */
[----:B------:R-:W-:Y:S01]  /*1bc0*/  @P0 IMAD.WIDE.U32 R68, R75, R130, c[0x0][0x180] ;  /* 0x000060004b440625 */ /* 0x000fe200078e0082 */
[----:B------:R-:W-:Y:S02]  /*1bd0*/  @!P6 ISETP.NE.AND.EX P4, PT, RZ, c[0x0][0x184], PT, P4 ;  /* 0x00006100ff00ea0c */ /* 0x000fe40003f85340 */
[----:B------:R-:W-:-:S02]  /*1be0*/  @!P6 ISETP.NE.AND.EX P3, PT, RZ, c[0x0][0x184], PT, P3 ;  /* 0x00006100ff00ea0c */ /* 0x000fc40003f65330 */
[----:B--2---:R-:W-:Y:S02]  /*1bf0*/  @!P6 FSEL R65, R33, RZ, P1 ;  /* 0x000000ff2141e208 */ /* 0x004fe40000800000 */
[----:B0-----:R-:W-:Y:S02]  /*1c00*/  @!P6 FSEL R66, R34, RZ, P2 ;  /* 0x000000ff2242e208 */ /* 0x001fe40001000000 */
[----:B------:R-:W-:Y:S02]  /*1c10*/  @!P6 FSEL R67, R35, RZ, P4 ;  /* 0x000000ff2343e208 */ /* 0x000fe40002000000 */
[----:B------:R-:W-:Y:S01]  /*1c20*/  @!P6 FSEL R64, R32, RZ, P3 ;  /* 0x000000ff2040e208 */ /* 0x000fe20001800000 */
[----:B------:R-:W-:Y:S05]  /*1c30*/  @!P6 BRA `(.L_x_28998) ;  /* 0x000000200000e947 */ /* 0x000fea0003800000 */
[----:B-1---5:R-:W-:-:S04]  /*1c40*/  FMUL.FTZ R64, R36, c[0x0][0x1ec] ;  /* 0x00007b0024407a20 */ /* 0x022fc80000410000 */
[----:B------:R-:W-:Y:S02]  /*1c50*/  @P0 FADD.FTZ R64, R32, R64 ;  /* 0x0000004020400221 */ /* 0x000fe40000010000 */
.L_x_28998:
[----:B-1----:R-:W-:Y:S05]  /*1c60*/  BSYNC B0 ;  /* 0x0000000000007941 */ /* 0x002fea0003800000 */
.L_x_28997:
[----:B------:R-:W-:Y:S01]  /*1c70*/  BSSY B0, `(.L_x_28999) ;  /* 0x0000004000007945 */ /* 0x000fe20003800000 */
[----:B------:R-:W-:Y:S05]  /*1c80*/  @!P6 BRA `(.L_x_29000) ;  /* 0x000000200000e947 */ /* 0x000fea0003800000 */
[----:B-----5:R-:W-:-:S04]  /*1c90*/  FMUL.FTZ R65, R37, c[0x0][0x1ec] ;  /* 0x00007b0025417a20 */ /* 0x020fc80000410000 */
[----:B------:R-:W-:Y:S02]  /*1ca0*/  @P0 FADD.FTZ R65, R33, R65 ;  /* 0x0000004121410221 */ /* 0x000fe40000010000 */
.L_x_29000:
[----:B------:R-:W-:Y:S05]  /*1cb0*/  BSYNC B0 ;  /* 0x0000000000007941 */ /* 0x000fea0003800000 */
.L_x_28999:
[----:B------:R-:W-:Y:S01]  /*1cc0*/  BSSY B0, `(.L_x_29001) ;  /* 0x0000004000007945 */ /* 0x000fe20003800000 */
[----:B------:R-:W-:Y:S05]  /*1cd0*/  @!P6 BRA `(.L_x_29002) ;  /* 0x000000200000e947 */ /* 0x000fea0003800000 */
[----:B-----5:R-:W-:-:S04]  /*1ce0*/  FMUL.FTZ R66, R38, c[0x0][0x1ec] ;  /* 0x00007b0026427a20 */ /* 0x020fc80000410000 */
[----:B------:R-:W-:Y:S02]  /*1cf0*/  @P0 FADD.FTZ R66, R34, R66 ;  /* 0x0000004222420221 */ /* 0x000fe40000010000 */
.L_x_29002:
[----:B------:R-:W-:Y:S05]  /*1d00*/  BSYNC B0 ;  /* 0x0000000000007941 */ /* 0x000fea0003800000 */
.L_x_29001:
[----:B------:R-:W-:Y:S01]  /*1d10*/  BSSY B0, `(.L_x_29003) ;  /* 0x0000004000007945 */ /* 0x000fe20003800000 */
[----:B------:R-:W-:Y:S05]  /*1d20*/  @!P6 BRA `(.L_x_29004) ;  /* 0x000000200000e947 */ /* 0x000fea0003800000 */
[----:B-----5:R-:W-:-:S04]  /*1d30*/  FMUL.FTZ R67, R39, c[0x0][0x1ec] ;  /* 0x00007b0027437a20 */ /* 0x020fc80000410000 */
[----:B------:R-:W-:Y:S02]  /*1d40*/  @P0 FADD.FTZ R67, R35, R67 ;  /* 0x0000004323430221 */ /* 0x000fe40000010000 */
.L_x_29004:
[----:B------:R-:W-:Y:S05]  /*1d50*/  BSYNC B0 ;  /* 0x0000000000007941 */ /* 0x000fea0003800000 */
.L_x_29003:
        /* <DEDUP_REMOVED lines=24> */
.L_x_29006:
[----:B-1----:R-:W-:Y:S05]  /*1ee0*/  BSYNC B0 ;  /* 0x0000000000007941 */ /* 0x002fea0003800000 */
.L_x_29005:
[----:B------:R-:W-:Y:S01]  /*1ef0*/  BSSY B0, `(.L_x_29007) ;  /* 0x0000004000007945 */ /* 0x000fe20003800000 */
[----:B------:R-:W-:Y:S05]  /*1f00*/  @!P6 BRA `(.L_x_29008) ;  /* 0x000000200000e947 */ /* 0x000fea0003800000 */
[----:B-----5:R-:W-:-:S04]  /*1f10*/  FMUL.FTZ R69, R37, c[0x0][0x1ec] ;  /* 0x00007b0025457a20 */ /* 0x020fc80000410000 */
[----:B------:R-:W-:Y:S02]  /*1f20*/  @P0 FADD.FTZ R69, R33, R69 ;  /* 0x0000004521450221 */ /* 0x000fe40000010000 */
.L_x_29008:
[----:B------:R-:W-:Y:S05]  /*1f30*/  BSYNC B0 ;  /* 0x0000000000007941 */ /* 0x000fea0003800000 */
.L_x_29007:
[----:B------:R-:W-:Y:S01]  /*1f40*/  BSSY B0, `(.L_x_29009) ;  /* 0x0000004000007945 */ /* 0x000fe20003800000 */
[----:B------:R-:W-:Y:S05]  /*1f50*/  @!P6 BRA `(.L_x_29010) ;  /* 0x000000200000e947 */ /* 0x000fea0003800000 */
[----:B-----5:R-:W-:-:S04]  /*1f60*/  FMUL.FTZ R70, R38, c[0x0][0x1ec] ;  /* 0x00007b0026467a20 */ /* 0x020fc80000410000 */
[----:B------:R-:W-:Y:S02]  /*1f70*/  @P0 FADD.FTZ R70, R34, R70 ;  /* 0x0000004622460221 */ /* 0x000fe40000010000 */
.L_x_29010:
[----:B------:R-:W-:Y:S05]  /*1f80*/  BSYNC B0 ;  /* 0x0000000000007941 */ /* 0x000fea0003800000 */
.L_x_29009:
[----:B------:R-:W-:Y:S01]  /*1f90*/  BSSY B0, `(.L_x_29011) ;  /* 0x0000004000007945 */ /* 0x000fe20003800000 */
[----:B------:R-:W-:Y:S05]  /*1fa0*/  @!P6 BRA `(.L_x_29012) ;  /* 0x000000200000e947 */ /* 0x000fea0003800000 */
[----:B-----5:R-:W-:-:S04]  /*1fb0*/  FMUL.FTZ R71, R39, c[0x0][0x1ec] ;  /* 0x00007b0027477a20 */ /* 0x020fc80000410000 */
[----:B------:R-:W-:Y:S02]  /*1fc0*/  @P0 FADD.FTZ R71, R35, R71 ;  /* 0x0000004723470221 */ /* 0x000fe40000010000 */
.L_x_29012:
[----:B------:R-:W-:Y:S05]  /*1fd0*/  BSYNC B0 ;  /* 0x0000000000007941 */ /* 0x000fea0003800000 */
.L_x_29011:
[----:B------:R-:W-:Y:S01]  /*1fe0*/  @P5 IADD3 R133, R134, 0x100, RZ ;  /* 0x0000010086855810 */ /* 0x000fe20007ffe0ff */
[----:B------:R0:W-:Y:S04]  /*1ff0*/  STG.E.128 [R74.64], R68 ;  /* 0x000000444a007986 */ /* 0x0001e8000c101d04 */
[----:B------:R-:W-:Y:S01]  /*2000*/  @P5 IMAD.WIDE.U32 R132, R133, R130, c[0x0][0x170] ;  /* 0x00005c0085845625 */ /* 0x000fe200078e0082 */
[----:B------:R-:W2:Y:S04]  /*2010*/  @P0 LDG.E.128 R32, [R72.64] ;  /* 0x0000000448200981 */ /* 0x000ea8000c1e1d00 */
[----:B-----5:R1:W5:Y:S01]  /*2020*/  @P5 LDG.E.128 R36, [R132.64] ;  /* 0x0000000484245981 */ /* 0x020362000c1e1d00 */
[----:B------:R-:W-:Y:S01]  /*2030*/  @!P6 ISETP.NE.U32.AND P3, PT, RZ, c[0x0][0x180], PT ;  /* 0x00006000ff00ea0c */ /* 0x000fe20003f65070 */
[----:B------:R-:W-:Y:S01]  /*2040*/  BSSY B0, `(.L_x_29013) ;  /* 0x0000012000007945 */ /* 0x000fe20003800000 */
[----:B------:R-:W-:-:S02]  /*2050*/  @!P6 ISETP.NE.U32.AND P1, PT, RZ, c[0x0][0x180], PT ;  /* 0x00006000ff00ea0c */ /* 0x000fc40003f25070 */
[----:B------:R-:W-:Y:S02]  /*2060*/  @!P6 ISETP.NE.U32.AND P2, PT, RZ, c[0x0][0x180], PT ;  /* 0x00006000ff00ea0c */ /* 0x000fe40003f45070 */
[----:B------:R-:W-:Y:S02]  /*2070*/  @!P6 ISETP.NE.U32.AND P4, PT, RZ, c[0x0][0x180], PT ;  /* 0x00006000ff00ea0c */ /* 0x000fe40003f85070 */
[----:B------:R-:W-:Y:S01]  /*2080*/  IADD3 R135, R79, 0x120, RZ ;  /* 0x000001204f877810 */ /* 0x000fe20007ffe0ff */
[-C--:B------:R-:W-:Y:S01]  /*2090*/  IMAD.WIDE.U32 R78, R137, R130.reuse, c[0x0][0x188] ;  /* 0x00006200894e7625 */ /* 0x080fe200078e0082 */
[----:B------:R-:W-:Y:S02]  /*20a0*/  @!P6 ISETP.NE.AND.EX P1, PT, RZ, c[0x0][0x184], PT, P1 ;  /* 0x00006100ff00ea0c */ /* 0x000fe40003f25310 */
[----:B------:R-:W-:Y:S01]  /*20b0*/  @!P6 ISETP.NE.AND.EX P2, PT, RZ, c[0x0][0x184], PT, P2 ;  /* 0x00006100ff00ea0c */ /* 0x000fe20003f45320 */
[----:B------:R-:W-:Y:S01]  /*20c0*/  @P0 IMAD.WIDE.U32 R76, R135, R130, c[0x0][0x180] ;  /* 0x00006000874c0625 */ /* 0x000fe200078e0082 */
[----:B------:R-:W-:-:S02]  /*20d0*/  @!P6 ISETP.NE.AND.EX P4, PT, RZ, c[0x0][0x184], PT, P4 ;  /* 0x00006100ff00ea0c */ /* 0x000fc40003f85340 */
        /* <DEDUP_REMOVED lines=8> */
.L_x_29014:
[----:B-1----:R-:W-:Y:S05]  /*2160*/  BSYNC B0 ;  /* 0x0000000000007941 */ /* 0x002fea0003800000 */
.L_x_29013:
[----:B------:R-:W-:Y:S01]  /*2170*/  BSSY B0, `(.L_x_29015) ;  /* 0x0000004000007945 */ /* 0x000fe20003800000 */
[----:B------:R-:W-:Y:S05]  /*2180*/  @!P6 BRA `(.L_x_29016) ;  /* 0x000000200000e947 */ /* 0x000fea0003800000 */
[----:B-----5:R-:W-:-:S04]  /*2190*/  FMUL.FTZ R73, R37, c[0x0][0x1ec] ;  /* 0x00007b0025497a20 */ /* 0x020fc80000410000 */
[----:B------:R-:W-:Y:S02]  /*21a0*/  @P0 FADD.FTZ R73, R33, R73 ;  /* 0x0000004921490221 */ /* 0x000fe40000010000 */
.L_x_29016:
[----:B------:R-:W-:Y:S05]  /*21b0*/  BSYNC B0 ;  /* 0x0000000000007941 */ /* 0x000fea0003800000 */
.L_x_29015:
[----:B------:R-:W-:Y:S01]  /*21c0*/  BSSY B0, `(.L_x_29017) ;  /* 0x0000004000007945 */ /* 0x000fe20003800000 */
[----:B------:R-:W-:Y:S05]  /*21d0*/  @!P6 BRA `(.L_x_29018) ;  /* 0x000000200000e947 */ /* 0x000fea0003800000 */
[----:B-----5:R-:W-:-:S04]  /*21e0*/  FMUL.FTZ R74, R38, c[0x0][0x1ec] ;  /* 0x00007b00264a7a20 */ /* 0x020fc80000410000 */
[----:B------:R-:W-:Y:S02]  /*21f0*/  @P0 FADD.FTZ R74, R34, R74 ;  /* 0x0000004a224a0221 */ /* 0x000fe40000010000 */
.L_x_29018:
[----:B------:R-:W-:Y:S05]  /*2200*/  BSYNC B0 ;  /* 0x0000000000007941 */ /* 0x000fea0003800000 */
.L_x_29017:
[----:B------:R-:W-:Y:S01]  /*2210*/  BSSY B0, `(.L_x_29019) ;  /* 0x0000004000007945 */ /* 0x000fe20003800000 */
[----:B------:R-:W-:Y:S05]  /*2220*/  @!P6 BRA `(.L_x_29020) ;  /* 0x000000200000e947 */ /* 0x000fea0003800000 */
[----:B-----5:R-:W-:-:S04]  /*2230*/  FMUL.FTZ R75, R39, c[0x0][0x1ec] ;  /* 0x00007b00274b7a20 */ /* 0x020fc80000410000 */
[----:B------:R-:W-:Y:S02]  /*2240*/  @P0 FADD.FTZ R75, R35, R75 ;  /* 0x0000004b234b0221 */ /* 0x000fe40000010000 */
.L_x_29020:
[----:B------:R-:W-:Y:S05]  /*2250*/  BSYNC B0 ;  /* 0x0000000000007941 */ /* 0x000fea0003800000 */
.L_x_29019:
        /* <DEDUP_REMOVED lines=10> */
[----:B------:R-:W-:Y:S02]  /*2300*/  @!P6 ISETP.NE.AND.EX P3, PT, RZ, c[0x0][0x184], PT, P3 ;  /* 0x00006100ff00ea0c */ /* 0x000fe40003f65330 */
[----:B------:R-:W-:Y:S02]  /*2310*/  @!P6 ISETP.NE.AND.EX P4, PT, RZ, c[0x0][0x184], PT, P4 ;  /* 0x00006100ff00ea0c */ /* 0x000fe40003f85340 */
        /* <DEDUP_REMOVED lines=9> */
.L_x_29022:
[----:B-1----:R-:W-:Y:S05]  /*23b0*/  BSYNC B0 ;  /* 0x0000000000007941 */ /* 0x002fea0003800000 */
.L_x_29021:
[----:B------:R-:W-:Y:S01]  /*23c0*/  BSSY B0, `(.L_x_29023) ;  /* 0x0000004000007945 */ /* 0x000fe20003800000 */
[----:B------:R-:W-:Y:S05]  /*23d0*/  @!P6 BRA `(.L_x_29024) ;  /* 0x000000200000e947 */ /* 0x000fea0003800000 */
[----:B-----5:R-:W-:-:S04]  /*23e0*/  FMUL.FTZ R77, R37, c[0x0][0x1ec] ;  /* 0x00007b00254d7a20 */ /* 0x020fc80000410000 */
[----:B------:R-:W-:Y:S02]  /*23f0*/  @P0 FADD.FTZ R77, R33, R77 ;  /* 0x0000004d214d0221 */ /* 0x000fe40000010000 */
.L_x_29024:
[----:B------:R-:W-:Y:S05]  /*2400*/  BSYNC B0 ;  /* 0x0000000000007941 */ /* 0x000fea0003800000 */
.L_x_29023:
[----:B------:R-:W-:Y:S01]  /*2410*/  BSSY B0, `(.L_x_29025) ;  /* 0x0000004000007945 */ /* 0x000fe20003800000 */
[----:B------:R-:W-:Y:S05]  /*2420*/  @!P6 BRA `(.L_x_29026) ;  /* 0x000000200000e947 */ /* 0x000fea0003800000 */
[----:B-----5:R-:W-:-:S04]  /*2430*/  FMUL.FTZ R78, R38, c[0x0][0x1ec] ;  /* 0x00007b00264e7a20 */ /* 0x020fc80000410000 */
[----:B------:R-:W-:Y:S02]  /*2440*/  @P0 FADD.FTZ R78, R34, R78 ;  /* 0x0000004e224e0221 */ /* 0x000fe40000010000 */
.L_x_29026:
[----:B------:R-:W-:Y:S05]  /*2450*/  BSYNC B0 ;  /* 0x0000000000007941 */ /* 0x000fea0003800000 */
.L_x_29025:
[----:B------:R-:W-:Y:S01]  /*2460*/  BSSY B0, `(.L_x_29027) ;  /* 0x0000004000007945 */ /* 0x000fe20003800000 */
[----:B------:R-:W-:Y:S05]  /*2470*/  @!P6 BRA `(.L_x_29028) ;  /* 0x000000200000e947 */ /* 0x000fea0003800000 */
[----:B-----5:R-:W-:-:S04]  /*2480*/  FMUL.FTZ R79, R39, c[0x0][0x1ec] ;  /* 0x00007b00274f7a20 */ /* 0x020fc80000410000 */
[----:B------:R-:W-:Y:S02]  /*2490*/  @P0 FADD.FTZ R79, R35, R79 ;  /* 0x0000004f234f0221 */ /* 0x000fe40000010000 */
.L_x_29028:
[----:B------:R-:W-:Y:S05]  /*24a0*/  BSYNC B0 ;  /* 0x0000000000007941 */ /* 0x000fea0003800000 */
.L_x_29027:
[----:B------:R-:W-:Y:S01]  /*24b0*/  FADD.FTZ R132, RZ, R40 ;  /* 0x00000028ff847221 */ /* 0x000fe20000010000 */
        /* <DEDUP_REMOVED lines=45> */
.L_x_29035:
        /* <DEDUP_REMOVED lines=100> */
.L_x_29036:
[----:B------:R-:W-:Y:S01]  /*2dd0*/  FMUL.FTZ R130, R139, R139 ;  /* 0x0000008b8b827220 */ /* 0x000fe20000410000 */
[----:B------:R-:W-:Y:S01]  /*2de0*/  ISETP.NE.AND P1, PT, RZ, UR6, PT ;  /* 0x00000006ff007c0c */ /* 0x000fe2000bf25270 */
[----:B-1----:R-:W-:Y:S01]  /*2df0*/  FADD.FTZ R141, R141, R136 ;  /* 0x000000888d8d7221 */ /* 0x002fe20000010000 */
[----:B------:R-:W-:Y:S01]  /*2e00*/  MOV R132, c[0x0][0x1e0] ;  /* 0x0000780000847a02 */ /* 0x000fe20000000f00 */
[----:B------:R-:W-:Y:S01]  /*2e10*/  BSSY B0, `(.L_x_29031) ;  /* 0x00000aa000007945 */ /* 0x000fe20003800000 */
[----:B------:R-:W-:Y:S02]  /*2e20*/  FSEL R133, R130, RZ, P1 ;  /* 0x000000ff82857208 */ /* 0x000fe40000800000 */
[C---:B0-----:R-:W-:Y:S01]  /*2e30*/  @!P0 LEA R136, P2, R128.reuse, c[0x0][0x1a0], 0x2 ;  /* 0x0000680080888a11 */ /* 0x041fe200078410ff */
[----:B------:R-:W-:Y:S01]  /*2e40*/  FFMA.FTZ R130, R141, R132, c[0x0][0x228] ;  /* 0x00008a008d827623 */ /* 0x000fe20000010084 */
[C---:B------:R-:W-:Y:S02]  /*2e50*/  @!P0 LEA R134, P3, R128.reuse, c[0x0][0x1a8], 0x2 ;  /* 0x00006a0080868a11 */ /* 0x040fe400078610ff */
[----:B------:R-:W-:Y:S01]  /*2e60*/  @!P0 LEA.HI.X R137, R128, c[0x0][0x1a4], R135, 0x2, P2 ;  /* 0x0000690080898a11 */ /* 0x000fe200010f1487 */
[----:B------:R-:W-:Y:S01]  /*2e70*/  FADD.FTZ R130, R130, R133 ;  /* 0x0000008582827221 */ /* 0x000fe20000010000 */
[----:B------:R-:W-:-:S03]  /*2e80*/  @!P0 LEA.HI.X R135, R128, c[0x0][0x1ac], R135, 0x2, P3 ;  /* 0x00006b0080878a11 */ /* 0x000fc600018f1487 */
[----:B------:R-:W0:Y:S01]  /*2e90*/  MUFU.RSQ R132, R130 ;  /* 0x0000008200847308 */ /* 0x000e220000001400 */
[----:B------:R1:W-:Y:S04]  /*2ea0*/  @!P0 STG.E [R136.64], R139 ;  /* 0x0000008b88008986 */ /* 0x0003e8000c101904 */
[----:B0-----:R1:W-:Y:S01]  /*2eb0*/  @!P0 STG.E [R134.64], R132 ;  /* 0x0000008486008986 */ /* 0x0013e2000c101904 */
[----:B------:R-:W-:-:S13]  /*2ec0*/  ISETP.GE.AND P0, PT, R138, 0x1, PT ;  /* 0x000000018a00780c */ /* 0x000fda0003f06270 */
[----:B------:R-:W-:Y:S05]  /*2ed0*/  @!P0 BRA `(.L_x_29032) ;  /* 0x000009d000008947 */ /* 0x000fea0003800000 */
[----:B-1----:R-:W-:Y:S02]  /*2ee0*/  IADD3 R138, R138, -0x1, RZ ;  /* 0xffffffff8a8a7810 */ /* 0x002fe40007ffe0ff */
[----:B------:R-:W-:Y:S02]  /*2ef0*/  FSEL R130, R139, RZ, !P1 ;  /* 0x000000ff8b827208 */ /* 0x000fe40004800000 */
[----:B------:R-:W-:Y:S01]  /*2f00*/  LOP3.LUT R131, R131, 0x1f, RZ, 0xc0, !PT ;  /* 0x0000001f83837812 */ /* 0x000fe200078ec0ff */
[----:B------:R-:W-:Y:S02]  /*2f10*/  IMAD R138, R138, c[0x0][0x168], RZ ;  /* 0x00005a008a8a7a24 */ /* 0x000fe400078e02ff */
[C---:B------:R-:W-:Y:S02]  /*2f20*/  FADD.FTZ R135, -R130.reuse, R42 ;  /* 0x0000002a82877221 */ /* 0x040fe40000010100 */
[C---:B------:R-:W-:Y:S01]  /*2f30*/  FADD.FTZ R161, -R130.reuse, R68 ;  /* 0x0000004482a17221 */ /* 0x040fe20000010100 */
[----:B------:R-:W-:Y:S01]  /*2f40*/  SHF.R.S32.HI R42, RZ, 0x1f, R138 ;  /* 0x0000001fff2a7819 */ /* 0x000fe2000001148a */
[----:B------:R-:W-:Y:S01]  /*2f50*/  HFMA2.MMA R68, -RZ, RZ, 0, 9.5367431640625e-07 ;  /* 0x00000010ff447435 */ /* 0x000fe200000001ff */
[----:B------:R-:W-:-:S02]  /*2f60*/  FADD.FTZ R139, -R130, R46 ;  /* 0x0000002e828b7221 */ /* 0x000fc40000010100 */
[----:B------:R-:W-:Y:S01]  /*2f70*/  LEA.HI R42, R42, R138, RZ, 0x2 ;  /* 0x0000008a2a2a7211 */ /* 0x000fe200078f10ff */
[C---:B------:R-:W-:Y:S02]  /*2f80*/  FADD.FTZ R133, -R130.reuse, R40 ;  /* 0x0000002882857221 */ /* 0x040fe40000010100 */
[----:B------:R-:W-:Y:S01]  /*2f90*/  FADD.FTZ R41, -R130, R41 ;  /* 0x0000002982297221 */ /* 0x000fe20000010100 */
[----:B------:R-:W-:Y:S01]  /*2fa0*/  LEA.HI.SX32 R131, R42, R131, 0x1e ;  /* 0x000000832a837211 */ /* 0x000fe200078ff2ff */
[C---:B------:R-:W-:Y:S02]  /*2fb0*/  FADD.FTZ R43, -R130.reuse, R43 ;  /* 0x0000002b822b7221 */ /* 0x040fe40000010100 */
[C---:B------:R-:W-:Y:S02]  /*2fc0*/  FADD.FTZ R137, -R130.reuse, R44 ;  /* 0x0000002c82897221 */ /* 0x040fe40000010100 */
[C---:B------:R-:W-:Y:S02]  /*2fd0*/  FADD.FTZ R45, -R130.reuse, R45 ;  /* 0x0000002d822d7221 */ /* 0x040fe40000010100 */
[----:B------:R-:W-:-:S02]  /*2fe0*/  FADD.FTZ R47, -R130, R47 ;  /* 0x0000002f822f7221 */ /* 0x000fc40000010100 */
        /* <DEDUP_REMOVED lines=9> */
[----:B------:R-:W-:Y:S01]  /*3080*/  FMUL.FTZ R46, R132, R139 ;  /* 0x0000008b842e7220 */ /* 0x000fe20000410000 */
[----:B------:R-:W-:Y:S01]  /*3090*/  IADD3 R139, R131, 0x20, RZ ;  /* 0x00000020838b7810 */ /* 0x000fe20007ffe0ff */
[C---:B------:R-:W-:Y:S02]  /*30a0*/  FADD.FTZ R149, -R130.reuse, R56 ;  /* 0x0000003882957221 */ /* 0x040fe40000010100 */
[----:B------:R-:W-:-:S02]  /*30b0*/  FADD.FTZ R57, -R130, R57 ;  /* 0x0000003982397221 */ /* 0x000fc40000010100 */
[C---:B------:R-:W-:Y:S02]  /*30c0*/  FADD.FTZ R151, -R130.reuse, R58 ;  /* 0x0000003a82977221 */ /* 0x040fe40000010100 */
[----:B------:R-:W-:Y:S02]  /*30d0*/  FADD.FTZ R59, -R130, R59 ;  /* 0x0000003b823b7221 */ /* 0x000fe40000010100 */
[C---:B------:R-:W-:Y:S01]  /*30e0*/  FMUL.FTZ R40, R132.reuse, R133 ;  /* 0x0000008584287220 */ /* 0x040fe20000410000 */
[C---:B------:R-:W-:Y:S01]  /*30f0*/  IADD3 R133, R131.reuse, 0x80, RZ ;  /* 0x0000008083857810 */ /* 0x040fe20007ffe0ff */
[C---:B------:R-:W-:Y:S02]  /*3100*/  FMUL.FTZ R41, R132.reuse, R41 ;  /* 0x0000002984297220 */ /* 0x040fe40000410000 */
[C---:B------:R-:W-:Y:S02]  /*3110*/  FMUL.FTZ R43, R132.reuse, R43 ;  /* 0x0000002b842b7220 */ /* 0x040fe40000410000 */
[C---:B------:R-:W-:Y:S01]  /*3120*/  FMUL.FTZ R44, R132.reuse, R137 ;  /* 0x00000089842c7220 */ /* 0x040fe20000410000 */
[----:B------:R-:W-:Y:S01]  /*3130*/  IADD3 R137, R131, 0x40, RZ ;  /* 0x0000004083897810 */ /* 0x000fe20007ffe0ff */
[----:B------:R-:W-:-:S02]  /*3140*/  FMUL.FTZ R45, R132, R45 ;  /* 0x0000002d842d7220 */ /* 0x000fc40000410000 */
[----:B------:R-:W-:Y:S02]  /*3150*/  FMUL.FTZ R47, R132, R47 ;  /* 0x0000002f842f7220 */ /* 0x000fe40000410000 */
[----:B------:R-:W-:Y:S01]  /*3160*/  FFMA.FTZ R42, R126, R135, R19 ;  /* 0x000000877e2a7223 */ /* 0x000fe20000010013 */
[----:B------:R-:W-:Y:S01]  /*3170*/  IADD3 R135, R131, 0x60, RZ ;  /* 0x0000006083877810 */ /* 0x000fe20007ffe0ff */
        /* <DEDUP_REMOVED lines=34> */
[----:B------:R-:W-:-:S04]  /*33a0*/  IMAD.WIDE.U32 R140, R131, R68, c[0x0][0x208] ;  /* 0x00008200838c7625 */ /* 0x000fc800078e0044 */
[----:B------:R-:W-:Y:S01]  /*33b0*/  FFMA.FTZ R47, R109, R47, R90 ;  /* 0x0000002f6d2f7223 */ /* 0x000fe2000001005a */
[----:B------:R0:W-:Y:S01]  /*33c0*/  STG.E.128 [R140.64], R40 ;  /* 0x000000288c007986 */ /* 0x0001e2000c101d04 */
[----:B------:R-:W-:Y:S02]  /*33d0*/  FFMA.FTZ R46, R22, R46, R17 ;  /* 0x0000002e162e7223 */ /* 0x000fe40000010011 */
[----:B------:R-:W-:Y:S02]  /*33e0*/  FFMA.FTZ R45, R108, R45, R89 ;  /* 0x0000002d6c2d7223 */ /* 0x000fe40000010059 */
[----:B------:R-:W-:Y:S02]  /*33f0*/  FFMA.FTZ R44, R21, R44, R18 ;  /* 0x0000002c152c7223 */ /* 0x000fe40000010012 */
[----:B------:R-:W-:-:S04]  /*3400*/  IMAD.WIDE.U32 R138, R139, R68, c[0x0][0x208] ;  /* 0x000082008b8a7625 */ /* 0x000fc800078e0044 */
[----:B------:R-:W-:Y:S01]  /*3410*/  FFMA.FTZ R51, R111, R51, R92 ;  /* 0x000000336f337223 */ /* 0x000fe2000001005c */
[----:B------:R-:W-:Y:S01]  /*3420*/  STG.E.128 [R138.64], R44 ;  /* 0x0000002c8a007986 */ /* 0x000fe2000c101d04 */
[----:B------:R-:W-:Y:S02]  /*3430*/  FFMA.FTZ R50, R24, R50, R15 ;  /* 0x0000003218327223 */ /* 0x000fe4000001000f */
[----:B------:R-:W-:Y:S02]  /*3440*/  FFMA.FTZ R49, R110, R49, R91 ;  /* 0x000000316e317223 */ /* 0x000fe4000001005b */
[----:B------:R-:W-:Y:S02]  /*3450*/  FFMA.FTZ R48, R23, R48, R16 ;  /* 0x0000003017307223 */ /* 0x000fe40000010010 */
[----:B------:R-:W-:-:S04]  /*3460*/  IMAD.WIDE.U32 R136, R137, R68, c[0x0][0x208] ;  /* 0x0000820089887625 */ /* 0x000fc800078e0044 */
[C---:B------:R-:W-:Y:S01]  /*3470*/  FMUL.FTZ R60, R132.reuse, R153 ;  /* 0x00000099843c7220 */ /* 0x040fe20000410000 */
[----:B------:R-:W-:Y:S01]  /*3480*/  STG.E.128 [R136.64], R48 ;  /* 0x0000003088007986 */ /* 0x000fe2000c101d04 */
        /* <DEDUP_REMOVED lines=30> */
[----:B0-----:R-:W-:Y:S01]  /*3670*/  FFMA.FTZ R41, R120, R69, R101 ;  /* 0x0000004578297223 */ /* 0x001fe20000010065 */
[----:B------:R0:W-:Y:S01]  /*3680*/  STG.E.128 [R132.64], R56 ;  /* 0x0000003884007986 */ /* 0x0001e2000c101d04 */
[----:B------:R-:W-:Y:S01]  /*3690*/  IADD3 R69, R131, 0x120, RZ ;  /* 0x0000012083457810 */ /* 0x000fe20007ffe0ff */
[----:B------:R-:W-:Y:S02]  /*36a0*/  FFMA.FTZ R63, R117, R63, R98 ;  /* 0x0000003f753f7223 */ /* 0x000fe40000010062 */
[----:B------:R-:W-:Y:S01]  /*36b0*/  FFMA.FTZ R62, R30, R62, R9 ;  /* 0x0000003e1e3e7223 */ /* 0x000fe20000010009 */
[C---:B-1----:R-:W-:Y:S01]  /*36c0*/  IADD3 R55, R131.reuse, 0xe0, RZ ;  /* 0x000000e083377810 */ /* 0x042fe20007ffe0ff */
[----:B------:R-:W-:Y:S01]  /*36d0*/  FFMA.FTZ R61, R116, R61, R97 ;  /* 0x0000003d743d7223 */ /* 0x000fe20000010061 */
[----:B------:R-:W-:Y:S01]  /*36e0*/  IADD3 R53, R131, 0x100, RZ ;  /* 0x0000010083357810 */ /* 0x000fe20007ffe0ff */
[----:B------:R-:W-:Y:S02]  /*36f0*/  FFMA.FTZ R60, R29, R60, R10 ;  /* 0x0000003c1d3c7223 */ /* 0x000fe4000001000a */
[----:B------:R-:W-:-:S02]  /*3700*/  FFMA.FTZ R67, R119, R67, R100 ;  /* 0x0000004377437223 */ /* 0x000fc40000010064 */
[----:B------:R-:W-:Y:S02]  /*3710*/  FFMA.FTZ R66, R80, R66, R7 ;  /* 0x0000004250427223 */ /* 0x000fe40000010007 */
[----:B------:R-:W-:Y:S02]  /*3720*/  FFMA.FTZ R65, R118, R65, R99 ;  /* 0x0000004176417223 */ /* 0x000fe40000010063 */
[----:B------:R-:W-:Y:S01]  /*3730*/  FFMA.FTZ R64, R31, R64, R8 ;  /* 0x000000401f407223 */ /* 0x000fe20000010008 */
[----:B0-----:R-:W-:Y:S01]  /*3740*/  IADD3 R59, R131, 0xa0, RZ ;  /* 0x000000a0833b7810 */ /* 0x001fe20007ffe0ff */
[----:B------:R-:W-:Y:S01]  /*3750*/  FFMA.FTZ R43, R121, R71, R102 ;  /* 0x00000047792b7223 */ /* 0x000fe20000010066 */
[----:B------:R-:W-:Y:S01]  /*3760*/  IADD3 R57, R131, 0xc0, RZ ;  /* 0x000000c083397810 */ /* 0x000fe20007ffe0ff */
[----:B------:R-:W-:Y:S02]  /*3770*/  FFMA.FTZ R42, R82, R163, R5 ;  /* 0x000000a3522a7223 */ /* 0x000fe40000010005 */
[----:B------:R-:W-:-:S04]  /*3780*/  IMAD.WIDE.U32 R58, R59, R68, c[0x0][0x208] ;  /* 0x000082003b3a7625 */ /* 0x000fc800078e0044 */
[-C--:B------:R-:W-:Y:S01]  /*3790*/  IMAD.WIDE.U32 R56, R57, R68.reuse, c[0x0][0x208] ;  /* 0x0000820039387625 */ /* 0x080fe200078e0044 */
[----:B------:R0:W-:Y:S03]  /*37a0*/  STG.E.128 [R58.64], R60 ;  /* 0x0000003c3a007986 */ /* 0x0001e6000c101d04 */
[----:B------:R-:W-:Y:S01]  /*37b0*/  FFMA.FTZ R40, R81, R161, R6 ;  /* 0x000000a151287223 */ /* 0x000fe20000010006 */
[----:B------:R0:W-:Y:S01]  /*37c0*/  STG.E.128 [R56.64], R64 ;  /* 0x0000004038007986 */ /* 0x0001e2000c101d04 */
        /* <DEDUP_REMOVED lines=8> */
[----:B------:R0:W-:Y:S01]  /*3850*/  STG.E.128 [R52.64], R44 ;  /* 0x0000002c34007986 */ /* 0x0001e2000c101d04 */
[----:B------:R-:W-:Y:S02]  /*3860*/  FFMA.FTZ R50, R87, R78, R0 ;  /* 0x0000004e57327223 */ /* 0x000fe40000010000 */
[----:B------:R-:W-:Y:S02]  /*3870*/  FFMA.FTZ R49, R124, R77, R105 ;  /* 0x0000004d7c317223 */ /* 0x000fe40000010069 */
[----:B------:R-:W-:Y:S02]  /*3880*/  FFMA.FTZ R48, R85, R76, R2 ;  /* 0x0000004c55307223 */ /* 0x000fe40000010002 */
[----:B------:R-:W-:-:S05]  /*3890*/  IMAD.WIDE.U32 R68, R69, R68, c[0x0][0x208] ;  /* 0x0000820045447625 */ /* 0x000fca00078e0044 */
[----:B------:R0:W-:Y:S02]  /*38a0*/  STG.E.128 [R68.64], R48 ;  /* 0x0000003044007986 */ /* 0x0001e4000c101d04 */
.L_x_29032:
[----:B-1----:R-:W-:Y:S05]  /*38b0*/  BSYNC B0 ;  /* 0x0000000000007941 */ /* 0x002fea0003800000 */
.L_x_29031:
[----:B0-----:R-:W-:-:S04]  /*38c0*/  MOV R41, c[0x0][0x160] ;  /* 0x0000580000297a02 */ /* 0x001fc80000000f00 */
[----:B------:R-:W-:-:S04]  /*38d0*/  LEA R128, R41, R128, 0x2 ;  /* 0x0000008029807211 */ /* 0x000fc800078e10ff */
[----:B------:R-:W-:-:S13]  /*38e0*/  ISETP.GE.AND P0, PT, R128, c[0x0][0x164], PT ;  /* 0x0000590080007a0c */ /* 0x000fda0003f06270 */
[----:B-----5:R-:W-:Y:S01]  /*38f0*/  @P0 CALL.REL.NOINC `(.L_x_29033) ;  /* 0x0000001000000944 */ /* 0x020fe20003c00000 */
[----:B------:R-:W-:Y:S05]  /*3900*/  BRA `(.L_x_29034) ;  /* 0xffffd16000007947 */ /* 0x000fea000383ffff */
.L_x_29033:
[----:B------:R-:W-:Y:S05]  /*3910*/  EXIT ;  /* 0x000000000000794d */ /* 0x000fea0003800000 */
.L_x_29029:
[----:B0-----:R-:W-:Y:S01]  /*3920*/  HFMA2.MMA R137, -RZ, RZ, 0, 5.9604644775390625e-08 ;  /* 0x00000001ff897435 */ /* 0x001fe200000001ff */
[----:B------:R-:W-:Y:S02]  /*3930*/  MOV R130, 0x1f ;  /* 0x0000001f00827802 */ /* 0x000fe40000000f00 */
[----:B------:R-:W-:Y:S02]  /*3940*/  MOV R141, 0xffffffff ;  /* 0xffffffff008d7802 */ /* 0x000fe40000000f00 */
[----:B------:R-:W-:Y:S02]  /*3950*/  MOV R132, 0x3970 ;  /* 0x0000397000847802 */ /* 0x000fe40000000f00 */
[----:B-----5:R-:W-:Y:S05]  /*3960*/  CALL.REL.NOINC `($__internal_131_$__cuda_sm70_shflsync_bfly_p) ;  /* 0x0000089000007944 */ /* 0x020fea0003c00000 */
[----:B01----:R-:W-:Y:S05]  /*3970*/  BRA `(.L_x_29035) ;  /* 0xffffee1000007947 */ /* 0x003fea000383ffff */
.L_x_29030:
[----:B------:R-:W-:Y:S01]  /*3980*/  HFMA2.MMA R137, -RZ, RZ, 0, 1.1920928955078125e-07 ;  /* 0x00000002ff897435 */ /* 0x000fe200000001ff */
[----:B------:R-:W-:Y:S02]  /*3990*/  MOV R130, 0x1f ;  /* 0x0000001f00827802 */ /* 0x000fe40000000f00 */
[----:B------:R-:W-:Y:S02]  /*39a0*/  MOV R141, 0xffffffff ;  /* 0xffffffff008d7802 */ /* 0x000fe40000000f00 */
[----:B------:R-:W-:-:S02]  /*39b0*/  MOV R132, 0x39d0 ;  /* 0x000039d000847802 */ /* 0x000fc40000000f00 */
[----:B-----5:R-:W-:Y:S05]  /*39c0*/  CALL.REL.NOINC `($__internal_131_$__cuda_sm70_shflsync_bfly_p) ;  /* 0x0000083000007944 */ /* 0x020fea0003c00000 */
[----:B0-----:R-:W-:Y:S01]  /*39d0*/  HFMA2.MMA R137, -RZ, RZ, 0, 2.384185791015625e-07 ;  /* 0x00000004ff897435 */ /* 0x001fe200000001ff */
[----:B-1----:R-:W-:Y:S01]  /*39e0*/  FADD.FTZ R136, R136, R130 ;  /* 0x0000008288887221 */ /* 0x002fe20000010000 */
[----:B------:R-:W-:-:S02]  /*39f0*/  MOV R130, 0x1f ;  /* 0x0000001f00827802 */ /* 0x000fc40000000f00 */
[----:B------:R-:W-:Y:S02]  /*3a00*/  MOV R141, 0xffffffff ;  /* 0xffffffff008d7802 */ /* 0x000fe40000000f00 */
[----:B------:R-:W-:Y:S02]  /*3a10*/  MOV R132, 0x3a30 ;  /* 0x00003a3000847802 */ /* 0x000fe40000000f00 */
[----:B------:R-:W-:Y:S05]  /*3a20*/  CALL.REL.NOINC `($__internal_131_$__cuda_sm70_shflsync_bfly_p) ;  /* 0x000007d000007944 */ /* 0x000fea0003c00000 */
[----:B0-----:R-:W-:Y:S01]  /*3a30*/  HFMA2.MMA R137, -RZ, RZ, 0, 4.76837158203125e-07 ;  /* 0x00000008ff897435 */ /* 0x001fe200000001ff */
[----:B-1----:R-:W-:Y:S01]  /*3a40*/  FADD.FTZ R136, R136, R130 ;  /* 0x0000008288887221 */ /* 0x002fe20000010000 */
[----:B------:R-:W-:Y:S02]  /*3a50*/  MOV R130, 0x1f ;  /* 0x0000001f00827802 */ /* 0x000fe40000000f00 */
[----:B------:R-:W-:Y:S02]  /*3a60*/  MOV R141, 0xffffffff ;  /* 0xffffffff008d7802 */ /* 0x000fe40000000f00 */
[----:B------:R-:W-:Y:S02]  /*3a70*/  MOV R132, 0x3a90 ;  /* 0x00003a9000847802 */ /* 0x000fe40000000f00 */
[----:B------:R-:W-:Y:S05]  /*3a80*/  CALL.REL.NOINC `($__internal_131_$__cuda_sm70_shflsync_bfly_p) ;  /* 0x0000077000007944 */ /* 0x000fea0003c00000 */
[----:B0-----:R-:W-:Y:S01]  /*3a90*/  HFMA2.MMA R137, -RZ, RZ, 0, 9.5367431640625e-07 ;  /* 0x00000010ff897435 */ /* 0x001fe200000001ff */
[----:B-1----:R-:W-:Y:S01]  /*3aa0*/  FADD.FTZ R136, R136, R130 ;  /* 0x0000008288887221 */ /* 0x002fe20000010000 */
[----:B------:R-:W-:-:S02]  /*3ab0*/  MOV R130, 0x1f ;  /* 0x0000001f00827802 */ /* 0x000fc40000000f00 */
[----:B------:R-:W-:Y:S02]  /*3ac0*/  MOV R141, 0xffffffff ;  /* 0xffffffff008d7802 */ /* 0x000fe40000000f00 */
[----:B------:R-:W-:Y:S02]  /*3ad0*/  MOV R132, 0x3af0 ;  /* 0x00003af000847802 */ /* 0x000fe40000000f00 */
[----:B------:R-:W-:Y:S05]  /*3ae0*/  CALL.REL.NOINC `($__internal_131_$__cuda_sm70_shflsync_bfly_p) ;  /* 0x0000071000007944 */ /* 0x000fea0003c00000 */
        /* <DEDUP_REMOVED lines=83> */
[----:B------:R-:W-:-:S03]  /*4020*/  HFMA2.MMA R137, -RZ, RZ, 0, 5.9604644775390625e-08 ;  /* 0x00000001ff897435 */ /* 0x000fc600000001ff */
[----:B------:R-:W-:Y:S01]  /*4030*/  FFMA.FTZ R136, R133, R133, R130 ;  /* 0x0000008585887223 */ /* 0x000fe20000010082 */
[----:B------:R-:W-:Y:S02]  /*4040*/  MOV R130, 0x1f ;  /* 0x0000001f00827802 */ /* 0x000fe40000000f00 */
[----:B------:R-:W-:Y:S05]  /*4050*/  CALL.REL.NOINC `($__internal_131_$__cuda_sm70_shflsync_bfly_p) ;  /* 0x000001a000007944 */ /* 0x000fea0003c00000 */
[----:B0-----:R-:W-:Y:S01]  /*4060*/  HFMA2.MMA R137, -RZ, RZ, 0, 1.1920928955078125e-07 ;  /* 0x00000002ff897435 */ /* 0x001fe200000001ff */
[----:B-1----:R-:W-:Y:S01]  /*4070*/  FADD.FTZ R136, R136, R130 ;  /* 0x0000008288887221 */ /* 0x002fe20000010000 */
[----:B------:R-:W-:Y:S02]  /*4080*/  MOV R130, 0x1f ;  /* 0x0000001f00827802 */ /* 0x000fe40000000f00 */
[----:B------:R-:W-:Y:S02]  /*4090*/  MOV R141, 0xffffffff ;  /* 0xffffffff008d7802 */ /* 0x000fe40000000f00 */
[----:B------:R-:W-:Y:S02]  /*40a0*/  MOV R132, 0x40c0 ;  /* 0x000040c000847802 */ /* 0x000fe40000000f00 */
[----:B------:R-:W-:Y:S05]  /*40b0*/  CALL.REL.NOINC `($__internal_131_$__cuda_sm70_shflsync_bfly_p) ;  /* 0x0000014000007944 */ /* 0x000fea0003c00000 */
[----:B0-----:R-:W-:Y:S01]  /*40c0*/  HFMA2.MMA R137, -RZ, RZ, 0, 2.384185791015625e-07 ;  /* 0x00000004ff897435 */ /* 0x001fe200000001ff */
[----:B-1----:R-:W-:Y:S01]  /*40d0*/  FADD.FTZ R136, R136, R130 ;  /* 0x0000008288887221 */ /* 0x002fe20000010000 */
[----:B------:R-:W-:Y:S02]  /*40e0*/  MOV R130, 0x1f ;  /* 0x0000001f00827802 */ /* 0x000fe40000000f00 */
[----:B------:R-:W-:-:S02]  /*40f0*/  MOV R141, 0xffffffff ;  /* 0xffffffff008d7802 */ /* 0x000fc40000000f00 */
        /* <DEDUP_REMOVED lines=10> */
[----:B------:R-:W-:Y:S02]  /*41a0*/  MOV R130, 0x1f ;  /* 0x0000001f00827802 */ /* 0x000fe40000000f00 */
[----:B------:R-:W-:-:S02]  /*41b0*/  MOV R141, 0xffffffff ;  /* 0xffffffff008d7802 */ /* 0x000fc40000000f00 */
[----:B------:R-:W-:Y:S02]  /*41c0*/  MOV R132, 0x41e0 ;  /* 0x000041e000847802 */ /* 0x000fe40000000f00 */
[----:B------:R-:W-:Y:S05]  /*41d0*/  CALL.REL.NOINC `($__internal_131_$__cuda_sm70_shflsync_bfly_p) ;  /* 0x0000002000007944 */ /* 0x000fea0003c00000 */
[----:B01----:R-:W-:Y:S01]  /*41e0*/  MOV R141, R130 ;  /* 0x00000082008d7202 */ /* 0x003fe20000000f00 */
[----:B------:R-:W-:Y:S05]  /*41f0*/  BRA `(.L_x_29036) ;  /* 0xffffebd000007947 */ /* 0x000fea000383ffff */
        .weak           $__internal_131_$__cuda_sm70_shflsync_bfly_p
        .type           $__internal_131_$__cuda_sm70_shflsync_bfly_p,@function
        .size           $__internal_131_$__cuda_sm70_shflsync_bfly_p,(.L_x_36219 - $__internal_131_$__cuda_sm70_shflsync_bfly_p)
$__internal_131_$__cuda_sm70_shflsync_bfly_p:
[----:B------:R-:W-:Y:S01]  /*4200*/  HFMA2.MMA R133, -RZ, RZ, 0, 0 ;  /* 0x00000000ff857435 */ /* 0x000fe200000001ff */
[----:B------:R-:W-:Y:S04]  /*4210*/  WARPSYNC R141 ;  /* 0x0000008d00007348 */ /* 0x000fe80003800000 */
[----:B------:R0:W1:Y:S01]  /*4220*/  SHFL.BFLY PT, R130, R136, R137, R130 ;  /* 0x0c00008988827389 */ /* 0x00006200000e0082 */
[----:B------:R-:W-:Y:S05]  /*4230*/  RET.REL.NODEC R132 `(_ZN10layer_norm13ln_fwd_kernelINS_13Kernel_traitsI6__halfffffjLj1280ELj1ELj4ELj1ELj16ENS_18Kernel_traits_baseILj1280ES2_ffffjLj128EEEEELb0ELb0ELb1ELb1EEEvNS_9FwdParamsE) ;  /* 0xffffbdc084007950 */ /* 0x000fea0003c3ffff */
.L_x_29037:
        /* <DEDUP_REMOVED lines=12> */
.L_x_36219:


//--------------------- .text._ZN10layer_norm13ln_fwd_kernelINS_13Kernel_traitsI6__halfffffjLj1280ELj1ELj4ELj1ELj16ENS_18Kernel_traits_baseILj1280ES2_ffffjLj128EEEEELb0ELb1ELb0ELb0EEEvNS_9FwdParamsE --------------------------
	.section	.text._ZN10layer_norm13ln_fwd_kernelINS_13Kernel_traitsI6__halfffffjLj1280ELj1ELj4ELj1ELj16ENS_18Kernel_traits_baseILj1280ES2_ffffjLj128EEEEELb0ELb1ELb0ELb0EEEvNS_9FwdParamsE,"ax",@progbits
	.sectioninfo	@"SHI_REGISTERS=181"
	.align	128
        .global         _ZN10layer_norm13ln_fwd_kernelINS_13Kernel_traitsI6__halfffffjLj1280ELj1ELj4ELj1ELj16ENS_18Kernel_traits_baseILj1280ES2_ffffjLj128EEEEELb0ELb1ELb0ELb0EEEvNS_9FwdParamsE
        .type           _ZN10layer_norm13ln_fwd_kernelINS_13Kernel_traitsI6__halfffffjLj1280ELj1ELj4ELj1ELj16ENS_18Kernel_traits_baseILj1280ES2_ffffjLj128EEEEELb0ELb1ELb0ELb0EEEvNS_9FwdParamsE,@function
        .size           _ZN10layer_norm13ln_fwd_kernelINS_13Kernel_traitsI6__halfffffjLj1280ELj1ELj4ELj1ELj16ENS_18Kernel_traits_baseILj1280ES2_ffffjLj128EEEEELb0ELb1ELb0ELb0EEEvNS_9FwdParamsE,(.L_x_36220 - _ZN10layer_norm13ln_fwd_kernelINS_13Kernel_traitsI6__halfffffjLj1280ELj1ELj4ELj1ELj16ENS_18Kernel_traits_baseILj1280ES2_ffffjLj128EEEEELb0ELb1ELb0ELb0EEEvNS_9FwdParamsE)
        .other          _ZN10layer_norm13ln_fwd_kernelINS_13Kernel_traitsI6__halfffffjLj1280ELj1ELj4ELj1ELj16ENS_18Kernel_traits_baseILj1280ES2_ffffjLj128EEEEELb0ELb1ELb0ELb0EEEvNS_9FwdParamsE,@"STO_CUDA_ENTRY STV_DEFAULT"
_ZN10layer_norm13ln_fwd_kernelINS_13Kernel_traitsI6__halfffffjLj1280ELj1ELj4ELj1ELj16ENS_18Kernel_traits_baseILj1280ES2_ffffjLj128EEEEELb0ELb1ELb0ELb0EEEvNS_9FwdParamsE:
.text._ZN10layer_norm13ln_fwd_kernelINS_13Kernel_traitsI6__halfffffjLj1280ELj1ELj4ELj1ELj16ENS_18Kernel_traits_baseILj1280ES2_ffffjLj128EEEEELb0ELb1ELb0ELb0EEEvNS_9FwdParamsE:
        /* <DEDUP_REMOVED lines=8> */
[C---:B0-----:R-:W-:Y:S02]  /*0080*/  LOP3.LUT R3, R20.reuse, 0x1f, RZ, 0xc, !PT ;  /* 0x0000001f14037812 */ /* 0x041fe400078e0cff */
[----:B------:R-:W-:Y:S02]  /*0090*/  LOP3.LUT R64, R20, 0x1f, RZ, 0xc0, !PT ;  /* 0x0000001f14407812 */ /* 0x000fe400078ec0ff */
        /* <DEDUP_REMOVED lines=9> */
[----:B------:R-:W-:Y:S01]  /*0130*/  P2R R2, PR, RZ, 0x8 ;  /* 0x00000008ff027803 */ /* 0x000fe20000000000 */
[----:B------:R-:W-:Y:S05]  /*0140*/  @!P0 BRA `(.L_x_29039) ;  /* 0x000000d000008947 */ /* 0x000fea0003800000 */
[----:B-1----:R-:W-:Y:S01]  /*0150*/  ISETP.NE.U32.AND P1, PT, RZ, c[0x0][0x218], PT ;  /* 0x00008600ff007a0c */ /* 0x002fe20003f25070 */
[----:B------:R-:W-:-:S03]  /*0160*/  HFMA2.MMA R5, -RZ, RZ, 0, 4.76837158203125e-07 ;  /* 0x00000008ff057435 */ /* 0x000fc600000001ff */
[----:B------:R-:W-:-:S13]  /*0170*/  ISETP.NE.AND.EX P1, PT, RZ, c[0x0][0x21c], PT, P1 ;  /* 0x00008700ff007a0c */ /* 0x000fda0003f25310 */
[----:B------:R-:W-:-:S04]  /*0180*/  @P1 LEA R6, P2, R64, c[0x0][0x218], 0x3 ;  /* 0x0000860040061a11 */ /* 0x000fc800078418ff */
[C---:B------:R-:W-:Y:S02]  /*0190*/  @P1 LEA.HI.X R7, R64.reuse, c[0x0][0x21c], RZ, 0x3, P2 ;  /* 0x0000870040071a11 */ /* 0x040fe400010f1cff */
[C---:B------:R-:W-:Y:S01]  /*01a0*/  LEA R8, P2, R64.reuse, c[0x0][0x1c8], 0x3 ;  /* 0x0000720040087a11 */ /* 0x040fe200078418ff */
[C---:B------:R-:W-:Y:S02]  /*01b0*/  IMAD.WIDE.U32 R4, R64.reuse, R5, c[0x0][0x1b0] ;  /* 0x00006c0040047625 */ /* 0x040fe400078e0005 */
[----:B------:R0:W5:Y:S01]  /*01c0*/  @P1 LDG.E.64 R2, [R6.64] ;  /* 0x0000000406021981 */ /* 0x000162000c1e1b00 */
[----:B------:R-:W-:-:S03]  /*01d0*/  LEA.HI.X R9, R64, c[0x0][0x1cc], RZ, 0x3, P2 ;  /* 0x0000730040097a11 */ /* 0x000fc600010f1cff */
[----:B------:R0:W5:Y:S04]  /*01e0*/  LDG.E.64 R28, [R4.64] ;  /* 0x00000004041c7981 */ /* 0x000168000c1e1b00 */
[----:B------:R0:W5:Y:S01]  /*01f0*/  LDG.E.64 R30, [R8.64] ;  /* 0x00000004081e7981 */ /* 0x000162000c1e1b00 */
[----:B------:R-:W-:Y:S01]  /*0200*/  LOP3.LUT R64, R64, 0x20, RZ, 0xfc, !PT ;  /* 0x0000002040407812 */ /* 0x000fe200078efcff */
[----:B------:R-:W-:Y:S02]  /*0210*/  @!P1 CS2R R2, SRZ ;  /* 0x0000000000029805 */ /* 0x000fe4000001ff00 */
.L_x_29039:
[----:B01----:R-:W-:Y:S05]  /*0220*/  BSYNC B0 ;  /* 0x0000000000007941 */ /* 0x003fea0003800000 */
.L_x_29038:
        /* <DEDUP_REMOVED lines=8> */
[C---:B------:R-:W-:Y:S02]  /*02b0*/  @P1 LEA.HI.X R7, R64.reuse, c[0x0][0x21c], RZ, 0x3, P2 ;  /* 0x0000870040071a11 */ /* 0x040fe400010f1cff */
[----:B------:R-:W-:-:S03]  /*02c0*/  LEA R8, P2, R64, c[0x0][0x1c8], 0x3 ;  /* 0x0000720040087a11 */ /* 0x000fc600078418ff */
[----:B------:R0:W5:Y:S01]  /*02d0*/  @P1 LDG.E.64 R4, [R6.64] ;  /* 0x0000000406041981 */ /* 0x000162000c1e1b00 */
[----:B------:R-:W-:-:S05]  /*02e0*/  LEA.HI.X R9, R64, c[0x0][0x1cc], RZ, 0x3, P2 ;  /* 0x0000730040097a11 */ /* 0x000fca00010f1cff */
[----:B------:R0:W5:Y:S01]  /*02f0*/  LDG.E.64 R32, [R8.64] ;  /* 0x0000000408207981 */ /* 0x000162000c1e1b00 */
[----:B------:R-:W-:Y:S01]  /*0300*/  IADD3 R64, R64, 0x20, RZ ;  /* 0x0000002040407810 */ /* 0x000fe20007ffe0ff */
[----:B------:R-:W-:Y:S02]  /*0310*/  @!P1 CS2R R4, SRZ ;  /* 0x0000000000049805 */ /* 0x000fe4000001ff00 */
.L_x_29041:
[----:B0-----:R-:W-:Y:S05]  /*0320*/  BSYNC B0 ;  /* 0x0000000000007941 */ /* 0x001fea0003800000 */
.L_x_29040:
[----:B------:R-:W-:Y:S01]  /*0330*/  BSSY B0, `(.L_x_29042) ;  /* 0x000000f000007945 */ /* 0x000fe20003800000 */
[----:B------:R-:W-:Y:S05]  /*0340*/  @!P5 BRA `(.L_x_29043) ;  /* 0x000000d00000d947 */ /* 0x000fea0003800000 */
[----:B------:R-:W-:Y:S01]  /*0350*/  ISETP.NE.U32.AND P1, PT, RZ, c[0x0][0x218], PT ;  /* 0x00008600ff007a0c */ /* 0x000fe20003f25070 */
        /* <DEDUP_REMOVED lines=10> */
[----:B------:R-:W-:Y:S01]  /*0400*/  IADD3 R64, R64, 0x20, RZ ;  /* 0x0000002040407810 */ /* 0x000fe20007ffe0ff */
[----:B------:R-:W-:Y:S02]  /*0410*/  @!P1 CS2R R6, SRZ ;  /* 0x0000000000069805 */ /* 0x000fe4000001ff00 */
.L_x_29043:
[----:B0-----:R-:W-:Y:S05]  /*0420*/  BSYNC B0 ;  /* 0x0000000000007941 */ /* 0x001fea0003800000 */
.L_x_29042:
        /* <DEDUP_REMOVED lines=15> */
.L_x_29045:
[----:B0-----:R-:W-:Y:S05]  /*0520*/  BSYNC B0 ;  /* 0x0000000000007941 */ /* 0x001fea0003800000 */
.L_x_29044:
        /* <DEDUP_REMOVED lines=15> */
.L_x_29047:
[----:B0-----:R-:W-:Y:S05]  /*0620*/  BSYNC B0 ;  /* 0x0000000000007941 */ /* 0x001fea0003800000 */
.L_x_29046:
        /* <DEDUP_REMOVED lines=17> */
.L_x_29049:
[----:B0-----:R-:W-:Y:S05]  /*0740*/  BSYNC B0 ;  /* 0x0000000000007941 */ /* 0x001fea0003800000 */
.L_x_29048:
        /* <DEDUP_REMOVED lines=19> */
.L_x_29051:
[----:B0-----:R-:W-:Y:S05]  /*0880*/  BSYNC B0 ;  /* 0x0000000000007941 */ /* 0x001fea0003800000 */
.L_x_29050:
        /* <DEDUP_REMOVED lines=17> */
.L_x_29053:
[----:B0-----:R-:W-:Y:S05]  /*09a0*/  BSYNC B0 ;  /* 0x0000000000007941 */ /* 0x001fea0003800000 */
.L_x_29052:
        /* <DEDUP_REMOVED lines=17> */
.L_x_29055:
[----:B0-----:R-:W-:Y:S05]  /*0ac0*/  BSYNC B0 ;  /* 0x0000000000007941 */ /* 0x001fea0003800000 */
.L_x_29054:
        /* <DEDUP_REMOVED lines=13> */
[----:B------:R-:W5:Y:S04]  /*0ba0*/  LDG.E.64 R22, [R22.64] ;  /* 0x0000000416167981 */ /* 0x000f68000c1e1b00 */
[----:B------:R-:W5:Y:S01]  /*0bb0*/  LDG.E.64 R26, [R26.64] ;  /* 0x000000041a1a7981 */ /* 0x000f62000c1e1b00 */
[----:B------:R-:W-:-:S03]  /*0bc0*/  @!P1 CS2R R20, SRZ ;  /* 0x0000000000149805 */ /* 0x000fc6000001ff00 */
.L_x_29057:
[----:B0-----:R-:W-:Y:S05]  /*0bd0*/  BSYNC B0 ;  /* 0x0000000000007941 */ /* 0x001fea0003800000 */
.L_x_29056:
[----:B------:R-:W-:-:S13]  /*0be0*/  ISETP.GE.AND P1, PT, R65, c[0x0][0x164], PT ;  /* 0x0000590041007a0c */ /* 0x000fda0003f26270 */
[----:B------:R-:W-:Y:S05]  /*0bf0*/  @P1 EXIT ;  /* 0x000000000000194d */ /* 0x000fea0003800000 */
[----:B-----5:R-:W-:Y:S01]  /*0c00*/  MOV R24, R30 ;  /* 0x0000001e00187202 */ /* 0x020fe20000000f00 */
[----:B------:R-:W-:Y:S01]  /*0c10*/  ULDC.U8 UR6, c[0x0][0x1f0] ;  /* 0x00007c0000067ab9 */ /* 0x000fe20000000000 */
[--C-:B------:R-:W-:Y:S02]  /*0c20*/  SHF.R.U64 R84, R30, 0x10, R31.reuse ;  /* 0x000000101e547819 */ /* 0x100fe4000000121f */
[----:B------:R-:W-:Y:S02]  /*0c30*/  MOV R25, R31 ;  /* 0x0000001f00197202 */ /* 0x000fe40000000f00 */
[----:B------:R-:W-:Y:S02]  /*0c40*/  SHF.R.U32.HI R83, RZ, 0x10, R31 ;  /* 0x00000010ff537819 */ /* 0x000fe4000001161f */
[----:B------:R-:W-:Y:S01]  /*0c50*/  MOV R30, R32 ;  /* 0x00000020001e7202 */ /* 0x000fe20000000f00 */
[----:B------:R-:W-:Y:S01]  /*0c60*/  HADD2.F32 R25, -RZ, R25.H0_H0 ;  /* 0x20000019ff197230 */ /* 0x000fe20000004100 */
[----:B------:R-:W-:-:S02]  /*0c70*/  SHF.R.U64 R82, R32, 0x10, R33 ;  /* 0x0000001020527819 */ /* 0x000fc40000001221 */
[----:B------:R-:W-:Y:S02]  /*0c80*/  MOV R31, R33 ;  /* 0x00000021001f7202 */ /* 0x000fe40000000f00 */
[----:B------:R-:W-:Y:S02]  /*0c90*/  SHF.R.U32.HI R81, RZ, 0x10, R33 ;  /* 0x00000010ff517819 */ /* 0x000fe40000011621 */
[----:B------:R-:W-:Y:S02]  /*0ca0*/  MOV R32, R34 ;  /* 0x0000002200207202 */ /* 0x000fe40000000f00 */
[--C-:B------:R-:W-:Y:S02]  /*0cb0*/  SHF.R.U64 R80, R34, 0x10, R35.reuse ;  /* 0x0000001022507819 */ /* 0x100fe40000001223 */
[----:B------:R-:W-:Y:S02]  /*0cc0*/  MOV R33, R35 ;  /* 0x0000002300217202 */ /* 0x000fe40000000f00 */
[----:B------:R-:W-:-:S02]  /*0cd0*/  SHF.R.U32.HI R34, RZ, 0x10, R35 ;  /* 0x00000010ff227819 */ /* 0x000fc40000011623 */
        /* <DEDUP_REMOVED lines=15> */
[----:B------:R-:W-:Y:S02]  /*0dd0*/  MOV R68, R40 ;  /* 0x0000002800447202 */ /* 0x000fe40000000f00 */
[--C-:B------:R-:W-:Y:S01]  /*0de0*/  SHF.R.U64 R76, R40, 0x10, R41.reuse ;  /* 0x00000010284c7819 */ /* 0x100fe20000001229 */
[----:B------:R-:W-:Y:S01]  /*0df0*/  HADD2.F32 R40, -RZ, R78.H0_H0 ;  /* 0x2000004eff287230 */ /* 0x000fe20000004100 */
[----:B------:R-:W-:Y:S02]  /*0e00*/  MOV R69, R41 ;  /* 0x0000002900457202 */ /* 0x000fe40000000f00 */
[----:B------:R-:W-:Y:S01]  /*0e10*/  SHF.R.U32.HI R75, RZ, 0x10, R41 ;  /* 0x00000010ff4b7819 */ /* 0x000fe20000011629 */
[----:B------:R-:W-:Y:S01]  /*0e20*/  HADD2.F32 R41, -RZ, R67.H0_H0 ;  /* 0x20000043ff297230 */ /* 0x000fe20000004100 */
[----:B------:R-:W-:-:S02]  /*0e30*/  MOV R70, R42 ;  /* 0x0000002a00467202 */ /* 0x000fc40000000f00 */
[--C-:B------:R-:W-:Y:S01]  /*0e40*/  SHF.R.U64 R74, R42, 0x10, R43.reuse ;  /* 0x000000102a4a7819 */ /* 0x100fe2000000122b */
[----:B------:R-:W-:Y:S01]  /*0e50*/  HADD2.F32 R42, -RZ, R77.H0_H0 ;  /* 0x2000004dff2a7230 */ /* 0x000fe20000004100 */
[----:B------:R-:W-:Y:S02]  /*0e60*/  MOV R71, R43 ;  /* 0x0000002b00477202 */ /* 0x000fe40000000f00 */
[----:B------:R-:W-:Y:S01]  /*0e70*/  SHF.R.U32.HI R73, RZ, 0x10, R43 ;  /* 0x00000010ff497819 */ /* 0x000fe2000001162b */
[----:B------:R-:W-:Y:S01]  /*0e80*/  HADD2.F32 R43, -RZ, R68.H0_H0 ;  /* 0x20000044ff2b7230 */ /* 0x000fe20000004100 */
[----:B------:R-:W-:Y:S02]  /*0e90*/  MOV R72, R44 ;  /* 0x0000002c00487202 */ /* 0x000fe40000000f00 */
        /* <DEDUP_REMOVED lines=141> */
[----:B------:R-:W-:Y:S01]  /*1770*/  MOV R22, R65 ;  /* 0x0000004100167202 */ /* 0x000fe20000000f00 */
        /* <DEDUP_REMOVED lines=38> */
.L_x_29101:
        /* <DEDUP_REMOVED lines=15> */
[----:B0-----:R-:W-:-:S04]  /*1ad0*/  ISETP.NE.U32.AND P1, PT, RZ, c[0x0][0x180], PT ;  /* 0x00006000ff007a0c */ /* 0x001fc80003f25070 */
[----:B------:R-:W-:Y:S02]  /*1ae0*/  ISETP.NE.AND.EX P1, PT, RZ, c[0x0][0x184], PT, P1 ;  /* 0x00006100ff007a0c */ /* 0x000fe40003f25310 */
[----:B------:R-:W-:-:S05]  /*1af0*/  MOV R150, 0x10 ;  /* 0x0000001000967802 */ /* 0x000fca0000000f00 */
[----:B------:R-:W-:-:S05]  /*1b00*/  IMAD.WIDE.U32 R150, R173, R150, c[0x0][0x170] ;  /* 0x00005c00ad967625 */ /* 0x000fca00078e0096 */
[----:B------:R-:W2:Y:S01]  /*1b10*/  LDG.E.128 R56, [R150.64] ;  /* 0x0000000496387981 */ /* 0x000ea2000c1e1d00 */
[----:B------:R-:W-:-:S04]  /*1b20*/  @P1 LEA R98, P2, R173, c[0x0][0x180], 0x4 ;  /* 0x00006000ad621a11 */ /* 0x000fc800078420ff */
[C---:B------:R-:W-:Y:S02]  /*1b30*/  @P1 LEA.HI.X R99, R173.reuse, c[0x0][0x184], RZ, 0x4, P2 ;  /* 0x00006100ad631a11 */ /* 0x040fe400010f24ff */
[----:B------:R-:W-:-:S03]  /*1b40*/  LEA R96, P2, R173, c[0x0][0x188], 0x4 ;  /* 0x00006200ad607a11 */ /* 0x000fc600078420ff */
[----:B------:R-:W3:Y:S01]  /*1b50*/  @P1 LDG.E.128 R52, [R98.64] ;  /* 0x0000000462341981 */ /* 0x000ee2000c1e1d00 */
[----:B------:R-:W-:Y:S02]  /*1b60*/  ISETP.NE.U32.AND P1, PT, RZ, c[0x0][0x180], PT ;  /* 0x00006000ff007a0c */ /* 0x000fe40003f25070 */
[C---:B------:R-:W-:Y:S02]  /*1b70*/  LEA.HI.X R97, R173.reuse, c[0x0][0x18c], RZ, 0x4, P2 ;  /* 0x00006300ad617a11 */ /* 0x040fe400010f24ff */
[----:B------:R-:W-:Y:S02]  /*1b80*/  ISETP.NE.AND.EX P1, PT, RZ, c[0x0][0x184], PT, P1 ;  /* 0x00006100ff007a0c */ /* 0x000fe40003f25310 */
[----:B------:R-:W-:Y:S01]  /*1b90*/  IADD3 R176, R173, 0x20, RZ ;  /* 0x00000020adb07810 */ /* 0x000fe20007ffe0ff */
[-C--:B--2--5:R-:W-:Y:S02]  /*1ba0*/  FMUL.FTZ R56, R56, R174.reuse ;  /* 0x000000ae38387220 */ /* 0x0a4fe40000410000 */
[----:B------:R-:W-:-:S02]  /*1bb0*/  FMUL.FTZ R57, R57, R174 ;  /* 0x000000ae39397220 */ /* 0x000fc40000410000 */
[-C--:B------:R-:W-:Y:S02]  /*1bc0*/  FMUL.FTZ R58, R58, R174.reuse ;  /* 0x000000ae3a3a7220 */ /* 0x080fe40000410000 */
        /* <DEDUP_REMOVED lines=8> */
[----:B------:R-:W-:-:S05]  /*1c50*/  @P1 FADD.FTZ R59, R55, R59 ;  /* 0x0000003b373b1221 */ /* 0x000fca0000010000 */
[----:B------:R0:W-:Y:S02]  /*1c60*/  STG.E.128 [R96.64], R56 ;  /* 0x0000003860007986 */ /* 0x0001e4000c101d04 */
.L_x_29059:
[----:B0-----:R-:W-:Y:S05]  /*1c70*/  BSYNC B0 ;  /* 0x0000000000007941 */ /* 0x001fea0003800000 */
.L_x_29058:
[----:B------:R-:W-:Y:S01]  /*1c80*/  ISETP.GE.U32.AND P1, PT, R0, 0x40, PT ;  /* 0x000000400000780c */ /* 0x000fe20003f26070 */
[----:B------:R-:W-:-:S12]  /*1c90*/  BSSY B0, `(.L_x_29060) ;  /* 0x000001c000007945 */ /* 0x000fd80003800000 */
[----:B------:R-:W-:Y:S05]  /*1ca0*/  @!P1 BRA `(.L_x_29061) ;  /* 0x000001a000009947 */ /* 0x000fea0003800000 */
[----:B------:R-:W-:Y:S01]  /*1cb0*/  ISETP.NE.U32.AND P1, PT, RZ, c[0x0][0x180], PT ;  /* 0x00006000ff007a0c */ /* 0x000fe20003f25070 */
[----:B------:R-:W-:-:S03]  /*1cc0*/  HFMA2.MMA R151, -RZ, RZ, 0, 9.5367431640625e-07 ;  /* 0x00000010ff977435 */ /* 0x000fc600000001ff */
[----:B------:R-:W-:-:S07]  /*1cd0*/  ISETP.NE.AND.EX P1, PT, RZ, c[0x0][0x184], PT, P1 ;  /* 0x00006100ff007a0c */ /* 0x000fce0003f25310 */
        /* <DEDUP_REMOVED lines=23> */
.L_x_29061:
[----:B------:R-:W-:Y:S05]  /*1e50*/  BSYNC B0 ;  /* 0x0000000000007941 */ /* 0x000fea0003800000 */
.L_x_29060:
[----:B------:R-:W-:Y:S01]  /*1e60*/  ISETP.GE.U32.AND P1, PT, R0, 0x60, PT ;  /* 0x000000600000780c */ /* 0x000fe20003f26070 */
[----:B------:R-:W-:-:S12]  /*1e70*/  BSSY B0, `(.L_x_29062) ;  /* 0x000001c000007945 */ /* 0x000fd80003800000 */
[----:B------:R-:W-:Y:S05]  /*1e80*/  @!P1 BRA `(.L_x_29063) ;  /* 0x000001a000009947 */ /* 0x000fea0003800000 */
[----:B------:R-:W-:-:S04]  /*1e90*/  ISETP.NE.U32.AND P1, PT, RZ, c[0x0][0x180], PT ;  /* 0x00006000ff007a0c */ /* 0x000fc80003f25070 */
[----:B------:R-:W-:Y:S02]  /*1ea0*/  ISETP.NE.AND.EX P1, PT, RZ, c[0x0][0x184], PT, P1 ;  /* 0x00006100ff007a0c */ /* 0x000fe40003f25310 */
[----:B------:R-:W-:-:S05]  /*1eb0*/  MOV R99, 0x10 ;  /* 0x0000001000637802 */ /* 0x000fca0000000f00 */
[----:B------:R-:W-:-:S05]  /*1ec0*/  IMAD.WIDE.U32 R98, R176, R99, c[0x0][0x170] ;  /* 0x00005c00b0627625 */ /* 0x000fca00078e0063 */
[----:B------:R-:W2:Y:S01]  /*1ed0*/  LDG.E.128 R64, [R98.64] ;  /* 0x0000000462407981 */ /* 0x000ea2000c1e1d00 */
[----:B------:R-:W-:-:S04]  /*1ee0*/  @P1 LEA R150, P2, R176, c[0x0][0x180], 0x4 ;  /* 0x00006000b0961a11 */ /* 0x000fc800078420ff */
[C---:B------:R-:W-:Y:S02]  /*1ef0*/  @P1 LEA.HI.X R151, R176.reuse, c[0x0][0x184], RZ, 0x4, P2 ;  /* 0x00006100b0971a11 */ /* 0x040fe400010f24ff */
[----:B0-----:R-:W-:-:S03]  /*1f00*/  LEA R96, P2, R176, c[0x0][0x188], 0x4 ;  /* 0x00006200b0607a11 */ /* 0x001fc600078420ff */
        /* <DEDUP_REMOVED lines=18> */
.L_x_29063:
[----:B------:R-:W-:Y:S05]  /*2030*/  BSYNC B0 ;  /* 0x0000000000007941 */ /* 0x000fea0003800000 */
.L_x_29062:
        /* <DEDUP_REMOVED lines=29> */
.L_x_29065:
[----:B------:R-:W-:Y:S05]  /*2210*/  BSYNC B0 ;  /* 0x0000000000007941 */ /* 0x000fea0003800000 */
.L_x_29064:
        /* <DEDUP_REMOVED lines=29> */
.L_x_29067:
[----:B------:R-:W-:Y:S05]  /*23f0*/  BSYNC B0 ;  /* 0x0000000000007941 */ /* 0x000fea0003800000 */
.L_x_29066:
        /* <DEDUP_REMOVED lines=29> */
.L_x_29069:
[----:B------:R-:W-:Y:S05]  /*25d0*/  BSYNC B0 ;  /* 0x0000000000007941 */ /* 0x000fea0003800000 */
.L_x_29068:
        /* <DEDUP_REMOVED lines=29> */
.L_x_29071:
[----:B------:R-:W-:Y:S05]  /*27b0*/  BSYNC B0 ;  /* 0x0000000000007941 */ /* 0x000fea0003800000 */
.L_x_29070:
        /* <DEDUP_REMOVED lines=29> */
.L_x_29073:
[----:B------:R-:W-:Y:S05]  /*2990*/  BSYNC B0 ;  /* 0x0000000000007941 */ /* 0x000fea0003800000 */
.L_x_29072:
        /* <DEDUP_REMOVED lines=29> */
.L_x_29075:
[----:B------:R-:W-:Y:S05]  /*2b70*/  BSYNC B0 ;  /* 0x0000000000007941 */ /* 0x000fea0003800000 */
.L_x_29074:
        /* <DEDUP_REMOVED lines=13> */
[----:B------:R-:W-:Y:S02]  /*2c50*/  LEA.HI.X R97, R176, c[0x0][0x18c], RZ, 0x4, P2 ;  /* 0x00006300b0617a11 */ /* 0x000fe400010f24ff */
[----:B------:R-:W-:Y:S01]  /*2c60*/  ISETP.NE.AND.EX P1, PT, RZ, c[0x0][0x184], PT, P1 ;  /* 0x00006100ff007a0c */ /* 0x000fe20003f25310 */
[-C--:B--2--5:R-:W-:Y:S02]  /*2c70*/  FMUL.FTZ R92, R92, R174.reuse ;  /* 0x000000ae5c5c7220 */ /* 0x0a4fe40000410000 */
[-C--:B------:R-:W-:Y:S02]  /*2c80*/  FMUL.FTZ R93, R93, R174.reuse ;  /* 0x000000ae5d5d7220 */ /* 0x080fe40000410000 */
        /* <DEDUP_REMOVED lines=9> */
[----:B------:R-:W-:-:S05]  /*2d20*/  @P1 FADD.FTZ R95, R55, R95 ;  /* 0x0000005f375f1221 */ /* 0x000fca0000010000 */
[----:B------:R0:W-:Y:S02]  /*2d30*/  STG.E.128 [R96.64], R92 ;  /* 0x0000005c60007986 */ /* 0x0001e4000c101d04 */
.L_x_29077:
[----:B------:R-:W-:Y:S05]  /*2d40*/  BSYNC B0 ;  /* 0x0000000000007941 */ /* 0x000fea0003800000 */
.L_x_29076:
[----:B0-----:R-:W-:Y:S01]  /*2d50*/  FADD.FTZ R96, RZ, R56 ;  /* 0x00000038ff607221 */ /* 0x001fe20000010000 */
[C---:B------:R-:W-:Y:S02]  /*2d60*/  ISETP.GT.U32.AND P1, PT, R0.reuse, 0x3f, PT ;  /* 0x0000003f0000780c */ /* 0x040fe40003f24070 */
[C---:B------:R-:W-:Y:S01]  /*2d70*/  ISETP.GT.U32.AND P2, PT, R0.reuse, 0xdf, PT ;  /* 0x000000df0000780c */ /* 0x040fe20003f44070 */
[----:B------:R-:W-:Y:S01]  /*2d80*/  FADD.FTZ R97, R57, R96 ;  /* 0x0000006039617221 */ /* 0x000fe20000010000 */
[C---:B------:R-:W-:Y:S02]  /*2d90*/  ISETP.GT.U32.AND P3, PT, R0.reuse, 0xff, PT ;  /* 0x000000ff0000780c */ /* 0x040fe40003f64070 */
[----:B------:R-:W-:Y:S01]  /*2da0*/  ISETP.GT.U32.AND P4, PT, R0, 0x11f, PT ;  /* 0x0000011f0000780c */ /* 0x000fe20003f84070 */
[----:B------:R-:W-:Y:S01]  /*2db0*/  FADD.FTZ R96, R58, R97 ;  /* 0x000000613a607221 */ /* 0x000fe20000010000 */
[----:B------:R-:W-:Y:S02]  /*2dc0*/  ISETP.GT.U32.AND P5, PT, R0, 0x13f, PT ;  /* 0x0000013f0000780c */ /* 0x000fe40003fa4070 */
[----:B------:R-:W-:Y:S01]  /*2dd0*/  ISETP.NE.AND P6, PT, R175, RZ, PT ;  /* 0x000000ffaf00720c */ /* 0x000fe20003fc5270 */
        /* <DEDUP_REMOVED lines=48> */
.L_x_29102:
        /* <DEDUP_REMOVED lines=16> */
[----:B-----5:R-:W-:Y:S02]  /*31e0*/  FADD.FTZ R174, R58, -R151 ;  /* 0x800000973aae7221 */ /* 0x020fe40000010000 */
        /* <DEDUP_REMOVED lines=10> */
[--C-:B------:R-:W-:Y:S02]  /*3290*/  FADD.FTZ R97, R63, -R151.reuse ;  /* 0x800000973f617221 */ /* 0x100fe40000010000 */
[----:B------:R-:W-:Y:S02]  /*32a0*/  FFMA.FTZ R96, R175, R175, R96 ;  /* 0x000000afaf607223 */ /* 0x000fe40000010060 */
[--C-:B------:R-:W-:Y:S02]  /*32b0*/  FADD.FTZ R175, R66, -R151.reuse ;  /* 0x8000009742af7221 */ /* 0x100fe40000010000 */
[----:B------:R-:W-:Y:S01]  /*32c0*/  @P6 FFMA.FTZ R99, R97, R97, R96 ;  /* 0x0000006161636223 */ /* 0x000fe20000010060 */
[----:B------:R-:W-:Y:S01]  /*32d0*/  ISETP.GT.U32.AND P6, PT, R0, 0x5f, PT ;  /* 0x0000005f0000780c */ /* 0x000fe20003fc4070 */
[----:B------:R-:W-:-:S02]  /*32e0*/  FADD.FTZ R96, R64, -R151 ;  /* 0x8000009740607221 */ /* 0x000fc40000010000 */
[----:B------:R-:W-:Y:S02]  /*32f0*/  FADD.FTZ R97, R65, -R151 ;  /* 0x8000009741617221 */ /* 0x000fe40000010000 */
        /* <DEDUP_REMOVED lines=24> */
[----:B------:R-:W-:Y:S01]  /*3480*/  ISETP.NE.AND P6, PT, R176, RZ, PT ;  /* 0x000000ffb000720c */ /* 0x000fe20003fc5270 */
[----:B------:R-:W-:-:S02]  /*3490*/  FADD.FTZ R96, R76, -R151 ;  /* 0x800000974c607221 */ /* 0x000fc40000010000 */
[----:B------:R-:W-:Y:S02]  /*34a0*/  FADD.FTZ R97, R77, -R151 ;  /* 0x800000974d617221 */ /* 0x000fe40000010000 */
[----:B------:R-:W-:-:S04]  /*34b0*/  FFMA.FTZ R96, R96, R96, R99 ;  /* 0x0000006060607223 */ /* 0x000fc80000010063 */
[----:B------:R-:W-:Y:S02]  /*34c0*/  FFMA.FTZ R96, R97, R97, R96 ;  /* 0x0000006161607223 */ /* 0x000fe40000010060 */
[--C-:B------:R-:W-:Y:S02]  /*34d0*/  FADD.FTZ R97, R79, -R151.reuse ;  /* 0x800000974f617221 */ /* 0x100fe40000010000 */
[----:B------:R-:W-:Y:S02]  /*34e0*/  FFMA.FTZ R96, R175, R175, R96 ;  /* 0x000000afaf607223 */ /* 0x000fe40000010060 */
[--C-:B------:R-:W-:Y:S02]  /*34f0*/  FADD.FTZ R175, R82, -R151.reuse ;  /* 0x8000009752af7221 */ /* 0x100fe40000010000 */
[----:B------:R-:W-:Y:S02]  /*3500*/  @P1 FFMA.FTZ R99, R97, R97, R96 ;  /* 0x0000006161631223 */ /* 0x000fe40000010060 */
        /* <DEDUP_REMOVED lines=40> */
.L_x_29103:
        /* <DEDUP_REMOVED lines=33> */
.L_x_29081:
[----:B------:R-:W-:Y:S05]  /*39a0*/  BSYNC B0 ;  /* 0x0000000000007941 */ /* 0x000fea0003800000 */
.L_x_29080:
        /* <DEDUP_REMOVED lines=19> */
.L_x_29083:
[----:B------:R-:W-:Y:S05]  /*3ae0*/  BSYNC B0 ;  /* 0x0000000000007941 */ /* 0x000fea0003800000 */
.L_x_29082:
        /* <DEDUP_REMOVED lines=19> */
.L_x_29085:
[----:B------:R-:W-:Y:S05]  /*3c20*/  BSYNC B0 ;  /* 0x0000000000007941 */ /* 0x000fea0003800000 */
.L_x_29084:
        /* <DEDUP_REMOVED lines=19> */
.L_x_29087:
[----:B------:R-:W-:Y:S05]  /*3d60*/  BSYNC B0 ;  /* 0x0000000000007941 */ /* 0x000fea0003800000 */
.L_x_29086:
        /* <DEDUP_REMOVED lines=19> */
.L_x_29089:
[----:B------:R-:W-:Y:S05]  /*3ea0*/  BSYNC B0 ;  /* 0x0000000000007941 */ /* 0x000fea0003800000 */
.L_x_29088:
        /* <DEDUP_REMOVED lines=19> */
.L_x_29091:
[----:B------:R-:W-:Y:S05]  /*3fe0*/  BSYNC B0 ;  /* 0x0000000000007941 */ /* 0x000fea0003800000 */
.L_x_29090:
        /* <DEDUP_REMOVED lines=19> */
.L_x_29093:
[----:B------:R-:W-:Y:S05]  /*4120*/  BSYNC B0 ;  /* 0x0000000000007941 */ /* 0x000fea0003800000 */
.L_x_29092:
        /* <DEDUP_REMOVED lines=19> */
.L_x_29095:
[----:B------:R-:W-:Y:S05]  /*4260*/  BSYNC B0 ;  /* 0x0000000000007941 */ /* 0x000fea0003800000 */
.L_x_29094:
        /* <DEDUP_REMOVED lines=19> */
.L_x_29097:
[----:B------:R-:W-:Y:S05]  /*43a0*/  BSYNC B0 ;  /* 0x0000000000007941 */ /* 0x000fea0003800000 */
.L_x_29096:
        /* <DEDUP_REMOVED lines=18> */
.L_x_29099:
[----:B------:R-:W-:Y:S05]  /*44d0*/  BSYNC B0 ;  /* 0x0000000000007941 */ /* 0x000fea0003800000 */
.L_x_29098:
[----:B0-----:R-:W-:-:S10]  /*44e0*/  HFMA2.MMA R97, -RZ, RZ, 0, 2.384185791015625e-07 ;  /* 0x00000004ff617435 */ /* 0x001fd400000001ff */
[----:B------:R-:W-:-:S05]  /*44f0*/  IMAD R22, R97, c[0x0][0x160], R22 ;  /* 0x0000580061167a24 */ /* 0x000fca00078e0216 */
[----:B------:R-:W-:-:S13]  /*4500*/  ISETP.GE.AND P1, PT, R22, c[0x0][0x164], PT ;  /* 0x0000590016007a0c */ /* 0x000fda0003f26270 */
[----:B------:R-:W-:Y:S01]  /*4510*/  @P1 CALL.REL.NOINC `(.L_x_29100) ;  /* 0x0000001000001944 */ /* 0x000fe20003c00000 */
[----:B------:R-:W-:Y:S05]  /*4520*/  BRA `(.L_x_29101) ;  /* 0xffffd4b000007947 */ /* 0x000fea000383ffff */
.L_x_29100:
[----:B------:R-:W-:Y:S05]  /*4530*/  EXIT ;  /* 0x000000000000794d */ /* 0x000fea0003800000 */
.L_x_29078:
[----:B------:R-:W-:Y:S01]  /*4540*/  HFMA2.MMA R98, -RZ, RZ, 0, 1.847743988037109375e-06 ;  /* 0x0000001fff627435 */ /* 0x000fe200000001ff */
[----:B------:R-:W-:Y:S02]  /*4550*/  MOV R150, 0x1 ;  /* 0x0000000100967802 */ /* 0x000fe40000000f00 */
[----:B------:R-:W-:Y:S02]  /*4560*/  MOV R177, 0xffffffff ;  /* 0xffffffff00b17802 */ /* 0x000fe40000000f00 */
[----:B------:R-:W-:Y:S02]  /*4570*/  MOV R96, 0x4590 ;  /* 0x0000459000607802 */ /* 0x000fe40000000f00 */
[----:B-----5:R-:W-:Y:S05]  /*4580*/  CALL.REL.NOINC `($__internal_132_$__cuda_sm70_shflsync_bfly_p) ;  /* 0x0000092000007944 */ /* 0x020fea0003c00000 */
[----:B-1----:R-:W-:Y:S01]  /*4590*/  MOV R96, R150 ;  /* 0x0000009600607202 */ /* 0x002fe20000000f00 */
[----:B0-----:R-:W-:Y:S05]  /*45a0*/  BRA `(.L_x_29102) ;  /* 0xffffeb3000007947 */ /* 0x001fea000383ffff */
.L_x_29079:
[----:B------:R-:W-:Y:S01]  /*45b0*/  HFMA2.MMA R150, -RZ, RZ, 0, 1.1920928955078125e-07 ;  /* 0x00000002ff967435 */ /* 0x000fe200000001ff */
[----:B0-----:R-:W-:Y:S02]  /*45c0*/  MOV R99, R175 ;  /* 0x000000af00637202 */ /* 0x001fe40000000f00 */
[----:B------:R-:W-:Y:S02]  /*45d0*/  MOV R98, 0x1f ;  /* 0x0000001f00627802 */ /* 0x000fe40000000f00 */
[----:B------:R-:W-:-:S02]  /*45e0*/  MOV R177, 0xffffffff ;  /* 0xffffffff00b17802 */ /* 0x000fc40000000f00 */
[----:B------:R-:W-:Y:S02]  /*45f0*/  MOV R96, 0x4610 ;  /* 0x0000461000607802 */ /* 0x000fe40000000f00 */
[----:B-----5:R-:W-:Y:S05]  /*4600*/  CALL.REL.NOINC `($__internal_132_$__cuda_sm70_shflsync_bfly_p) ;  /* 0x000008a000007944 */ /* 0x020fea0003c00000 */
[----:B01----:R-:W-:Y:S01]  /*4610*/  FADD.FTZ R99, R175, R150 ;  /* 0x00000096af637221 */ /* 0x003fe20000010000 */
[----:B------:R-:W-:Y:S01]  /*4620*/  HFMA2.MMA R150, -RZ, RZ, 0, 2.384185791015625e-07 ;  /* 0x00000004ff967435 */ /* 0x000fe200000001ff */
[----:B------:R-:W-:Y:S02]  /*4630*/  MOV R98, 0x1f ;  /* 0x0000001f00627802 */ /* 0x000fe40000000f00 */
[----:B------:R-:W-:Y:S02]  /*4640*/  MOV R177, 0xffffffff ;  /* 0xffffffff00b17802 */ /* 0x000fe40000000f00 */
[----:B------:R-:W-:Y:S02]  /*4650*/  MOV R96, 0x4670 ;  /* 0x0000467000607802 */ /* 0x000fe40000000f00 */
[----:B------:R-:W-:Y:S05]  /*4660*/  CALL.REL.NOINC `($__internal_132_$__cuda_sm70_shflsync_bfly_p) ;  /* 0x0000084000007944 */ /* 0x000fea0003c00000 */
[----:B01----:R-:W-:Y:S01]  /*4670*/  FADD.FTZ R99, R99, R150 ;  /* 0x0000009663637221 */ /* 0x003fe20000010000 */
[----:B------:R-:W-:Y:S01]  /*4680*/  HFMA2.MMA R150, -RZ, RZ, 0, 4.76837158203125e-07 ;  /* 0x00000008ff967435 */ /* 0x000fe200000001ff */
[----:B------:R-:W-:Y:S02]  /*4690*/  MOV R98, 0x1f ;  /* 0x0000001f00627802 */ /* 0x000fe40000000f00 */
[----:B------:R-:W-:-:S02]  /*46a0*/  MOV R177, 0xffffffff ;  /* 0xffffffff00b17802 */ /* 0x000fc40000000f00 */
[----:B------:R-:W-:Y:S02]  /*46b0*/  MOV R96, 0x46d0 ;  /* 0x000046d000607802 */ /* 0x000fe40000000f00 */
[----:B------:R-:W-:Y:S05]  /*46c0*/  CALL.REL.NOINC `($__internal_132_$__cuda_sm70_shflsync_bfly_p) ;  /* 0x000007e000007944 */ /* 0x000fea0003c00000 */
[----:B01----:R-:W-:Y:S01]  /*46d0*/  FADD.FTZ R99, R99, R150 ;  /* 0x0000009663637221 */ /* 0x003fe20000010000 */
[----:B------:R-:W-:Y:S01]  /*46e0*/  HFMA2.MMA R150, -RZ, RZ, 0, 9.5367431640625e-07 ;  /* 0x00000010ff967435 */ /* 0x000fe200000001ff */
[----:B------:R-:W-:Y:S02]  /*46f0*/  MOV R98, 0x1f ;  /* 0x0000001f00627802 */ /* 0x000fe40000000f00 */
[----:B------:R-:W-:Y:S02]  /*4700*/  MOV R177, 0xffffffff ;  /* 0xffffffff00b17802 */ /* 0x000fe40000000f00 */
[----:B------:R-:W-:Y:S02]  /*4710*/  MOV R96, 0x4730 ;  /* 0x0000473000607802 */ /* 0x000fe40000000f00 */
[----:B------:R-:W-:Y:S05]  /*4720*/  CALL.REL.NOINC `($__internal_132_$__cuda_sm70_shflsync_bfly_p) ;  /* 0x0000078000007944 */ /* 0x000fea0003c00000 */
[----:B-1----:R-:W-:Y:S01]  /*4730*/  FADD.FTZ R150, R99, R150 ;  /* 0x0000009663967221 */ /* 0x002fe20000010000 */
[----:B0-----:R-:W-:Y:S02]  /*4740*/  P2R R98, PR, RZ, 0x40 ;  /* 0x00000040ff627803 */ /* 0x001fe40000000000 */
[----:B------:R-:W-:Y:S01]  /*4750*/  ISETP.GT.U32.AND P6, PT, R0, 0x3f, PT ;  /* 0x0000003f0000780c */ /* 0x000fe20003fc4070 */
[----:B------:R-:W-:Y:S01]  /*4760*/  FMUL.FTZ R151, R150, c[0x0][0x1e0] ;  /* 0x0000780096977a20 */ /* 0x000fe20000410000 */
[----:B------:R-:W-:Y:S01]  /*4770*/  HFMA2.MMA R150, -RZ, RZ, 0, 5.9604644775390625e-08 ;  /* 0x00000001ff967435 */ /* 0x000fe200000001ff */
[----:B------:R-:W-:-:S02]  /*4780*/  MOV R177, 0xffffffff ;  /* 0xffffffff00b17802 */ /* 0x000fc40000000f00 */
        /* <DEDUP_REMOVED lines=46> */
[--C-:B------:R-:W-:Y:S01]  /*4a70*/  FADD.FTZ R96, R76, -R151.reuse ;  /* 0x800000974c607221 */ /* 0x100fe20000010000 */
[----:B------:R-:W-:Y:S01]  /*4a80*/  MOV R98, 0x1f ;  /* 0x0000001f00627802 */ /* 0x000fe20000000f00 */
[----:B------:R-:W-:-:S02]  /*4a90*/  FADD.FTZ R97, R77, -R151 ;  /* 0x800000974d617221 */ /* 0x000fc40000010000 */
        /* <DEDUP_REMOVED lines=38> */
[----:B------:R-:W-:Y:S05]  /*4d00*/  CALL.REL.NOINC `($__internal_132_$__cuda_sm70_shflsync_bfly_p) ;  /* 0x000001a000007944 */ /* 0x000fea0003c00000 */
[----:B01----:R-:W-:Y:S01]  /*4d10*/  FADD.FTZ R99, R99, R150 ;  /* 0x0000009663637221 */ /* 0x003fe20000010000 */
[----:B------:R-:W-:Y:S01]  /*4d20*/  HFMA2.MMA R150, -RZ, RZ, 0, 1.1920928955078125e-07 ;  /* 0x00000002ff967435 */ /* 0x000fe200000001ff */
[----:B------:R-:W-:Y:S02]  /*4d30*/  MOV R98, 0x1f ;  /* 0x0000001f00627802 */ /* 0x000fe40000000f00 */
[----:B------:R-:W-:Y:S02]  /*4d40*/  MOV R177, 0xffffffff ;  /* 0xffffffff00b17802 */ /* 0x000fe40000000f00 */
[----:B------:R-:W-:Y:S02]  /*4d50*/  MOV R96, 0x4d70 ;  /* 0x00004d7000607802 */ /* 0x000fe40000000f00 */
[----:B------:R-:W-:Y:S05]  /*4d60*/  CALL.REL.NOINC `($__internal_132_$__cuda_sm70_shflsync_bfly_p) ;  /* 0x0000014000007944 */ /* 0x000fea0003c00000 */
[----:B01----:R-:W-:Y:S01]  /*4d70*/  FADD.FTZ R99, R99, R150 ;  /* 0x0000009663637221 */ /* 0x003fe20000010000 */
[----:B------:R-:W-:Y:S01]  /*4d80*/  HFMA2.MMA R150, -RZ, RZ, 0, 2.384185791015625e-07 ;  /* 0x00000004ff967435 */ /* 0x000fe200000001ff */
[----:B------:R-:W-:Y:S02]  /*4d90*/  MOV R98, 0x1f ;  /* 0x0000001f00627802 */ /* 0x000fe40000000f00 */
[----:B------:R-:W-:-:S02]  /*4da0*/  MOV R177, 0xffffffff ;  /* 0xffffffff00b17802 */ /* 0x000fc40000000f00 */
[----:B------:R-:W-:Y:S02]  /*4db0*/  MOV R96, 0x4dd0 ;  /* 0x00004dd000607802 */ /* 0x000fe40000000f00 */
[----:B------:R-:W-:Y:S05]  /*4dc0*/  CALL.REL.NOINC `($__internal_132_$__cuda_sm70_shflsync_bfly_p) ;  /* 0x000000e000007944 */ /* 0x000fea0003c00000 */
[----:B01----:R-:W-:Y:S01]  /*4dd0*/  FADD.FTZ R99, R99, R150 ;  /* 0x0000009663637221 */ /* 0x003fe20000010000 */
[----:B------:R-:W-:Y:S01]  /*4de0*/  HFMA2.MMA R150, -RZ, RZ, 0, 4.76837158203125e-07 ;  /* 0x00000008ff967435 */ /* 0x000fe200000001ff */
[----:B------:R-:W-:Y:S02]  /*4df0*/  MOV R98, 0x1f ;  /* 0x0000001f00627802 */ /* 0x000fe40000000f00 */
[----:B------:R-:W-:Y:S02]  /*4e00*/  MOV R177, 0xffffffff ;  /* 0xffffffff00b17802 */ /* 0x000fe40000000f00 */
[----:B------:R-:W-:Y:S02]  /*4e10*/  MOV R96, 0x4e30 ;  /* 0x00004e3000607802 */ /* 0x000fe40000000f00 */
[----:B------:R-:W-:Y:S05]  /*4e20*/  CALL.REL.NOINC `($__internal_132_$__cuda_sm70_shflsync_bfly_p) ;  /* 0x0000008000007944 */ /* 0x000fea0003c00000 */
[----:B-1----:R-:W-:Y:S01]  /*4e30*/  FADD.FTZ R175, R99, R150 ;  /* 0x0000009663af7221 */ /* 0x002fe20000010000 */
[----:B------:R-:W-:Y:S01]  /*4e40*/  HFMA2.MMA R150, -RZ, RZ, 0, 9.5367431640625e-07 ;  /* 0x00000010ff967435 */ /* 0x000fe200000001ff */
[----:B0-----:R-:W-:Y:S02]  /*4e50*/  MOV R98, 0x1f ;  /* 0x0000001f00627802 */ /* 0x001fe40000000f00 */
[----:B------:R-:W-:-:S02]  /*4e60*/  MOV R177, 0xffffffff ;  /* 0xffffffff00b17802 */ /* 0x000fc40000000f00 */
[----:B------:R-:W-:Y:S02]  /*4e70*/  MOV R99, R175 ;  /* 0x000000af00637202 */ /* 0x000fe40000000f00 */
[----:B------:R-:W-:Y:S02]  /*4e80*/  MOV R96, 0x4ea0 ;  /* 0x00004ea000607802 */ /* 0x000fe40000000f00 */
[----:B------:R-:W-:Y:S05]  /*4e90*/  CALL.REL.NOINC `($__internal_132_$__cuda_sm70_shflsync_bfly_p) ;  /* 0x0000001000007944 */ /* 0x000fea0003c00000 */
[----:B01----:R-:W-:Y:S05]  /*4ea0*/  BRA `(.L_x_29103) ;  /* 0xffffe8e000007947 */ /* 0x003fea000383ffff */
        .weak           $__internal_132_$__cuda_sm70_shflsync_bfly_p
        .type           $__internal_132_$__cuda_sm70_shflsync_bfly_p,@function
        .size           $__internal_132_$__cuda_sm70_shflsync_bfly_p,(.L_x_36220 - $__internal_132_$__cuda_sm70_shflsync_bfly_p)
$__internal_132_$__cuda_sm70_shflsync_bfly_p:
[----:B------:R-:W-:Y:S01]  /*4eb0*/  HFMA2.MMA R97, -RZ, RZ, 0, 0 ;  /* 0x00000000ff617435 */ /* 0x000fe200000001ff */
[----:B------:R-:W-:Y:S04]  /*4ec0*/  WARPSYNC R177 ;  /* 0x000000b100007348 */ /* 0x000fe80003800000 */
[----:B------:R0:W1:Y:S01]  /*4ed0*/  SHFL.BFLY PT, R150, R99, R150, R98 ;  /* 0x0c00009663967389 */ /* 0x00006200000e0062 */
[----:B------:R-:W-:Y:S05]  /*4ee0*/  RET.REL.NODEC R96 `(_ZN10layer_norm13ln_fwd_kernelINS_13Kernel_traitsI6__halfffffjLj1280ELj1ELj4ELj1ELj16ENS_18Kernel_traits_baseILj1280ES2_ffffjLj128EEEEELb0ELb1ELb0ELb0EEEvNS_9FwdParamsE) ;  /* 0xffffb11060007950 */ /* 0x000fea0003c3ffff */
.L_x_29104:
        /* <DEDUP_REMOVED lines=9> */
.L_x_36220:


//--------------------- .text._ZN10layer_norm13ln_fwd_kernelINS_13Kernel_traitsI6__halfffffjLj1280ELj1ELj4ELj1ELj16ENS_18Kernel_traits_baseILj1280ES2_ffffjLj128EEEEELb0ELb1ELb0ELb1EEEvNS_9FwdParamsE --------------------------
	.section	.text._ZN10layer_norm13ln_fwd_kernelINS_13Kernel_traitsI6__halfffffjLj1280ELj1ELj4ELj1ELj16ENS_18Kernel_traits_baseILj1280ES2_ffffjLj128EEEEELb0ELb1ELb0ELb1EEEvNS_9FwdParamsE,"ax",@progbits
	.sectioninfo	@"SHI_REGISTERS=201"
	.align	128
        .global         _ZN10layer_norm13ln_fwd_kernelINS_13Kernel_traitsI6__halfffffjLj1280ELj1ELj4ELj1ELj16ENS_18Kernel_traits_baseILj1280ES2_ffffjLj128EEEEELb0ELb1ELb0ELb1EEEvNS_9FwdParamsE
        .type           _ZN10layer_norm13ln_fwd_kernelINS_13Kernel_traitsI6__halfffffjLj1280ELj1ELj4ELj1ELj16ENS_18Kernel_traits_baseILj1280ES2_ffffjLj128EEEEELb0ELb1ELb0ELb1EEEvNS_9FwdParamsE,@function
        .size           _ZN10layer_norm13ln_fwd_kernelINS_13Kernel_traitsI6__halfffffjLj1280ELj1ELj4ELj1ELj16ENS_18Kernel_traits_baseILj1280ES2_ffffjLj128EEEEELb0ELb1ELb0ELb1EEEvNS_9FwdParamsE,(.L_x_36221 - _ZN10layer_norm13ln_fwd_kernelINS_13Kernel_traitsI6__halfffffjLj1280ELj1ELj4ELj1ELj16ENS_18Kernel_traits_baseILj1280ES2_ffffjLj128EEEEELb0ELb1ELb0ELb1EEEvNS_9FwdParamsE)
        .other          _ZN10layer_norm13ln_fwd_kernelINS_13Kernel_traitsI6__halfffffjLj1280ELj1ELj4ELj1ELj16ENS_18Kernel_traits_baseILj1280ES2_ffffjLj128EEEEELb0ELb1ELb0ELb1EEEvNS_9FwdParamsE,@"STO_CUDA_ENTRY STV_DEFAULT"
_ZN10layer_norm13ln_fwd_kernelINS_13Kernel_traitsI6__halfffffjLj1280ELj1ELj4ELj1ELj16ENS_18Kernel_traits_baseILj1280ES2_ffffjLj128EEEEELb0ELb1ELb0ELb1EEEvNS_9FwdParamsE:
.text._ZN10layer_norm13ln_fwd_kernelINS_13Kernel_traitsI6__halfffffjLj1280ELj1ELj4ELj1ELj16ENS_18Kernel_traits_baseILj1280ES2_ffffjLj128EEEEELb0ELb1ELb0ELb1EEEvNS_9FwdParamsE:
        /* <DEDUP_REMOVED lines=26> */
[----:B0-----:R-:W-:Y:S01]  /*01a0*/  LOP3.LUT R0, R6, 0x1f, RZ, 0xc0, !PT ;  /* 0x0000001f06007812 */ /* 0x001fe200078ec0ff */
[----:B------:R0:W2:Y:S03]  /*01b0*/  LDG.E.64 R28, [R2.64] ;  /* 0x00000004021c7981 */ /* 0x0000a6000c1e1b00 */
[----:B------:R-:W-:Y:S01]  /*01c0*/  LEA R4, P1, R0, c[0x0][0x1c8], 0x3 ;  /* 0x0000720000047a11 */ /* 0x000fe200078218ff */
[----:B------:R0:W3:Y:S03]  /*01d0*/  LDG.E.64 R30, [R2.64+0x100] ;  /* 0x00010004021e7981 */ /* 0x0000e6000c1e1b00 */
[----:B------:R-:W-:Y:S01]  /*01e0*/  IADD3.X R5, RZ, c[0x0][0x1cc], RZ, P1, !PT ;  /* 0x00007300ff057a10 */ /* 0x000fe20000ffe4ff */
[----:B------:R0:W4:Y:S04]  /*01f0*/  LDG.E.64 R32, [R2.64+0x200] ;  /* 0x0002000402207981 */ /* 0x000128000c1e1b00 */
[----:B------:R0:W4:Y:S04]  /*0200*/  LDG.E.64 R34, [R2.64+0x300] ;  /* 0x0003000402227981 */ /* 0x000128000c1e1b00 */
[----:B------:R0:W4:Y:S04]  /*0210*/  LDG.E.64 R36, [R2.64+0x400] ;  /* 0x0004000402247981 */ /* 0x000128000c1e1b00 */
[----:B------:R0:W4:Y:S04]  /*0220*/  LDG.E.64 R38, [R2.64+0x500] ;  /* 0x0005000402267981 */ /* 0x000128000c1e1b00 */
[----:B------:R0:W4:Y:S04]  /*0230*/  LDG.E.64 R40, [R2.64+0x600] ;  /* 0x0006000402287981 */ /* 0x000128000c1e1b00 */
[----:B------:R0:W4:Y:S04]  /*0240*/  LDG.E.64 R52, [R2.64+0x700] ;  /* 0x0007000402347981 */ /* 0x000128000c1e1b00 */
[----:B------:R0:W4:Y:S04]  /*0250*/  LDG.E.64 R54, [R2.64+0x800] ;  /* 0x0008000402367981 */ /* 0x000128000c1e1b00 */
[----:B------:R0:W4:Y:S04]  /*0260*/  LDG.E.64 R56, [R2.64+0x900] ;  /* 0x0009000402387981 */ /* 0x000128000c1e1b00 */
[----:B------:R1:W4:Y:S04]  /*0270*/  LDG.E.64 R42, [R4.64] ;  /* 0x00000004042a7981 */ /* 0x000328000c1e1b00 */
        /* <DEDUP_REMOVED lines=23> */
[--C-:B------:R-:W-:Y:S01]  /*03f0*/  SHF.R.U64 R113, R24, 0x10, R25.reuse ;  /* 0x0000001018717819 */ /* 0x100fe20000001219 */
[----:B0-----:R-:W-:Y:S01]  /*0400*/  HADD2.F32 R2, -RZ, R26.H0_H0 ;  /* 0x2000001aff027230 */ /* 0x001fe20000004100 */
[----:B------:R-:W-:Y:S01]  /*0410*/  SHF.R.U32.HI R114, RZ, 0x10, R25 ;  /* 0x00000010ff727819 */ /* 0x000fe20000011619 */
[----:B------:R-:W-:Y:S01]  /*0420*/  HADD2.F32 R3, -RZ, R27.H0_H0 ;  /* 0x2000001bff037230 */ /* 0x000fe20000004100 */
[--C-:B------:R-:W-:Y:S01]  /*0430*/  SHF.R.U64 R115, R22, 0x10, R23.reuse ;  /* 0x0000001016737819 */ /* 0x100fe20000001217 */
[----:B-1----:R-:W-:Y:S01]  /*0440*/  HADD2.F32 R4, -RZ, R24.H0_H0 ;  /* 0x20000018ff047230 */ /* 0x002fe20000004100 */
        /* <DEDUP_REMOVED lines=171> */
.L_x_29108:
[----:B------:R-:W-:Y:S01]  /*0f00*/  ISETP.NE.U32.AND P1, PT, RZ, c[0x0][0x1c0], PT ;  /* 0x00007000ff007a0c */ /* 0x000fe20003f25070 */
[----:B------:R-:W-:Y:S01]  /*0f10*/  IMAD R56, R110, c[0x0][0x168], RZ ;  /* 0x00005a006e387a24 */ /* 0x000fe200078e02ff */
[----:B------:R-:W-:Y:S01]  /*0f20*/  ISETP.NE.U32.AND P0, PT, RZ, c[0x0][0x180], PT ;  /* 0x00006000ff007a0c */ /* 0x000fe20003f05070 */
[----:B------:R-:W-:Y:S01]  /*0f30*/  HFMA2.MMA R180, -RZ, RZ, 0, 9.5367431640625e-07 ;  /* 0x00000010ffb47435 */ /* 0x000fe200000001ff */
[----:B------:R-:W-:-:S02]  /*0f40*/  ISETP.NE.AND.EX P1, PT, RZ, c[0x0][0x1c4], PT, P1 ;  /* 0x00007100ff007a0c */ /* 0x000fc40003f25310 */
[----:B------:R-:W-:Y:S02]  /*0f50*/  SHF.R.S32.HI R57, RZ, 0x1f, R56 ;  /* 0x0000001fff397819 */ /* 0x000fe40000011438 */
[----:B------:R-:W-:Y:S02]  /*0f60*/  ISETP.NE.AND.EX P0, PT, RZ, c[0x0][0x184], PT, P0 ;  /* 0x00006100ff007a0c */ /* 0x000fe40003f05300 */
[----:B------:R-:W-:Y:S02]  /*0f70*/  LEA.HI R57, R57, R56, RZ, 0x2 ;  /* 0x0000003839397211 */ /* 0x000fe400078f10ff */
[----:B------:R-:W-:Y:S02]  /*0f80*/  MOV R181, 0x3f800000 ;  /* 0x3f80000000b57802 */ /* 0x000fe40000000f00 */
[----:B------:R-:W-:-:S03]  /*0f90*/  LEA.HI.SX32 R151, R57, R0, 0x1e ;  /* 0x0000000039977211 */ /* 0x000fc600078ff2ff */
[----:B------:R-:W-:Y:S02]  /*0fa0*/  @P1 MOV R63, 0x4 ;  /* 0x00000004003f1802 */ /* 0x000fe40000000f00 */
[----:B------:R-:W-:-:S04]  /*0fb0*/  IMAD.WIDE.U32 R56, R151, R180, c[0x0][0x170] ;  /* 0x00005c0097387625 */ /* 0x000fc800078e00b4 */
[----:B------:R-:W-:Y:S02]  /*0fc0*/  @P1 IMAD.WIDE R62, R110, R63, c[0x0][0x1c0] ;  /* 0x000070006e3e1625 */ /* 0x000fe400078e023f */
[----:B------:R-:W2:Y:S04]  /*0fd0*/  LDG.E.128 R56, [R56.64] ;  /* 0x0000000438387981 */ /* 0x000ea8000c1e1d00 */
[----:B------:R-:W2:Y:S01]  /*0fe0*/  @P1 LDG.E R181, [R62.64] ;  /* 0x000000043eb51981 */ /* 0x000ea2000c1e1900 */
[----:B------:R-:W-:-:S04]  /*0ff0*/  @P0 LEA R60, P1, R151, c[0x0][0x180], 0x4 ;  /* 0x00006000973c0a11 */ /* 0x000fc800078220ff */
[----:B------:R-:W-:-:S05]  /*1000*/  @P0 LEA.HI.X R61, R151, c[0x0][0x184], RZ, 0x4, P1 ;  /* 0x00006100973d0a11 */ /* 0x000fca00008f24ff */
[----:B------:R0:W3:Y:S01]  /*1010*/  @P0 LDG.E.128 R52, [R60.64] ;  /* 0x000000043c340981 */ /* 0x0000e2000c1e1d00 */
[----:B------:R-:W-:-:S04]  /*1020*/  ISETP.NE.U32.AND P1, PT, RZ, c[0x0][0x180], PT ;  /* 0x00006000ff007a0c */ /* 0x000fc80003f25070 */
[----:B------:R-:W-:Y:S02]  /*1030*/  ISETP.NE.AND.EX P1, PT, RZ, c[0x0][0x184], PT, P1 ;  /* 0x00006100ff007a0c */ /* 0x000fe40003f25310 */
[C---:B------:R-:W-:Y:S02]  /*1040*/  SHF.L.U32 R173, R151.reuse, 0x4, RZ ;  /* 0x0000000497ad7819 */ /* 0x040fe400000006ff */
[----:B------:R-:W-:Y:S02]  /*1050*/  IADD3 R177, R151, 0x20, RZ ;  /* 0x0000002097b17810 */ /* 0x000fe40007ffe0ff */
[----:B------:R-:W-:Y:S02]  /*1060*/  SHF.R.U32.HI R176, RZ, 0x1c, R151 ;  /* 0x0000001cffb07819 */ /* 0x000fe40000011697 */
[----:B------:R-:W-:Y:S01]  /*1070*/  IADD3 R66, P2, R173, c[0x0][0x188], RZ ;  /* 0x00006200ad427a10 */ /* 0x000fe20007f5e0ff */
[----:B0-----:R-:W-:-:S03]  /*1080*/  IMAD.WIDE.U32 R60, R177, R180, c[0x0][0x170] ;  /* 0x00005c00b13c7625 */ /* 0x001fc600078e00b4 */
[----:B------:R-:W-:Y:S01]  /*1090*/  IADD3.X R67, R176, c[0x0][0x18c], RZ, P2, !PT ;  /* 0x00006300b0437a10 */ /* 0x000fe200017fe4ff */
[-C--:B--2---:R-:W-:Y:S02]  /*10a0*/  FMUL.FTZ R65, R56, R181.reuse ;  /* 0x000000b538417220 */ /* 0x084fe40000410000 */
[-C--:B------:R-:W-:Y:S02]  /*10b0*/  FMUL.FTZ R62, R57, R181.reuse ;  /* 0x000000b5393e7220 */ /* 0x080fe40000410000 */
[-C--:B------:R-:W-:Y:S02]  /*10c0*/  FMUL.FTZ R58, R58, R181.reuse ;  /* 0x000000b53a3a7220 */ /* 0x080fe40000410000 */
[----:B------:R-:W-:Y:S02]  /*10d0*/  FMUL.FTZ R59, R59, R181 ;  /* 0x000000b53b3b7220 */ /* 0x000fe40000410000 */
[----:B------:R-:W-:Y:S02]  /*10e0*/  FMUL.FTZ R56, R42, R65 ;  /* 0x000000412a387220 */ /* 0x000fe40000410000 */
[----:B------:R-:W-:-:S02]  /*10f0*/  FMUL.FTZ R57, R153, R62 ;  /* 0x0000003e99397220 */ /* 0x000fc40000410000 */
[----:B------:R-:W-:Y:S02]  /*1100*/  FMUL.FTZ R58, R43, R58 ;  /* 0x0000003a2b3a7220 */ /* 0x000fe40000410000 */
[----:B------:R-:W-:Y:S02]  /*1110*/  FMUL.FTZ R59, R154, R59 ;  /* 0x0000003b9a3b7220 */ /* 0x000fe40000410000 */
[----:B---3--:R-:W-:Y:S02]  /*1120*/  @P1 FADD.FTZ R56, R52, R56 ;  /* 0x0000003834381221 */ /* 0x008fe40000010000 */
[----:B------:R-:W-:Y:S02]  /*1130*/  @P1 FADD.FTZ R57, R53, R57 ;  /* 0x0000003935391221 */ /* 0x000fe40000010000 */
[----:B------:R-:W-:Y:S02]  /*1140*/  @P1 FADD.FTZ R58, R54, R58 ;  /* 0x0000003a363a1221 */ /* 0x000fe40000010000 */
[----:B------:R-:W-:Y:S01]  /*1150*/  @P1 FADD.FTZ R59, R55, R59 ;  /* 0x0000003b373b1221 */ /* 0x000fe20000010000 */
[----:B------:R-:W-:-:S04]  /*1160*/  MOV R92, R52 ;  /* 0x00000034005c7202 */ /* 0x000fc80000000f00 */
[----:B------:R0:W-:Y:S01]  /*1170*/  STG.E.128 [R66.64], R56 ;  /* 0x0000003842007986 */ /* 0x0001e2000c101d04 */
[----:B------:R-:W-:-:S03]  /*1180*/  MOV R93, R53 ;  /* 0x00000035005d7202 */ /* 0x000fc60000000f00 */
[----:B------:R-:W2:Y:S01]  /*1190*/  LDG.E.128 R60, [R60.64] ;  /* 0x000000043c3c7981 */ /* 0x000ea2000c1e1d00 */
[----:B------:R-:W-:Y:S01]  /*11a0*/  MOV R94, R54 ;  /* 0x00000036005e7202 */ /* 0x000fe20000000f00 */
[----:B------:R-:W-:Y:S01]  /*11b0*/  @P0 IMAD.WIDE.U32 R64, R177, R180, c[0x0][0x180] ;  /* 0x00006000b1400625 */ /* 0x000fe200078e00b4 */
[----:B------:R-:W-:-:S06]  /*11c0*/  MOV R95, R55 ;  /* 0x00000037005f7202 */ /* 0x000fcc0000000f00 */
[----:B------:R1:W3:Y:S01]  /*11d0*/  @P0 LDG.E.128 R92, [R64.64] ;  /* 0x00000004405c0981 */ /* 0x0002e2000c1e1d00 */
[----:B------:R-:W-:Y:S01]  /*11e0*/  IADD3 R179, R151, 0x40, RZ ;  /* 0x0000004097b37810 */ /* 0x000fe20007ffe0ff */
[----:B------:R-:W-:-:S04]  /*11f0*/  IMAD.WIDE.U32 R70, R177, R180, c[0x0][0x188] ;  /* 0x00006200b1467625 */ /* 0x000fc800078e00b4 */
[----:B-1----:R-:W-:-:S04]  /*1200*/  IMAD.WIDE.U32 R64, R179, R180, c[0x0][0x170] ;  /* 0x00005c00b3407625 */ /* 0x002fc800078e00b4 */
        /* <DEDUP_REMOVED lines=11> */
[----:B------:R-:W-:-:S05]  /*12c0*/  @P1 FADD.FTZ R63, R95, R63 ;  /* 0x0000003f5f3f1221 */ /* 0x000fca0000010000 */
[----:B------:R1:W-:Y:S01]  /*12d0*/  STG.E.128 [R70.64], R60 ;  /* 0x0000003c46007986 */ /* 0x0003e2000c101d04 */
[----:B------:R-:W-:-:S03]  /*12e0*/  @P0 IMAD.WIDE.U32 R68, R179, R180, c[0x0][0x180] ;  /* 0x00006000b3440625 */ /* 0x000fc600078e00b4 */
[----:B0-----:R-:W2:Y:S01]  /*12f0*/  LDG.E.128 R64, [R64.64] ;  /* 0x0000000440407981 */ /* 0x001ea2000c1e1d00 */
[----:B------:R-:W-:Y:S02]  /*1300*/  @P0 MOV R52, R92 ;  /* 0x0000005c00340202 */ /* 0x000fe40000000f00 */
[----:B------:R-:W-:Y:S02]  /*1310*/  @P0 MOV R53, R93 ;  /* 0x0000005d00350202 */ /* 0x000fe40000000f00 */
[----:B------:R-:W-:Y:S02]  /*1320*/  @P0 MOV R54, R94 ;  /* 0x0000005e00360202 */ /* 0x000fe40000000f00 */
[----:B------:R-:W-:Y:S02]  /*1330*/  @P0 MOV R55, R95 ;  /* 0x0000005f00370202 */ /* 0x000fe40000000f00 */
[----:B------:R0:W3:Y:S01]  /*1340*/  @P0 LDG.E.128 R92, [R68.64] ;  /* 0x00000004445c0981 */ /* 0x0000e2000c1e1d00 */
[----:B------:R-:W-:Y:S01]  /*1350*/  IADD3 R183, R151, 0x60, RZ ;  /* 0x0000006097b77810 */ /* 0x000fe20007ffe0ff */
[----:B------:R-:W-:-:S04]  /*1360*/  IMAD.WIDE.U32 R74, R179, R180, c[0x0][0x188] ;  /* 0x00006200b34a7625 */ /* 0x000fc800078e00b4 */
[----:B0-----:R-:W-:-:S04]  /*1370*/  IMAD.WIDE.U32 R68, R183, R180, c[0x0][0x170] ;  /* 0x00005c00b7447625 */ /* 0x001fc800078e00b4 */
        /* <DEDUP_REMOVED lines=14> */
[----:B-1----:R-:W2:Y:S01]  /*1460*/  LDG.E.128 R68, [R68.64] ;  /* 0x0000000444447981 */ /* 0x002ea2000c1e1d00 */
[----:B------:R-:W-:Y:S02]  /*1470*/  @P0 MOV R52, R92 ;  /* 0x0000005c00340202 */ /* 0x000fe40000000f00 */
[----:B------:R-:W-:Y:S02]  /*1480*/  @P0 MOV R53, R93 ;  /* 0x0000005d00350202 */ /* 0x000fe40000000f00 */
[----:B------:R-:W-:Y:S02]  /*1490*/  @P0 MOV R54, R94 ;  /* 0x0000005e00360202 */ /* 0x000fe40000000f00 */
[----:B------:R-:W-:Y:S02]  /*14a0*/  @P0 MOV R55, R95 ;  /* 0x0000005f00370202 */ /* 0x000fe40000000f00 */
        /* <DEDUP_REMOVED lines=115> */
[----:B------:R-:W3:Y:S01]  /*1be0*/  @P0 LDG.E.128 R92, [R98.64] ;  /* 0x00000004625c0981 */ /* 0x000ee2000c1e1d00 */
[----:B------:R-:W-:Y:S01]  /*1bf0*/  IADD3 R193, R151, 0x120, RZ ;  /* 0x0000012097c17810 */ /* 0x000fe20007ffe0ff */
[----:B------:R-:W-:-:S04]  /*1c00*/  IMAD.WIDE.U32 R174, R191, R180, c[0x0][0x188] ;  /* 0x00006200bfae7625 */ /* 0x000fc800078e00b4 */
[----:B-1----:R-:W-:-:S04]  /*1c10*/  IMAD.WIDE.U32 R96, R193, R180, c[0x0][0x170] ;  /* 0x00005c00c1607625 */ /* 0x002fc800078e00b4 */
[----:B------:R-:W-:-:S04]  /*1c20*/  @P0 IMAD.WIDE.U32 R150, R193, R180, c[0x0][0x180] ;  /* 0x00006000c1960625 */ /* 0x000fc800078e00b4 */
        /* <DEDUP_REMOVED lines=12> */
[----:B------:R-:W-:-:S02]  /*1cf0*/  @P0 MOV R52, R92 ;  /* 0x0000005c00340202 */ /* 0x000fc40000000f00 */
[----:B------:R-:W-:Y:S02]  /*1d00*/  @P0 MOV R53, R93 ;  /* 0x0000005d00350202 */ /* 0x000fe40000000f00 */
[----:B------:R-:W-:Y:S02]  /*1d10*/  @P0 MOV R54, R94 ;  /* 0x0000005e00360202 */ /* 0x000fe40000000f00 */
[----:B------:R-:W-:Y:S01]  /*1d20*/  @P0 MOV R55, R95 ;  /* 0x0000005f00370202 */ /* 0x000fe20000000f00 */
[----:B------:R0:W-:Y:S04]  /*1d30*/  STG.E.128 [R174.64], R88 ;  /* 0x00000058ae007986 */ /* 0x0001e8000c101d04 */
[----:B------:R-:W2:Y:S04]  /*1d40*/  LDG.E.128 R96, [R96.64] ;  /* 0x0000000460607981 */ /* 0x000ea8000c1e1d00 */
[----:B------:R1:W3:Y:S01]  /*1d50*/  @P0 LDG.E.128 R52, [R150.64] ;  /* 0x0000000496340981 */ /* 0x0002e2000c1e1d00 */
[----:B------:R-:W-:-:S04]  /*1d60*/  FADD.FTZ R182, RZ, R56 ;  /* 0x00000038ffb67221 */ /* 0x000fc80000010000 */
        /* <DEDUP_REMOVED lines=31> */
[-C--:B--2---:R-:W-:Y:S02]  /*1f60*/  FMUL.FTZ R151, R96, R181.reuse ;  /* 0x000000b560977220 */ /* 0x084fe40000410000 */
[----:B------:R-:W-:Y:S01]  /*1f70*/  FMUL.FTZ R150, R97, R181 ;  /* 0x000000b561967220 */ /* 0x000fe20000410000 */
[----:B---3--:R-:W-:Y:S01]  /*1f80*/  @P0 MOV R92, R52 ;  /* 0x00000034005c0202 */ /* 0x008fe20000000f00 */
[----:B------:R-:W-:Y:S02]  /*1f90*/  FMUL.FTZ R96, R108, R151 ;  /* 0x000000976c607220 */ /* 0x000fe40000410000 */
[-C--:B------:R-:W-:Y:S02]  /*1fa0*/  FMUL.FTZ R98, R98, R181.reuse ;  /* 0x000000b562627220 */ /* 0x080fe40000410000 */
        /* <DEDUP_REMOVED lines=10> */
[----:B------:R-:W-:Y:S02]  /*2050*/  FADD.FTZ R151, R89, R92 ;  /* 0x0000005c59977221 */ /* 0x000fe40000010000 */
[----:B------:R-:W-:Y:S02]  /*2060*/  @P1 FADD.FTZ R98, R98, R94 ;  /* 0x0000005e62621221 */ /* 0x000fe40000010000 */
[----:B------:R-:W-:-:S02]  /*2070*/  @P1 FADD.FTZ R99, R99, R95 ;  /* 0x0000005f63631221 */ /* 0x000fc40000010000 */
[----:B------:R-:W-:-:S04]  /*2080*/  IMAD.WIDE.U32 R92, R193, R180, c[0x0][0x188] ;  /* 0x00006200c15c7625 */ /* 0x000fc800078e00b4 */
[----:B------:R-:W-:Y:S01]  /*2090*/  FADD.FTZ R94, R90, R151 ;  /* 0x000000975a5e7221 */ /* 0x000fe20000010000 */
[----:B------:R0:W-:Y:S03]  /*20a0*/  STG.E.128 [R92.64], R96 ;  /* 0x000000605c007986 */ /* 0x0001e6000c101d04 */
        /* <DEDUP_REMOVED lines=8> */
.L_x_29109:
        /* <DEDUP_REMOVED lines=100> */
.L_x_29110:
[----:B-1----:R-:W-:Y:S01]  /*2770*/  FADD.FTZ R175, R175, R94 ;  /* 0x0000005eafaf7221 */ /* 0x002fe20000010000 */
[----:B0-----:R-:W-:Y:S01]  /*2780*/  MOV R94, c[0x0][0x1e0] ;  /* 0x00007800005e7a02 */ /* 0x001fe20000000f00 */
[----:B------:R-:W-:Y:S01]  /*2790*/  FMUL.FTZ R150, R95, R95 ;  /* 0x0000005f5f967220 */ /* 0x000fe20000410000 */
[----:B------:R-:W-:Y:S01]  /*27a0*/  ISETP.NE.AND P0, PT, RZ, UR6, PT ;  /* 0x00000006ff007c0c */ /* 0x000fe2000bf05270 */
[----:B------:R-:W-:Y:S02]  /*27b0*/  HFMA2.MMA R151, -RZ, RZ, 0, 2.384185791015625e-07 ;  /* 0x00000004ff977435 */ /* 0x000fe400000001ff */
[----:B------:R-:W-:Y:S01]  /*27c0*/  FFMA.FTZ R94, R175, R94, c[0x0][0x228] ;  /* 0x00008a00af5e7623 */ /* 0x000fe2000001005e */
[----:B------:R-:W-:Y:S02]  /*27d0*/  FSEL R175, R150, RZ, P0 ;  /* 0x000000ff96af7208 */ /* 0x000fe40000000000 */
[----:B------:R-:W-:-:S03]  /*27e0*/  FSEL R150, R95, RZ, !P0 ;  /* 0x000000ff5f967208 */ /* 0x000fc60004000000 */
        /* <DEDUP_REMOVED lines=11> */
[----:B------:R-:W-:Y:S02]  /*28a0*/  FADD.FTZ R63, R63, -R150 ;  /* 0x800000963f3f7221 */ /* 0x000fe40000010000 */
[----:B------:R-:W-:-:S04]  /*28b0*/  @!P1 IMAD.WIDE R56, R110, R151, c[0x0][0x1a8] ;  /* 0x00006a006e389625 */ /* 0x000fc800078e0297 */
[--C-:B------:R-:W-:Y:S01]  /*28c0*/  FADD.FTZ R64, R64, -R150.reuse ;  /* 0x8000009640407221 */ /* 0x100fe20000010000 */
[----:B0-----:R0:W-:Y:S01]  /*28d0*/  @!P1 STG.E [R56.64], R198 ;  /* 0x000000c638009986 */ /* 0x0011e2000c101904 */
[--C-:B------:R-:W-:Y:S02]  /*28e0*/  FADD.FTZ R65, R65, -R150.reuse ;  /* 0x8000009641417221 */ /* 0x100fe40000010000 */
[--C-:B------:R-:W-:Y:S02]  /*28f0*/  FADD.FTZ R66, R66, -R150.reuse ;  /* 0x8000009642427221 */ /* 0x100fe40000010000 */
[--C-:B------:R-:W-:Y:S02]  /*2900*/  FADD.FTZ R67, R67, -R150.reuse ;  /* 0x8000009643437221 */ /* 0x100fe40000010000 */
[--C-:B-1----:R-:W-:Y:S01]  /*2910*/  FADD.FTZ R92, R76, -R150.reuse ;  /* 0x800000964c5c7221 */ /* 0x102fe20000010000 */
[----:B------:R-:W-:Y:S01]  /*2920*/  IADD3 R76, P0, R173, c[0x0][0x208], RZ ;  /* 0x00008200ad4c7a10 */ /* 0x000fe20007f1e0ff */
[----:B------:R-:W-:-:S02]  /*2930*/  FADD.FTZ R77, R77, -R150 ;  /* 0x800000964d4d7221 */ /* 0x000fc40000010000 */
[--C-:B------:R-:W-:Y:S02]  /*2940*/  FADD.FTZ R68, R68, -R150.reuse ;  /* 0x8000009644447221 */ /* 0x100fe40000010000 */
[--C-:B------:R-:W-:Y:S02]  /*2950*/  FADD.FTZ R69, R69, -R150.reuse ;  /* 0x8000009645457221 */ /* 0x100fe40000010000 */
[--C-:B------:R-:W-:Y:S02]  /*2960*/  FADD.FTZ R70, R70, -R150.reuse ;  /* 0x8000009646467221 */ /* 0x100fe40000010000 */
[--C-:B------:R-:W-:Y:S02]  /*2970*/  FADD.FTZ R71, R71, -R150.reuse ;  /* 0x8000009647477221 */ /* 0x100fe40000010000 */
[----:B------:R-:W-:Y:S01]  /*2980*/  FADD.FTZ R93, R90, -R150 ;  /* 0x800000965a5d7221 */ /* 0x000fe20000010000 */
[----:B------:R-:W-:Y:S01]  /*2990*/  MOV R90, 0x10 ;  /* 0x00000010005a7802 */ /* 0x000fe20000000f00 */
[----:B------:R-:W-:-:S02]  /*29a0*/  FMUL.FTZ R174, R198, R174 ;  /* 0x000000aec6ae7220 */ /* 0x000fc40000410000 */
[C---:B------:R-:W-:Y:S02]  /*29b0*/  FMUL.FTZ R175, R198.reuse, R175 ;  /* 0x000000afc6af7220 */ /* 0x040fe40000410000 */
        /* <DEDUP_REMOVED lines=17> */
[--C-:B------:R-:W-:Y:S02]  /*2ad0*/  FADD.FTZ R84, R84, -R150.reuse ;  /* 0x8000009654547221 */ /* 0x100fe40000010000 */
[----:B------:R-:W-:Y:S02]  /*2ae0*/  FADD.FTZ R85, R85, -R150 ;  /* 0x8000009655557221 */ /* 0x000fe40000010000 */
[C---:B------:R-:W-:Y:S02]  /*2af0*/  FMUL.FTZ R64, R198.reuse, R64 ;  /* 0x00000040c6407220 */ /* 0x040fe40000410000 */
[C---:B------:R-:W-:Y:S02]  /*2b00*/  FMUL.FTZ R65, R198.reuse, R65 ;  /* 0x00000041c6417220 */ /* 0x040fe40000410000 */
[C---:B------:R-:W-:Y:S02]  /*2b10*/  FMUL.FTZ R66, R198.reuse, R66 ;  /* 0x00000042c6427220 */ /* 0x040fe40000410000 */
[----:B------:R-:W-:-:S02]  /*2b20*/  FMUL.FTZ R67, R198, R67 ;  /* 0x00000043c6437220 */ /* 0x000fc40000410000 */
[----:B------:R-:W-:Y:S01]  /*2b30*/  FMUL.FTZ R97, R198, R77 ;  /* 0x0000004dc6617220 */ /* 0x000fe20000410000 */
[----:B------:R-:W-:Y:S01]  /*2b40*/  IADD3.X R77, R176, c[0x0][0x20c], RZ, P0, !PT ;  /* 0x00008300b04d7a10 */ /* 0x000fe200007fe4ff */
[--C-:B------:R-:W-:Y:S02]  /*2b50*/  FADD.FTZ R86, R86, -R150.reuse ;  /* 0x8000009656567221 */ /* 0x100fe40000010000 */
[--C-:B------:R-:W-:Y:S02]  /*2b60*/  FADD.FTZ R87, R87, -R150.reuse ;  /* 0x8000009657577221 */ /* 0x100fe40000010000 */
[--C-:B------:R-:W-:Y:S02]  /*2b70*/  FADD.FTZ R196, R98, -R150.reuse ;  /* 0x8000009662c47221 */ /* 0x100fe40000010000 */
[----:B------:R-:W-:Y:S02]  /*2b80*/  FADD.FTZ R197, R99, -R150 ;  /* 0x8000009663c57221 */ /* 0x000fe40000010000 */
[----:B------:R-:W-:-:S02]  /*2b90*/  FMUL.FTZ R68, R198, R68 ;  /* 0x00000044c6447220 */ /* 0x000fc40000410000 */
[C---:B------:R-:W-:Y:S02]  /*2ba0*/  FMUL.FTZ R69, R198.reuse, R69 ;  /* 0x00000045c6457220 */ /* 0x040fe40000410000 */
[C---:B------:R-:W-:Y:S02]  /*2bb0*/  FMUL.FTZ R70, R198.reuse, R70 ;  /* 0x00000046c6467220 */ /* 0x040fe40000410000 */
[----:B------:R-:W-:Y:S02]  /*2bc0*/  FMUL.FTZ R71, R198, R71 ;  /* 0x00000047c6477220 */ /* 0x000fe40000410000 */
[----:B------:R-:W-:Y:S02]  /*2bd0*/  FFMA.FTZ R59, R131, R59, R112 ;  /* 0x0000003b833b7223 */ /* 0x000fe40000010070 */
[----:B------:R-:W-:Y:S02]  /*2be0*/  FFMA.FTZ R58, R22, R58, R3 ;  /* 0x0000003a163a7223 */ /* 0x000fe40000010003 */
[----:B0-----:R-:W-:-:S02]  /*2bf0*/  FFMA.FTZ R57, R132, R175, R111 ;  /* 0x000000af84397223 */ /* 0x001fc4000001006f */
[----:B------:R-:W-:Y:S02]  /*2c00*/  FFMA.FTZ R56, R23, R174, R2 ;  /* 0x000000ae17387223 */ /* 0x000fe40000010002 */
[--C-:B------:R-:W-:Y:S02]  /*2c10*/  FADD.FTZ R88, R88, -R150.reuse ;  /* 0x8000009658587221 */ /* 0x100fe40000010000 */
[--C-:B------:R-:W-:Y:S01]  /*2c20*/  FADD.FTZ R89, R89, -R150.reuse ;  /* 0x8000009659597221 */ /* 0x100fe20000010000 */
[----:B------:R0:W-:Y:S01]  /*2c30*/  STG.E.128 [R76.64], R56 ;  /* 0x000000384c007986 */ /* 0x0001e2000c101d04 */
        /* <DEDUP_REMOVED lines=13> */
[----:B------:R-:W-:-:S04]  /*2d10*/  IMAD.WIDE.U32 R80, R177, R90, c[0x0][0x208] ;  /* 0x00008200b1507625 */ /* 0x000fc800078e005a */
[----:B------:R-:W-:Y:S02]  /*2d20*/  FFMA.FTZ R63, R133, R63, R114 ;  /* 0x0000003f853f7223 */ /* 0x000fe40000010072 */
[----:B------:R-:W-:Y:S02]  /*2d30*/  FFMA.FTZ R62, R24, R62, R5 ;  /* 0x0000003e183e7223 */ /* 0x000fe40000010005 */
[----:B------:R-:W-:Y:S02]  /*2d40*/  FFMA.FTZ R61, R134, R61, R113 ;  /* 0x0000003d863d7223 */ /* 0x000fe40000010071 */
[----:B------:R-:W-:Y:S02]  /*2d50*/  FFMA.FTZ R60, R25, R60, R4 ;  /* 0x0000003c193c7223 */ /* 0x000fe40000010004 */
[C---:B------:R-:W-:Y:S02]  /*2d60*/  FMUL.FTZ R180, R198.reuse, R84 ;  /* 0x00000054c6b47220 */ /* 0x040fe40000410000 */
[----:B------:R-:W-:Y:S01]  /*2d70*/  FMUL.FTZ R181, R198, R85 ;  /* 0x00000055c6b57220 */ /* 0x000fe20000410000 */
[----:B------:R1:W-:Y:S01]  /*2d80*/  STG.E.128 [R80.64], R60 ;  /* 0x0000003c50007986 */ /* 0x0003e2000c101d04 */
        /* <DEDUP_REMOVED lines=31> */
[----:B0-----:R-:W-:Y:S02]  /*2f80*/  FFMA.FTZ R77, R142, R97, R121 ;  /* 0x000000618e4d7223 */ /* 0x001fe40000010079 */
[----:B------:R-:W-:Y:S02]  /*2f90*/  FFMA.FTZ R76, R33, R96, R12 ;  /* 0x00000060214c7223 */ /* 0x000fe4000001000c */
[----:B------:R-:W-:-:S03]  /*2fa0*/  IMAD.WIDE.U32 R88, R185, R90, c[0x0][0x208] ;  /* 0x00008200b9587625 */ /* 0x000fc600078e005a */
[----:B------:R4:W-:Y:S01]  /*2fb0*/  STG.E.128 [R178.64], R76 ;  /* 0x0000004cb2007986 */ /* 0x0009e2000c101d04 */
[----:B------:R-:W-:Y:S02]  /*2fc0*/  FFMA.FTZ R59, R143, R173, R124 ;  /* 0x000000ad8f3b7223 */ /* 0x000fe4000001007c */
[----:B------:R-:W-:Y:S02]  /*2fd0*/  FFMA.FTZ R58, R34, R150, R15 ;  /* 0x00000096223a7223 */ /* 0x000fe4000001000f */
[----:B------:R-:W-:Y:S02]  /*2fe0*/  FFMA.FTZ R57, R144, R99, R123 ;  /* 0x0000006390397223 */ /* 0x000fe4000001007b */
[----:B------:R-:W-:Y:S02]  /*2ff0*/  FFMA.FTZ R56, R35, R98, R14 ;  /* 0x0000006223387223 */ /* 0x000fe4000001000e */
[----:B------:R-:W-:-:S03]  /*3000*/  IMAD.WIDE.U32 R94, R189, R90, c[0x0][0x208] ;  /* 0x00008200bd5e7625 */ /* 0x000fc600078e005a */
[----:B------:R4:W-:Y:S01]  /*3010*/  STG.E.128 [R88.64], R56 ;  /* 0x0000003858007986 */ /* 0x0009e2000c101d04 */
[----:B-1----:R-:W-:Y:S02]  /*3020*/  FFMA.FTZ R63, R145, R184, R126 ;  /* 0x000000b8913f7223 */ /* 0x002fe4000001007e */
        /* <DEDUP_REMOVED lines=18> */
[----:B----4-:R-:W-:Y:S01]  /*3150*/  @P0 CALL.REL.NOINC `(.L_x_29107) ;  /* 0x0000001000000944 */ /* 0x010fe20003c00000 */
[----:B------:R-:W-:Y:S05]  /*3160*/  BRA `(.L_x_29108) ;  /* 0xffffdd9000007947 */ /* 0x000fea000383ffff */
.L_x_29107:
[----:B------:R-:W-:Y:S05]  /*3170*/  EXIT ;  /* 0x000000000000794d */ /* 0x000fea0003800000 */
.L_x_29105:
[----:B0-----:R-:W-:Y:S02]  /*3180*/  MOV R175, 0x1 ;  /* 0x0000000100af7802 */ /* 0x001fe40000000f00 */
[----:B------:R-:W-:Y:S02]  /*3190*/  MOV R150, 0x1f ;  /* 0x0000001f00967802 */ /* 0x000fe40000000f00 */
[----:B------:R-:W-:Y:S02]  /*31a0*/  MOV R151, 0xffffffff ;  /* 0xffffffff00977802 */ /* 0x000fe40000000f00 */
[----:B------:R-:W-:Y:S02]  /*31b0*/  MOV R92, 0x31d0 ;  /* 0x000031d0005c7802 */ /* 0x000fe40000000f00 */
[----:B------:R-:W-:Y:S05]  /*31c0*/  CALL.REL.NOINC `($__internal_133_$__cuda_sm70_shflsync_bfly_p) ;  /* 0x000008a000007944 */ /* 0x000fea0003c00000 */
[----:B-1----:R-:W-:Y:S01]  /*31d0*/  MOV R92, R175 ;  /* 0x000000af005c7202 */ /* 0x002fe20000000f00 */
[----:B0-----:R-:W-:Y:S05]  /*31e0*/  BRA `(.L_x_29109) ;  /* 0xffffef4000007947 */ /* 0x001fea000383ffff */
.L_x_29106:
[----:B------:R-:W-:Y:S01]  /*31f0*/  HFMA2.MMA R175, -RZ, RZ, 0, 1.1920928955078125e-07 ;  /* 0x00000002ffaf7435 */ /* 0x000fe200000001ff */
[----:B0-----:R-:W-:Y:S02]  /*3200*/  MOV R94, R174 ;  /* 0x000000ae005e7202 */ /* 0x001fe40000000f00 */
[----:B------:R-:W-:-:S02]  /*3210*/  MOV R150, 0x1f ;  /* 0x0000001f00967802 */ /* 0x000fc40000000f00 */
[----:B------:R-:W-:Y:S02]  /*3220*/  MOV R151, 0xffffffff ;  /* 0xffffffff00977802 */ /* 0x000fe40000000f00 */
[----:B------:R-:W-:Y:S02]  /*3230*/  MOV R92, 0x3250 ;  /* 0x00003250005c7802 */ /* 0x000fe40000000f00 */
[----:B------:R-:W-:Y:S05]  /*3240*/  CALL.REL.NOINC `($__internal_133_$__cuda_sm70_shflsync_bfly_p) ;  /* 0x0000082000007944 */ /* 0x000fea0003c00000 */
[----:B01----:R-:W-:Y:S01]  /*3250*/  FADD.FTZ R94, R174, R175 ;  /* 0x000000afae5e7221 */ /* 0x003fe20000010000 */
[----:B------:R-:W-:Y:S01]  /*3260*/  HFMA2.MMA R175, -RZ, RZ, 0, 2.384185791015625e-07 ;  /* 0x00000004ffaf7435 */ /* 0x000fe200000001ff */
[----:B------:R-:W-:Y:S02]  /*3270*/  MOV R150, 0x1f ;  /* 0x0000001f00967802 */ /* 0x000fe40000000f00 */
[----:B------:R-:W-:Y:S02]  /*3280*/  MOV R151, 0xffffffff ;  /* 0xffffffff00977802 */ /* 0x000fe40000000f00 */
[----:B------:R-:W-:Y:S02]  /*3290*/  MOV R92, 0x32b0 ;  /* 0x000032b0005c7802 */ /* 0x000fe40000000f00 */
[----:B------:R-:W-:Y:S05]  /*32a0*/  CALL.REL.NOINC `($__internal_133_$__cuda_sm70_shflsync_bfly_p) ;  /* 0x000007c000007944 */ /* 0x000fea0003c00000 */
[----:B01----:R-:W-:Y:S01]  /*32b0*/  FADD.FTZ R94, R94, R175 ;  /* 0x000000af5e5e7221 */ /* 0x003fe20000010000 */
[----:B------:R-:W-:Y:S01]  /*32c0*/  HFMA2.MMA R175, -RZ, RZ, 0, 4.76837158203125e-07 ;  /* 0x00000008ffaf7435 */ /* 0x000fe200000001ff */
[----:B------:R-:W-:-:S02]  /*32d0*/  MOV R150, 0x1f ;  /* 0x0000001f00967802 */ /* 0x000fc40000000f00 */
[----:B------:R-:W-:Y:S02]  /*32e0*/  MOV R151, 0xffffffff ;  /* 0xffffffff00977802 */ /* 0x000fe40000000f00 */
[----:B------:R-:W-:Y:S02]  /*32f0*/  MOV R92, 0x3310 ;  /* 0x00003310005c7802 */ /* 0x000fe40000000f00 */
[----:B------:R-:W-:Y:S05]  /*3300*/  CALL.REL.NOINC `($__internal_133_$__cuda_sm70_shflsync_bfly_p) ;  /* 0x0000076000007944 */ /* 0x000fea0003c00000 */
[----:B01----:R-:W-:Y:S01]  /*3310*/  FADD.FTZ R94, R94, R175 ;  /* 0x000000af5e5e7221 */ /* 0x003fe20000010000 */
[----:B------:R-:W-:Y:S01]  /*3320*/  HFMA2.MMA R175, -RZ, RZ, 0, 9.5367431640625e-07 ;  /* 0x00000010ffaf7435 */ /* 0x000fe200000001ff */
[----:B------:R-:W-:Y:S02]  /*3330*/  MOV R150, 0x1f ;  /* 0x0000001f00967802 */ /* 0x000fe40000000f00 */
[----:B------:R-:W-:Y:S02]  /*3340*/  MOV R151, 0xffffffff ;  /* 0xffffffff00977802 */ /* 0x000fe40000000f00 */
[----:B------:R-:W-:Y:S02]  /*3350*/  MOV R92, 0x3370 ;  /* 0x00003370005c7802 */ /* 0x000fe40000000f00 */
[----:B------:R-:W-:Y:S05]  /*3360*/  CALL.REL.NOINC `($__internal_133_$__cuda_sm70_shflsync_bfly_p) ;  /* 0x0000070000007944 */ /* 0x000fea0003c00000 */
[----:B-1----:R-:W-:Y:S01]  /*3370*/  FADD.FTZ R95, R94, R175 ;  /* 0x000000af5e5f7221 */ /* 0x002fe20000010000 */
[----:B------:R-:W-:Y:S01]  /*3380*/  HFMA2.MMA R175, -RZ, RZ, 0, 5.9604644775390625e-08 ;  /* 0x00000001ffaf7435 */ /* 0x000fe200000001ff */
[----:B0-----:R-:W-:-:S02]  /*3390*/  MOV R150, 0x1f ;  /* 0x0000001f00967802 */ /* 0x001fc40000000f00 */
        /* <DEDUP_REMOVED lines=83> */
[----:B------:R-:W-:Y:S05]  /*38d0*/  CALL.REL.NOINC `($__internal_133_$__cuda_sm70_shflsync_bfly_p) ;  /* 0x0000019000007944 */ /* 0x000fea0003c00000 */
[----:B01----:R-:W-:Y:S01]  /*38e0*/  FADD.FTZ R94, R94, R175 ;  /* 0x000000af5e5e7221 */ /* 0x003fe20000010000 */
[----:B------:R-:W-:Y:S01]  /*38f0*/  HFMA2.MMA R175, -RZ, RZ, 0, 1.1920928955078125e-07 ;  /* 0x00000002ffaf7435 */ /* 0x000fe200000001ff */
[----:B------:R-:W-:Y:S02]  /*3900*/  MOV R150, 0x1f ;  /* 0x0000001f00967802 */ /* 0x000fe40000000f00 */
[----:B------:R-:W-:Y:S02]  /*3910*/  MOV R151, 0xffffffff ;  /* 0xffffffff00977802 */ /* 0x000fe40000000f00 */
[----:B------:R-:W-:Y:S02]  /*3920*/  MOV R92, 0x3940 ;  /* 0x00003940005c7802 */ /* 0x000fe40000000f00 */
[----:B------:R-:W-:Y:S05]  /*3930*/  CALL.REL.NOINC `($__internal_133_$__cuda_sm70_shflsync_bfly_p) ;  /* 0x0000013000007944 */ /* 0x000fea0003c00000 */
[----:B01----:R-:W-:Y:S01]  /*3940*/  FADD.FTZ R94, R94, R175 ;  /* 0x000000af5e5e7221 */ /* 0x003fe20000010000 */
[----:B------:R-:W-:Y:S01]  /*3950*/  HFMA2.MMA R175, -RZ, RZ, 0, 2.384185791015625e-07 ;  /* 0x00000004ffaf7435 */ /* 0x000fe200000001ff */
[----:B------:R-:W-:Y:S02]  /*3960*/  MOV R150, 0x1f ;  /* 0x0000001f00967802 */ /* 0x000fe40000000f00 */
[----:B------:R-:W-:-:S02]  /*3970*/  MOV R151, 0xffffffff ;  /* 0xffffffff00977802 */ /* 0x000fc40000000f00 */
[----:B------:R-:W-:Y:S02]  /*3980*/  MOV R92, 0x39a0 ;  /* 0x000039a0005c7802 */ /* 0x000fe40000000f00 */
[----:B------:R-:W-:Y:S05]  /*3990*/  CALL.REL.NOINC `($__internal_133_$__cuda_sm70_shflsync_bfly_p) ;  /* 0x000000d000007944 */ /* 0x000fea0003c00000 */
[----:B01----:R-:W-:Y:S01]  /*39a0*/  FADD.FTZ R94, R94, R175 ;  /* 0x000000af5e5e7221 */ /* 0x003fe20000010000 */
[----:B------:R-:W-:Y:S01]  /*39b0*/  HFMA2.MMA R175, -RZ, RZ, 0, 4.76837158203125e-07 ;  /* 0x00000008ffaf7435 */ /* 0x000fe200000001ff */
[----:B------:R-:W-:Y:S02]  /*39c0*/  MOV R150, 0x1f ;  /* 0x0000001f00967802 */ /* 0x000fe40000000f00 */
[----:B------:R-:W-:Y:S02]  /*39d0*/  MOV R151, 0xffffffff ;  /* 0xffffffff00977802 */ /* 0x000fe40000000f00 */
[----:B------:R-:W-:Y:S02]  /*39e0*/  MOV R92, 0x3a00 ;  /* 0x00003a00005c7802 */ /* 0x000fe40000000f00 */
[----:B------:R-:W-:Y:S05]  /*39f0*/  CALL.REL.NOINC `($__internal_133_$__cuda_sm70_shflsync_bfly_p) ;  /* 0x0000007000007944 */ /* 0x000fea0003c00000 */
[----:B01----:R-:W-:Y:S01]  /*3a00*/  FADD.FTZ R94, R94, R175 ;  /* 0x000000af5e5e7221 */ /* 0x003fe20000010000 */
[----:B------:R-:W-:Y:S01]  /*3a10*/  HFMA2.MMA R175, -RZ, RZ, 0, 9.5367431640625e-07 ;  /* 0x00000010ffaf7435 */ /* 0x000fe200000001ff */
[----:B------:R-:W-:Y:S02]  /*3a20*/  MOV R150, 0x1f ;  /* 0x0000001f00967802 */ /* 0x000fe40000000f00 */
[----:B------:R-:W-:-:S02]  /*3a30*/  MOV R151, 0xffffffff ;  /* 0xffffffff00977802 */ /* 0x000fc40000000f00 */
[----:B------:R-:W-:Y:S02]  /*3a40*/  MOV R92, 0x3a60 ;  /* 0x00003a60005c7802 */ /* 0x000fe40000000f00 */
[----:B------:R-:W-:Y:S05]  /*3a50*/  CALL.REL.NOINC `($__internal_133_$__cuda_sm70_shflsync_bfly_p) ;  /* 0x0000001000007944 */ /* 0x000fea0003c00000 */
[----:B01----:R-:W-:Y:S05]  /*3a60*/  BRA `(.L_x_29110) ;  /* 0xffffed0000007947 */ /* 0x003fea000383ffff */
        .weak           $__internal_133_$__cuda_sm70_shflsync_bfly_p
        .type           $__internal_133_$__cuda_sm70_shflsync_bfly_p,@function
        .size           $__internal_133_$__cuda_sm70_shflsync_bfly_p,(.L_x_36221 - $__internal_133_$__cuda_sm70_shflsync_bfly_p)
$__internal_133_$__cuda_sm70_shflsync_bfly_p:
[----:B------:R-:W-:Y:S01]  /*3a70*/  HFMA2.MMA R93, -RZ, RZ, 0, 0 ;  /* 0x00000000ff5d7435 */ /* 0x000fe200000001ff */
[----:B------:R-:W-:Y:S04]  /*3a80*/  WARPSYNC R151 ;  /* 0x0000009700007348 */ /* 0x000fe80003800000 */
[----:B------:R0:W1:Y:S01]  /*3a90*/  SHFL.BFLY PT, R175, R94, R175, R150 ;  /* 0x0c0000af5eaf7389 */ /* 0x00006200000e0096 */
[----:B------:R-:W-:Y:S05]  /*3aa0*/  RET.REL.NODEC R92 `(_ZN10layer_norm13ln_fwd_kernelINS_13Kernel_traitsI6__halfffffjLj1280ELj1ELj4ELj1ELj16ENS_18Kernel_traits_baseILj1280ES2_ffffjLj128EEEEELb0ELb1ELb0ELb1EEEvNS_9FwdParamsE) ;  /* 0xffffc5505c007950 */ /* 0x000fea0003c3ffff */
.L_x_29111:
        /* <DEDUP_REMOVED lines=13> */
.L_x_36221:


//--------------------- .text._ZN10layer_norm13ln_fwd_kernelINS_13Kernel_traitsI6__halfffffjLj1280ELj1ELj4ELj1ELj16ENS_18Kernel_traits_baseILj1280ES2_ffffjLj128EEEEELb0ELb1ELb1ELb0EEEvNS_9FwdParamsE --------------------------
	.section	.text._ZN10layer_norm13ln_fwd_kernelINS_13Kernel_traitsI6__halfffffjLj1280ELj1ELj4ELj1ELj16ENS_18Kernel_traits_baseILj1280ES2_ffffjLj128EEEEELb0ELb1ELb1ELb0EEEvNS_9FwdParamsE,"ax",@progbits
	.sectioninfo	@"SHI_REGISTERS=185"
	.align	128
        .global         _ZN10layer_norm13ln_fwd_kernelINS_13Kernel_traitsI6__halfffffjLj1280ELj1ELj4ELj1ELj16ENS_18Kernel_traits_baseILj1280ES2_ffffjLj128EEEEELb0ELb1ELb1ELb0EEEvNS_9FwdParamsE
        .type           _ZN10layer_norm13ln_fwd_kernelINS_13Kernel_traitsI6__halfffffjLj1280ELj1ELj4ELj1ELj16ENS_18Kernel_traits_baseILj1280ES2_ffffjLj128EEEEELb0ELb1ELb1ELb0EEEvNS_9FwdParamsE,@function
        .size           _ZN10layer_norm13ln_fwd_kernelINS_13Kernel_traitsI6__halfffffjLj1280ELj1ELj4ELj1ELj16ENS_18Kernel_traits_baseILj1280ES2_ffffjLj128EEEEELb0ELb1ELb1ELb0EEEvNS_9FwdParamsE,(.L_x_36222 - _ZN10layer_norm13ln_fwd_kernelINS_13Kernel_traitsI6__halfffffjLj1280ELj1ELj4ELj1ELj16ENS_18Kernel_traits_baseILj1280ES2_ffffjLj128EEEEELb0ELb1ELb1ELb0EEEvNS_9FwdParamsE)
        .other          _ZN10layer_norm13ln_fwd_kernelINS_13Kernel_traitsI6__halfffffjLj1280ELj1ELj4ELj1ELj16ENS_18Kernel_traits_baseILj1280ES2_ffffjLj128EEEEELb0ELb1ELb1ELb0EEEvNS_9FwdParamsE,@"STO_CUDA_ENTRY STV_DEFAULT"
_ZN10layer_norm13ln_fwd_kernelINS_13Kernel_traitsI6__halfffffjLj1280ELj1ELj4ELj1ELj16ENS_18Kernel_traits_baseILj1280ES2_ffffjLj128EEEEELb0ELb1ELb1ELb0EEEvNS_9FwdParamsE:
.text._ZN10layer_norm13ln_fwd_kernelINS_13Kernel_traitsI6__halfffffjLj1280ELj1ELj4ELj1ELj16ENS_18Kernel_traits_baseILj1280ES2_ffffjLj128EEEEELb0ELb1ELb1ELb0EEEvNS_9FwdParamsE:
        /* <DEDUP_REMOVED lines=34> */
.L_x_29113:
[----:B01----:R-:W-:Y:S05]  /*0220*/  BSYNC B0 ;  /* 0x0000000000007941 */ /* 0x003fea0003800000 */
.L_x_29112:
        /* <DEDUP_REMOVED lines=15> */
.L_x_29115:
[----:B0-----:R-:W-:Y:S05]  /*0320*/  BSYNC B0 ;  /* 0x0000000000007941 */ /* 0x001fea0003800000 */
.L_x_29114:
        /* <DEDUP_REMOVED lines=15> */
.L_x_29117:
[----:B0-----:R-:W-:Y:S05]  /*0420*/  BSYNC B0 ;  /* 0x0000000000007941 */ /* 0x001fea0003800000 */
.L_x_29116:
        /* <DEDUP_REMOVED lines=15> */
.L_x_29119:
[----:B0-----:R-:W-:Y:S05]  /*0520*/  BSYNC B0 ;  /* 0x0000000000007941 */ /* 0x001fea0003800000 */
.L_x_29118:
        /* <DEDUP_REMOVED lines=15> */
.L_x_29121:
[----:B0-----:R-:W-:Y:S05]  /*0620*/  BSYNC B0 ;  /* 0x0000000000007941 */ /* 0x001fea0003800000 */
.L_x_29120:
[----:B------:R-:W-:Y:S01]  /*0630*/  ISETP.GE.U32.AND P1, PT, R0, 0xc0, PT ;  /* 0x000000c00000780c */ /* 0x000fe20003f26070 */
[----:B------:R-:W-:Y:S03]  /*0640*/  BSSY B0, `(.L_x_29122) ;  /* 0x0000010000007945 */ /* 0x000fe60003800000 */
[----:B------:R-:W-:-:S09]  /*0650*/  P2R R12, PR, RZ, 0x2 ;  /* 0x00000002ff0c7803 */ /* 0x000fd20000000000 */
[----:B------:R-:W-:Y:S05]  /*0660*/  @!P1 BRA `(.L_x_29123) ;  /* 0x000000d000009947 */ /* 0x000fea0003800000 */
[----:B------:R-:W-:Y:S01]  /*0670*/  ISETP.NE.U32.AND P1, PT, RZ, c[0x0][0x218], PT ;  /* 0x00008600ff007a0c */ /* 0x000fe20003f25070 */
[----:B------:R-:W-:-:S03]  /*0680*/  IMAD.MOV.U32 R19, RZ, RZ, 0x8 ;  /* 0x00000008ff137424 */ /* 0x000fc600078e00ff */
[----:B------:R-:W-:Y:S01]  /*0690*/  ISETP.NE.AND.EX P1, PT, RZ, c[0x0][0x21c], PT, P1 ;  /* 0x00008700ff007a0c */ /* 0x000fe20003f25310 */
[----:B------:R-:W-:-:S05]  /*06a0*/  IMAD.WIDE.U32 R18, R64, R19, c[0x0][0x1b0] ;  /* 0x00006c0040127625 */ /* 0x000fca00078e0013 */
[----:B------:R0:W5:Y:S07]  /*06b0*/  LDG.E.64 R56, [R18.64] ;  /* 0x0000000412387981 */ /* 0x00016e000c1e1b00 */
        /* <DEDUP_REMOVED lines=8> */
.L_x_29123:
[----:B0-----:R-:W-:Y:S05]  /*0740*/  BSYNC B0 ;  /* 0x0000000000007941 */ /* 0x001fea0003800000 */
.L_x_29122:
[----:B------:R-:W-:Y:S01]  /*0750*/  ISETP.GE.U32.AND P1, PT, R0, 0xe0, PT ;  /* 0x000000e00000780c */ /* 0x000fe20003f26070 */
[----:B------:R-:W-:Y:S01]  /*0760*/  BSSY B0, `(.L_x_29124) ;  /* 0x0000012000007945 */ /* 0x000fe20003800000 */
[----:B------:R-:W-:-:S04]  /*0770*/  SHF.R.U32.HI R14, RZ, 0x5, R20 ;  /* 0x00000005ff0e7819 */ /* 0x000fc80000011614 */
[----:B------:R-:W-:Y:S02]  /*0780*/  LEA R65, R65, R14, 0x2 ;  /* 0x0000000e41417211 */ /* 0x000fe400078e10ff */
[----:B------:R-:W-:-:S05]  /*0790*/  P2R R14, PR, RZ, 0x2 ;  /* 0x00000002ff0e7803 */ /* 0x000fca0000000000 */
        /* <DEDUP_REMOVED lines=14> */
.L_x_29125:
[----:B0-----:R-:W-:Y:S05]  /*0880*/  BSYNC B0 ;  /* 0x0000000000007941 */ /* 0x001fea0003800000 */
.L_x_29124:
        /* <DEDUP_REMOVED lines=17> */
.L_x_29127:
[----:B0-----:R-:W-:Y:S05]  /*09a0*/  BSYNC B0 ;  /* 0x0000000000007941 */ /* 0x001fea0003800000 */
.L_x_29126:
        /* <DEDUP_REMOVED lines=17> */
.L_x_29129:
[----:B0-----:R-:W-:Y:S05]  /*0ac0*/  BSYNC B0 ;  /* 0x0000000000007941 */ /* 0x001fea0003800000 */
.L_x_29128:
        /* <DEDUP_REMOVED lines=16> */
.L_x_29131:
[----:B0-----:R-:W-:Y:S05]  /*0bd0*/  BSYNC B0 ;  /* 0x0000000000007941 */ /* 0x001fea0003800000 */
.L_x_29130:
[----:B------:R-:W-:-:S13]  /*0be0*/  ISETP.GE.AND P1, PT, R65, c[0x0][0x164], PT ;  /* 0x0000590041007a0c */ /* 0x000fda0003f26270 */
[----:B------:R-:W-:Y:S05]  /*0bf0*/  @P1 EXIT ;  /* 0x000000000000194d */ /* 0x000fea0003800000 */
[----:B-----5:R-:W-:Y:S01]  /*0c00*/  MOV R24, R30 ;  /* 0x0000001e00187202 */ /* 0x020fe20000000f00 */
[----:B------:R-:W-:Y:S01]  /*0c10*/  IMAD.MOV.U32 R68, RZ, RZ, R40 ;  /* 0x000000ffff447224 */ /* 0x000fe200078e0028 */
[--C-:B------:R-:W-:Y:S01]  /*0c20*/  SHF.R.U64 R84, R30, 0x10, R31.reuse ;  /* 0x000000101e547819 */ /* 0x100fe2000000121f */
[----:B------:R-:W-:Y:S01]  /*0c30*/  IMAD.MOV.U32 R30, RZ, RZ, R32 ;  /* 0x000000ffff1e7224 */ /* 0x000fe200078e0020 */
[----:B------:R-:W-:Y:S01]  /*0c40*/  MOV R25, R31 ;  /* 0x0000001f00197202 */ /* 0x000fe20000000f00 */
[----:B------:R-:W-:Y:S01]  /*0c50*/  IMAD.MOV.U32 R111, RZ, RZ, R28 ;  /* 0x000000ffff6f7224 */ /* 0x000fe200078e001c */
[----:B------:R-:W-:Y:S01]  /*0c60*/  SHF.R.U32.HI R81, RZ, 0x10, R31 ;  /* 0x00000010ff517819 */ /* 0x000fe2000001161f */
[----:B------:R-:W-:Y:S01]  /*0c70*/  IMAD.MOV.U32 R127, RZ, RZ, R52 ;  /* 0x000000ffff7f7224 */ /* 0x000fe200078e0034 */
[--C-:B------:R-:W-:Y:S01]  /*0c80*/  SHF.R.U64 R83, R32, 0x10, R33.reuse ;  /* 0x0000001020537819 */ /* 0x100fe20000001221 */
[----:B------:R-:W-:Y:S01]  /*0c90*/  IMAD.MOV.U32 R143, RZ, RZ, R60 ;  /* 0x000000ffff8f7224 */ /* 0x000fe200078e003c */
        /* <DEDUP_REMOVED lines=11> */
[----:B------:R-:W-:Y:S01]  /*0d50*/  ULDC.U8 UR6, c[0x0][0x1f0] ;  /* 0x00007c0000067ab9 */ /* 0x000fe20000000000 */
        /* <DEDUP_REMOVED lines=200> */
.L_x_29255:
[----:B------:R-:W-:-:S10]  /*19e0*/  HFMA2.MMA R101, -RZ, RZ, 0, 2.384185791015625e-07 ;  /* 0x00000004ff657435 */ /* 0x000fd400000001ff */
[----:B------:R-:W-:-:S06]  /*19f0*/  IMAD.WIDE R102, R22, R101, c[0x0][0x1d0] ;  /* 0x0000740016667625 */ /* 0x000fcc00078e0265 */
        /* <DEDUP_REMOVED lines=12> */
[----:B------:R-:W-:Y:S01]  /*1ac0*/  LEA.HI R177, R178, R177, RZ, 0x2 ;  /* 0x000000b1b2b17211 */ /* 0x000fe200078f10ff */
[----:B------:R-:W-:Y:S01]  /*1ad0*/  IMAD.MOV.U32 R178, RZ, RZ, RZ ;  /* 0x000000ffffb27224 */ /* 0x000fe200078e00ff */
        /* <DEDUP_REMOVED lines=29> */
[----:B------:R-:W-:-:S04]  /*1cb0*/  FMUL.FTZ R56, R23, R56 ;  /* 0x0000003817387220 */ /* 0x000fc80000410000 */
[----:B------:R-:W-:Y:S02]  /*1cc0*/  @P2 FADD.FTZ R56, R52, R56 ;  /* 0x0000003834382221 */ /* 0x000fe40000010000 */
.L_x_29135:
[----:B0-----:R-:W-:Y:S05]  /*1cd0*/  BSYNC B1 ;  /* 0x0000000000017941 */ /* 0x001fea0003800000 */
.L_x_29134:
[----:B------:R-:W-:Y:S01]  /*1ce0*/  BSSY B1, `(.L_x_29136) ;  /* 0x0000005000017945 */ /* 0x000fe20003800000 */
[----:B------:R-:W-:Y:S05]  /*1cf0*/  @!P3 BRA `(.L_x_29137) ;  /* 0x000000300000b947 */ /* 0x000fea0003800000 */
[----:B-----5:R-:W-:-:S04]  /*1d00*/  FMUL.FTZ R57, R61, c[0x0][0x1ec] ;  /* 0x00007b003d397a20 */ /* 0x020fc80000410000 */
[----:B------:R-:W-:-:S04]  /*1d10*/  FMUL.FTZ R57, R24, R57 ;  /* 0x0000003918397220 */ /* 0x000fc80000410000 */
[----:B------:R-:W-:Y:S02]  /*1d20*/  @P2 FADD.FTZ R57, R53, R57 ;  /* 0x0000003935392221 */ /* 0x000fe40000010000 */
.L_x_29137:
[----:B------:R-:W-:Y:S05]  /*1d30*/  BSYNC B1 ;  /* 0x0000000000017941 */ /* 0x000fea0003800000 */
.L_x_29136:
[----:B------:R-:W-:Y:S01]  /*1d40*/  BSSY B1, `(.L_x_29138) ;  /* 0x0000005000017945 */ /* 0x000fe20003800000 */
[----:B------:R-:W-:Y:S05]  /*1d50*/  @!P3 BRA `(.L_x_29139) ;  /* 0x000000300000b947 */ /* 0x000fea0003800000 */
[----:B-----5:R-:W-:-:S04]  /*1d60*/  FMUL.FTZ R58, R62, c[0x0][0x1ec] ;  /* 0x00007b003e3a7a20 */ /* 0x020fc80000410000 */
[----:B------:R-:W-:-:S04]  /*1d70*/  FMUL.FTZ R58, R25, R58 ;  /* 0x0000003a193a7220 */ /* 0x000fc80000410000 */
[----:B------:R-:W-:Y:S02]  /*1d80*/  @P2 FADD.FTZ R58, R54, R58 ;  /* 0x0000003a363a2221 */ /* 0x000fe40000010000 */
.L_x_29139:
[----:B------:R-:W-:Y:S05]  /*1d90*/  BSYNC B1 ;  /* 0x0000000000017941 */ /* 0x000fea0003800000 */
.L_x_29138:
[----:B------:R-:W-:Y:S01]  /*1da0*/  BSSY B1, `(.L_x_29140) ;  /* 0x0000005000017945 */ /* 0x000fe20003800000 */
[----:B------:R-:W-:Y:S05]  /*1db0*/  @!P3 BRA `(.L_x_29141) ;  /* 0x000000300000b947 */ /* 0x000fea0003800000 */
[----:B-----5:R-:W-:-:S04]  /*1dc0*/  FMUL.FTZ R59, R63, c[0x0][0x1ec] ;  /* 0x00007b003f3b7a20 */ /* 0x020fc80000410000 */
[----:B------:R-:W-:-:S04]  /*1dd0*/  FMUL.FTZ R59, R26, R59 ;  /* 0x0000003b1a3b7220 */ /* 0x000fc80000410000 */
[----:B------:R-:W-:Y:S02]  /*1de0*/  @P2 FADD.FTZ R59, R55, R59 ;  /* 0x0000003b373b2221 */ /* 0x000fe40000010000 */
.L_x_29141:
[----:B------:R-:W-:Y:S05]  /*1df0*/  BSYNC B1 ;  /* 0x0000000000017941 */ /* 0x000fea0003800000 */
.L_x_29140:
[----:B------:R-:W-:Y:S02]  /*1e00*/  MOV R100, 0x10 ;  /* 0x0000001000647802 */ /* 0x000fe40000000f00 */
[----:B------:R-:W-:-:S03]  /*1e10*/  IADD3 R178, R178, 0x20, RZ ;  /* 0x00000020b2b27810 */ /* 0x000fc60007ffe0ff */
[C---:B------:R-:W-:Y:S01]  /*1e20*/  IMAD.WIDE.U32 R100, R177.reuse, R100, c[0x0][0x188] ;  /* 0x00006200b1647625 */ /* 0x040fe200078e0064 */
[----:B------:R-:W-:-:S04]  /*1e30*/  IADD3 R177, R177, 0x20, RZ ;  /* 0x00000020b1b17810 */ /* 0x000fc80007ffe0ff */
[----:B------:R0:W-:Y:S03]  /*1e40*/  STG.E.128 [R100.64], R56 ;  /* 0x0000003864007986 */ /* 0x0001e6000c101d04 */
.L_x_29133:
[----:B-1----:R-:W-:Y:S05]  /*1e50*/  BSYNC B0 ;  /* 0x0000000000007941 */ /* 0x002fea0003800000 */
.L_x_29132:
        /* <DEDUP_REMOVED lines=29> */
.L_x_29145:
[----:B0-----:R-:W-:Y:S05]  /*2030*/  BSYNC B1 ;  /* 0x0000000000017941 */ /* 0x001fea0003800000 */
.L_x_29144:
[----:B------:R-:W-:Y:S01]  /*2040*/  BSSY B1, `(.L_x_29146) ;  /* 0x0000005000017945 */ /* 0x000fe20003800000 */
[----:B------:R-:W-:Y:S05]  /*2050*/  @!P3 BRA `(.L_x_29147) ;  /* 0x000000300000b947 */ /* 0x000fea0003800000 */
[----:B-----5:R-:W-:-:S04]  /*2060*/  FMUL.FTZ R65, R61, c[0x0][0x1ec] ;  /* 0x00007b003d417a20 */ /* 0x020fc80000410000 */
[----:B------:R-:W-:-:S04]  /*2070*/  FMUL.FTZ R65, R28, R65 ;  /* 0x000000411c417220 */ /* 0x000fc80000410000 */
[----:B------:R-:W-:Y:S02]  /*2080*/  @P2 FADD.FTZ R65, R53, R65 ;  /* 0x0000004135412221 */ /* 0x000fe40000010000 */
.L_x_29147:
[----:B------:R-:W-:Y:S05]  /*2090*/  BSYNC B1 ;  /* 0x0000000000017941 */ /* 0x000fea0003800000 */
.L_x_29146:
[----:B------:R-:W-:Y:S01]  /*20a0*/  BSSY B1, `(.L_x_29148) ;  /* 0x0000005000017945 */ /* 0x000fe20003800000 */
[----:B------:R-:W-:Y:S05]  /*20b0*/  @!P3 BRA `(.L_x_29149) ;  /* 0x000000300000b947 */ /* 0x000fea0003800000 */
[----:B-----5:R-:W-:-:S04]  /*20c0*/  FMUL.FTZ R66, R62, c[0x0][0x1ec] ;  /* 0x00007b003e427a20 */ /* 0x020fc80000410000 */
[----:B------:R-:W-:-:S04]  /*20d0*/  FMUL.FTZ R66, R29, R66 ;  /* 0x000000421d427220 */ /* 0x000fc80000410000 */
[----:B------:R-:W-:Y:S02]  /*20e0*/  @P2 FADD.FTZ R66, R54, R66 ;  /* 0x0000004236422221 */ /* 0x000fe40000010000 */
.L_x_29149:
[----:B------:R-:W-:Y:S05]  /*20f0*/  BSYNC B1 ;  /* 0x0000000000017941 */ /* 0x000fea0003800000 */
.L_x_29148:
[----:B------:R-:W-:Y:S01]  /*2100*/  BSSY B1, `(.L_x_29150) ;  /* 0x0000005000017945 */ /* 0x000fe20003800000 */
[----:B------:R-:W-:Y:S05]  /*2110*/  @!P3 BRA `(.L_x_29151) ;  /* 0x000000300000b947 */ /* 0x000fea0003800000 */
[----:B-----5:R-:W-:-:S04]  /*2120*/  FMUL.FTZ R67, R63, c[0x0][0x1ec] ;  /* 0x00007b003f437a20 */ /* 0x020fc80000410000 */
[----:B------:R-:W-:-:S04]  /*2130*/  FMUL.FTZ R67, R30, R67 ;  /* 0x000000431e437220 */ /* 0x000fc80000410000 */
[----:B------:R-:W-:Y:S02]  /*2140*/  @P2 FADD.FTZ R67, R55, R67 ;  /* 0x0000004337432221 */ /* 0x000fe40000010000 */
.L_x_29151:
[----:B------:R-:W-:Y:S05]  /*2150*/  BSYNC B1 ;  /* 0x0000000000017941 */ /* 0x000fea0003800000 */
.L_x_29150:
[----:B------:R-:W-:Y:S01]  /*2160*/  HFMA2.MMA R100, -RZ, RZ, 0, 9.5367431640625e-07 ;  /* 0x00000010ff647435 */ /* 0x000fe200000001ff */
[----:B------:R-:W-:-:S09]  /*2170*/  IADD3 R178, R178, 0x20, RZ ;  /* 0x00000020b2b27810 */ /* 0x000fd20007ffe0ff */
[C---:B------:R-:W-:Y:S01]  /*2180*/  IMAD.WIDE.U32 R100, R177.reuse, R100, c[0x0][0x188] ;  /* 0x00006200b1647625 */ /* 0x040fe200078e0064 */
[----:B------:R-:W-:-:S04]  /*2190*/  IADD3 R177, R177, 0x20, RZ ;  /* 0x00000020b1b17810 */ /* 0x000fc80007ffe0ff */
[----:B------:R0:W-:Y:S03]  /*21a0*/  STG.E.128 [R100.64], R64 ;  /* 0x0000004064007986 */ /* 0x0001e6000c101d04 */
.L_x_29143:
[----:B------:R-:W-:Y:S05]  /*21b0*/  BSYNC B0 ;  /* 0x0000000000007941 */ /* 0x000fea0003800000 */
.L_x_29142:
        /* <DEDUP_REMOVED lines=29> */
.L_x_29155:
[----:B0-----:R-:W-:Y:S05]  /*2390*/  BSYNC B1 ;  /* 0x0000000000017941 */ /* 0x001fea0003800000 */
.L_x_29154:
[----:B------:R-:W-:Y:S01]  /*23a0*/  BSSY B1, `(.L_x_29156) ;  /* 0x0000005000017945 */ /* 0x000fe20003800000 */
[----:B------:R-:W-:Y:S05]  /*23b0*/  @!P3 BRA `(.L_x_29157) ;  /* 0x000000300000b947 */ /* 0x000fea0003800000 */
[----:B-----5:R-:W-:-:S04]  /*23c0*/  FMUL.FTZ R69, R61, c[0x0][0x1ec] ;  /* 0x00007b003d457a20 */ /* 0x020fc80000410000 */
[----:B------:R-:W-:-:S04]  /*23d0*/  FMUL.FTZ R69, R32, R69 ;  /* 0x0000004520457220 */ /* 0x000fc80000410000 */
[----:B------:R-:W-:Y:S02]  /*23e0*/  @P2 FADD.FTZ R69, R53, R69 ;  /* 0x0000004535452221 */ /* 0x000fe40000010000 */
.L_x_29157:
[----:B------:R-:W-:Y:S05]  /*23f0*/  BSYNC B1 ;  /* 0x0000000000017941 */ /* 0x000fea0003800000 */
.L_x_29156:
[----:B------:R-:W-:Y:S01]  /*2400*/  BSSY B1, `(.L_x_29158) ;  /* 0x0000005000017945 */ /* 0x000fe20003800000 */
[----:B------:R-:W-:Y:S05]  /*2410*/  @!P3 BRA `(.L_x_29159) ;  /* 0x000000300000b947 */ /* 0x000fea0003800000 */
[----:B-----5:R-:W-:-:S04]  /*2420*/  FMUL.FTZ R70, R62, c[0x0][0x1ec] ;  /* 0x00007b003e467a20 */ /* 0x020fc80000410000 */
[----:B------:R-:W-:-:S04]  /*2430*/  FMUL.FTZ R70, R33, R70 ;  /* 0x0000004621467220 */ /* 0x000fc80000410000 */
[----:B------:R-:W-:Y:S02]  /*2440*/  @P2 FADD.FTZ R70, R54, R70 ;  /* 0x0000004636462221 */ /* 0x000fe40000010000 */
.L_x_29159:
[----:B------:R-:W-:Y:S05]  /*2450*/  BSYNC B1 ;  /* 0x0000000000017941 */ /* 0x000fea0003800000 */
.L_x_29158:
[----:B------:R-:W-:Y:S01]  /*2460*/  BSSY B1, `(.L_x_29160) ;  /* 0x0000005000017945 */ /* 0x000fe20003800000 */
[----:B------:R-:W-:Y:S05]  /*2470*/  @!P3 BRA `(.L_x_29161) ;  /* 0x000000300000b947 */ /* 0x000fea0003800000 */
[----:B-----5:R-:W-:-:S04]  /*2480*/  FMUL.FTZ R71, R63, c[0x0][0x1ec] ;  /* 0x00007b003f477a20 */ /* 0x020fc80000410000 */
[----:B------:R-:W-:-:S04]  /*2490*/  FMUL.FTZ R71, R34, R71 ;  /* 0x0000004722477220 */ /* 0x000fc80000410000 */
[----:B------:R-:W-:Y:S02]  /*24a0*/  @P2 FADD.FTZ R71, R55, R71 ;  /* 0x0000004737472221 */ /* 0x000fe40000010000 */
.L_x_29161:
[----:B------:R-:W-:Y:S05]  /*24b0*/  BSYNC B1 ;  /* 0x0000000000017941 */ /* 0x000fea0003800000 */
.L_x_29160:
[----:B------:R-:W-:Y:S01]  /*24c0*/  HFMA2.MMA R100, -RZ, RZ, 0, 9.5367431640625e-07 ;  /* 0x00000010ff647435 */ /* 0x000fe200000001ff */
[----:B------:R-:W-:-:S09]  /*24d0*/  IADD3 R178, R178, 0x20, RZ ;  /* 0x00000020b2b27810 */ /* 0x000fd20007ffe0ff */
[C---:B------:R-:W-:Y:S01]  /*24e0*/  IMAD.WIDE.U32 R100, R177.reuse, R100, c[0x0][0x188] ;  /* 0x00006200b1647625 */ /* 0x040fe200078e0064 */
[----:B------:R-:W-:-:S04]  /*24f0*/  IADD3 R177, R177, 0x20, RZ ;  /* 0x00000020b1b17810 */ /* 0x000fc80007ffe0ff */
[----:B------:R0:W-:Y:S03]  /*2500*/  STG.E.128 [R100.64], R68 ;  /* 0x0000004464007986 */ /* 0x0001e6000c101d04 */
.L_x_29153:
[----:B------:R-:W-:Y:S05]  /*2510*/  BSYNC B0 ;  /* 0x0000000000007941 */ /* 0x000fea0003800000 */
.L_x_29152:
        /* <DEDUP_REMOVED lines=29> */
.L_x_29165:
[----:B0-----:R-:W-:Y:S05]  /*26f0*/  BSYNC B1 ;  /* 0x0000000000017941 */ /* 0x001fea0003800000 */
.L_x_29164:
[----:B------:R-:W-:Y:S01]  /*2700*/  BSSY B1, `(.L_x_29166) ;  /* 0x0000005000017945 */ /* 0x000fe20003800000 */
[----:B------:R-:W-:Y:S05]  /*2710*/  @!P3 BRA `(.L_x_29167) ;  /* 0x000000300000b947 */ /* 0x000fea0003800000 */
[----:B-----5:R-:W-:-:S04]  /*2720*/  FMUL.FTZ R73, R61, c[0x0][0x1ec] ;  /* 0x00007b003d497a20 */ /* 0x020fc80000410000 */
[----:B------:R-:W-:-:S04]  /*2730*/  FMUL.FTZ R73, R36, R73 ;  /* 0x0000004924497220 */ /* 0x000fc80000410000 */
[----:B------:R-:W-:Y:S02]  /*2740*/  @P2 FADD.FTZ R73, R53, R73 ;  /* 0x0000004935492221 */ /* 0x000fe40000010000 */
.L_x_29167:
[----:B------:R-:W-:Y:S05]  /*2750*/  BSYNC B1 ;  /* 0x0000000000017941 */ /* 0x000fea0003800000 */
.L_x_29166:
[----:B------:R-:W-:Y:S01]  /*2760*/  BSSY B1, `(.L_x_29168) ;  /* 0x0000005000017945 */ /* 0x000fe20003800000 */
[----:B------:R-:W-:Y:S05]  /*2770*/  @!P3 BRA `(.L_x_29169) ;  /* 0x000000300000b947 */ /* 0x000fea0003800000 */
[----:B-----5:R-:W-:-:S04]  /*2780*/  FMUL.FTZ R74, R62, c[0x0][0x1ec] ;  /* 0x00007b003e4a7a20 */ /* 0x020fc80000410000 */
[----:B------:R-:W-:-:S04]  /*2790*/  FMUL.FTZ R74, R37, R74 ;  /* 0x0000004a254a7220 */ /* 0x000fc80000410000 */
[----:B------:R-:W-:Y:S02]  /*27a0*/  @P2 FADD.FTZ R74, R54, R74 ;  /* 0x0000004a364a2221 */ /* 0x000fe40000010000 */
.L_x_29169:
[----:B------:R-:W-:Y:S05]  /*27b0*/  BSYNC B1 ;  /* 0x0000000000017941 */ /* 0x000fea0003800000 */
.L_x_29168:
[----:B------:R-:W-:Y:S01]  /*27c0*/  BSSY B1, `(.L_x_29170) ;  /* 0x0000005000017945 */ /* 0x000fe20003800000 */
[----:B------:R-:W-:Y:S05]  /*27d0*/  @!P3 BRA `(.L_x_29171) ;  /* 0x000000300000b947 */ /* 0x000fea0003800000 */
[----:B-----5:R-:W-:-:S04]  /*27e0*/  FMUL.FTZ R75, R63, c[0x0][0x1ec] ;  /* 0x00007b003f4b7a20 */ /* 0x020fc80000410000 */
[----:B------:R-:W-:-:S04]  /*27f0*/  FMUL.FTZ R75, R38, R75 ;  /* 0x0000004b264b7220 */ /* 0x000fc80000410000 */
[----:B------:R-:W-:Y:S02]  /*2800*/  @P2 FADD.FTZ R75, R55, R75 ;  /* 0x0000004b374b2221 */ /* 0x000fe40000010000 */
.L_x_29171:
[----:B------:R-:W-:Y:S05]  /*2810*/  BSYNC B1 ;  /* 0x0000000000017941 */ /* 0x000fea0003800000 */
.L_x_29170:
[----:B------:R-:W-:Y:S01]  /*2820*/  HFMA2.MMA R100, -RZ, RZ, 0, 9.5367431640625e-07 ;  /* 0x00000010ff647435 */ /* 0x000fe200000001ff */
[----:B------:R-:W-:-:S09]  /*2830*/  IADD3 R178, R178, 0x20, RZ ;  /* 0x00000020b2b27810 */ /* 0x000fd20007ffe0ff */
[C---:B------:R-:W-:Y:S01]  /*2840*/  IMAD.WIDE.U32 R100, R177.reuse, R100, c[0x0][0x188] ;  /* 0x00006200b1647625 */ /* 0x040fe200078e0064 */
[----:B------:R-:W-:-:S04]  /*2850*/  IADD3 R177, R177, 0x20, RZ ;  /* 0x00000020b1b17810 */ /* 0x000fc80007ffe0ff */
[----:B------:R0:W-:Y:S03]  /*2860*/  STG.E.128 [R100.64], R72 ;  /* 0x0000004864007986 */ /* 0x0001e6000c101d04 */
.L_x_29163:
[----:B------:R-:W-:Y:S05]  /*2870*/  BSYNC B0 ;  /* 0x0000000000007941 */ /* 0x000fea0003800000 */
.L_x_29162:
        /* <DEDUP_REMOVED lines=29> */
.L_x_29175:
[----:B0-----:R-:W-:Y:S05]  /*2a50*/  BSYNC B1 ;  /* 0x0000000000017941 */ /* 0x001fea0003800000 */
.L_x_29174:
[----:B------:R-:W-:Y:S01]  /*2a60*/  BSSY B1, `(.L_x_29176) ;  /* 0x0000005000017945 */ /* 0x000fe20003800000 */
[----:B------:R-:W-:Y:S05]  /*2a70*/  @!P3 BRA `(.L_x_29177) ;  /* 0x000000300000b947 */ /* 0x000fea0003800000 */
[----:B-----5:R-:W-:-:S04]  /*2a80*/  FMUL.FTZ R77, R61, c[0x0][0x1ec] ;  /* 0x00007b003d4d7a20 */ /* 0x020fc80000410000 */
[----:B------:R-:W-:-:S04]  /*2a90*/  FMUL.FTZ R77, R40, R77 ;  /* 0x0000004d284d7220 */ /* 0x000fc80000410000 */
[----:B------:R-:W-:Y:S02]  /*2aa0*/  @P2 FADD.FTZ R77, R53, R77 ;  /* 0x0000004d354d2221 */ /* 0x000fe40000010000 */
.L_x_29177:
[----:B------:R-:W-:Y:S05]  /*2ab0*/  BSYNC B1 ;  /* 0x0000000000017941 */ /* 0x000fea0003800000 */
.L_x_29176:
[----:B------:R-:W-:Y:S01]  /*2ac0*/  BSSY B1, `(.L_x_29178) ;  /* 0x0000005000017945 */ /* 0x000fe20003800000 */
[----:B------:R-:W-:Y:S05]  /*2ad0*/  @!P3 BRA `(.L_x_29179) ;  /* 0x000000300000b947 */ /* 0x000fea0003800000 */
[----:B-----5:R-:W-:-:S04]  /*2ae0*/  FMUL.FTZ R78, R62, c[0x0][0x1ec] ;  /* 0x00007b003e4e7a20 */ /* 0x020fc80000410000 */
[----:B------:R-:W-:-:S04]  /*2af0*/  FMUL.FTZ R78, R41, R78 ;  /* 0x0000004e294e7220 */ /* 0x000fc80000410000 */
[----:B------:R-:W-:Y:S02]  /*2b00*/  @P2 FADD.FTZ R78, R54, R78 ;  /* 0x0000004e364e2221 */ /* 0x000fe40000010000 */
.L_x_29179:
[----:B------:R-:W-:Y:S05]  /*2b10*/  BSYNC B1 ;  /* 0x0000000000017941 */ /* 0x000fea0003800000 */
.L_x_29178:
[----:B------:R-:W-:Y:S01]  /*2b20*/  BSSY B1, `(.L_x_29180) ;  /* 0x0000005000017945 */ /* 0x000fe20003800000 */
[----:B------:R-:W-:Y:S05]  /*2b30*/  @!P3 BRA `(.L_x_29181) ;  /* 0x000000300000b947 */ /* 0x000fea0003800000 */
[----:B-----5:R-:W-:-:S04]  /*2b40*/  FMUL.FTZ R79, R63, c[0x0][0x1ec] ;  /* 0x00007b003f4f7a20 */ /* 0x020fc80000410000 */
[----:B------:R-:W-:-:S04]  /*2b50*/  FMUL.FTZ R79, R42, R79 ;  /* 0x0000004f2a4f7220 */ /* 0x000fc80000410000 */
[----:B------:R-:W-:Y:S02]  /*2b60*/  @P2 FADD.FTZ R79, R55, R79 ;  /* 0x0000004f374f2221 */ /* 0x000fe40000010000 */
.L_x_29181:
[----:B------:R-:W-:Y:S05]  /*2b70*/  BSYNC B1 ;  /* 0x0000000000017941 */ /* 0x000fea0003800000 */
.L_x_29180:
[----:B------:R-:W-:Y:S01]  /*2b80*/  HFMA2.MMA R100, -RZ, RZ, 0, 9.5367431640625e-07 ;  /* 0x00000010ff647435 */ /* 0x000fe200000001ff */
[----:B------:R-:W-:-:S09]  /*2b90*/  IADD3 R178, R178, 0x20, RZ ;  /* 0x00000020b2b27810 */ /* 0x000fd20007ffe0ff */
[C---:B------:R-:W-:Y:S01]  /*2ba0*/  IMAD.WIDE.U32 R100, R177.reuse, R100, c[0x0][0x188] ;  /* 0x00006200b1647625 */ /* 0x040fe200078e0064 */
[----:B------:R-:W-:-:S04]  /*2bb0*/  IADD3 R177, R177, 0x20, RZ ;  /* 0x00000020b1b17810 */ /* 0x000fc80007ffe0ff */
[----:B------:R0:W-:Y:S03]  /*2bc0*/  STG.E.128 [R100.64], R76 ;  /* 0x0000004c64007986 */ /* 0x0001e6000c101d04 */
.L_x_29173:
[----:B------:R-:W-:Y:S05]  /*2bd0*/  BSYNC B0 ;  /* 0x0000000000007941 */ /* 0x000fea0003800000 */
.L_x_29172:
[----:B------:R-:W-:Y:S01]  /*2be0*/  ISETP.GE.U32.AND P2, PT, R0, 0xc0, PT ;  /* 0x000000c00000780c */ /* 0x000fe20003f46070 */
[----:B------:R-:W-:-:S12]  /*2bf0*/  BSSY B0, `(.L_x_29182) ;  /* 0x0000034000007945 */ /* 0x000fd80003800000 */
[----:B------:R-:W-:Y:S05]  /*2c00*/  @!P2 BRA `(.L_x_29183) ;  /* 0x000003200000a947 */ /* 0x000fea0003800000 */
[----:B------:R-:W-:-:S04]  /*2c10*/  ISETP.NE.U32.AND P2, PT, RZ, c[0x0][0x180], PT ;  /* 0x00006000ff007a0c */ /* 0x000fc80003f45070 */
[----:B------:R-:W-:-:S13]  /*2c20*/  ISETP.NE.AND.EX P2, PT, RZ, c[0x0][0x184], PT, P2 ;  /* 0x00006100ff007a0c */ /* 0x000fda0003f45320 */
[----:B0-----:R-:W-:-:S04]  /*2c30*/  @P2 IMAD.MOV.U32 R100, RZ, RZ, 0x10 ;  /* 0x00000010ff642424 */ /* 0x001fc800078e00ff */
        /* <DEDUP_REMOVED lines=23> */
.L_x_29185:
[----:B0-----:R-:W-:Y:S05]  /*2db0*/  BSYNC B1 ;  /* 0x0000000000017941 */ /* 0x001fea0003800000 */
.L_x_29184:
[----:B------:R-:W-:Y:S01]  /*2dc0*/  BSSY B1, `(.L_x_29186) ;  /* 0x0000005000017945 */ /* 0x000fe20003800000 */
[----:B------:R-:W-:Y:S05]  /*2dd0*/  @!P3 BRA `(.L_x_29187) ;  /* 0x000000300000b947 */ /* 0x000fea0003800000 */
[----:B-----5:R-:W-:-:S04]  /*2de0*/  FMUL.FTZ R81, R61, c[0x0][0x1ec] ;  /* 0x00007b003d517a20 */ /* 0x020fc80000410000 */
[----:B------:R-:W-:-:S04]  /*2df0*/  FMUL.FTZ R81, R44, R81 ;  /* 0x000000512c517220 */ /* 0x000fc80000410000 */
[----:B------:R-:W-:Y:S02]  /*2e00*/  @P2 FADD.FTZ R81, R53, R81 ;  /* 0x0000005135512221 */ /* 0x000fe40000010000 */
.L_x_29187:
[----:B------:R-:W-:Y:S05]  /*2e10*/  BSYNC B1 ;  /* 0x0000000000017941 */ /* 0x000fea0003800000 */
.L_x_29186:
[----:B------:R-:W-:Y:S01]  /*2e20*/  BSSY B1, `(.L_x_29188) ;  /* 0x0000005000017945 */ /* 0x000fe20003800000 */
[----:B------:R-:W-:Y:S05]  /*2e30*/  @!P3 BRA `(.L_x_29189) ;  /* 0x000000300000b947 */ /* 0x000fea0003800000 */
[----:B-----5:R-:W-:-:S04]  /*2e40*/  FMUL.FTZ R82, R62, c[0x0][0x1ec] ;  /* 0x00007b003e527a20 */ /* 0x020fc80000410000 */
[----:B------:R-:W-:-:S04]  /*2e50*/  FMUL.FTZ R82, R45, R82 ;  /* 0x000000522d527220 */ /* 0x000fc80000410000 */
[----:B------:R-:W-:Y:S02]  /*2e60*/  @P2 FADD.FTZ R82, R54, R82 ;  /* 0x0000005236522221 */ /* 0x000fe40000010000 */
.L_x_29189:
[----:B------:R-:W-:Y:S05]  /*2e70*/  BSYNC B1 ;  /* 0x0000000000017941 */ /* 0x000fea0003800000 */
.L_x_29188:
[----:B------:R-:W-:Y:S01]  /*2e80*/  BSSY B1, `(.L_x_29190) ;  /* 0x0000005000017945 */ /* 0x000fe20003800000 */
[----:B------:R-:W-:Y:S05]  /*2e90*/  @!P3 BRA `(.L_x_29191) ;  /* 0x000000300000b947 */ /* 0x000fea0003800000 */
[----:B-----5:R-:W-:-:S04]  /*2ea0*/  FMUL.FTZ R83, R63, c[0x0][0x1ec] ;  /* 0x00007b003f537a20 */ /* 0x020fc80000410000 */
[----:B------:R-:W-:-:S04]  /*2eb0*/  FMUL.FTZ R83, R46, R83 ;  /* 0x000000532e537220 */ /* 0x000fc80000410000 */
[----:B------:R-:W-:Y:S02]  /*2ec0*/  @P2 FADD.FTZ R83, R55, R83 ;  /* 0x0000005337532221 */ /* 0x000fe40000010000 */
.L_x_29191:
[----:B------:R-:W-:Y:S05]  /*2ed0*/  BSYNC B1 ;  /* 0x0000000000017941 */ /* 0x000fea0003800000 */
.L_x_29190:
[----:B------:R-:W-:Y:S01]  /*2ee0*/  HFMA2.MMA R100, -RZ, RZ, 0, 9.5367431640625e-07 ;  /* 0x00000010ff647435 */ /* 0x000fe200000001ff */
[----:B------:R-:W-:-:S09]  /*2ef0*/  IADD3 R178, R178, 0x20, RZ ;  /* 0x00000020b2b27810 */ /* 0x000fd20007ffe0ff */
[C---:B------:R-:W-:Y:S01]  /*2f00*/  IMAD.WIDE.U32 R100, R177.reuse, R100, c[0x0][0x188] ;  /* 0x00006200b1647625 */ /* 0x040fe200078e0064 */
[----:B------:R-:W-:-:S04]  /*2f10*/  IADD3 R177, R177, 0x20, RZ ;  /* 0x00000020b1b17810 */ /* 0x000fc80007ffe0ff */
[----:B------:R0:W-:Y:S03]  /*2f20*/  STG.E.128 [R100.64], R80 ;  /* 0x0000005064007986 */ /* 0x0001e6000c101d04 */
.L_x_29183:
[----:B------:R-:W-:Y:S05]  /*2f30*/  BSYNC B0 ;  /* 0x0000000000007941 */ /* 0x000fea0003800000 */
.L_x_29182:
        /* <DEDUP_REMOVED lines=29> */
.L_x_29195:
[----:B0-----:R-:W-:Y:S05]  /*3110*/  BSYNC B1 ;  /* 0x0000000000017941 */ /* 0x001fea0003800000 */
.L_x_29194:
[----:B------:R-:W-:Y:S01]  /*3120*/  BSSY B1, `(.L_x_29196) ;  /* 0x0000005000017945 */ /* 0x000fe20003800000 */
[----:B------:R-:W-:Y:S05]  /*3130*/  @!P3 BRA `(.L_x_29197) ;  /* 0x000000300000b947 */ /* 0x000fea0003800000 */
[----:B-----5:R-:W-:-:S04]  /*3140*/  FMUL.FTZ R85, R61, c[0x0][0x1ec] ;  /* 0x00007b003d557a20 */ /* 0x020fc80000410000 */
[----:B------:R-:W-:-:S04]  /*3150*/  FMUL.FTZ R85, R48, R85 ;  /* 0x0000005530557220 */ /* 0x000fc80000410000 */
[----:B------:R-:W-:Y:S02]  /*3160*/  @P2 FADD.FTZ R85, R53, R85 ;  /* 0x0000005535552221 */ /* 0x000fe40000010000 */
.L_x_29197:
[----:B------:R-:W-:Y:S05]  /*3170*/  BSYNC B1 ;  /* 0x0000000000017941 */ /* 0x000fea0003800000 */
.L_x_29196:
[----:B------:R-:W-:Y:S01]  /*3180*/  BSSY B1, `(.L_x_29198) ;  /* 0x0000005000017945 */ /* 0x000fe20003800000 */
[----:B------:R-:W-:Y:S05]  /*3190*/  @!P3 BRA `(.L_x_29199) ;  /* 0x000000300000b947 */ /* 0x000fea0003800000 */
[----:B-----5:R-:W-:-:S04]  /*31a0*/  FMUL.FTZ R86, R62, c[0x0][0x1ec] ;  /* 0x00007b003e567a20 */ /* 0x020fc80000410000 */
[----:B------:R-:W-:-:S04]  /*31b0*/  FMUL.FTZ R86, R49, R86 ;  /* 0x0000005631567220 */ /* 0x000fc80000410000 */
[----:B------:R-:W-:Y:S02]  /*31c0*/  @P2 FADD.FTZ R86, R54, R86 ;  /* 0x0000005636562221 */ /* 0x000fe40000010000 */
.L_x_29199:
[----:B------:R-:W-:Y:S05]  /*31d0*/  BSYNC B1 ;  /* 0x0000000000017941 */ /* 0x000fea0003800000 */
.L_x_29198:
[----:B------:R-:W-:Y:S01]  /*31e0*/  BSSY B1, `(.L_x_29200) ;  /* 0x0000005000017945 */ /* 0x000fe20003800000 */
[----:B------:R-:W-:Y:S05]  /*31f0*/  @!P3 BRA `(.L_x_29201) ;  /* 0x000000300000b947 */ /* 0x000fea0003800000 */
[----:B-----5:R-:W-:-:S04]  /*3200*/  FMUL.FTZ R87, R63, c[0x0][0x1ec] ;  /* 0x00007b003f577a20 */ /* 0x020fc80000410000 */
[----:B------:R-:W-:-:S04]  /*3210*/  FMUL.FTZ R87, R50, R87 ;  /* 0x0000005732577220 */ /* 0x000fc80000410000 */
[----:B------:R-:W-:Y:S02]  /*3220*/  @P2 FADD.FTZ R87, R55, R87 ;  /* 0x0000005737572221 */ /* 0x000fe40000010000 */
.L_x_29201:
[----:B------:R-:W-:Y:S05]  /*3230*/  BSYNC B1 ;  /* 0x0000000000017941 */ /* 0x000fea0003800000 */
.L_x_29200:
[----:B------:R-:W-:Y:S01]  /*3240*/  HFMA2.MMA R100, -RZ, RZ, 0, 9.5367431640625e-07 ;  /* 0x00000010ff647435 */ /* 0x000fe200000001ff */
[----:B------:R-:W-:-:S09]  /*3250*/  IADD3 R178, R178, 0x20, RZ ;  /* 0x00000020b2b27810 */ /* 0x000fd20007ffe0ff */
[C---:B------:R-:W-:Y:S01]  /*3260*/  IMAD.WIDE.U32 R100, R177.reuse, R100, c[0x0][0x188] ;  /* 0x00006200b1647625 */ /* 0x040fe200078e0064 */
[----:B------:R-:W-:-:S04]  /*3270*/  IADD3 R177, R177, 0x20, RZ ;  /* 0x00000020b1b17810 */ /* 0x000fc80007ffe0ff */
[----:B------:R0:W-:Y:S03]  /*3280*/  STG.E.128 [R100.64], R84 ;  /* 0x0000005464007986 */ /* 0x0001e6000c101d04 */
.L_x_29193:
[----:B------:R-:W-:Y:S05]  /*3290*/  BSYNC B0 ;  /* 0x0000000000007941 */ /* 0x000fea0003800000 */
.L_x_29192:
        /* <DEDUP_REMOVED lines=29> */
.L_x_29205:
[----:B0-----:R-:W-:Y:S05]  /*3470*/  BSYNC B1 ;  /* 0x0000000000017941 */ /* 0x001fea0003800000 */
.L_x_29204:
[----:B------:R-:W-:Y:S01]  /*3480*/  BSSY B1, `(.L_x_29206) ;  /* 0x0000005000017945 */ /* 0x000fe20003800000 */
[----:B------:R-:W-:Y:S05]  /*3490*/  @!P3 BRA `(.L_x_29207) ;  /* 0x000000300000b947 */ /* 0x000fea0003800000 */
[----:B-----5:R-:W-:-:S04]  /*34a0*/  FMUL.FTZ R89, R61, c[0x0][0x1ec] ;  /* 0x00007b003d597a20 */ /* 0x020fc80000410000 */
[----:B------:R-:W-:-:S04]  /*34b0*/  FMUL.FTZ R89, R104, R89 ;  /* 0x0000005968597220 */ /* 0x000fc80000410000 */
[----:B------:R-:W-:Y:S02]  /*34c0*/  @P2 FADD.FTZ R89, R53, R89 ;  /* 0x0000005935592221 */ /* 0x000fe40000010000 */
.L_x_29207:
[----:B------:R-:W-:Y:S05]  /*34d0*/  BSYNC B1 ;  /* 0x0000000000017941 */ /* 0x000fea0003800000 */
.L_x_29206:
[----:B------:R-:W-:Y:S01]  /*34e0*/  BSSY B1, `(.L_x_29208) ;  /* 0x0000005000017945 */ /* 0x000fe20003800000 */
[----:B------:R-:W-:Y:S05]  /*34f0*/  @!P3 BRA `(.L_x_29209) ;  /* 0x000000300000b947 */ /* 0x000fea0003800000 */
[----:B-----5:R-:W-:-:S04]  /*3500*/  FMUL.FTZ R90, R62, c[0x0][0x1ec] ;  /* 0x00007b003e5a7a20 */ /* 0x020fc80000410000 */
[----:B------:R-:W-:-:S04]  /*3510*/  FMUL.FTZ R90, R105, R90 ;  /* 0x0000005a695a7220 */ /* 0x000fc80000410000 */
[----:B------:R-:W-:Y:S02]  /*3520*/  @P2 FADD.FTZ R90, R54, R90 ;  /* 0x0000005a365a2221 */ /* 0x000fe40000010000 */
.L_x_29209:
[----:B------:R-:W-:Y:S05]  /*3530*/  BSYNC B1 ;  /* 0x0000000000017941 */ /* 0x000fea0003800000 */
.L_x_29208:
[----:B------:R-:W-:Y:S01]  /*3540*/  BSSY B1, `(.L_x_29210) ;  /* 0x0000005000017945 */ /* 0x000fe20003800000 */
[----:B------:R-:W-:Y:S05]  /*3550*/  @!P3 BRA `(.L_x_29211) ;  /* 0x000000300000b947 */ /* 0x000fea0003800000 */
[----:B-----5:R-:W-:-:S04]  /*3560*/  FMUL.FTZ R91, R63, c[0x0][0x1ec] ;  /* 0x00007b003f5b7a20 */ /* 0x020fc80000410000 */
[----:B------:R-:W-:-:S04]  /*3570*/  FMUL.FTZ R91, R106, R91 ;  /* 0x0000005b6a5b7220 */ /* 0x000fc80000410000 */
[----:B------:R-:W-:Y:S02]  /*3580*/  @P2 FADD.FTZ R91, R55, R91 ;  /* 0x0000005b375b2221 */ /* 0x000fe40000010000 */
.L_x_29211:
[----:B------:R-:W-:Y:S05]  /*3590*/  BSYNC B1 ;  /* 0x0000000000017941 */ /* 0x000fea0003800000 */
.L_x_29210:
[----:B------:R-:W-:Y:S01]  /*35a0*/  HFMA2.MMA R100, -RZ, RZ, 0, 9.5367431640625e-07 ;  /* 0x00000010ff647435 */ /* 0x000fe200000001ff */
[----:B------:R-:W-:-:S09]  /*35b0*/  IADD3 R178, R178, 0x20, RZ ;  /* 0x00000020b2b27810 */ /* 0x000fd20007ffe0ff */
[C---:B------:R-:W-:Y:S01]  /*35c0*/  IMAD.WIDE.U32 R100, R177.reuse, R100, c[0x0][0x188] ;  /* 0x00006200b1647625 */ /* 0x040fe200078e0064 */
[----:B------:R-:W-:-:S04]  /*35d0*/  IADD3 R177, R177, 0x20, RZ ;  /* 0x00000020b1b17810 */ /* 0x000fc80007ffe0ff */
[----:B------:R0:W-:Y:S03]  /*35e0*/  STG.E.128 [R100.64], R88 ;  /* 0x0000005864007986 */ /* 0x0001e6000c101d04 */
.L_x_29203:
[----:B------:R-:W-:Y:S05]  /*35f0*/  BSYNC B0 ;  /* 0x0000000000007941 */ /* 0x000fea0003800000 */
.L_x_29202:
        /* <DEDUP_REMOVED lines=29> */
.L_x_29215:
[----:B0-----:R-:W-:Y:S05]  /*37d0*/  BSYNC B1 ;  /* 0x0000000000017941 */ /* 0x001fea0003800000 */
.L_x_29214:
[----:B------:R-:W-:Y:S01]  /*37e0*/  BSSY B1, `(.L_x_29216) ;  /* 0x0000005000017945 */ /* 0x000fe20003800000 */
[----:B------:R-:W-:Y:S05]  /*37f0*/  @!P3 BRA `(.L_x_29217) ;  /* 0x000000300000b947 */ /* 0x000fea0003800000 */
[----:B-----5:R-:W-:-:S04]  /*3800*/  FMUL.FTZ R93, R61, c[0x0][0x1ec] ;  /* 0x00007b003d5d7a20 */ /* 0x020fc80000410000 */
[----:B------:R-:W-:-:S04]  /*3810*/  FMUL.FTZ R93, R108, R93 ;  /* 0x0000005d6c5d7220 */ /* 0x000fc80000410000 */
[----:B------:R-:W-:Y:S02]  /*3820*/  @P2 FADD.FTZ R93, R53, R93 ;  /* 0x0000005d355d2221 */ /* 0x000fe40000010000 */
.L_x_29217:
[----:B------:R-:W-:Y:S05]  /*3830*/  BSYNC B1 ;  /* 0x0000000000017941 */ /* 0x000fea0003800000 */
.L_x_29216:
[----:B------:R-:W-:Y:S01]  /*3840*/  BSSY B1, `(.L_x_29218) ;  /* 0x0000005000017945 */ /* 0x000fe20003800000 */
[----:B------:R-:W-:Y:S05]  /*3850*/  @!P3 BRA `(.L_x_29219) ;  /* 0x000000300000b947 */ /* 0x000fea0003800000 */
[----:B-----5:R-:W-:-:S04]  /*3860*/  FMUL.FTZ R94, R62, c[0x0][0x1ec] ;  /* 0x00007b003e5e7a20 */ /* 0x020fc80000410000 */
[----:B------:R-:W-:-:S04]  /*3870*/  FMUL.FTZ R94, R109, R94 ;  /* 0x0000005e6d5e7220 */ /* 0x000fc80000410000 */
[----:B------:R-:W-:Y:S02]  /*3880*/  @P2 FADD.FTZ R94, R54, R94 ;  /* 0x0000005e365e2221 */ /* 0x000fe40000010000 */
.L_x_29219:
[----:B------:R-:W-:Y:S05]  /*3890*/  BSYNC B1 ;  /* 0x0000000000017941 */ /* 0x000fea0003800000 */
.L_x_29218:
[----:B------:R-:W-:Y:S01]  /*38a0*/  BSSY B1, `(.L_x_29220) ;  /* 0x0000005000017945 */ /* 0x000fe20003800000 */
[----:B------:R-:W-:Y:S05]  /*38b0*/  @!P3 BRA `(.L_x_29221) ;  /* 0x000000300000b947 */ /* 0x000fea0003800000 */
[----:B-----5:R-:W-:-:S04]  /*38c0*/  FMUL.FTZ R95, R63, c[0x0][0x1ec] ;  /* 0x00007b003f5f7a20 */ /* 0x020fc80000410000 */
[----:B------:R-:W-:-:S04]  /*38d0*/  FMUL.FTZ R95, R110, R95 ;  /* 0x0000005f6e5f7220 */ /* 0x000fc80000410000 */
[----:B------:R-:W-:Y:S02]  /*38e0*/  @P2 FADD.FTZ R95, R55, R95 ;  /* 0x0000005f375f2221 */ /* 0x000fe40000010000 */
.L_x_29221:
[----:B------:R-:W-:Y:S05]  /*38f0*/  BSYNC B1 ;  /* 0x0000000000017941 */ /* 0x000fea0003800000 */
.L_x_29220:
[----:B------:R-:W-:Y:S01]  /*3900*/  HFMA2.MMA R100, -RZ, RZ, 0, 9.5367431640625e-07 ;  /* 0x00000010ff647435 */ /* 0x000fe200000001ff */
[----:B------:R-:W-:-:S09]  /*3910*/  IADD3 R178, R178, 0x20, RZ ;  /* 0x00000020b2b27810 */ /* 0x000fd20007ffe0ff */
[C---:B------:R-:W-:Y:S01]  /*3920*/  IMAD.WIDE.U32 R100, R177.reuse, R100, c[0x0][0x188] ;  /* 0x00006200b1647625 */ /* 0x040fe200078e0064 */
[----:B------:R-:W-:-:S04]  /*3930*/  IADD3 R177, R177, 0x20, RZ ;  /* 0x00000020b1b17810 */ /* 0x000fc80007ffe0ff */
[----:B------:R0:W-:Y:S03]  /*3940*/  STG.E.128 [R100.64], R92 ;  /* 0x0000005c64007986 */ /* 0x0001e6000c101d04 */
.L_x_29213:
[----:B------:R-:W-:Y:S05]  /*3950*/  BSYNC B0 ;  /* 0x0000000000007941 */ /* 0x000fea0003800000 */
.L_x_29212:
        /* <DEDUP_REMOVED lines=18> */
[----:B-1----:R-:W-:Y:S02]  /*3a80*/  @!P2 FSEL R98, R54, RZ, P3 ;  /* 0x000000ff3662a208 */ /* 0x002fe40001800000 */
[----:B------:R-:W-:-:S04]  /*3a90*/  @!P2 ISETP.NE.U32.AND P3, PT, RZ, c[0x0][0x180], PT ;  /* 0x00006000ff00aa0c */ /* 0x000fc80003f65070 */
[----:B------:R-:W-:-:S04]  /*3aa0*/  @!P2 ISETP.NE.AND.EX P3, PT, RZ, c[0x0][0x184], PT, P3 ;  /* 0x00006100ff00aa0c */ /* 0x000fc80003f65330 */
[----:B------:R-:W-:Y:S02]  /*3ab0*/  @!P2 FSEL R99, R55, RZ, P3 ;  /* 0x000000ff3763a208 */ /* 0x000fe40001800000 */
[----:B------:R-:W-:-:S04]  /*3ac0*/  @!P2 ISETP.NE.U32.AND P3, PT, RZ, c[0x0][0x180], PT ;  /* 0x00006000ff00aa0c */ /* 0x000fc80003f65070 */
[----:B------:R-:W-:-:S04]  /*3ad0*/  @!P2 ISETP.NE.AND.EX P3, PT, RZ, c[0x0][0x184], PT, P3 ;  /* 0x00006100ff00aa0c */ /* 0x000fc80003f65330 */
[----:B------:R-:W-:Y:S01]  /*3ae0*/  @!P2 FSEL R96, R52, RZ, P3 ;  /* 0x000000ff3460a208 */ /* 0x000fe20001800000 */
[----:B------:R-:W-:Y:S05]  /*3af0*/  @!P2 BRA `(.L_x_29225) ;  /* 0x000000300000a947 */ /* 0x000fea0003800000 */
[----:B-----5:R-:W-:-:S04]  /*3b00*/  FMUL.FTZ R96, R60, c[0x0][0x1ec] ;  /* 0x00007b003c607a20 */ /* 0x020fc80000410000 */
[----:B------:R-:W-:-:S04]  /*3b10*/  FMUL.FTZ R96, R115, R96 ;  /* 0x0000006073607220 */ /* 0x000fc80000410000 */
[----:B------:R-:W-:Y:S02]  /*3b20*/  @P1 FADD.FTZ R96, R52, R96 ;  /* 0x0000006034601221 */ /* 0x000fe40000010000 */
.L_x_29225:
[----:B------:R-:W-:Y:S05]  /*3b30*/  BSYNC B1 ;  /* 0x0000000000017941 */ /* 0x000fea0003800000 */
.L_x_29224:
[----:B------:R-:W-:Y:S01]  /*3b40*/  BSSY B1, `(.L_x_29226) ;  /* 0x0000005000017945 */ /* 0x000fe20003800000 */
[----:B------:R-:W-:Y:S05]  /*3b50*/  @!P2 BRA `(.L_x_29227) ;  /* 0x000000300000a947 */ /* 0x000fea0003800000 */
[----:B-----5:R-:W-:-:S04]  /*3b60*/  FMUL.FTZ R97, R61, c[0x0][0x1ec] ;  /* 0x00007b003d617a20 */ /* 0x020fc80000410000 */
[----:B------:R-:W-:-:S04]  /*3b70*/  FMUL.FTZ R97, R116, R97 ;  /* 0x0000006174617220 */ /* 0x000fc80000410000 */
[----:B------:R-:W-:Y:S02]  /*3b80*/  @P1 FADD.FTZ R97, R53, R97 ;  /* 0x0000006135611221 */ /* 0x000fe40000010000 */
.L_x_29227:
[----:B------:R-:W-:Y:S05]  /*3b90*/  BSYNC B1 ;  /* 0x0000000000017941 */ /* 0x000fea0003800000 */
.L_x_29226:
[----:B------:R-:W-:Y:S01]  /*3ba0*/  BSSY B1, `(.L_x_29228) ;  /* 0x0000005000017945 */ /* 0x000fe20003800000 */
[----:B------:R-:W-:Y:S05]  /*3bb0*/  @!P2 BRA `(.L_x_29229) ;  /* 0x000000300000a947 */ /* 0x000fea0003800000 */
[----:B-----5:R-:W-:-:S04]  /*3bc0*/  FMUL.FTZ R98, R62, c[0x0][0x1ec] ;  /* 0x00007b003e627a20 */ /* 0x020fc80000410000 */
[----:B------:R-:W-:-:S04]  /*3bd0*/  FMUL.FTZ R98, R117, R98 ;  /* 0x0000006275627220 */ /* 0x000fc80000410000 */
[----:B------:R-:W-:Y:S02]  /*3be0*/  @P1 FADD.FTZ R98, R54, R98 ;  /* 0x0000006236621221 */ /* 0x000fe40000010000 */
.L_x_29229:
[----:B------:R-:W-:Y:S05]  /*3bf0*/  BSYNC B1 ;  /* 0x0000000000017941 */ /* 0x000fea0003800000 */
.L_x_29228:
[----:B------:R-:W-:Y:S01]  /*3c00*/  BSSY B1, `(.L_x_29230) ;  /* 0x0000005000017945 */ /* 0x000fe20003800000 */
[----:B------:R-:W-:Y:S05]  /*3c10*/  @!P2 BRA `(.L_x_29231) ;  /* 0x000000300000a947 */ /* 0x000fea0003800000 */
[----:B-----5:R-:W-:-:S04]  /*3c20*/  FMUL.FTZ R99, R63, c[0x0][0x1ec] ;  /* 0x00007b003f637a20 */ /* 0x020fc80000410000 */
[----:B------:R-:W-:-:S04]  /*3c30*/  FMUL.FTZ R99, R118, R99 ;  /* 0x0000006376637220 */ /* 0x000fc80000410000 */
[----:B------:R-:W-:Y:S02]  /*3c40*/  @P1 FADD.FTZ R99, R55, R99 ;  /* 0x0000006337631221 */ /* 0x000fe40000010000 */
.L_x_29231:
[----:B------:R-:W-:Y:S05]  /*3c50*/  BSYNC B1 ;  /* 0x0000000000017941 */ /* 0x000fea0003800000 */
.L_x_29230:
[----:B------:R-:W-:-:S10]  /*3c60*/  HFMA2.MMA R100, -RZ, RZ, 0, 9.5367431640625e-07 ;  /* 0x00000010ff647435 */ /* 0x000fd400000001ff */
[----:B------:R-:W-:-:S05]  /*3c70*/  IMAD.WIDE.U32 R100, R177, R100, c[0x0][0x188] ;  /* 0x00006200b1647625 */ /* 0x000fca00078e0064 */
[----:B------:R0:W-:Y:S02]  /*3c80*/  STG.E.128 [R100.64], R96 ;  /* 0x0000006064007986 */ /* 0x0001e4000c101d04 */
.L_x_29223:
[----:B------:R-:W-:Y:S05]  /*3c90*/  BSYNC B0 ;  /* 0x0000000000007941 */ /* 0x000fea0003800000 */
.L_x_29222:
        /* <DEDUP_REMOVED lines=59> */
.L_x_29256:
        /* <DEDUP_REMOVED lines=106> */
.L_x_29257:
        /* <DEDUP_REMOVED lines=27> */
[----:B------:R-:W-:Y:S01]  /*48a0*/  HFMA2.MMA R153, -RZ, RZ, 0, 9.5367431640625e-07 ;  /* 0x00000010ff997435 */ /* 0x000fe200000001ff */
        /* <DEDUP_REMOVED lines=15> */
.L_x_29237:
[----:B------:R-:W-:Y:S05]  /*49a0*/  BSYNC B1 ;  /* 0x0000000000017941 */ /* 0x000fea0003800000 */
.L_x_29236:
        /* <DEDUP_REMOVED lines=19> */
.L_x_29239:
[----:B------:R-:W-:Y:S05]  /*4ae0*/  BSYNC B1 ;  /* 0x0000000000017941 */ /* 0x000fea0003800000 */
.L_x_29238:
[----:B------:R-:W-:Y:S01]  /*4af0*/  ISETP.GE.U32.AND P1, PT, R0, 0x60, PT ;  /* 0x000000600000780c */ /* 0x000fe20003f26070 */
[----:B------:R-:W-:-:S12]  /*4b00*/  BSSY B1, `(.L_x_29240) ;  /* 0x0000012000017945 */ /* 0x000fd80003800000 */
[----:B------:R-:W-:Y:S05]  /*4b10*/  @!P1 BRA `(.L_x_29241) ;  /* 0x0000010000009947 */ /* 0x000fea0003800000 */
[--C-:B0-----:R-:W-:Y:S02]  /*4b20*/  FADD.FTZ R102, R69, -R177.reuse ;  /* 0x800000b145667221 */ /* 0x101fe40000010000 */
[--C-:B------:R-:W-:Y:S02]  /*4b30*/  FADD.FTZ R100, R68, -R177.reuse ;  /* 0x800000b144647221 */ /* 0x100fe40000010000 */
[--C-:B------:R-:W-:Y:S02]  /*4b40*/  FADD.FTZ R152, R70, -R177.reuse ;  /* 0x800000b146987221 */ /* 0x100fe40000010000 */
[----:B------:R-:W-:Y:S02]  /*4b50*/  FADD.FTZ R180, R71, -R177 ;  /* 0x800000b147b47221 */ /* 0x000fe40000010000 */
[----:B------:R-:W-:Y:S02]  /*4b60*/  FMUL.FTZ R101, R179, R102 ;  /* 0x00000066b3657220 */ /* 0x000fe40000410000 */
[----:B------:R-:W-:-:S02]  /*4b70*/  IMAD.MOV.U32 R153, RZ, RZ, 0x10 ;  /* 0x00000010ff997424 */ /* 0x000fc400078e00ff */
        /* <DEDUP_REMOVED lines=10> */
.L_x_29241:
[----:B------:R-:W-:Y:S05]  /*4c20*/  BSYNC B1 ;  /* 0x0000000000017941 */ /* 0x000fea0003800000 */
.L_x_29240:
[----:B------:R-:W-:Y:S01]  /*4c30*/  ISETP.GE.U32.AND P1, PT, R0, 0x80, PT ;  /* 0x000000800000780c */ /* 0x000fe20003f26070 */
[----:B------:R-:W-:-:S12]  /*4c40*/  BSSY B1, `(.L_x_29242) ;  /* 0x0000012000017945 */ /* 0x000fd80003800000 */
[----:B------:R-:W-:Y:S05]  /*4c50*/  @!P1 BRA `(.L_x_29243) ;  /* 0x0000010000009947 */ /* 0x000fea0003800000 */
[----:B0-----:R-:W-:Y:S01]  /*4c60*/  HFMA2.MMA R153, -RZ, RZ, 0, 9.5367431640625e-07 ;  /* 0x00000010ff997435 */ /* 0x001fe200000001ff */
        /* <DEDUP_REMOVED lines=15> */
.L_x_29243:
[----:B------:R-:W-:Y:S05]  /*4d60*/  BSYNC B1 ;  /* 0x0000000000017941 */ /* 0x000fea0003800000 */
.L_x_29242:
        /* <DEDUP_REMOVED lines=19> */
.L_x_29245:
[----:B------:R-:W-:Y:S05]  /*4ea0*/  BSYNC B1 ;  /* 0x0000000000017941 */ /* 0x000fea0003800000 */
.L_x_29244:
        /* <DEDUP_REMOVED lines=19> */
.L_x_29247:
[----:B------:R-:W-:Y:S05]  /*4fe0*/  BSYNC B1 ;  /* 0x0000000000017941 */ /* 0x000fea0003800000 */
.L_x_29246:
        /* <DEDUP_REMOVED lines=19> */
.L_x_29249:
[----:B------:R-:W-:Y:S05]  /*5120*/  BSYNC B1 ;  /* 0x0000000000017941 */ /* 0x000fea0003800000 */
.L_x_29248:
        /* <DEDUP_REMOVED lines=19> */
.L_x_29251:
[----:B------:R-:W-:Y:S05]  /*5260*/  BSYNC B1 ;  /* 0x0000000000017941 */ /* 0x000fea0003800000 */
.L_x_29250:
        /* <DEDUP_REMOVED lines=19> */
.L_x_29253:
[----:B------:R-:W-:Y:S05]  /*53a0*/  BSYNC B1 ;  /* 0x0000000000017941 */ /* 0x000fea0003800000 */
.L_x_29252:
[----:B------:R-:W-:-:S13]  /*53b0*/  ISETP.GE.U32.AND P1, PT, R0, 0x140, PT ;  /* 0x000001400000780c */ /* 0x000fda0003f26070 */
        /* <DEDUP_REMOVED lines=16> */
.L_x_29235:
[----:B0-----:R-:W-:Y:S05]  /*54c0*/  BSYNC B0 ;  /* 0x0000000000007941 */ /* 0x001fea0003800000 */
.L_x_29234:
[----:B------:R-:W-:-:S05]  /*54d0*/  MOV R101, c[0x0][0x160] ;  /* 0x0000580000657a02 */ /* 0x000fca0000000f00 */
[----:B------:R-:W-:-:S05]  /*54e0*/  IMAD R22, R101, 0x4, R22 ;  /* 0x0000000465167824 */ /* 0x000fca00078e0216 */
[----:B------:R-:W-:-:S13]  /*54f0*/  ISETP.GE.AND P1, PT, R22, c[0x0][0x164], PT ;  /* 0x0000590016007a0c */ /* 0x000fda0003f26270 */
[----:B------:R-:W-:Y:S01]  /*5500*/  @P1 CALL.REL.NOINC `(.L_x_29254) ;  /* 0x0000001000001944 */ /* 0x000fe20003c00000 */
[----:B------:R-:W-:Y:S05]  /*5510*/  BRA `(.L_x_29255) ;  /* 0xffffc4c000007947 */ /* 0x000fea000383ffff */
.L_x_29254:
[----:B------:R-:W-:Y:S05]  /*5520*/  EXIT ;  /* 0x000000000000794d */ /* 0x000fea0003800000 */
.L_x_29232:
[----:B------:R-:W-:Y:S01]  /*5530*/  HFMA2.MMA R181, -RZ, RZ, 0, 5.9604644775390625e-08 ;  /* 0x00000001ffb57435 */ /* 0x000fe200000001ff */
[----:B------:R-:W-:Y:S02]  /*5540*/  MOV R102, R177 ;  /* 0x000000b100667202 */ /* 0x000fe40000000f00 */
[----:B------:R-:W-:Y:S02]  /*5550*/  MOV R178, 0x1f ;  /* 0x0000001f00b27802 */ /* 0x000fe40000000f00 */
[----:B------:R-:W-:Y:S02]  /*5560*/  MOV R179, 0xffffffff ;  /* 0xffffffff00b37802 */ /* 0x000fe40000000f00 */
[----:B------:R-:W-:Y:S02]  /*5570*/  MOV R100, 0x5590 ;  /* 0x0000559000647802 */ /* 0x000fe40000000f00 */
[----:B-----5:R-:W-:Y:S05]  /*5580*/  CALL.REL.NOINC `($__internal_134_$__cuda_sm70_shflsync_bfly_p) ;  /* 0x0000091000007944 */ /* 0x020fea0003c00000 */
[----:B-1----:R-:W-:Y:S01]  /*5590*/  MOV R100, R181 ;  /* 0x000000b500647202 */ /* 0x002fe20000000f00 */
[----:B0-----:R-:W-:Y:S05]  /*55a0*/  BRA `(.L_x_29256) ;  /* 0xffffeaa000007947 */ /* 0x001fea000383ffff */
.L_x_29233:
[----:B------:R-:W-:Y:S01]  /*55b0*/  HFMA2.MMA R181, -RZ, RZ, 0, 1.1920928955078125e-07 ;  /* 0x00000002ffb57435 */ /* 0x000fe200000001ff */
[----:B------:R-:W-:Y:S01]  /*55c0*/  MOV R102, R180 ;  /* 0x000000b400667202 */ /* 0x000fe20000000f00 */
[----:B------:R-:W-:Y:S01]  /*55d0*/  IMAD.MOV.U32 R179, RZ, RZ, -0x1 ;  /* 0xffffffffffb37424 */ /* 0x000fe200078e00ff */
[----:B------:R-:W-:-:S02]  /*55e0*/  MOV R178, 0x1f ;  /* 0x0000001f00b27802 */ /* 0x000fc40000000f00 */
[----:B------:R-:W-:Y:S02]  /*55f0*/  MOV R100, 0x5610 ;  /* 0x0000561000647802 */ /* 0x000fe40000000f00 */
[----:B0----5:R-:W-:Y:S05]  /*5600*/  CALL.REL.NOINC `($__internal_134_$__cuda_sm70_shflsync_bfly_p) ;  /* 0x0000089000007944 */ /* 0x021fea0003c00000 */
[----:B01----:R-:W-:Y:S01]  /*5610*/  FADD.FTZ R102, R180, R181 ;  /* 0x000000b5b4667221 */ /* 0x003fe20000010000 */
[----:B------:R-:W-:Y:S01]  /*5620*/  HFMA2.MMA R181, -RZ, RZ, 0, 2.384185791015625e-07 ;  /* 0x00000004ffb57435 */ /* 0x000fe200000001ff */
[----:B------:R-:W-:Y:S02]  /*5630*/  MOV R178, 0x1f ;  /* 0x0000001f00b27802 */ /* 0x000fe40000000f00 */
[----:B------:R-:W-:Y:S02]  /*5640*/  MOV R179, 0xffffffff ;  /* 0xffffffff00b37802 */ /* 0x000fe40000000f00 */
[----:B------:R-:W-:Y:S02]  /*5650*/  MOV R100, 0x5670 ;  /* 0x0000567000647802 */ /* 0x000fe40000000f00 */
[----:B------:R-:W-:Y:S05]  /*5660*/  CALL.REL.NOINC `($__internal_134_$__cuda_sm70_shflsync_bfly_p) ;  /* 0x0000083000007944 */ /* 0x000fea0003c00000 */
[----:B01----:R-:W-:Y:S01]  /*5670*/  FADD.FTZ R102, R102, R181 ;  /* 0x000000b566667221 */ /* 0x003fe20000010000 */
[----:B------:R-:W-:Y:S01]  /*5680*/  HFMA2.MMA R181, -RZ, RZ, 0, 4.76837158203125e-07 ;  /* 0x00000008ffb57435 */ /* 0x000fe200000001ff */
[----:B------:R-:W-:Y:S02]  /*5690*/  MOV R178, 0x1f ;  /* 0x0000001f00b27802 */ /* 0x000fe40000000f00 */
[----:B------:R-:W-:-:S02]  /*56a0*/  MOV R179, 0xffffffff ;  /* 0xffffffff00b37802 */ /* 0x000fc40000000f00 */
[----:B------:R-:W-:Y:S02]  /*56b0*/  MOV R100, 0x56d0 ;  /* 0x000056d000647802 */ /* 0x000fe40000000f00 */
[----:B------:R-:W-:Y:S05]  /*56c0*/  CALL.REL.NOINC `($__internal_134_$__cuda_sm70_shflsync_bfly_p) ;  /* 0x000007d000007944 */ /* 0x000fea0003c00000 */
[----:B01----:R-:W-:Y:S01]  /*56d0*/  FADD.FTZ R102, R102, R181 ;  /* 0x000000b566667221 */ /* 0x003fe20000010000 */
[----:B------:R-:W-:Y:S01]  /*56e0*/  HFMA2.MMA R181, -RZ, RZ, 0, 9.5367431640625e-07 ;  /* 0x00000010ffb57435 */ /* 0x000fe200000001ff */
[----:B------:R-:W-:Y:S01]  /*56f0*/  MOV R178, 0x1f ;  /* 0x0000001f00b27802 */ /* 0x000fe20000000f00 */
[----:B------:R-:W-:Y:S01]  /*5700*/  IMAD.MOV.U32 R179, RZ, RZ, -0x1 ;  /* 0xffffffffffb37424 */ /* 0x000fe200078e00ff */
[----:B------:R-:W-:-:S03]  /*5710*/  MOV R100, 0x5730 ;  /* 0x0000573000647802 */ /* 0x000fc60000000f00 */
[----:B------:R-:W-:Y:S05]  /*5720*/  CALL.REL.NOINC `($__internal_134_$__cuda_sm70_shflsync_bfly_p) ;  /* 0x0000077000007944 */ /* 0x000fea0003c00000 */
        /* <DEDUP_REMOVED lines=92> */
[----:B------:R-:W-:Y:S05]  /*5cf0*/  CALL.REL.NOINC `($__internal_134_$__cuda_sm70_shflsync_bfly_p) ;  /* 0x000001a000007944 */ /* 0x000fea0003c00000 */
[----:B01----:R-:W-:Y:S01]  /*5d00*/  FADD.FTZ R102, R102, R181 ;  /* 0x000000b566667221 */ /* 0x003fe20000010000 */
[----:B------:R-:W-:Y:S01]  /*5d10*/  HFMA2.MMA R181, -RZ, RZ, 0, 1.1920928955078125e-07 ;  /* 0x00000002ffb57435 */ /* 0x000fe200000001ff */
[----:B------:R-:W-:Y:S02]  /*5d20*/  MOV R178, 0x1f ;  /* 0x0000001f00b27802 */ /* 0x000fe40000000f00 */
[----:B------:R-:W-:Y:S02]  /*5d30*/  MOV R179, 0xffffffff ;  /* 0xffffffff00b37802 */ /* 0x000fe40000000f00 */
[----:B------:R-:W-:Y:S02]  /*5d40*/  MOV R100, 0x5d60 ;  /* 0x00005d6000647802 */ /* 0x000fe40000000f00 */
[----:B------:R-:W-:Y:S05]  /*5d50*/  CALL.REL.NOINC `($__internal_134_$__cuda_sm70_shflsync_bfly_p) ;  /* 0x0000014000007944 */ /* 0x000fea0003c00000 */
[----:B01----:R-:W-:Y:S01]  /*5d60*/  FADD.FTZ R102, R102, R181 ;  /* 0x000000b566667221 */ /* 0x003fe20000010000 */
[----:B------:R-:W-:Y:S01]  /*5d70*/  HFMA2.MMA R181, -RZ, RZ, 0, 2.384185791015625e-07 ;  /* 0x00000004ffb57435 */ /* 0x000fe200000001ff */
[----:B------:R-:W-:Y:S01]  /*5d80*/  MOV R178, 0x1f ;  /* 0x0000001f00b27802 */ /* 0x000fe20000000f00 */
[----:B------:R-:W-:Y:S01]  /*5d90*/  IMAD.MOV.U32 R179, RZ, RZ, -0x1 ;  /* 0xffffffffffb37424 */ /* 0x000fe200078e00ff */
[----:B------:R-:W-:-:S03]  /*5da0*/  MOV R100, 0x5dc0 ;  /* 0x00005dc000647802 */ /* 0x000fc60000000f00 */
[----:B------:R-:W-:Y:S05]  /*5db0*/  CALL.REL.NOINC `($__internal_134_$__cuda_sm70_shflsync_bfly_p) ;  /* 0x000000e000007944 */ /* 0x000fea0003c00000 */
[----:B01----:R-:W-:Y:S01]  /*5dc0*/  FADD.FTZ R102, R102, R181 ;  /* 0x000000b566667221 */ /* 0x003fe20000010000 */
[----:B------:R-:W-:Y:S01]  /*5dd0*/  HFMA2.MMA R181, -RZ, RZ, 0, 4.76837158203125e-07 ;  /* 0x00000008ffb57435 */ /* 0x000fe200000001ff */
[----:B------:R-:W-:-:S02]  /*5de0*/  MOV R178, 0x1f ;  /* 0x0000001f00b27802 */ /* 0x000fc40000000f00 */
[----:B------:R-:W-:Y:S02]  /*5df0*/  MOV R179, 0xffffffff ;  /* 0xffffffff00b37802 */ /* 0x000fe40000000f00 */
[----:B------:R-:W-:Y:S02]  /*5e00*/  MOV R100, 0x5e20 ;  /* 0x00005e2000647802 */ /* 0x000fe40000000f00 */
[----:B------:R-:W-:Y:S05]  /*5e10*/  CALL.REL.NOINC `($__internal_134_$__cuda_sm70_shflsync_bfly_p) ;  /* 0x0000008000007944 */ /* 0x000fea0003c00000 */
[----:B-1----:R-:W-:Y:S01]  /*5e20*/  FADD.FTZ R180, R102, R181 ;  /* 0x000000b566b47221 */ /* 0x002fe20000010000 */
[----:B------:R-:W-:Y:S01]  /*5e30*/  HFMA2.MMA R181, -RZ, RZ, 0, 9.5367431640625e-07 ;  /* 0x00000010ffb57435 */ /* 0x000fe200000001ff */
[----:B0-----:R-:W-:Y:S02]  /*5e40*/  MOV R178, 0x1f ;  /* 0x0000001f00b27802 */ /* 0x001fe40000000f00 */
[----:B------:R-:W-:Y:S02]  /*5e50*/  MOV R179, 0xffffffff ;  /* 0xffffffff00b37802 */ /* 0x000fe40000000f00 */
[----:B------:R-:W-:Y:S02]  /*5e60*/  MOV R102, R180 ;  /* 0x000000b400667202 */ /* 0x000fe40000000f00 */
[----:B------:R-:W-:-:S02]  /*5e70*/  MOV R100, 0x5e90 ;  /* 0x00005e9000647802 */ /* 0x000fc40000000f00 */
[----:B------:R-:W-:Y:S05]  /*5e80*/  CALL.REL.NOINC `($__internal_134_$__cuda_sm70_shflsync_bfly_p) ;  /* 0x0000001000007944 */ /* 0x000fea0003c00000 */
[----:B01----:R-:W-:Y:S05]  /*5e90*/  BRA `(.L_x_29257) ;  /* 0xffffe85000007947 */ /* 0x003fea000383ffff */
        .weak           $__internal_134_$__cuda_sm70_shflsync_bfly_p
        .type           $__internal_134_$__cuda_sm70_shflsync_bfly_p,@function
        .size           $__internal_134_$__cuda_sm70_shflsync_bfly_p,(.L_x_36222 - $__internal_134_$__cuda_sm70_shflsync_bfly_p)
$__internal_134_$__cuda_sm70_shflsync_bfly_p:
[----:B------:R-:W-:Y:S01]  /*5ea0*/  HFMA2.MMA R101, -RZ, RZ, 0, 0 ;  /* 0x00000000ff657435 */ /* 0x000fe200000001ff */
[----:B------:R-:W-:Y:S04]  /*5eb0*/  WARPSYNC R179 ;  /* 0x000000b300007348 */ /* 0x000fe80003800000 */
[----:B------:R0:W1:Y:S01]  /*5ec0*/  SHFL.BFLY PT, R181, R102, R181, R178 ;  /* 0x0c0000b566b57389 */ /* 0x00006200000e00b2 */
[----:B------:R-:W-:Y:S05]  /*5ed0*/  RET.REL.NODEC R100 `(_ZN10layer_norm13ln_fwd_kernelINS_13Kernel_traitsI6__halfffffjLj1280ELj1ELj4ELj1ELj16ENS_18Kernel_traits_baseILj1280ES2_ffffjLj128EEEEELb0ELb1ELb1ELb0EEEvNS_9FwdParamsE) ;  /* 0xffffa12064007950 */ /* 0x000fea0003c3ffff */
.L_x_29258:
        /* <DEDUP_REMOVED lines=10> */
.L_x_36222:


//--------------------- .text._ZN10layer_norm13ln_fwd_kernelINS_13Kernel_traitsI6__halfffffjLj1280ELj1ELj4ELj1ELj16ENS_18Kernel_traits_baseILj1280ES2_ffffjLj128EEEEELb0ELb1ELb1ELb1EEEvNS_9FwdParamsE --------------------------
	.section	.text._ZN10layer_norm13ln_fwd_kernelINS_13Kernel_traitsI6__halfffffjLj1280ELj1ELj4ELj1ELj16ENS_18Kernel_traits_baseILj1280ES2_ffffjLj128EEEEELb0ELb1ELb1ELb1EEEvNS_9FwdParamsE,"ax",@progbits
	.sectioninfo	@"SHI_REGISTERS=219"
	.align	128
        .global         _ZN10layer_norm13ln_fwd_kernelINS_13Kernel_traitsI6__halfffffjLj1280ELj1ELj4ELj1ELj16ENS_18Kernel_traits_baseILj1280ES2_ffffjLj128EEEEELb0ELb1ELb1ELb1EEEvNS_9FwdParamsE
        .type           _ZN10layer_norm13ln_fwd_kernelINS_13Kernel_traitsI6__halfffffjLj1280ELj1ELj4ELj1ELj16ENS_18Kernel_traits_baseILj1280ES2_ffffjLj128EEEEELb0ELb1ELb1ELb1EEEvNS_9FwdParamsE,@function
        .size           _ZN10layer_norm13ln_fwd_kernelINS_13Kernel_traitsI6__halfffffjLj1280ELj1ELj4ELj1ELj16ENS_18Kernel_traits_baseILj1280ES2_ffffjLj128EEEEELb0ELb1ELb1ELb1EEEvNS_9FwdParamsE,(.L_x_36223 - _ZN10layer_norm13ln_fwd_kernelINS_13Kernel_traitsI6__halfffffjLj1280ELj1ELj4ELj1ELj16ENS_18Kernel_traits_baseILj1280ES2_ffffjLj128EEEEELb0ELb1ELb1ELb1EEEvNS_9FwdParamsE)
        .other          _ZN10layer_norm13ln_fwd_kernelINS_13Kernel_traitsI6__halfffffjLj1280ELj1ELj4ELj1ELj16ENS_18Kernel_traits_baseILj1280ES2_ffffjLj128EEEEELb0ELb1ELb1ELb1EEEvNS_9FwdParamsE,@"STO_CUDA_ENTRY STV_DEFAULT"
_ZN10layer_norm13ln_fwd_kernelINS_13Kernel_traitsI6__halfffffjLj1280ELj1ELj4ELj1ELj16ENS_18Kernel_traits_baseILj1280ES2_ffffjLj128EEEEELb0ELb1ELb1ELb1EEEvNS_9FwdParamsE:
.text._ZN10layer_norm13ln_fwd_kernelINS_13Kernel_traitsI6__halfffffjLj1280ELj1ELj4ELj1ELj16ENS_18Kernel_traits_baseILj1280ES2_ffffjLj128EEEEELb0ELb1ELb1ELb1EEEvNS_9FwdParamsE:
        /* <DEDUP_REMOVED lines=240> */
.L_x_29344:
        /* <DEDUP_REMOVED lines=11> */
[----:B------:R0:W3:Y:S01]  /*0fb0*/  @P0 LDG.E.128 R52, [R60.64] ;  /* 0x000000043c340981 */ /* 0x0000e2000c1e1d00 */
[----:B------:R-:W-:Y:S01]  /*0fc0*/  HFMA2.MMA R153, -RZ, RZ, 0, 0 ;  /* 0x00000000ff997435 */ /* 0x000fe200000001ff */
[----:B------:R-:W-:Y:S01]  /*0fd0*/  IMAD.WIDE R62, R110, R63, c[0x0][0x1d8] ;  /* 0x000076006e3e7625 */ /* 0x000fe200078e023f */
[----:B------:R-:W-:Y:S01]  /*0fe0*/  HFMA2.MMA R152, -RZ, RZ, 0, 9.5367431640625e-07 ;  /* 0x00000010ff987435 */ /* 0x000fe200000001ff */
[----:B------:R-:W-:Y:S01]  /*0ff0*/  IADD3 R71, R99, 0x20, RZ ;  /* 0x0000002063477810 */ /* 0x000fe20007ffe0ff */
[----:B------:R-:W-:Y:S02]  /*1000*/  BSSY B0, `(.L_x_29259) ;  /* 0x000001e000007945 */ /* 0x000fe40003800000 */
[----:B------:R3:W5:Y:S01]  /*1010*/  LDG.E R175, [R62.64] ;  /* 0x000000043eaf7981 */ /* 0x000762000c1e1900 */
[C---:B--2---:R-:W-:Y:S02]  /*1020*/  ISETP.GE.AND P5, PT, R66.reuse, 0x1, PT ;  /* 0x000000014200780c */ /* 0x044fe40003fa6270 */
[----:B------:R-:W-:-:S11]  /*1030*/  ISETP.GT.AND P6, PT, R66, RZ, PT ;  /* 0x000000ff4200720c */ /* 0x000fd60003fc4270 */
[----:B------:R-:W-:Y:S02]  /*1040*/  @P5 IADD3 R64, R66, -0x1, RZ ;  /* 0xffffffff42405810 */ /* 0x000fe40007ffe0ff */
[----:B0-----:R-:W-:-:S03]  /*1050*/  @P5 MOV R60, 0x10 ;  /* 0x00000010003c5802 */ /* 0x001fc60000000f00 */
        /* <DEDUP_REMOVED lines=11> */
[----:B------:R-:W-:Y:S01]  /*1110*/  @!P6 ISETP.NE.AND.EX P2, PT, RZ, c[0x0][0x184], PT, P2 ;  /* 0x00006100ff00ea0c */ /* 0x000fe20003f45320 */
[----:B------:R-:W-:Y:S01]  /*1120*/  IMAD.WIDE.U32 R66, R99, R152, c[0x0][0x188] ;  /* 0x0000620063427625 */ /* 0x000fe200078e0098 */
[----:B------:R-:W-:-:S02]  /*1130*/  @!P6 ISETP.NE.AND.EX P4, PT, RZ, c[0x0][0x184], PT, P4 ;  /* 0x00006100ff00ea0c */ /* 0x000fc40003f85340 */
[----:B------:R-:W-:Y:S01]  /*1140*/  @!P6 ISETP.NE.AND.EX P3, PT, RZ, c[0x0][0x184], PT, P3 ;  /* 0x00006100ff00ea0c */ /* 0x000fe20003f65330 */
[----:B------:R-:W-:Y:S01]  /*1150*/  @P0 IMAD.WIDE.U32 R64, R71, R152, c[0x0][0x180] ;  /* 0x0000600047400625 */ /* 0x000fe200078e0098 */
[----:B---3--:R-:W-:Y:S02]  /*1160*/  @!P6 FSEL R62, R54, RZ, P2 ;  /* 0x000000ff363ee208 */ /* 0x008fe40001000000 */
[----:B------:R-:W-:Y:S02]  /*1170*/  @!P6 FSEL R63, R55, RZ, P4 ;  /* 0x000000ff373fe208 */ /* 0x000fe40002000000 */
[----:B0-----:R-:W-:Y:S02]  /*1180*/  @!P6 FSEL R61, R53, RZ, P1 ;  /* 0x000000ff353de208 */ /* 0x001fe40000800000 */
[----:B------:R-:W-:Y:S01]  /*1190*/  @!P6 FSEL R60, R52, RZ, P3 ;  /* 0x000000ff343ce208 */ /* 0x000fe20001800000 */
[----:B------:R-:W-:Y:S05]  /*11a0*/  @!P6 BRA `(.L_x_29260) ;  /* 0x000000300000e947 */ /* 0x000fea0003800000 */
[----:B-----5:R-:W-:-:S04]  /*11b0*/  FMUL.FTZ R69, R56, c[0x0][0x1ec] ;  /* 0x00007b0038457a20 */ /* 0x020fc80000410000 */
[----:B------:R-:W-:-:S04]  /*11c0*/  FMUL.FTZ R60, R42, R69 ;  /* 0x000000452a3c7220 */ /* 0x000fc80000410000 */
[----:B------:R-:W-:Y:S02]  /*11d0*/  @P0 FADD.FTZ R60, R52, R60 ;  /* 0x0000003c343c0221 */ /* 0x000fe40000010000 */
.L_x_29260:
[----:B------:R-:W-:Y:S05]  /*11e0*/  BSYNC B0 ;  /* 0x0000000000007941 */ /* 0x000fea0003800000 */
.L_x_29259:
[----:B------:R-:W-:Y:S01]  /*11f0*/  BSSY B0, `(.L_x_29261) ;  /* 0x0000005000007945 */ /* 0x000fe20003800000 */
[----:B------:R-:W-:Y:S05]  /*1200*/  @!P6 BRA `(.L_x_29262) ;  /* 0x000000300000e947 */ /* 0x000fea0003800000 */
[----:B-----5:R-:W-:-:S04]  /*1210*/  FMUL.FTZ R68, R57, c[0x0][0x1ec] ;  /* 0x00007b0039447a20 */ /* 0x020fc80000410000 */
[----:B------:R-:W-:-:S04]  /*1220*/  FMUL.FTZ R61, R155, R68 ;  /* 0x000000449b3d7220 */ /* 0x000fc80000410000 */
[----:B------:R-:W-:Y:S02]  /*1230*/  @P0 FADD.FTZ R61, R53, R61 ;  /* 0x0000003d353d0221 */ /* 0x000fe40000010000 */
.L_x_29262:
[----:B------:R-:W-:Y:S05]  /*1240*/  BSYNC B0 ;  /* 0x0000000000007941 */ /* 0x000fea0003800000 */
.L_x_29261:
[----:B------:R-:W-:Y:S01]  /*1250*/  BSSY B0, `(.L_x_29263) ;  /* 0x0000005000007945 */ /* 0x000fe20003800000 */
[----:B------:R-:W-:Y:S05]  /*1260*/  @!P6 BRA `(.L_x_29264) ;  /* 0x000000300000e947 */ /* 0x000fea0003800000 */
[----:B-----5:R-:W-:-:S04]  /*1270*/  FMUL.FTZ R62, R58, c[0x0][0x1ec] ;  /* 0x00007b003a3e7a20 */ /* 0x020fc80000410000 */
[----:B------:R-:W-:-:S04]  /*1280*/  FMUL.FTZ R62, R43, R62 ;  /* 0x0000003e2b3e7220 */ /* 0x000fc80000410000 */
[----:B------:R-:W-:Y:S02]  /*1290*/  @P0 FADD.FTZ R62, R54, R62 ;  /* 0x0000003e363e0221 */ /* 0x000fe40000010000 */
.L_x_29264:
[----:B------:R-:W-:Y:S05]  /*12a0*/  BSYNC B0 ;  /* 0x0000000000007941 */ /* 0x000fea0003800000 */
.L_x_29263:
[----:B------:R-:W-:Y:S01]  /*12b0*/  BSSY B0, `(.L_x_29265) ;  /* 0x0000005000007945 */ /* 0x000fe20003800000 */
[----:B------:R-:W-:Y:S05]  /*12c0*/  @!P6 BRA `(.L_x_29266) ;  /* 0x000000300000e947 */ /* 0x000fea0003800000 */
[----:B-----5:R-:W-:-:S04]  /*12d0*/  FMUL.FTZ R63, R59, c[0x0][0x1ec] ;  /* 0x00007b003b3f7a20 */ /* 0x020fc80000410000 */
[----:B------:R-:W-:-:S04]  /*12e0*/  FMUL.FTZ R63, R156, R63 ;  /* 0x0000003f9c3f7220 */ /* 0x000fc80000410000 */
[----:B------:R-:W-:Y:S02]  /*12f0*/  @P0 FADD.FTZ R63, R55, R63 ;  /* 0x0000003f373f0221 */ /* 0x000fe40000010000 */
.L_x_29266:
[----:B------:R-:W-:Y:S05]  /*1300*/  BSYNC B0 ;  /* 0x0000000000007941 */ /* 0x000fea0003800000 */
.L_x_29265:
        /* <DEDUP_REMOVED lines=23> */
[----:B------:R-:W-:-:S04]  /*1480*/  FMUL.FTZ R64, R44, R73 ;  /* 0x000000492c407220 */ /* 0x000fc80000410000 */
[----:B------:R-:W-:Y:S02]  /*1490*/  @P0 FADD.FTZ R64, R52, R64 ;  /* 0x0000004034400221 */ /* 0x000fe40000010000 */
.L_x_29268:
[----:B-1----:R-:W-:Y:S05]  /*14a0*/  BSYNC B0 ;  /* 0x0000000000007941 */ /* 0x002fea0003800000 */
.L_x_29267:
[----:B------:R-:W-:Y:S01]  /*14b0*/  BSSY B0, `(.L_x_29269) ;  /* 0x0000005000007945 */ /* 0x000fe20003800000 */
[----:B------:R-:W-:Y:S05]  /*14c0*/  @!P6 BRA `(.L_x_29270) ;  /* 0x000000300000e947 */ /* 0x000fea0003800000 */
[----:B-----5:R-:W-:-:S04]  /*14d0*/  FMUL.FTZ R72, R57, c[0x0][0x1ec] ;  /* 0x00007b0039487a20 */ /* 0x020fc80000410000 */
[----:B------:R-:W-:-:S04]  /*14e0*/  FMUL.FTZ R65, R157, R72 ;  /* 0x000000489d417220 */ /* 0x000fc80000410000 */
[----:B------:R-:W-:Y:S02]  /*14f0*/  @P0 FADD.FTZ R65, R53, R65 ;  /* 0x0000004135410221 */ /* 0x000fe40000010000 */
.L_x_29270:
[----:B------:R-:W-:Y:S05]  /*1500*/  BSYNC B0 ;  /* 0x0000000000007941 */ /* 0x000fea0003800000 */
.L_x_29269:
[----:B------:R-:W-:Y:S01]  /*1510*/  BSSY B0, `(.L_x_29271) ;  /* 0x0000005000007945 */ /* 0x000fe20003800000 */
[----:B------:R-:W-:Y:S05]  /*1520*/  @!P6 BRA `(.L_x_29272) ;  /* 0x000000300000e947 */ /* 0x000fea0003800000 */
[----:B-----5:R-:W-:-:S04]  /*1530*/  FMUL.FTZ R66, R58, c[0x0][0x1ec] ;  /* 0x00007b003a427a20 */ /* 0x020fc80000410000 */
[----:B------:R-:W-:-:S04]  /*1540*/  FMUL.FTZ R66, R45, R66 ;  /* 0x000000422d427220 */ /* 0x000fc80000410000 */
[----:B------:R-:W-:Y:S02]  /*1550*/  @P0 FADD.FTZ R66, R54, R66 ;  /* 0x0000004236420221 */ /* 0x000fe40000010000 */
.L_x_29272:
[----:B------:R-:W-:Y:S05]  /*1560*/  BSYNC B0 ;  /* 0x0000000000007941 */ /* 0x000fea0003800000 */
.L_x_29271:
[----:B------:R-:W-:Y:S01]  /*1570*/  BSSY B0, `(.L_x_29273) ;  /* 0x0000005000007945 */ /* 0x000fe20003800000 */
[----:B------:R-:W-:Y:S05]  /*1580*/  @!P6 BRA `(.L_x_29274) ;  /* 0x000000300000e947 */ /* 0x000fea0003800000 */
[----:B-----5:R-:W-:-:S04]  /*1590*/  FMUL.FTZ R67, R59, c[0x0][0x1ec] ;  /* 0x00007b003b437a20 */ /* 0x020fc80000410000 */
[----:B------:R-:W-:-:S04]  /*15a0*/  FMUL.FTZ R67, R158, R67 ;  /* 0x000000439e437220 */ /* 0x000fc80000410000 */
[----:B------:R-:W-:Y:S02]  /*15b0*/  @P0 FADD.FTZ R67, R55, R67 ;  /* 0x0000004337430221 */ /* 0x000fe40000010000 */
.L_x_29274:
[----:B------:R-:W-:Y:S05]  /*15c0*/  BSYNC B0 ;  /* 0x0000000000007941 */ /* 0x000fea0003800000 */
.L_x_29273:
        /* <DEDUP_REMOVED lines=25> */
.L_x_29276:
[----:B-1----:R-:W-:Y:S05]  /*1760*/  BSYNC B0 ;  /* 0x0000000000007941 */ /* 0x002fea0003800000 */
.L_x_29275:
[----:B------:R-:W-:Y:S01]  /*1770*/  BSSY B0, `(.L_x_29277) ;  /* 0x0000005000007945 */ /* 0x000fe20003800000 */
[----:B------:R-:W-:Y:S05]  /*1780*/  @!P6 BRA `(.L_x_29278) ;  /* 0x000000300000e947 */ /* 0x000fea0003800000 */
[----:B-----5:R-:W-:-:S04]  /*1790*/  FMUL.FTZ R76, R57, c[0x0][0x1ec] ;  /* 0x00007b00394c7a20 */ /* 0x020fc80000410000 */
[----:B------:R-:W-:-:S04]  /*17a0*/  FMUL.FTZ R69, R159, R76 ;  /* 0x0000004c9f457220 */ /* 0x000fc80000410000 */
[----:B------:R-:W-:Y:S02]  /*17b0*/  @P0 FADD.FTZ R69, R53, R69 ;  /* 0x0000004535450221 */ /* 0x000fe40000010000 */
.L_x_29278:
[----:B------:R-:W-:Y:S05]  /*17c0*/  BSYNC B0 ;  /* 0x0000000000007941 */ /* 0x000fea0003800000 */
.L_x_29277:
[----:B------:R-:W-:Y:S01]  /*17d0*/  BSSY B0, `(.L_x_29279) ;  /* 0x0000005000007945 */ /* 0x000fe20003800000 */
[----:B------:R-:W-:Y:S05]  /*17e0*/  @!P6 BRA `(.L_x_29280) ;  /* 0x000000300000e947 */ /* 0x000fea0003800000 */
[----:B-----5:R-:W-:-:S04]  /*17f0*/  FMUL.FTZ R70, R58, c[0x0][0x1ec] ;  /* 0x00007b003a467a20 */ /* 0x020fc80000410000 */
[----:B------:R-:W-:-:S04]  /*1800*/  FMUL.FTZ R70, R47, R70 ;  /* 0x000000462f467220 */ /* 0x000fc80000410000 */
[----:B------:R-:W-:Y:S02]  /*1810*/  @P0 FADD.FTZ R70, R54, R70 ;  /* 0x0000004636460221 */ /* 0x000fe40000010000 */
.L_x_29280:
[----:B------:R-:W-:Y:S05]  /*1820*/  BSYNC B0 ;  /* 0x0000000000007941 */ /* 0x000fea0003800000 */
.L_x_29279:
[----:B------:R-:W-:Y:S01]  /*1830*/  BSSY B0, `(.L_x_29281) ;  /* 0x0000005000007945 */ /* 0x000fe20003800000 */
[----:B------:R-:W-:Y:S05]  /*1840*/  @!P6 BRA `(.L_x_29282) ;  /* 0x000000300000e947 */ /* 0x000fea0003800000 */
[----:B-----5:R-:W-:-:S04]  /*1850*/  FMUL.FTZ R71, R59, c[0x0][0x1ec] ;  /* 0x00007b003b477a20 */ /* 0x020fc80000410000 */
[----:B------:R-:W-:-:S04]  /*1860*/  FMUL.FTZ R71, R160, R71 ;  /* 0x00000047a0477220 */ /* 0x000fc80000410000 */
[----:B------:R-:W-:Y:S02]  /*1870*/  @P0 FADD.FTZ R71, R55, R71 ;  /* 0x0000004737470221 */ /* 0x000fe40000010000 */
.L_x_29282:
[----:B------:R-:W-:Y:S05]  /*1880*/  BSYNC B0 ;  /* 0x0000000000007941 */ /* 0x000fea0003800000 */
.L_x_29281:
        /* <DEDUP_REMOVED lines=25> */
.L_x_29284:
[----:B-1----:R-:W-:Y:S05]  /*1a20*/  BSYNC B0 ;  /* 0x0000000000007941 */ /* 0x002fea0003800000 */
.L_x_29283:
[----:B------:R-:W-:Y:S01]  /*1a30*/  BSSY B0, `(.L_x_29285) ;  /* 0x0000005000007945 */ /* 0x000fe20003800000 */
[----:B------:R-:W-:Y:S05]  /*1a40*/  @!P6 BRA `(.L_x_29286) ;  /* 0x000000300000e947 */ /* 0x000fea0003800000 */
[----:B-----5:R-:W-:-:S04]  /*1a50*/  FMUL.FTZ R80, R57, c[0x0][0x1ec] ;  /* 0x00007b0039507a20 */ /* 0x020fc80000410000 */
[----:B------:R-:W-:-:S04]  /*1a60*/  FMUL.FTZ R73, R161, R80 ;  /* 0x00000050a1497220 */ /* 0x000fc80000410000 */
[----:B------:R-:W-:Y:S02]  /*1a70*/  @P0 FADD.FTZ R73, R53, R73 ;  /* 0x0000004935490221 */ /* 0x000fe40000010000 */
.L_x_29286:
[----:B------:R-:W-:Y:S05]  /*1a80*/  BSYNC B0 ;  /* 0x0000000000007941 */ /* 0x000fea0003800000 */
.L_x_29285:
[----:B------:R-:W-:Y:S01]  /*1a90*/  BSSY B0, `(.L_x_29287) ;  /* 0x0000005000007945 */ /* 0x000fe20003800000 */
[----:B------:R-:W-:Y:S05]  /*1aa0*/  @!P6 BRA `(.L_x_29288) ;  /* 0x000000300000e947 */ /* 0x000fea0003800000 */
[----:B-----5:R-:W-:-:S04]  /*1ab0*/  FMUL.FTZ R74, R58, c[0x0][0x1ec] ;  /* 0x00007b003a4a7a20 */ /* 0x020fc80000410000 */
[----:B------:R-:W-:-:S04]  /*1ac0*/  FMUL.FTZ R74, R49, R74 ;  /* 0x0000004a314a7220 */ /* 0x000fc80000410000 */
[----:B------:R-:W-:Y:S02]  /*1ad0*/  @P0 FADD.FTZ R74, R54, R74 ;  /* 0x0000004a364a0221 */ /* 0x000fe40000010000 */
.L_x_29288:
[----:B------:R-:W-:Y:S05]  /*1ae0*/  BSYNC B0 ;  /* 0x0000000000007941 */ /* 0x000fea0003800000 */
.L_x_29287:
[----:B------:R-:W-:Y:S01]  /*1af0*/  BSSY B0, `(.L_x_29289) ;  /* 0x0000005000007945 */ /* 0x000fe20003800000 */
[----:B------:R-:W-:Y:S05]  /*1b00*/  @!P6 BRA `(.L_x_29290) ;  /* 0x000000300000e947 */ /* 0x000fea0003800000 */
[----:B-----5:R-:W-:-:S04]  /*1b10*/  FMUL.FTZ R75, R59, c[0x0][0x1ec] ;  /* 0x00007b003b4b7a20 */ /* 0x020fc80000410000 */
[----:B------:R-:W-:-:S04]  /*1b20*/  FMUL.FTZ R75, R162, R75 ;  /* 0x0000004ba24b7220 */ /* 0x000fc80000410000 */
[----:B------:R-:W-:Y:S02]  /*1b30*/  @P0 FADD.FTZ R75, R55, R75 ;  /* 0x0000004b374b0221 */ /* 0x000fe40000010000 */
.L_x_29290:
[----:B------:R-:W-:Y:S05]  /*1b40*/  BSYNC B0 ;  /* 0x0000000000007941 */ /* 0x000fea0003800000 */
.L_x_29289:
        /* <DEDUP_REMOVED lines=25> */
.L_x_29292:
[----:B-1----:R-:W-:Y:S05]  /*1ce0*/  BSYNC B0 ;  /* 0x0000000000007941 */ /* 0x002fea0003800000 */
.L_x_29291:
[----:B------:R-:W-:Y:S01]  /*1cf0*/  BSSY B0, `(.L_x_29293) ;  /* 0x0000005000007945 */ /* 0x000fe20003800000 */
[----:B------:R-:W-:Y:S05]  /*1d00*/  @!P6 BRA `(.L_x_29294) ;  /* 0x000000300000e947 */ /* 0x000fea0003800000 */
[----:B-----5:R-:W-:-:S04]  /*1d10*/  FMUL.FTZ R84, R57, c[0x0][0x1ec] ;  /* 0x00007b0039547a20 */ /* 0x020fc80000410000 */
[----:B------:R-:W-:-:S04]  /*1d20*/  FMUL.FTZ R77, R163, R84 ;  /* 0x00000054a34d7220 */ /* 0x000fc80000410000 */
[----:B------:R-:W-:Y:S02]  /*1d30*/  @P0 FADD.FTZ R77, R53, R77 ;  /* 0x0000004d354d0221 */ /* 0x000fe40000010000 */
.L_x_29294:
[----:B------:R-:W-:Y:S05]  /*1d40*/  BSYNC B0 ;  /* 0x0000000000007941 */ /* 0x000fea0003800000 */
.L_x_29293:
[----:B------:R-:W-:Y:S01]  /*1d50*/  BSSY B0, `(.L_x_29295) ;  /* 0x0000005000007945 */ /* 0x000fe20003800000 */
[----:B------:R-:W-:Y:S05]  /*1d60*/  @!P6 BRA `(.L_x_29296) ;  /* 0x000000300000e947 */ /* 0x000fea0003800000 */
[----:B-----5:R-:W-:-:S04]  /*1d70*/  FMUL.FTZ R78, R58, c[0x0][0x1ec] ;  /* 0x00007b003a4e7a20 */ /* 0x020fc80000410000 */
[----:B------:R-:W-:-:S04]  /*1d80*/  FMUL.FTZ R78, R51, R78 ;  /* 0x0000004e334e7220 */ /* 0x000fc80000410000 */
[----:B------:R-:W-:Y:S02]  /*1d90*/  @P0 FADD.FTZ R78, R54, R78 ;  /* 0x0000004e364e0221 */ /* 0x000fe40000010000 */
.L_x_29296:
[----:B------:R-:W-:Y:S05]  /*1da0*/  BSYNC B0 ;  /* 0x0000000000007941 */ /* 0x000fea0003800000 */
.L_x_29295:
[----:B------:R-:W-:Y:S01]  /*1db0*/  BSSY B0, `(.L_x_29297) ;  /* 0x0000005000007945 */ /* 0x000fe20003800000 */
[----:B------:R-:W-:Y:S05]  /*1dc0*/  @!P6 BRA `(.L_x_29298) ;  /* 0x000000300000e947 */ /* 0x000fea0003800000 */
[----:B-----5:R-:W-:-:S04]  /*1dd0*/  FMUL.FTZ R79, R59, c[0x0][0x1ec] ;  /* 0x00007b003b4f7a20 */ /* 0x020fc80000410000 */
[----:B------:R-:W-:-:S04]  /*1de0*/  FMUL.FTZ R79, R164, R79 ;  /* 0x0000004fa44f7220 */ /* 0x000fc80000410000 */
[----:B------:R-:W-:Y:S02]  /*1df0*/  @P0 FADD.FTZ R79, R55, R79 ;  /* 0x0000004f374f0221 */ /* 0x000fe40000010000 */
.L_x_29298:
[----:B------:R-:W-:Y:S05]  /*1e00*/  BSYNC B0 ;  /* 0x0000000000007941 */ /* 0x000fea0003800000 */
.L_x_29297:
        /* <DEDUP_REMOVED lines=25> */
.L_x_29300:
[----:B-1----:R-:W-:Y:S05]  /*1fa0*/  BSYNC B0 ;  /* 0x0000000000007941 */ /* 0x002fea0003800000 */
.L_x_29299:
[----:B------:R-:W-:Y:S01]  /*1fb0*/  BSSY B0, `(.L_x_29301) ;  /* 0x0000005000007945 */ /* 0x000fe20003800000 */
[----:B------:R-:W-:Y:S05]  /*1fc0*/  @!P6 BRA `(.L_x_29302) ;  /* 0x000000300000e947 */ /* 0x000fea0003800000 */
[----:B-----5:R-:W-:-:S04]  /*1fd0*/  FMUL.FTZ R88, R57, c[0x0][0x1ec] ;  /* 0x00007b0039587a20 */ /* 0x020fc80000410000 */
[----:B------:R-:W-:-:S04]  /*1fe0*/  FMUL.FTZ R81, R165, R88 ;  /* 0x00000058a5517220 */ /* 0x000fc80000410000 */
[----:B------:R-:W-:Y:S02]  /*1ff0*/  @P0 FADD.FTZ R81, R53, R81 ;  /* 0x0000005135510221 */ /* 0x000fe40000010000 */
.L_x_29302:
[----:B------:R-:W-:Y:S05]  /*2000*/  BSYNC B0 ;  /* 0x0000000000007941 */ /* 0x000fea0003800000 */
.L_x_29301:
[----:B------:R-:W-:Y:S01]  /*2010*/  BSSY B0, `(.L_x_29303) ;  /* 0x0000005000007945 */ /* 0x000fe20003800000 */
[----:B------:R-:W-:Y:S05]  /*2020*/  @!P6 BRA `(.L_x_29304) ;  /* 0x000000300000e947 */ /* 0x000fea0003800000 */
[----:B-----5:R-:W-:-:S04]  /*2030*/  FMUL.FTZ R82, R58, c[0x0][0x1ec] ;  /* 0x00007b003a527a20 */ /* 0x020fc80000410000 */
[----:B------:R-:W-:-:S04]  /*2040*/  FMUL.FTZ R82, R101, R82 ;  /* 0x0000005265527220 */ /* 0x000fc80000410000 */
[----:B------:R-:W-:Y:S02]  /*2050*/  @P0 FADD.FTZ R82, R54, R82 ;  /* 0x0000005236520221 */ /* 0x000fe40000010000 */
.L_x_29304:
[----:B------:R-:W-:Y:S05]  /*2060*/  BSYNC B0 ;  /* 0x0000000000007941 */ /* 0x000fea0003800000 */
.L_x_29303:
[----:B------:R-:W-:Y:S01]  /*2070*/  BSSY B0, `(.L_x_29305) ;  /* 0x0000005000007945 */ /* 0x000fe20003800000 */
[----:B------:R-:W-:Y:S05]  /*2080*/  @!P6 BRA `(.L_x_29306) ;  /* 0x000000300000e947 */ /* 0x000fea0003800000 */
[----:B-----5:R-:W-:-:S04]  /*2090*/  FMUL.FTZ R83, R59, c[0x0][0x1ec] ;  /* 0x00007b003b537a20 */ /* 0x020fc80000410000 */
[----:B------:R-:W-:-:S04]  /*20a0*/  FMUL.FTZ R83, R166, R83 ;  /* 0x00000053a6537220 */ /* 0x000fc80000410000 */
[----:B------:R-:W-:Y:S02]  /*20b0*/  @P0 FADD.FTZ R83, R55, R83 ;  /* 0x0000005337530221 */ /* 0x000fe40000010000 */
.L_x_29306:
[----:B------:R-:W-:Y:S05]  /*20c0*/  BSYNC B0 ;  /* 0x0000000000007941 */ /* 0x000fea0003800000 */
.L_x_29305:
        /* <DEDUP_REMOVED lines=25> */
.L_x_29308:
[----:B-1----:R-:W-:Y:S05]  /*2260*/  BSYNC B0 ;  /* 0x0000000000007941 */ /* 0x002fea0003800000 */
.L_x_29307:
[----:B------:R-:W-:Y:S01]  /*2270*/  BSSY B0, `(.L_x_29309) ;  /* 0x0000005000007945 */ /* 0x000fe20003800000 */
[----:B------:R-:W-:Y:S05]  /*2280*/  @!P6 BRA `(.L_x_29310) ;  /* 0x000000300000e947 */ /* 0x000fea0003800000 */
[----:B-----5:R-:W-:-:S04]  /*2290*/  FMUL.FTZ R92, R57, c[0x0][0x1ec] ;  /* 0x00007b00395c7a20 */ /* 0x020fc80000410000 */
[----:B------:R-:W-:-:S04]  /*22a0*/  FMUL.FTZ R85, R167, R92 ;  /* 0x0000005ca7557220 */ /* 0x000fc80000410000 */
[----:B------:R-:W-:Y:S02]  /*22b0*/  @P0 FADD.FTZ R85, R53, R85 ;  /* 0x0000005535550221 */ /* 0x000fe40000010000 */
.L_x_29310:
[----:B------:R-:W-:Y:S05]  /*22c0*/  BSYNC B0 ;  /* 0x0000000000007941 */ /* 0x000fea0003800000 */
.L_x_29309:
[----:B------:R-:W-:Y:S01]  /*22d0*/  BSSY B0, `(.L_x_29311) ;  /* 0x0000005000007945 */ /* 0x000fe20003800000 */
[----:B------:R-:W-:Y:S05]  /*22e0*/  @!P6 BRA `(.L_x_29312) ;  /* 0x000000300000e947 */ /* 0x000fea0003800000 */
[----:B-----5:R-:W-:-:S04]  /*22f0*/  FMUL.FTZ R86, R58, c[0x0][0x1ec] ;  /* 0x00007b003a567a20 */ /* 0x020fc80000410000 */
[----:B------:R-:W-:-:S04]  /*2300*/  FMUL.FTZ R86, R103, R86 ;  /* 0x0000005667567220 */ /* 0x000fc80000410000 */
[----:B------:R-:W-:Y:S02]  /*2310*/  @P0 FADD.FTZ R86, R54, R86 ;  /* 0x0000005636560221 */ /* 0x000fe40000010000 */
.L_x_29312:
[----:B------:R-:W-:Y:S05]  /*2320*/  BSYNC B0 ;  /* 0x0000000000007941 */ /* 0x000fea0003800000 */
.L_x_29311:
[----:B------:R-:W-:Y:S01]  /*2330*/  BSSY B0, `(.L_x_29313) ;  /* 0x0000005000007945 */ /* 0x000fe20003800000 */
[----:B------:R-:W-:Y:S05]  /*2340*/  @!P6 BRA `(.L_x_29314) ;  /* 0x000000300000e947 */ /* 0x000fea0003800000 */
[----:B-----5:R-:W-:-:S04]  /*2350*/  FMUL.FTZ R87, R59, c[0x0][0x1ec] ;  /* 0x00007b003b577a20 */ /* 0x020fc80000410000 */
[----:B------:R-:W-:-:S04]  /*2360*/  FMUL.FTZ R87, R168, R87 ;  /* 0x00000057a8577220 */ /* 0x000fc80000410000 */
[----:B------:R-:W-:Y:S02]  /*2370*/  @P0 FADD.FTZ R87, R55, R87 ;  /* 0x0000005737570221 */ /* 0x000fe40000010000 */
.L_x_29314:
[----:B------:R-:W-:Y:S05]  /*2380*/  BSYNC B0 ;  /* 0x0000000000007941 */ /* 0x000fea0003800000 */
.L_x_29313:
[----:B------:R-:W-:Y:S01]  /*2390*/  @P5 IADD3 R97, R153, 0xe0, RZ ;  /* 0x000000e099615810 */ /* 0x000fe20007ffe0ff */
[----:B------:R0:W-:Y:S04]  /*23a0*/  STG.E.128 [R88.64], R84 ;  /* 0x0000005458007986 */ /* 0x0001e8000c101d04 */
[-C--:B------:R-:W-:Y:S01]  /*23b0*/  @P5 IMAD.WIDE.U32 R96, R97, R152.reuse, c[0x0][0x170] ;  /* 0x00005c0061605625 */ /* 0x080fe200078e0098 */
[----:B------:R-:W0:Y:S04]  /*23c0*/  @P0 LDG.E.128 R52, [R90.64] ;  /* 0x000000045a340981 */ /* 0x000e28000c1e1d00 */
        /* <DEDUP_REMOVED lines=13> */
[----:B0-----:R-:W-:Y:S02]  /*24a0*/  @!P6 FSEL R89, R53, RZ, P1 ;  /* 0x000000ff3559e208 */ /* 0x001fe40000800000 */
[----:B------:R-:W-:Y:S02]  /*24b0*/  @!P6 FSEL R90, R54, RZ, P2 ;  /* 0x000000ff365ae208 */ /* 0x000fe40001000000 */
[----:B------:R-:W-:Y:S02]  /*24c0*/  @!P6 FSEL R91, R55, RZ, P4 ;  /* 0x000000ff375be208 */ /* 0x000fe40002000000 */
[----:B------:R-:W-:Y:S01]  /*24d0*/  @!P6 FSEL R88, R52, RZ, P3 ;  /* 0x000000ff3458e208 */ /* 0x000fe20001800000 */
[----:B------:R-:W-:Y:S05]  /*24e0*/  @!P6 BRA `(.L_x_29316) ;  /* 0x000000300000e947 */ /* 0x000fea0003800000 */
[----:B-1---5:R-:W-:-:S04]  /*24f0*/  FMUL.FTZ R97, R56, c[0x0][0x1ec] ;  /* 0x00007b0038617a20 */ /* 0x022fc80000410000 */
[----:B------:R-:W-:-:S04]  /*2500*/  FMUL.FTZ R88, R104, R97 ;  /* 0x0000006168587220 */ /* 0x000fc80000410000 */
[----:B------:R-:W-:Y:S02]  /*2510*/  @P0 FADD.FTZ R88, R52, R88 ;  /* 0x0000005834580221 */ /* 0x000fe40000010000 */
.L_x_29316:
[----:B-1----:R-:W-:Y:S05]  /*2520*/  BSYNC B0 ;  /* 0x0000000000007941 */ /* 0x002fea0003800000 */
.L_x_29315:
[----:B------:R-:W-:Y:S01]  /*2530*/  BSSY B0, `(.L_x_29317) ;  /* 0x0000005000007945 */ /* 0x000fe20003800000 */
[----:B------:R-:W-:Y:S05]  /*2540*/  @!P6 BRA `(.L_x_29318) ;  /* 0x000000300000e947 */ /* 0x000fea0003800000 */
[----:B-----5:R-:W-:-:S04]  /*2550*/  FMUL.FTZ R96, R57, c[0x0][0x1ec] ;  /* 0x00007b0039607a20 */ /* 0x020fc80000410000 */
[----:B------:R-:W-:-:S04]  /*2560*/  FMUL.FTZ R89, R169, R96 ;  /* 0x00000060a9597220 */ /* 0x000fc80000410000 */
[----:B------:R-:W-:Y:S02]  /*2570*/  @P0 FADD.FTZ R89, R53, R89 ;  /* 0x0000005935590221 */ /* 0x000fe40000010000 */
.L_x_29318:
[----:B------:R-:W-:Y:S05]  /*2580*/  BSYNC B0 ;  /* 0x0000000000007941 */ /* 0x000fea0003800000 */
.L_x_29317:
[----:B------:R-:W-:Y:S01]  /*2590*/  BSSY B0, `(.L_x_29319) ;  /* 0x0000005000007945 */ /* 0x000fe20003800000 */
[----:B------:R-:W-:Y:S05]  /*25a0*/  @!P6 BRA `(.L_x_29320) ;  /* 0x000000300000e947 */ /* 0x000fea0003800000 */
[----:B-----5:R-:W-:-:S04]  /*25b0*/  FMUL.FTZ R90, R58, c[0x0][0x1ec] ;  /* 0x00007b003a5a7a20 */ /* 0x020fc80000410000 */
[----:B------:R-:W-:-:S04]  /*25c0*/  FMUL.FTZ R90, R105, R90 ;  /* 0x0000005a695a7220 */ /* 0x000fc80000410000 */
[----:B------:R-:W-:Y:S02]  /*25d0*/  @P0 FADD.FTZ R90, R54, R90 ;  /* 0x0000005a365a0221 */ /* 0x000fe40000010000 */
.L_x_29320:
[----:B------:R-:W-:Y:S05]  /*25e0*/  BSYNC B0 ;  /* 0x0000000000007941 */ /* 0x000fea0003800000 */
.L_x_29319:
[----:B------:R-:W-:Y:S01]  /*25f0*/  BSSY B0, `(.L_x_29321) ;  /* 0x0000005000007945 */ /* 0x000fe20003800000 */
[----:B------:R-:W-:Y:S05]  /*2600*/  @!P6 BRA `(.L_x_29322) ;  /* 0x000000300000e947 */ /* 0x000fea0003800000 */
[----:B-----5:R-:W-:-:S04]  /*2610*/  FMUL.FTZ R91, R59, c[0x0][0x1ec] ;  /* 0x00007b003b5b7a20 */ /* 0x020fc80000410000 */
[----:B------:R-:W-:-:S04]  /*2620*/  FMUL.FTZ R91, R170, R91 ;  /* 0x0000005baa5b7220 */ /* 0x000fc80000410000 */
[----:B------:R-:W-:Y:S02]  /*2630*/  @P0 FADD.FTZ R91, R55, R91 ;  /* 0x0000005b375b0221 */ /* 0x000fe40000010000 */
.L_x_29322:
[----:B------:R-:W-:Y:S05]  /*2640*/  BSYNC B0 ;  /* 0x0000000000007941 */ /* 0x000fea0003800000 */
.L_x_29321:
        /* <DEDUP_REMOVED lines=25> */
.L_x_29324:
[----:B-1----:R-:W-:Y:S05]  /*27e0*/  BSYNC B0 ;  /* 0x0000000000007941 */ /* 0x002fea0003800000 */
.L_x_29323:
[----:B------:R-:W-:Y:S01]  /*27f0*/  BSSY B0, `(.L_x_29325) ;  /* 0x0000005000007945 */ /* 0x000fe20003800000 */
[----:B------:R-:W-:Y:S05]  /*2800*/  @!P6 BRA `(.L_x_29326) ;  /* 0x000000300000e947 */ /* 0x000fea0003800000 */
[----:B-----5:R-:W-:-:S04]  /*2810*/  FMUL.FTZ R150, R57, c[0x0][0x1ec] ;  /* 0x00007b0039967a20 */ /* 0x020fc80000410000 */
[----:B------:R-:W-:-:S04]  /*2820*/  FMUL.FTZ R93, R171, R150 ;  /* 0x00000096ab5d7220 */ /* 0x000fc80000410000 */
[----:B------:R-:W-:Y:S02]  /*2830*/  @P0 FADD.FTZ R93, R53, R93 ;  /* 0x0000005d355d0221 */ /* 0x000fe40000010000 */
.L_x_29326:
[----:B------:R-:W-:Y:S05]  /*2840*/  BSYNC B0 ;  /* 0x0000000000007941 */ /* 0x000fea0003800000 */
.L_x_29325:
[----:B------:R-:W-:Y:S01]  /*2850*/  BSSY B0, `(.L_x_29327) ;  /* 0x0000005000007945 */ /* 0x000fe20003800000 */
[----:B------:R-:W-:Y:S05]  /*2860*/  @!P6 BRA `(.L_x_29328) ;  /* 0x000000300000e947 */ /* 0x000fea0003800000 */
[----:B-----5:R-:W-:-:S04]  /*2870*/  FMUL.FTZ R94, R58, c[0x0][0x1ec] ;  /* 0x00007b003a5e7a20 */ /* 0x020fc80000410000 */
[----:B------:R-:W-:-:S04]  /*2880*/  FMUL.FTZ R94, R107, R94 ;  /* 0x0000005e6b5e7220 */ /* 0x000fc80000410000 */
[----:B------:R-:W-:Y:S02]  /*2890*/  @P0 FADD.FTZ R94, R54, R94 ;  /* 0x0000005e365e0221 */ /* 0x000fe40000010000 */
.L_x_29328:
[----:B------:R-:W-:Y:S05]  /*28a0*/  BSYNC B0 ;  /* 0x0000000000007941 */ /* 0x000fea0003800000 */
.L_x_29327:
[----:B------:R-:W-:Y:S01]  /*28b0*/  BSSY B0, `(.L_x_29329) ;  /* 0x0000005000007945 */ /* 0x000fe20003800000 */
[----:B------:R-:W-:Y:S05]  /*28c0*/  @!P6 BRA `(.L_x_29330) ;  /* 0x000000300000e947 */ /* 0x000fea0003800000 */
[----:B-----5:R-:W-:-:S04]  /*28d0*/  FMUL.FTZ R95, R59, c[0x0][0x1ec] ;  /* 0x00007b003b5f7a20 */ /* 0x020fc80000410000 */
[----:B------:R-:W-:-:S04]  /*28e0*/  FMUL.FTZ R95, R172, R95 ;  /* 0x0000005fac5f7220 */ /* 0x000fc80000410000 */
[----:B------:R-:W-:Y:S02]  /*28f0*/  @P0 FADD.FTZ R95, R55, R95 ;  /* 0x0000005f375f0221 */ /* 0x000fe40000010000 */
.L_x_29330:
[----:B------:R-:W-:Y:S05]  /*2900*/  BSYNC B0 ;  /* 0x0000000000007941 */ /* 0x000fea0003800000 */
.L_x_29329:
[----:B------:R-:W-:Y:S01]  /*2910*/  @P5 IADD3 R151, R153, 0x120, RZ ;  /* 0x0000012099975810 */ /* 0x000fe20007ffe0ff */
[----:B------:R0:W-:Y:S04]  /*2920*/  STG.E.128 [R96.64], R92 ;  /* 0x0000005c60007986 */ /* 0x0001e8000c101d04 */
[----:B------:R-:W-:Y:S01]  /*2930*/  @P5 IMAD.WIDE.U32 R150, R151, R152, c[0x0][0x170] ;  /* 0x00005c0097965625 */ /* 0x000fe200078e0098 */
[----:B------:R-:W0:Y:S04]  /*2940*/  @P0 LDG.E.128 R52, [R98.64] ;  /* 0x0000000462340981 */ /* 0x000e28000c1e1d00 */
        /* <DEDUP_REMOVED lines=18> */
.L_x_29332:
[----:B-1----:R-:W-:Y:S05]  /*2a70*/  BSYNC B0 ;  /* 0x0000000000007941 */ /* 0x002fea0003800000 */
.L_x_29331:
[----:B------:R-:W-:Y:S01]  /*2a80*/  BSSY B0, `(.L_x_29333) ;  /* 0x0000005000007945 */ /* 0x000fe20003800000 */
[----:B------:R-:W-:Y:S05]  /*2a90*/  @!P6 BRA `(.L_x_29334) ;  /* 0x000000300000e947 */ /* 0x000fea0003800000 */
[----:B-----5:R-:W-:-:S04]  /*2aa0*/  FMUL.FTZ R150, R57, c[0x0][0x1ec] ;  /* 0x00007b0039967a20 */ /* 0x020fc80000410000 */
[----:B------:R-:W-:-:S04]  /*2ab0*/  FMUL.FTZ R97, R173, R150 ;  /* 0x00000096ad617220 */ /* 0x000fc80000410000 */
[----:B------:R-:W-:Y:S02]  /*2ac0*/  @P0 FADD.FTZ R97, R53, R97 ;  /* 0x0000006135610221 */ /* 0x000fe40000010000 */
.L_x_29334:
[----:B------:R-:W-:Y:S05]  /*2ad0*/  BSYNC B0 ;  /* 0x0000000000007941 */ /* 0x000fea0003800000 */
.L_x_29333:
[----:B------:R-:W-:Y:S01]  /*2ae0*/  BSSY B0, `(.L_x_29335) ;  /* 0x0000005000007945 */ /* 0x000fe20003800000 */
[----:B------:R-:W-:Y:S05]  /*2af0*/  @!P6 BRA `(.L_x_29336) ;  /* 0x000000300000e947 */ /* 0x000fea0003800000 */
[----:B-----5:R-:W-:-:S04]  /*2b00*/  FMUL.FTZ R98, R58, c[0x0][0x1ec] ;  /* 0x00007b003a627a20 */ /* 0x020fc80000410000 */
[----:B------:R-:W-:-:S04]  /*2b10*/  FMUL.FTZ R98, R109, R98 ;  /* 0x000000626d627220 */ /* 0x000fc80000410000 */
[----:B------:R-:W-:Y:S02]  /*2b20*/  @P0 FADD.FTZ R98, R54, R98 ;  /* 0x0000006236620221 */ /* 0x000fe40000010000 */
.L_x_29336:
[----:B------:R-:W-:Y:S05]  /*2b30*/  BSYNC B0 ;  /* 0x0000000000007941 */ /* 0x000fea0003800000 */
.L_x_29335:
[----:B------:R-:W-:Y:S01]  /*2b40*/  BSSY B0, `(.L_x_29337) ;  /* 0x0000005000007945 */ /* 0x000fe20003800000 */
[----:B------:R-:W-:Y:S05]  /*2b50*/  @!P6 BRA `(.L_x_29338) ;  /* 0x000000300000e947 */ /* 0x000fea0003800000 */
[----:B-----5:R-:W-:-:S04]  /*2b60*/  FMUL.FTZ R99, R59, c[0x0][0x1ec] ;  /* 0x00007b003b637a20 */ /* 0x020fc80000410000 */
[----:B------:R-:W-:-:S04]  /*2b70*/  FMUL.FTZ R99, R174, R99 ;  /* 0x00000063ae637220 */ /* 0x000fc80000410000 */
[----:B------:R-:W-:Y:S02]  /*2b80*/  @P0 FADD.FTZ R99, R55, R99 ;  /* 0x0000006337630221 */ /* 0x000fe40000010000 */
.L_x_29338:
[----:B------:R-:W-:Y:S05]  /*2b90*/  BSYNC B0 ;  /* 0x0000000000007941 */ /* 0x000fea0003800000 */
.L_x_29337:
        /* <DEDUP_REMOVED lines=46> */
.L_x_29345:
        /* <DEDUP_REMOVED lines=100> */
.L_x_29346:
        /* <DEDUP_REMOVED lines=18> */
[----:B------:R-:W-:Y:S01]  /*35e0*/  HFMA2.MMA R151, -RZ, RZ, 0, 9.5367431640625e-07 ;  /* 0x00000010ff977435 */ /* 0x000fe200000001ff */
[----:B------:R-:W-:-:S03]  /*35f0*/  IADD3 R175, R175, -0x1, RZ ;  /* 0xffffffffafaf7810 */ /* 0x000fc60007ffe0ff */
[----:B------:R-:W-:Y:S02]  /*3600*/  FADD.FTZ R60, -R177, R60 ;  /* 0x0000003cb13c7221 */ /* 0x000fe40000010100 */
[----:B------:R-:W-:Y:S02]  /*3610*/  IMAD R175, R175, c[0x0][0x168], RZ ;  /* 0x00005a00afaf7a24 */ /* 0x000fe400078e02ff */
[----:B------:R-:W-:Y:S02]  /*3620*/  FADD.FTZ R176, -R177, R64 ;  /* 0x00000040b1b07221 */ /* 0x000fe40000010100 */
[----:B------:R-:W-:Y:S01]  /*3630*/  FMUL.FTZ R64, R179, R60 ;  /* 0x0000003cb3407220 */ /* 0x000fe20000410000 */
[----:B------:R-:W-:Y:S01]  /*3640*/  SHF.R.S32.HI R60, RZ, 0x1f, R175 ;  /* 0x0000001fff3c7819 */ /* 0x000fe200000114af */
[C---:B------:R-:W-:Y:S02]  /*3650*/  FADD.FTZ R150, -R177.reuse, R61 ;  /* 0x0000003db1967221 */ /* 0x040fe40000010100 */
[C---:B------:R-:W-:Y:S01]  /*3660*/  FADD.FTZ R94, -R177.reuse, R94 ;  /* 0x0000005eb15e7221 */ /* 0x040fe20000010100 */
[----:B------:R-:W-:Y:S01]  /*3670*/  LEA.HI R175, R60, R175, RZ, 0x2 ;  /* 0x000000af3caf7211 */ /* 0x000fe200078f10ff */
[----:B------:R-:W-:-:S02]  /*3680*/  FADD.FTZ R62, -R177, R62 ;  /* 0x0000003eb13e7221 */ /* 0x000fc40000010100 */
[----:B------:R-:W-:Y:S01]  /*3690*/  FADD.FTZ R152, -R177, R63 ;  /* 0x0000003fb1987221 */ /* 0x000fe20000010100 */
        /* <DEDUP_REMOVED lines=10> */
[----:B------:R-:W-:Y:S02]  /*3740*/  FMUL.FTZ R61, R179, R150 ;  /* 0x00000096b33d7220 */ /* 0x000fe40000410000 */
[----:B------:R-:W-:-:S02]  /*3750*/  FADD.FTZ R72, -R177, R72 ;  /* 0x00000048b1487221 */ /* 0x000fc40000010100 */
[C---:B------:R-:W-:Y:S02]  /*3760*/  FADD.FTZ R186, -R177.reuse, R73 ;  /* 0x00000049b1ba7221 */ /* 0x040fe40000010100 */
[C---:B------:R-:W-:Y:S02]  /*3770*/  FADD.FTZ R74, -R177.reuse, R74 ;  /* 0x0000004ab14a7221 */ /* 0x040fe40000010100 */
[C---:B------:R-:W-:Y:S02]  /*3780*/  FADD.FTZ R188, -R177.reuse, R75 ;  /* 0x0000004bb1bc7221 */ /* 0x040fe40000010100 */
[C---:B------:R-:W-:Y:S02]  /*3790*/  FADD.FTZ R84, -R177.reuse, R84 ;  /* 0x00000054b1547221 */ /* 0x040fe40000010100 */
[C---:B------:R-:W-:Y:S02]  /*37a0*/  FADD.FTZ R92, -R177.reuse, R92 ;  /* 0x0000005cb15c7221 */ /* 0x040fe40000010100 */
[----:B------:R-:W-:-:S02]  /*37b0*/  FADD.FTZ R212, -R177, R97 ;  /* 0x00000061b1d47221 */ /* 0x000fc40000010100 */
[----:B------:R-:W-:Y:S01]  /*37c0*/  FMUL.FTZ R150, R179, R94 ;  /* 0x0000005eb3967220 */ /* 0x000fe20000410000 */
[----:B------:R-:W-:Y:S01]  /*37d0*/  IADD3 R94, R175, 0x20, RZ ;  /* 0x00000020af5e7810 */ /* 0x000fe20007ffe0ff */
[----:B------:R-:W-:Y:S02]  /*37e0*/  FADD.FTZ R214, -R177, R98 ;  /* 0x00000062b1d67221 */ /* 0x000fe40000010100 */
[C---:B------:R-:W-:Y:S02]  /*37f0*/  FMUL.FTZ R62, R179.reuse, R62 ;  /* 0x0000003eb33e7220 */ /* 0x040fe40000410000 */
[C---:B------:R-:W-:Y:S02]  /*3800*/  FMUL.FTZ R63, R179.reuse, R152 ;  /* 0x00000098b33f7220 */ /* 0x040fe40000410000 */
[----:B------:R-:W-:Y:S01]  /*3810*/  FMUL.FTZ R97, R179, R88 ;  /* 0x00000058b3617220 */ /* 0x000fe20000410000 */
[----:B------:R-:W-:Y:S01]  /*3820*/  IADD3 R88, R175, 0x40, RZ ;  /* 0x00000040af587810 */ /* 0x000fe20007ffe0ff */
[----:B------:R-:W-:-:S02]  /*3830*/  FADD.FTZ R76, -R177, R76 ;  /* 0x0000004cb14c7221 */ /* 0x000fc40000010100 */
[C---:B------:R-:W-:Y:S02]  /*3840*/  FADD.FTZ R190, -R177.reuse, R77 ;  /* 0x0000004db1be7221 */ /* 0x040fe40000010100 */
[C---:B------:R-:W-:Y:S02]  /*3850*/  FADD.FTZ R78, -R177.reuse, R78 ;  /* 0x0000004eb14e7221 */ /* 0x040fe40000010100 */
[----:B------:R-:W-:Y:S02]  /*3860*/  FADD.FTZ R192, -R177, R79 ;  /* 0x0000004fb1c07221 */ /* 0x000fe40000010100 */
[C---:B------:R-:W-:Y:S02]  /*3870*/  FMUL.FTZ R176, R179.reuse, R176 ;  /* 0x000000b0b3b07220 */ /* 0x040fe40000410000 */
[C---:B------:R-:W-:Y:S02]  /*3880*/  FMUL.FTZ R65, R179.reuse, R178 ;  /* 0x000000b2b3417220 */ /* 0x040fe40000410000 */
[----:B------:R-:W-:-:S02]  /*3890*/  FMUL.FTZ R66, R179, R66 ;  /* 0x00000042b3427220 */ /* 0x000fc40000410000 */
[C---:B------:R-:W-:Y:S02]  /*38a0*/  FMUL.FTZ R67, R179.reuse, R180 ;  /* 0x000000b4b3437220 */ /* 0x040fe40000410000 */
[----:B------:R-:W-:Y:S01]  /*38b0*/  FMUL.FTZ R98, R179, R90 ;  /* 0x0000005ab3627220 */ /* 0x000fe20000410000 */
[----:B------:R-:W-:Y:S01]  /*38c0*/  IADD3 R90, R175, 0x60, RZ ;  /* 0x00000060af5a7810 */ /* 0x000fe20007ffe0ff */
[C---:B------:R-:W-:Y:S02]  /*38d0*/  FADD.FTZ R210, -R177.reuse, R96 ;  /* 0x00000060b1d27221 */ /* 0x040fe40000010100 */
[----:B------:R-:W-:Y:S02]  /*38e0*/  FADD.FTZ R216, -R177, R99 ;  /* 0x00000063b1d87221 */ /* 0x000fe40000010100 */
[C---:B------:R-:W-:Y:S02]  /*38f0*/  FMUL.FTZ R68, R179.reuse, R68 ;  /* 0x00000044b3447220 */ /* 0x040fe40000410000 */
[----:B------:R-:W-:-:S02]  /*3900*/  FMUL.FTZ R69, R179, R182 ;  /* 0x000000b6b3457220 */ /* 0x000fc40000410000 */
[C---:B------:R-:W-:Y:S02]  /*3910*/  FMUL.FTZ R70, R179.reuse, R70 ;  /* 0x00000046b3467220 */ /* 0x040fe40000410000 */
[----:B------:R-:W-:Y:S02]  /*3920*/  FMUL.FTZ R71, R179, R184 ;  /* 0x000000b8b3477220 */ /* 0x000fe40000410000 */
[----:B------:R-:W-:Y:S02]  /*3930*/  FADD.FTZ R198, -R177, R85 ;  /* 0x00000055b1c67221 */ /* 0x000fe40000010100 */
[C---:B------:R-:W-:Y:S02]  /*3940*/  FMUL.FTZ R72, R179.reuse, R72 ;  /* 0x00000048b3487220 */ /* 0x040fe40000410000 */
[C---:B------:R-:W-:Y:S02]  /*3950*/  FMUL.FTZ R73, R179.reuse, R186 ;  /* 0x000000bab3497220 */ /* 0x040fe40000410000 */
[----:B------:R-:W-:-:S02]  /*3960*/  FMUL.FTZ R74, R179, R74 ;  /* 0x0000004ab34a7220 */ /* 0x000fc40000410000 */
[C---:B------:R-:W-:Y:S02]  /*3970*/  FMUL.FTZ R75, R179.reuse, R188 ;  /* 0x000000bcb34b7220 */ /* 0x040fe40000410000 */
[C---:B------:R-:W-:Y:S02]  /*3980*/  FMUL.FTZ R96, R179.reuse, R84 ;  /* 0x00000054b3607220 */ /* 0x040fe40000410000 */
[----:B------:R-:W-:Y:S01]  /*3990*/  FMUL.FTZ R99, R179, R92 ;  /* 0x0000005cb3637220 */ /* 0x000fe20000410000 */
[----:B------:R-:W-:Y:S01]  /*39a0*/  IADD3 R92, R175, 0x80, RZ ;  /* 0x00000080af5c7810 */ /* 0x000fe20007ffe0ff */
[----:B------:R-:W-:Y:S02]  /*39b0*/  FADD.FTZ R208, -R177, R95 ;  /* 0x0000005fb1d07221 */ /* 0x000fe40000010100 */
[----:B------:R-:W-:Y:S02]  /*39c0*/  FFMA.FTZ R63, R131, R63, R112 ;  /* 0x0000003f833f7223 */ /* 0x000fe40000010070 */
[----:B------:R-:W-:-:S02]  /*39d0*/  FFMA.FTZ R62, R22, R62, R3 ;  /* 0x0000003e163e7223 */ /* 0x000fc40000010003 */
[----:B------:R-:W-:Y:S02]  /*39e0*/  FFMA.FTZ R61, R132, R61, R111 ;  /* 0x0000003d843d7223 */ /* 0x000fe4000001006f */
[----:B------:R-:W-:Y:S02]  /*39f0*/  FFMA.FTZ R60, R23, R64, R2 ;  /* 0x00000040173c7223 */ /* 0x000fe40000010002 */
[----:B------:R-:W-:-:S04]  /*3a00*/  IMAD.WIDE.U32 R84, R175, R151, c[0x0][0x208] ;  /* 0x00008200af547625 */ /* 0x000fc800078e0097 */
[----:B------:R-:W-:Y:S01]  /*3a10*/  FADD.FTZ R202, -R177, R89 ;  /* 0x00000059b1ca7221 */ /* 0x000fe20000010100 */
[----:B------:R-:W-:Y:S01]  /*3a20*/  STG.E.128 [R84.64], R60 ;  /* 0x0000003c54007986 */ /* 0x000fe2000c101d04 */
        /* <DEDUP_REMOVED lines=8> */
[----:B------:R-:W-:-:S04]  /*3ab0*/  IMAD.WIDE.U32 R94, R94, R151, c[0x0][0x208] ;  /* 0x000082005e5e7625 */ /* 0x000fc800078e0097 */
[----:B------:R-:W-:Y:S01]  /*3ac0*/  FADD.FTZ R204, -R177, R91 ;  /* 0x0000005bb1cc7221 */ /* 0x000fe20000010100 */
[----:B------:R-:W-:Y:S01]  /*3ad0*/  STG.E.128 [R94.64], R64 ;  /* 0x000000405e007986 */ /* 0x000fe2000c101d04 */
[----:B------:R-:W-:Y:S02]  /*3ae0*/  FFMA.FTZ R71, R135, R71, R116 ;  /* 0x0000004787477223 */ /* 0x000fe40000010074 */
        /* <DEDUP_REMOVED lines=9> */
[----:B------:R-:W-:-:S04]  /*3b80*/  IMAD.WIDE.U32 R90, R90, R151, c[0x0][0x208] ;  /* 0x000082005a5a7625 */ /* 0x000fc800078e0097 */
[----:B------:R-:W-:Y:S01]  /*3b90*/  FADD.FTZ R206, -R177, R93 ;  /* 0x0000005db1ce7221 */ /* 0x000fe20000010100 */
[----:B------:R1:W-:Y:S01]  /*3ba0*/  STG.E.128 [R90.64], R72 ;  /* 0x000000485a007986 */ /* 0x0003e2000c101d04 */
[----:B------:R-:W-:Y:S02]  /*3bb0*/  FFMA.FTZ R79, R139, R79, R120 ;  /* 0x0000004f8b4f7223 */ /* 0x000fe40000010078 */
[----:B------:R-:W-:Y:S02]  /*3bc0*/  FFMA.FTZ R78, R30, R78, R11 ;  /* 0x0000004e1e4e7223 */ /* 0x000fe4000001000b */
[----:B------:R-:W-:Y:S01]  /*3bd0*/  FFMA.FTZ R77, R140, R77, R119 ;  /* 0x0000004d8c4d7223 */ /* 0x000fe20000010077 */
[----:B0-----:R-:W-:Y:S01]  /*3be0*/  IADD3 R88, R175, 0x120, RZ ;  /* 0x00000120af587810 */ /* 0x001fe20007ffe0ff */
[----:B------:R-:W-:Y:S02]  /*3bf0*/  FFMA.FTZ R76, R31, R76, R10 ;  /* 0x0000004c1f4c7223 */ /* 0x000fe4000001000a */
[----:B------:R-:W-:-:S04]  /*3c00*/  IMAD.WIDE.U32 R92, R92, R151, c[0x0][0x208] ;  /* 0x000082005c5c7625 */ /* 0x000fc800078e0097 */
[C---:B------:R-:W-:Y:S01]  /*3c10*/  FADD.FTZ R80, -R177.reuse, R80 ;  /* 0x00000050b1507221 */ /* 0x040fe20000010100 */
[----:B------:R0:W-:Y:S01]  /*3c20*/  STG.E.128 [R92.64], R76 ;  /* 0x0000004c5c007986 */ /* 0x0001e2000c101d04 */
[C---:B------:R-:W-:Y:S02]  /*3c30*/  FADD.FTZ R194, -R177.reuse, R81 ;  /* 0x00000051b1c27221 */ /* 0x040fe40000010100 */
[----:B------:R-:W-:Y:S01]  /*3c40*/  FADD.FTZ R82, -R177, R82 ;  /* 0x00000052b1527221 */ /* 0x000fe20000010100 */
[----:B-1----:R-:W-:Y:S01]  /*3c50*/  IADD3 R72, R175, 0xa0, RZ ;  /* 0x000000a0af487810 */ /* 0x002fe20007ffe0ff */
[----:B------:R-:W-:Y:S01]  /*3c60*/  FADD.FTZ R196, -R177, R83 ;  /* 0x00000053b1c47221 */ /* 0x000fe20000010100 */
[----:B------:R-:W-:Y:S01]  /*3c70*/  IADD3 R74, R175, 0xc0, RZ ;  /* 0x000000c0af4a7810 */ /* 0x000fe20007ffe0ff */
[C---:B------:R-:W-:Y:S02]  /*3c80*/  FADD.FTZ R86, -R177.reuse, R86 ;  /* 0x00000056b1567221 */ /* 0x040fe40000010100 */
[----:B------:R-:W-:-:S02]  /*3c90*/  FADD.FTZ R200, -R177, R87 ;  /* 0x00000057b1c87221 */ /* 0x000fc40000010100 */
[C---:B------:R-:W-:Y:S02]  /*3ca0*/  FMUL.FTZ R80, R179.reuse, R80 ;  /* 0x00000050b3507220 */ /* 0x040fe40000410000 */
[C---:B------:R-:W-:Y:S02]  /*3cb0*/  FMUL.FTZ R81, R179.reuse, R194 ;  /* 0x000000c2b3517220 */ /* 0x040fe40000410000 */
[C---:B------:R-:W-:Y:S02]  /*3cc0*/  FMUL.FTZ R82, R179.reuse, R82 ;  /* 0x00000052b3527220 */ /* 0x040fe40000410000 */
[----:B------:R-:W-:Y:S01]  /*3cd0*/  FMUL.FTZ R83, R179, R196 ;  /* 0x000000c4b3537220 */ /* 0x000fe20000410000 */
[----:B0-----:R-:W-:Y:S01]  /*3ce0*/  IADD3 R76, R175, 0xe0, RZ ;  /* 0x000000e0af4c7810 */ /* 0x001fe20007ffe0ff */
        /* <DEDUP_REMOVED lines=42> */
.L_x_29342:
[----:B-1----:R-:W-:Y:S05]  /*3f90*/  BSYNC B0 ;  /* 0x0000000000007941 */ /* 0x002fea0003800000 */
.L_x_29341:
[----:B0-----:R-:W-:-:S04]  /*3fa0*/  MOV R61, c[0x0][0x160] ;  /* 0x00005800003d7a02 */ /* 0x001fc80000000f00 */
[----:B------:R-:W-:-:S04]  /*3fb0*/  LEA R110, R61, R110, 0x2 ;  /* 0x0000006e3d6e7211 */ /* 0x000fc800078e10ff */
[----:B------:R-:W-:-:S13]  /*3fc0*/  ISETP.GE.AND P0, PT, R110, c[0x0][0x164], PT ;  /* 0x000059006e007a0c */ /* 0x000fda0003f06270 */
[----:B-----5:R-:W-:Y:S01]  /*3fd0*/  @P0 CALL.REL.NOINC `(.L_x_29343) ;  /* 0x0000001000000944 */ /* 0x020fe20003c00000 */
[----:B------:R-:W-:Y:S05]  /*3fe0*/  BRA `(.L_x_29344) ;  /* 0xffffcf1000007947 */ /* 0x000fea000383ffff */
.L_x_29343:
[----:B------:R-:W-:Y:S05]  /*3ff0*/  EXIT ;  /* 0x000000000000794d */ /* 0x000fea0003800000 */
.L_x_29339:
[----:B0-----:R-:W-:Y:S01]  /*4000*/  HFMA2.MMA R181, -RZ, RZ, 0, 5.9604644775390625e-08 ;  /* 0x00000001ffb57435 */ /* 0x001fe200000001ff */
[----:B------:R-:W-:Y:S02]  /*4010*/  MOV R176, 0x1f ;  /* 0x0000001f00b07802 */ /* 0x000fe40000000f00 */
[----:B------:R-:W-:Y:S02]  /*4020*/  MOV R179, 0xffffffff ;  /* 0xffffffff00b37802 */ /* 0x000fe40000000f00 */
[----:B------:R-:W-:Y:S02]  /*4030*/  MOV R150, 0x4050 ;  /* 0x0000405000967802 */ /* 0x000fe40000000f00 */
[----:B-----5:R-:W-:Y:S05]  /*4040*/  CALL.REL.NOINC `($__internal_135_$__cuda_sm70_shflsync_bfly_p) ;  /* 0x000008a000007944 */ /* 0x020fea0003c00000 */
[----:B-1----:R-:W-:Y:S01]  /*4050*/  MOV R150, R181 ;  /* 0x000000b500967202 */ /* 0x002fe20000000f00 */
[----:B0-----:R-:W-:Y:S05]  /*4060*/  BRA `(.L_x_29345) ;  /* 0xffffee1000007947 */ /* 0x001fea000383ffff */
.L_x_29340:
[----:B------:R-:W-:Y:S01]  /*4070*/  HFMA2.MMA R181, -RZ, RZ, 0, 1.1920928955078125e-07 ;  /* 0x00000002ffb57435 */ /* 0x000fe200000001ff */
[----:B0-----:R-:W-:Y:S02]  /*4080*/  MOV R152, R178 ;  /* 0x000000b200987202 */ /* 0x001fe40000000f00 */
[----:B------:R-:W-:Y:S02]  /*4090*/  MOV R176, 0x1f ;  /* 0x0000001f00b07802 */ /* 0x000fe40000000f00 */
[----:B------:R-:W-:-:S02]  /*40a0*/  MOV R179, 0xffffffff ;  /* 0xffffffff00b37802 */ /* 0x000fc40000000f00 */
[----:B------:R-:W-:Y:S02]  /*40b0*/  MOV R150, 0x40d0 ;  /* 0x000040d000967802 */ /* 0x000fe40000000f00 */
[----:B-----5:R-:W-:Y:S05]  /*40c0*/  CALL.REL.NOINC `($__internal_135_$__cuda_sm70_shflsync_bfly_p) ;  /* 0x0000082000007944 */ /* 0x020fea0003c00000 */
[----:B01----:R-:W-:Y:S01]  /*40d0*/  FADD.FTZ R152, R178, R181 ;  /* 0x000000b5b2987221 */ /* 0x003fe20000010000 */
[----:B------:R-:W-:Y:S01]  /*40e0*/  HFMA2.MMA R181, -RZ, RZ, 0, 2.384185791015625e-07 ;  /* 0x00000004ffb57435 */ /* 0x000fe200000001ff */
[----:B------:R-:W-:Y:S02]  /*40f0*/  MOV R176, 0x1f ;  /* 0x0000001f00b07802 */ /* 0x000fe40000000f00 */
[----:B------:R-:W-:Y:S02]  /*4100*/  MOV R179, 0xffffffff ;  /* 0xffffffff00b37802 */ /* 0x000fe40000000f00 */
[----:B------:R-:W-:Y:S02]  /*4110*/  MOV R150, 0x4130 ;  /* 0x0000413000967802 */ /* 0x000fe40000000f00 */
[----:B------:R-:W-:Y:S05]  /*4120*/  CALL.REL.NOINC `($__internal_135_$__cuda_sm70_shflsync_bfly_p) ;  /* 0x000007c000007944 */ /* 0x000fea0003c00000 */
[----:B01----:R-:W-:Y:S01]  /*4130*/  FADD.FTZ R152, R152, R181 ;  /* 0x000000b598987221 */ /* 0x003fe20000010000 */
[----:B------:R-:W-:Y:S01]  /*4140*/  HFMA2.MMA R181, -RZ, RZ, 0, 4.76837158203125e-07 ;  /* 0x00000008ffb57435 */ /* 0x000fe200000001ff */
[----:B------:R-:W-:Y:S02]  /*4150*/  MOV R176, 0x1f ;  /* 0x0000001f00b07802 */ /* 0x000fe40000000f00 */
[----:B------:R-:W-:-:S02]  /*4160*/  MOV R179, 0xffffffff ;  /* 0xffffffff00b37802 */ /* 0x000fc40000000f00 */
[----:B------:R-:W-:Y:S02]  /*4170*/  MOV R150, 0x4190 ;  /* 0x0000419000967802 */ /* 0x000fe40000000f00 */
[----:B------:R-:W-:Y:S05]  /*4180*/  CALL.REL.NOINC `($__internal_135_$__cuda_sm70_shflsync_bfly_p) ;  /* 0x0000076000007944 */ /* 0x000fea0003c00000 */
[----:B01----:R-:W-:Y:S01]  /*4190*/  FADD.FTZ R152, R152, R181 ;  /* 0x000000b598987221 */ /* 0x003fe20000010000 */
[----:B------:R-:W-:Y:S01]  /*41a0*/  HFMA2.MMA R181, -RZ, RZ, 0, 9.5367431640625e-07 ;  /* 0x00000010ffb57435 */ /* 0x000fe200000001ff */
[----:B------:R-:W-:Y:S02]  /*41b0*/  MOV R176, 0x1f ;  /* 0x0000001f00b07802 */ /* 0x000fe40000000f00 */
[----:B------:R-:W-:Y:S02]  /*41c0*/  MOV R179, 0xffffffff ;  /* 0xffffffff00b37802 */ /* 0x000fe40000000f00 */
[----:B------:R-:W-:Y:S02]  /*41d0*/  MOV R150, 0x41f0 ;  /* 0x000041f000967802 */ /* 0x000fe40000000f00 */
[----:B------:R-:W-:Y:S05]  /*41e0*/  CALL.REL.NOINC `($__internal_135_$__cuda_sm70_shflsync_bfly_p) ;  /* 0x0000070000007944 */ /* 0x000fea0003c00000 */
        /* <DEDUP_REMOVED lines=86> */
[----:B------:R-:W-:Y:S05]  /*4750*/  CALL.REL.NOINC `($__internal_135_$__cuda_sm70_shflsync_bfly_p) ;  /* 0x0000019000007944 */ /* 0x000fea0003c00000 */
[----:B01----:R-:W-:Y:S01]  /*4760*/  FADD.FTZ R152, R152, R181 ;  /* 0x000000b598987221 */ /* 0x003fe20000010000 */
[----:B------:R-:W-:Y:S01]  /*4770*/  HFMA2.MMA R181, -RZ, RZ, 0, 1.1920928955078125e-07 ;  /* 0x00000002ffb57435 */ /* 0x000fe200000001ff */
[----:B------:R-:W-:Y:S02]  /*4780*/  MOV R176, 0x1f ;  /* 0x0000001f00b07802 */ /* 0x000fe40000000f00 */
[----:B------:R-:W-:Y:S02]  /*4790*/  MOV R179, 0xffffffff ;  /* 0xffffffff00b37802 */ /* 0x000fe40000000f00 */
[----:B------:R-:W-:Y:S02]  /*47a0*/  MOV R150, 0x47c0 ;  /* 0x000047c000967802 */ /* 0x000fe40000000f00 */
[----:B------:R-:W-:Y:S05]  /*47b0*/  CALL.REL.NOINC `($__internal_135_$__cuda_sm70_shflsync_bfly_p) ;  /* 0x0000013000007944 */ /* 0x000fea0003c00000 */
[----:B01----:R-:W-:Y:S01]  /*47c0*/  FADD.FTZ R152, R152, R181 ;  /* 0x000000b598987221 */ /* 0x003fe20000010000 */
[----:B------:R-:W-:Y:S01]  /*47d0*/  HFMA2.MMA R181, -RZ, RZ, 0, 2.384185791015625e-07 ;  /* 0x00000004ffb57435 */ /* 0x000fe200000001ff */
[----:B------:R-:W-:Y:S02]  /*47e0*/  MOV R176, 0x1f ;  /* 0x0000001f00b07802 */ /* 0x000fe40000000f00 */
[----:B------:R-:W-:-:S02]  /*47f0*/  MOV R179, 0xffffffff ;  /* 0xffffffff00b37802 */ /* 0x000fc40000000f00 */
[----:B------:R-:W-:Y:S02]  /*4800*/  MOV R150, 0x4820 ;  /* 0x0000482000967802 */ /* 0x000fe40000000f00 */
[----:B------:R-:W-:Y:S05]  /*4810*/  CALL.REL.NOINC `($__internal_135_$__cuda_sm70_shflsync_bfly_p) ;  /* 0x000000d000007944 */ /* 0x000fea0003c00000 */
[----:B01----:R-:W-:Y:S01]  /*4820*/  FADD.FTZ R152, R152, R181 ;  /* 0x000000b598987221 */ /* 0x003fe20000010000 */
[----:B------:R-:W-:Y:S01]  /*4830*/  HFMA2.MMA R181, -RZ, RZ, 0, 4.76837158203125e-07 ;  /* 0x00000008ffb57435 */ /* 0x000fe200000001ff */
[----:B------:R-:W-:Y:S02]  /*4840*/  MOV R176, 0x1f ;  /* 0x0000001f00b07802 */ /* 0x000fe40000000f00 */
[----:B------:R-:W-:Y:S02]  /*4850*/  MOV R179, 0xffffffff ;  /* 0xffffffff00b37802 */ /* 0x000fe40000000f00 */
[----:B------:R-:W-:Y:S02]  /*4860*/  MOV R150, 0x4880 ;  /* 0x0000488000967802 */ /* 0x000fe40000000f00 */
[----:B------:R-:W-:Y:S05]  /*4870*/  CALL.REL.NOINC `($__internal_135_$__cuda_sm70_shflsync_bfly_p) ;  /* 0x0000007000007944 */ /* 0x000fea0003c00000 */
[----:B01----:R-:W-:Y:S01]  /*4880*/  FADD.FTZ R152, R152, R181 ;  /* 0x000000b598987221 */ /* 0x003fe20000010000 */
[----:B------:R-:W-:Y:S01]  /*4890*/  HFMA2.MMA R181, -RZ, RZ, 0, 9.5367431640625e-07 ;  /* 0x00000010ffb57435 */ /* 0x000fe200000001ff */
[----:B------:R-:W-:Y:S02]  /*48a0*/  MOV R176, 0x1f ;  /* 0x0000001f00b07802 */ /* 0x000fe40000000f00 */
[----:B------:R-:W-:-:S02]  /*48b0*/  MOV R179, 0xffffffff ;  /* 0xffffffff00b37802 */ /* 0x000fc40000000f00 */
[----:B------:R-:W-:Y:S02]  /*48c0*/  MOV R150, 0x48e0 ;  /* 0x000048e000967802 */ /* 0x000fe40000000f00 */
[----:B------:R-:W-:Y:S05]  /*48d0*/  CALL.REL.NOINC `($__internal_135_$__cuda_sm70_shflsync_bfly_p) ;  /* 0x0000001000007944 */ /* 0x000fea0003c00000 */
[----:B01----:R-:W-:Y:S05]  /*48e0*/  BRA `(.L_x_29346) ;  /* 0xffffebd000007947 */ /* 0x003fea000383ffff */
        .weak           $__internal_135_$__cuda_sm70_shflsync_bfly_p
        .type           $__internal_135_$__cuda_sm70_shflsync_bfly_p,@function
        .size           $__internal_135_$__cuda_sm70_shflsync_bfly_p,(.L_x_36223 - $__internal_135_$__cuda_sm70_shflsync_bfly_p)
$__internal_135_$__cuda_sm70_shflsync_bfly_p:
[----:B------:R-:W-:Y:S01]  /*48f0*/  HFMA2.MMA R151, -RZ, RZ, 0, 0 ;  /* 0x00000000ff977435 */ /* 0x000fe200000001ff */
[----:B------:R-:W-:Y:S04]  /*4900*/  WARPSYNC R179 ;  /* 0x000000b300007348 */ /* 0x000fe80003800000 */
[----:B------:R0:W1:Y:S01]  /*4910*/  SHFL.BFLY PT, R181, R152, R181, R176 ;  /* 0x0c0000b598b57389 */ /* 0x00006200000e00b0 */
[----:B------:R-:W-:Y:S05]  /*4920*/  RET.REL.NODEC R150 `(_ZN10layer_norm13ln_fwd_kernelINS_13Kernel_traitsI6__halfffffjLj1280ELj1ELj4ELj1ELj16ENS_18Kernel_traits_baseILj1280ES2_ffffjLj128EEEEELb0ELb1ELb1ELb1EEEvNS_9FwdParamsE) ;  /* 0xffffb6d096007950 */ /* 0x000fea0003c3ffff */
.L_x_29347:
        /* <DEDUP_REMOVED lines=13> */
.L_x_36223:


//--------------------- .text._ZN10layer_norm13ln_fwd_kernelINS_13Kernel_traitsI6__halfffffjLj1280ELj1ELj4ELj1ELj16ENS_18Kernel_traits_baseILj1280ES2_ffffjLj128EEEEELb1ELb0ELb0ELb0EEEvNS_9FwdParamsE --------------------------
	.section	.text._ZN10layer_norm13ln_fwd_kernelINS_13Kernel_traitsI6__halfffffjLj1280ELj1ELj4ELj1ELj16ENS_18Kernel_traits_baseILj1280ES2_ffffjLj128EEEEELb1ELb0ELb0ELb0EEEvNS_9FwdParamsE,"ax",@progbits
	.sectioninfo	@"SHI_REGISTERS=162"
	.align	128
        .global         _ZN10layer_norm13ln_fwd_kernelINS_13Kernel_traitsI6__halfffffjLj1280ELj1ELj4ELj1ELj16ENS_18Kernel_traits_baseILj1280ES2_ffffjLj128EEEEELb1ELb0ELb0ELb0EEEvNS_9FwdParamsE
        .type           _ZN10layer_norm13ln_fwd_kernelINS_13Kernel_traitsI6__halfffffjLj1280ELj1ELj4ELj1ELj16ENS_18Kernel_traits_baseILj1280ES2_ffffjLj128EEEEELb1ELb0ELb0ELb0EEEvNS_9FwdParamsE,@function
        .size           _ZN10layer_norm13ln_fwd_kernelINS_13Kernel_traitsI6__halfffffjLj1280ELj1ELj4ELj1ELj16ENS_18Kernel_traits_baseILj1280ES2_ffffjLj128EEEEELb1ELb0ELb0ELb0EEEvNS_9FwdParamsE,(.L_x_36224 - _ZN10layer_norm13ln_fwd_kernelINS_13Kernel_traitsI6__halfffffjLj1280ELj1ELj4ELj1ELj16ENS_18Kernel_traits_baseILj1280ES2_ffffjLj128EEEEELb1ELb0ELb0ELb0EEEvNS_9FwdParamsE)
        .other          _ZN10layer_norm13ln_fwd_kernelINS_13Kernel_traitsI6__halfffffjLj1280ELj1ELj4ELj1ELj16ENS_18Kernel_traits_baseILj1280ES2_ffffjLj128EEEEELb1ELb0ELb0ELb0EEEvNS_9FwdParamsE,@"STO_CUDA_ENTRY STV_DEFAULT"
_ZN10layer_norm13ln_fwd_kernelINS_13Kernel_traitsI6__halfffffjLj1280ELj1ELj4ELj1ELj16ENS_18Kernel_traits_baseILj1280ES2_ffffjLj128EEEEELb1ELb0ELb0ELb0EEEvNS_9FwdParamsE:
.text._ZN10layer_norm13ln_fwd_kernelINS_13Kernel_traitsI6__halfffffjLj1280ELj1ELj4ELj1ELj16ENS_18Kernel_traits_baseILj1280ES2_ffffjLj128EEEEELb1ELb0ELb0ELb0EEEvNS_9FwdParamsE:
        /* <DEDUP_REMOVED lines=29> */
[----:B------:R-:W-:Y:S01]  /*01d0*/  LOP3.LUT R0, R139, 0x1f, RZ, 0xc0, !PT ;  /* 0x0000001f8b007812 */ /* 0x000fe200078ec0ff */
[----:B--2---:R-:W-:Y:S01]  /*01e0*/  UIADD3 UR10, UR5, -0x4498517b, URZ ;  /* 0xbb67ae85050a7890 */ /* 0x004fe2000fffe03f */
[----:B------:R-:W-:Y:S01]  /*01f0*/  LOP3.LUT R8, R5, UR5, RZ, 0x3c, !PT ;  /* 0x0000000505087c12 */ /* 0x000fe2000f8e3cff */
[----:B------:R-:W-:-:S02]  /*0200*/  UIADD3 UR12, UR5, 0x76cf5d0a, URZ ;  /* 0x76cf5d0a050c7890 */ /* 0x000fc4000fffe03f */
[----:B------:R-:W-:Y:S02]  /*0210*/  UIADD3 UR14, UR5, 0x32370b8f, URZ ;  /* 0x32370b8f050e7890 */ /* 0x000fe4000fffe03f */
[----:B------:R-:W-:Y:S01]  /*0220*/  IMAD.WIDE.U32 R8, R8, -0x326172a9, RZ ;  /* 0xcd9e8d5708087825 */ /* 0x000fe200078e00ff */
[----:B------:R-:W-:Y:S01]  /*0230*/  LOP3.LUT R7, R3, UR10, R4, 0x96, !PT ;  /* 0x0000000a03077c12 */ /* 0x000fe2000f8e9604 */
[----:B------:R-:W-:Y:S02]  /*0240*/  UIADD3 UR13, UR4, -0x255992d5, URZ ;  /* 0xdaa66d2b040d7890 */ /* 0x000fe4000fffe03f */
[----:B------:R-:W-:Y:S01]  /*0250*/  UIADD3 UR15, UR4, 0x78dde6e4, URZ ;  /* 0x78dde6e4040f7890 */ /* 0x000fe2000fffe03f */
[----:B------:R-:W-:Y:S01]  /*0260*/  LOP3.LUT R4, R9, UR9, R6, 0x96, !PT ;  /* 0x0000000909047c12 */ /* 0x000fe2000f8e9606 */
[----:B------:R-:W-:Y:S01]  /*0270*/  IMAD.WIDE.U32 R6, R7, -0x326172a9, RZ ;  /* 0xcd9e8d5707067825 */ /* 0x000fe200078e00ff */
[----:B------:R-:W-:Y:S02]  /*0280*/  UIADD3 UR16, UR5, -0x126145ec, URZ ;  /* 0xed9eba1405107890 */ /* 0x000fe4000fffe03f */
[----:B------:R-:W-:Y:S01]  /*0290*/  UIADD3 UR17, UR4, 0x1715609d, URZ ;  /* 0x1715609d04117890 */ /* 0x000fe2000fffe03f */
[----:B------:R-:W-:Y:S01]  /*02a0*/  IMAD.WIDE.U32 R4, R4, -0x2daee0ad, RZ ;  /* 0xd2511f5304047825 */ /* 0x000fe200078e00ff */
[----:B------:R-:W-:Y:S01]  /*02b0*/  LOP3.LUT R3, R7, UR11, R8, 0x96, !PT ;  /* 0x0000000b07037c12 */ /* 0x000fe2000f8e9608 */
[----:B------:R-:W-:-:S02]  /*02c0*/  UIADD3 UR18, UR5, -0x56f99767, URZ ;  /* 0xa906689905127890 */ /* 0x000fc4000fffe03f */
[----:B------:R-:W-:Y:S01]  /*02d0*/  UIADD3 UR19, UR4, -0x4ab325aa, URZ ;  /* 0xb54cda5604137890 */ /* 0x000fe2000fffe03f */
[----:B------:R-:W-:Y:S01]  /*02e0*/  LOP3.LUT R8, R5, UR12, R2, 0x96, !PT ;  /* 0x0000000c05087c12 */ /* 0x000fe2000f8e9602 */
[----:B------:R-:W-:Y:S01]  /*02f0*/  IMAD.MOV.U32 R5, RZ, RZ, c[0x0][0x168] ;  /* 0x00005a00ff057624 */ /* 0x000fe200078e00ff */
[----:B------:R-:W-:Y:S01]  /*0300*/  UIADD3 UR20, UR5, 0x646e171e, URZ ;  /* 0x646e171e05147890 */ /* 0x000fe2000fffe03f */
[----:B------:R-:W-:Y:S01]  /*0310*/  IMAD.WIDE.U32 R2, R3, -0x2daee0ad, RZ ;  /* 0xd2511f5303027825 */ /* 0x000fe200078e00ff */
[----:B------:R-:W-:Y:S02]  /*0320*/  UIADD3 UR21, UR4, 0x5384540f, URZ ;  /* 0x5384540f04157890 */ /* 0x000fe4000fffe03f */
[----:B------:R-:W-:Y:S01]  /*0330*/  SHF.R.S32.HI R5, RZ, 0x1f, R5 ;  /* 0x0000001fff057819 */ /* 0x000fe20000011405 */
[----:B------:R-:W-:Y:S01]  /*0340*/  IMAD.WIDE.U32 R8, R8, -0x326172a9, RZ ;  /* 0xcd9e8d5708087825 */ /* 0x000fe200078e00ff */
[----:B------:R-:W-:Y:S01]  /*0350*/  LOP3.LUT R7, R3, UR14, R4, 0x96, !PT ;  /* 0x0000000e03077c12 */ /* 0x000fe2000f8e9604 */
[----:B------:R-:W-:Y:S01]  /*0360*/  UIADD3 UR22, UR5, 0x1fd5c5a3, URZ ;  /* 0x1fd5c5a305167890 */ /* 0x000fe2000fffe03f */
[----:B------:R-:W-:Y:S01]  /*0370*/  LEA.HI R128, R5, c[0x0][0x168], RZ, 0x2 ;  /* 0x00005a0005807a11 */ /* 0x000fe200078f10ff */
[----:B------:R-:W-:Y:S01]  /*0380*/  UIADD3 UR23, UR4, -0xe443238, URZ ;  /* 0xf1bbcdc804177890 */ /* 0x000fe2000fffe03f */
[----:B------:R-:W-:-:S02]  /*0390*/  LOP3.LUT R3, R0, 0x1f, RZ, 0x3c, !PT ;  /* 0x0000001f00037812 */ /* 0x000fc400078e3cff */
[----:B------:R-:W-:Y:S01]  /*03a0*/  LOP3.LUT R4, R9, UR13, R6, 0x96, !PT ;  /* 0x0000000d09047c12 */ /* 0x000fe2000f8e9606 */
[----:B------:R-:W-:Y:S01]  /*03b0*/  IMAD.WIDE.U32 R6, R7, -0x326172a9, RZ ;  /* 0xcd9e8d5707067825 */ /* 0x000fe200078e00ff */
[----:B------:R-:W-:-:S03]  /*03c0*/  LEA.HI.SX32 R128, R128, R3, 0x1e ;  /* 0x0000000380807211 */ /* 0x000fc600078ff2ff */
[----:B------:R-:W-:Y:S01]  /*03d0*/  IMAD.WIDE.U32 R4, R4, -0x2daee0ad, RZ ;  /* 0xd2511f5304047825 */ /* 0x000fe200078e00ff */
[C---:B------:R-:W-:Y:S02]  /*03e0*/  LOP3.LUT P0, RZ, R128.reuse, 0xffffffe0, RZ, 0xc0, !PT ;  /* 0xffffffe080ff7812 */ /* 0x040fe4000780c0ff */
[----:B------:R-:W-:Y:S02]  /*03f0*/  LOP3.LUT R3, R7, UR15, R8, 0x96, !PT ;  /* 0x0000000f07037c12 */ /* 0x000fe4000f8e9608 */
[----:B------:R-:W-:Y:S02]  /*0400*/  LOP3.LUT R8, R5, UR16, R2, 0x96, !PT ;  /* 0x0000001005087c12 */ /* 0x000fe4000f8e9602 */
[C---:B------:R-:W-:Y:S01]  /*0410*/  ISETP.GE.U32.AND P6, PT, R128.reuse, 0x40, PT ;  /* 0x000000408000780c */ /* 0x040fe20003fc6070 */
[----:B------:R-:W-:Y:S01]  /*0420*/  IMAD.WIDE.U32 R2, R3, -0x2daee0ad, RZ ;  /* 0xd2511f5303027825 */ /* 0x000fe200078e00ff */
[C---:B------:R-:W-:Y:S02]  /*0430*/  ISETP.GE.U32.AND P5, PT, R128.reuse, 0x60, PT ;  /* 0x000000608000780c */ /* 0x040fe40003fa6070 */
[----:B------:R-:W-:Y:S01]  /*0440*/  ISETP.GE.U32.AND P4, PT, R128, 0x80, PT ;  /* 0x000000808000780c */ /* 0x000fe20003f86070 */
[----:B------:R-:W-:Y:S01]  /*0450*/  IMAD.WIDE.U32 R8, R8, -0x326172a9, RZ ;  /* 0xcd9e8d5708087825 */ /* 0x000fe200078e00ff */
[----:B------:R-:W-:-:S02]  /*0460*/  ISETP.GE.U32.AND P3, PT, R128, 0xa0, PT ;  /* 0x000000a08000780c */ /* 0x000fc40003f66070 */
[----:B------:R-:W-:Y:S02]  /*0470*/  P2R R148, PR, RZ, 0x40 ;  /* 0x00000040ff947803 */ /* 0x000fe40000000000 */
[----:B------:R-:W-:Y:S02]  /*0480*/  P2R R147, PR, RZ, 0x20 ;  /* 0x00000020ff937803 */ /* 0x000fe40000000000 */
[----:B------:R-:W-:Y:S02]  /*0490*/  P2R R146, PR, RZ, 0x10 ;  /* 0x00000010ff927803 */ /* 0x000fe40000000000 */
[----:B------:R-:W-:Y:S02]  /*04a0*/  P2R R145, PR, RZ, 0x8 ;  /* 0x00000008ff917803 */ /* 0x000fe40000000000 */
[----:B------:R-:W-:Y:S02]  /*04b0*/  LOP3.LUT R7, R3, UR18, R4, 0x96, !PT ;  /* 0x0000001203077c12 */ /* 0x000fe4000f8e9604 */
[----:B------:R-:W-:Y:S01]  /*04c0*/  LOP3.LUT R10, R9, UR17, R6, 0x96, !PT ;  /* 0x00000011090a7c12 */ /* 0x000fe2000f8e9606 */
[----:B------:R-:W-:Y:S05]  /*04d0*/  @!P0 BRA `(.L_x_29349) ;  /* 0x000000a000008947 */ /* 0x000fea0003800000 */
[----:B------:R-:W-:Y:S01]  /*04e0*/  ISETP.NE.U32.AND P1, PT, RZ, c[0x0][0x218], PT ;  /* 0x00008600ff007a0c */ /* 0x000fe20003f25070 */
[----:B------:R-:W-:-:S03]  /*04f0*/  HFMA2.MMA R25, -RZ, RZ, 0, 4.76837158203125e-07 ;  /* 0x00000008ff197435 */ /* 0x000fc600000001ff */
[----:B------:R-:W-:-:S13]  /*0500*/  ISETP.NE.AND.EX P1, PT, RZ, c[0x0][0x21c], PT, P1 ;  /* 0x00008700ff007a0c */ /* 0x000fda0003f25310 */
[C---:B------:R-:W-:Y:S01]  /*0510*/  @P1 LEA R4, P2, R0.reuse, c[0x0][0x218], 0x3 ;  /* 0x0000860000041a11 */ /* 0x040fe200078418ff */
[----:B------:R-:W-:-:S03]  /*0520*/  IMAD.WIDE.U32 R24, R0, R25, c[0x0][0x1b0] ;  /* 0x00006c0000187625 */ /* 0x000fc600078e0019 */
[----:B------:R-:W-:-:S03]  /*0530*/  @P1 LEA.HI.X R5, R0, c[0x0][0x21c], RZ, 0x3, P2 ;  /* 0x0000870000051a11 */ /* 0x000fc600010f1cff */
[----:B------:R-:W5:Y:S04]  /*0540*/  LDG.E.64 R24, [R24.64] ;  /* 0x0000000618187981 */ /* 0x000f68000c1e1b00 */
[----:B------:R0:W5:Y:S01]  /*0550*/  @P1 LDG.E.64 R126, [R4.64] ;  /* 0x00000006047e1981 */ /* 0x000162000c1e1b00 */
[----:B------:R-:W-:Y:S01]  /*0560*/  LOP3.LUT R0, R0, 0x20, RZ, 0xfc, !PT ;  /* 0x0000002000007812 */ /* 0x000fe200078efcff */
[----:B------:R-:W-:Y:S02]  /*0570*/  @!P1 CS2R R126, SRZ ;  /* 0x00000000007e9805 */ /* 0x000fe4000001ff00 */
.L_x_29349:
[----:B0-----:R-:W-:Y:S05]  /*0580*/  BSYNC B0 ;  /* 0x0000000000007941 */ /* 0x001fea0003800000 */
.L_x_29348:
[----:B------:R-:W-:Y:S01]  /*0590*/  BSSY B0, `(.L_x_29350) ;  /* 0x000000c000007945 */ /* 0x000fe20003800000 */
[----:B------:R-:W-:Y:S05]  /*05a0*/  @!P6 BRA `(.L_x_29351) ;  /* 0x000000a00000e947 */ /* 0x000fea0003800000 */
[----:B------:R-:W-:Y:S01]  /*05b0*/  ISETP.NE.U32.AND P1, PT, RZ, c[0x0][0x218], PT ;  /* 0x00008600ff007a0c */ /* 0x000fe20003f25070 */
[----:B------:R-:W-:-:S03]  /*05c0*/  IMAD.MOV.U32 R23, RZ, RZ, 0x8 ;  /* 0x00000008ff177424 */ /* 0x000fc600078e00ff */
[----:B------:R-:W-:Y:S01]  /*05d0*/  ISETP.NE.AND.EX P1, PT, RZ, c[0x0][0x21c], PT, P1 ;  /* 0x00008700ff007a0c */ /* 0x000fe20003f25310 */
[----:B------:R-:W-:-:S06]  /*05e0*/  IMAD.WIDE.U32 R22, R0, R23, c[0x0][0x1b0] ;  /* 0x00006c0000167625 */ /* 0x000fcc00078e0017 */
[----:B------:R-:W5:Y:S06]  /*05f0*/  LDG.E.64 R22, [R22.64] ;  /* 0x0000000616167981 */ /* 0x000f6c000c1e1b00 */
[----:B------:R-:W-:-:S04]  /*0600*/  @P1 LEA R4, P2, R0, c[0x0][0x218], 0x3 ;  /* 0x0000860000041a11 */ /* 0x000fc800078418ff */
[----:B------:R-:W-:-:S05]  /*0610*/  @P1 LEA.HI.X R5, R0, c[0x0][0x21c], RZ, 0x3, P2 ;  /* 0x0000870000051a11 */ /* 0x000fca00010f1cff */
[----:B------:R0:W5:Y:S01]  /*0620*/  @P1 LDG.E.64 R118, [R4.64] ;  /* 0x0000000604761981 */ /* 0x000162000c1e1b00 */
[----:B------:R-:W-:Y:S01]  /*0630*/  IADD3 R0, R0, 0x20, RZ ;  /* 0x0000002000007810 */ /* 0x000fe20007ffe0ff */
[----:B------:R-:W-:Y:S02]  /*0640*/  @!P1 CS2R R118, SRZ ;  /* 0x0000000000769805 */ /* 0x000fe4000001ff00 */
.L_x_29351:
[----:B0-----:R-:W-:Y:S05]  /*0650*/  BSYNC B0 ;  /* 0x0000000000007941 */ /* 0x001fea0003800000 */
.L_x_29350:
        /* <DEDUP_REMOVED lines=12> */
.L_x_29353:
[----:B0-----:R-:W-:Y:S05]  /*0720*/  BSYNC B0 ;  /* 0x0000000000007941 */ /* 0x001fea0003800000 */
.L_x_29352:
        /* <DEDUP_REMOVED lines=12> */
.L_x_29355:
[----:B0-----:R-:W-:Y:S05]  /*07f0*/  BSYNC B0 ;  /* 0x0000000000007941 */ /* 0x001fea0003800000 */
.L_x_29354:
        /* <DEDUP_REMOVED lines=12> */
.L_x_29357:
[----:B0-----:R-:W-:Y:S05]  /*08c0*/  BSYNC B0 ;  /* 0x0000000000007941 */ /* 0x001fea0003800000 */
.L_x_29356:
[----:B------:R-:W-:Y:S01]  /*08d0*/  ISETP.GE.U32.AND P1, PT, R128, 0xc0, PT ;  /* 0x000000c08000780c */ /* 0x000fe20003f26070 */
[----:B------:R-:W-:Y:S01]  /*08e0*/  IMAD.WIDE.U32 R6, R7, -0x326172a9, RZ ;  /* 0xcd9e8d5707067825 */ /* 0x000fe200078e00ff */
[----:B------:R-:W-:Y:S01]  /*08f0*/  UIADD3 UR24, UR5, -0x24c28bd8, URZ ;  /* 0xdb3d742805187890 */ /* 0x000fe2000fffe03f */
[----:B------:R-:W-:Y:S01]  /*0900*/  BSSY B0, `(.L_x_29358) ;  /* 0x0000012000007945 */ /* 0x000fe20003800000 */
[----:B------:R-:W-:Y:S01]  /*0910*/  UIADD3 UR25, UR4, -0x700cb87f, URZ ;  /* 0x8ff3478104197890 */ /* 0x000fe2000fffe03f */
[----:B------:R-:W-:Y:S01]  /*0920*/  IMAD.WIDE.U32 R4, R10, -0x2daee0ad, RZ ;  /* 0xd2511f530a047825 */ /* 0x000fe200078e00ff */
[----:B------:R-:W-:Y:S02]  /*0930*/  P2R R144, PR, RZ, 0x2 ;  /* 0x00000002ff907803 */ /* 0x000fe40000000000 */
[----:B------:R-:W-:-:S02]  /*0940*/  LOP3.LUT R28, R7, UR19, R8, 0x96, !PT ;  /* 0x00000013071c7c12 */ /* 0x000fc4000f8e9608 */
[----:B------:R-:W-:Y:S02]  /*0950*/  LOP3.LUT R30, R5, UR20, R2, 0x96, !PT ;  /* 0x00000014051e7c12 */ /* 0x000fe4000f8e9602 */
[----:B------:R-:W-:Y:S01]  /*0960*/  SHF.R.U32.HI R139, RZ, 0x5, R139 ;  /* 0x00000005ff8b7819 */ /* 0x000fe2000001168b */
[----:B------:R-:W-:Y:S05]  /*0970*/  @!P1 BRA `(.L_x_29359) ;  /* 0x000000a000009947 */ /* 0x000fea0003800000 */
[----:B------:R-:W-:Y:S02]  /*0980*/  ISETP.NE.U32.AND P1, PT, RZ, c[0x0][0x218], PT ;  /* 0x00008600ff007a0c */ /* 0x000fe40003f25070 */
[----:B------:R-:W-:Y:S02]  /*0990*/  MOV R27, 0x8 ;  /* 0x00000008001b7802 */ /* 0x000fe40000000f00 */
[----:B------:R-:W-:-:S03]  /*09a0*/  ISETP.NE.AND.EX P1, PT, RZ, c[0x0][0x21c], PT, P1 ;  /* 0x00008700ff007a0c */ /* 0x000fc60003f25310 */
[----:B------:R-:W-:-:S06]  /*09b0*/  IMAD.WIDE.U32 R26, R0, R27, c[0x0][0x1b0] ;  /* 0x00006c00001a7625 */ /* 0x000fcc00078e001b */
[----:B------:R-:W5:Y:S04]  /*09c0*/  LDG.E.64 R26, [R26.64] ;  /* 0x000000061a1a7981 */ /* 0x000f68000c1e1b00 */
[----:B------:R-:W-:-:S04]  /*09d0*/  @P1 LEA R2, P2, R0, c[0x0][0x218], 0x3 ;  /* 0x0000860000021a11 */ /* 0x000fc800078418ff */
[----:B------:R-:W-:-:S05]  /*09e0*/  @P1 LEA.HI.X R3, R0, c[0x0][0x21c], RZ, 0x3, P2 ;  /* 0x0000870000031a11 */ /* 0x000fca00010f1cff */
[----:B------:R0:W5:Y:S01]  /*09f0*/  @P1 LDG.E.64 R8, [R2.64] ;  /* 0x0000000602081981 */ /* 0x000162000c1e1b00 */
[----:B------:R-:W-:Y:S01]  /*0a00*/  IADD3 R0, R0, 0x20, RZ ;  /* 0x0000002000007810 */ /* 0x000fe20007ffe0ff */
[----:B------:R-:W-:Y:S02]  /*0a10*/  @!P1 CS2R R8, SRZ ;  /* 0x0000000000089805 */ /* 0x000fe4000001ff00 */
.L_x_29359:
[----:B0-----:R-:W-:Y:S05]  /*0a20*/  BSYNC B0 ;  /* 0x0000000000007941 */ /* 0x001fea0003800000 */
.L_x_29358:
[----:B------:R-:W-:Y:S01]  /*0a30*/  ISETP.GE.U32.AND P1, PT, R128, 0xe0, PT ;  /* 0x000000e08000780c */ /* 0x000fe20003f26070 */
[----:B------:R-:W-:Y:S01]  /*0a40*/  IMAD.WIDE.U32 R28, R28, -0x2daee0ad, RZ ;  /* 0xd2511f531c1c7825 */ /* 0x000fe200078e00ff */
[----:B------:R-:W-:Y:S01]  /*0a50*/  UIADD3 UR26, UR5, -0x695add53, URZ ;  /* 0x96a522ad051a7890 */ /* 0x000fe2000fffe03f */
[----:B------:R-:W-:Y:S01]  /*0a60*/  BSSY B0, `(.L_x_29360) ;  /* 0x0000011000007945 */ /* 0x000fe20003800000 */
[----:B------:R-:W-:Y:S01]  /*0a70*/  P2R R143, PR, RZ, 0x2 ;  /* 0x00000002ff8f7803 */ /* 0x000fe20000000000 */
[----:B------:R-:W-:Y:S01]  /*0a80*/  IMAD.WIDE.U32 R30, R30, -0x326172a9, RZ ;  /* 0xcd9e8d571e1e7825 */ /* 0x000fe200078e00ff */
[----:B------:R-:W-:-:S03]  /*0a90*/  LOP3.LUT R131, R29, UR22, R4, 0x96, !PT ;  /* 0x000000161d837c12 */ /* 0x000fc6000f8e9604 */
[----:B------:R-:W-:Y:S01]  /*0aa0*/  IMAD R139, R14, 0x4, R139 ;  /* 0x000000040e8b7824 */ /* 0x000fe200078e028b */
[----:B------:R-:W-:-:S03]  /*0ab0*/  LOP3.LUT R132, R31, UR21, R6, 0x96, !PT ;  /* 0x000000151f847c12 */ /* 0x000fc6000f8e9606 */
[----:B------:R-:W-:Y:S05]  /*0ac0*/  @!P1 BRA `(.L_x_29361) ;  /* 0x000000a000009947 */ /* 0x000fea0003800000 */
[----:B------:R-:W-:-:S04]  /*0ad0*/  ISETP.NE.U32.AND P1, PT, RZ, c[0x0][0x218], PT ;  /* 0x00008600ff007a0c */ /* 0x000fc80003f25070 */
[----:B------:R-:W-:Y:S01]  /*0ae0*/  ISETP.NE.AND.EX P1, PT, RZ, c[0x0][0x21c], PT, P1 ;  /* 0x00008700ff007a0c */ /* 0x000fe20003f25310 */
[----:B------:R-:W-:-:S04]  /*0af0*/  IMAD.MOV.U32 R5, RZ, RZ, 0x8 ;  /* 0x00000008ff057424 */ /* 0x000fc800078e00ff */
[----:B------:R-:W-:-:S05]  /*0b00*/  IMAD.WIDE.U32 R4, R0, R5, c[0x0][0x1b0] ;  /* 0x00006c0000047625 */ /* 0x000fca00078e0005 */
[----:B------:R0:W5:Y:S03]  /*0b10*/  LDG.E.64 R34, [R4.64] ;  /* 0x0000000604227981 */ /* 0x000166000c1e1b00 */
[----:B------:R-:W-:-:S04]  /*0b20*/  @P1 LEA R2, P2, R0, c[0x0][0x218], 0x3 ;  /* 0x0000860000021a11 */ /* 0x000fc800078418ff */
[----:B------:R-:W-:-:S05]  /*0b30*/  @P1 LEA.HI.X R3, R0, c[0x0][0x21c], RZ, 0x3, P2 ;  /* 0x0000870000031a11 */ /* 0x000fca00010f1cff */
[----:B------:R0:W5:Y:S01]  /*0b40*/  @P1 LDG.E.64 R6, [R2.64] ;  /* 0x0000000602061981 */ /* 0x000162000c1e1b00 */
[----:B------:R-:W-:Y:S01]  /*0b50*/  IADD3 R0, R0, 0x20, RZ ;  /* 0x0000002000007810 */ /* 0x000fe20007ffe0ff */
[----:B------:R-:W-:Y:S02]  /*0b60*/  @!P1 CS2R R6, SRZ ;  /* 0x0000000000069805 */ /* 0x000fe4000001ff00 */
.L_x_29361:
[----:B0-----:R-:W-:Y:S05]  /*0b70*/  BSYNC B0 ;  /* 0x0000000000007941 */ /* 0x001fea0003800000 */
.L_x_29360:
[----:B------:R-:W-:Y:S01]  /*0b80*/  ISETP.GE.U32.AND P1, PT, R128, 0x100, PT ;  /* 0x000001008000780c */ /* 0x000fe20003f26070 */
[----:B------:R-:W-:Y:S03]  /*0b90*/  BSSY B0, `(.L_x_29362) ;  /* 0x000000d000007945 */ /* 0x000fe60003800000 */
[----:B------:R-:W-:-:S09]  /*0ba0*/  P2R R142, PR, RZ, 0x2 ;  /* 0x00000002ff8e7803 */ /* 0x000fd20000000000 */
        /* <DEDUP_REMOVED lines=11> */
.L_x_29363:
[----:B0-----:R-:W-:Y:S05]  /*0c60*/  BSYNC B0 ;  /* 0x0000000000007941 */ /* 0x001fea0003800000 */
.L_x_29362:
[----:B------:R-:W-:Y:S01]  /*0c70*/  ISETP.GE.U32.AND P1, PT, R128, 0x120, PT ;  /* 0x000001208000780c */ /* 0x000fe20003f26070 */
[----:B------:R-:W-:Y:S01]  /*0c80*/  BSSY B0, `(.L_x_29364) ;  /* 0x000000e000007945 */ /* 0x000fe20003800000 */
[----:B------:R-:W-:Y:S02]  /*0c90*/  IMAD.HI.U32 R41, R131, -0x326172a9, RZ ;  /* 0xcd9e8d5783297827 */ /* 0x000fe400078e00ff */
        /* <DEDUP_REMOVED lines=12> */
.L_x_29365:
[----:B0-----:R-:W-:Y:S05]  /*0d60*/  BSYNC B0 ;  /* 0x0000000000007941 */ /* 0x001fea0003800000 */
.L_x_29364:
[----:B------:R-:W-:Y:S01]  /*0d70*/  ISETP.GE.U32.AND P1, PT, R128, 0x140, PT ;  /* 0x000001408000780c */ /* 0x000fe20003f26070 */
[----:B------:R-:W-:Y:S01]  /*0d80*/  BSSY B0, `(.L_x_29366) ;  /* 0x000000d000007945 */ /* 0x000fe20003800000 */
[----:B------:R-:W-:Y:S02]  /*0d90*/  IMAD.HI.U32 R13, R132, -0x2daee0ad, RZ ;  /* 0xd2511f53840d7827 */ /* 0x000fe400078e00ff */
[----:B------:R-:W-:-:S09]  /*0da0*/  P2R R140, PR, RZ, 0x2 ;  /* 0x00000002ff8c7803 */ /* 0x000fd20000000000 */
[----:B------:R-:W-:Y:S05]  /*0db0*/  @!P1 BRA `(.L_x_29367) ;  /* 0x0000009000009947 */ /* 0x000fea0003800000 */
[----:B------:R-:W-:-:S04]  /*0dc0*/  ISETP.NE.U32.AND P1, PT, RZ, c[0x0][0x218], PT ;  /* 0x00008600ff007a0c */ /* 0x000fc80003f25070 */
[----:B------:R-:W-:Y:S01]  /*0dd0*/  ISETP.NE.AND.EX P1, PT, RZ, c[0x0][0x21c], PT, P1 ;  /* 0x00008700ff007a0c */ /* 0x000fe20003f25310 */
[----:B------:R-:W-:-:S12]  /*0de0*/  HFMA2.MMA R11, -RZ, RZ, 0, 4.76837158203125e-07 ;  /* 0x00000008ff0b7435 */ /* 0x000fd800000001ff */
[C---:B------:R-:W-:Y:S01]  /*0df0*/  @P1 LEA R32, P2, R0.reuse, c[0x0][0x218], 0x3 ;  /* 0x0000860000201a11 */ /* 0x040fe200078418ff */
[----:B------:R-:W-:-:S03]  /*0e00*/  IMAD.WIDE.U32 R10, R0, R11, c[0x0][0x1b0] ;  /* 0x00006c00000a7625 */ /* 0x000fc600078e000b */
[----:B------:R-:W-:-:S03]  /*0e10*/  @P1 LEA.HI.X R33, R0, c[0x0][0x21c], RZ, 0x3, P2 ;  /* 0x0000870000211a11 */ /* 0x000fc600010f1cff */
[----:B------:R-:W5:Y:S04]  /*0e20*/  LDG.E.64 R10, [R10.64] ;  /* 0x000000060a0a7981 */ /* 0x000f68000c1e1b00 */
[----:B------:R0:W5:Y:S01]  /*0e30*/  @P1 LDG.E.64 R14, [R32.64] ;  /* 0x00000006200e1981 */ /* 0x000162000c1e1b00 */
[----:B------:R-:W-:-:S03]  /*0e40*/  @!P1 CS2R R14, SRZ ;  /* 0x00000000000e9805 */ /* 0x000fc6000001ff00 */
.L_x_29367:
[----:B0-----:R-:W-:Y:S05]  /*0e50*/  BSYNC B0 ;  /* 0x0000000000007941 */ /* 0x001fea0003800000 */
.L_x_29366:
[----:B------:R-:W-:Y:S02]  /*0e60*/  ISETP.GE.AND P1, PT, R139, c[0x0][0x164], PT ;  /* 0x000059008b007a0c */ /* 0x000fe40003f26270 */
[----:B------:R-:W-:Y:S02]  /*0e70*/  LOP3.LUT R134, R41, UR23, R30, 0x96, !PT ;  /* 0x0000001729867c12 */ /* 0x000fe4000f8e961e */
[----:B------:R-:W-:-:S09]  /*0e80*/  LOP3.LUT R136, R13, UR24, R28, 0x96, !PT ;  /* 0x000000180d887c12 */ /* 0x000fd2000f8e961c */
[----:B------:R-:W-:Y:S05]  /*0e90*/  @P1 EXIT ;  /* 0x000000000000194d */ /* 0x000fea0003800000 */
[--C-:B-----5:R-:W-:Y:S01]  /*0ea0*/  SHF.R.U64 R44, R20, 0x10, R21.reuse ;  /* 0x00000010142c7819 */ /* 0x120fe20000001215 */
[--C-:B------:R-:W-:Y:S01]  /*0eb0*/  IMAD.MOV.U32 R109, RZ, RZ, R21.reuse ;  /* 0x000000ffff6d7224 */ /* 0x100fe200078e0015 */
[----:B------:R-:W-:Y:S01]  /*0ec0*/  SHF.R.U32.HI R107, RZ, 0x10, R21 ;  /* 0x00000010ff6b7819 */ /* 0x000fe20000011615 */
[----:B------:R-:W-:Y:S01]  /*0ed0*/  IMAD.MOV.U32 R13, RZ, RZ, R26 ;  /* 0x000000ffff0d7224 */ /* 0x000fe200078e001a */
[----:B------:R-:W-:Y:S01]  /*0ee0*/  SHF.R.U64 R41, R26, 0x10, R27 ;  /* 0x000000101a297819 */ /* 0x000fe2000000121b */
[----:B------:R-:W-:Y:S01]  /*0ef0*/  IMAD R132, R132, -0x2daee0ad, RZ ;  /* 0xd2511f5384847824 */ /* 0x000fe200078e02ff */
[--C-:B------:R-:W-:Y:S01]  /*0f00*/  SHF.R.U64 R46, R24, 0x10, R25.reuse ;  /* 0x00000010182e7819 */ /* 0x100fe20000001219 */
[----:B------:R-:W-:Y:S01]  /*0f10*/  IMAD.HI.U32 R21, R134, -0x2daee0ad, RZ ;  /* 0xd2511f5386157827 */ /* 0x000fe200078e00ff */
[----:B------:R-:W-:Y:S01]  /*0f20*/  SHF.R.U32.HI R123, RZ, 0x10, R25 ;  /* 0x00000010ff7b7819 */ /* 0x000fe20000011619 */
[----:B------:R-:W-:Y:S01]  /*0f30*/  BSSY B0, `(.L_x_29368) ;  /* 0x000102c000007945 */ /* 0x000fe20003800000 */
[----:B------:R-:W-:Y:S01]  /*0f40*/  SHF.R.U64 R42, R16, 0x10, R17 ;  /* 0x00000010102a7819 */ /* 0x000fe20000001211 */
[----:B------:R-:W-:Y:S01]  /*0f50*/  IMAD.MOV.U32 R125, RZ, RZ, R25 ;  /* 0x000000ffff7d7224 */ /* 0x000fe200078e0019 */
[----:B------:R-:W-:Y:S01]  /*0f60*/  SHF.R.U32.HI R26, RZ, 0x10, R37 ;  /* 0x00000010ff1a7819 */ /* 0x000fe20000011625 */
[----:B------:R-:W-:Y:S01]  /*0f70*/  IMAD.MOV.U32 R97, RZ, RZ, R16 ;  /* 0x000000ffff617224 */ /* 0x000fe200078e0010 */
[--C-:B------:R-:W-:Y:S01]  /*0f80*/  SHF.R.U32.HI R40, RZ, 0x10, R27.reuse ;  /* 0x00000010ff287819 */ /* 0x100fe2000001161b */
[----:B------:R-:W-:Y:S01]  /*0f90*/  IMAD.MOV.U32 R16, RZ, RZ, R27 ;  /* 0x000000ffff107224 */ /* 0x000fe200078e001b */
[----:B------:R-:W-:Y:S01]  /*0fa0*/  MOV R93, R17 ;  /* 0x00000011005d7202 */ /* 0x000fe20000000f00 */
[----:B------:R-:W-:Y:S01]  /*0fb0*/  IMAD.MOV.U32 R25, RZ, RZ, R39 ;  /* 0x000000ffff197224 */ /* 0x000fe200078e0027 */
[----:B------:R-:W-:Y:S01]  /*0fc0*/  SHF.R.U32.HI R88, RZ, 0x10, R17 ;  /* 0x00000010ff587819 */ /* 0x000fe20000011611 */
[----:B------:R-:W-:Y:S01]  /*0fd0*/  IMAD R131, R131, -0x326172a9, RZ ;  /* 0xcd9e8d5783837824 */ /* 0x000fe200078e02ff */
[----:B------:R-:W-:Y:S01]  /*0fe0*/  SHF.R.U32.HI R27, RZ, 0x10, R39 ;  /* 0x00000010ff1b7819 */ /* 0x000fe20000011627 */
[----:B------:R-:W-:Y:S01]  /*0ff0*/  IMAD.HI.U32 R0, R136, -0x326172a9, RZ ;  /* 0xcd9e8d5788007827 */ /* 0x000fe200078e00ff */
[----:B------:R-:W-:Y:S01]  /*1000*/  SHF.R.U64 R28, R10, 0x10, R11 ;  /* 0x000000100a1c7819 */ /* 0x000fe2000000120b */
[----:B------:R-:W-:Y:S01]  /*1010*/  HADD2.F32 R122, -RZ, R127.H0_H0 ;  /* 0x2000007fff7a7230 */ /* 0x000fe20000004100 */
[--C-:B------:R-:W-:Y:S01]  /*1020*/  SHF.R.U64 R45, R22, 0x10, R23.reuse ;  /* 0x00000010162d7819 */ /* 0x100fe20000001217 */
[----:B------:R-:W-:Y:S01]  /*1030*/  IMAD.MOV.U32 R31, RZ, RZ, R10 ;  /* 0x000000ffff1f7224 */ /* 0x000fe200078e000a */
[----:B------:R-:W-:Y:S01]  /*1040*/  SHF.R.U32.HI R115, RZ, 0x10, R23 ;  /* 0x00000010ff737819 */ /* 0x000fe20000011617 */
[----:B------:R-:W-:Y:S01]  /*1050*/  IMAD.MOV.U32 R129, RZ, RZ, R24 ;  /* 0x000000ffff817224 */ /* 0x000fe200078e0018 */
[----:B------:R-:W-:Y:S01]  /*1060*/  MOV R113, R20 ;  /* 0x0000001400717202 */ /* 0x000fe20000000f00 */
[----:B------:R-:W-:Y:S01]  /*1070*/  IMAD.MOV.U32 R121, RZ, RZ, R22 ;  /* 0x000000ffff797224 */ /* 0x000fe200078e0016 */
[----:B------:R-:W-:Y:S01]  /*1080*/  SHF.R.U64 R43, R18, 0x10, R19 ;  /* 0x00000010122b7819 */ /* 0x000fe20000001213 */
[----:B------:R-:W-:Y:S01]  /*1090*/  IMAD.MOV.U32 R117, RZ, RZ, R23 ;  /* 0x000000ffff757224 */ /* 0x000fe200078e0017 */
[----:B------:R-:W-:Y:S01]  /*10a0*/  SHF.R.U32.HI R99, RZ, 0x10, R19 ;  /* 0x00000010ff637819 */ /* 0x000fe20000011613 */
[----:B------:R-:W-:Y:S01]  /*10b0*/  IMAD.MOV.U32 R105, RZ, RZ, R18 ;  /* 0x000000ffff697224 */ /* 0x000fe200078e0012 */
[----:B------:R-:W-:Y:S01]  /*10c0*/  SHF.R.U64 R33, R34, 0x10, R35 ;  /* 0x0000001022217819 */ /* 0x000fe20000001223 */
[----:B------:R-:W-:Y:S01]  /*10d0*/  IMAD.MOV.U32 R101, RZ, RZ, R19 ;  /* 0x000000ffff657224 */ /* 0x000fe200078e0013 */
[----:B------:R-:W-:Y:S01]  /*10e0*/  SHF.R.U64 R81, R8, 0x10, R9 ;  /* 0x0000001008517819 */ /* 0x000fe20000001209 */
[----:B------:R-:W-:Y:S01]  /*10f0*/  IMAD.MOV.U32 R17, RZ, RZ, R34 ;  /* 0x000000ffff117224 */ /* 0x000fe200078e0022 */
[----:B------:R-:W-:Y:S01]  /*1100*/  HADD2.F32 R10, -RZ, R8.H0_H0 ;  /* 0x20000008ff0a7230 */ /* 0x000fe20000004100 */
[--C-:B------:R-:W-:Y:S01]  /*1110*/  IMAD.MOV.U32 R18, RZ, RZ, R35.reuse ;  /* 0x000000ffff127224 */ /* 0x100fe200078e0023 */
[----:B------:R-:W-:Y:S01]  /*1120*/  SHF.R.U32.HI R32, RZ, 0x10, R35 ;  /* 0x00000010ff207819 */ /* 0x000fe20000011623 */
[--C-:B------:R-:W-:Y:S01]  /*1130*/  IMAD.MOV.U32 R22, RZ, RZ, R37.reuse ;  /* 0x000000ffff167224 */ /* 0x100fe200078e0025 */
[----:B------:R-:W-:Y:S01]  /*1140*/  MOV R19, R36 ;  /* 0x0000002400137202 */ /* 0x000fe20000000f00 */
[----:B------:R-:W-:Y:S01]  /*1150*/  IMAD.MOV.U32 R23, RZ, RZ, R38 ;  /* 0x000000ffff177224 */ /* 0x000fe200078e0026 */
[----:B------:R-:W-:Y:S01]  /*1160*/  SHF.R.U64 R20, R36, 0x10, R37 ;  /* 0x0000001024147819 */ /* 0x000fe20000001225 */
[----:B------:R-:W-:Y:S01]  /*1170*/  HADD2.F32 R8, -RZ, R6.H0_H0 ;  /* 0x20000006ff087230 */ /* 0x000fe20000004100 */
[----:B------:R-:W-:Y:S01]  /*1180*/  SHF.R.U64 R24, R38, 0x10, R39 ;  /* 0x0000001026187819 */ /* 0x000fe20000001227 */
[----:B------:R-:W-:Y:S01]  /*1190*/  HADD2.F32 R114, -RZ, R119.H0_H0 ;  /* 0x20000077ff727230 */ /* 0x000fe20000004100 */
[----:B------:R-:W-:Y:S01]  /*11a0*/  MOV R29, R11 ;  /* 0x0000000b001d7202 */ /* 0x000fe20000000f00 */
[----:B------:R-:W-:Y:S01]  /*11b0*/  HADD2.F32 R106, -RZ, R111.H0_H0 ;  /* 0x2000006fff6a7230 */ /* 0x000fe20000004100 */
[----:B------:R-:W-:Y:S01]  /*11c0*/  SHF.R.U32.HI R30, RZ, 0x10, R11 ;  /* 0x00000010ff1e7819 */ /* 0x000fe2000001160b */
[----:B------:R-:W-:Y:S01]  /*11d0*/  HADD2.F32 R98, -RZ, R103.H0_H0 ;  /* 0x20000067ff627230 */ /* 0x000fe20000004100 */
[----:B------:R-:W-:Y:S01]  /*11e0*/  LOP3.LUT R132, R21, UR26, R132, 0x96, !PT ;  /* 0x0000001a15847c12 */ /* 0x000fe2000f8e9684 */
        /* <DEDUP_REMOVED lines=38> */
[----:B------:R-:W-:Y:S01]  /*1450*/  IMAD R136, R136, -0x326172a9, RZ ;  /* 0xcd9e8d5788887824 */ /* 0x000fe200078e02ff */
[----:B------:R-:W-:Y:S01]  /*1460*/  LOP3.LUT R131, R0, UR25, R131, 0x96, !PT ;  /* 0x0000001900837c12 */ /* 0x000fe2000f8e9683 */
[----:B------:R-:W-:Y:S01]  /*1470*/  HADD2.F32 R0, -RZ, R15.H0_H0 ;  /* 0x2000000fff007230 */ /* 0x000fe20000004100 */
[----:B------:R-:W-:Y:S01]  /*1480*/  LOP3.LUT R133, R12, 0x3, RZ, 0xc0, !PT ;  /* 0x000000030c857812 */ /* 0x000fe200078ec0ff */
[----:B------:R-:W-:Y:S01]  /*1490*/  HADD2.F32 R15, -RZ, R17.H0_H0 ;  /* 0x20000011ff0f7230 */ /* 0x000fe20000004100 */
[----:B------:R-:W-:Y:S01]  /*14a0*/  IMAD R134, R134, -0x2daee0ad, RZ ;  /* 0xd2511f5386867824 */ /* 0x000fe200078e02ff */
[----:B------:R-:W-:Y:S01]  /*14b0*/  HADD2.F32 R129, -RZ, R129.H0_H0 ;  /* 0x20000081ff817230 */ /* 0x000fe20000004100 */
[----:B------:R-:W-:Y:S01]  /*14c0*/  IMAD.MOV.U32 R130, RZ, RZ, RZ ;  /* 0x000000ffff827224 */ /* 0x000fe200078e00ff */
        /* <DEDUP_REMOVED lines=53> */
.L_x_29692:
[----:B------:R-:W-:Y:S01]  /*1820*/  ISETP.NE.U32.AND P1, PT, RZ, c[0x0][0x1c0], PT ;  /* 0x00007000ff007a0c */ /* 0x000fe20003f25070 */
[----:B------:R-:W-:-:S03]  /*1830*/  IMAD.MOV.U32 R77, RZ, RZ, 0x3f800000 ;  /* 0x3f800000ff4d7424 */ /* 0x000fc600078e00ff */
[----:B------:R-:W-:-:S13]  /*1840*/  ISETP.NE.AND.EX P1, PT, RZ, c[0x0][0x1c4], PT, P1 ;  /* 0x00007100ff007a0c */ /* 0x000fda0003f25310 */
[----:B------:R-:W-:-:S04]  /*1850*/  @P1 IMAD.MOV.U32 R150, RZ, RZ, 0x4 ;  /* 0x00000004ff961424 */ /* 0x000fc800078e00ff */
        /* <DEDUP_REMOVED lines=8> */
[----:B------:R-:W-:-:S05]  /*18e0*/  LEA.HI.SX32 R149, R79, R76, 0x1e ;  /* 0x0000004c4f957211 */ /* 0x000fca00078ff2ff */
[----:B------:R-:W-:Y:S01]  /*18f0*/  IMAD.MOV.U32 R78, RZ, RZ, R149 ;  /* 0x000000ffff4e7224 */ /* 0x000fe200078e0095 */
[----:B------:R-:W-:Y:S05]  /*1900*/  @!P0 BRA `(.L_x_29370) ;  /* 0x0000164000008947 */ /* 0x000fea0003800000 */
[----:B0-----:R-:W-:Y:S01]  /*1910*/  HFMA2.MMA R36, -RZ, RZ, 0, 9.5367431640625e-07 ;  /* 0x00000010ff247435 */ /* 0x001fe200000001ff */
[----:B------:R-:W-:-:S04]  /*1920*/  ISETP.NE.U32.AND P1, PT, RZ, c[0x0][0x180], PT ;  /* 0x00006000ff007a0c */ /* 0x000fc80003f25070 */
[----:B------:R-:W-:-:S05]  /*1930*/  ISETP.NE.AND.EX P1, PT, RZ, c[0x0][0x184], PT, P1 ;  /* 0x00006100ff007a0c */ /* 0x000fca0003f25310 */
[----:B------:R-:W-:-:S06]  /*1940*/  IMAD.WIDE.U32 R36, R149, R36, c[0x0][0x170] ;  /* 0x00005c0095247625 */ /* 0x000fcc00078e0024 */
[----:B------:R-:W5:Y:S02]  /*1950*/  LDG.E.128 R36, [R36.64] ;  /* 0x0000000624247981 */ /* 0x000f64000c1e1d00 */
        /* <DEDUP_REMOVED lines=15> */
.L_x_29372:
[----:B0-----:R-:W-:Y:S02]  /*1a50*/  IMAD.MOV.U32 R155, RZ, RZ, R136 ;  /* 0x000000ffff9b7224 */ /* 0x001fe400078e0088 */
.L_x_29373:
[----:B------:R-:W-:Y:S05]  /*1a60*/  BSYNC B2 ;  /* 0x0000000000027941 */ /* 0x000fea0003800000 */
.L_x_29371:
        /* <DEDUP_REMOVED lines=16> */
.L_x_29377:
[----:B------:R-:W-:Y:S05]  /*1b70*/  BSYNC B3 ;  /* 0x0000000000037941 */ /* 0x000fea0003800000 */
.L_x_29376:
        /* <DEDUP_REMOVED lines=43> */
[----:B------:R-:W-:Y:S02]  /*1e30*/  MOV R150, RZ ;  /* 0x000000ff00967202 */ /* 0x000fe40000000f00 */
.L_x_29375:
[----:B------:R-:W-:Y:S05]  /*1e40*/  BSYNC B2 ;  /* 0x0000000000027941 */ /* 0x000fea0003800000 */
.L_x_29374:
[----:B------:R-:W0:Y:S01]  /*1e50*/  I2F.U32 R79, R155 ;  /* 0x0000009b004f7306 */ /* 0x000e220000201000 */
[----:B------:R-:W-:Y:S01]  /*1e60*/  IMAD.MOV.U32 R154, RZ, RZ, 0x2f800000 ;  /* 0x2f800000ff9a7424 */ /* 0x000fe200078e00ff */
[----:B------:R-:W-:Y:S01]  /*1e70*/  ISETP.NE.U32.AND P1, PT, RZ, c[0x0][0x180], PT ;  /* 0x00006000ff007a0c */ /* 0x000fe20003f25070 */
[----:B-----5:R-:W-:Y:S01]  /*1e80*/  FMUL.FTZ R36, R36, R77 ;  /* 0x0000004d24247220 */ /* 0x020fe20000410000 */
[----:B------:R-:W-:Y:S01]  /*1e90*/  ISETP.NE.AND P3, PT, R150, 0x1, PT ;  /* 0x000000019600780c */ /* 0x000fe20003f65270 */
[----:B------:R-:W-:Y:S01]  /*1ea0*/  BSSY B2, `(.L_x_29378) ;  /* 0x0000012000027945 */ /* 0x000fe20003800000 */
[----:B------:R-:W-:Y:S01]  /*1eb0*/  ISETP.NE.AND.EX P1, PT, RZ, c[0x0][0x184], PT, P1 ;  /* 0x00006100ff007a0c */ /* 0x000fe20003f25310 */
[----:B------:R-:W-:Y:S01]  /*1ec0*/  FMUL.FTZ R36, R36, c[0x0][0x1e8] ;  /* 0x00007a0024247a20 */ /* 0x000fe20000410000 */
[----:B------:R-:W-:Y:S01]  /*1ed0*/  IADD3 R78, R150, 0x1, RZ ;  /* 0x00000001964e7810 */ /* 0x000fe20007ffe0ff */
        /* <DEDUP_REMOVED lines=13> */
.L_x_29379:
[----:B------:R-:W-:Y:S02]  /*1fb0*/  MOV R155, R136 ;  /* 0x00000088009b7202 */ /* 0x000fe40000000f00 */
.L_x_29380:
[----:B------:R-:W-:Y:S05]  /*1fc0*/  BSYNC B2 ;  /* 0x0000000000027941 */ /* 0x000fea0003800000 */
.L_x_29378:
        /* <DEDUP_REMOVED lines=16> */
.L_x_29384:
[----:B------:R-:W-:Y:S05]  /*20d0*/  BSYNC B3 ;  /* 0x0000000000037941 */ /* 0x000fea0003800000 */
.L_x_29383:
        /* <DEDUP_REMOVED lines=44> */
.L_x_29382:
[----:B------:R-:W-:Y:S05]  /*23a0*/  BSYNC B2 ;  /* 0x0000000000027941 */ /* 0x000fea0003800000 */
.L_x_29381:
[----:B------:R-:W0:Y:S01]  /*23b0*/  I2F.U32 R79, R155 ;  /* 0x0000009b004f7306 */ /* 0x000e220000201000 */
[----:B------:R-:W-:Y:S01]  /*23c0*/  ISETP.NE.AND P4, PT, R78, 0x1, PT ;  /* 0x000000014e00780c */ /* 0x000fe20003f85270 */
[----:B------:R-:W-:Y:S01]  /*23d0*/  FMUL.FTZ R37, R37, R77 ;  /* 0x0000004d25257220 */ /* 0x000fe20000410000 */
[----:B------:R-:W-:Y:S03]  /*23e0*/  BSSY B2, `(.L_x_29385) ;  /* 0x0000011000027945 */ /* 0x000fe60003800000 */
        /* <DEDUP_REMOVED lines=15> */
.L_x_29386:
[----:B------:R-:W-:Y:S02]  /*24e0*/  MOV R155, R136 ;  /* 0x00000088009b7202 */ /* 0x000fe40000000f00 */
.L_x_29387:
[----:B------:R-:W-:Y:S05]  /*24f0*/  BSYNC B2 ;  /* 0x0000000000027941 */ /* 0x000fea0003800000 */
.L_x_29385:
        /* <DEDUP_REMOVED lines=16> */
.L_x_29391:
[----:B------:R-:W-:Y:S05]  /*2600*/  BSYNC B3 ;  /* 0x0000000000037941 */ /* 0x000fea0003800000 */
.L_x_29390:
        /* <DEDUP_REMOVED lines=44> */
.L_x_29389:
[----:B------:R-:W-:Y:S05]  /*28d0*/  BSYNC B2 ;  /* 0x0000000000027941 */ /* 0x000fea0003800000 */
.L_x_29388:
        /* <DEDUP_REMOVED lines=19> */
.L_x_29393:
[----:B------:R-:W-:Y:S02]  /*2a10*/  MOV R155, R136 ;  /* 0x00000088009b7202 */ /* 0x000fe40000000f00 */
.L_x_29394:
[----:B------:R-:W-:Y:S05]  /*2a20*/  BSYNC B2 ;  /* 0x0000000000027941 */ /* 0x000fea0003800000 */
.L_x_29392:
        /* <DEDUP_REMOVED lines=16> */
.L_x_29398:
[----:B------:R-:W-:Y:S05]  /*2b30*/  BSYNC B3 ;  /* 0x0000000000037941 */ /* 0x000fea0003800000 */
.L_x_29397:
        /* <DEDUP_REMOVED lines=44> */
.L_x_29396:
[----:B------:R-:W-:Y:S05]  /*2e00*/  BSYNC B2 ;  /* 0x0000000000027941 */ /* 0x000fea0003800000 */
.L_x_29395:
[----:B------:R-:W0:Y:S01]  /*2e10*/  I2F.U32 R79, R155 ;  /* 0x0000009b004f7306 */ /* 0x000e220000201000 */
[----:B------:R-:W-:Y:S01]  /*2e20*/  SEL R159, RZ, 0x1, P2 ;  /* 0x00000001ff9f7807 */ /* 0x000fe20001000000 */
[----:B------:R-:W-:Y:S01]  /*2e30*/  FMUL.FTZ R39, R39, R77 ;  /* 0x0000004d27277220 */ /* 0x000fe20000410000 */
[----:B------:R-:W-:Y:S02]  /*2e40*/  LEA R150, P2, R149, c[0x0][0x188], 0x4 ;  /* 0x0000620095967a11 */ /* 0x000fe400078420ff */
[----:B------:R-:W-:Y:S01]  /*2e50*/  SEL R157, RZ, 0x10000, P4 ;  /* 0x00010000ff9d7807 */ /* 0x000fe20002000000 */
[----:B------:R-:W-:Y:S01]  /*2e60*/  FMUL.FTZ R39, R39, c[0x0][0x1e8] ;  /* 0x00007a0027277a20 */ /* 0x000fe20000410000 */
[----:B------:R-:W-:-:S02]  /*2e70*/  LEA.HI.X R151, R149, c[0x0][0x18c], RZ, 0x4, P2 ;  /* 0x0000630095977a11 */ /* 0x000fc400010f24ff */
[----:B------:R-:W-:Y:S01]  /*2e80*/  SEL R156, RZ, 0x100, P3 ;  /* 0x00000100ff9c7807 */ /* 0x000fe20001800000 */
[----:B0-----:R-:W-:-:S05]  /*2e90*/  FFMA.FTZ R79, R79, R154, 1.1641532182693481445e-10 ;  /* 0x2f0000004f4f7423 */ /* 0x001fca000001009a */
[----:B------:R-:W-:-:S04]  /*2ea0*/  FSETP.GTU.FTZ.AND P2, PT, R79, c[0x0][0x1e4], PT ;  /* 0x000079004f007a0b */ /* 0x000fc80003f5c000 */
[----:B------:R-:W-:Y:S02]  /*2eb0*/  SEL R78, RZ, 0x1000000, P2 ;  /* 0x01000000ff4e7807 */ /* 0x000fe40001000000 */
[----:B------:R-:W-:Y:S02]  /*2ec0*/  FSEL R39, R39, RZ, !P2 ;  /* 0x000000ff27277208 */ /* 0x000fe40005000000 */
[----:B------:R-:W-:Y:S02]  /*2ed0*/  IADD3 R78, R156, R78, R157 ;  /* 0x0000004e9c4e7210 */ /* 0x000fe40007ffe09d */
[----:B------:R-:W-:Y:S01]  /*2ee0*/  LEA R152, P2, R149, c[0x0][0x190], 0x2 ;  /* 0x0000640095987a11 */ /* 0x000fe200078410ff */
[----:B------:R-:W-:Y:S02]  /*2ef0*/  @P1 FADD.FTZ R39, R35, R39 ;  /* 0x0000002723271221 */ /* 0x000fe40000010000 */
[----:B------:R-:W-:Y:S01]  /*2f00*/  IMAD.IADD R159, R78, 0x1, R159 ;  /* 0x000000014e9f7824 */ /* 0x000fe200078e029f */
[----:B------:R-:W-:-:S02]  /*2f10*/  LEA.HI.X R153, R149, c[0x0][0x194], RZ, 0x2, P2 ;  /* 0x0000650095997a11 */ /* 0x000fc400010f14ff */
[----:B------:R0:W-:Y:S01]  /*2f20*/  STG.E.128 [R150.64], R36 ;  /* 0x0000002496007986 */ /* 0x0001e2000c101d06 */
[----:B------:R-:W-:-:S03]  /*2f30*/  IADD3 R78, R149, 0x20, RZ ;  /* 0x00000020954e7810 */ /* 0x000fc60007ffe0ff */
[----:B------:R0:W-:Y:S04]  /*2f40*/  STG.E [R152.64], R159 ;  /* 0x0000009f98007986 */ /* 0x0001e8000c101906 */
.L_x_29370:
[----:B0-----:R-:W-:Y:S05]  /*2f50*/  BSYNC B1 ;  /* 0x0000000000017941 */ /* 0x001fea0003800000 */
.L_x_29369:
[----:B------:R-:W-:Y:S01]  /*2f60*/  ISETP.NE.AND P1, PT, R148, RZ, PT ;  /* 0x000000ff9400720c */ /* 0x000fe20003f25270 */
        /* <DEDUP_REMOVED lines=22> */
.L_x_29402:
[----:B0-----:R-:W-:Y:S02]  /*30d0*/  IMAD.MOV.U32 R156, RZ, RZ, R136 ;  /* 0x000000ffff9c7224 */ /* 0x001fe400078e0088 */
.L_x_29403:
[----:B------:R-:W-:Y:S05]  /*30e0*/  BSYNC B2 ;  /* 0x0000000000027941 */ /* 0x000fea0003800000 */
.L_x_29401:
        /* <DEDUP_REMOVED lines=16> */
.L_x_29407:
[----:B------:R-:W-:Y:S05]  /*31f0*/  BSYNC B3 ;  /* 0x0000000000037941 */ /* 0x000fea0003800000 */
.L_x_29406:
        /* <DEDUP_REMOVED lines=44> */
.L_x_29405:
[----:B------:R-:W-:Y:S05]  /*34c0*/  BSYNC B2 ;  /* 0x0000000000027941 */ /* 0x000fea0003800000 */
.L_x_29404:
        /* <DEDUP_REMOVED lines=22> */
.L_x_29409:
[----:B------:R-:W-:Y:S02]  /*3630*/  IMAD.MOV.U32 R156, RZ, RZ, R136 ;  /* 0x000000ffff9c7224 */ /* 0x000fe400078e0088 */
.L_x_29410:
[----:B------:R-:W-:Y:S05]  /*3640*/  BSYNC B2 ;  /* 0x0000000000027941 */ /* 0x000fea0003800000 */
.L_x_29408:
        /* <DEDUP_REMOVED lines=16> */
.L_x_29414:
[----:B------:R-:W-:Y:S05]  /*3750*/  BSYNC B3 ;  /* 0x0000000000037941 */ /* 0x000fea0003800000 */
.L_x_29413:
        /* <DEDUP_REMOVED lines=44> */
.L_x_29412:
[----:B------:R-:W-:Y:S05]  /*3a20*/  BSYNC B2 ;  /* 0x0000000000027941 */ /* 0x000fea0003800000 */
.L_x_29411:
        /* <DEDUP_REMOVED lines=19> */
.L_x_29416:
[----:B------:R-:W-:Y:S02]  /*3b60*/  IMAD.MOV.U32 R156, RZ, RZ, R136 ;  /* 0x000000ffff9c7224 */ /* 0x000fe400078e0088 */
.L_x_29417:
[----:B------:R-:W-:Y:S05]  /*3b70*/  BSYNC B2 ;  /* 0x0000000000027941 */ /* 0x000fea0003800000 */
.L_x_29415:
        /* <DEDUP_REMOVED lines=16> */
.L_x_29421:
[----:B------:R-:W-:Y:S05]  /*3c80*/  BSYNC B3 ;  /* 0x0000000000037941 */ /* 0x000fea0003800000 */
.L_x_29420:
        /* <DEDUP_REMOVED lines=44> */
.L_x_29419:
[----:B------:R-:W-:Y:S05]  /*3f50*/  BSYNC B2 ;  /* 0x0000000000027941 */ /* 0x000fea0003800000 */
.L_x_29418:
[----:B------:R-:W0:Y:S01]  /*3f60*/  I2F.U32 R152, R156 ;  /* 0x0000009c00987306 */ /* 0x000e220000201000 */
[----:B------:R-:W-:Y:S01]  /*3f70*/  ISETP.NE.AND P5, PT, R150, 0x1, PT ;  /* 0x000000019600780c */ /* 0x000fe20003fa5270 */
[----:B------:R-:W-:Y:S01]  /*3f80*/  FMUL.FTZ R42, R42, R77 ;  /* 0x0000004d2a2a7220 */ /* 0x000fe20000410000 */
[----:B------:R-:W-:Y:S01]  /*3f90*/  BSSY B2, `(.L_x_29422) ;  /* 0x0000011000027945 */ /* 0x000fe20003800000 */
[----:B------:R-:W-:Y:S02]  /*3fa0*/  IADD3 R133, R150, 0x1, RZ ;  /* 0x0000000196857810 */ /* 0x000fe40007ffe0ff */
[----:B------:R-:W-:-:S02]  /*3fb0*/  FMUL.FTZ R42, R42, c[0x0][0x1e8] ;  /* 0x00007a002a2a7a20 */ /* 0x000fc40000410000 */
        /* <DEDUP_REMOVED lines=13> */
.L_x_29423:
[----:B------:R-:W-:Y:S02]  /*4090*/  IMAD.MOV.U32 R156, RZ, RZ, R136 ;  /* 0x000000ffff9c7224 */ /* 0x000fe400078e0088 */
.L_x_29424:
[----:B------:R-:W-:Y:S05]  /*40a0*/  BSYNC B2 ;  /* 0x0000000000027941 */ /* 0x000fea0003800000 */
.L_x_29422:
        /* <DEDUP_REMOVED lines=16> */
.L_x_29428:
[----:B------:R-:W-:Y:S05]  /*41b0*/  BSYNC B3 ;  /* 0x0000000000037941 */ /* 0x000fea0003800000 */
.L_x_29427:
        /* <DEDUP_REMOVED lines=44> */
.L_x_29426:
[----:B------:R-:W-:Y:S05]  /*4480*/  BSYNC B2 ;  /* 0x0000000000027941 */ /* 0x000fea0003800000 */
.L_x_29425:
[----:B------:R-:W0:Y:S01]  /*4490*/  I2F.U32 R152, R156 ;  /* 0x0000009c00987306 */ /* 0x000e220000201000 */
[----:B------:R-:W-:Y:S01]  /*44a0*/  SEL R158, RZ, 0x1, P2 ;  /* 0x00000001ff9e7807 */ /* 0x000fe20001000000 */
[----:B------:R-:W-:Y:S01]  /*44b0*/  FMUL.FTZ R43, R43, R77 ;  /* 0x0000004d2b2b7220 */ /* 0x000fe20000410000 */
[C---:B------:R-:W-:Y:S02]  /*44c0*/  LEA R150, P2, R78.reuse, c[0x0][0x188], 0x4 ;  /* 0x000062004e967a11 */ /* 0x040fe400078420ff */
[----:B------:R-:W-:Y:S01]  /*44d0*/  SEL R154, RZ, 0x10000, P4 ;  /* 0x00010000ff9a7807 */ /* 0x000fe20002000000 */
[----:B------:R-:W-:Y:S01]  /*44e0*/  FMUL.FTZ R43, R43, c[0x0][0x1e8] ;  /* 0x00007a002b2b7a20 */ /* 0x000fe20000410000 */
[----:B------:R-:W-:Y:S02]  /*44f0*/  LEA.HI.X R151, R78, c[0x0][0x18c], RZ, 0x4, P2 ;  /* 0x000063004e977a11 */ /* 0x000fe400010f24ff */
[----:B------:R-:W-:Y:S01]  /*4500*/  SEL R155, RZ, 0x100, P3 ;  /* 0x00000100ff9b7807 */ /* 0x000fe20001800000 */
[----:B0-----:R-:W-:-:S05]  /*4510*/  FFMA.FTZ R152, R152, R79, 1.1641532182693481445e-10 ;  /* 0x2f00000098987423 */ /* 0x001fca000001004f */
[----:B------:R-:W-:-:S04]  /*4520*/  FSETP.GTU.FTZ.AND P2, PT, R152, c[0x0][0x1e4], PT ;  /* 0x0000790098007a0b */ /* 0x000fc80003f5c000 */
[----:B------:R-:W-:Y:S02]  /*4530*/  SEL R79, RZ, 0x1000000, P2 ;  /* 0x01000000ff4f7807 */ /* 0x000fe40001000000 */
[----:B------:R-:W-:Y:S02]  /*4540*/  FSEL R43, R43, RZ, !P2 ;  /* 0x000000ff2b2b7208 */ /* 0x000fe40005000000 */
[C---:B------:R-:W-:Y:S02]  /*4550*/  LEA R152, P2, R78.reuse, c[0x0][0x190], 0x2 ;  /* 0x000064004e987a11 */ /* 0x040fe400078410ff */
[----:B------:R-:W-:Y:S01]  /*4560*/  IADD3 R79, R155, R79, R154 ;  /* 0x0000004f9b4f7210 */ /* 0x000fe20007ffe09a */
[----:B------:R-:W-:Y:S01]  /*4570*/  @P1 FADD.FTZ R43, R35, R43 ;  /* 0x0000002b232b1221 */ /* 0x000fe20000010000 */
[----:B------:R-:W-:Y:S02]  /*4580*/  LEA.HI.X R153, R78, c[0x0][0x194], RZ, 0x2, P2 ;  /* 0x000065004e997a11 */ /* 0x000fe400010f14ff */
[----:B------:R-:W-:-:S02]  /*4590*/  IADD3 R79, R79, R158, RZ ;  /* 0x0000009e4f4f7210 */ /* 0x000fc40007ffe0ff */
[----:B------:R0:W-:Y:S01]  /*45a0*/  STG.E.128 [R150.64], R40 ;  /* 0x0000002896007986 */ /* 0x0001e2000c101d06 */
[----:B------:R-:W-:-:S03]  /*45b0*/  IADD3 R78, R78, 0x20, RZ ;  /* 0x000000204e4e7810 */ /* 0x000fc60007ffe0ff */
[----:B------:R0:W-:Y:S04]  /*45c0*/  STG.E [R152.64], R79 ;  /* 0x0000004f98007986 */ /* 0x0001e8000c101906 */
.L_x_29400:
[----:B------:R-:W-:Y:S05]  /*45d0*/  BSYNC B1 ;  /* 0x0000000000017941 */ /* 0x000fea0003800000 */
.L_x_29399:
        /* <DEDUP_REMOVED lines=8> */
[----:B0-----:R-:W-:-:S04]  /*4660*/  @P1 LEA R150, P2, R78, c[0x0][0x180], 0x4 ;  /* 0x000060004e961a11 */ /* 0x001fc800078420ff */
        /* <DEDUP_REMOVED lines=14> */
.L_x_29432:
[----:B0-----:R-:W-:Y:S02]  /*4750*/  MOV R156, R136 ;  /* 0x00000088009c7202 */ /* 0x001fe40000000f00 */
.L_x_29433:
[----:B------:R-:W-:Y:S05]  /*4760*/  BSYNC B2 ;  /* 0x0000000000027941 */ /* 0x000fea0003800000 */
.L_x_29431:
        /* <DEDUP_REMOVED lines=16> */
.L_x_29437:
[----:B------:R-:W-:Y:S05]  /*4870*/  BSYNC B3 ;  /* 0x0000000000037941 */ /* 0x000fea0003800000 */
.L_x_29436:
        /* <DEDUP_REMOVED lines=44> */
.L_x_29435:
[----:B------:R-:W-:Y:S05]  /*4b40*/  BSYNC B2 ;  /* 0x0000000000027941 */ /* 0x000fea0003800000 */
.L_x_29434:
        /* <DEDUP_REMOVED lines=22> */
.L_x_29439:
[----:B------:R-:W-:Y:S02]  /*4cb0*/  IMAD.MOV.U32 R156, RZ, RZ, R136 ;  /* 0x000000ffff9c7224 */ /* 0x000fe400078e0088 */
.L_x_29440:
[----:B------:R-:W-:Y:S05]  /*4cc0*/  BSYNC B2 ;  /* 0x0000000000027941 */ /* 0x000fea0003800000 */
.L_x_29438:
        /* <DEDUP_REMOVED lines=16> */
.L_x_29444:
[----:B------:R-:W-:Y:S05]  /*4dd0*/  BSYNC B3 ;  /* 0x0000000000037941 */ /* 0x000fea0003800000 */
.L_x_29443:
        /* <DEDUP_REMOVED lines=44> */
.L_x_29442:
[----:B------:R-:W-:Y:S05]  /*50a0*/  BSYNC B2 ;  /* 0x0000000000027941 */ /* 0x000fea0003800000 */
.L_x_29441:
[----:B------:R-:W0:Y:S01]  /*50b0*/  I2F.U32 R150, R156 ;  /* 0x0000009c00967306 */ /* 0x000e220000201000 */
[----:B------:R-:W-:Y:S01]  /*50c0*/  ISETP.NE.AND P4, PT, R133, 0x1, PT ;  /* 0x000000018500780c */ /* 0x000fe20003f85270 */
[----:B------:R-:W-:Y:S01]  /*50d0*/  FMUL.FTZ R45, R45, R77 ;  /* 0x0000004d2d2d7220 */ /* 0x000fe20000410000 */
[----:B------:R-:W-:Y:S03]  /*50e0*/  BSSY B2, `(.L_x_29445) ;  /* 0x0000011000027945 */ /* 0x000fe60003800000 */
[----:B------:R-:W-:-:S02]  /*50f0*/  FMUL.FTZ R45, R45, c[0x0][0x1e8] ;  /* 0x00007a002d2d7a20 */ /* 0x000fc40000410000 */
        /* <DEDUP_REMOVED lines=14> */
.L_x_29446:
[----:B------:R-:W-:Y:S02]  /*51e0*/  IMAD.MOV.U32 R156, RZ, RZ, R136 ;  /* 0x000000ffff9c7224 */ /* 0x000fe400078e0088 */
.L_x_29447:
[----:B------:R-:W-:Y:S05]  /*51f0*/  BSYNC B2 ;  /* 0x0000000000027941 */ /* 0x000fea0003800000 */
.L_x_29445:
        /* <DEDUP_REMOVED lines=16> */
.L_x_29451:
[----:B------:R-:W-:Y:S05]  /*5300*/  BSYNC B3 ;  /* 0x0000000000037941 */ /* 0x000fea0003800000 */
.L_x_29450:
        /* <DEDUP_REMOVED lines=44> */
.L_x_29449:
[----:B------:R-:W-:Y:S05]  /*55d0*/  BSYNC B2 ;  /* 0x0000000000027941 */ /* 0x000fea0003800000 */
.L_x_29448:
[----:B------:R-:W0:Y:S01]  /*55e0*/  I2F.U32 R152, R156 ;  /* 0x0000009c00987306 */ /* 0x000e220000201000 */
[----:B------:R-:W-:Y:S01]  /*55f0*/  ISETP.NE.AND P5, PT, R150, 0x1, PT ;  /* 0x000000019600780c */ /* 0x000fe20003fa5270 */
[----:B------:R-:W-:Y:S01]  /*5600*/  FMUL.FTZ R46, R46, R77 ;  /* 0x0000004d2e2e7220 */ /* 0x000fe20000410000 */
[----:B------:R-:W-:Y:S01]  /*5610*/  BSSY B2, `(.L_x_29452) ;  /* 0x0000011000027945 */ /* 0x000fe20003800000 */
[----:B------:R-:W-:-:S02]  /*5620*/  IADD3 R133, R150, 0x1, RZ ;  /* 0x0000000196857810 */ /* 0x000fc40007ffe0ff */
        /* <DEDUP_REMOVED lines=14> */
.L_x_29453:
[----:B------:R-:W-:Y:S02]  /*5710*/  IMAD.MOV.U32 R156, RZ, RZ, R136 ;  /* 0x000000ffff9c7224 */ /* 0x000fe400078e0088 */
.L_x_29454:
[----:B------:R-:W-:Y:S05]  /*5720*/  BSYNC B2 ;  /* 0x0000000000027941 */ /* 0x000fea0003800000 */
.L_x_29452:
        /* <DEDUP_REMOVED lines=16> */
.L_x_29458:
[----:B------:R-:W-:Y:S05]  /*5830*/  BSYNC B3 ;  /* 0x0000000000037941 */ /* 0x000fea0003800000 */
.L_x_29457:
        /* <DEDUP_REMOVED lines=44> */
.L_x_29456:
[----:B------:R-:W-:Y:S05]  /*5b00*/  BSYNC B2 ;  /* 0x0000000000027941 */ /* 0x000fea0003800000 */
.L_x_29455:
[----:B------:R-:W0:Y:S01]  /*5b10*/  I2F.U32 R152, R156 ;  /* 0x0000009c00987306 */ /* 0x000e220000201000 */
[----:B------:R-:W-:Y:S01]  /*5b20*/  SEL R158, RZ, 0x1, P2 ;  /* 0x00000001ff9e7807 */ /* 0x000fe20001000000 */
[----:B------:R-:W-:Y:S01]  /*5b30*/  FMUL.FTZ R47, R47, R77 ;  /* 0x0000004d2f2f7220 */ /* 0x000fe20000410000 */
[C---:B------:R-:W-:Y:S02]  /*5b40*/  LEA R150, P2, R78.reuse, c[0x0][0x188], 0x4 ;  /* 0x000062004e967a11 */ /* 0x040fe400078420ff */
        /* <DEDUP_REMOVED lines=9> */
[C---:B------:R-:W-:Y:S01]  /*5be0*/  LEA R152, P2, R78.reuse, c[0x0][0x190], 0x2 ;  /* 0x000064004e987a11 */ /* 0x040fe200078410ff */
[----:B------:R-:W-:Y:S02]  /*5bf0*/  @P1 FADD.FTZ R47, R35, R47 ;  /* 0x0000002f232f1221 */ /* 0x000fe40000010000 */
[----:B------:R-:W-:Y:S01]  /*5c00*/  IMAD.IADD R79, R79, 0x1, R158 ;  /* 0x000000014f4f7824 */ /* 0x000fe200078e029e */
[----:B------:R-:W-:-:S02]  /*5c10*/  LEA.HI.X R153, R78, c[0x0][0x194], RZ, 0x2, P2 ;  /* 0x000065004e997a11 */ /* 0x000fc400010f14ff */
[----:B------:R0:W-:Y:S01]  /*5c20*/  STG.E.128 [R150.64], R44 ;  /* 0x0000002c96007986 */ /* 0x0001e2000c101d06 */
[----:B------:R-:W-:-:S03]  /*5c30*/  IADD3 R78, R78, 0x20, RZ ;  /* 0x000000204e4e7810 */ /* 0x000fc60007ffe0ff */
[----:B------:R0:W-:Y:S04]  /*5c40*/  STG.E [R152.64], R79 ;  /* 0x0000004f98007986 */ /* 0x0001e8000c101906 */
.L_x_29430:
[----:B------:R-:W-:Y:S05]  /*5c50*/  BSYNC B1 ;  /* 0x0000000000017941 */ /* 0x000fea0003800000 */
.L_x_29429:
        /* <DEDUP_REMOVED lines=23> */
.L_x_29462:
[----:B0-----:R-:W-:Y:S02]  /*5dd0*/  IMAD.MOV.U32 R156, RZ, RZ, R136 ;  /* 0x000000ffff9c7224 */ /* 0x001fe400078e0088 */
.L_x_29463:
[----:B------:R-:W-:Y:S05]  /*5de0*/  BSYNC B2 ;  /* 0x0000000000027941 */ /* 0x000fea0003800000 */
.L_x_29461:
        /* <DEDUP_REMOVED lines=16> */
.L_x_29467:
[----:B------:R-:W-:Y:S05]  /*5ef0*/  BSYNC B3 ;  /* 0x0000000000037941 */ /* 0x000fea0003800000 */
.L_x_29466:
        /* <DEDUP_REMOVED lines=44> */
.L_x_29465:
[----:B------:R-:W-:Y:S05]  /*61c0*/  BSYNC B2 ;  /* 0x0000000000027941 */ /* 0x000fea0003800000 */
.L_x_29464:
[----:B------:R-:W0:Y:S01]  /*61d0*/  I2F.U32 R150, R156 ;  /* 0x0000009c00967306 */ /* 0x000e220000201000 */
[----:B------:R-:W-:Y:S01]  /*61e0*/  HFMA2.MMA R79, -RZ, RZ, 0.1171875, 0 ;  /* 0x2f800000ff4f7435 */ /* 0x000fe200000001ff */
[----:B------:R-:W-:Y:S01]  /*61f0*/  ISETP.NE.U32.AND P1, PT, RZ, c[0x0][0x180], PT ;  /* 0x00006000ff007a0c */ /* 0x000fe20003f25070 */
[----:B-----5:R-:W-:Y:S01]  /*6200*/  FMUL.FTZ R48, R48, R77 ;  /* 0x0000004d30307220 */ /* 0x020fe20000410000 */
[----:B------:R-:W-:Y:S01]  /*6210*/  ISETP.NE.AND P3, PT, R152, 0x1, PT ;  /* 0x000000019800780c */ /* 0x000fe20003f65270 */
[----:B------:R-:W-:Y:S01]  /*6220*/  BSSY B2, `(.L_x_29468) ;  /* 0x0000012000027945 */ /* 0x000fe20003800000 */
[----:B------:R-:W-:Y:S01]  /*6230*/  ISETP.NE.AND.EX P1, PT, RZ, c[0x0][0x184], PT, P1 ;  /* 0x00006100ff007a0c */ /* 0x000fe20003f25310 */
[----:B------:R-:W-:Y:S01]  /*6240*/  FMUL.FTZ R48, R48, c[0x0][0x1e8] ;  /* 0x00007a0030307a20 */ /* 0x000fe20000410000 */
[----:B------:R-:W-:-:S03]  /*6250*/  IADD3 R133, R152, 0x1, RZ ;  /* 0x0000000198857810 */ /* 0x000fc60007ffe0ff */
        /* <DEDUP_REMOVED lines=13> */
.L_x_29469:
[----:B------:R-:W-:Y:S02]  /*6330*/  IMAD.MOV.U32 R156, RZ, RZ, R136 ;  /* 0x000000ffff9c7224 */ /* 0x000fe400078e0088 */
.L_x_29470:
[----:B------:R-:W-:Y:S05]  /*6340*/  BSYNC B2 ;  /* 0x0000000000027941 */ /* 0x000fea0003800000 */
.L_x_29468:
        /* <DEDUP_REMOVED lines=16> */
.L_x_29474:
[----:B------:R-:W-:Y:S05]  /*6450*/  BSYNC B3 ;  /* 0x0000000000037941 */ /* 0x000fea0003800000 */
.L_x_29473:
        /* <DEDUP_REMOVED lines=40> */
[----:B------:R-:W-:-:S03]  /*66e0*/  LOP3.LUT R131, R153, UR25, R154, 0x96, !PT ;  /* 0x0000001999837c12 */ /* 0x000fc6000f8e969a */
[----:B------:R-:W-:Y:S01]  /*66f0*/  IMAD.MOV.U32 R136, RZ, RZ, R152 ;  /* 0x000000ffff887224 */ /* 0x000fe200078e0098 */
[----:B------:R-:W-:Y:S01]  /*6700*/  LOP3.LUT R132, R151, UR26, R132, 0x96, !PT ;  /* 0x0000001a97847c12 */ /* 0x000fe2000f8e9684 */
[----:B------:R-:W-:Y:S02]  /*6710*/  IMAD.MOV.U32 R134, RZ, RZ, R150 ;  /* 0x000000ffff867224 */ /* 0x000fe400078e0096 */
.L_x_29472:
[----:B------:R-:W-:Y:S05]  /*6720*/  BSYNC B2 ;  /* 0x0000000000027941 */ /* 0x000fea0003800000 */
.L_x_29471:
        /* <DEDUP_REMOVED lines=19> */
.L_x_29476:
[----:B------:R-:W-:Y:S02]  /*6860*/  IMAD.MOV.U32 R156, RZ, RZ, R136 ;  /* 0x000000ffff9c7224 */ /* 0x000fe400078e0088 */
.L_x_29477:
[----:B------:R-:W-:Y:S05]  /*6870*/  BSYNC B2 ;  /* 0x0000000000027941 */ /* 0x000fea0003800000 */
.L_x_29475:
        /* <DEDUP_REMOVED lines=16> */
.L_x_29481:
[----:B------:R-:W-:Y:S05]  /*6980*/  BSYNC B3 ;  /* 0x0000000000037941 */ /* 0x000fea0003800000 */
.L_x_29480:
        /* <DEDUP_REMOVED lines=44> */
.L_x_29479:
[----:B------:R-:W-:Y:S05]  /*6c50*/  BSYNC B2 ;  /* 0x0000000000027941 */ /* 0x000fea0003800000 */
.L_x_29478:
[----:B------:R-:W0:Y:S01]  /*6c60*/  I2F.U32 R152, R156 ;  /* 0x0000009c00987306 */ /* 0x000e220000201000 */
[----:B------:R-:W-:Y:S01]  /*6c70*/  ISETP.NE.AND P5, PT, R150, 0x1, PT ;  /* 0x000000019600780c */ /* 0x000fe20003fa5270 */
[----:B------:R-:W-:Y:S01]  /*6c80*/  FMUL.FTZ R50, R50, R77 ;  /* 0x0000004d32327220 */ /* 0x000fe20000410000 */
[----:B------:R-:W-:Y:S01]  /*6c90*/  BSSY B2, `(.L_x_29482) ;  /* 0x0000011000027945 */ /* 0x000fe20003800000 */
[----:B------:R-:W-:Y:S02]  /*6ca0*/  IADD3 R133, R150, 0x1, RZ ;  /* 0x0000000196857810 */ /* 0x000fe40007ffe0ff */
        /* <DEDUP_REMOVED lines=14> */
.L_x_29483:
[----:B------:R-:W-:Y:S02]  /*6d90*/  IMAD.MOV.U32 R156, RZ, RZ, R136 ;  /* 0x000000ffff9c7224 */ /* 0x000fe400078e0088 */
.L_x_29484:
[----:B------:R-:W-:Y:S05]  /*6da0*/  BSYNC B2 ;  /* 0x0000000000027941 */ /* 0x000fea0003800000 */
.L_x_29482:
        /* <DEDUP_REMOVED lines=16> */
.L_x_29488:
[----:B------:R-:W-:Y:S05]  /*6eb0*/  BSYNC B3 ;  /* 0x0000000000037941 */ /* 0x000fea0003800000 */
.L_x_29487:
        /* <DEDUP_REMOVED lines=44> */
.L_x_29486:
[----:B------:R-:W-:Y:S05]  /*7180*/  BSYNC B2 ;  /* 0x0000000000027941 */ /* 0x000fea0003800000 */
.L_x_29485:
        /* <DEDUP_REMOVED lines=20> */
.L_x_29460:
[----:B------:R-:W-:Y:S05]  /*72d0*/  BSYNC B1 ;  /* 0x0000000000017941 */ /* 0x000fea0003800000 */
.L_x_29459:
        /* <DEDUP_REMOVED lines=23> */
.L_x_29492:
[----:B0-----:R-:W-:Y:S02]  /*7450*/  IMAD.MOV.U32 R156, RZ, RZ, R136 ;  /* 0x000000ffff9c7224 */ /* 0x001fe400078e0088 */
.L_x_29493:
[----:B------:R-:W-:Y:S05]  /*7460*/  BSYNC B2 ;  /* 0x0000000000027941 */ /* 0x000fea0003800000 */
.L_x_29491:
        /* <DEDUP_REMOVED lines=16> */
.L_x_29497:
[----:B------:R-:W-:Y:S05]  /*7570*/  BSYNC B3 ;  /* 0x0000000000037941 */ /* 0x000fea0003800000 */
.L_x_29496:
        /* <DEDUP_REMOVED lines=44> */
.L_x_29495:
[----:B------:R-:W-:Y:S05]  /*7840*/  BSYNC B2 ;  /* 0x0000000000027941 */ /* 0x000fea0003800000 */
.L_x_29494:
        /* <DEDUP_REMOVED lines=22> */
.L_x_29499:
[----:B------:R-:W-:Y:S02]  /*79b0*/  IMAD.MOV.U32 R156, RZ, RZ, R136 ;  /* 0x000000ffff9c7224 */ /* 0x000fe400078e0088 */
.L_x_29500:
[----:B------:R-:W-:Y:S05]  /*79c0*/  BSYNC B2 ;  /* 0x0000000000027941 */ /* 0x000fea0003800000 */
.L_x_29498:
        /* <DEDUP_REMOVED lines=16> */
.L_x_29504:
[----:B------:R-:W-:Y:S05]  /*7ad0*/  BSYNC B3 ;  /* 0x0000000000037941 */ /* 0x000fea0003800000 */
.L_x_29503:
        /* <DEDUP_REMOVED lines=44> */
.L_x_29502:
[----:B------:R-:W-:Y:S05]  /*7da0*/  BSYNC B2 ;  /* 0x0000000000027941 */ /* 0x000fea0003800000 */
.L_x_29501:
        /* <DEDUP_REMOVED lines=19> */
.L_x_29506:
[----:B------:R-:W-:Y:S02]  /*7ee0*/  IMAD.MOV.U32 R156, RZ, RZ, R136 ;  /* 0x000000ffff9c7224 */ /* 0x000fe400078e0088 */
.L_x_29507:
[----:B------:R-:W-:Y:S05]  /*7ef0*/  BSYNC B2 ;  /* 0x0000000000027941 */ /* 0x000fea0003800000 */
.L_x_29505:
        /* <DEDUP_REMOVED lines=16> */
.L_x_29511:
[----:B------:R-:W-:Y:S05]  /*8000*/  BSYNC B3 ;  /* 0x0000000000037941 */ /* 0x000fea0003800000 */
.L_x_29510:
        /* <DEDUP_REMOVED lines=44> */
.L_x_29509:
[----:B------:R-:W-:Y:S05]  /*82d0*/  BSYNC B2 ;  /* 0x0000000000027941 */ /* 0x000fea0003800000 */
.L_x_29508:
        /* <DEDUP_REMOVED lines=19> */
.L_x_29513:
[----:B------:R-:W-:Y:S02]  /*8410*/  IMAD.MOV.U32 R156, RZ, RZ, R136 ;  /* 0x000000ffff9c7224 */ /* 0x000fe400078e0088 */
.L_x_29514:
[----:B------:R-:W-:Y:S05]  /*8420*/  BSYNC B2 ;  /* 0x0000000000027941 */ /* 0x000fea0003800000 */
.L_x_29512:
        /* <DEDUP_REMOVED lines=16> */
.L_x_29518:
[----:B------:R-:W-:Y:S05]  /*8530*/  BSYNC B3 ;  /* 0x0000000000037941 */ /* 0x000fea0003800000 */
.L_x_29517:
        /* <DEDUP_REMOVED lines=44> */
.L_x_29516:
[----:B------:R-:W-:Y:S05]  /*8800*/  BSYNC B2 ;  /* 0x0000000000027941 */ /* 0x000fea0003800000 */
.L_x_29515:
        /* <DEDUP_REMOVED lines=20> */
.L_x_29490:
[----:B------:R-:W-:Y:S05]  /*8950*/  BSYNC B1 ;  /* 0x0000000000017941 */ /* 0x000fea0003800000 */
.L_x_29489:
[----:B------:R-:W-:Y:S01]  /*8960*/  ISETP.NE.AND P1, PT, R144, RZ, PT ;  /* 0x000000ff9000720c */ /* 0x000fe20003f25270 */
[----:B------:R-:W-:-:S12]  /*8970*/  BSSY B1, `(.L_x_29519) ;  /* 0x0000166000017945 */ /* 0x000fd80003800000 */
[----:B------:R-:W-:Y:S05]  /*8980*/  @!P1 BRA `(.L_x_29520) ;  /* 0x0000164000009947 */ /* 0x000fea0003800000 */
[----:B------:R-:W-:Y:S01]  /*8990*/  HFMA2.MMA R57, -RZ, RZ, 0, 9.5367431640625e-07 ;  /* 0x00000010ff397435 */ /* 0x000fe200000001ff */
[----:B------:R-:W-:-:S04]  /*89a0*/  ISETP.NE.U32.AND P1, PT, RZ, c[0x0][0x180], PT ;  /* 0x00006000ff007a0c */ /* 0x000fc80003f25070 */
[----:B------:R-:W-:-:S05]  /*89b0*/  ISETP.NE.AND.EX P1, PT, RZ, c[0x0][0x184], PT, P1 ;  /* 0x00006100ff007a0c */ /* 0x000fca0003f25310 */
[----:B------:R-:W-:-:S06]  /*89c0*/  IMAD.WIDE.U32 R56, R78, R57, c[0x0][0x170] ;  /* 0x00005c004e387625 */ /* 0x000fcc00078e0039 */
[----:B------:R-:W5:Y:S02]  /*89d0*/  LDG.E.128 R56, [R56.64] ;  /* 0x0000000638387981 */ /* 0x000f64000c1e1d00 */
        /* <DEDUP_REMOVED lines=15> */
.L_x_29522:
[----:B0-----:R-:W-:Y:S02]  /*8ad0*/  IMAD.MOV.U32 R156, RZ, RZ, R136 ;  /* 0x000000ffff9c7224 */ /* 0x001fe400078e0088 */
.L_x_29523:
[----:B------:R-:W-:Y:S05]  /*8ae0*/  BSYNC B2 ;  /* 0x0000000000027941 */ /* 0x000fea0003800000 */
.L_x_29521:
        /* <DEDUP_REMOVED lines=16> */
.L_x_29527:
[----:B------:R-:W-:Y:S05]  /*8bf0*/  BSYNC B3 ;  /* 0x0000000000037941 */ /* 0x000fea0003800000 */
.L_x_29526:
        /* <DEDUP_REMOVED lines=44> */
.L_x_29525:
[----:B------:R-:W-:Y:S05]  /*8ec0*/  BSYNC B2 ;  /* 0x0000000000027941 */ /* 0x000fea0003800000 */
.L_x_29524:
        /* <DEDUP_REMOVED lines=22> */
.L_x_29529:
[----:B------:R-:W-:Y:S02]  /*9030*/  MOV R156, R136 ;  /* 0x00000088009c7202 */ /* 0x000fe40000000f00 */
.L_x_29530:
[----:B------:R-:W-:Y:S05]  /*9040*/  BSYNC B2 ;  /* 0x0000000000027941 */ /* 0x000fea0003800000 */
.L_x_29528:
        /* <DEDUP_REMOVED lines=16> */
.L_x_29534:
[----:B------:R-:W-:Y:S05]  /*9150*/  BSYNC B3 ;  /* 0x0000000000037941 */ /* 0x000fea0003800000 */
.L_x_29533:
        /* <DEDUP_REMOVED lines=44> */
.L_x_29532:
[----:B------:R-:W-:Y:S05]  /*9420*/  BSYNC B2 ;  /* 0x0000000000027941 */ /* 0x000fea0003800000 */
.L_x_29531:
        /* <DEDUP_REMOVED lines=19> */
.L_x_29536:
[----:B------:R-:W-:Y:S02]  /*9560*/  MOV R156, R136 ;  /* 0x00000088009c7202 */ /* 0x000fe40000000f00 */
.L_x_29537:
[----:B------:R-:W-:Y:S05]  /*9570*/  BSYNC B2 ;  /* 0x0000000000027941 */ /* 0x000fea0003800000 */
.L_x_29535:
        /* <DEDUP_REMOVED lines=16> */
.L_x_29541:
[----:B------:R-:W-:Y:S05]  /*9680*/  BSYNC B3 ;  /* 0x0000000000037941 */ /* 0x000fea0003800000 */
.L_x_29540:
        /* <DEDUP_REMOVED lines=44> */
.L_x_29539:
[----:B------:R-:W-:Y:S05]  /*9950*/  BSYNC B2 ;  /* 0x0000000000027941 */ /* 0x000fea0003800000 */
.L_x_29538:
        /* <DEDUP_REMOVED lines=19> */
.L_x_29543:
[----:B------:R-:W-:Y:S02]  /*9a90*/  MOV R156, R136 ;  /* 0x00000088009c7202 */ /* 0x000fe40000000f00 */
.L_x_29544:
[----:B------:R-:W-:Y:S05]  /*9aa0*/  BSYNC B2 ;  /* 0x0000000000027941 */ /* 0x000fea0003800000 */
.L_x_29542:
        /* <DEDUP_REMOVED lines=16> */
.L_x_29548:
[----:B------:R-:W-:Y:S05]  /*9bb0*/  BSYNC B3 ;  /* 0x0000000000037941 */ /* 0x000fea0003800000 */
.L_x_29547:
        /* <DEDUP_REMOVED lines=44> */
.L_x_29546:
[----:B------:R-:W-:Y:S05]  /*9e80*/  BSYNC B2 ;  /* 0x0000000000027941 */ /* 0x000fea0003800000 */
.L_x_29545:
        /* <DEDUP_REMOVED lines=20> */
.L_x_29520:
[----:B------:R-:W-:Y:S05]  /*9fd0*/  BSYNC B1 ;  /* 0x0000000000017941 */ /* 0x000fea0003800000 */
.L_x_29519:
        /* <DEDUP_REMOVED lines=23> */
.L_x_29552:
[----:B0-----:R-:W-:Y:S02]  /*a150*/  IMAD.MOV.U32 R156, RZ, RZ, R136 ;  /* 0x000000ffff9c7224 */ /* 0x001fe400078e0088 */
.L_x_29553:
[----:B------:R-:W-:Y:S05]  /*a160*/  BSYNC B2 ;  /* 0x0000000000027941 */ /* 0x000fea0003800000 */
.L_x_29551:
        /* <DEDUP_REMOVED lines=16> */
.L_x_29557:
[----:B------:R-:W-:Y:S05]  /*a270*/  BSYNC B3 ;  /* 0x0000000000037941 */ /* 0x000fea0003800000 */
.L_x_29556:
        /* <DEDUP_REMOVED lines=44> */
.L_x_29555:
[----:B------:R-:W-:Y:S05]  /*a540*/  BSYNC B2 ;  /* 0x0000000000027941 */ /* 0x000fea0003800000 */
.L_x_29554:
        /* <DEDUP_REMOVED lines=22> */
.L_x_29559:
[----:B------:R-:W-:Y:S02]  /*a6b0*/  IMAD.MOV.U32 R156, RZ, RZ, R136 ;  /* 0x000000ffff9c7224 */ /* 0x000fe400078e0088 */
.L_x_29560:
[----:B------:R-:W-:Y:S05]  /*a6c0*/  BSYNC B2 ;  /* 0x0000000000027941 */ /* 0x000fea0003800000 */
.L_x_29558:
        /* <DEDUP_REMOVED lines=16> */
.L_x_29564:
[----:B------:R-:W-:Y:S05]  /*a7d0*/  BSYNC B3 ;  /* 0x0000000000037941 */ /* 0x000fea0003800000 */
.L_x_29563:
        /* <DEDUP_REMOVED lines=44> */
.L_x_29562:
[----:B------:R-:W-:Y:S05]  /*aaa0*/  BSYNC B2 ;  /* 0x0000000000027941 */ /* 0x000fea0003800000 */
.L_x_29561:
        /* <DEDUP_REMOVED lines=19> */
.L_x_29566:
[----:B------:R-:W-:Y:S02]  /*abe0*/  IMAD.MOV.U32 R156, RZ, RZ, R136 ;  /* 0x000000ffff9c7224 */ /* 0x000fe400078e0088 */
.L_x_29567:
[----:B------:R-:W-:Y:S05]  /*abf0*/  BSYNC B2 ;  /* 0x0000000000027941 */ /* 0x000fea0003800000 */
.L_x_29565:
        /* <DEDUP_REMOVED lines=16> */
.L_x_29571:
[----:B------:R-:W-:Y:S05]  /*ad00*/  BSYNC B3 ;  /* 0x0000000000037941 */ /* 0x000fea0003800000 */
.L_x_29570:
        /* <DEDUP_REMOVED lines=44> */
.L_x_29569:
[----:B------:R-:W-:Y:S05]  /*afd0*/  BSYNC B2 ;  /* 0x0000000000027941 */ /* 0x000fea0003800000 */
.L_x_29568:
        /* <DEDUP_REMOVED lines=19> */
.L_x_29573:
[----:B------:R-:W-:Y:S02]  /*b110*/  IMAD.MOV.U32 R156, RZ, RZ, R136 ;  /* 0x000000ffff9c7224 */ /* 0x000fe400078e0088 */
.L_x_29574:
[----:B------:R-:W-:Y:S05]  /*b120*/  BSYNC B2 ;  /* 0x0000000000027941 */ /* 0x000fea0003800000 */
.L_x_29572:
        /* <DEDUP_REMOVED lines=16> */
.L_x_29578:
[----:B------:R-:W-:Y:S05]  /*b230*/  BSYNC B3 ;  /* 0x0000000000037941 */ /* 0x000fea0003800000 */
.L_x_29577:
        /* <DEDUP_REMOVED lines=44> */
.L_x_29576:
[----:B------:R-:W-:Y:S05]  /*b500*/  BSYNC B2 ;  /* 0x0000000000027941 */ /* 0x000fea0003800000 */
.L_x_29575:
        /* <DEDUP_REMOVED lines=20> */
.L_x_29550:
[----:B------:R-:W-:Y:S05]  /*b650*/  BSYNC B1 ;  /* 0x0000000000017941 */ /* 0x000fea0003800000 */
.L_x_29549:
        /* <DEDUP_REMOVED lines=23> */
.L_x_29582:
[----:B0-----:R-:W-:Y:S02]  /*b7d0*/  MOV R156, R136 ;  /* 0x00000088009c7202 */ /* 0x001fe40000000f00 */
.L_x_29583:
[----:B------:R-:W-:Y:S05]  /*b7e0*/  BSYNC B2 ;  /* 0x0000000000027941 */ /* 0x000fea0003800000 */
.L_x_29581:
        /* <DEDUP_REMOVED lines=16> */
.L_x_29587:
[----:B------:R-:W-:Y:S05]  /*b8f0*/  BSYNC B3 ;  /* 0x0000000000037941 */ /* 0x000fea0003800000 */
.L_x_29586:
        /* <DEDUP_REMOVED lines=44> */
.L_x_29585:
[----:B------:R-:W-:Y:S05]  /*bbc0*/  BSYNC B2 ;  /* 0x0000000000027941 */ /* 0x000fea0003800000 */
.L_x_29584:
        /* <DEDUP_REMOVED lines=22> */
.L_x_29589:
[----:B------:R-:W-:Y:S02]  /*bd30*/  IMAD.MOV.U32 R156, RZ, RZ, R136 ;  /* 0x000000ffff9c7224 */ /* 0x000fe400078e0088 */
.L_x_29590:
[----:B------:R-:W-:Y:S05]  /*bd40*/  BSYNC B2 ;  /* 0x0000000000027941 */ /* 0x000fea0003800000 */
.L_x_29588:
        /* <DEDUP_REMOVED lines=16> */
.L_x_29594:
[----:B------:R-:W-:Y:S05]  /*be50*/  BSYNC B3 ;  /* 0x0000000000037941 */ /* 0x000fea0003800000 */
.L_x_29593:
        /* <DEDUP_REMOVED lines=44> */
.L_x_29592:
[----:B------:R-:W-:Y:S05]  /*c120*/  BSYNC B2 ;  /* 0x0000000000027941 */ /* 0x000fea0003800000 */
.L_x_29591:
        /* <DEDUP_REMOVED lines=19> */
.L_x_29596:
[----:B------:R-:W-:Y:S02]  /*c260*/  IMAD.MOV.U32 R156, RZ, RZ, R136 ;  /* 0x000000ffff9c7224 */ /* 0x000fe400078e0088 */
.L_x_29597:
[----:B------:R-:W-:Y:S05]  /*c270*/  BSYNC B2 ;  /* 0x0000000000027941 */ /* 0x000fea0003800000 */
.L_x_29595:
        /* <DEDUP_REMOVED lines=16> */
.L_x_29601:
[----:B------:R-:W-:Y:S05]  /*c380*/  BSYNC B3 ;  /* 0x0000000000037941 */ /* 0x000fea0003800000 */
.L_x_29600:
        /* <DEDUP_REMOVED lines=44> */
.L_x_29599:
[----:B------:R-:W-:Y:S05]  /*c650*/  BSYNC B2 ;  /* 0x0000000000027941 */ /* 0x000fea0003800000 */
.L_x_29598:
        /* <DEDUP_REMOVED lines=19> */
.L_x_29603:
[----:B------:R-:W-:Y:S02]  /*c790*/  IMAD.MOV.U32 R156, RZ, RZ, R136 ;  /* 0x000000ffff9c7224 */ /* 0x000fe400078e0088 */
.L_x_29604:
[----:B------:R-:W-:Y:S05]  /*c7a0*/  BSYNC B2 ;  /* 0x0000000000027941 */ /* 0x000fea0003800000 */
.L_x_29602:
        /* <DEDUP_REMOVED lines=16> */
.L_x_29608:
[----:B------:R-:W-:Y:S05]  /*c8b0*/  BSYNC B3 ;  /* 0x0000000000037941 */ /* 0x000fea0003800000 */
.L_x_29607:
        /* <DEDUP_REMOVED lines=44> */
.L_x_29606:
[----:B------:R-:W-:Y:S05]  /*cb80*/  BSYNC B2 ;  /* 0x0000000000027941 */ /* 0x000fea0003800000 */
.L_x_29605:
        /* <DEDUP_REMOVED lines=20> */
.L_x_29580:
[----:B------:R-:W-:Y:S05]  /*ccd0*/  BSYNC B1 ;  /* 0x0000000000017941 */ /* 0x000fea0003800000 */
.L_x_29579:
        /* <DEDUP_REMOVED lines=23> */
.L_x_29612:
[----:B0-----:R-:W-:Y:S02]  /*ce50*/  IMAD.MOV.U32 R156, RZ, RZ, R136 ;  /* 0x000000ffff9c7224 */ /* 0x001fe400078e0088 */
.L_x_29613:
[----:B------:R-:W-:Y:S05]  /*ce60*/  BSYNC B2 ;  /* 0x0000000000027941 */ /* 0x000fea0003800000 */
.L_x_29611:
        /* <DEDUP_REMOVED lines=16> */
.L_x_29617:
[----:B------:R-:W-:Y:S05]  /*cf70*/  BSYNC B3 ;  /* 0x0000000000037941 */ /* 0x000fea0003800000 */
.L_x_29616:
        /* <DEDUP_REMOVED lines=44> */
.L_x_29615:
[----:B------:R-:W-:Y:S05]  /*d240*/  BSYNC B2 ;  /* 0x0000000000027941 */ /* 0x000fea0003800000 */
.L_x_29614:
        /* <DEDUP_REMOVED lines=22> */
.L_x_29619:
[----:B------:R-:W-:Y:S02]  /*d3b0*/  MOV R156, R136 ;  /* 0x00000088009c7202 */ /* 0x000fe40000000f00 */
.L_x_29620:
[----:B------:R-:W-:Y:S05]  /*d3c0*/  BSYNC B2 ;  /* 0x0000000000027941 */ /* 0x000fea0003800000 */
.L_x_29618:
        /* <DEDUP_REMOVED lines=16> */
.L_x_29624:
[----:B------:R-:W-:Y:S05]  /*d4d0*/  BSYNC B3 ;  /* 0x0000000000037941 */ /* 0x000fea0003800000 */
.L_x_29623:
        /* <DEDUP_REMOVED lines=44> */
.L_x_29622:
[----:B------:R-:W-:Y:S05]  /*d7a0*/  BSYNC B2 ;  /* 0x0000000000027941 */ /* 0x000fea0003800000 */
.L_x_29621:
        /* <DEDUP_REMOVED lines=19> */
.L_x_29626:
[----:B------:R-:W-:Y:S02]  /*d8e0*/  IMAD.MOV.U32 R156, RZ, RZ, R136 ;  /* 0x000000ffff9c7224 */ /* 0x000fe400078e0088 */
.L_x_29627:
[----:B------:R-:W-:Y:S05]  /*d8f0*/  BSYNC B2 ;  /* 0x0000000000027941 */ /* 0x000fea0003800000 */
.L_x_29625:
        /* <DEDUP_REMOVED lines=16> */
.L_x_29631:
[----:B------:R-:W-:Y:S05]  /*da00*/  BSYNC B3 ;  /* 0x0000000000037941 */ /* 0x000fea0003800000 */
.L_x_29630:
        /* <DEDUP_REMOVED lines=44> */
.L_x_29629:
[----:B------:R-:W-:Y:S05]  /*dcd0*/  BSYNC B2 ;  /* 0x0000000000027941 */ /* 0x000fea0003800000 */
.L_x_29628:
        /* <DEDUP_REMOVED lines=19> */
.L_x_29633:
[----:B------:R-:W-:Y:S02]  /*de10*/  MOV R156, R136 ;  /* 0x00000088009c7202 */ /* 0x000fe40000000f00 */
.L_x_29634:
[----:B------:R-:W-:Y:S05]  /*de20*/  BSYNC B2 ;  /* 0x0000000000027941 */ /* 0x000fea0003800000 */
.L_x_29632:
        /* <DEDUP_REMOVED lines=16> */
.L_x_29638:
[----:B------:R-:W-:Y:S05]  /*df30*/  BSYNC B3 ;  /* 0x0000000000037941 */ /* 0x000fea0003800000 */
.L_x_29637:
        /* <DEDUP_REMOVED lines=44> */
.L_x_29636:
[----:B------:R-:W-:Y:S05]  /*e200*/  BSYNC B2 ;  /* 0x0000000000027941 */ /* 0x000fea0003800000 */
.L_x_29635:
        /* <DEDUP_REMOVED lines=20> */
.L_x_29610:
[----:B------:R-:W-:Y:S05]  /*e350*/  BSYNC B1 ;  /* 0x0000000000017941 */ /* 0x000fea0003800000 */
.L_x_29609:
        /* <DEDUP_REMOVED lines=23> */
.L_x_29642:
[----:B0-----:R-:W-:Y:S02]  /*e4d0*/  MOV R156, R136 ;  /* 0x00000088009c7202 */ /* 0x001fe40000000f00 */
.L_x_29643:
[----:B------:R-:W-:Y:S05]  /*e4e0*/  BSYNC B2 ;  /* 0x0000000000027941 */ /* 0x000fea0003800000 */
.L_x_29641:
        /* <DEDUP_REMOVED lines=16> */
.L_x_29647:
[----:B------:R-:W-:Y:S05]  /*e5f0*/  BSYNC B3 ;  /* 0x0000000000037941 */ /* 0x000fea0003800000 */
.L_x_29646:
        /* <DEDUP_REMOVED lines=44> */
.L_x_29645:
[----:B------:R-:W-:Y:S05]  /*e8c0*/  BSYNC B2 ;  /* 0x0000000000027941 */ /* 0x000fea0003800000 */
.L_x_29644:
        /* <DEDUP_REMOVED lines=22> */
.L_x_29649:
[----:B------:R-:W-:Y:S02]  /*ea30*/  IMAD.MOV.U32 R156, RZ, RZ, R136 ;  /* 0x000000ffff9c7224 */ /* 0x000fe400078e0088 */
.L_x_29650:
[----:B------:R-:W-:Y:S05]  /*ea40*/  BSYNC B2 ;  /* 0x0000000000027941 */ /* 0x000fea0003800000 */
.L_x_29648:
        /* <DEDUP_REMOVED lines=16> */
.L_x_29654:
[----:B------:R-:W-:Y:S05]  /*eb50*/  BSYNC B3 ;  /* 0x0000000000037941 */ /* 0x000fea0003800000 */
.L_x_29653:
        /* <DEDUP_REMOVED lines=44> */
.L_x_29652:
[----:B------:R-:W-:Y:S05]  /*ee20*/  BSYNC B2 ;  /* 0x0000000000027941 */ /* 0x000fea0003800000 */
.L_x_29651:
        /* <DEDUP_REMOVED lines=19> */
.L_x_29656:
[----:B------:R-:W-:Y:S02]  /*ef60*/  IMAD.MOV.U32 R156, RZ, RZ, R136 ;  /* 0x000000ffff9c7224 */ /* 0x000fe400078e0088 */
.L_x_29657:
[----:B------:R-:W-:Y:S05]  /*ef70*/  BSYNC B2 ;  /* 0x0000000000027941 */ /* 0x000fea0003800000 */
.L_x_29655:
        /* <DEDUP_REMOVED lines=16> */
.L_x_29661:
[----:B------:R-:W-:Y:S05]  /*f080*/  BSYNC B3 ;  /* 0x0000000000037941 */ /* 0x000fea0003800000 */
.L_x_29660:
        /* <DEDUP_REMOVED lines=44> */
.L_x_29659:
[----:B------:R-:W-:Y:S05]  /*f350*/  BSYNC B2 ;  /* 0x0000000000027941 */ /* 0x000fea0003800000 */
.L_x_29658:
        /* <DEDUP_REMOVED lines=19> */
.L_x_29663:
[----:B------:R-:W-:Y:S02]  /*f490*/  IMAD.MOV.U32 R156, RZ, RZ, R136 ;  /* 0x000000ffff9c7224 */ /* 0x000fe400078e0088 */
.L_x_29664:
[----:B------:R-:W-:Y:S05]  /*f4a0*/  BSYNC B2 ;  /* 0x0000000000027941 */ /* 0x000fea0003800000 */
.L_x_29662:
        /* <DEDUP_REMOVED lines=16> */
.L_x_29668:
[----:B------:R-:W-:Y:S05]  /*f5b0*/  BSYNC B3 ;  /* 0x0000000000037941 */ /* 0x000fea0003800000 */
.L_x_29667:
        /* <DEDUP_REMOVED lines=44> */
.L_x_29666:
[----:B------:R-:W-:Y:S05]  /*f880*/  BSYNC B2 ;  /* 0x0000000000027941 */ /* 0x000fea0003800000 */
.L_x_29665:
        /* <DEDUP_REMOVED lines=17> */
[----:B------:R0:W-:Y:S04]  /*f9a0*/  STG.E.128 [R150.64], R72 ;  /* 0x0000004896007986 */ /* 0x0001e8000c101d06 */
[----:B------:R0:W-:Y:S03]  /*f9b0*/  STG.E [R152.64], R77 ;  /* 0x0000004d98007986 */ /* 0x0001e6000c101906 */
.L_x_29640:
[----:B------:R-:W-:Y:S05]  /*f9c0*/  BSYNC B1 ;  /* 0x0000000000017941 */ /* 0x000fea0003800000 */
.L_x_29639:
[----:B------:R-:W-:Y:S01]  /*f9d0*/  FADD.FTZ R78, RZ, R36 ;  /* 0x00000024ff4e7221 */ /* 0x000fe20000010000 */
[C---:B------:R-:W-:Y:S02]  /*f9e0*/  ISETP.GT.U32.AND P1, PT, R128.reuse, 0x3f, PT ;  /* 0x0000003f8000780c */ /* 0x040fe40003f24070 */
[C---:B------:R-:W-:Y:S01]  /*f9f0*/  ISETP.GT.U32.AND P2, PT, R128.reuse, 0xdf, PT ;  /* 0x000000df8000780c */ /* 0x040fe20003f44070 */
[----:B0----5:R-:W-:Y:S01]  /*fa00*/  FADD.FTZ R77, R37, R78 ;  /* 0x0000004e254d7221 */ /* 0x021fe20000010000 */
[----:B------:R-:W-:Y:S02]  /*fa10*/  P2R R150, PR, RZ, 0x2 ;  /* 0x00000002ff967803 */ /* 0x000fe40000000000 */
[----:B------:R-:W-:Y:S01]  /*fa20*/  ISETP.GT.U32.AND P3, PT, R128, 0xff, PT ;  /* 0x000000ff8000780c */ /* 0x000fe20003f64070 */
[----:B------:R-:W-:Y:S01]  /*fa30*/  FADD.FTZ R78, R38, R77 ;  /* 0x0000004d264e7221 */ /* 0x000fe20000010000 */
[----:B------:R-:W-:-:S02]  /*fa40*/  ISETP.GT.U32.AND P4, PT, R128, 0x11f, PT ;  /* 0x0000011f8000780c */ /* 0x000fc40003f84070 */
[----:B------:R-:W-:Y:S01]  /*fa50*/  ISETP.GT.U32.AND P5, PT, R128, 0x13f, PT ;  /* 0x0000013f8000780c */ /* 0x000fe20003fa4070 */
[----:B------:R-:W-:Y:S01]  /*fa60*/  FADD.FTZ R78, R39, R78 ;  /* 0x0000004e274e7221 */ /* 0x000fe20000010000 */
[----:B------:R-:W-:-:S04]  /*fa70*/  ISETP.NE.AND P6, PT, R76, RZ, PT ;  /* 0x000000ff4c00720c */ /* 0x000fc80003fc5270 */
[----:B------:R-:W-:-:S05]  /*fa80*/  FSEL R79, R78, RZ, P0 ;  /* 0x000000ff4e4f7208 */ /* 0x000fca0000000000 */
[----:B------:R-:W-:-:S04]  /*fa90*/  FADD.FTZ R78, R40, R79 ;  /* 0x0000004f284e7221 */ /* 0x000fc80000010000 */
[----:B------:R-:W-:-:S04]  /*faa0*/  FADD.FTZ R77, R41, R78 ;  /* 0x0000004e294d7221 */ /* 0x000fc80000010000 */
[----:B------:R-:W-:-:S04]  /*fab0*/  FADD.FTZ R78, R42, R77 ;  /* 0x0000004d2a4e7221 */ /* 0x000fc80000010000 */
[----:B------:R-:W-:Y:S01]  /*fac0*/  @P1 FADD.FTZ R79, R43, R78 ;  /* 0x0000004e2b4f1221 */ /* 0x000fe20000010000 */
[----:B------:R-:W-:-:S03]  /*fad0*/  ISETP.GT.U32.AND P1, PT, R128, 0x5f, PT ;  /* 0x0000005f8000780c */ /* 0x000fc60003f24070 */
[----:B------:R-:W-:Y:S01]  /*fae0*/  FADD.FTZ R78, R44, R79 ;  /* 0x0000004f2c4e7221 */ /* 0x000fe20000010000 */
[----:B------:R-:W-:-:S03]  /*faf0*/  P2R R152, PR, RZ, 0x2 ;  /* 0x00000002ff987803 */ /* 0x000fc60000000000 */
        /* <DEDUP_REMOVED lines=38> */
.L_x_29693:
[----:B-1----:R-:W-:Y:S01]  /*fd60*/  FADD.FTZ R158, R79, R151 ;  /* 0x000000974f9e7221 */ /* 0x002fe20000010000 */
[----:B------:R-:W-:Y:S05]  /*fd70*/  BRA.DIV ~URZ, `(.L_x_29670) ;  /* 0x000015027f007947 */ /* 0x000fea000b800000 */
[----:B------:R-:W1:Y:S01]  /*fd80*/  SHFL.BFLY PT, R76, R158, 0x2, 0x1f ;  /* 0x0c401f009e4c7f89 */ /* 0x000e6200000e0000 */
[----:B------:R-:W-:Y:S02]  /*fd90*/  P2R R156, PR, RZ, 0x20 ;  /* 0x00000020ff9c7803 */ /* 0x000fe40000000000 */
[----:B------:R-:W-:Y:S02]  /*fda0*/  ISETP.NE.AND P5, PT, R150, RZ, PT ;  /* 0x000000ff9600720c */ /* 0x000fe40003fa5270 */
[----:B------:R-:W-:Y:S02]  /*fdb0*/  P2R R151, PR, RZ, 0x10 ;  /* 0x00000010ff977803 */ /* 0x000fe40000000000 */
[----:B------:R-:W-:Y:S02]  /*fdc0*/  ISETP.NE.AND P4, PT, R152, RZ, PT ;  /* 0x000000ff9800720c */ /* 0x000fe40003f85270 */
[----:B------:R-:W-:-:S02]  /*fdd0*/  P2R R157, PR, RZ, 0x40 ;  /* 0x00000040ff9d7803 */ /* 0x000fc40000000000 */
[----:B------:R-:W-:Y:S01]  /*fde0*/  ISETP.NE.AND P6, PT, R155, RZ, PT ;  /* 0x000000ff9b00720c */ /* 0x000fe20003fc5270 */
        /* <DEDUP_REMOVED lines=102> */
.L_x_29694:
[----:B------:R-:W-:Y:S01]  /*10450*/  FMUL.FTZ R76, R153, R153 ;  /* 0x00000099994c7220 */ /* 0x000fe20000410000 */
[----:B------:R-:W-:Y:S01]  /*10460*/  ISETP.NE.AND P1, PT, RZ, UR8, PT ;  /* 0x00000008ff007c0c */ /* 0x000fe2000bf25270 */
[----:B-1----:R-:W-:Y:S01]  /*10470*/  FADD.FTZ R151, R151, R152 ;  /* 0x0000009897977221 */ /* 0x002fe20000010000 */
[----:B------:R-:W-:Y:S01]  /*10480*/  @!P6 MOV R78, 0x4 ;  /* 0x00000004004ee802 */ /* 0x000fe20000000f00 */
[----:B------:R-:W-:Y:S01]  /*10490*/  BSSY B1, `(.L_x_29671) ;  /* 0x000001d000017945 */ /* 0x000fe20003800000 */
[----:B------:R-:W-:Y:S01]  /*104a0*/  FSEL R77, R76, RZ, P1 ;  /* 0x000000ff4c4d7208 */ /* 0x000fe20000800000 */
[----:B------:R-:W-:Y:S01]  /*104b0*/  IMAD.MOV.U32 R76, RZ, RZ, c[0x0][0x1e0] ;  /* 0x00007800ff4c7624 */ /* 0x000fe200078e00ff */
[----:B------:R-:W-:Y:S01]  /*104c0*/  FSEL R150, R153, RZ, !P1 ;  /* 0x000000ff99967208 */ /* 0x000fe20004800000 */
[----:B------:R-:W-:-:S04]  /*104d0*/  @!P6 IMAD.WIDE R78, R139, R78, c[0x0][0x1a0] ;  /* 0x000068008b4ee625 */ /* 0x000fc800078e024e */
[----:B------:R-:W-:Y:S01]  /*104e0*/  FFMA.FTZ R76, R151, R76, c[0x0][0x228] ;  /* 0x00008a00974c7623 */ /* 0x000fe2000001004c */
[----:B------:R1:W-:Y:S03]  /*104f0*/  @!P6 STG.E [R78.64], R153 ;  /* 0x000000994e00e986 */ /* 0x0003e6000c101906 */
[----:B------:R-:W-:Y:S02]  /*10500*/  FADD.FTZ R151, R76, R77 ;  /* 0x0000004d4c977221 */ /* 0x000fe40000010000 */
        /* <DEDUP_REMOVED lines=21> */
.L_x_29672:
[----:B------:R-:W-:Y:S05]  /*10660*/  BSYNC B1 ;  /* 0x0000000000017941 */ /* 0x000fea0003800000 */
.L_x_29671:
[----:B------:R-:W-:Y:S01]  /*10670*/  ISETP.NE.AND P1, PT, R148, RZ, PT ;  /* 0x000000ff9400720c */ /* 0x000fe20003f25270 */
[----:B------:R-:W-:-:S12]  /*10680*/  BSSY B1, `(.L_x_29673) ;  /* 0x0000012000017945 */ /* 0x000fd80003800000 */
[----:B------:R-:W-:Y:S05]  /*10690*/  @!P1 BRA `(.L_x_29674) ;  /* 0x0000010000009947 */ /* 0x000fea0003800000 */
[--C-:B01----:R-:W-:Y:S02]  /*106a0*/  FADD.FTZ R78, R41, -R150.reuse ;  /* 0x80000096294e7221 */ /* 0x103fe40000010000 */
        /* <DEDUP_REMOVED lines=15> */
.L_x_29674:
[----:B------:R-:W-:Y:S05]  /*107a0*/  BSYNC B1 ;  /* 0x0000000000017941 */ /* 0x000fea0003800000 */
.L_x_29673:
[----:B------:R-:W-:Y:S01]  /*107b0*/  ISETP.NE.AND P1, PT, R147, RZ, PT ;  /* 0x000000ff9300720c */ /* 0x000fe20003f25270 */
[----:B------:R-:W-:-:S12]  /*107c0*/  BSSY B1, `(.L_x_29675) ;  /* 0x0000012000017945 */ /* 0x000fd80003800000 */
[----:B------:R-:W-:Y:S05]  /*107d0*/  @!P1 BRA `(.L_x_29676) ;  /* 0x0000010000009947 */ /* 0x000fea0003800000 */
[----:B------:R-:W-:Y:S01]  /*107e0*/  HFMA2.MMA R156, -RZ, RZ, 0, 9.5367431640625e-07 ;  /* 0x00000010ff9c7435 */ /* 0x000fe200000001ff */
[--C-:B01----:R-:W-:Y:S02]  /*107f0*/  FADD.FTZ R78, R45, -R150.reuse ;  /* 0x800000962d4e7221 */ /* 0x103fe40000010000 */
        /* <DEDUP_REMOVED lines=14> */
.L_x_29676:
[----:B------:R-:W-:Y:S05]  /*108e0*/  BSYNC B1 ;  /* 0x0000000000017941 */ /* 0x000fea0003800000 */
.L_x_29675:
        /* <DEDUP_REMOVED lines=19> */
.L_x_29678:
[----:B------:R-:W-:Y:S05]  /*10a20*/  BSYNC B1 ;  /* 0x0000000000017941 */ /* 0x000fea0003800000 */
.L_x_29677:
        /* <DEDUP_REMOVED lines=19> */
.L_x_29680:
[----:B------:R-:W-:Y:S05]  /*10b60*/  BSYNC B1 ;  /* 0x0000000000017941 */ /* 0x000fea0003800000 */
.L_x_29679:
        /* <DEDUP_REMOVED lines=19> */
.L_x_29682:
[----:B------:R-:W-:Y:S05]  /*10ca0*/  BSYNC B1 ;  /* 0x0000000000017941 */ /* 0x000fea0003800000 */
.L_x_29681:
[----:B------:R-:W-:Y:S01]  /*10cb0*/  ISETP.NE.AND P1, PT, R143, RZ, PT ;  /* 0x000000ff8f00720c */ /* 0x000fe20003f25270 */
[----:B------:R-:W-:-:S12]  /*10cc0*/  BSSY B1, `(.L_x_29683) ;  /* 0x0000012000017945 */ /* 0x000fd80003800000 */
[----:B------:R-:W-:Y:S05]  /*10cd0*/  @!P1 BRA `(.L_x_29684) ;  /* 0x0000010000009947 */ /* 0x000fea0003800000 */
[--C-:B01----:R-:W-:Y:S01]  /*10ce0*/  FADD.FTZ R78, R61, -R150.reuse ;  /* 0x800000963d4e7221 */ /* 0x103fe20000010000 */
        /* <DEDUP_REMOVED lines=15> */
.L_x_29684:
[----:B------:R-:W-:Y:S05]  /*10de0*/  BSYNC B1 ;  /* 0x0000000000017941 */ /* 0x000fea0003800000 */
.L_x_29683:
        /* <DEDUP_REMOVED lines=19> */
.L_x_29686:
[----:B------:R-:W-:Y:S05]  /*10f20*/  BSYNC B1 ;  /* 0x0000000000017941 */ /* 0x000fea0003800000 */
.L_x_29685:
        /* <DEDUP_REMOVED lines=19> */
.L_x_29688:
[----:B------:R-:W-:Y:S05]  /*11060*/  BSYNC B1 ;  /* 0x0000000000017941 */ /* 0x000fea0003800000 */
.L_x_29687:
        /* <DEDUP_REMOVED lines=18> */
.L_x_29690:
[----:B------:R-:W-:Y:S05]  /*11190*/  BSYNC B1 ;  /* 0x0000000000017941 */ /* 0x000fea0003800000 */
.L_x_29689:
[----:B01----:R-:W-:-:S10]  /*111a0*/  HFMA2.MMA R76, -RZ, RZ, 0, 2.384185791015625e-07 ;  /* 0x00000004ff4c7435 */ /* 0x003fd400000001ff */
[----:B------:R-:W-:-:S05]  /*111b0*/  IMAD R139, R76, c[0x0][0x160], R139 ;  /* 0x000058004c8b7a24 */ /* 0x000fca00078e028b */
[----:B------:R-:W-:-:S13]  /*111c0*/  ISETP.GE.AND P1, PT, R139, c[0x0][0x164], PT ;  /* 0x000059008b007a0c */ /* 0x000fda0003f26270 */
[----:B------:R-:W-:Y:S01]  /*111d0*/  @P1 CALL.REL.NOINC `(.L_x_29691) ;  /* 0x0000001000001944 */ /* 0x000fe20003c00000 */
[----:B------:R-:W-:Y:S05]  /*111e0*/  BRA `(.L_x_29692) ;  /* 0xffff063000007947 */ /* 0x000fea000383ffff */
.L_x_29691:
[----:B------:R-:W-:Y:S05]  /*111f0*/  BSYNC B0 ;  /* 0x0000000000007941 */ /* 0x000fea0003800000 */
.L_x_29368:
[----:B------:R-:W-:Y:S05]  /*11200*/  EXIT ;  /* 0x000000000000794d */ /* 0x000fea0003800000 */
.L_x_29669:
[----:B------:R-:W-:Y:S01]  /*11210*/  IMAD.MOV.U32 R78, RZ, RZ, R79 ;  /* 0x000000ffff4e7224 */ /* 0x000fe200078e004f */
[----:B------:R-:W-:Y:S01]  /*11220*/  MOV R157, 0xffffffff ;  /* 0xffffffff009d7802 */ /* 0x000fe20000000f00 */
[----:B------:R-:W-:Y:S01]  /*11230*/  IMAD.MOV.U32 R151, RZ, RZ, 0x1 ;  /* 0x00000001ff977424 */ /* 0x000fe200078e00ff */
[----:B------:R-:W-:Y:S01]  /*11240*/  MOV R76, 0x11270 ;  /* 0x00011270004c7802 */ /* 0x000fe20000000f00 */
[----:B------:R-:W-:Y:S02]  /*11250*/  IMAD.MOV.U32 R156, RZ, RZ, 0x1f ;  /* 0x0000001fff9c7424 */ /* 0x000fe400078e00ff */
[----:B------:R-:W-:Y:S05]  /*11260*/  CALL.REL.NOINC `($__internal_136_$__cuda_sm70_shflsync_bfly_p) ;  /* 0x0000095000007944 */ /* 0x000fea0003c00000 */
[----:B01----:R-:W-:Y:S05]  /*11270*/  BRA `(.L_x_29693) ;  /* 0xffffeae000007947 */ /* 0x003fea000383ffff */
.L_x_29670:
[----:B------:R-:W-:Y:S01]  /*11280*/  IMAD.MOV.U32 R78, RZ, RZ, R158 ;  /* 0x000000ffff4e7224 */ /* 0x000fe200078e009e */
[----:B------:R-:W-:Y:S01]  /*11290*/  MOV R157, 0xffffffff ;  /* 0xffffffff009d7802 */ /* 0x000fe20000000f00 */
[----:B------:R-:W-:Y:S01]  /*112a0*/  IMAD.MOV.U32 R151, RZ, RZ, 0x2 ;  /* 0x00000002ff977424 */ /* 0x000fe200078e00ff */
[----:B------:R-:W-:Y:S01]  /*112b0*/  MOV R76, 0x112e0 ;  /* 0x000112e0004c7802 */ /* 0x000fe20000000f00 */
[----:B------:R-:W-:Y:S02]  /*112c0*/  IMAD.MOV.U32 R156, RZ, RZ, 0x1f ;  /* 0x0000001fff9c7424 */ /* 0x000fe400078e00ff */
[----:B0-----:R-:W-:Y:S05]  /*112d0*/  CALL.REL.NOINC `($__internal_136_$__cuda_sm70_shflsync_bfly_p) ;  /* 0x000008e000007944 */ /* 0x001fea0003c00000 */
[----:B01----:R-:W-:Y:S01]  /*112e0*/  FADD.FTZ R78, R158, R151 ;  /* 0x000000979e4e7221 */ /* 0x003fe20000010000 */
[----:B------:R-:W-:Y:S01]  /*112f0*/  MOV R76, 0x11340 ;  /* 0x00011340004c7802 */ /* 0x000fe20000000f00 */
[----:B------:R-:W-:-:S02]  /*11300*/  IMAD.MOV.U32 R151, RZ, RZ, 0x4 ;  /* 0x00000004ff977424 */ /* 0x000fc400078e00ff */
[----:B------:R-:W-:Y:S02]  /*11310*/  IMAD.MOV.U32 R156, RZ, RZ, 0x1f ;  /* 0x0000001fff9c7424 */ /* 0x000fe400078e00ff */
[----:B------:R-:W-:Y:S02]  /*11320*/  IMAD.MOV.U32 R157, RZ, RZ, -0x1 ;  /* 0xffffffffff9d7424 */ /* 0x000fe400078e00ff */
[----:B------:R-:W-:Y:S05]  /*11330*/  CALL.REL.NOINC `($__internal_136_$__cuda_sm70_shflsync_bfly_p) ;  /* 0x0000088000007944 */ /* 0x000fea0003c00000 */
[----:B01----:R-:W-:Y:S01]  /*11340*/  FADD.FTZ R78, R78, R151 ;  /* 0x000000974e4e7221 */ /* 0x003fe20000010000 */
[----:B------:R-:W-:Y:S01]  /*11350*/  HFMA2.MMA R151, -RZ, RZ, 0, 4.76837158203125e-07 ;  /* 0x00000008ff977435 */ /* 0x000fe200000001ff */
[----:B------:R-:W-:Y:S01]  /*11360*/  IMAD.MOV.U32 R156, RZ, RZ, 0x1f ;  /* 0x0000001fff9c7424 */ /* 0x000fe200078e00ff */
[----:B------:R-:W-:Y:S01]  /*11370*/  MOV R76, 0x113a0 ;  /* 0x000113a0004c7802 */ /* 0x000fe20000000f00 */
[----:B------:R-:W-:-:S03]  /*11380*/  IMAD.MOV.U32 R157, RZ, RZ, -0x1 ;  /* 0xffffffffff9d7424 */ /* 0x000fc600078e00ff */
[----:B------:R-:W-:Y:S05]  /*11390*/  CALL.REL.NOINC `($__internal_136_$__cuda_sm70_shflsync_bfly_p) ;  /* 0x0000082000007944 */ /* 0x000fea0003c00000 */
[----:B01----:R-:W-:Y:S01]  /*113a0*/  FADD.FTZ R78, R78, R151 ;  /* 0x000000974e4e7221 */ /* 0x003fe20000010000 */
[----:B------:R-:W-:Y:S01]  /*113b0*/  MOV R156, 0x1f ;  /* 0x0000001f009c7802 */ /* 0x000fe20000000f00 */
[----:B------:R-:W-:Y:S01]  /*113c0*/  IMAD.MOV.U32 R151, RZ, RZ, 0x10 ;  /* 0x00000010ff977424 */ /* 0x000fe200078e00ff */
[----:B------:R-:W-:Y:S01]  /*113d0*/  MOV R76, 0x11400 ;  /* 0x00011400004c7802 */ /* 0x000fe20000000f00 */
[----:B------:R-:W-:-:S02]  /*113e0*/  IMAD.MOV.U32 R157, RZ, RZ, -0x1 ;  /* 0xffffffffff9d7424 */ /* 0x000fc400078e00ff */
[----:B------:R-:W-:Y:S05]  /*113f0*/  CALL.REL.NOINC `($__internal_136_$__cuda_sm70_shflsync_bfly_p) ;  /* 0x000007c000007944 */ /* 0x000fea0003c00000 */
[----:B-1----:R-:W-:Y:S01]  /*11400*/  FADD.FTZ R151, R78, R151 ;  /* 0x000000974e977221 */ /* 0x002fe20000010000 */
[----:B0-----:R-:W-:-:S02]  /*11410*/  P2R R156, PR, RZ, 0x10 ;  /* 0x00000010ff9c7803 */ /* 0x001fc40000000000 */
[----:B------:R-:W-:Y:S01]  /*11420*/  ISETP.NE.AND P4, PT, R152, RZ, PT ;  /* 0x000000ff9800720c */ /* 0x000fe20003f85270 */
[----:B------:R-:W-:Y:S01]  /*11430*/  FMUL.FTZ R153, R151, c[0x0][0x1e0] ;  /* 0x0000780097997a20 */ /* 0x000fe20000410000 */
[----:B------:R-:W-:Y:S01]  /*11440*/  P2R R152, PR, RZ, 0x20 ;  /* 0x00000020ff987803 */ /* 0x000fe20000000000 */
[----:B------:R-:W-:Y:S01]  /*11450*/  IMAD.MOV.U32 R151, RZ, RZ, 0x1 ;  /* 0x00000001ff977424 */ /* 0x000fe200078e00ff */
[----:B------:R-:W-:Y:S01]  /*11460*/  ISETP.NE.AND P5, PT, R150, RZ, PT ;  /* 0x000000ff9600720c */ /* 0x000fe20003fa5270 */
[--C-:B------:R-:W-:Y:S01]  /*11470*/  FADD.FTZ R76, R36, -R153.reuse ;  /* 0x80000099244c7221 */ /* 0x100fe20000010000 */
[----:B------:R-:W-:Y:S01]  /*11480*/  P2R R150, PR, RZ, 0x40 ;  /* 0x00000040ff967803 */ /* 0x000fe20000000000 */
[--C-:B------:R-:W-:Y:S01]  /*11490*/  FADD.FTZ R77, R37, -R153.reuse ;  /* 0x80000099254d7221 */ /* 0x100fe20000010000 */
[----:B------:R-:W-:Y:S01]  /*114a0*/  ISETP.NE.AND P6, PT, R155, RZ, PT ;  /* 0x000000ff9b00720c */ /* 0x000fe20003fc5270 */
[----:B------:R-:W-:Y:S01]  /*114b0*/  FFMA.FTZ R76, R76, R76, RZ ;  /* 0x0000004c4c4c7223 */ /* 0x000fe200000100ff */
[----:B------:R-:W-:Y:S01]  /*114c0*/  MOV R157, 0xffffffff ;  /* 0xffffffff009d7802 */ /* 0x000fe20000000f00 */
        /* <DEDUP_REMOVED lines=12> */
[----:B------:R-:W-:-:S04]  /*11590*/  FFMA.FTZ R77, R158, R158, R77 ;  /* 0x0000009e9e4d7223 */ /* 0x000fc8000001004d */
[----:B------:R-:W-:Y:S01]  /*115a0*/  @P5 FFMA.FTZ R78, R76, R76, R77 ;  /* 0x0000004c4c4e5223 */ /* 0x000fe2000001004d */
[----:B------:R-:W-:Y:S01]  /*115b0*/  ISETP.NE.AND P5, PT, R154, RZ, PT ;  /* 0x000000ff9a00720c */ /* 0x000fe20003fa5270 */
[--C-:B------:R-:W-:Y:S02]  /*115c0*/  FADD.FTZ R77, R44, -R153.reuse ;  /* 0x800000992c4d7221 */ /* 0x100fe40000010000 */
[--C-:B------:R-:W-:Y:S02]  /*115d0*/  FADD.FTZ R76, R45, -R153.reuse ;  /* 0x800000992d4c7221 */ /* 0x100fe40000010000 */
[----:B------:R-:W-:Y:S02]  /*115e0*/  FFMA.FTZ R77, R77, R77, R78 ;  /* 0x0000004d4d4d7223 */ /* 0x000fe4000001004e */
[----:B------:R-:W-:Y:S02]  /*115f0*/  FADD.FTZ R154, R46, -R153 ;  /* 0x800000992e9a7221 */ /* 0x000fe40000010000 */
[----:B------:R-:W-:-:S02]  /*11600*/  FFMA.FTZ R77, R76, R76, R77 ;  /* 0x0000004c4c4d7223 */ /* 0x000fc4000001004d */
[----:B------:R-:W-:Y:S02]  /*11610*/  FADD.FTZ R76, R47, -R153 ;  /* 0x800000992f4c7221 */ /* 0x000fe40000010000 */
[----:B------:R-:W-:Y:S02]  /*11620*/  FFMA.FTZ R77, R154, R154, R77 ;  /* 0x0000009a9a4d7223 */ /* 0x000fe4000001004d */
[----:B------:R-:W-:Y:S02]  /*11630*/  FADD.FTZ R154, R50, -R153 ;  /* 0x80000099329a7221 */ /* 0x000fe40000010000 */
[----:B------:R-:W-:Y:S01]  /*11640*/  @P4 FFMA.FTZ R78, R76, R76, R77 ;  /* 0x0000004c4c4e4223 */ /* 0x000fe2000001004d */
[----:B------:R-:W-:Y:S01]  /*11650*/  ISETP.NE.AND P4, PT, R156, RZ, PT ;  /* 0x000000ff9c00720c */ /* 0x000fe20003f85270 */
[--C-:B------:R-:W-:Y:S02]  /*11660*/  FADD.FTZ R77, R48, -R153.reuse ;  /* 0x80000099304d7221 */ /* 0x100fe40000010000 */
[----:B------:R-:W-:-:S02]  /*11670*/  FADD.FTZ R76, R49, -R153 ;  /* 0x80000099314c7221 */ /* 0x000fc40000010000 */
[----:B------:R-:W-:Y:S02]  /*11680*/  FFMA.FTZ R77, R77, R77, R78 ;  /* 0x0000004d4d4d7223 */ /* 0x000fe4000001004e */
[----:B------:R-:W-:Y:S02]  /*11690*/  IMAD.MOV.U32 R156, RZ, RZ, 0x1f ;  /* 0x0000001fff9c7424 */ /* 0x000fe400078e00ff */
        /* <DEDUP_REMOVED lines=22> */
[----:B------:R-:W-:Y:S02]  /*11800*/  @P1 FFMA.FTZ R78, R76, R76, R77 ;  /* 0x0000004c4c4e1223 */ /* 0x000fe4000001004d */
[--C-:B------:R-:W-:Y:S02]  /*11810*/  FADD.FTZ R77, R60, -R153.reuse ;  /* 0x800000993c4d7221 */ /* 0x100fe40000010000 */
[----:B------:R-:W-:-:S02]  /*11820*/  FADD.FTZ R76, R61, -R153 ;  /* 0x800000993d4c7221 */ /* 0x000fc40000010000 */
        /* <DEDUP_REMOVED lines=30> */
[----:B------:R-:W-:Y:S05]  /*11a10*/  CALL.REL.NOINC `($__internal_136_$__cuda_sm70_shflsync_bfly_p) ;  /* 0x000001a000007944 */ /* 0x000fea0003c00000 */
[----:B01----:R-:W-:Y:S01]  /*11a20*/  FADD.FTZ R78, R78, R151 ;  /* 0x000000974e4e7221 */ /* 0x003fe20000010000 */
[----:B------:R-:W-:Y:S01]  /*11a30*/  MOV R76, 0x11a80 ;  /* 0x00011a80004c7802 */ /* 0x000fe20000000f00 */
[----:B------:R-:W-:Y:S02]  /*11a40*/  IMAD.MOV.U32 R151, RZ, RZ, 0x2 ;  /* 0x00000002ff977424 */ /* 0x000fe400078e00ff */
[----:B------:R-:W-:Y:S02]  /*11a50*/  IMAD.MOV.U32 R156, RZ, RZ, 0x1f ;  /* 0x0000001fff9c7424 */ /* 0x000fe400078e00ff */
[----:B------:R-:W-:Y:S02]  /*11a60*/  IMAD.MOV.U32 R157, RZ, RZ, -0x1 ;  /* 0xffffffffff9d7424 */ /* 0x000fe400078e00ff */
[----:B------:R-:W-:Y:S05]  /*11a70*/  CALL.REL.NOINC `($__internal_136_$__cuda_sm70_shflsync_bfly_p) ;  /* 0x0000014000007944 */ /* 0x000fea0003c00000 */
[----:B01----:R-:W-:Y:S01]  /*11a80*/  FADD.FTZ R78, R78, R151 ;  /* 0x000000974e4e7221 */ /* 0x003fe20000010000 */
[----:B------:R-:W-:Y:S01]  /*11a90*/  HFMA2.MMA R151, -RZ, RZ, 0, 2.384185791015625e-07 ;  /* 0x00000004ff977435 */ /* 0x000fe200000001ff */
        /* <DEDUP_REMOVED lines=11> */
[----:B0-----:R-:W-:Y:S01]  /*11b50*/  MOV R157, 0xffffffff ;  /* 0xffffffff009d7802 */ /* 0x001fe20000000f00 */
[----:B------:R-:W-:Y:S01]  /*11b60*/  IMAD.MOV.U32 R151, RZ, RZ, 0x10 ;  /* 0x00000010ff977424 */ /* 0x000fe200078e00ff */
[----:B------:R-:W-:Y:S01]  /*11b70*/  MOV R76, 0x11bb0 ;  /* 0x00011bb0004c7802 */ /* 0x000fe20000000f00 */
[----:B------:R-:W-:-:S02]  /*11b80*/  IMAD.MOV.U32 R156, RZ, RZ, 0x1f ;  /* 0x0000001fff9c7424 */ /* 0x000fc400078e00ff */
[----:B------:R-:W-:Y:S02]  /*11b90*/  IMAD.MOV.U32 R78, RZ, RZ, R152 ;  /* 0x000000ffff4e7224 */ /* 0x000fe400078e0098 */
[----:B------:R-:W-:Y:S05]  /*11ba0*/  CALL.REL.NOINC `($__internal_136_$__cuda_sm70_shflsync_bfly_p) ;  /* 0x0000001000007944 */ /* 0x000fea0003c00000 */
[----:B01----:R-:W-:Y:S05]  /*11bb0*/  BRA `(.L_x_29694) ;  /* 0xffffe89000007947 */ /* 0x003fea000383ffff */
        .weak           $__internal_136_$__cuda_sm70_shflsync_bfly_p
        .type           $__internal_136_$__cuda_sm70_shflsync_bfly_p,@function
        .size           $__internal_136_$__cuda_sm70_shflsync_bfly_p,(.L_x_36224 - $__internal_136_$__cuda_sm70_shflsync_bfly_p)
$__internal_136_$__cuda_sm70_shflsync_bfly_p:
[----:B------:R-:W-:Y:S01]  /*11bc0*/  IMAD.MOV.U32 R77, RZ, RZ, 0x0 ;  /* 0x00000000ff4d7424 */ /* 0x000fe200078e00ff */
[----:B------:R-:W-:Y:S04]  /*11bd0*/  WARPSYNC R157 ;  /* 0x0000009d00007348 */ /* 0x000fe80003800000 */
[----:B------:R0:W1:Y:S01]  /*11be0*/  SHFL.BFLY PT, R151, R78, R151, R156 ;  /* 0x0c0000974e977389 */ /* 0x00006200000e009c */
[----:B------:R-:W-:Y:S05]  /*11bf0*/  RET.REL.NODEC R76 `(_ZN10layer_norm13ln_fwd_kernelINS_13Kernel_traitsI6__halfffffjLj1280ELj1ELj4ELj1ELj16ENS_18Kernel_traits_baseILj1280ES2_ffffjLj128EEEEELb1ELb0ELb0ELb0EEEvNS_9FwdParamsE) ;  /* 0xfffee4004c007950 */ /* 0x000fea0003c3ffff */
.L_x_29695:
        /* <DEDUP_REMOVED lines=16> */
.L_x_36224:


//--------------------- .text._ZN10layer_norm13ln_fwd_kernelINS_13Kernel_traitsI6__halfffffjLj1280ELj1ELj4ELj1ELj16ENS_18Kernel_traits_baseILj1280ES2_ffffjLj128EEEEELb1ELb0ELb0ELb1EEEvNS_9FwdParamsE --------------------------
	.section	.text._ZN10layer_norm13ln_fwd_kernelINS_13Kernel_traitsI6__halfffffjLj1280ELj1ELj4ELj1ELj16ENS_18Kernel_traits_baseILj1280ES2_ffffjLj128EEEEELb1ELb0ELb0ELb1EEEvNS_9FwdParamsE,"ax",@progbits
	.sectioninfo	@"SHI_REGISTERS=161"
	.align	128
        .global         _ZN10layer_norm13ln_fwd_kernelINS_13Kernel_traitsI6__halfffffjLj1280ELj1ELj4ELj1ELj16ENS_18Kernel_traits_baseILj1280ES2_ffffjLj128EEEEELb1ELb0ELb0ELb1EEEvNS_9FwdParamsE
        .type           _ZN10layer_norm13ln_fwd_kernelINS_13Kernel_traitsI6__halfffffjLj1280ELj1ELj4ELj1ELj16ENS_18Kernel_traits_baseILj1280ES2_ffffjLj128EEEEELb1ELb0ELb0ELb1EEEvNS_9FwdParamsE,@function
        .size           _ZN10layer_norm13ln_fwd_kernelINS_13Kernel_traitsI6__halfffffjLj1280ELj1ELj4ELj1ELj16ENS_18Kernel_traits_baseILj1280ES2_ffffjLj128EEEEELb1ELb0ELb0ELb1EEEvNS_9FwdParamsE,(.L_x_36225 - _ZN10layer_norm13ln_fwd_kernelINS_13Kernel_traitsI6__halfffffjLj1280ELj1ELj4ELj1ELj16ENS_18Kernel_traits_baseILj1280ES2_ffffjLj128EEEEELb1ELb0ELb0ELb1EEEvNS_9FwdParamsE)
        .other          _ZN10layer_norm13ln_fwd_kernelINS_13Kernel_traitsI6__halfffffjLj1280ELj1ELj4ELj1ELj16ENS_18Kernel_traits_baseILj1280ES2_ffffjLj128EEEEELb1ELb0ELb0ELb1EEEvNS_9FwdParamsE,@"STO_CUDA_ENTRY STV_DEFAULT"
_ZN10layer_norm13ln_fwd_kernelINS_13Kernel_traitsI6__halfffffjLj1280ELj1ELj4ELj1ELj16ENS_18Kernel_traits_baseILj1280ES2_ffffjLj128EEEEELb1ELb0ELb0ELb1EEEvNS_9FwdParamsE:
.text._ZN10layer_norm13ln_fwd_kernelINS_13Kernel_traitsI6__halfffffjLj1280ELj1ELj4ELj1ELj16ENS_18Kernel_traits_baseILj1280ES2_ffffjLj128EEEEELb1ELb0ELb0ELb1EEEvNS_9FwdParamsE:
        /* <DEDUP_REMOVED lines=22> */
[--C-:B------:R-:W-:Y:S02]  /*0160*/  SHF.R.U32.HI R130, RZ, 0x2, R135.reuse ;  /* 0x00000002ff827819 */ /* 0x100fe40000011687 */
[----:B------:R-:W-:Y:S02]  /*0170*/  SHF.R.U64 R131, R134, 0x2, R135 ;  /* 0x0000000286837819 */ /* 0x000fe40000001287 */
[----:B------:R-:W-:Y:S02]  /*0180*/  ISETP.NE.AND.EX P0, PT, RZ, c[0x0][0x21c], PT, P0 ;  /* 0x00008700ff007a0c */ /* 0x000fe40003f05300 */
[----:B0-----:R-:W-:Y:S01]  /*0190*/  LOP3.LUT R0, R7, UR4, R130, 0x96, !PT ;  /* 0x0000000407007c12 */ /* 0x001fe2000f8e9682 */
[----:B------:R-:W-:Y:S01]  /*01a0*/  IMAD.WIDE.U32 R4, R131, -0x2daee0ad, RZ ;  /* 0xd2511f5383047825 */ /* 0x000fe200078e00ff */
[----:B------:R-:W-:Y:S02]  /*01b0*/  UIADD3 UR9, UR4, -0x61c88647, URZ ;  /* 0x9e3779b904097890 */ /* 0x000fe4000fffe03f */
[----:B------:R-:W-:Y:S01]  /*01c0*/  UIADD3 UR11, UR4, 0x3c6ef372, URZ ;  /* 0x3c6ef372040b7890 */ /* 0x000fe2000fffe03f */
[----:B-1----:R-:W-:Y:S01]  /*01d0*/  IMAD.WIDE.U32 R2, R0, -0x2daee0ad, RZ ;  /* 0xd2511f5300027825 */ /* 0x002fe200078e00ff */
[----:B------:R-:W-:Y:S01]  /*01e0*/  SHF.L.U32 R0, R133, 0x3, RZ ;  /* 0x0000000385007819 */ /* 0x000fe200000006ff */
[----:B------:R-:W-:Y:S01]  /*01f0*/  UIADD3 UR13, UR4, -0x255992d5, URZ ;  /* 0xdaa66d2b040d7890 */ /* 0x000fe2000fffe03f */
[----:B--2---:R-:W-:Y:S01]  /*0200*/  LOP3.LUT R8, R5, UR5, RZ, 0x3c, !PT ;  /* 0x0000000505087c12 */ /* 0x004fe2000f8e3cff */
[----:B------:R-:W-:Y:S01]  /*0210*/  UIADD3 UR10, UR5, -0x4498517b, URZ ;  /* 0xbb67ae85050a7890 */ /* 0x000fe2000fffe03f */
[----:B------:R-:W-:Y:S01]  /*0220*/  LOP3.LUT R0, R0, 0xf8, RZ, 0xc0, !PT ;  /* 0x000000f800007812 */ /* 0x000fe200078ec0ff */
[----:B------:R-:W-:-:S02]  /*0230*/  UIADD3 UR12, UR5, 0x76cf5d0a, URZ ;  /* 0x76cf5d0a050c7890 */ /* 0x000fc4000fffe03f */
[----:B------:R-:W-:Y:S01]  /*0240*/  IMAD.WIDE.U32 R8, R8, -0x326172a9, RZ ;  /* 0xcd9e8d5708087825 */ /* 0x000fe200078e00ff */
[----:B------:R-:W-:Y:S01]  /*0250*/  UIADD3 UR14, UR5, 0x32370b8f, URZ ;  /* 0x32370b8f050e7890 */ /* 0x000fe2000fffe03f */
[----:B------:R-:W-:Y:S01]  /*0260*/  LOP3.LUT R10, R3, UR10, R4, 0x96, !PT ;  /* 0x0000000a030a7c12 */ /* 0x000fe2000f8e9604 */
[----:B------:R-:W-:Y:S01]  /*0270*/  UIADD3 UR15, UR4, 0x78dde6e4, URZ ;  /* 0x78dde6e4040f7890 */ /* 0x000fe2000fffe03f */
[----:B------:R-:W-:Y:S01]  /*0280*/  IADD3 R4, P1, R0, c[0x0][0x218], RZ ;  /* 0x0000860000047a10 */ /* 0x000fe20007f3e0ff */
[----:B------:R-:W-:Y:S01]  /*0290*/  UIADD3 UR16, UR5, -0x126145ec, URZ ;  /* 0xed9eba1405107890 */ /* 0x000fe2000fffe03f */
[----:B------:R-:W-:Y:S01]  /*02a0*/  LOP3.LUT R6, R9, UR9, R6, 0x96, !PT ;  /* 0x0000000909067c12 */ /* 0x000fe2000f8e9606 */
[----:B------:R-:W-:-:S04]  /*02b0*/  IMAD.WIDE.U32 R10, R10, -0x326172a9, RZ ;  /* 0xcd9e8d570a0a7825 */ /* 0x000fc800078e00ff */
[----:B------:R-:W-:Y:S01]  /*02c0*/  IMAD.X R5, RZ, RZ, c[0x0][0x21c], P1 ;  /* 0x00008700ff057624 */ /* 0x000fe200008e06ff */
[----:B------:R-:W-:Y:S01]  /*02d0*/  LOP3.LUT R3, R11, UR11, R8, 0x96, !PT ;  /* 0x0000000b0b037c12 */ /* 0x000fe2000f8e9608 */
[----:B------:R-:W-:-:S03]  /*02e0*/  IMAD.WIDE.U32 R6, R6, -0x2daee0ad, RZ ;  /* 0xd2511f5306067825 */ /* 0x000fc600078e00ff */
[----:B------:R0:W5:Y:S02]  /*02f0*/  @P0 LDG.E.64 R24, [R4.64] ;  /* 0x0000000604180981 */ /* 0x000164000c1e1b00 */
[----:B------:R-:W-:Y:S01]  /*0300*/  LOP3.LUT R8, R7, UR12, R2, 0x96, !PT ;  /* 0x0000000c07087c12 */ /* 0x000fe2000f8e9602 */
[----:B------:R-:W-:Y:S01]  /*0310*/  IMAD.WIDE.U32 R2, R3, -0x2daee0ad, RZ ;  /* 0xd2511f5303027825 */ /* 0x000fe200078e00ff */
[----:B------:R0:W5:Y:S03]  /*0320*/  @P0 LDG.E.64 R26, [R4.64+0x100] ;  /* 0x00010006041a0981 */ /* 0x000166000c1e1b00 */
[----:B------:R-:W-:Y:S01]  /*0330*/  IMAD.WIDE.U32 R8, R8, -0x326172a9, RZ ;  /* 0xcd9e8d5708087825 */ /* 0x000fe200078e00ff */
[----:B------:R0:W5:Y:S01]  /*0340*/  @P0 LDG.E.64 R28, [R4.64+0x200] ;  /* 0x00020006041c0981 */ /* 0x000162000c1e1b00 */
[----:B------:R-:W-:-:S03]  /*0350*/  LOP3.LUT R11, R3, UR14, R6, 0x96, !PT ;  /* 0x0000000e030b7c12 */ /* 0x000fc6000f8e9606 */
[----:B------:R0:W5:Y:S01]  /*0360*/  @P0 LDG.E.64 R30, [R4.64+0x300] ;  /* 0x00030006041e0981 */ /* 0x000162000c1e1b00 */
[----:B------:R-:W-:-:S03]  /*0370*/  LOP3.LUT R6, R9, UR13, R10, 0x96, !PT ;  /* 0x0000000d09067c12 */ /* 0x000fc6000f8e960a */
[----:B------:R0:W5:Y:S04]  /*0380*/  @P0 LDG.E.64 R36, [R4.64+0x400] ;  /* 0x0004000604240981 */ /* 0x000168000c1e1b00 */
[----:B------:R0:W5:Y:S04]  /*0390*/  @P0 LDG.E.64 R34, [R4.64+0x500] ;  /* 0x0005000604220981 */ /* 0x000168000c1e1b00 */
[----:B------:R0:W5:Y:S04]  /*03a0*/  @P0 LDG.E.64 R32, [R4.64+0x600] ;  /* 0x0006000604200981 */ /* 0x000168000c1e1b00 */
[----:B------:R0:W5:Y:S04]  /*03b0*/  @P0 LDG.E.64 R16, [R4.64+0x700] ;  /* 0x0007000604100981 */ /* 0x000168000c1e1b00 */
[----:B------:R0:W5:Y:S04]  /*03c0*/  @P0 LDG.E.64 R18, [R4.64+0x800] ;  /* 0x0008000604120981 */ /* 0x000168000c1e1b00 */
[----:B------:R0:W5:Y:S01]  /*03d0*/  @P0 LDG.E.64 R20, [R4.64+0x900] ;  /* 0x0009000604140981 */ /* 0x000162000c1e1b00 */
        /* <DEDUP_REMOVED lines=25> */
[----:B------:R-:W-:Y:S02]  /*0570*/  UIADD3 UR23, UR4, -0xe443238, URZ ;  /* 0xf1bbcdc804177890 */ /* 0x000fe4000fffe03f */
[----:B------:R-:W-:Y:S01]  /*0580*/  UIADD3 UR24, UR5, -0x24c28bd8, URZ ;  /* 0xdb3d742805187890 */ /* 0x000fe2000fffe03f */
[----:B------:R-:W-:Y:S01]  /*0590*/  IMAD.HI.U32 R9, R6, -0x326172a9, RZ ;  /* 0xcd9e8d5706097827 */ /* 0x000fe200078e00ff */
[----:B------:R-:W-:-:S03]  /*05a0*/  IADD3 R2, P2, R0, c[0x0][0x1b0], RZ ;  /* 0x00006c0000027a10 */ /* 0x000fc60007f5e0ff */
[----:B------:R-:W-:Y:S01]  /*05b0*/  IMAD.HI.U32 R7, R10, -0x2daee0ad, RZ ;  /* 0xd2511f530a077827 */ /* 0x000fe200078e00ff */
[----:B------:R-:W-:Y:S02]  /*05c0*/  IADD3.X R3, RZ, c[0x0][0x1b4], RZ, P2, !PT ;  /* 0x00006d00ff037a10 */ /* 0x000fe400017fe4ff */
[----:B------:R-:W-:Y:S02]  /*05d0*/  LOP3.LUT R88, R9, UR23, R12, 0x96, !PT ;  /* 0x0000001709587c12 */ /* 0x000fe4000f8e960c */
[----:B------:R-:W-:Y:S01]  /*05e0*/  LOP3.LUT R89, R7, UR24, R8, 0x96, !PT ;  /* 0x0000001807597c12 */ /* 0x000fe2000f8e9608 */
[----:B------:R-:W-:Y:S06]  /*05f0*/  @P1 EXIT ;  /* 0x000000000000194d */ /* 0x000fec0003800000 */
        /* <DEDUP_REMOVED lines=10> */
[----:B------:R-:W-:Y:S01]  /*06a0*/  UIADD3 UR26, UR5, -0x695add53, URZ ;  /* 0x96a522ad051a7890 */ /* 0x000fe2000fffe03f */
[----:B------:R-:W-:Y:S01]  /*06b0*/  IMAD R87, R10, -0x2daee0ad, RZ ;  /* 0xd2511f530a577824 */ /* 0x000fe200078e02ff */
[----:B-----5:R-:W-:Y:S01]  /*06c0*/  @!P0 CS2R R24, SRZ ;  /* 0x0000000000188805 */ /* 0x020fe2000001ff00 */
[----:B------:R-:W-:Y:S01]  /*06d0*/  IMAD.HI.U32 R0, R88, -0x2daee0ad, RZ ;  /* 0xd2511f5358007827 */ /* 0x000fe200078e00ff */
[----:B------:R-:W-:Y:S01]  /*06e0*/  UIADD3 UR25, UR4, -0x700cb87f, URZ ;  /* 0x8ff3478104197890 */ /* 0x000fe2000fffe03f */
[----:B------:R-:W-:Y:S01]  /*06f0*/  @!P0 CS2R R26, SRZ ;  /* 0x00000000001a8805 */ /* 0x000fe2000001ff00 */
[----:B------:R-:W-:Y:S01]  /*0700*/  @!P0 CS2R R28, SRZ ;  /* 0x00000000001c8805 */ /* 0x000fe2000001ff00 */
[----:B------:R-:W-:Y:S01]  /*0710*/  IMAD R86, R6, -0x326172a9, RZ ;  /* 0xcd9e8d5706567824 */ /* 0x000fe200078e02ff */
[----:B------:R-:W-:Y:S01]  /*0720*/  @!P0 CS2R R30, SRZ ;  /* 0x00000000001e8805 */ /* 0x000fe2000001ff00 */
[----:B------:R-:W-:Y:S01]  /*0730*/  IMAD.HI.U32 R5, R89, -0x326172a9, RZ ;  /* 0xcd9e8d5759057827 */ /* 0x000fe200078e00ff */
[----:B------:R-:W-:Y:S01]  /*0740*/  @!P0 CS2R R16, SRZ ;  /* 0x0000000000108805 */ /* 0x000fe2000001ff00 */
[----:B------:R-:W-:Y:S01]  /*0750*/  @!P0 CS2R R36, SRZ ;  /* 0x0000000000248805 */ /* 0x000fe2000001ff00 */
[----:B------:R-:W-:Y:S01]  /*0760*/  @!P0 CS2R R34, SRZ ;  /* 0x0000000000228805 */ /* 0x000fe2000001ff00 */
[----:B------:R-:W-:Y:S01]  /*0770*/  @!P0 CS2R R32, SRZ ;  /* 0x0000000000208805 */ /* 0x000fe2000001ff00 */
[----:B------:R-:W-:Y:S01]  /*0780*/  @!P0 CS2R R18, SRZ ;  /* 0x0000000000128805 */ /* 0x000fe2000001ff00 */
[----:B------:R-:W-:Y:S01]  /*0790*/  @!P0 CS2R R20, SRZ ;  /* 0x0000000000148805 */ /* 0x000fe2000001ff00 */
[----:B------:R-:W-:Y:S01]  /*07a0*/  LOP3.LUT R87, R0, UR26, R87, 0x96, !PT ;  /* 0x0000001a00577c12 */ /* 0x000fe2000f8e9657 */
[----:B------:R-:W-:Y:S01]  /*07b0*/  HADD2.F32 R0, -RZ, R24.H0_H0 ;  /* 0x20000018ff007230 */ /* 0x000fe20000004100 */
[--C-:B------:R-:W-:Y:S01]  /*07c0*/  SHF.R.U64 R22, R24, 0x10, R25.reuse ;  /* 0x0000001018167819 */ /* 0x100fe20000001219 */
[----:B0-----:R-:W-:Y:S01]  /*07d0*/  HADD2.F32 R2, -RZ, R25.H0_H0 ;  /* 0x20000019ff027230 */ /* 0x001fe20000004100 */
        /* <DEDUP_REMOVED lines=15> */
[----:B------:R-:W-:Y:S01]  /*08d0*/  BSSY B0, `(.L_x_29696) ;  /* 0x0000f45000007945 */ /* 0x000fe20003800000 */
[----:B------:R-:W-:Y:S01]  /*08e0*/  SHF.R.U64 R80, R16, 0x10, R17 ;  /* 0x0000001010507819 */ /* 0x000fe20000001211 */
        /* <DEDUP_REMOVED lines=23> */
[----:B------:R-:W-:Y:S01]  /*0a60*/  LOP3.LUT R134, R134, 0x3, RZ, 0xc0, !PT ;  /* 0x0000000386867812 */ /* 0x000fe200078ec0ff */
        /* <DEDUP_REMOVED lines=83> */
.L_x_29980:
[----:B------:R-:W0:Y:S01]  /*0fa0*/  S2R R138, SR_TID.X ;  /* 0x00000000008a7919 */ /* 0x000e220000002100 */
[----:B------:R-:W-:Y:S01]  /*0fb0*/  ISETP.NE.U32.AND P1, PT, RZ, c[0x0][0x1c0], PT ;  /* 0x00007000ff007a0c */ /* 0x000fe20003f25070 */
[----:B------:R-:W-:Y:S01]  /*0fc0*/  IMAD R32, R133, c[0x0][0x168], RZ ;  /* 0x00005a0085207a24 */ /* 0x000fe200078e02ff */
[----:B------:R-:W-:Y:S01]  /*0fd0*/  ISETP.NE.U32.AND P0, PT, RZ, c[0x0][0x180], PT ;  /* 0x00006000ff007a0c */ /* 0x000fe20003f05070 */
[----:B------:R-:W-:Y:S01]  /*0fe0*/  HFMA2.MMA R137, -RZ, RZ, 0, 9.5367431640625e-07 ;  /* 0x00000010ff897435 */ /* 0x000fe200000001ff */
[----:B------:R-:W-:Y:S01]  /*0ff0*/  ISETP.NE.AND.EX P1, PT, RZ, c[0x0][0x1c4], PT, P1 ;  /* 0x00007100ff007a0c */ /* 0x000fe20003f25310 */
[----:B------:R-:W-:Y:S01]  /*1000*/  IMAD.MOV.U32 R140, RZ, RZ, 0x3f800000 ;  /* 0x3f800000ff8c7424 */ /* 0x000fe200078e00ff */
[----:B------:R-:W-:Y:S02]  /*1010*/  ISETP.NE.AND.EX P0, PT, RZ, c[0x0][0x184], PT, P0 ;  /* 0x00006100ff007a0c */ /* 0x000fe40003f05300 */
[----:B------:R-:W-:-:S04]  /*1020*/  SHF.R.S32.HI R33, RZ, 0x1f, R32 ;  /* 0x0000001fff217819 */ /* 0x000fc80000011420 */
[----:B------:R-:W-:-:S05]  /*1030*/  LEA.HI R33, R33, R32, RZ, 0x2 ;  /* 0x0000002021217211 */ /* 0x000fca00078f10ff */
[----:B------:R-:W-:-:S04]  /*1040*/  @P1 IMAD.MOV.U32 R34, RZ, RZ, 0x4 ;  /* 0x00000004ff221424 */ /* 0x000fc800078e00ff */
[----:B------:R-:W-:Y:S01]  /*1050*/  @P1 IMAD.WIDE R34, R133, R34, c[0x0][0x1c0] ;  /* 0x0000700085221625 */ /* 0x000fe200078e0222 */
[----:B0-----:R-:W-:-:S04]  /*1060*/  LOP3.LUT R138, R138, 0x1f, RZ, 0xc0, !PT ;  /* 0x0000001f8a8a7812 */ /* 0x001fc800078ec0ff */
[----:B------:R0:W5:Y:S01]  /*1070*/  @P1 LDG.E R140, [R34.64] ;  /* 0x00000006228c1981 */ /* 0x000162000c1e1900 */
[----:B------:R-:W-:-:S04]  /*1080*/  LEA.HI.SX32 R72, R33, R138, 0x1e ;  /* 0x0000008a21487211 */ /* 0x000fc800078ff2ff */
[C---:B------:R-:W-:Y:S01]  /*1090*/  @P0 LEA R36, P2, R72.reuse, c[0x0][0x180], 0x4 ;  /* 0x0000600048240a11 */ /* 0x040fe200078420ff */
[----:B------:R-:W-:-:S03]  /*10a0*/  IMAD.WIDE.U32 R32, R72, R137, c[0x0][0x170] ;  /* 0x00005c0048207625 */ /* 0x000fc600078e0089 */
[----:B------:R-:W-:-:S03]  /*10b0*/  @P0 LEA.HI.X R37, R72, c[0x0][0x184], RZ, 0x4, P2 ;  /* 0x0000610048250a11 */ /* 0x000fc600010f24ff */
[----:B0-----:R-:W5:Y:S04]  /*10c0*/  LDG.E.128 R32, [R32.64] ;  /* 0x0000000620207981 */ /* 0x001f68000c1e1d00 */
        /* <DEDUP_REMOVED lines=13> */
.L_x_29698:
[----:B0-----:R-:W-:Y:S02]  /*11a0*/  IMAD.MOV.U32 R44, RZ, RZ, R89 ;  /* 0x000000ffff2c7224 */ /* 0x001fe400078e0059 */
.L_x_29699:
[----:B------:R-:W-:Y:S05]  /*11b0*/  BSYNC B1 ;  /* 0x0000000000017941 */ /* 0x000fea0003800000 */
.L_x_29697:
        /* <DEDUP_REMOVED lines=16> */
.L_x_29703:
[----:B------:R-:W-:Y:S05]  /*12c0*/  BSYNC B2 ;  /* 0x0000000000027941 */ /* 0x000fea0003800000 */
.L_x_29702:
        /* <DEDUP_REMOVED lines=44> */
.L_x_29701:
[----:B------:R-:W-:Y:S05]  /*1590*/  BSYNC B1 ;  /* 0x0000000000017941 */ /* 0x000fea0003800000 */
.L_x_29700:
[----:B------:R-:W0:Y:S01]  /*15a0*/  I2F.U32 R36, R44 ;  /* 0x0000002c00247306 */ /* 0x000e220000201000 */
[----:B------:R-:W-:Y:S01]  /*15b0*/  HFMA2.MMA R139, -RZ, RZ, 0.1171875, 0 ;  /* 0x2f800000ff8b7435 */ /* 0x000fe200000001ff */
[----:B------:R-:W-:Y:S01]  /*15c0*/  ISETP.NE.U32.AND P1, PT, RZ, c[0x0][0x180], PT ;  /* 0x00006000ff007a0c */ /* 0x000fe20003f25070 */
[----:B-----5:R-:W-:Y:S01]  /*15d0*/  FMUL.FTZ R32, R32, R140 ;  /* 0x0000008c20207220 */ /* 0x020fe20000410000 */
[----:B------:R-:W-:Y:S01]  /*15e0*/  ISETP.NE.AND P3, PT, R38, 0x1, PT ;  /* 0x000000012600780c */ /* 0x000fe20003f65270 */
[----:B------:R-:W-:Y:S01]  /*15f0*/  BSSY B1, `(.L_x_29704) ;  /* 0x0000012000017945 */ /* 0x000fe20003800000 */
[----:B------:R-:W-:Y:S01]  /*1600*/  ISETP.NE.AND.EX P1, PT, RZ, c[0x0][0x184], PT, P1 ;  /* 0x00006100ff007a0c */ /* 0x000fe20003f25310 */
[----:B------:R-:W-:-:S04]  /*1610*/  FMUL.FTZ R32, R32, c[0x0][0x1e8] ;  /* 0x00007a0020207a20 */ /* 0x000fc80000410000 */
        /* <DEDUP_REMOVED lines=14> */
.L_x_29705:
[----:B------:R-:W-:Y:S02]  /*1700*/  IMAD.MOV.U32 R44, RZ, RZ, R89 ;  /* 0x000000ffff2c7224 */ /* 0x000fe400078e0059 */
.L_x_29706:
[----:B------:R-:W-:Y:S05]  /*1710*/  BSYNC B1 ;  /* 0x0000000000017941 */ /* 0x000fea0003800000 */
.L_x_29704:
        /* <DEDUP_REMOVED lines=16> */
.L_x_29710:
[----:B------:R-:W-:Y:S05]  /*1820*/  BSYNC B2 ;  /* 0x0000000000027941 */ /* 0x000fea0003800000 */
.L_x_29709:
        /* <DEDUP_REMOVED lines=44> */
.L_x_29708:
[----:B------:R-:W-:Y:S05]  /*1af0*/  BSYNC B1 ;  /* 0x0000000000017941 */ /* 0x000fea0003800000 */
.L_x_29707:
[----:B------:R-:W0:Y:S01]  /*1b00*/  I2F.U32 R36, R44 ;  /* 0x0000002c00247306 */ /* 0x000e220000201000 */
[----:B------:R-:W-:Y:S01]  /*1b10*/  ISETP.NE.AND P4, PT, R32, 0x1, PT ;  /* 0x000000012000780c */ /* 0x000fe20003f85270 */
[----:B------:R-:W-:Y:S01]  /*1b20*/  FMUL.FTZ R33, R33, R140 ;  /* 0x0000008c21217220 */ /* 0x000fe20000410000 */
[----:B------:R-:W-:Y:S03]  /*1b30*/  BSSY B1, `(.L_x_29711) ;  /* 0x0000011000017945 */ /* 0x000fe60003800000 */
        /* <DEDUP_REMOVED lines=15> */
.L_x_29712:
[----:B------:R-:W-:Y:S02]  /*1c30*/  IMAD.MOV.U32 R42, RZ, RZ, R89 ;  /* 0x000000ffff2a7224 */ /* 0x000fe400078e0059 */
.L_x_29713:
[----:B------:R-:W-:Y:S05]  /*1c40*/  BSYNC B1 ;  /* 0x0000000000017941 */ /* 0x000fea0003800000 */
.L_x_29711:
        /* <DEDUP_REMOVED lines=16> */
.L_x_29717:
[----:B------:R-:W-:Y:S05]  /*1d50*/  BSYNC B2 ;  /* 0x0000000000027941 */ /* 0x000fea0003800000 */
.L_x_29716:
        /* <DEDUP_REMOVED lines=44> */
.L_x_29715:
[----:B------:R-:W-:Y:S05]  /*2020*/  BSYNC B1 ;  /* 0x0000000000017941 */ /* 0x000fea0003800000 */
.L_x_29714:
[----:B------:R-:W0:Y:S01]  /*2030*/  I2F.U32 R32, R42 ;  /* 0x0000002a00207306 */ /* 0x000e220000201000 */
[C---:B------:R-:W-:Y:S01]  /*2040*/  ISETP.NE.AND P5, PT, R33.reuse, 0x1, PT ;  /* 0x000000012100780c */ /* 0x040fe20003fa5270 */
        /* <DEDUP_REMOVED lines=17> */
.L_x_29719:
[----:B------:R-:W-:Y:S02]  /*2160*/  MOV R42, R89 ;  /* 0x00000059002a7202 */ /* 0x000fe40000000f00 */
.L_x_29720:
[----:B------:R-:W-:Y:S05]  /*2170*/  BSYNC B1 ;  /* 0x0000000000017941 */ /* 0x000fea0003800000 */
.L_x_29718:
        /* <DEDUP_REMOVED lines=16> */
.L_x_29724:
[----:B------:R-:W-:Y:S05]  /*2280*/  BSYNC B2 ;  /* 0x0000000000027941 */ /* 0x000fea0003800000 */
.L_x_29723:
        /* <DEDUP_REMOVED lines=44> */
.L_x_29722:
[----:B------:R-:W-:Y:S05]  /*2550*/  BSYNC B1 ;  /* 0x0000000000017941 */ /* 0x000fea0003800000 */
.L_x_29721:
[----:B------:R-:W0:Y:S01]  /*2560*/  I2F.U32 R32, R42 ;  /* 0x0000002a00207306 */ /* 0x000e220000201000 */
[----:B------:R-:W-:Y:S01]  /*2570*/  FMUL.FTZ R35, R35, R140 ;  /* 0x0000008c23237220 */ /* 0x000fe20000410000 */
[----:B------:R-:W-:Y:S02]  /*2580*/  SEL R33, RZ, 0x10000, P4 ;  /* 0x00010000ff217807 */ /* 0x000fe40002000000 */
[----:B------:R-:W-:Y:S01]  /*2590*/  SEL R36, RZ, 0x100, P3 ;  /* 0x00000100ff247807 */ /* 0x000fe20001800000 */
[----:B------:R-:W-:Y:S01]  /*25a0*/  FMUL.FTZ R35, R35, c[0x0][0x1e8] ;  /* 0x00007a0023237a20 */ /* 0x000fe20000410000 */
[C---:B------:R-:W-:Y:S02]  /*25b0*/  LEA R34, P3, R72.reuse, c[0x0][0x188], 0x4 ;  /* 0x0000620048227a11 */ /* 0x040fe400078620ff */
[----:B------:R-:W-:-:S05]  /*25c0*/  IADD3 R136, R72, 0x20, RZ ;  /* 0x0000002048887810 */ /* 0x000fca0007ffe0ff */
[----:B------:R-:W-:-:S04]  /*25d0*/  IMAD.WIDE.U32 R38, R136, R137, c[0x0][0x170] ;  /* 0x00005c0088267625 */ /* 0x000fc800078e0089 */
[----:B0-----:R-:W-:-:S05]  /*25e0*/  FFMA.FTZ R32, R32, R139, 1.1641532182693481445e-10 ;  /* 0x2f00000020207423 */ /* 0x001fca000001008b */
[----:B------:R-:W-:-:S04]  /*25f0*/  FSETP.GTU.FTZ.AND P5, PT, R32, c[0x0][0x1e4], PT ;  /* 0x0000790020007a0b */ /* 0x000fc80003fbc000 */
[----:B------:R-:W-:Y:S02]  /*2600*/  SEL R32, RZ, 0x1000000, P5 ;  /* 0x01000000ff207807 */ /* 0x000fe40002800000 */
[----:B------:R-:W-:Y:S02]  /*2610*/  FSEL R67, R35, RZ, !P5 ;  /* 0x000000ff23437208 */ /* 0x000fe40006800000 */
[----:B------:R-:W-:Y:S02]  /*2620*/  IADD3 R33, R36, R32, R33 ;  /* 0x0000002024217210 */ /* 0x000fe40007ffe021 */
[----:B------:R-:W-:Y:S01]  /*2630*/  SEL R36, RZ, 0x1, P2 ;  /* 0x00000001ff247807 */ /* 0x000fe20001000000 */
[----:B------:R-:W-:Y:S01]  /*2640*/  @P1 FADD.FTZ R67, R71, R67 ;  /* 0x0000004347431221 */ /* 0x000fe20000010000 */
[C---:B------:R-:W-:Y:S02]  /*2650*/  LEA R32, P2, R72.reuse, c[0x0][0x190], 0x2 ;  /* 0x0000640048207a11 */ /* 0x040fe400078410ff */
[C---:B------:R-:W-:Y:S01]  /*2660*/  LEA.HI.X R35, R72.reuse, c[0x0][0x18c], RZ, 0x4, P3 ;  /* 0x0000630048237a11 */ /* 0x040fe200018f24ff */
[----:B------:R-:W-:Y:S01]  /*2670*/  IMAD.IADD R41, R33, 0x1, R36 ;  /* 0x0000000121297824 */ /* 0x000fe200078e0224 */
[----:B------:R-:W-:Y:S01]  /*2680*/  LEA.HI.X R33, R72, c[0x0][0x194], RZ, 0x2, P2 ;  /* 0x0000650048217a11 */ /* 0x000fe200010f14ff */
[----:B------:R-:W-:-:S02]  /*2690*/  @P0 IMAD.WIDE.U32 R36, R136, R137, c[0x0][0x180] ;  /* 0x0000600088240625 */ /* 0x000fc400078e0089 */
[----:B------:R-:W-:Y:S04]  /*26a0*/  STG.E.128 [R34.64], R64 ;  /* 0x0000004022007986 */ /* 0x000fe8000c101d06 */
[----:B------:R0:W-:Y:S04]  /*26b0*/  STG.E [R32.64], R41 ;  /* 0x0000002920007986 */ /* 0x0001e8000c101906 */
        /* <DEDUP_REMOVED lines=14> */
.L_x_29726:
[----:B-1----:R-:W-:Y:S02]  /*27a0*/  IMAD.MOV.U32 R44, RZ, RZ, R89 ;  /* 0x000000ffff2c7224 */ /* 0x002fe400078e0059 */
.L_x_29727:
[----:B------:R-:W-:Y:S05]  /*27b0*/  BSYNC B1 ;  /* 0x0000000000017941 */ /* 0x000fea0003800000 */
.L_x_29725:
        /* <DEDUP_REMOVED lines=16> */
.L_x_29731:
[----:B------:R-:W-:Y:S05]  /*28c0*/  BSYNC B2 ;  /* 0x0000000000027941 */ /* 0x000fea0003800000 */
.L_x_29730:
        /* <DEDUP_REMOVED lines=44> */
.L_x_29729:
[----:B------:R-:W-:Y:S05]  /*2b90*/  BSYNC B1 ;  /* 0x0000000000017941 */ /* 0x000fea0003800000 */
.L_x_29728:
[----:B------:R-:W0:Y:S01]  /*2ba0*/  I2F.U32 R36, R44 ;  /* 0x0000002c00247306 */ /* 0x000e220000201000 */
[----:B------:R-:W-:Y:S01]  /*2bb0*/  ISETP.NE.AND P3, PT, R42, 0x1, PT ;  /* 0x000000012a00780c */ /* 0x000fe20003f65270 */
[----:B-----5:R-:W-:Y:S01]  /*2bc0*/  FMUL.FTZ R32, R32, R140 ;  /* 0x0000008c20207220 */ /* 0x020fe20000410000 */
        /* <DEDUP_REMOVED lines=16> */
.L_x_29733:
[----:B------:R-:W-:Y:S02]  /*2cd0*/  MOV R32, R89 ;  /* 0x0000005900207202 */ /* 0x000fe40000000f00 */
.L_x_29734:
[----:B------:R-:W-:Y:S05]  /*2ce0*/  BSYNC B1 ;  /* 0x0000000000017941 */ /* 0x000fea0003800000 */
.L_x_29732:
        /* <DEDUP_REMOVED lines=16> */
.L_x_29738:
[----:B------:R-:W-:Y:S05]  /*2df0*/  BSYNC B2 ;  /* 0x0000000000027941 */ /* 0x000fea0003800000 */
.L_x_29737:
        /* <DEDUP_REMOVED lines=44> */
.L_x_29736:
[----:B------:R-:W-:Y:S05]  /*30c0*/  BSYNC B1 ;  /* 0x0000000000017941 */ /* 0x000fea0003800000 */
.L_x_29735:
[----:B------:R-:W0:Y:S01]  /*30d0*/  I2F.U32 R32, R32 ;  /* 0x0000002000207306 */ /* 0x000e220000201000 */
[----:B------:R-:W-:Y:S01]  /*30e0*/  FMUL.FTZ R37, R33, R140 ;  /* 0x0000008c21257220 */ /* 0x000fe20000410000 */
[----:B------:R-:W-:Y:S01]  /*30f0*/  ISETP.NE.AND P4, PT, R36, 0x1, PT ;  /* 0x000000012400780c */ /* 0x000fe20003f85270 */
[----:B------:R-:W-:Y:S02]  /*3100*/  BSSY B1, `(.L_x_29739) ;  /* 0x0000011000017945 */ /* 0x000fe40003800000 */
        /* <DEDUP_REMOVED lines=15> */
.L_x_29740:
[----:B------:R-:W-:Y:S02]  /*3200*/  IMAD.MOV.U32 R42, RZ, RZ, R89 ;  /* 0x000000ffff2a7224 */ /* 0x000fe400078e0059 */
.L_x_29741:
[----:B------:R-:W-:Y:S05]  /*3210*/  BSYNC B1 ;  /* 0x0000000000017941 */ /* 0x000fea0003800000 */
.L_x_29739:
        /* <DEDUP_REMOVED lines=16> */
.L_x_29745:
[----:B------:R-:W-:Y:S05]  /*3320*/  BSYNC B2 ;  /* 0x0000000000027941 */ /* 0x000fea0003800000 */
.L_x_29744:
        /* <DEDUP_REMOVED lines=44> */
.L_x_29743:
[----:B------:R-:W-:Y:S05]  /*35f0*/  BSYNC B1 ;  /* 0x0000000000017941 */ /* 0x000fea0003800000 */
.L_x_29742:
[----:B------:R-:W0:Y:S01]  /*3600*/  I2F.U32 R32, R42 ;  /* 0x0000002a00207306 */ /* 0x000e220000201000 */
[C---:B------:R-:W-:Y:S01]  /*3610*/  ISETP.NE.AND P5, PT, R33.reuse, 0x1, PT ;  /* 0x000000012100780c */ /* 0x040fe20003fa5270 */
        /* <DEDUP_REMOVED lines=17> */
.L_x_29747:
[----:B------:R-:W-:Y:S02]  /*3730*/  IMAD.MOV.U32 R34, RZ, RZ, R89 ;  /* 0x000000ffff227224 */ /* 0x000fe400078e0059 */
.L_x_29748:
[----:B------:R-:W-:Y:S05]  /*3740*/  BSYNC B1 ;  /* 0x0000000000017941 */ /* 0x000fea0003800000 */
.L_x_29746:
        /* <DEDUP_REMOVED lines=16> */
.L_x_29752:
[----:B------:R-:W-:Y:S05]  /*3850*/  BSYNC B2 ;  /* 0x0000000000027941 */ /* 0x000fea0003800000 */
.L_x_29751:
        /* <DEDUP_REMOVED lines=44> */
.L_x_29750:
[----:B------:R-:W-:Y:S05]  /*3b20*/  BSYNC B1 ;  /* 0x0000000000017941 */ /* 0x000fea0003800000 */
.L_x_29749:
[----:B------:R-:W0:Y:S01]  /*3b30*/  I2F.U32 R32, R34 ;  /* 0x0000002200207306 */ /* 0x000e220000201000 */
[----:B------:R-:W-:Y:S01]  /*3b40*/  FMUL.FTZ R35, R35, R140 ;  /* 0x0000008c23237220 */ /* 0x000fe20000410000 */
[----:B------:R-:W-:Y:S01]  /*3b50*/  SEL R33, RZ, 0x10000, P4 ;  /* 0x00010000ff217807 */ /* 0x000fe20002000000 */
[----:B------:R-:W-:Y:S01]  /*3b60*/  HFMA2.MMA R145, -RZ, RZ, 0, 2.384185791015625e-07 ;  /* 0x00000004ff917435 */ /* 0x000fe200000001ff */
[----:B------:R-:W-:Y:S01]  /*3b70*/  SEL R36, RZ, 0x100, P3 ;  /* 0x00000100ff247807 */ /* 0x000fe20001800000 */
[----:B------:R-:W-:Y:S01]  /*3b80*/  FMUL.FTZ R35, R35, c[0x0][0x1e8] ;  /* 0x00007a0023237a20 */ /* 0x000fe20000410000 */
[----:B------:R-:W-:Y:S01]  /*3b90*/  SEL R37, RZ, 0x1, P2 ;  /* 0x00000001ff257807 */ /* 0x000fe20001000000 */
[----:B------:R-:W-:Y:S01]  /*3ba0*/  IMAD.WIDE.U32 R38, R136, R137, c[0x0][0x188] ;  /* 0x0000620088267625 */ /* 0x000fe200078e0089 */
[----:B------:R-:W-:-:S03]  /*3bb0*/  IADD3 R142, R72, 0x40, RZ ;  /* 0x00000040488e7810 */ /* 0x000fc60007ffe0ff */
[----:B0-----:R-:W-:-:S05]  /*3bc0*/  FFMA.FTZ R32, R32, R139, 1.1641532182693481445e-10 ;  /* 0x2f00000020207423 */ /* 0x001fca000001008b */
[----:B------:R-:W-:-:S04]  /*3bd0*/  FSETP.GTU.FTZ.AND P5, PT, R32, c[0x0][0x1e4], PT ;  /* 0x0000790020007a0b */ /* 0x000fc80003fbc000 */
[----:B------:R-:W-:Y:S02]  /*3be0*/  SEL R32, RZ, 0x1000000, P5 ;  /* 0x01000000ff207807 */ /* 0x000fe40002800000 */
[----:B------:R-:W-:Y:S01]  /*3bf0*/  FSEL R63, R35, RZ, !P5 ;  /* 0x000000ff233f7208 */ /* 0x000fe20006800000 */
[----:B------:R-:W-:Y:S01]  /*3c00*/  IMAD.WIDE.U32 R34, R142, R137, c[0x0][0x170] ;  /* 0x00005c008e227625 */ /* 0x000fe200078e0089 */
[----:B------:R-:W-:-:S03]  /*3c10*/  IADD3 R32, R36, R32, R33 ;  /* 0x0000002024207210 */ /* 0x000fc60007ffe021 */
[----:B------:R-:W-:Y:S02]  /*3c20*/  @P1 FADD.FTZ R63, R71, R63 ;  /* 0x0000003f473f1221 */ /* 0x000fe40000010000 */
[----:B------:R-:W-:Y:S02]  /*3c30*/  IMAD.IADD R41, R32, 0x1, R37 ;  /* 0x0000000120297824 */ /* 0x000fe400078e0225 */
[----:B------:R-:W-:Y:S01]  /*3c40*/  IMAD.WIDE.U32 R36, R136, R145, c[0x0][0x190] ;  /* 0x0000640088247625 */ /* 0x000fe200078e0091 */
[----:B------:R0:W-:Y:S03]  /*3c50*/  STG.E.128 [R38.64], R60 ;  /* 0x0000003c26007986 */ /* 0x0001e6000c101d06 */
[----:B------:R-:W-:Y:S01]  /*3c60*/  @P0 IMAD.WIDE.U32 R32, R142, R137, c[0x0][0x180] ;  /* 0x000060008e200625 */ /* 0x000fe200078e0089 */
[----:B------:R0:W-:Y:S04]  /*3c70*/  STG.E [R36.64], R41 ;  /* 0x0000002924007986 */ /* 0x0001e8000c101906 */
[----:B------:R1:W5:Y:S04]  /*3c80*/  @P0 LDG.E.128 R68, [R32.64] ;  /* 0x0000000620440981 */ /* 0x000368000c1e1d00 */
[----:B-1----:R-:W5:Y:S01]  /*3c90*/  LDG.E.128 R32, [R34.64] ;  /* 0x0000000622207981 */ /* 0x002f62000c1e1d00 */
        /* <DEDUP_REMOVED lines=12> */
.L_x_29754:
[----:B0-----:R-:W-:Y:S02]  /*3d60*/  IMAD.MOV.U32 R44, RZ, RZ, R89 ;  /* 0x000000ffff2c7224 */ /* 0x001fe400078e0059 */
.L_x_29755:
[----:B------:R-:W-:Y:S05]  /*3d70*/  BSYNC B1 ;  /* 0x0000000000017941 */ /* 0x000fea0003800000 */
.L_x_29753:
        /* <DEDUP_REMOVED lines=16> */
.L_x_29759:
[----:B------:R-:W-:Y:S05]  /*3e80*/  BSYNC B2 ;  /* 0x0000000000027941 */ /* 0x000fea0003800000 */
.L_x_29758:
        /* <DEDUP_REMOVED lines=44> */
.L_x_29757:
[----:B------:R-:W-:Y:S05]  /*4150*/  BSYNC B1 ;  /* 0x0000000000017941 */ /* 0x000fea0003800000 */
.L_x_29756:
        /* <DEDUP_REMOVED lines=19> */
.L_x_29761:
[----:B------:R-:W-:Y:S02]  /*4290*/  MOV R32, R89 ;  /* 0x0000005900207202 */ /* 0x000fe40000000f00 */
.L_x_29762:
[----:B------:R-:W-:Y:S05]  /*42a0*/  BSYNC B1 ;  /* 0x0000000000017941 */ /* 0x000fea0003800000 */
.L_x_29760:
        /* <DEDUP_REMOVED lines=16> */
.L_x_29766:
[----:B------:R-:W-:Y:S05]  /*43b0*/  BSYNC B2 ;  /* 0x0000000000027941 */ /* 0x000fea0003800000 */
.L_x_29765:
        /* <DEDUP_REMOVED lines=44> */
.L_x_29764:
[----:B------:R-:W-:Y:S05]  /*4680*/  BSYNC B1 ;  /* 0x0000000000017941 */ /* 0x000fea0003800000 */
.L_x_29763:
        /* <DEDUP_REMOVED lines=19> */
.L_x_29768:
[----:B------:R-:W-:Y:S02]  /*47c0*/  IMAD.MOV.U32 R42, RZ, RZ, R89 ;  /* 0x000000ffff2a7224 */ /* 0x000fe400078e0059 */
.L_x_29769:
[----:B------:R-:W-:Y:S05]  /*47d0*/  BSYNC B1 ;  /* 0x0000000000017941 */ /* 0x000fea0003800000 */
.L_x_29767:
        /* <DEDUP_REMOVED lines=16> */
.L_x_29773:
[----:B------:R-:W-:Y:S05]  /*48e0*/  BSYNC B2 ;  /* 0x0000000000027941 */ /* 0x000fea0003800000 */
.L_x_29772:
        /* <DEDUP_REMOVED lines=44> */
.L_x_29771:
[----:B------:R-:W-:Y:S05]  /*4bb0*/  BSYNC B1 ;  /* 0x0000000000017941 */ /* 0x000fea0003800000 */
.L_x_29770:
        /* <DEDUP_REMOVED lines=19> */
.L_x_29775:
[----:B------:R-:W-:Y:S02]  /*4cf0*/  IMAD.MOV.U32 R34, RZ, RZ, R89 ;  /* 0x000000ffff227224 */ /* 0x000fe400078e0059 */
.L_x_29776:
[----:B------:R-:W-:Y:S05]  /*4d00*/  BSYNC B1 ;  /* 0x0000000000017941 */ /* 0x000fea0003800000 */
.L_x_29774:
        /* <DEDUP_REMOVED lines=16> */
.L_x_29780:
[----:B------:R-:W-:Y:S05]  /*4e10*/  BSYNC B2 ;  /* 0x0000000000027941 */ /* 0x000fea0003800000 */
.L_x_29779:
        /* <DEDUP_REMOVED lines=44> */
.L_x_29778:
[----:B------:R-:W-:Y:S05]  /*50e0*/  BSYNC B1 ;  /* 0x0000000000017941 */ /* 0x000fea0003800000 */
.L_x_29777:
[----:B------:R-:W0:Y:S01]  /*50f0*/  I2F.U32 R32, R34 ;  /* 0x0000002200207306 */ /* 0x000e220000201000 */
[----:B------:R-:W-:Y:S01]  /*5100*/  FMUL.FTZ R35, R35, R140 ;  /* 0x0000008c23237220 */ /* 0x000fe20000410000 */
[----:B------:R-:W-:Y:S01]  /*5110*/  SEL R33, RZ, 0x10000, P4 ;  /* 0x00010000ff217807 */ /* 0x000fe20002000000 */
[----:B------:R-:W-:Y:S01]  /*5120*/  IMAD.WIDE.U32 R38, R142, R137, c[0x0][0x188] ;  /* 0x000062008e267625 */ /* 0x000fe200078e0089 */
[----:B------:R-:W-:Y:S02]  /*5130*/  SEL R36, RZ, 0x100, P3 ;  /* 0x00000100ff247807 */ /* 0x000fe40001800000 */
[----:B------:R-:W-:Y:S01]  /*5140*/  SEL R37, RZ, 0x1, P2 ;  /* 0x00000001ff257807 */ /* 0x000fe20001000000 */
[----:B------:R-:W-:Y:S01]  /*5150*/  FMUL.FTZ R35, R35, c[0x0][0x1e8] ;  /* 0x00007a0023237a20 */ /* 0x000fe20000410000 */
[----:B------:R-:W-:Y:S01]  /*5160*/  IADD3 R144, R72, 0x60, RZ ;  /* 0x0000006048907810 */ /* 0x000fe20007ffe0ff */
[----:B0-----:R-:W-:-:S05]  /*5170*/  FFMA.FTZ R32, R32, R139, 1.1641532182693481445e-10 ;  /* 0x2f00000020207423 */ /* 0x001fca000001008b */
[----:B------:R-:W-:-:S04]  /*5180*/  FSETP.GTU.FTZ.AND P5, PT, R32, c[0x0][0x1e4], PT ;  /* 0x0000790020007a0b */ /* 0x000fc80003fbc000 */
[----:B------:R-:W-:Y:S02]  /*5190*/  SEL R32, RZ, 0x1000000, P5 ;  /* 0x01000000ff207807 */ /* 0x000fe40002800000 */
[----:B------:R-:W-:Y:S01]  /*51a0*/  FSEL R59, R35, RZ, !P5 ;  /* 0x000000ff233b7208 */ /* 0x000fe20006800000 */
[----:B------:R-:W-:Y:S01]  /*51b0*/  IMAD.WIDE.U32 R34, R144, R137, c[0x0][0x170] ;  /* 0x00005c0090227625 */ /* 0x000fe200078e0089 */
[----:B------:R-:W-:-:S03]  /*51c0*/  IADD3 R32, R36, R32, R33 ;  /* 0x0000002024207210 */ /* 0x000fc60007ffe021 */
[----:B------:R-:W-:Y:S01]  /*51d0*/  @P1 FADD.FTZ R59, R71, R59 ;  /* 0x0000003b473b1221 */ /* 0x000fe20000010000 */
[----:B------:R-:W-:Y:S01]  /*51e0*/  IADD3 R41, R32, R37, RZ ;  /* 0x0000002520297210 */ /* 0x000fe20007ffe0ff */
[----:B------:R-:W-:-:S03]  /*51f0*/  IMAD.WIDE.U32 R36, R142, R145, c[0x0][0x190] ;  /* 0x000064008e247625 */ /* 0x000fc600078e0091 */
[----:B------:R0:W-:Y:S01]  /*5200*/  STG.E.128 [R38.64], R56 ;  /* 0x0000003826007986 */ /* 0x0001e2000c101d06 */
[----:B------:R-:W-:-:S03]  /*5210*/  @P0 IMAD.WIDE.U32 R32, R144, R137, c[0x0][0x180] ;  /* 0x0000600090200625 */ /* 0x000fc600078e0089 */
        /* <DEDUP_REMOVED lines=15> */
.L_x_29782:
[----:B0-----:R-:W-:Y:S02]  /*5310*/  IMAD.MOV.U32 R44, RZ, RZ, R89 ;  /* 0x000000ffff2c7224 */ /* 0x001fe400078e0059 */
.L_x_29783:
[----:B------:R-:W-:Y:S05]  /*5320*/  BSYNC B1 ;  /* 0x0000000000017941 */ /* 0x000fea0003800000 */
.L_x_29781:
        /* <DEDUP_REMOVED lines=16> */
.L_x_29787:
[----:B------:R-:W-:Y:S05]  /*5430*/  BSYNC B2 ;  /* 0x0000000000027941 */ /* 0x000fea0003800000 */
.L_x_29786:
        /* <DEDUP_REMOVED lines=44> */
.L_x_29785:
[----:B------:R-:W-:Y:S05]  /*5700*/  BSYNC B1 ;  /* 0x0000000000017941 */ /* 0x000fea0003800000 */
.L_x_29784:
[----:B------:R-:W0:Y:S01]  /*5710*/  I2F.U32 R36, R44 ;  /* 0x0000002c00247306 */ /* 0x000e220000201000 */
[----:B------:R-:W-:Y:S01]  /*5720*/  ISETP.NE.AND P3, PT, R42, 0x1, PT ;  /* 0x000000012a00780c */ /* 0x000fe20003f65270 */
[----:B-----5:R-:W-:Y:S01]  /*5730*/  FMUL.FTZ R32, R32, R140 ;  /* 0x0000008c20207220 */ /* 0x020fe20000410000 */
        /* <DEDUP_REMOVED lines=16> */
.L_x_29789:
[----:B------:R-:W-:Y:S02]  /*5840*/  IMAD.MOV.U32 R32, RZ, RZ, R89 ;  /* 0x000000ffff207224 */ /* 0x000fe400078e0059 */
.L_x_29790:
[----:B------:R-:W-:Y:S05]  /*5850*/  BSYNC B1 ;  /* 0x0000000000017941 */ /* 0x000fea0003800000 */
.L_x_29788:
        /* <DEDUP_REMOVED lines=16> */
.L_x_29794:
[----:B------:R-:W-:Y:S05]  /*5960*/  BSYNC B2 ;  /* 0x0000000000027941 */ /* 0x000fea0003800000 */
.L_x_29793:
        /* <DEDUP_REMOVED lines=44> */
.L_x_29792:
[----:B------:R-:W-:Y:S05]  /*5c30*/  BSYNC B1 ;  /* 0x0000000000017941 */ /* 0x000fea0003800000 */
.L_x_29791:
[----:B------:R-:W0:Y:S01]  /*5c40*/  I2F.U32 R32, R32 ;  /* 0x0000002000207306 */ /* 0x000e220000201000 */
[----:B------:R-:W-:Y:S01]  /*5c50*/  FMUL.FTZ R37, R33, R140 ;  /* 0x0000008c21257220 */ /* 0x000fe20000410000 */
[----:B------:R-:W-:Y:S01]  /*5c60*/  ISETP.NE.AND P4, PT, R36, 0x1, PT ;  /* 0x000000012400780c */ /* 0x000fe20003f85270 */
[----:B------:R-:W-:Y:S02]  /*5c70*/  BSSY B1, `(.L_x_29795) ;  /* 0x0000011000017945 */ /* 0x000fe40003800000 */
        /* <DEDUP_REMOVED lines=15> */
.L_x_29796:
[----:B------:R-:W-:Y:S02]  /*5d70*/  MOV R42, R89 ;  /* 0x00000059002a7202 */ /* 0x000fe40000000f00 */
.L_x_29797:
[----:B------:R-:W-:Y:S05]  /*5d80*/  BSYNC B1 ;  /* 0x0000000000017941 */ /* 0x000fea0003800000 */
.L_x_29795:
        /* <DEDUP_REMOVED lines=16> */
.L_x_29801:
[----:B------:R-:W-:Y:S05]  /*5e90*/  BSYNC B2 ;  /* 0x0000000000027941 */ /* 0x000fea0003800000 */
.L_x_29800:
        /* <DEDUP_REMOVED lines=44> */
.L_x_29799:
[----:B------:R-:W-:Y:S05]  /*6160*/  BSYNC B1 ;  /* 0x0000000000017941 */ /* 0x000fea0003800000 */
.L_x_29798:
        /* <DEDUP_REMOVED lines=19> */
.L_x_29803:
[----:B------:R-:W-:Y:S02]  /*62a0*/  IMAD.MOV.U32 R34, RZ, RZ, R89 ;  /* 0x000000ffff227224 */ /* 0x000fe400078e0059 */
.L_x_29804:
[----:B------:R-:W-:Y:S05]  /*62b0*/  BSYNC B1 ;  /* 0x0000000000017941 */ /* 0x000fea0003800000 */
.L_x_29802:
        /* <DEDUP_REMOVED lines=16> */
.L_x_29808:
[----:B------:R-:W-:Y:S05]  /*63c0*/  BSYNC B2 ;  /* 0x0000000000027941 */ /* 0x000fea0003800000 */
.L_x_29807:
        /* <DEDUP_REMOVED lines=44> */
.L_x_29806:
[----:B------:R-:W-:Y:S05]  /*6690*/  BSYNC B1 ;  /* 0x0000000000017941 */ /* 0x000fea0003800000 */
.L_x_29805:
        /* <DEDUP_REMOVED lines=34> */
.L_x_29810:
[----:B0-----:R-:W-:Y:S02]  /*68c0*/  MOV R44, R89 ;  /* 0x00000059002c7202 */ /* 0x001fe40000000f00 */
.L_x_29811:
[----:B------:R-:W-:Y:S05]  /*68d0*/  BSYNC B1 ;  /* 0x0000000000017941 */ /* 0x000fea0003800000 */
.L_x_29809:
        /* <DEDUP_REMOVED lines=16> */
.L_x_29815:
[----:B------:R-:W-:Y:S05]  /*69e0*/  BSYNC B2 ;  /* 0x0000000000027941 */ /* 0x000fea0003800000 */
.L_x_29814:
        /* <DEDUP_REMOVED lines=44> */
.L_x_29813:
[----:B------:R-:W-:Y:S05]  /*6cb0*/  BSYNC B1 ;  /* 0x0000000000017941 */ /* 0x000fea0003800000 */
.L_x_29812:
        /* <DEDUP_REMOVED lines=19> */
.L_x_29817:
[----:B------:R-:W-:Y:S02]  /*6df0*/  IMAD.MOV.U32 R32, RZ, RZ, R89 ;  /* 0x000000ffff207224 */ /* 0x000fe400078e0059 */
.L_x_29818:
[----:B------:R-:W-:Y:S05]  /*6e00*/  BSYNC B1 ;  /* 0x0000000000017941 */ /* 0x000fea0003800000 */
.L_x_29816:
        /* <DEDUP_REMOVED lines=16> */
.L_x_29822:
[----:B------:R-:W-:Y:S05]  /*6f10*/  BSYNC B2 ;  /* 0x0000000000027941 */ /* 0x000fea0003800000 */
.L_x_29821:
        /* <DEDUP_REMOVED lines=44> */
.L_x_29820:
[----:B------:R-:W-:Y:S05]  /*71e0*/  BSYNC B1 ;  /* 0x0000000000017941 */ /* 0x000fea0003800000 */
.L_x_29819:
        /* <DEDUP_REMOVED lines=19> */
.L_x_29824:
[----:B------:R-:W-:Y:S02]  /*7320*/  MOV R42, R89 ;  /* 0x00000059002a7202 */ /* 0x000fe40000000f00 */
.L_x_29825:
[----:B------:R-:W-:Y:S05]  /*7330*/  BSYNC B1 ;  /* 0x0000000000017941 */ /* 0x000fea0003800000 */
.L_x_29823:
        /* <DEDUP_REMOVED lines=16> */
.L_x_29829:
[----:B------:R-:W-:Y:S05]  /*7440*/  BSYNC B2 ;  /* 0x0000000000027941 */ /* 0x000fea0003800000 */
.L_x_29828:
        /* <DEDUP_REMOVED lines=44> */
.L_x_29827:
[----:B------:R-:W-:Y:S05]  /*7710*/  BSYNC B1 ;  /* 0x0000000000017941 */ /* 0x000fea0003800000 */
.L_x_29826:
        /* <DEDUP_REMOVED lines=19> */
.L_x_29831:
[----:B------:R-:W-:Y:S02]  /*7850*/  MOV R34, R89 ;  /* 0x0000005900227202 */ /* 0x000fe40000000f00 */
.L_x_29832:
[----:B------:R-:W-:Y:S05]  /*7860*/  BSYNC B1 ;  /* 0x0000000000017941 */ /* 0x000fea0003800000 */
.L_x_29830:
        /* <DEDUP_REMOVED lines=16> */
.L_x_29836:
[----:B------:R-:W-:Y:S05]  /*7970*/  BSYNC B2 ;  /* 0x0000000000027941 */ /* 0x000fea0003800000 */
.L_x_29835:
        /* <DEDUP_REMOVED lines=44> */
.L_x_29834:
[----:B------:R-:W-:Y:S05]  /*7c40*/  BSYNC B1 ;  /* 0x0000000000017941 */ /* 0x000fea0003800000 */
.L_x_29833:
        /* <DEDUP_REMOVED lines=34> */
.L_x_29838:
[----:B0-----:R-:W-:Y:S02]  /*7e70*/  IMAD.MOV.U32 R45, RZ, RZ, R89 ;  /* 0x000000ffff2d7224 */ /* 0x001fe400078e0059 */
.L_x_29839:
[----:B------:R-:W-:Y:S05]  /*7e80*/  BSYNC B1 ;  /* 0x0000000000017941 */ /* 0x000fea0003800000 */
.L_x_29837:
        /* <DEDUP_REMOVED lines=16> */
.L_x_29843:
[----:B------:R-:W-:Y:S05]  /*7f90*/  BSYNC B2 ;  /* 0x0000000000027941 */ /* 0x000fea0003800000 */
.L_x_29842:
        /* <DEDUP_REMOVED lines=44> */
.L_x_29841:
[----:B------:R-:W-:Y:S05]  /*8260*/  BSYNC B1 ;  /* 0x0000000000017941 */ /* 0x000fea0003800000 */
.L_x_29840:
        /* <DEDUP_REMOVED lines=19> */
.L_x_29845:
[----:B------:R-:W-:Y:S02]  /*83a0*/  IMAD.MOV.U32 R32, RZ, RZ, R89 ;  /* 0x000000ffff207224 */ /* 0x000fe400078e0059 */
.L_x_29846:
[----:B------:R-:W-:Y:S05]  /*83b0*/  BSYNC B1 ;  /* 0x0000000000017941 */ /* 0x000fea0003800000 */
.L_x_29844:
        /* <DEDUP_REMOVED lines=16> */
.L_x_29850:
[----:B------:R-:W-:Y:S05]  /*84c0*/  BSYNC B2 ;  /* 0x0000000000027941 */ /* 0x000fea0003800000 */
.L_x_29849:
        /* <DEDUP_REMOVED lines=44> */
.L_x_29848:
[----:B------:R-:W-:Y:S05]  /*8790*/  BSYNC B1 ;  /* 0x0000000000017941 */ /* 0x000fea0003800000 */
.L_x_29847:
        /* <DEDUP_REMOVED lines=19> */
.L_x_29852:
[----:B------:R-:W-:Y:S02]  /*88d0*/  IMAD.MOV.U32 R42, RZ, RZ, R89 ;  /* 0x000000ffff2a7224 */ /* 0x000fe400078e0059 */
.L_x_29853:
[----:B------:R-:W-:Y:S05]  /*88e0*/  BSYNC B1 ;  /* 0x0000000000017941 */ /* 0x000fea0003800000 */
.L_x_29851:
        /* <DEDUP_REMOVED lines=16> */
.L_x_29857:
[----:B------:R-:W-:Y:S05]  /*89f0*/  BSYNC B2 ;  /* 0x0000000000027941 */ /* 0x000fea0003800000 */
.L_x_29856:
        /* <DEDUP_REMOVED lines=44> */
.L_x_29855:
[----:B------:R-:W-:Y:S05]  /*8cc0*/  BSYNC B1 ;  /* 0x0000000000017941 */ /* 0x000fea0003800000 */
.L_x_29854:
        /* <DEDUP_REMOVED lines=19> */
.L_x_29859:
[----:B------:R-:W-:Y:S02]  /*8e00*/  IMAD.MOV.U32 R34, RZ, RZ, R89 ;  /* 0x000000ffff227224 */ /* 0x000fe400078e0059 */
.L_x_29860:
[----:B------:R-:W-:Y:S05]  /*8e10*/  BSYNC B1 ;  /* 0x0000000000017941 */ /* 0x000fea0003800000 */
.L_x_29858:
        /* <DEDUP_REMOVED lines=16> */
.L_x_29864:
[----:B------:R-:W-:Y:S05]  /*8f20*/  BSYNC B2 ;  /* 0x0000000000027941 */ /* 0x000fea0003800000 */
.L_x_29863:
        /* <DEDUP_REMOVED lines=44> */
.L_x_29862:
[----:B------:R-:W-:Y:S05]  /*91f0*/  BSYNC B1 ;  /* 0x0000000000017941 */ /* 0x000fea0003800000 */
.L_x_29861:
        /* <DEDUP_REMOVED lines=34> */
.L_x_29866:
[----:B0-----:R-:W-:Y:S02]  /*9420*/  MOV R73, R89 ;  /* 0x0000005900497202 */ /* 0x001fe40000000f00 */
.L_x_29867:
[----:B------:R-:W-:Y:S05]  /*9430*/  BSYNC B1 ;  /* 0x0000000000017941 */ /* 0x000fea0003800000 */
.L_x_29865:
        /* <DEDUP_REMOVED lines=16> */
.L_x_29871:
[----:B------:R-:W-:Y:S05]  /*9540*/  BSYNC B2 ;  /* 0x0000000000027941 */ /* 0x000fea0003800000 */
.L_x_29870:
        /* <DEDUP_REMOVED lines=44> */
.L_x_29869:
[----:B------:R-:W-:Y:S05]  /*9810*/  BSYNC B1 ;  /* 0x0000000000017941 */ /* 0x000fea0003800000 */
.L_x_29868:
        /* <DEDUP_REMOVED lines=19> */
.L_x_29873:
[----:B------:R-:W-:Y:S02]  /*9950*/  MOV R32, R89 ;  /* 0x0000005900207202 */ /* 0x000fe40000000f00 */
.L_x_29874:
[----:B------:R-:W-:Y:S05]  /*9960*/  BSYNC B1 ;  /* 0x0000000000017941 */ /* 0x000fea0003800000 */
.L_x_29872:
        /* <DEDUP_REMOVED lines=16> */
.L_x_29878:
[----:B------:R-:W-:Y:S05]  /*9a70*/  BSYNC B2 ;  /* 0x0000000000027941 */ /* 0x000fea0003800000 */
.L_x_29877:
        /* <DEDUP_REMOVED lines=44> */
.L_x_29876:
[----:B------:R-:W-:Y:S05]  /*9d40*/  BSYNC B1 ;  /* 0x0000000000017941 */ /* 0x000fea0003800000 */
.L_x_29875:
        /* <DEDUP_REMOVED lines=19> */
.L_x_29880:
[----:B------:R-:W-:Y:S02]  /*9e80*/  MOV R73, R89 ;  /* 0x0000005900497202 */ /* 0x000fe40000000f00 */
.L_x_29881:
[----:B------:R-:W-:Y:S05]  /*9e90*/  BSYNC B1 ;  /* 0x0000000000017941 */ /* 0x000fea0003800000 */
.L_x_29879:
        /* <DEDUP_REMOVED lines=16> */
.L_x_29885:
[----:B------:R-:W-:Y:S05]  /*9fa0*/  BSYNC B2 ;  /* 0x0000000000027941 */ /* 0x000fea0003800000 */
.L_x_29884:
        /* <DEDUP_REMOVED lines=44> */
.L_x_29883:
[----:B------:R-:W-:Y:S05]  /*a270*/  BSYNC B1 ;  /* 0x0000000000017941 */ /* 0x000fea0003800000 */
.L_x_29882:
        /* <DEDUP_REMOVED lines=19> */
.L_x_29887:
[----:B------:R-:W-:Y:S02]  /*a3b0*/  MOV R34, R89 ;  /* 0x0000005900227202 */ /* 0x000fe40000000f00 */
.L_x_29888:
[----:B------:R-:W-:Y:S05]  /*a3c0*/  BSYNC B1 ;  /* 0x0000000000017941 */ /* 0x000fea0003800000 */
.L_x_29886:
        /* <DEDUP_REMOVED lines=16> */
.L_x_29892:
[----:B------:R-:W-:Y:S05]  /*a4d0*/  BSYNC B2 ;  /* 0x0000000000027941 */ /* 0x000fea0003800000 */
.L_x_29891:
        /* <DEDUP_REMOVED lines=44> */
.L_x_29890:
[----:B------:R-:W-:Y:S05]  /*a7a0*/  BSYNC B1 ;  /* 0x0000000000017941 */ /* 0x000fea0003800000 */
.L_x_29889:
        /* <DEDUP_REMOVED lines=34> */
.L_x_29894:
[----:B0-----:R-:W-:Y:S02]  /*a9d0*/  IMAD.MOV.U32 R73, RZ, RZ, R89 ;  /* 0x000000ffff497224 */ /* 0x001fe400078e0059 */
.L_x_29895:
[----:B------:R-:W-:Y:S05]  /*a9e0*/  BSYNC B1 ;  /* 0x0000000000017941 */ /* 0x000fea0003800000 */
.L_x_29893:
        /* <DEDUP_REMOVED lines=16> */
.L_x_29899:
[----:B------:R-:W-:Y:S05]  /*aaf0*/  BSYNC B2 ;  /* 0x0000000000027941 */ /* 0x000fea0003800000 */
.L_x_29898:
        /* <DEDUP_REMOVED lines=44> */
.L_x_29897:
[----:B------:R-:W-:Y:S05]  /*adc0*/  BSYNC B1 ;  /* 0x0000000000017941 */ /* 0x000fea0003800000 */
.L_x_29896:
[----:B------:R-:W0:Y:S01]  /*add0*/  I2F.U32 R36, R73 ;  /* 0x0000004900247306 */ /* 0x000e220000201000 */
[C---:B------:R-:W-:Y:S01]  /*ade0*/  ISETP.NE.AND P3, PT, R75.reuse, 0x1, PT ;  /* 0x000000014b00780c */ /* 0x040fe20003f65270 */
[----:B-----5:R-:W-:Y:S01]  /*adf0*/  FMUL.FTZ R32, R32, R140 ;  /* 0x0000008c20207220 */ /* 0x020fe20000410000 */
        /* <DEDUP_REMOVED lines=16> */
.L_x_29901:
[----:B------:R-:W-:Y:S02]  /*af00*/  IMAD.MOV.U32 R32, RZ, RZ, R89 ;  /* 0x000000ffff207224 */ /* 0x000fe400078e0059 */
.L_x_29902:
[----:B------:R-:W-:Y:S05]  /*af10*/  BSYNC B1 ;  /* 0x0000000000017941 */ /* 0x000fea0003800000 */
.L_x_29900:
        /* <DEDUP_REMOVED lines=16> */
.L_x_29906:
[----:B------:R-:W-:Y:S05]  /*b020*/  BSYNC B2 ;  /* 0x0000000000027941 */ /* 0x000fea0003800000 */
.L_x_29905:
        /* <DEDUP_REMOVED lines=44> */
.L_x_29904:
[----:B------:R-:W-:Y:S05]  /*b2f0*/  BSYNC B1 ;  /* 0x0000000000017941 */ /* 0x000fea0003800000 */
.L_x_29903:
        /* <DEDUP_REMOVED lines=19> */
.L_x_29908:
[----:B------:R-:W-:Y:S02]  /*b430*/  IMAD.MOV.U32 R73, RZ, RZ, R89 ;  /* 0x000000ffff497224 */ /* 0x000fe400078e0059 */
.L_x_29909:
[----:B------:R-:W-:Y:S05]  /*b440*/  BSYNC B1 ;  /* 0x0000000000017941 */ /* 0x000fea0003800000 */
.L_x_29907:
        /* <DEDUP_REMOVED lines=16> */
.L_x_29913:
[----:B------:R-:W-:Y:S05]  /*b550*/  BSYNC B2 ;  /* 0x0000000000027941 */ /* 0x000fea0003800000 */
.L_x_29912:
        /* <DEDUP_REMOVED lines=44> */
.L_x_29911:
[----:B------:R-:W-:Y:S05]  /*b820*/  BSYNC B1 ;  /* 0x0000000000017941 */ /* 0x000fea0003800000 */
.L_x_29910:
        /* <DEDUP_REMOVED lines=19> */
.L_x_29915:
[----:B------:R-:W-:Y:S02]  /*b960*/  IMAD.MOV.U32 R34, RZ, RZ, R89 ;  /* 0x000000ffff227224 */ /* 0x000fe400078e0059 */
.L_x_29916:
[----:B------:R-:W-:Y:S05]  /*b970*/  BSYNC B1 ;  /* 0x0000000000017941 */ /* 0x000fea0003800000 */
.L_x_29914:
        /* <DEDUP_REMOVED lines=16> */
.L_x_29920:
[----:B------:R-:W-:Y:S05]  /*ba80*/  BSYNC B2 ;  /* 0x0000000000027941 */ /* 0x000fea0003800000 */
.L_x_29919:
        /* <DEDUP_REMOVED lines=44> */
.L_x_29918:
[----:B------:R-:W-:Y:S05]  /*bd50*/  BSYNC B1 ;  /* 0x0000000000017941 */ /* 0x000fea0003800000 */
.L_x_29917:
        /* <DEDUP_REMOVED lines=8> */
[----:B------:R-:W-:-:S04]  /*bde0*/  IMAD.WIDE.U32 R74, R143, R145, c[0x0][0x190] ;  /* 0x000064008f4a7625 */ /* 0x000fc800078e0091 */
[----:B0-----:R-:W-:-:S05]  /*bdf0*/  FFMA.FTZ R32, R32, R139, 1.1641532182693481445e-10 ;  /* 0x2f00000020207423 */ /* 0x001fca000001008b */
[----:B------:R-:W-:-:S04]  /*be00*/  FSETP.GTU.FTZ.AND P5, PT, R32, c[0x0][0x1e4], PT ;  /* 0x0000790020007a0b */ /* 0x000fc80003fbc000 */
[----:B------:R-:W-:-:S04]  /*be10*/  SEL R32, RZ, 0x1000000, P5 ;  /* 0x01000000ff207807 */ /* 0x000fc80002800000 */
[----:B------:R-:W-:Y:S02]  /*be20*/  IADD3 R32, R39, R32, R33 ;  /* 0x0000002027207210 */ /* 0x000fe40007ffe021 */
[----:B------:R-:W-:Y:S01]  /*be30*/  FSEL R39, R35, RZ, !P5 ;  /* 0x000000ff23277208 */ /* 0x000fe20006800000 */
[----:B------:R-:W-:Y:S01]  /*be40*/  IMAD.WIDE.U32 R34, R146, R137, c[0x0][0x170] ;  /* 0x00005c0092227625 */ /* 0x000fe200078e0089 */
[----:B------:R-:W-:-:S03]  /*be50*/  IADD3 R73, R32, R73, RZ ;  /* 0x0000004920497210 */ /* 0x000fc60007ffe0ff */
[----:B------:R-:W-:Y:S02]  /*be60*/  @P1 FADD.FTZ R39, R71, R39 ;  /* 0x0000002747271221 */ /* 0x000fe40000010000 */
[----:B------:R-:W-:-:S03]  /*be70*/  @P0 IMAD.WIDE.U32 R32, R146, R137, c[0x0][0x180] ;  /* 0x0000600092200625 */ /* 0x000fc600078e0089 */
[----:B------:R0:W-:Y:S04]  /*be80*/  STG.E.128 [R148.64], R36 ;  /* 0x0000002494007986 */ /* 0x0001e8000c101d06 */
        /* <DEDUP_REMOVED lines=15> */
.L_x_29922:
[----:B0-----:R-:W-:Y:S02]  /*bf80*/  MOV R73, R89 ;  /* 0x0000005900497202 */ /* 0x001fe40000000f00 */
.L_x_29923:
[----:B------:R-:W-:Y:S05]  /*bf90*/  BSYNC B1 ;  /* 0x0000000000017941 */ /* 0x000fea0003800000 */
.L_x_29921:
        /* <DEDUP_REMOVED lines=16> */
.L_x_29927:
[----:B------:R-:W-:Y:S05]  /*c0a0*/  BSYNC B2 ;  /* 0x0000000000027941 */ /* 0x000fea0003800000 */
.L_x_29926:
        /* <DEDUP_REMOVED lines=44> */
.L_x_29925:
[----:B------:R-:W-:Y:S05]  /*c370*/  BSYNC B1 ;  /* 0x0000000000017941 */ /* 0x000fea0003800000 */
.L_x_29924:
        /* <DEDUP_REMOVED lines=19> */
.L_x_29929:
[----:B------:R-:W-:Y:S02]  /*c4b0*/  MOV R73, R89 ;  /* 0x0000005900497202 */ /* 0x000fe40000000f00 */
.L_x_29930:
[----:B------:R-:W-:Y:S05]  /*c4c0*/  BSYNC B1 ;  /* 0x0000000000017941 */ /* 0x000fea0003800000 */
.L_x_29928:
        /* <DEDUP_REMOVED lines=16> */
.L_x_29934:
[----:B------:R-:W-:Y:S05]  /*c5d0*/  BSYNC B2 ;  /* 0x0000000000027941 */ /* 0x000fea0003800000 */
.L_x_29933:
        /* <DEDUP_REMOVED lines=42> */
[----:B------:R-:W-:Y:S01]  /*c880*/  IMAD.MOV.U32 R88, RZ, RZ, R74 ;  /* 0x000000ffff587224 */ /* 0x000fe200078e004a */
[----:B------:R-:W-:-:S06]  /*c890*/  HFMA2.MMA R74, -RZ, RZ, 0, 0 ;  /* 0x00000000ff4a7435 */ /* 0x000fcc00000001ff */
.L_x_29932:
[----:B------:R-:W-:Y:S05]  /*c8a0*/  BSYNC B1 ;  /* 0x0000000000017941 */ /* 0x000fea0003800000 */
.L_x_29931:
        /* <DEDUP_REMOVED lines=19> */
.L_x_29936:
[----:B------:R-:W-:Y:S02]  /*c9e0*/  MOV R73, R89 ;  /* 0x0000005900497202 */ /* 0x000fe40000000f00 */
.L_x_29937:
[----:B------:R-:W-:Y:S05]  /*c9f0*/  BSYNC B1 ;  /* 0x0000000000017941 */ /* 0x000fea0003800000 */
.L_x_29935:
        /* <DEDUP_REMOVED lines=16> */
.L_x_29941:
[----:B------:R-:W-:Y:S05]  /*cb00*/  BSYNC B2 ;  /* 0x0000000000027941 */ /* 0x000fea0003800000 */
.L_x_29940:
        /* <DEDUP_REMOVED lines=42> */
[----:B------:R-:W-:Y:S01]  /*cdb0*/  HFMA2.MMA R75, -RZ, RZ, 0, 0 ;  /* 0x00000000ff4b7435 */ /* 0x000fe200000001ff */
[----:B------:R-:W-:-:S05]  /*cdc0*/  IMAD.MOV.U32 R88, RZ, RZ, R74 ;  /* 0x000000ffff587224 */ /* 0x000fca00078e004a */
.L_x_29939:
[----:B------:R-:W-:Y:S05]  /*cdd0*/  BSYNC B1 ;  /* 0x0000000000017941 */ /* 0x000fea0003800000 */
.L_x_29938:
        /* <DEDUP_REMOVED lines=19> */
.L_x_29943:
[----:B------:R-:W-:Y:S02]  /*cf10*/  MOV R73, R89 ;  /* 0x0000005900497202 */ /* 0x000fe40000000f00 */
.L_x_29944:
[----:B------:R-:W-:Y:S05]  /*cf20*/  BSYNC B1 ;  /* 0x0000000000017941 */ /* 0x000fea0003800000 */
.L_x_29942:
        /* <DEDUP_REMOVED lines=16> */
.L_x_29948:
[----:B------:R-:W-:Y:S05]  /*d030*/  BSYNC B2 ;  /* 0x0000000000027941 */ /* 0x000fea0003800000 */
.L_x_29947:
        /* <DEDUP_REMOVED lines=41> */
[----:B------:R-:W-:Y:S02]  /*d2d0*/  MOV R89, R148 ;  /* 0x0000009400597202 */ /* 0x000fe40000000f00 */
[----:B------:R-:W-:Y:S01]  /*d2e0*/  LOP3.LUT R87, R75, UR26, R88, 0x96, !PT ;  /* 0x0000001a4b577c12 */ /* 0x000fe2000f8e9658 */
[----:B------:R-:W-:Y:S02]  /*d2f0*/  IMAD.MOV.U32 R88, RZ, RZ, R74 ;  /* 0x000000ffff587224 */ /* 0x000fe400078e004a */
.L_x_29946:
[----:B------:R-:W-:Y:S05]  /*d300*/  BSYNC B1 ;  /* 0x0000000000017941 */ /* 0x000fea0003800000 */
.L_x_29945:
[----:B------:R0:W1:Y:S01]  /*d310*/  I2F.U32 R74, R73 ;  /* 0x00000049004a7306 */ /* 0x0000620000201000 */
[----:B------:R-:W-:Y:S01]  /*d320*/  FMUL.FTZ R35, R35, R140 ;  /* 0x0000008c23237220 */ /* 0x000fe20000410000 */
[----:B------:R-:W-:Y:S02]  /*d330*/  SEL R75, RZ, 0x10000, P4 ;  /* 0x00010000ff4b7807 */ /* 0x000fe40002000000 */
[----:B------:R-:W-:Y:S01]  /*d340*/  SEL R134, RZ, 0x100, P3 ;  /* 0x00000100ff867807 */ /* 0x000fe20001800000 */
[----:B------:R-:W-:Y:S01]  /*d350*/  FMUL.FTZ R35, R35, c[0x0][0x1e8] ;  /* 0x00007a0023237a20 */ /* 0x000fe20000410000 */
[----:B------:R-:W-:-:S02]  /*d360*/  SEL R151, RZ, 0x1, P2 ;  /* 0x00000001ff977807 */ /* 0x000fc40001000000 */
[----:B------:R-:W-:Y:S01]  /*d370*/  IADD3 R148, R72, 0x120, RZ ;  /* 0x0000012048947810 */ /* 0x000fe20007ffe0ff */
[----:B0-----:R-:W-:-:S04]  /*d380*/  IMAD.WIDE.U32 R72, R146, R145, c[0x0][0x190] ;  /* 0x0000640092487625 */ /* 0x001fc800078e0091 */
[----:B-1----:R-:W-:-:S05]  /*d390*/  FFMA.FTZ R74, R74, R139, 1.1641532182693481445e-10 ;  /* 0x2f0000004a4a7423 */ /* 0x002fca000001008b */
[----:B------:R-:W-:-:S04]  /*d3a0*/  FSETP.GTU.FTZ.AND P5, PT, R74, c[0x0][0x1e4], PT ;  /* 0x000079004a007a0b */ /* 0x000fc80003fbc000 */
[----:B------:R-:W-:Y:S02]  /*d3b0*/  SEL R74, RZ, 0x1000000, P5 ;  /* 0x01000000ff4a7807 */ /* 0x000fe40002800000 */
[----:B------:R-:W-:Y:S02]  /*d3c0*/  FSEL R35, R35, RZ, !P5 ;  /* 0x000000ff23237208 */ /* 0x000fe40006800000 */
[----:B------:R-:W-:Y:S01]  /*d3d0*/  IADD3 R134, R134, R74, R75 ;  /* 0x0000004a86867210 */ /* 0x000fe20007ffe04b */
[----:B------:R-:W-:-:S04]  /*d3e0*/  IMAD.WIDE.U32 R74, R146, R137, c[0x0][0x188] ;  /* 0x00006200924a7625 */ /* 0x000fc800078e0089 */
[----:B------:R-:W-:Y:S02]  /*d3f0*/  @P1 FADD.FTZ R35, R71, R35 ;  /* 0x0000002347231221 */ /* 0x000fe40000010000 */
[----:B------:R-:W-:-:S03]  /*d400*/  IMAD.IADD R151, R134, 0x1, R151 ;  /* 0x0000000186977824 */ /* 0x000fc600078e0297 */
[----:B------:R-:W-:Y:S04]  /*d410*/  STG.E.128 [R74.64], R32 ;  /* 0x000000204a007986 */ /* 0x000fe8000c101d06 */
[----:B------:R0:W-:Y:S02]  /*d420*/  STG.E [R72.64], R151 ;  /* 0x0000009748007986 */ /* 0x0001e4000c101906 */
[----:B0-----:R-:W-:-:S04]  /*d430*/  IMAD.WIDE.U32 R72, R148, R137, c[0x0][0x170] ;  /* 0x00005c0094487625 */ /* 0x001fc800078e0089 */
[----:B------:R-:W-:-:S05]  /*d440*/  @P0 IMAD.WIDE.U32 R74, R148, R137, c[0x0][0x180] ;  /* 0x00006000944a0625 */ /* 0x000fca00078e0089 */
[----:B------:R0:W5:Y:S04]  /*d450*/  @P0 LDG.E.128 R68, [R74.64] ;  /* 0x000000064a440981 */ /* 0x000168000c1e1d00 */
[----:B0-----:R-:W5:Y:S01]  /*d460*/  LDG.E.128 R72, [R72.64] ;  /* 0x0000000648487981 */ /* 0x001f62000c1e1d00 */
        /* <DEDUP_REMOVED lines=12> */
.L_x_29950:
[----:B------:R-:W-:Y:S02]  /*d530*/  IMAD.MOV.U32 R134, RZ, RZ, R89 ;  /* 0x000000ffff867224 */ /* 0x000fe400078e0059 */
.L_x_29951:
[----:B------:R-:W-:Y:S05]  /*d540*/  BSYNC B1 ;  /* 0x0000000000017941 */ /* 0x000fea0003800000 */
.L_x_29949:
        /* <DEDUP_REMOVED lines=16> */
.L_x_29955:
[----:B------:R-:W-:Y:S05]  /*d650*/  BSYNC B2 ;  /* 0x0000000000027941 */ /* 0x000fea0003800000 */
.L_x_29954:
        /* <DEDUP_REMOVED lines=41> */
[----:B------:R-:W-:Y:S02]  /*d8f0*/  LOP3.LUT R87, R151, UR26, R88, 0x96, !PT ;  /* 0x0000001a97577c12 */ /* 0x000fe4000f8e9658 */
[----:B------:R-:W-:Y:S01]  /*d900*/  MOV R88, R150 ;  /* 0x0000009600587202 */ /* 0x000fe20000000f00 */
[----:B------:R-:W-:Y:S02]  /*d910*/  IMAD.MOV.U32 R150, RZ, RZ, RZ ;  /* 0x000000ffff967224 */ /* 0x000fe400078e00ff */
.L_x_29953:
[----:B------:R-:W-:Y:S05]  /*d920*/  BSYNC B1 ;  /* 0x0000000000017941 */ /* 0x000fea0003800000 */
.L_x_29952:
[----:B------:R-:W0:Y:S01]  /*d930*/  I2F.U32 R134, R134 ;  /* 0x0000008600867306 */ /* 0x000e220000201000 */
[----:B-----5:R-:W-:Y:S01]  /*d940*/  FMUL.FTZ R149, R72, R140 ;  /* 0x0000008c48957220 */ /* 0x020fe20000410000 */
[----:B------:R-:W-:Y:S01]  /*d950*/  ISETP.NE.AND P2, PT, R150, 0x1, PT ;  /* 0x000000019600780c */ /* 0x000fe20003f45270 */
[----:B------:R-:W-:Y:S02]  /*d960*/  BSSY B1, `(.L_x_29956) ;  /* 0x0000011000017945 */ /* 0x000fe40003800000 */
        /* <DEDUP_REMOVED lines=15> */
.L_x_29957:
[----:B------:R-:W-:Y:S02]  /*da60*/  IMAD.MOV.U32 R134, RZ, RZ, R89 ;  /* 0x000000ffff867224 */ /* 0x000fe400078e0059 */
.L_x_29958:
[----:B------:R-:W-:Y:S05]  /*da70*/  BSYNC B1 ;  /* 0x0000000000017941 */ /* 0x000fea0003800000 */
.L_x_29956:
        /* <DEDUP_REMOVED lines=16> */
.L_x_29962:
[----:B------:R-:W-:Y:S05]  /*db80*/  BSYNC B2 ;  /* 0x0000000000027941 */ /* 0x000fea0003800000 */
.L_x_29961:
        /* <DEDUP_REMOVED lines=43> */
[----:B------:R-:W-:Y:S02]  /*de40*/  MOV R88, R150 ;  /* 0x0000009600587202 */ /* 0x000fe40000000f00 */
.L_x_29960:
[----:B------:R-:W-:Y:S05]  /*de50*/  BSYNC B1 ;  /* 0x0000000000017941 */ /* 0x000fea0003800000 */
.L_x_29959:
[----:B------:R-:W0:Y:S01]  /*de60*/  I2F.U32 R134, R134 ;  /* 0x0000008600867306 */ /* 0x000e220000201000 */
[----:B------:R-:W-:Y:S01]  /*de70*/  FMUL.FTZ R150, R73, R140 ;  /* 0x0000008c49967220 */ /* 0x000fe20000410000 */
        /* <DEDUP_REMOVED lines=17> */
.L_x_29964:
[----:B------:R-:W-:Y:S02]  /*df90*/  IMAD.MOV.U32 R134, RZ, RZ, R89 ;  /* 0x000000ffff867224 */ /* 0x000fe400078e0059 */
.L_x_29965:
[----:B------:R-:W-:Y:S05]  /*dfa0*/  BSYNC B1 ;  /* 0x0000000000017941 */ /* 0x000fea0003800000 */
.L_x_29963:
        /* <DEDUP_REMOVED lines=16> */
.L_x_29969:
[----:B------:R-:W-:Y:S05]  /*e0b0*/  BSYNC B2 ;  /* 0x0000000000027941 */ /* 0x000fea0003800000 */
.L_x_29968:
        /* <DEDUP_REMOVED lines=44> */
.L_x_29967:
[----:B------:R-:W-:Y:S05]  /*e380*/  BSYNC B1 ;  /* 0x0000000000017941 */ /* 0x000fea0003800000 */
.L_x_29966:
[----:B------:R-:W0:Y:S01]  /*e390*/  I2F.U32 R134, R134 ;  /* 0x0000008600867306 */ /* 0x000e220000201000 */
[----:B------:R-:W-:Y:S01]  /*e3a0*/  FMUL.FTZ R149, R74, R140 ;  /* 0x0000008c4a957220 */ /* 0x000fe20000410000 */
[----:B------:R-:W-:Y:S01]  /*e3b0*/  ISETP.NE.AND P4, PT, R150, 0x1, PT ;  /* 0x000000019600780c */ /* 0x000fe20003f85270 */
[----:B------:R-:W-:Y:S02]  /*e3c0*/  BSSY B1, `(.L_x_29970) ;  /* 0x0000011000017945 */ /* 0x000fe40003800000 */
[----:B------:R-:W-:Y:S02]  /*e3d0*/  FMUL.FTZ R149, R149, c[0x0][0x1e8] ;  /* 0x00007a0095957a20 */ /* 0x000fe40000410000 */
[----:B0-----:R-:W-:Y:S01]  /*e3e0*/  FFMA.FTZ R74, R134, R139, 1.1641532182693481445e-10 ;  /* 0x2f000000864a7423 */ /* 0x001fe2000001008b */
[----:B------:R-:W-:-:S04]  /*e3f0*/  IADD3 R134, R150, 0x1, RZ ;  /* 0x0000000196867810 */ /* 0x000fc80007ffe0ff */
        /* <DEDUP_REMOVED lines=12> */
.L_x_29971:
[----:B------:R-:W-:Y:S02]  /*e4c0*/  IMAD.MOV.U32 R149, RZ, RZ, R89 ;  /* 0x000000ffff957224 */ /* 0x000fe400078e0059 */
.L_x_29972:
[----:B------:R-:W-:Y:S05]  /*e4d0*/  BSYNC B1 ;  /* 0x0000000000017941 */ /* 0x000fea0003800000 */
.L_x_29970:
        /* <DEDUP_REMOVED lines=16> */
.L_x_29976:
[----:B------:R-:W-:Y:S05]  /*e5e0*/  BSYNC B2 ;  /* 0x0000000000027941 */ /* 0x000fea0003800000 */
.L_x_29975:
        /* <DEDUP_REMOVED lines=44> */
.L_x_29974:
[----:B------:R-:W-:Y:S05]  /*e8b0*/  BSYNC B1 ;  /* 0x0000000000017941 */ /* 0x000fea0003800000 */
.L_x_29973:
[----:B------:R-:W-:Y:S02]  /*e8c0*/  FADD.FTZ R150, RZ, R64 ;  /* 0x00000040ff967221 */ /* 0x000fe40000010000 */
[----:B------:R-:W-:Y:S01]  /*e8d0*/  FMUL.FTZ R75, R75, R140 ;  /* 0x0000008c4b4b7220 */ /* 0x000fe20000410000 */
[----:B------:R-:W-:Y:S01]  /*e8e0*/  SEL R140, RZ, 0x10000, P3 ;  /* 0x00010000ff8c7807 */ /* 0x000fe20001800000 */
[----:B------:R-:W-:Y:S02]  /*e8f0*/  FADD.FTZ R151, R65, R150 ;  /* 0x0000009641977221 */ /* 0x000fe40000010000 */
[----:B------:R-:W-:Y:S02]  /*e900*/  FMUL.FTZ R75, R75, c[0x0][0x1e8] ;  /* 0x00007a004b4b7a20 */ /* 0x000fe40000410000 */
        /* <DEDUP_REMOVED lines=26> */
[----:B------:R-:W-:-:S04]  /*eab0*/  FADD.FTZ R152, R42, R151 ;  /* 0x000000972a987221 */ /* 0x000fc80000010000 */
[----:B------:R-:W-:Y:S02]  /*eac0*/  FADD.FTZ R151, R43, R152 ;  /* 0x000000982b977221 */ /* 0x000fe40000010000 */
[----:B-1----:R-:W-:Y:S02]  /*ead0*/  FFMA.FTZ R150, R150, R139, 1.1641532182693481445e-10 ;  /* 0x2f00000096967423 */ /* 0x002fe4000001008b */
[----:B------:R-:W-:-:S03]  /*eae0*/  FADD.FTZ R152, R36, R151 ;  /* 0x0000009724987221 */ /* 0x000fc60000010000 */
[----:B------:R-:W-:Y:S01]  /*eaf0*/  FSETP.GTU.FTZ.AND P4, PT, R150, c[0x0][0x1e4], PT ;  /* 0x0000790096007a0b */ /* 0x000fe20003f9c000 */
[----:B------:R-:W-:-:S03]  /*eb00*/  FADD.FTZ R139, R37, R152 ;  /* 0x00000098258b7221 */ /* 0x000fc60000010000 */
[----:B------:R-:W-:Y:S01]  /*eb10*/  FSEL R75, R75, RZ, !P4 ;  /* 0x000000ff4b4b7208 */ /* 0x000fe20006000000 */
[----:B------:R-:W-:Y:S01]  /*eb20*/  FADD.FTZ R150, R38, R139 ;  /* 0x0000008b26967221 */ /* 0x000fe20000010000 */
[----:B------:R-:W-:-:S03]  /*eb30*/  SEL R139, RZ, 0x1000000, P4 ;  /* 0x01000000ff8b7807 */ /* 0x000fc60002000000 */
[----:B------:R-:W-:Y:S01]  /*eb40*/  FADD.FTZ R151, R39, R150 ;  /* 0x0000009627977221 */ /* 0x000fe20000010000 */
[----:B------:R-:W-:Y:S01]  /*eb50*/  IADD3 R139, R149, R139, R140 ;  /* 0x0000008b958b7210 */ /* 0x000fe20007ffe08c */
[----:B------:R-:W-:Y:S01]  /*eb60*/  @P1 FADD.FTZ R75, R71, R75 ;  /* 0x0000004b474b1221 */ /* 0x000fe20000010000 */
[----:B------:R-:W-:Y:S01]  /*eb70*/  SEL R140, RZ, 0x1, P0 ;  /* 0x00000001ff8c7807 */ /* 0x000fe20000000000 */
[----:B------:R-:W-:Y:S01]  /*eb80*/  FADD.FTZ R152, R32, R151 ;  /* 0x0000009720987221 */ /* 0x000fe20000010000 */
[----:B------:R-:W-:Y:S01]  /*eb90*/  ISETP.NE.AND P1, PT, R138, RZ, PT ;  /* 0x000000ff8a00720c */ /* 0x000fe20003f25270 */
[----:B------:R-:W-:Y:S01]  /*eba0*/  IMAD.WIDE.U32 R150, R148, R137, c[0x0][0x188] ;  /* 0x0000620094967625 */ /* 0x000fe200078e0089 */
[----:B------:R-:W-:-:S03]  /*ebb0*/  IADD3 R139, R139, R140, RZ ;  /* 0x0000008c8b8b7210 */ /* 0x000fc60007ffe0ff */
[----:B------:R-:W-:Y:S01]  /*ebc0*/  FADD.FTZ R137, R33, R152 ;  /* 0x0000009821897221 */ /* 0x000fe20000010000 */
[----:B------:R0:W-:Y:S01]  /*ebd0*/  STG.E.128 [R150.64], R72 ;  /* 0x0000004896007986 */ /* 0x0001e2000c101d06 */
[----:B------:R-:W-:-:S04]  /*ebe0*/  IMAD.WIDE.U32 R152, R148, R145, c[0x0][0x190] ;  /* 0x0000640094987625 */ /* 0x000fc800078e0091 */
[----:B------:R-:W-:Y:S01]  /*ebf0*/  FADD.FTZ R140, R34, R137 ;  /* 0x00000089228c7221 */ /* 0x000fe20000010000 */
[----:B------:R0:W-:Y:S03]  /*ec00*/  STG.E [R152.64], R139 ;  /* 0x0000008b98007986 */ /* 0x0001e6000c101906 */
[----:B------:R-:W-:-:S04]  /*ec10*/  FADD.FTZ R137, R35, R140 ;  /* 0x0000008c23897221 */ /* 0x000fc80000010000 */
[----:B------:R-:W-:-:S04]  /*ec20*/  FADD.FTZ R140, R72, R137 ;  /* 0x00000089488c7221 */ /* 0x000fc80000010000 */
[----:B------:R-:W-:-:S04]  /*ec30*/  FADD.FTZ R137, R73, R140 ;  /* 0x0000008c49897221 */ /* 0x000fc80000010000 */
[----:B------:R-:W-:-:S04]  /*ec40*/  FADD.FTZ R138, R74, R137 ;  /* 0x000000894a8a7221 */ /* 0x000fc80000010000 */
[----:B------:R-:W-:Y:S01]  /*ec50*/  FADD.FTZ R154, R75, R138 ;  /* 0x0000008a4b9a7221 */ /* 0x000fe20000010000 */
[----:B------:R-:W-:Y:S05]  /*ec60*/  BRA.DIV ~URZ, `(.L_x_29977) ;  /* 0x000010d27f007947 */ /* 0x000fea000b800000 */
[----:B0-----:R0:W1:Y:S02]  /*ec70*/  SHFL.BFLY PT, R137, R154, 0x1, 0x1f ;  /* 0x0c201f009a897f89 */ /* 0x00106400000e0000 */
.L_x_29981:
        /* <DEDUP_REMOVED lines=100> */
.L_x_29982:
[----:B------:R-:W-:Y:S01]  /*f2c0*/  IMAD.MOV.U32 R137, RZ, RZ, 0x4 ;  /* 0x00000004ff897424 */ /* 0x000fe200078e00ff */
[----:B0-----:R-:W0:Y:S01]  /*f2d0*/  S2R R154, SR_TID.X ;  /* 0x00000000009a7919 */ /* 0x001e220000002100 */
[----:B------:R-:W-:Y:S01]  /*f2e0*/  FMUL.FTZ R140, R145, R145 ;  /* 0x00000091918c7220 */ /* 0x000fe20000410000 */
[----:B------:R-:W-:Y:S01]  /*f2f0*/  MOV R155, c[0x0][0x1e0] ;  /* 0x00007800009b7a02 */ /* 0x000fe20000000f00 */
[----:B------:R-:W-:Y:S01]  /*f300*/  @!P1 IMAD.WIDE R138, R133, R137, c[0x0][0x1a0] ;  /* 0x00006800858a9625 */ /* 0x000fe200078e0289 */
[----:B------:R-:W-:-:S03]  /*f310*/  ISETP.NE.AND P0, PT, RZ, UR8, PT ;  /* 0x00000008ff007c0c */ /* 0x000fc6000bf05270 */
[----:B-12---:R-:W-:Y:S01]  /*f320*/  FADD.FTZ R150, R149, R150 ;  /* 0x0000009695967221 */ /* 0x006fe20000010000 */
[----:B------:R-:W-:Y:S01]  /*f330*/  FSEL R140, R140, RZ, P0 ;  /* 0x000000ff8c8c7208 */ /* 0x000fe20000000000 */
[----:B------:R-:W-:Y:S01]  /*f340*/  IMAD R149, R133, c[0x0][0x168], RZ ;  /* 0x00005a0085957a24 */ /* 0x000fe200078e02ff */
[----:B------:R1:W-:Y:S01]  /*f350*/  @!P1 STG.E [R138.64], R145 ;  /* 0x000000918a009986 */ /* 0x0003e2000c101906 */
[----:B------:R-:W-:-:S03]  /*f360*/  FFMA.FTZ R155, R150, R155, c[0x0][0x228] ;  /* 0x00008a00969b7623 */ /* 0x000fc6000001009b */
[----:B------:R-:W-:Y:S01]  /*f370*/  SHF.R.S32.HI R150, RZ, 0x1f, R149 ;  /* 0x0000001fff967819 */ /* 0x000fe20000011495 */
[----:B------:R-:W-:Y:S01]  /*f380*/  FADD.FTZ R155, R155, R140 ;  /* 0x0000008c9b9b7221 */ /* 0x000fe20000010000 */
[----:B-1----:R-:W-:Y:S02]  /*f390*/  FSEL R138, R145, RZ, !P0 ;  /* 0x000000ff918a7208 */ /* 0x002fe40004000000 */
[----:B------:R-:W-:Y:S02]  /*f3a0*/  LEA.HI R139, R150, R149, RZ, 0x2 ;  /* 0x00000095968b7211 */ /* 0x000fe400078f10ff */
[----:B0-----:R-:W-:Y:S01]  /*f3b0*/  LOP3.LUT R154, R154, 0x1f, RZ, 0xc0, !PT ;  /* 0x0000001f9a9a7812 */ /* 0x001fe200078ec0ff */
[--C-:B------:R-:W-:Y:S02]  /*f3c0*/  FADD.FTZ R149, R67, -R138.reuse ;  /* 0x8000008a43957221 */ /* 0x100fe40000010000 */
[--C-:B------:R-:W-:Y:S02]  /*f3d0*/  FADD.FTZ R67, R54, -R138.reuse ;  /* 0x8000008a36437221 */ /* 0x100fe40000010000 */
[----:B------:R-:W0:Y:S01]  /*f3e0*/  MUFU.RSQ R54, R155 ;  /* 0x0000009b00367308 */ /* 0x000e220000001400 */
[----:B------:R-:W-:-:S02]  /*f3f0*/  FADD.FTZ R150, R48, -R138 ;  /* 0x8000008a30967221 */ /* 0x000fc40000010000 */
[----:B------:R-:W-:Y:S02]  /*f400*/  FADD.FTZ R151, R49, -R138 ;  /* 0x8000008a31977221 */ /* 0x000fe40000010000 */
[----:B------:R-:W-:-:S04]  /*f410*/  @!P1 IMAD.WIDE R48, R133, R137, c[0x0][0x1a8] ;  /* 0x00006a0085309625 */ /* 0x000fc800078e0289 */
[--C-:B------:R-:W-:Y:S01]  /*f420*/  FADD.FTZ R152, R50, -R138.reuse ;  /* 0x8000008a32987221 */ /* 0x100fe20000010000 */
[----:B------:R-:W-:Y:S01]  /*f430*/  LEA.HI.SX32 R50, R139, R154, 0x1e ;  /* 0x0000009a8b327211 */ /* 0x000fe200078ff2ff */
[--C-:B------:R-:W-:Y:S02]  /*f440*/  FADD.FTZ R64, R64, -R138.reuse ;  /* 0x8000008a40407221 */ /* 0x100fe40000010000 */
[--C-:B------:R-:W-:Y:S02]  /*f450*/  FADD.FTZ R140, R65, -R138.reuse ;  /* 0x8000008a418c7221 */ /* 0x100fe40000010000 */
[--C-:B------:R-:W-:Y:S01]  /*f460*/  FADD.FTZ R145, R66, -R138.reuse ;  /* 0x8000008a42917221 */ /* 0x100fe20000010000 */
[----:B0-----:R0:W-:Y:S01]  /*f470*/  @!P1 STG.E [R48.64], R54 ;  /* 0x0000003630009986 */ /* 0x0011e2000c101906 */
[--C-:B------:R-:W-:Y:S02]  /*f480*/  FADD.FTZ R154, R32, -R138.reuse ;  /* 0x8000008a209a7221 */ /* 0x100fe40000010000 */
[----:B------:R-:W-:-:S02]  /*f490*/  FADD.FTZ R155, R33, -R138 ;  /* 0x8000008a219b7221 */ /* 0x000fc40000010000 */
[--C-:B------:R-:W-:Y:S02]  /*f4a0*/  FADD.FTZ R156, R34, -R138.reuse ;  /* 0x8000008a229c7221 */ /* 0x100fe40000010000 */
[----:B------:R-:W-:Y:S02]  /*f4b0*/  FADD.FTZ R157, R35, -R138 ;  /* 0x8000008a239d7221 */ /* 0x000fe40000010000 */
[C---:B------:R-:W-:Y:S02]  /*f4c0*/  FMUL.FTZ R32, R54.reuse, R64 ;  /* 0x0000004036207220 */ /* 0x040fe40000410000 */
[----:B------:R-:W-:Y:S01]  /*f4d0*/  FMUL.FTZ R35, R54, R149 ;  /* 0x0000009536237220 */ /* 0x000fe20000410000 */
[----:B0-----:R-:W-:Y:S01]  /*f4e0*/  LEA R48, P0, R50, c[0x0][0x208], 0x4 ;  /* 0x0000820032307a11 */ /* 0x001fe200078020ff */
[C---:B------:R-:W-:Y:S02]  /*f4f0*/  FMUL.FTZ R34, R54.reuse, R145 ;  /* 0x0000009136227220 */ /* 0x040fe40000410000 */
[----:B------:R-:W-:Y:S01]  /*f500*/  FMUL.FTZ R33, R54, R140 ;  /* 0x0000008c36217220 */ /* 0x000fe20000410000 */
[----:B------:R-:W-:Y:S01]  /*f510*/  LEA.HI.X R49, R50, c[0x0][0x20c], RZ, 0x4, P0 ;  /* 0x0000830032317a11 */ /* 0x000fe200000f24ff */
[----:B------:R-:W-:-:S02]  /*f520*/  FFMA.FTZ R35, R126, R35, R23 ;  /* 0x000000237e237223 */ /* 0x000fc40000010017 */
[----:B------:R-:W-:Y:S02]  /*f530*/  FFMA.FTZ R34, R127, R34, R2 ;  /* 0x000000227f227223 */ /* 0x000fe40000010002 */
[----:B------:R-:W-:Y:S02]  /*f540*/  FFMA.FTZ R33, R128, R33, R22 ;  /* 0x0000002180217223 */ /* 0x000fe40000010016 */
[----:B------:R-:W-:Y:S02]  /*f550*/  FFMA.FTZ R32, R129, R32, R0 ;  /* 0x0000002081207223 */ /* 0x000fe40000010000 */
[--C-:B------:R-:W-:Y:S02]  /*f560*/  FADD.FTZ R60, R60, -R138.reuse ;  /* 0x8000008a3c3c7221 */ /* 0x100fe40000010000 */
[--C-:B------:R-:W-:Y:S01]  /*f570*/  FADD.FTZ R61, R61, -R138.reuse ;  /* 0x8000008a3d3d7221 */ /* 0x100fe20000010000 */
[----:B------:R0:W-:Y:S01]  /*f580*/  STG.E.128 [R48.64], R32 ;  /* 0x0000002030007986 */ /* 0x0001e2000c101d06 */
[----:B------:R-:W-:-:S02]  /*f590*/  FADD.FTZ R62, R62, -R138 ;  /* 0x8000008a3e3e7221 */ /* 0x000fc40000010000 */
[--C-:B------:R-:W-:Y:S02]  /*f5a0*/  FADD.FTZ R63, R63, -R138.reuse ;  /* 0x8000008a3f3f7221 */ /* 0x100fe40000010000 */
[--C-:B------:R-:W-:Y:S02]  /*f5b0*/  FADD.FTZ R56, R56, -R138.reuse ;  /* 0x8000008a38387221 */ /* 0x100fe40000010000 */
[--C-:B------:R-:W-:Y:S02]  /*f5c0*/  FADD.FTZ R57, R57, -R138.reuse ;  /* 0x8000008a39397221 */ /* 0x100fe40000010000 */
[--C-:B------:R-:W-:Y:S02]  /*f5d0*/  FADD.FTZ R58, R58, -R138.reuse ;  /* 0x8000008a3a3a7221 */ /* 0x100fe40000010000 */
[----:B------:R-:W-:Y:S02]  /*f5e0*/  FADD.FTZ R59, R59, -R138 ;  /* 0x8000008a3b3b7221 */ /* 0x000fe40000010000 */
[----:B------:R-:W-:-:S02]  /*f5f0*/  IMAD.MOV.U32 R139, RZ, RZ, 0x10 ;  /* 0x00000010ff8b7424 */ /* 0x000fc400078e00ff */
        /* <DEDUP_REMOVED lines=20> */
[C---:B0-----:R-:W-:Y:S02]  /*f740*/  FMUL.FTZ R32, R54.reuse, R60 ;  /* 0x0000003c36207220 */ /* 0x041fe40000410000 */
[C---:B------:R-:W-:Y:S02]  /*f750*/  FMUL.FTZ R33, R54.reuse, R61 ;  /* 0x0000003d36217220 */ /* 0x040fe40000410000 */
[C---:B------:R-:W-:Y:S02]  /*f760*/  FMUL.FTZ R34, R54.reuse, R62 ;  /* 0x0000003e36227220 */ /* 0x040fe40000410000 */
[----:B------:R-:W-:-:S02]  /*f770*/  FMUL.FTZ R35, R54, R63 ;  /* 0x0000003f36237220 */ /* 0x000fc40000410000 */
[----:B------:R-:W-:-:S04]  /*f780*/  IMAD.WIDE.U32 R48, R136, R139, c[0x0][0x208] ;  /* 0x0000820088307625 */ /* 0x000fc800078e008b */
        /* <DEDUP_REMOVED lines=12> */
[----:B------:R-:W-:-:S04]  /*f850*/  IMAD.WIDE.U32 R50, R142, R139, c[0x0][0x208] ;  /* 0x000082008e327625 */ /* 0x000fc800078e008b */
        /* <DEDUP_REMOVED lines=8> */
[----:B------:R-:W-:-:S03]  /*f8e0*/  IMAD.WIDE.U32 R52, R147, R139, c[0x0][0x208] ;  /* 0x0000820093347625 */ /* 0x000fc600078e008b */
[----:B------:R0:W-:Y:S01]  /*f8f0*/  STG.E.128 [R48.64], R32 ;  /* 0x0000002030007986 */ /* 0x0001e2000c101d06 */
        /* <DEDUP_REMOVED lines=9> */
[----:B------:R-:W-:Y:S01]  /*f990*/  STG.E.128 [R50.64], R36 ;  /* 0x0000002432007986 */ /* 0x000fe2000c101d06 */
        /* <DEDUP_REMOVED lines=10> */
[----:B------:R-:W-:Y:S01]  /*fa40*/  STG.E.128 [R144.64], R40 ;  /* 0x0000002890007986 */ /* 0x000fe2000c101d06 */
[----:B------:R-:W-:Y:S02]  /*fa50*/  FFMA.FTZ R45, R112, R151, R30 ;  /* 0x00000097702d7223 */ /* 0x000fe4000001001e */
[----:B------:R-:W-:-:S02]  /*fa60*/  FFMA.FTZ R44, R113, R150, R9 ;  /* 0x00000096712c7223 */ /* 0x000fc40000010009 */
[C---:B------:R-:W-:Y:S02]  /*fa70*/  FMUL.FTZ R154, R54.reuse, R154 ;  /* 0x0000009a369a7220 */ /* 0x040fe40000410000 */
[C---:B------:R-:W-:Y:S01]  /*fa80*/  FMUL.FTZ R155, R54.reuse, R155 ;  /* 0x0000009b369b7220 */ /* 0x040fe20000410000 */
[----:B------:R1:W-:Y:S01]  /*fa90*/  STG.E.128 [R52.64], R44 ;  /* 0x0000002c34007986 */ /* 0x0003e2000c101d06 */
[C---:B------:R-:W-:Y:S02]  /*faa0*/  FMUL.FTZ R156, R54.reuse, R156 ;  /* 0x0000009c369c7220 */ /* 0x040fe40000410000 */
[C---:B------:R-:W-:Y:S02]  /*fab0*/  FMUL.FTZ R157, R54.reuse, R157 ;  /* 0x0000009d369d7220 */ /* 0x040fe40000410000 */
[C---:B------:R-:W-:Y:S02]  /*fac0*/  FMUL.FTZ R72, R54.reuse, R72 ;  /* 0x0000004836487220 */ /* 0x040fe40000410000 */
[----:B------:R-:W-:-:S02]  /*fad0*/  FMUL.FTZ R73, R54, R73 ;  /* 0x0000004936497220 */ /* 0x000fc40000410000 */
[C---:B------:R-:W-:Y:S02]  /*fae0*/  FMUL.FTZ R74, R54.reuse, R74 ;  /* 0x0000004a364a7220 */ /* 0x040fe40000410000 */
[----:B------:R-:W-:Y:S02]  /*faf0*/  FMUL.FTZ R75, R54, R75 ;  /* 0x0000004b364b7220 */ /* 0x000fe40000410000 */
[----:B0-----:R-:W-:Y:S02]  /*fb00*/  FFMA.FTZ R35, R106, R147, R77 ;  /* 0x000000936a237223 */ /* 0x001fe4000001004d */
[----:B------:R-:W-:Y:S02]  /*fb10*/  FFMA.FTZ R34, R107, R67, R12 ;  /* 0x000000436b227223 */ /* 0x000fe4000001000c */
[----:B------:R-:W-:Y:S02]  /*fb20*/  FFMA.FTZ R33, R108, R61, R76 ;  /* 0x0000003d6c217223 */ /* 0x000fe4000001004c */
[----:B-1----:R-:W-:-:S04]  /*fb30*/  IMAD.WIDE.U32 R52, R135, R139, c[0x0][0x208] ;  /* 0x0000820087347625 */ /* 0x002fc800078e008b */
        /* <DEDUP_REMOVED lines=25> */
[----:B------:R-:W-:-:S03]  /*fcd0*/  IMAD R133, R137, c[0x0][0x160], R133 ;  /* 0x0000580089857a24 */ /* 0x000fc600078e0285 */
[----:B------:R0:W-:Y:S02]  /*fce0*/  STG.E.128 [R148.64], R48 ;  /* 0x0000003094007986 */ /* 0x0001e4000c101d06 */
[----:B------:R-:W-:-:S13]  /*fcf0*/  ISETP.GE.AND P0, PT, R133, c[0x0][0x164], PT ;  /* 0x0000590085007a0c */ /* 0x000fda0003f06270 */
[----:B0-----:R-:W-:Y:S01]  /*fd00*/  @P0 CALL.REL.NOINC `(.L_x_29979) ;  /* 0x0000001000000944 */ /* 0x001fe20003c00000 */
[----:B------:R-:W-:Y:S05]  /*fd10*/  BRA `(.L_x_29980) ;  /* 0xffff128000007947 */ /* 0x000fea000383ffff */
.L_x_29979:
[----:B------:R-:W-:Y:S05]  /*fd20*/  BSYNC B0 ;  /* 0x0000000000007941 */ /* 0x000fea0003800000 */
.L_x_29696:
[----:B------:R-:W-:Y:S05]  /*fd30*/  EXIT ;  /* 0x000000000000794d */ /* 0x000fea0003800000 */
.L_x_29977:
[----:B0-----:R-:W-:Y:S01]  /*fd40*/  HFMA2.MMA R140, -RZ, RZ, 0, 1.847743988037109375e-06 ;  /* 0x0000001fff8c7435 */ /* 0x001fe200000001ff */
[----:B------:R-:W-:Y:S01]  /*fd50*/  MOV R150, R154 ;  /* 0x0000009a00967202 */ /* 0x000fe20000000f00 */
[----:B------:R-:W-:Y:S01]  /*fd60*/  IMAD.MOV.U32 R137, RZ, RZ, 0x1 ;  /* 0x00000001ff897424 */ /* 0x000fe200078e00ff */
[----:B------:R-:W-:Y:S01]  /*fd70*/  MOV R138, 0xfda0 ;  /* 0x0000fda0008a7802 */ /* 0x000fe20000000f00 */
[----:B------:R-:W-:Y:S02]  /*fd80*/  IMAD.MOV.U32 R149, RZ, RZ, -0x1 ;  /* 0xffffffffff957424 */ /* 0x000fe400078e00ff */
[----:B------:R-:W-:Y:S05]  /*fd90*/  CALL.REL.NOINC `($__internal_137_$__cuda_sm70_shflsync_bfly_p) ;  /* 0x0000089000007944 */ /* 0x000fea0003c00000 */
[----:B01----:R-:W-:Y:S05]  /*fda0*/  BRA `(.L_x_29981) ;  /* 0xffffeed000007947 */ /* 0x003fea000383ffff */
.L_x_29978:
[----:B------:R-:W-:Y:S01]  /*fdb0*/  MOV R137, 0x2 ;  /* 0x0000000200897802 */ /* 0x000fe20000000f00 */
[----:B------:R-:W-:Y:S01]  /*fdc0*/  IMAD.MOV.U32 R140, RZ, RZ, 0x1f ;  /* 0x0000001fff8c7424 */ /* 0x000fe200078e00ff */
[----:B------:R-:W-:Y:S02]  /*fdd0*/  MOV R149, 0xffffffff ;  /* 0xffffffff00957802 */ /* 0x000fe40000000f00 */
[----:B------:R-:W-:Y:S02]  /*fde0*/  MOV R138, 0xfe00 ;  /* 0x0000fe00008a7802 */ /* 0x000fe40000000f00 */
[----:B0-----:R-:W-:Y:S05]  /*fdf0*/  CALL.REL.NOINC `($__internal_137_$__cuda_sm70_shflsync_bfly_p) ;  /* 0x0000083000007944 */ /* 0x001fea0003c00000 */
[----:B0-----:R-:W-:Y:S01]  /*fe00*/  HFMA2.MMA R140, -RZ, RZ, 0, 1.847743988037109375e-06 ;  /* 0x0000001fff8c7435 */ /* 0x001fe200000001ff */
[----:B-1----:R-:W-:Y:S01]  /*fe10*/  FADD.FTZ R150, R150, R137 ;  /* 0x0000008996967221 */ /* 0x002fe20000010000 */
[----:B------:R-:W-:Y:S01]  /*fe20*/  MOV R138, 0xfe60 ;  /* 0x0000fe60008a7802 */ /* 0x000fe20000000f00 */
[----:B------:R-:W-:-:S02]  /*fe30*/  IMAD.MOV.U32 R137, RZ, RZ, 0x4 ;  /* 0x00000004ff897424 */ /* 0x000fc400078e00ff */
[----:B------:R-:W-:Y:S02]  /*fe40*/  IMAD.MOV.U32 R149, RZ, RZ, -0x1 ;  /* 0xffffffffff957424 */ /* 0x000fe400078e00ff */
[----:B------:R-:W-:Y:S05]  /*fe50*/  CALL.REL.NOINC `($__internal_137_$__cuda_sm70_shflsync_bfly_p) ;  /* 0x000007d000007944 */ /* 0x000fea0003c00000 */
[----:B01----:R-:W-:Y:S01]  /*fe60*/  FADD.FTZ R150, R150, R137 ;  /* 0x0000008996967221 */ /* 0x003fe20000010000 */
[----:B------:R-:W-:Y:S01]  /*fe70*/  MOV R137, 0x8 ;  /* 0x0000000800897802 */ /* 0x000fe20000000f00 */
[----:B------:R-:W-:Y:S01]  /*fe80*/  IMAD.MOV.U32 R140, RZ, RZ, 0x1f ;  /* 0x0000001fff8c7424 */ /* 0x000fe200078e00ff */
[----:B------:R-:W-:Y:S02]  /*fe90*/  MOV R149, 0xffffffff ;  /* 0xffffffff00957802 */ /* 0x000fe40000000f00 */
[----:B------:R-:W-:Y:S02]  /*fea0*/  MOV R138, 0xfec0 ;  /* 0x0000fec0008a7802 */ /* 0x000fe40000000f00 */
[----:B------:R-:W-:Y:S05]  /*feb0*/  CALL.REL.NOINC `($__internal_137_$__cuda_sm70_shflsync_bfly_p) ;  /* 0x0000077000007944 */ /* 0x000fea0003c00000 */
[----:B0-----:R-:W-:Y:S01]  /*fec0*/  HFMA2.MMA R140, -RZ, RZ, 0, 1.847743988037109375e-06 ;  /* 0x0000001fff8c7435 */ /* 0x001fe200000001ff */
[----:B-1----:R-:W-:Y:S01]  /*fed0*/  FADD.FTZ R150, R150, R137 ;  /* 0x0000008996967221 */ /* 0x002fe20000010000 */
[----:B------:R-:W-:Y:S01]  /*fee0*/  MOV R138, 0xff20 ;  /* 0x0000ff20008a7802 */ /* 0x000fe20000000f00 */
[----:B------:R-:W-:Y:S02]  /*fef0*/  IMAD.MOV.U32 R137, RZ, RZ, 0x10 ;  /* 0x00000010ff897424 */ /* 0x000fe400078e00ff */
[----:B------:R-:W-:-:S02]  /*ff00*/  IMAD.MOV.U32 R149, RZ, RZ, -0x1 ;  /* 0xffffffffff957424 */ /* 0x000fc400078e00ff */
[----:B------:R-:W-:Y:S05]  /*ff10*/  CALL.REL.NOINC `($__internal_137_$__cuda_sm70_shflsync_bfly_p) ;  /* 0x0000071000007944 */ /* 0x000fea0003c00000 */
        /* <DEDUP_REMOVED lines=84> */
[----:B------:R-:W-:Y:S02]  /*10460*/  MOV R137, 0x1 ;  /* 0x0000000100897802 */ /* 0x000fe40000000f00 */
[----:B------:R-:W-:Y:S02]  /*10470*/  MOV R138, 0x10490 ;  /* 0x00010490008a7802 */ /* 0x000fe40000000f00 */
[----:B------:R-:W-:Y:S05]  /*10480*/  CALL.REL.NOINC `($__internal_137_$__cuda_sm70_shflsync_bfly_p) ;  /* 0x000001a000007944 */ /* 0x000fea0003c00000 */
        /* <DEDUP_REMOVED lines=18> */
[----:B01----:R-:W-:Y:S01]  /*105b0*/  FADD.FTZ R150, R150, R137 ;  /* 0x0000008996967221 */ /* 0x003fe20000010000 */
[----:B------:R-:W-:Y:S01]  /*105c0*/  MOV R137, 0x10 ;  /* 0x0000001000897802 */ /* 0x000fe20000000f00 */
[----:B------:R-:W-:Y:S01]  /*105d0*/  IMAD.MOV.U32 R140, RZ, RZ, 0x1f ;  /* 0x0000001fff8c7424 */ /* 0x000fe200078e00ff */
[----:B------:R-:W-:-:S02]  /*105e0*/  MOV R149, 0xffffffff ;  /* 0xffffffff00957802 */ /* 0x000fc40000000f00 */
[----:B------:R-:W-:Y:S02]  /*105f0*/  MOV R138, 0x10610 ;  /* 0x00010610008a7802 */ /* 0x000fe40000000f00 */
[----:B------:R-:W-:Y:S05]  /*10600*/  CALL.REL.NOINC `($__internal_137_$__cuda_sm70_shflsync_bfly_p) ;  /* 0x0000002000007944 */ /* 0x000fea0003c00000 */
[----:B01----:R-:W-:Y:S01]  /*10610*/  IMAD.MOV.U32 R149, RZ, RZ, R137 ;  /* 0x000000ffff957224 */ /* 0x003fe200078e0089 */
[----:B------:R-:W-:Y:S05]  /*10620*/  BRA `(.L_x_29982) ;  /* 0xffffec9000007947 */ /* 0x000fea000383ffff */
        .weak           $__internal_137_$__cuda_sm70_shflsync_bfly_p
        .type           $__internal_137_$__cuda_sm70_shflsync_bfly_p,@function
        .size           $__internal_137_$__cuda_sm70_shflsync_bfly_p,(.L_x_36225 - $__internal_137_$__cuda_sm70_shflsync_bfly_p)
$__internal_137_$__cuda_sm70_shflsync_bfly_p:
[----:B------:R-:W-:Y:S01]  /*10630*/  HFMA2.MMA R139, -RZ, RZ, 0, 0 ;  /* 0x00000000ff8b7435 */ /* 0x000fe200000001ff */
[----:B------:R-:W-:Y:S04]  /*10640*/  WARPSYNC R149 ;  /* 0x0000009500007348 */ /* 0x000fe80003800000 */
[----:B------:R0:W1:Y:S01]  /*10650*/  SHFL.BFLY PT, R137, R150, R137, R140 ;  /* 0x0c00008996897389 */ /* 0x00006200000e008c */
[----:B------:R-:W-:Y:S05]  /*10660*/  RET.REL.NODEC R138 `(_ZN10layer_norm13ln_fwd_kernelINS_13Kernel_traitsI6__halfffffjLj1280ELj1ELj4ELj1ELj16ENS_18Kernel_traits_baseILj1280ES2_ffffjLj128EEEEELb1ELb0ELb0ELb1EEEvNS_9FwdParamsE) ;  /* 0xfffef9908a007950 */ /* 0x000fea0003c3ffff */
.L_x_29983:
        /* <DEDUP_REMOVED lines=9> */
.L_x_36225:


//--------------------- .text._ZN10layer_norm13ln_fwd_kernelINS_13Kernel_traitsI6__halfffffjLj1280ELj1ELj4ELj1ELj16ENS_18Kernel_traits_baseILj1280ES2_ffffjLj128EEEEELb1ELb0ELb1ELb0EEEvNS_9FwdParamsE --------------------------
	.section	.text._ZN10layer_norm13ln_fwd_kernelINS_13Kernel_traitsI6__halfffffjLj1280ELj1ELj4ELj1ELj16ENS_18Kernel_traits_baseILj1280ES2_ffffjLj128EEEEELb1ELb0ELb1ELb0EEEvNS_9FwdParamsE,"ax",@progbits
	.sectioninfo	@"SHI_REGISTERS=168"
	.align	128
        .global         _ZN10layer_norm13ln_fwd_kernelINS_13Kernel_traitsI6__halfffffjLj1280ELj1ELj4ELj1ELj16ENS_18Kernel_traits_baseILj1280ES2_ffffjLj128EEEEELb1ELb0ELb1ELb0EEEvNS_9FwdParamsE
        .type           _ZN10layer_norm13ln_fwd_kernelINS_13Kernel_traitsI6__halfffffjLj1280ELj1ELj4ELj1ELj16ENS_18Kernel_traits_baseILj1280ES2_ffffjLj128EEEEELb1ELb0ELb1ELb0EEEvNS_9FwdParamsE,@function
        .size           _ZN10layer_norm13ln_fwd_kernelINS_13Kernel_traitsI6__halfffffjLj1280ELj1ELj4ELj1ELj16ENS_18Kernel_traits_baseILj1280ES2_ffffjLj128EEEEELb1ELb0ELb1ELb0EEEvNS_9FwdParamsE,(.L_x_36226 - _ZN10layer_norm13ln_fwd_kernelINS_13Kernel_traitsI6__halfffffjLj1280ELj1ELj4ELj1ELj16ENS_18Kernel_traits_baseILj1280ES2_ffffjLj128EEEEELb1ELb0ELb1ELb0EEEvNS_9FwdParamsE)
        .other          _ZN10layer_norm13ln_fwd_kernelINS_13Kernel_traitsI6__halfffffjLj1280ELj1ELj4ELj1ELj16ENS_18Kernel_traits_baseILj1280ES2_ffffjLj128EEEEELb1ELb0ELb1ELb0EEEvNS_9FwdParamsE,@"STO_CUDA_ENTRY STV_DEFAULT"
_ZN10layer_norm13ln_fwd_kernelINS_13Kernel_traitsI6__halfffffjLj1280ELj1ELj4ELj1ELj16ENS_18Kernel_traits_baseILj1280ES2_ffffjLj128EEEEELb1ELb0ELb1ELb0EEEvNS_9FwdParamsE:
.text._ZN10layer_norm13ln_fwd_kernelINS_13Kernel_traitsI6__halfffffjLj1280ELj1ELj4ELj1ELj16ENS_18Kernel_traits_baseILj1280ES2_ffffjLj128EEEEELb1ELb0ELb1ELb0EEEvNS_9FwdParamsE:
        /* <DEDUP_REMOVED lines=88> */
.L_x_29985:
[----:B0-----:R-:W-:Y:S05]  /*0580*/  BSYNC B0 ;  /* 0x0000000000007941 */ /* 0x001fea0003800000 */
.L_x_29984:
        /* <DEDUP_REMOVED lines=12> */
.L_x_29987:
[----:B0-----:R-:W-:Y:S05]  /*0650*/  BSYNC B0 ;  /* 0x0000000000007941 */ /* 0x001fea0003800000 */
.L_x_29986:
        /* <DEDUP_REMOVED lines=12> */
.L_x_29989:
[----:B0-----:R-:W-:Y:S05]  /*0720*/  BSYNC B0 ;  /* 0x0000000000007941 */ /* 0x001fea0003800000 */
.L_x_29988:
        /* <DEDUP_REMOVED lines=12> */
.L_x_29991:
[----:B0-----:R-:W-:Y:S05]  /*07f0*/  BSYNC B0 ;  /* 0x0000000000007941 */ /* 0x001fea0003800000 */
.L_x_29990:
        /* <DEDUP_REMOVED lines=12> */
.L_x_29993:
[----:B0-----:R-:W-:Y:S05]  /*08c0*/  BSYNC B0 ;  /* 0x0000000000007941 */ /* 0x001fea0003800000 */
.L_x_29992:
        /* <DEDUP_REMOVED lines=21> */
.L_x_29995:
[----:B0-----:R-:W-:Y:S05]  /*0a20*/  BSYNC B0 ;  /* 0x0000000000007941 */ /* 0x001fea0003800000 */
.L_x_29994:
        /* <DEDUP_REMOVED lines=20> */
.L_x_29997:
[----:B0-----:R-:W-:Y:S05]  /*0b70*/  BSYNC B0 ;  /* 0x0000000000007941 */ /* 0x001fea0003800000 */
.L_x_29996:
        /* <DEDUP_REMOVED lines=14> */
.L_x_29999:
[----:B0-----:R-:W-:Y:S05]  /*0c60*/  BSYNC B0 ;  /* 0x0000000000007941 */ /* 0x001fea0003800000 */
.L_x_29998:
        /* <DEDUP_REMOVED lines=15> */
.L_x_30001:
[----:B0-----:R-:W-:Y:S05]  /*0d60*/  BSYNC B0 ;  /* 0x0000000000007941 */ /* 0x001fea0003800000 */
.L_x_30000:
        /* <DEDUP_REMOVED lines=14> */
.L_x_30003:
[----:B0-----:R-:W-:Y:S05]  /*0e50*/  BSYNC B0 ;  /* 0x0000000000007941 */ /* 0x001fea0003800000 */
.L_x_30002:
[----:B------:R-:W-:Y:S02]  /*0e60*/  ISETP.GE.AND P1, PT, R147, c[0x0][0x164], PT ;  /* 0x0000590093007a0c */ /* 0x000fe40003f26270 */
[----:B------:R-:W-:Y:S02]  /*0e70*/  LOP3.LUT R51, R51, UR23, R40, 0x96, !PT ;  /* 0x0000001733337c12 */ /* 0x000fe4000f8e9628 */
[----:B------:R-:W-:-:S09]  /*0e80*/  LOP3.LUT R144, R21, UR24, R38, 0x96, !PT ;  /* 0x0000001815907c12 */ /* 0x000fd2000f8e9626 */
[----:B------:R-:W-:Y:S05]  /*0e90*/  @P1 EXIT ;  /* 0x000000000000194d */ /* 0x000fea0003800000 */
[----:B-----5:R-:W-:Y:S01]  /*0ea0*/  SHF.R.U64 R110, R18, 0x10, R19 ;  /* 0x00000010126e7819 */ /* 0x020fe20000001213 */
[----:B------:R-:W-:Y:S01]  /*0eb0*/  HADD2.F32 R130, -RZ, R18.H0_H0 ;  /* 0x20000012ff827230 */ /* 0x000fe20000004100 */
[----:B------:R-:W-:Y:S01]  /*0ec0*/  SHF.R.U64 R111, R16, 0x10, R17 ;  /* 0x00000010106f7819 */ /* 0x000fe20000001211 */
[----:B------:R-:W-:Y:S01]  /*0ed0*/  HADD2.F32 R18, -RZ, R16.H0_H0 ;  /* 0x20000010ff127230 */ /* 0x000fe20000004100 */
[----:B------:R-:W-:Y:S01]  /*0ee0*/  IMAD.MOV.U32 R133, RZ, RZ, R34 ;  /* 0x000000ffff857224 */ /* 0x000fe200078e0022 */
[----:B------:R-:W-:Y:S01]  /*0ef0*/  SHF.R.U64 R131, R34, 0x10, R35 ;  /* 0x0000001022837819 */ /* 0x000fe20000001223 */
[----:B------:R-:W-:Y:S01]  /*0f00*/  HADD2.F32 R16, -RZ, R14.H0_H0 ;  /* 0x2000000eff107230 */ /* 0x000fe20000004100 */
[----:B------:R-:W-:Y:S01]  /*0f10*/  SHF.R.U64 R113, R14, 0x10, R15 ;  /* 0x000000100e717819 */ /* 0x000fe2000000120f */
[--C-:B------:R-:W-:Y:S01]  /*0f20*/  IMAD.MOV.U32 R21, RZ, RZ, R35.reuse ;  /* 0x000000ffff157224 */ /* 0x100fe200078e0023 */
[----:B------:R-:W-:Y:S01]  /*0f30*/  SHF.R.U32.HI R39, RZ, 0x10, R35 ;  /* 0x00000010ff277819 */ /* 0x000fe20000011623 */
[----:B------:R-:W-:Y:S01]  /*0f40*/  IMAD.MOV.U32 R34, RZ, RZ, R32 ;  /* 0x000000ffff227224 */ /* 0x000fe200078e0020 */
[----:B------:R-:W-:Y:S01]  /*0f50*/  SHF.R.U64 R38, R32, 0x10, R33 ;  /* 0x0000001020267819 */ /* 0x000fe20000001221 */
[----:B------:R-:W-:Y:S01]  /*0f60*/  IMAD R139, R139, -0x326172a9, RZ ;  /* 0xcd9e8d578b8b7824 */ /* 0x000fe200078e02ff */
[--C-:B------:R-:W-:Y:S01]  /*0f70*/  SHF.R.U64 R86, R26, 0x10, R27.reuse ;  /* 0x000000101a567819 */ /* 0x100fe2000000121b */
[----:B------:R-:W-:Y:S01]  /*0f80*/  IMAD.HI.U32 R0, R144, -0x326172a9, RZ ;  /* 0xcd9e8d5790007827 */ /* 0x000fe200078e00ff */
[----:B------:R-:W-:Y:S01]  /*0f90*/  MOV R88, R27 ;  /* 0x0000001b00587202 */ /* 0x000fe20000000f00 */
[----:B------:R-:W-:Y:S01]  /*0fa0*/  HADD2.F32 R14, -RZ, R12.H0_H0 ;  /* 0x2000000cff0e7230 */ /* 0x000fe20000004100 */
[----:B------:R-:W-:Y:S01]  /*0fb0*/  SHF.R.U32.HI R89, RZ, 0x10, R27 ;  /* 0x00000010ff597819 */ /* 0x000fe2000001161b */
[----:B------:R-:W-:Y:S01]  /*0fc0*/  IMAD.MOV.U32 R35, RZ, RZ, R33 ;  /* 0x000000ffff237224 */ /* 0x000fe200078e0021 */
[----:B------:R-:W-:Y:S01]  /*0fd0*/  SHF.R.U64 R115, R12, 0x10, R13 ;  /* 0x000000100c737819 */ /* 0x000fe2000000120d */
[--C-:B------:R-:W-:Y:S01]  /*0fe0*/  IMAD.MOV.U32 R84, RZ, RZ, R29.reuse ;  /* 0x000000ffff547224 */ /* 0x100fe200078e001d */
[----:B------:R-:W-:Y:S01]  /*0ff0*/  MOV R32, R30 ;  /* 0x0000001e00207202 */ /* 0x000fe20000000f00 */
[----:B------:R-:W-:Y:S01]  /*1000*/  IMAD R140, R140, -0x2daee0ad, RZ ;  /* 0xd2511f538c8c7824 */ /* 0x000fe200078e02ff */
[--C-:B------:R-:W-:Y:S01]  /*1010*/  SHF.R.U64 R82, R28, 0x10, R29.reuse ;  /* 0x000000101c527819 */ /* 0x100fe2000000121d */
[C---:B------:R-:W-:Y:S01]  /*1020*/  IMAD.HI.U32 R27, R51.reuse, -0x2daee0ad, RZ ;  /* 0xd2511f53331b7827 */ /* 0x040fe200078e00ff */
[----:B------:R-:W-:Y:S01]  /*1030*/  SHF.R.U32.HI R85, RZ, 0x10, R29 ;  /* 0x00000010ff557819 */ /* 0x000fe2000001161d */
[----:B------:R-:W-:Y:S01]  /*1040*/  HADD2.F32 R12, -RZ, R10.H0_H0 ;  /* 0x2000000aff0c7230 */ /* 0x000fe20000004100 */
[----:B------:R-:W-:Y:S01]  /*1050*/  SHF.R.U64 R117, R10, 0x10, R11 ;  /* 0x000000100a757819 */ /* 0x000fe2000000120b */
[----:B------:R-:W-:Y:S01]  /*1060*/  IMAD.MOV.U32 R80, RZ, RZ, R31 ;  /* 0x000000ffff507224 */ /* 0x000fe200078e001f */
[----:B------:R-:W-:Y:S01]  /*1070*/  SHF.R.U32.HI R33, RZ, 0x10, R33 ;  /* 0x00000010ff217819 */ /* 0x000fe20000011621 */
[----:B------:R-:W-:Y:S01]  /*1080*/  IMAD.MOV.U32 R83, RZ, RZ, R28 ;  /* 0x000000ffff537224 */ /* 0x000fe200078e001c */
[--C-:B------:R-:W-:Y:S01]  /*1090*/  SHF.R.U64 R30, R30, 0x10, R31.reuse ;  /* 0x000000101e1e7819 */ /* 0x100fe2000000121f */
[----:B------:R-:W-:Y:S01]  /*10a0*/  IMAD.MOV.U32 R87, RZ, RZ, R26 ;  /* 0x000000ffff577224 */ /* 0x000fe200078e001a */
[----:B------:R-:W-:Y:S01]  /*10b0*/  SHF.R.U32.HI R81, RZ, 0x10, R31 ;  /* 0x00000010ff517819 */ /* 0x000fe2000001161f */
[----:B------:R-:W-:Y:S01]  /*10c0*/  IMAD.MOV.U32 R91, RZ, RZ, R36 ;  /* 0x000000ffff5b7224 */ /* 0x000fe200078e0024 */
[--C-:B------:R-:W-:Y:S01]  /*10d0*/  SHF.R.U64 R90, R36, 0x10, R37.reuse ;  /* 0x00000010245a7819 */ /* 0x100fe20000001225 */
[--C-:B------:R-:W-:Y:S01]  /*10e0*/  IMAD.MOV.U32 R92, RZ, RZ, R37.reuse ;  /* 0x000000ffff5c7224 */ /* 0x100fe200078e0025 */
[----:B------:R-:W-:Y:S01]  /*10f0*/  SHF.R.U32.HI R93, RZ, 0x10, R37 ;  /* 0x00000010ff5d7819 */ /* 0x000fe20000011625 */
[----:B------:R-:W-:Y:S01]  /*1100*/  IMAD.MOV.U32 R95, RZ, RZ, R44 ;  /* 0x000000ffff5f7224 */ /* 0x000fe200078e002c */
[--C-:B------:R-:W-:Y:S01]  /*1110*/  SHF.R.U64 R94, R44, 0x10, R45.reuse ;  /* 0x000000102c5e7819 */ /* 0x100fe2000000122d */
[--C-:B------:R-:W-:Y:S01]  /*1120*/  IMAD.MOV.U32 R96, RZ, RZ, R45.reuse ;  /* 0x000000ffff607224 */ /* 0x100fe200078e002d */
[----:B------:R-:W-:Y:S01]  /*1130*/  SHF.R.U32.HI R97, RZ, 0x10, R45 ;  /* 0x00000010ff617819 */ /* 0x000fe2000001162d */
[--C-:B------:R-:W-:Y:S01]  /*1140*/  IMAD.MOV.U32 R100, RZ, RZ, R47.reuse ;  /* 0x000000ffff647224 */ /* 0x100fe200078e002f */
[----:B------:R-:W-:Y:S01]  /*1150*/  MOV R99, R46 ;  /* 0x0000002e00637202 */ /* 0x000fe20000000f00 */
[----:B------:R-:W-:Y:S01]  /*1160*/  IMAD.MOV.U32 R103, RZ, RZ, R48 ;  /* 0x000000ffff677224 */ /* 0x000fe200078e0030 */
[----:B------:R-:W-:Y:S01]  /*1170*/  SHF.R.U64 R98, R46, 0x10, R47 ;  /* 0x000000102e627819 */ /* 0x000fe2000000122f */
[----:B------:R-:W-:Y:S01]  /*1180*/  IMAD.MOV.U32 R29, RZ, RZ, R49 ;  /* 0x000000ffff1d7224 */ /* 0x000fe200078e0031 */
[----:B------:R-:W-:Y:S01]  /*1190*/  SHF.R.U32.HI R101, RZ, 0x10, R47 ;  /* 0x00000010ff657819 */ /* 0x000fe2000001162f */
[----:B------:R-:W-:Y:S01]  /*11a0*/  IMAD.MOV.U32 R107, RZ, RZ, R24 ;  /* 0x000000ffff6b7224 */ /* 0x000fe200078e0018 */
[--C-:B------:R-:W-:Y:S01]  /*11b0*/  SHF.R.U64 R102, R48, 0x10, R49.reuse ;  /* 0x0000001030667819 */ /* 0x100fe20000001231 */
[----:B------:R-:W-:Y:S01]  /*11c0*/  HADD2.F32 R10, -RZ, R8.H0_H0 ;  /* 0x20000008ff0a7230 */ /* 0x000fe20000004100 */
[----:B------:R-:W-:Y:S01]  /*11d0*/  SHF.R.U32.HI R105, RZ, 0x10, R49 ;  /* 0x00000010ff697819 */ /* 0x000fe20000011631 */
[----:B------:R-:W-:Y:S01]  /*11e0*/  BSSY B0, `(.L_x_30004) ;  /* 0x0001194000007945 */ /* 0x000fe20003800000 */
[--C-:B------:R-:W-:Y:S01]  /*11f0*/  SHF.R.U64 R106, R24, 0x10, R25.reuse ;  /* 0x00000010186a7819 */ /* 0x100fe20000001219 */
[----:B------:R-:W-:Y:S01]  /*1200*/  IMAD R144, R144, -0x326172a9, RZ ;  /* 0xcd9e8d5790907824 */ /* 0x000fe200078e02ff */
[----:B------:R-:W-:Y:S01]  /*1210*/  MOV R109, R25 ;  /* 0x00000019006d7202 */ /* 0x000fe20000000f00 */
[----:B------:R-:W-:Y:S01]  /*1220*/  IMAD R142, R51, -0x2daee0ad, RZ ;  /* 0xd2511f53338e7824 */ /* 0x000fe200078e02ff */
[----:B------:R-:W-:Y:S01]  /*1230*/  SHF.R.U32.HI R108, RZ, 0x10, R25 ;  /* 0x00000010ff6c7819 */ /* 0x000fe20000011619 */
[----:B------:R-:W-:Y:S01]  /*1240*/  IMAD.MOV.U32 R138, RZ, RZ, RZ ;  /* 0x000000ffff8a7224 */ /* 0x000fe200078e00ff */
        /* <DEDUP_REMOVED lines=30> */
[----:B------:R-:W-:Y:S01]  /*1430*/  LOP3.LUT R139, R0, UR25, R139, 0x96, !PT ;  /* 0x00000019008b7c12 */ /* 0x000fe2000f8e968b */
[----:B------:R-:W-:Y:S01]  /*1440*/  HADD2.F32 R0, -RZ, R23.H0_H0 ;  /* 0x20000017ff007230 */ /* 0x000fe20000004100 */
[----:B------:R-:W-:Y:S01]  /*1450*/  LOP3.LUT R141, R20, 0x3, RZ, 0xc0, !PT ;  /* 0x00000003148d7812 */ /* 0x000fe200078ec0ff */
[----:B------:R-:W-:Y:S01]  /*1460*/  HADD2.F32 R20, -RZ, R21.H0_H0 ;  /* 0x20000015ff147230 */ /* 0x000fe20000004100 */
[----:B------:R-:W-:Y:S01]  /*1470*/  LOP3.LUT R140, R27, UR26, R140, 0x96, !PT ;  /* 0x0000001a1b8c7c12 */ /* 0x000fe2000f8e968c */
        /* <DEDUP_REMOVED lines=58> */
.L_x_30426:
[----:B------:R-:W-:-:S04]  /*1820*/  IMAD.MOV.U32 R160, RZ, RZ, 0x4 ;  /* 0x00000004ffa07424 */ /* 0x000fc800078e00ff */
[----:B------:R-:W-:-:S06]  /*1830*/  IMAD.WIDE R78, R147, R160, c[0x0][0x1d0] ;  /* 0x00007400934e7625 */ /* 0x000fcc00078e02a0 */
[----:B------:R0:W2:Y:S01]  /*1840*/  LDG.E R79, [R78.64] ;  /* 0x000000064e4f7981 */ /* 0x0000a2000c1e1900 */
[----:B------:R-:W-:-:S05]  /*1850*/  IMAD.WIDE R158, R147, R160, c[0x0][0x1d8] ;  /* 0x00007600939e7625 */ /* 0x000fca00078e02a0 */
[----:B------:R1:W5:Y:S01]  /*1860*/  LDG.E R77, [R158.64] ;  /* 0x000000069e4d7981 */ /* 0x000362000c1e1900 */
[----:B------:R-:W-:Y:S01]  /*1870*/  IMAD R157, R147, c[0x0][0x168], RZ ;  /* 0x00005a00939d7a24 */ /* 0x000fe200078e02ff */
[----:B------:R-:W-:Y:S02]  /*1880*/  BSSY B1, `(.L_x_30005) ;  /* 0x000019a000017945 */ /* 0x000fe40003800000 */
[----:B------:R-:W3:Y:S01]  /*1890*/  S2R R76, SR_TID.X ;  /* 0x00000000004c7919 */ /* 0x000ee20000002100 */
[----:B0-----:R-:W-:Y:S02]  /*18a0*/  SHF.R.S32.HI R78, RZ, 0x1f, R147 ;  /* 0x0000001fff4e7819 */ /* 0x001fe40000011493 */
[----:B------:R-:W-:-:S04]  /*18b0*/  SHF.R.S32.HI R162, RZ, 0x1f, R157 ;  /* 0x0000001fffa27819 */ /* 0x000fc8000001149d */
[----:B------:R-:W-:Y:S01]  /*18c0*/  LEA.HI R162, R162, R157, RZ, 0x2 ;  /* 0x0000009da2a27211 */ /* 0x000fe200078f10ff */
[----:B------:R-:W-:Y:S01]  /*18d0*/  IMAD.MOV.U32 R157, RZ, RZ, RZ ;  /* 0x000000ffff9d7224 */ /* 0x000fe200078e00ff */
[----:B--2---:R-:W-:-:S13]  /*18e0*/  ISETP.GE.AND P1, PT, R79, 0x1, PT ;  /* 0x000000014f00780c */ /* 0x004fda0003f26270 */
[----:B------:R-:W-:-:S05]  /*18f0*/  @P1 IADD3 R161, R79, -0x1, RZ ;  /* 0xffffffff4fa11810 */ /* 0x000fca0007ffe0ff */
[----:B------:R-:W-:-:S05]  /*1900*/  @P1 IMAD R161, R161, c[0x0][0x168], RZ ;  /* 0x00005a00a1a11a24 */ /* 0x000fca00078e02ff */
[----:B------:R-:W-:-:S04]  /*1910*/  @P1 SHF.R.S32.HI R164, RZ, 0x1f, R161 ;  /* 0x0000001fffa41819 */ /* 0x000fc800000114a1 */
[----:B------:R-:W-:Y:S02]  /*1920*/  @P1 LEA.HI R164, R164, R161, RZ, 0x2 ;  /* 0x000000a1a4a41211 */ /* 0x000fe400078f10ff */
[----:B---3--:R-:W-:-:S04]  /*1930*/  LOP3.LUT R161, R76, 0x1f, RZ, 0xc0, !PT ;  /* 0x0000001f4ca17812 */ /* 0x008fc800078ec0ff */
[-C--:B------:R-:W-:Y:S02]  /*1940*/  @P1 LEA.HI.SX32 R157, R164, R161.reuse, 0x1e ;  /* 0x000000a1a49d1211 */ /* 0x080fe400078ff2ff */
[----:B------:R-:W-:Y:S01]  /*1950*/  LEA.HI.SX32 R161, R162, R161, 0x1e ;  /* 0x000000a1a2a17211 */ /* 0x000fe200078ff2ff */
        /* <DEDUP_REMOVED lines=9> */
[----:B------:R0:W5:Y:S01]  /*19f0*/  @P1 LDG.E.128 R36, [R34.64] ;  /* 0x0000000622241981 */ /* 0x000162000c1e1d00 */
        /* <DEDUP_REMOVED lines=18> */
.L_x_30010:
[----:B------:R-:W-:Y:S02]  /*1b20*/  MOV R162, R144 ;  /* 0x0000009000a27202 */ /* 0x000fe40000000f00 */
.L_x_30011:
[----:B------:R-:W-:Y:S05]  /*1b30*/  BSYNC B3 ;  /* 0x0000000000037941 */ /* 0x000fea0003800000 */
.L_x_30009:
        /* <DEDUP_REMOVED lines=16> */
.L_x_30015:
[----:B------:R-:W-:Y:S05]  /*1c40*/  BSYNC B4 ;  /* 0x0000000000047941 */ /* 0x000fea0003800000 */
.L_x_30014:
        /* <DEDUP_REMOVED lines=44> */
.L_x_30013:
[----:B------:R-:W-:Y:S05]  /*1f10*/  BSYNC B3 ;  /* 0x0000000000037941 */ /* 0x000fea0003800000 */
.L_x_30012:
[----:B------:R-:W0:Y:S01]  /*1f20*/  I2F.U32 R32, R162 ;  /* 0x000000a200207306 */ /* 0x000e220000201000 */
[----:B------:R-:W-:Y:S02]  /*1f30*/  IMAD.MOV.U32 R35, RZ, RZ, 0x2f800000 ;  /* 0x2f800000ff237424 */ /* 0x000fe400078e00ff */
[----:B-----5:R-:W-:-:S04]  /*1f40*/  FMUL.FTZ R33, R36, c[0x0][0x1ec] ;  /* 0x00007b0024217a20 */ /* 0x020fc80000410000 */
[----:B------:R-:W-:Y:S02]  /*1f50*/  FMUL.FTZ R33, R33, c[0x0][0x1e8] ;  /* 0x00007a0021217a20 */ /* 0x000fe40000410000 */
[----:B0-----:R-:W-:-:S05]  /*1f60*/  FFMA.FTZ R32, R32, R35, 1.1641532182693481445e-10 ;  /* 0x2f00000020207423 */ /* 0x001fca0000010023 */
[----:B------:R-:W-:-:S04]  /*1f70*/  FSETP.GTU.FTZ.AND P4, PT, R32, c[0x0][0x1e4], PT ;  /* 0x0000790020007a0b */ /* 0x000fc80003f9c000 */
[----:B------:R-:W-:Y:S02]  /*1f80*/  FSEL R32, R33, RZ, !P4 ;  /* 0x000000ff21207208 */ /* 0x000fe40006000000 */
[----:B------:R-:W-:-:S03]  /*1f90*/  SEL R137, RZ, 0x1, P4 ;  /* 0x00000001ff897807 */ /* 0x000fc60002000000 */
[----:B------:R-:W-:Y:S02]  /*1fa0*/  @P2 FADD.FTZ R32, R28, R32 ;  /* 0x000000201c202221 */ /* 0x000fe40000010000 */
.L_x_30008:
[----:B0-----:R-:W-:Y:S05]  /*1fb0*/  BSYNC B2 ;  /* 0x0000000000027941 */ /* 0x001fea0003800000 */
.L_x_30007:
        /* <DEDUP_REMOVED lines=18> */
.L_x_30019:
[----:B------:R-:W-:Y:S02]  /*20e0*/  IMAD.MOV.U32 R164, RZ, RZ, R144 ;  /* 0x000000ffffa47224 */ /* 0x000fe400078e0090 */
.L_x_30020:
[----:B------:R-:W-:Y:S05]  /*20f0*/  BSYNC B3 ;  /* 0x0000000000037941 */ /* 0x000fea0003800000 */
.L_x_30018:
        /* <DEDUP_REMOVED lines=16> */
.L_x_30024:
[----:B------:R-:W-:Y:S05]  /*2200*/  BSYNC B4 ;  /* 0x0000000000047941 */ /* 0x000fea0003800000 */
.L_x_30023:
        /* <DEDUP_REMOVED lines=44> */
.L_x_30022:
[----:B------:R-:W-:Y:S05]  /*24d0*/  BSYNC B3 ;  /* 0x0000000000037941 */ /* 0x000fea0003800000 */
.L_x_30021:
        /* <DEDUP_REMOVED lines=9> */
.L_x_30017:
[----:B------:R-:W-:Y:S05]  /*2570*/  BSYNC B2 ;  /* 0x0000000000027941 */ /* 0x000fea0003800000 */
.L_x_30016:
        /* <DEDUP_REMOVED lines=18> */
.L_x_30028:
[----:B------:R-:W-:Y:S02]  /*26a0*/  IMAD.MOV.U32 R164, RZ, RZ, R144 ;  /* 0x000000ffffa47224 */ /* 0x000fe400078e0090 */
.L_x_30029:
[----:B------:R-:W-:Y:S05]  /*26b0*/  BSYNC B3 ;  /* 0x0000000000037941 */ /* 0x000fea0003800000 */
.L_x_30027:
        /* <DEDUP_REMOVED lines=16> */
.L_x_30033:
[----:B------:R-:W-:Y:S05]  /*27c0*/  BSYNC B4 ;  /* 0x0000000000047941 */ /* 0x000fea0003800000 */
.L_x_30032:
        /* <DEDUP_REMOVED lines=44> */
.L_x_30031:
[----:B------:R-:W-:Y:S05]  /*2a90*/  BSYNC B3 ;  /* 0x0000000000037941 */ /* 0x000fea0003800000 */
.L_x_30030:
[----:B------:R-:W0:Y:S01]  /*2aa0*/  I2F.U32 R34, R164 ;  /* 0x000000a400227306 */ /* 0x000e220000201000 */
[----:B------:R-:W-:-:S04]  /*2ab0*/  IMAD.MOV.U32 R35, RZ, RZ, 0x2f800000 ;  /* 0x2f800000ff237424 */ /* 0x000fc800078e00ff */
[----:B0-----:R-:W-:Y:S02]  /*2ac0*/  FFMA.FTZ R34, R34, R35, 1.1641532182693481445e-10 ;  /* 0x2f00000022227423 */ /* 0x001fe40000010023 */
[----:B-----5:R-:W-:-:S03]  /*2ad0*/  FMUL.FTZ R35, R38, c[0x0][0x1ec] ;  /* 0x00007b0026237a20 */ /* 0x020fc60000410000 */
[----:B------:R-:W-:Y:S01]  /*2ae0*/  FSETP.GTU.FTZ.AND P4, PT, R34, c[0x0][0x1e4], PT ;  /* 0x0000790022007a0b */ /* 0x000fe20003f9c000 */
[----:B------:R-:W-:-:S03]  /*2af0*/  FMUL.FTZ R35, R35, c[0x0][0x1e8] ;  /* 0x00007a0023237a20 */ /* 0x000fc60000410000 */
[----:B------:R-:W-:Y:S02]  /*2b00*/  SEL R135, RZ, 0x1, P4 ;  /* 0x00000001ff877807 */ /* 0x000fe40002000000 */
[----:B------:R-:W-:-:S05]  /*2b10*/  FSEL R34, R35, RZ, !P4 ;  /* 0x000000ff23227208 */ /* 0x000fca0006000000 */
[----:B------:R-:W-:Y:S02]  /*2b20*/  @P2 FADD.FTZ R34, R30, R34 ;  /* 0x000000221e222221 */ /* 0x000fe40000010000 */
.L_x_30026:
[----:B------:R-:W-:Y:S05]  /*2b30*/  BSYNC B2 ;  /* 0x0000000000027941 */ /* 0x000fea0003800000 */
.L_x_30025:
        /* <DEDUP_REMOVED lines=18> */
.L_x_30037:
[----:B------:R-:W-:Y:S02]  /*2c60*/  IMAD.MOV.U32 R164, RZ, RZ, R144 ;  /* 0x000000ffffa47224 */ /* 0x000fe400078e0090 */
.L_x_30038:
[----:B------:R-:W-:Y:S05]  /*2c70*/  BSYNC B3 ;  /* 0x0000000000037941 */ /* 0x000fea0003800000 */
.L_x_30036:
        /* <DEDUP_REMOVED lines=16> */
.L_x_30042:
[----:B------:R-:W-:Y:S05]  /*2d80*/  BSYNC B4 ;  /* 0x0000000000047941 */ /* 0x000fea0003800000 */
.L_x_30041:
        /* <DEDUP_REMOVED lines=39> */
[----:B------:R-:W-:Y:S01]  /*3000*/  LOP3.LUT R139, R163, UR25, R158, 0x96, !PT ;  /* 0x00000019a38b7c12 */ /* 0x000fe2000f8e969e */
[----:B------:R-:W-:Y:S01]  /*3010*/  IMAD.WIDE.U32 R158, R159, -0x2daee0ad, RZ ;  /* 0xd2511f539f9e7825 */ /* 0x000fe200078e00ff */
[----:B------:R-:W-:-:S03]  /*3020*/  MOV R144, R162 ;  /* 0x000000a200907202 */ /* 0x000fc60000000f00 */
[----:B------:R-:W-:Y:S01]  /*3030*/  IMAD.MOV.U32 R142, RZ, RZ, R158 ;  /* 0x000000ffff8e7224 */ /* 0x000fe200078e009e */
[----:B------:R-:W-:Y:S02]  /*3040*/  LOP3.LUT R140, R159, UR26, R140, 0x96, !PT ;  /* 0x0000001a9f8c7c12 */ /* 0x000fe4000f8e968c */
.L_x_30040:
[----:B------:R-:W-:Y:S05]  /*3050*/  BSYNC B3 ;  /* 0x0000000000037941 */ /* 0x000fea0003800000 */
.L_x_30039:
[----:B------:R-:W0:Y:S01]  /*3060*/  I2F.U32 R35, R164 ;  /* 0x000000a400237306 */ /* 0x000e220000201000 */
[----:B------:R-:W-:-:S04]  /*3070*/  IMAD.MOV.U32 R134, RZ, RZ, 0x2f800000 ;  /* 0x2f800000ff867424 */ /* 0x000fc800078e00ff */
[----:B0-----:R-:W-:Y:S02]  /*3080*/  FFMA.FTZ R35, R35, R134, 1.1641532182693481445e-10 ;  /* 0x2f00000023237423 */ /* 0x001fe40000010086 */
[----:B-----5:R-:W-:-:S03]  /*3090*/  FMUL.FTZ R134, R39, c[0x0][0x1ec] ;  /* 0x00007b0027867a20 */ /* 0x020fc60000410000 */
[----:B------:R-:W-:Y:S01]  /*30a0*/  FSETP.GTU.FTZ.AND P3, PT, R35, c[0x0][0x1e4], PT ;  /* 0x0000790023007a0b */ /* 0x000fe20003f7c000 */
[----:B------:R-:W-:-:S05]  /*30b0*/  FMUL.FTZ R134, R134, c[0x0][0x1e8] ;  /* 0x00007a0086867a20 */ /* 0x000fca0000410000 */
[----:B------:R-:W-:Y:S02]  /*30c0*/  FSEL R35, R134, RZ, !P3 ;  /* 0x000000ff86237208 */ /* 0x000fe40005800000 */
[----:B------:R-:W-:-:S03]  /*30d0*/  SEL R134, RZ, 0x1, P3 ;  /* 0x00000001ff867807 */ /* 0x000fc60001800000 */
[----:B------:R-:W-:Y:S02]  /*30e0*/  @P2 FADD.FTZ R35, R31, R35 ;  /* 0x000000231f232221 */ /* 0x000fe40000010000 */
.L_x_30035:
[----:B------:R-:W-:Y:S05]  /*30f0*/  BSYNC B2 ;  /* 0x0000000000027941 */ /* 0x000fea0003800000 */
.L_x_30034:
[----:B------:R-:W-:Y:S01]  /*3100*/  IMAD.MOV.U32 R158, RZ, RZ, 0x10 ;  /* 0x00000010ff9e7424 */ /* 0x000fe200078e00ff */
[----:B------:R-:W-:Y:S03]  /*3110*/  BSSY B2, `(.L_x_30043) ;  /* 0x000000e000027945 */ /* 0x000fe60003800000 */
[----:B------:R-:W-:-:S05]  /*3120*/  IMAD.WIDE.U32 R158, R161, R158, c[0x0][0x188] ;  /* 0x00006200a19e7625 */ /* 0x000fca00078e009e */
[----:B------:R0:W-:Y:S01]  /*3130*/  STG.E.128 [R158.64], R32 ;  /* 0x000000209e007986 */ /* 0x0001e2000c101d06 */
[----:B------:R-:W-:Y:S05]  /*3140*/  @!P1 BRA `(.L_x_30044) ;  /* 0x000000a000009947 */ /* 0x000fea0003800000 */
[----:B0-----:R-:W-:-:S04]  /*3150*/  SHF.L.U32 R158, R135, 0x10, RZ ;  /* 0x00000010879e7819 */ /* 0x001fc800000006ff */
[----:B------:R-:W-:Y:S02]  /*3160*/  LOP3.LUT R159, R158, 0xff0000, RZ, 0xc0, !PT ;  /* 0x00ff00009e9f7812 */ /* 0x000fe400078ec0ff */
[----:B------:R-:W-:-:S05]  /*3170*/  LOP3.LUT R158, R134, 0xffff, RZ, 0xc0, !PT ;  /* 0x0000ffff869e7812 */ /* 0x000fca00078ec0ff */
[----:B------:R-:W-:Y:S01]  /*3180*/  IMAD R158, R158, 0x1000000, R159 ;  /* 0x010000009e9e7824 */ /* 0x000fe200078e029f */
[----:B------:R-:W-:-:S05]  /*3190*/  LOP3.LUT R159, R136, 0xff, RZ, 0xc0, !PT ;  /* 0x000000ff889f7812 */ /* 0x000fca00078ec0ff */
[----:B------:R-:W-:Y:S01]  /*31a0*/  IMAD R158, R159, 0x100, R158 ;  /* 0x000001009f9e7824 */ /* 0x000fe200078e029e */
[----:B------:R-:W-:-:S05]  /*31b0*/  LOP3.LUT R159, R137, 0xff, RZ, 0xc0, !PT ;  /* 0x000000ff899f7812 */ /* 0x000fca00078ec0ff */
[----:B------:R-:W-:Y:S02]  /*31c0*/  IMAD.IADD R163, R158, 0x1, R159 ;  /* 0x000000019ea37824 */ /* 0x000fe400078e029f */
[----:B------:R-:W-:-:S05]  /*31d0*/  IMAD.WIDE.U32 R158, R157, R160, c[0x0][0x190] ;  /* 0x000064009d9e7625 */ /* 0x000fca00078e00a0 */
[----:B------:R0:W-:Y:S02]  /*31e0*/  STG.E [R158.64], R163 ;  /* 0x000000a39e007986 */ /* 0x0001e4000c101906 */
.L_x_30044:
[----:B------:R-:W-:Y:S05]  /*31f0*/  BSYNC B2 ;  /* 0x0000000000027941 */ /* 0x000fea0003800000 */
.L_x_30043:
[----:B------:R-:W-:Y:S02]  /*3200*/  IADD3 R161, R161, 0x20, RZ ;  /* 0x00000020a1a17810 */ /* 0x000fe40007ffe0ff */
[----:B------:R-:W-:Y:S02]  /*3210*/  IADD3 R157, R157, 0x20, RZ ;  /* 0x000000209d9d7810 */ /* 0x000fe40007ffe0ff */
.L_x_30006:
[----:B-1----:R-:W-:Y:S05]  /*3220*/  BSYNC B1 ;  /* 0x0000000000017941 */ /* 0x002fea0003800000 */
.L_x_30005:
[----:B------:R-:W-:Y:S01]  /*3230*/  ISETP.NE.AND P2, PT, R156, RZ, PT ;  /* 0x000000ff9c00720c */ /* 0x000fe20003f45270 */
[----:B------:R-:W-:-:S12]  /*3240*/  BSSY B1, `(.L_x_30045) ;  /* 0x000018d000017945 */ /* 0x000fd80003800000 */
[----:B------:R-:W-:Y:S05]  /*3250*/  @!P2 BRA `(.L_x_30046) ;  /* 0x000018b00000a947 */ /* 0x000fea0003800000 */
[----:B------:R-:W-:-:S04]  /*3260*/  ISETP.NE.U32.AND P2, PT, RZ, c[0x0][0x180], PT ;  /* 0x00006000ff007a0c */ /* 0x000fc80003f45070 */
[----:B------:R-:W-:Y:S02]  /*3270*/  ISETP.NE.AND.EX P2, PT, RZ, c[0x0][0x184], PT, P2 ;  /* 0x00006100ff007a0c */ /* 0x000fe40003f45320 */
[----:B------:R-:W-:-:S11]  /*3280*/  @P1 MOV R42, 0x10 ;  /* 0x00000010002a1802 */ /* 0x000fd60000000f00 */
[----:B0-----:R-:W-:-:S04]  /*3290*/  @P2 IMAD.MOV.U32 R158, RZ, RZ, 0x10 ;  /* 0x00000010ff9e2424 */ /* 0x001fc800078e00ff */
[----:B------:R-:W-:-:S04]  /*32a0*/  @P2 IMAD.WIDE.U32 R158, R161, R158, c[0x0][0x180] ;  /* 0x00006000a19e2625 */ /* 0x000fc800078e009e */
[----:B------:R-:W-:Y:S01]  /*32b0*/  @P1 IMAD.WIDE.U32 R42, R157, R42, c[0x0][0x170] ;  /* 0x00005c009d2a1625 */ /* 0x000fe200078e002a */
[----:B------:R-:W2:Y:S01]  /*32c0*/  @P2 LDG.E.128 R28, [R158.64] ;  /* 0x000000069e1c2981 */ /* 0x000ea2000c1e1d00 */
[----:B------:R-:W-:-:S03]  /*32d0*/  ISETP.GT.AND P3, PT, R79, RZ, PT ;  /* 0x000000ff4f00720c */ /* 0x000fc60003f64270 */
[----:B-----5:R0:W5:Y:S01]  /*32e0*/  @P1 LDG.E.128 R36, [R42.64] ;  /* 0x000000062a241981 */ /* 0x020162000c1e1d00 */
        /* <DEDUP_REMOVED lines=18> */
.L_x_30050:
[----:B------:R-:W-:Y:S02]  /*3410*/  MOV R162, R144 ;  /* 0x0000009000a27202 */ /* 0x000fe40000000f00 */
.L_x_30051:
[----:B------:R-:W-:Y:S05]  /*3420*/  BSYNC B3 ;  /* 0x0000000000037941 */ /* 0x000fea0003800000 */
.L_x_30049:
        /* <DEDUP_REMOVED lines=16> */
.L_x_30055:
[----:B------:R-:W-:Y:S05]  /*3530*/  BSYNC B4 ;  /* 0x0000000000047941 */ /* 0x000fea0003800000 */
.L_x_30054:
        /* <DEDUP_REMOVED lines=44> */
.L_x_30053:
[----:B------:R-:W-:Y:S05]  /*3800*/  BSYNC B3 ;  /* 0x0000000000037941 */ /* 0x000fea0003800000 */
.L_x_30052:
        /* <DEDUP_REMOVED lines=9> */
.L_x_30048:
[----:B0-----:R-:W-:Y:S05]  /*38a0*/  BSYNC B2 ;  /* 0x0000000000027941 */ /* 0x001fea0003800000 */
.L_x_30047:
        /* <DEDUP_REMOVED lines=18> */
.L_x_30059:
[----:B------:R-:W-:Y:S02]  /*39d0*/  IMAD.MOV.U32 R164, RZ, RZ, R144 ;  /* 0x000000ffffa47224 */ /* 0x000fe400078e0090 */
.L_x_30060:
[----:B------:R-:W-:Y:S05]  /*39e0*/  BSYNC B3 ;  /* 0x0000000000037941 */ /* 0x000fea0003800000 */
.L_x_30058:
        /* <DEDUP_REMOVED lines=16> */
.L_x_30064:
[----:B------:R-:W-:Y:S05]  /*3af0*/  BSYNC B4 ;  /* 0x0000000000047941 */ /* 0x000fea0003800000 */
.L_x_30063:
        /* <DEDUP_REMOVED lines=44> */
.L_x_30062:
[----:B------:R-:W-:Y:S05]  /*3dc0*/  BSYNC B3 ;  /* 0x0000000000037941 */ /* 0x000fea0003800000 */
.L_x_30061:
[----:B------:R-:W0:Y:S01]  /*3dd0*/  I2F.U32 R41, R164 ;  /* 0x000000a400297306 */ /* 0x000e220000201000 */
[----:B------:R-:W-:Y:S02]  /*3de0*/  IMAD.MOV.U32 R42, RZ, RZ, 0x2f800000 ;  /* 0x2f800000ff2a7424 */ /* 0x000fe400078e00ff */
[----:B-----5:R-:W-:Y:S02]  /*3df0*/  FMUL.FTZ R136, R37, c[0x0][0x1ec] ;  /* 0x00007b0025887a20 */ /* 0x020fe40000410000 */
[----:B0-----:R-:W-:Y:S02]  /*3e00*/  FFMA.FTZ R41, R41, R42, 1.1641532182693481445e-10 ;  /* 0x2f00000029297423 */ /* 0x001fe4000001002a */
[----:B------:R-:W-:-:S03]  /*3e10*/  FMUL.FTZ R42, R136, c[0x0][0x1e8] ;  /* 0x00007a00882a7a20 */ /* 0x000fc60000410000 */
[----:B------:R-:W-:-:S04]  /*3e20*/  FSETP.GTU.FTZ.AND P4, PT, R41, c[0x0][0x1e4], PT ;  /* 0x0000790029007a0b */ /* 0x000fc80003f9c000 */
[----:B------:R-:W-:Y:S02]  /*3e30*/  FSEL R41, R42, RZ, !P4 ;  /* 0x000000ff2a297208 */ /* 0x000fe40006000000 */
[----:B------:R-:W-:-:S03]  /*3e40*/  SEL R136, RZ, 0x1, P4 ;  /* 0x00000001ff887807 */ /* 0x000fc60002000000 */
[----:B------:R-:W-:Y:S02]  /*3e50*/  @P2 FADD.FTZ R41, R29, R41 ;  /* 0x000000291d292221 */ /* 0x000fe40000010000 */
.L_x_30057:
[----:B------:R-:W-:Y:S05]  /*3e60*/  BSYNC B2 ;  /* 0x0000000000027941 */ /* 0x000fea0003800000 */
.L_x_30056:
        /* <DEDUP_REMOVED lines=18> */
.L_x_30068:
[----:B------:R-:W-:Y:S02]  /*3f90*/  IMAD.MOV.U32 R164, RZ, RZ, R144 ;  /* 0x000000ffffa47224 */ /* 0x000fe400078e0090 */
.L_x_30069:
[----:B------:R-:W-:Y:S05]  /*3fa0*/  BSYNC B3 ;  /* 0x0000000000037941 */ /* 0x000fea0003800000 */
.L_x_30067:
        /* <DEDUP_REMOVED lines=16> */
.L_x_30073:
[----:B------:R-:W-:Y:S05]  /*40b0*/  BSYNC B4 ;  /* 0x0000000000047941 */ /* 0x000fea0003800000 */
.L_x_30072:
        /* <DEDUP_REMOVED lines=44> */
.L_x_30071:
[----:B------:R-:W-:Y:S05]  /*4380*/  BSYNC B3 ;  /* 0x0000000000037941 */ /* 0x000fea0003800000 */
.L_x_30070:
        /* <DEDUP_REMOVED lines=9> */
.L_x_30066:
[----:B------:R-:W-:Y:S05]  /*4420*/  BSYNC B2 ;  /* 0x0000000000027941 */ /* 0x000fea0003800000 */
.L_x_30065:
        /* <DEDUP_REMOVED lines=18> */
.L_x_30077:
[----:B------:R-:W-:Y:S02]  /*4550*/  IMAD.MOV.U32 R164, RZ, RZ, R144 ;  /* 0x000000ffffa47224 */ /* 0x000fe400078e0090 */
.L_x_30078:
[----:B------:R-:W-:Y:S05]  /*4560*/  BSYNC B3 ;  /* 0x0000000000037941 */ /* 0x000fea0003800000 */
.L_x_30076:
        /* <DEDUP_REMOVED lines=16> */
.L_x_30082:
[----:B------:R-:W-:Y:S05]  /*4670*/  BSYNC B4 ;  /* 0x0000000000047941 */ /* 0x000fea0003800000 */
.L_x_30081:
        /* <DEDUP_REMOVED lines=44> */
.L_x_30080:
[----:B------:R-:W-:Y:S05]  /*4940*/  BSYNC B3 ;  /* 0x0000000000037941 */ /* 0x000fea0003800000 */
.L_x_30079:
        /* <DEDUP_REMOVED lines=9> */
.L_x_30075:
[----:B------:R-:W-:Y:S05]  /*49e0*/  BSYNC B2 ;  /* 0x0000000000027941 */ /* 0x000fea0003800000 */
.L_x_30074:
        /* <DEDUP_REMOVED lines=15> */
.L_x_30084:
[----:B------:R-:W-:Y:S05]  /*4ae0*/  BSYNC B2 ;  /* 0x0000000000027941 */ /* 0x000fea0003800000 */
.L_x_30083:
[----:B------:R-:W-:Y:S02]  /*4af0*/  IADD3 R161, R161, 0x20, RZ ;  /* 0x00000020a1a17810 */ /* 0x000fe40007ffe0ff */
[----:B------:R-:W-:Y:S02]  /*4b00*/  IADD3 R157, R157, 0x20, RZ ;  /* 0x000000209d9d7810 */ /* 0x000fe40007ffe0ff */
.L_x_30046:
[----:B------:R-:W-:Y:S05]  /*4b10*/  BSYNC B1 ;  /* 0x0000000000017941 */ /* 0x000fea0003800000 */
.L_x_30045:
        /* <DEDUP_REMOVED lines=30> */
.L_x_30090:
[----:B------:R-:W-:Y:S02]  /*4d00*/  MOV R162, R144 ;  /* 0x0000009000a27202 */ /* 0x000fe40000000f00 */
.L_x_30091:
[----:B------:R-:W-:Y:S05]  /*4d10*/  BSYNC B3 ;  /* 0x0000000000037941 */ /* 0x000fea0003800000 */
.L_x_30089:
        /* <DEDUP_REMOVED lines=16> */
.L_x_30095:
[----:B------:R-:W-:Y:S05]  /*4e20*/  BSYNC B4 ;  /* 0x0000000000047941 */ /* 0x000fea0003800000 */
.L_x_30094:
        /* <DEDUP_REMOVED lines=44> */
.L_x_30093:
[----:B------:R-:W-:Y:S05]  /*50f0*/  BSYNC B3 ;  /* 0x0000000000037941 */ /* 0x000fea0003800000 */
.L_x_30092:
        /* <DEDUP_REMOVED lines=9> */
.L_x_30088:
[----:B0-----:R-:W-:Y:S05]  /*5190*/  BSYNC B2 ;  /* 0x0000000000027941 */ /* 0x001fea0003800000 */
.L_x_30087:
        /* <DEDUP_REMOVED lines=18> */
.L_x_30099:
[----:B------:R-:W-:Y:S02]  /*52c0*/  IMAD.MOV.U32 R164, RZ, RZ, R144 ;  /* 0x000000ffffa47224 */ /* 0x000fe400078e0090 */
.L_x_30100:
[----:B------:R-:W-:Y:S05]  /*52d0*/  BSYNC B3 ;  /* 0x0000000000037941 */ /* 0x000fea0003800000 */
.L_x_30098:
        /* <DEDUP_REMOVED lines=16> */
.L_x_30104:
[----:B------:R-:W-:Y:S05]  /*53e0*/  BSYNC B4 ;  /* 0x0000000000047941 */ /* 0x000fea0003800000 */
.L_x_30103:
        /* <DEDUP_REMOVED lines=44> */
.L_x_30102:
[----:B------:R-:W-:Y:S05]  /*56b0*/  BSYNC B3 ;  /* 0x0000000000037941 */ /* 0x000fea0003800000 */
.L_x_30101:
        /* <DEDUP_REMOVED lines=9> */
.L_x_30097:
[----:B------:R-:W-:Y:S05]  /*5750*/  BSYNC B2 ;  /* 0x0000000000027941 */ /* 0x000fea0003800000 */
.L_x_30096:
        /* <DEDUP_REMOVED lines=18> */
.L_x_30108:
[----:B------:R-:W-:Y:S02]  /*5880*/  IMAD.MOV.U32 R164, RZ, RZ, R144 ;  /* 0x000000ffffa47224 */ /* 0x000fe400078e0090 */
.L_x_30109:
[----:B------:R-:W-:Y:S05]  /*5890*/  BSYNC B3 ;  /* 0x0000000000037941 */ /* 0x000fea0003800000 */
.L_x_30107:
        /* <DEDUP_REMOVED lines=16> */
.L_x_30113:
[----:B------:R-:W-:Y:S05]  /*59a0*/  BSYNC B4 ;  /* 0x0000000000047941 */ /* 0x000fea0003800000 */
.L_x_30112:
        /* <DEDUP_REMOVED lines=44> */
.L_x_30111:
[----:B------:R-:W-:Y:S05]  /*5c70*/  BSYNC B3 ;  /* 0x0000000000037941 */ /* 0x000fea0003800000 */
.L_x_30110:
        /* <DEDUP_REMOVED lines=9> */
.L_x_30106:
[----:B------:R-:W-:Y:S05]  /*5d10*/  BSYNC B2 ;  /* 0x0000000000027941 */ /* 0x000fea0003800000 */
.L_x_30105:
        /* <DEDUP_REMOVED lines=18> */
.L_x_30117:
[----:B------:R-:W-:Y:S02]  /*5e40*/  IMAD.MOV.U32 R164, RZ, RZ, R144 ;  /* 0x000000ffffa47224 */ /* 0x000fe400078e0090 */
.L_x_30118:
[----:B------:R-:W-:Y:S05]  /*5e50*/  BSYNC B3 ;  /* 0x0000000000037941 */ /* 0x000fea0003800000 */
.L_x_30116:
        /* <DEDUP_REMOVED lines=16> */
.L_x_30122:
[----:B------:R-:W-:Y:S05]  /*5f60*/  BSYNC B4 ;  /* 0x0000000000047941 */ /* 0x000fea0003800000 */
.L_x_30121:
        /* <DEDUP_REMOVED lines=44> */
.L_x_30120:
[----:B------:R-:W-:Y:S05]  /*6230*/  BSYNC B3 ;  /* 0x0000000000037941 */ /* 0x000fea0003800000 */
.L_x_30119:
        /* <DEDUP_REMOVED lines=9> */
.L_x_30115:
[----:B------:R-:W-:Y:S05]  /*62d0*/  BSYNC B2 ;  /* 0x0000000000027941 */ /* 0x000fea0003800000 */
.L_x_30114:
        /* <DEDUP_REMOVED lines=15> */
.L_x_30124:
[----:B------:R-:W-:Y:S05]  /*63d0*/  BSYNC B2 ;  /* 0x0000000000027941 */ /* 0x000fea0003800000 */
.L_x_30123:
[----:B------:R-:W-:Y:S02]  /*63e0*/  IADD3 R161, R161, 0x20, RZ ;  /* 0x00000020a1a17810 */ /* 0x000fe40007ffe0ff */
[----:B------:R-:W-:Y:S02]  /*63f0*/  IADD3 R157, R157, 0x20, RZ ;  /* 0x000000209d9d7810 */ /* 0x000fe40007ffe0ff */
.L_x_30086:
[----:B------:R-:W-:Y:S05]  /*6400*/  BSYNC B1 ;  /* 0x0000000000017941 */ /* 0x000fea0003800000 */
.L_x_30085:
        /* <DEDUP_REMOVED lines=30> */
.L_x_30130:
[----:B------:R-:W-:Y:S02]  /*65f0*/  MOV R162, R144 ;  /* 0x0000009000a27202 */ /* 0x000fe40000000f00 */
.L_x_30131:
[----:B------:R-:W-:Y:S05]  /*6600*/  BSYNC B3 ;  /* 0x0000000000037941 */ /* 0x000fea0003800000 */
.L_x_30129:
        /* <DEDUP_REMOVED lines=16> */
.L_x_30135:
[----:B------:R-:W-:Y:S05]  /*6710*/  BSYNC B4 ;  /* 0x0000000000047941 */ /* 0x000fea0003800000 */
.L_x_30134:
        /* <DEDUP_REMOVED lines=44> */
.L_x_30133:
[----:B------:R-:W-:Y:S05]  /*69e0*/  BSYNC B3 ;  /* 0x0000000000037941 */ /* 0x000fea0003800000 */
.L_x_30132:
        /* <DEDUP_REMOVED lines=9> */
.L_x_30128:
[----:B0-----:R-:W-:Y:S05]  /*6a80*/  BSYNC B2 ;  /* 0x0000000000027941 */ /* 0x001fea0003800000 */
.L_x_30127:
        /* <DEDUP_REMOVED lines=18> */
.L_x_30139:
[----:B------:R-:W-:Y:S02]  /*6bb0*/  IMAD.MOV.U32 R164, RZ, RZ, R144 ;  /* 0x000000ffffa47224 */ /* 0x000fe400078e0090 */
.L_x_30140:
[----:B------:R-:W-:Y:S05]  /*6bc0*/  BSYNC B3 ;  /* 0x0000000000037941 */ /* 0x000fea0003800000 */
.L_x_30138:
        /* <DEDUP_REMOVED lines=16> */
.L_x_30144:
[----:B------:R-:W-:Y:S05]  /*6cd0*/  BSYNC B4 ;  /* 0x0000000000047941 */ /* 0x000fea0003800000 */
.L_x_30143:
        /* <DEDUP_REMOVED lines=44> */
.L_x_30142:
[----:B------:R-:W-:Y:S05]  /*6fa0*/  BSYNC B3 ;  /* 0x0000000000037941 */ /* 0x000fea0003800000 */
.L_x_30141:
        /* <DEDUP_REMOVED lines=9> */
.L_x_30137:
[----:B------:R-:W-:Y:S05]  /*7040*/  BSYNC B2 ;  /* 0x0000000000027941 */ /* 0x000fea0003800000 */
.L_x_30136:
        /* <DEDUP_REMOVED lines=18> */
.L_x_30148:
[----:B------:R-:W-:Y:S02]  /*7170*/  IMAD.MOV.U32 R164, RZ, RZ, R144 ;  /* 0x000000ffffa47224 */ /* 0x000fe400078e0090 */
.L_x_30149:
[----:B------:R-:W-:Y:S05]  /*7180*/  BSYNC B3 ;  /* 0x0000000000037941 */ /* 0x000fea0003800000 */
.L_x_30147:
        /* <DEDUP_REMOVED lines=16> */
.L_x_30153:
[----:B------:R-:W-:Y:S05]  /*7290*/  BSYNC B4 ;  /* 0x0000000000047941 */ /* 0x000fea0003800000 */
.L_x_30152:
        /* <DEDUP_REMOVED lines=44> */
.L_x_30151:
[----:B------:R-:W-:Y:S05]  /*7560*/  BSYNC B3 ;  /* 0x0000000000037941 */ /* 0x000fea0003800000 */
.L_x_30150:
        /* <DEDUP_REMOVED lines=9> */
.L_x_30146:
[----:B------:R-:W-:Y:S05]  /*7600*/  BSYNC B2 ;  /* 0x0000000000027941 */ /* 0x000fea0003800000 */
.L_x_30145:
        /* <DEDUP_REMOVED lines=18> */
.L_x_30157:
[----:B------:R-:W-:Y:S02]  /*7730*/  IMAD.MOV.U32 R164, RZ, RZ, R144 ;  /* 0x000000ffffa47224 */ /* 0x000fe400078e0090 */
.L_x_30158:
[----:B------:R-:W-:Y:S05]  /*7740*/  BSYNC B3 ;  /* 0x0000000000037941 */ /* 0x000fea0003800000 */
.L_x_30156:
        /* <DEDUP_REMOVED lines=16> */
.L_x_30162:
[----:B------:R-:W-:Y:S05]  /*7850*/  BSYNC B4 ;  /* 0x0000000000047941 */ /* 0x000fea0003800000 */
.L_x_30161:
        /* <DEDUP_REMOVED lines=44> */
.L_x_30160:
[----:B------:R-:W-:Y:S05]  /*7b20*/  BSYNC B3 ;  /* 0x0000000000037941 */ /* 0x000fea0003800000 */
.L_x_30159:
        /* <DEDUP_REMOVED lines=9> */
.L_x_30155:
[----:B------:R-:W-:Y:S05]  /*7bc0*/  BSYNC B2 ;  /* 0x0000000000027941 */ /* 0x000fea0003800000 */
.L_x_30154:
        /* <DEDUP_REMOVED lines=15> */
.L_x_30164:
[----:B------:R-:W-:Y:S05]  /*7cc0*/  BSYNC B2 ;  /* 0x0000000000027941 */ /* 0x000fea0003800000 */
.L_x_30163:
[----:B------:R-:W-:Y:S02]  /*7cd0*/  IADD3 R161, R161, 0x20, RZ ;  /* 0x00000020a1a17810 */ /* 0x000fe40007ffe0ff */
[----:B------:R-:W-:Y:S02]  /*7ce0*/  IADD3 R157, R157, 0x20, RZ ;  /* 0x000000209d9d7810 */ /* 0x000fe40007ffe0ff */
.L_x_30126:
[----:B------:R-:W-:Y:S05]  /*7cf0*/  BSYNC B1 ;  /* 0x0000000000017941 */ /* 0x000fea0003800000 */
.L_x_30125:
        /* <DEDUP_REMOVED lines=30> */
.L_x_30170:
[----:B------:R-:W-:Y:S02]  /*7ee0*/  MOV R162, R144 ;  /* 0x0000009000a27202 */ /* 0x000fe40000000f00 */
.L_x_30171:
[----:B------:R-:W-:Y:S05]  /*7ef0*/  BSYNC B3 ;  /* 0x0000000000037941 */ /* 0x000fea0003800000 */
.L_x_30169:
        /* <DEDUP_REMOVED lines=16> */
.L_x_30175:
[----:B------:R-:W-:Y:S05]  /*8000*/  BSYNC B4 ;  /* 0x0000000000047941 */ /* 0x000fea0003800000 */
.L_x_30174:
        /* <DEDUP_REMOVED lines=44> */
.L_x_30173:
[----:B------:R-:W-:Y:S05]  /*82d0*/  BSYNC B3 ;  /* 0x0000000000037941 */ /* 0x000fea0003800000 */
.L_x_30172:
        /* <DEDUP_REMOVED lines=9> */
.L_x_30168:
[----:B0-----:R-:W-:Y:S05]  /*8370*/  BSYNC B2 ;  /* 0x0000000000027941 */ /* 0x001fea0003800000 */
.L_x_30167:
        /* <DEDUP_REMOVED lines=18> */
.L_x_30179:
[----:B------:R-:W-:Y:S02]  /*84a0*/  IMAD.MOV.U32 R164, RZ, RZ, R144 ;  /* 0x000000ffffa47224 */ /* 0x000fe400078e0090 */
.L_x_30180:
[----:B------:R-:W-:Y:S05]  /*84b0*/  BSYNC B3 ;  /* 0x0000000000037941 */ /* 0x000fea0003800000 */
.L_x_30178:
        /* <DEDUP_REMOVED lines=16> */
.L_x_30184:
[----:B------:R-:W-:Y:S05]  /*85c0*/  BSYNC B4 ;  /* 0x0000000000047941 */ /* 0x000fea0003800000 */
.L_x_30183:
        /* <DEDUP_REMOVED lines=44> */
.L_x_30182:
[----:B------:R-:W-:Y:S05]  /*8890*/  BSYNC B3 ;  /* 0x0000000000037941 */ /* 0x000fea0003800000 */
.L_x_30181:
        /* <DEDUP_REMOVED lines=9> */
.L_x_30177:
[----:B------:R-:W-:Y:S05]  /*8930*/  BSYNC B2 ;  /* 0x0000000000027941 */ /* 0x000fea0003800000 */
.L_x_30176:
        /* <DEDUP_REMOVED lines=18> */
.L_x_30188:
[----:B------:R-:W-:Y:S02]  /*8a60*/  IMAD.MOV.U32 R164, RZ, RZ, R144 ;  /* 0x000000ffffa47224 */ /* 0x000fe400078e0090 */
.L_x_30189:
[----:B------:R-:W-:Y:S05]  /*8a70*/  BSYNC B3 ;  /* 0x0000000000037941 */ /* 0x000fea0003800000 */
.L_x_30187:
        /* <DEDUP_REMOVED lines=16> */
.L_x_30193:
[----:B------:R-:W-:Y:S05]  /*8b80*/  BSYNC B4 ;  /* 0x0000000000047941 */ /* 0x000fea0003800000 */
.L_x_30192:
        /* <DEDUP_REMOVED lines=44> */
.L_x_30191:
[----:B------:R-:W-:Y:S05]  /*8e50*/  BSYNC B3 ;  /* 0x0000000000037941 */ /* 0x000fea0003800000 */
.L_x_30190:
        /* <DEDUP_REMOVED lines=9> */
.L_x_30186:
[----:B------:R-:W-:Y:S05]  /*8ef0*/  BSYNC B2 ;  /* 0x0000000000027941 */ /* 0x000fea0003800000 */
.L_x_30185:
        /* <DEDUP_REMOVED lines=18> */
.L_x_30197:
[----:B------:R-:W-:Y:S02]  /*9020*/  IMAD.MOV.U32 R164, RZ, RZ, R144 ;  /* 0x000000ffffa47224 */ /* 0x000fe400078e0090 */
.L_x_30198:
[----:B------:R-:W-:Y:S05]  /*9030*/  BSYNC B3 ;  /* 0x0000000000037941 */ /* 0x000fea0003800000 */
.L_x_30196:
        /* <DEDUP_REMOVED lines=16> */
.L_x_30202:
[----:B------:R-:W-:Y:S05]  /*9140*/  BSYNC B4 ;  /* 0x0000000000047941 */ /* 0x000fea0003800000 */
.L_x_30201:
        /* <DEDUP_REMOVED lines=44> */
.L_x_30200:
[----:B------:R-:W-:Y:S05]  /*9410*/  BSYNC B3 ;  /* 0x0000000000037941 */ /* 0x000fea0003800000 */
.L_x_30199:
        /* <DEDUP_REMOVED lines=9> */
.L_x_30195:
[----:B------:R-:W-:Y:S05]  /*94b0*/  BSYNC B2 ;  /* 0x0000000000027941 */ /* 0x000fea0003800000 */
.L_x_30194:
        /* <DEDUP_REMOVED lines=15> */
.L_x_30204:
[----:B------:R-:W-:Y:S05]  /*95b0*/  BSYNC B2 ;  /* 0x0000000000027941 */ /* 0x000fea0003800000 */
.L_x_30203:
[----:B------:R-:W-:Y:S02]  /*95c0*/  IADD3 R161, R161, 0x20, RZ ;  /* 0x00000020a1a17810 */ /* 0x000fe40007ffe0ff */
[----:B------:R-:W-:Y:S02]  /*95d0*/  IADD3 R157, R157, 0x20, RZ ;  /* 0x000000209d9d7810 */ /* 0x000fe40007ffe0ff */
.L_x_30166:
[----:B------:R-:W-:Y:S05]  /*95e0*/  BSYNC B1 ;  /* 0x0000000000017941 */ /* 0x000fea0003800000 */
.L_x_30165:
        /* <DEDUP_REMOVED lines=30> */
.L_x_30210:
[----:B------:R-:W-:Y:S02]  /*97d0*/  MOV R162, R144 ;  /* 0x0000009000a27202 */ /* 0x000fe40000000f00 */
.L_x_30211:
[----:B------:R-:W-:Y:S05]  /*97e0*/  BSYNC B3 ;  /* 0x0000000000037941 */ /* 0x000fea0003800000 */
.L_x_30209:
        /* <DEDUP_REMOVED lines=16> */
.L_x_30215:
[----:B------:R-:W-:Y:S05]  /*98f0*/  BSYNC B4 ;  /* 0x0000000000047941 */ /* 0x000fea0003800000 */
.L_x_30214:
        /* <DEDUP_REMOVED lines=44> */
.L_x_30213:
[----:B------:R-:W-:Y:S05]  /*9bc0*/  BSYNC B3 ;  /* 0x0000000000037941 */ /* 0x000fea0003800000 */
.L_x_30212:
        /* <DEDUP_REMOVED lines=9> */
.L_x_30208:
[----:B0-----:R-:W-:Y:S05]  /*9c60*/  BSYNC B2 ;  /* 0x0000000000027941 */ /* 0x001fea0003800000 */
.L_x_30207:
        /* <DEDUP_REMOVED lines=18> */
.L_x_30219:
[----:B------:R-:W-:Y:S02]  /*9d90*/  IMAD.MOV.U32 R164, RZ, RZ, R144 ;  /* 0x000000ffffa47224 */ /* 0x000fe400078e0090 */
.L_x_30220:
[----:B------:R-:W-:Y:S05]  /*9da0*/  BSYNC B3 ;  /* 0x0000000000037941 */ /* 0x000fea0003800000 */
.L_x_30218:
        /* <DEDUP_REMOVED lines=16> */
.L_x_30224:
[----:B------:R-:W-:Y:S05]  /*9eb0*/  BSYNC B4 ;  /* 0x0000000000047941 */ /* 0x000fea0003800000 */
.L_x_30223:
        /* <DEDUP_REMOVED lines=44> */
.L_x_30222:
[----:B------:R-:W-:Y:S05]  /*a180*/  BSYNC B3 ;  /* 0x0000000000037941 */ /* 0x000fea0003800000 */
.L_x_30221:
        /* <DEDUP_REMOVED lines=9> */
.L_x_30217:
[----:B------:R-:W-:Y:S05]  /*a220*/  BSYNC B2 ;  /* 0x0000000000027941 */ /* 0x000fea0003800000 */
.L_x_30216:
        /* <DEDUP_REMOVED lines=18> */
.L_x_30228:
[----:B------:R-:W-:Y:S02]  /*a350*/  IMAD.MOV.U32 R164, RZ, RZ, R144 ;  /* 0x000000ffffa47224 */ /* 0x000fe400078e0090 */
.L_x_30229:
[----:B------:R-:W-:Y:S05]  /*a360*/  BSYNC B3 ;  /* 0x0000000000037941 */ /* 0x000fea0003800000 */
.L_x_30227:
        /* <DEDUP_REMOVED lines=16> */
.L_x_30233:
[----:B------:R-:W-:Y:S05]  /*a470*/  BSYNC B4 ;  /* 0x0000000000047941 */ /* 0x000fea0003800000 */
.L_x_30232:
        /* <DEDUP_REMOVED lines=44> */
.L_x_30231:
[----:B------:R-:W-:Y:S05]  /*a740*/  BSYNC B3 ;  /* 0x0000000000037941 */ /* 0x000fea0003800000 */
.L_x_30230:
        /* <DEDUP_REMOVED lines=9> */
.L_x_30226:
[----:B------:R-:W-:Y:S05]  /*a7e0*/  BSYNC B2 ;  /* 0x0000000000027941 */ /* 0x000fea0003800000 */
.L_x_30225:
        /* <DEDUP_REMOVED lines=18> */
.L_x_30237:
[----:B------:R-:W-:Y:S02]  /*a910*/  IMAD.MOV.U32 R164, RZ, RZ, R144 ;  /* 0x000000ffffa47224 */ /* 0x000fe400078e0090 */
.L_x_30238:
[----:B------:R-:W-:Y:S05]  /*a920*/  BSYNC B3 ;  /* 0x0000000000037941 */ /* 0x000fea0003800000 */
.L_x_30236:
        /* <DEDUP_REMOVED lines=16> */
.L_x_30242:
[----:B------:R-:W-:Y:S05]  /*aa30*/  BSYNC B4 ;  /* 0x0000000000047941 */ /* 0x000fea0003800000 */
.L_x_30241:
        /* <DEDUP_REMOVED lines=44> */
.L_x_30240:
[----:B------:R-:W-:Y:S05]  /*ad00*/  BSYNC B3 ;  /* 0x0000000000037941 */ /* 0x000fea0003800000 */
.L_x_30239:
        /* <DEDUP_REMOVED lines=9> */
.L_x_30235:
[----:B------:R-:W-:Y:S05]  /*ada0*/  BSYNC B2 ;  /* 0x0000000000027941 */ /* 0x000fea0003800000 */
.L_x_30234:
        /* <DEDUP_REMOVED lines=15> */
.L_x_30244:
[----:B------:R-:W-:Y:S05]  /*aea0*/  BSYNC B2 ;  /* 0x0000000000027941 */ /* 0x000fea0003800000 */
.L_x_30243:
[----:B------:R-:W-:Y:S02]  /*aeb0*/  IADD3 R161, R161, 0x20, RZ ;  /* 0x00000020a1a17810 */ /* 0x000fe40007ffe0ff */
[----:B------:R-:W-:Y:S02]  /*aec0*/  IADD3 R157, R157, 0x20, RZ ;  /* 0x000000209d9d7810 */ /* 0x000fe40007ffe0ff */
.L_x_30206:
[----:B------:R-:W-:Y:S05]  /*aed0*/  BSYNC B1 ;  /* 0x0000000000017941 */ /* 0x000fea0003800000 */
.L_x_30205:
        /* <DEDUP_REMOVED lines=30> */
.L_x_30250:
[----:B------:R-:W-:Y:S02]  /*b0c0*/  MOV R162, R144 ;  /* 0x0000009000a27202 */ /* 0x000fe40000000f00 */
.L_x_30251:
[----:B------:R-:W-:Y:S05]  /*b0d0*/  BSYNC B3 ;  /* 0x0000000000037941 */ /* 0x000fea0003800000 */
.L_x_30249:
        /* <DEDUP_REMOVED lines=16> */
.L_x_30255:
[----:B------:R-:W-:Y:S05]  /*b1e0*/  BSYNC B4 ;  /* 0x0000000000047941 */ /* 0x000fea0003800000 */
.L_x_30254:
        /* <DEDUP_REMOVED lines=44> */
.L_x_30253:
[----:B------:R-:W-:Y:S05]  /*b4b0*/  BSYNC B3 ;  /* 0x0000000000037941 */ /* 0x000fea0003800000 */
.L_x_30252:
        /* <DEDUP_REMOVED lines=9> */
.L_x_30248:
[----:B0-----:R-:W-:Y:S05]  /*b550*/  BSYNC B2 ;  /* 0x0000000000027941 */ /* 0x001fea0003800000 */
.L_x_30247:
        /* <DEDUP_REMOVED lines=18> */
.L_x_30259:
[----:B------:R-:W-:Y:S02]  /*b680*/  IMAD.MOV.U32 R164, RZ, RZ, R144 ;  /* 0x000000ffffa47224 */ /* 0x000fe400078e0090 */
.L_x_30260:
[----:B------:R-:W-:Y:S05]  /*b690*/  BSYNC B3 ;  /* 0x0000000000037941 */ /* 0x000fea0003800000 */
.L_x_30258:
        /* <DEDUP_REMOVED lines=16> */
.L_x_30264:
[----:B------:R-:W-:Y:S05]  /*b7a0*/  BSYNC B4 ;  /* 0x0000000000047941 */ /* 0x000fea0003800000 */
.L_x_30263:
        /* <DEDUP_REMOVED lines=44> */
.L_x_30262:
[----:B------:R-:W-:Y:S05]  /*ba70*/  BSYNC B3 ;  /* 0x0000000000037941 */ /* 0x000fea0003800000 */
.L_x_30261:
        /* <DEDUP_REMOVED lines=9> */
.L_x_30257:
[----:B------:R-:W-:Y:S05]  /*bb10*/  BSYNC B2 ;  /* 0x0000000000027941 */ /* 0x000fea0003800000 */
.L_x_30256:
        /* <DEDUP_REMOVED lines=18> */
.L_x_30268:
[----:B------:R-:W-:Y:S02]  /*bc40*/  IMAD.MOV.U32 R164, RZ, RZ, R144 ;  /* 0x000000ffffa47224 */ /* 0x000fe400078e0090 */
.L_x_30269:
[----:B------:R-:W-:Y:S05]  /*bc50*/  BSYNC B3 ;  /* 0x0000000000037941 */ /* 0x000fea0003800000 */
.L_x_30267:
        /* <DEDUP_REMOVED lines=16> */
.L_x_30273:
[----:B------:R-:W-:Y:S05]  /*bd60*/  BSYNC B4 ;  /* 0x0000000000047941 */ /* 0x000fea0003800000 */
.L_x_30272:
        /* <DEDUP_REMOVED lines=44> */
.L_x_30271:
[----:B------:R-:W-:Y:S05]  /*c030*/  BSYNC B3 ;  /* 0x0000000000037941 */ /* 0x000fea0003800000 */
.L_x_30270:
        /* <DEDUP_REMOVED lines=9> */
.L_x_30266:
[----:B------:R-:W-:Y:S05]  /*c0d0*/  BSYNC B2 ;  /* 0x0000000000027941 */ /* 0x000fea0003800000 */
.L_x_30265:
        /* <DEDUP_REMOVED lines=18> */
.L_x_30277:
[----:B------:R-:W-:Y:S02]  /*c200*/  IMAD.MOV.U32 R164, RZ, RZ, R144 ;  /* 0x000000ffffa47224 */ /* 0x000fe400078e0090 */
.L_x_30278:
[----:B------:R-:W-:Y:S05]  /*c210*/  BSYNC B3 ;  /* 0x0000000000037941 */ /* 0x000fea0003800000 */
.L_x_30276:
        /* <DEDUP_REMOVED lines=16> */
.L_x_30282:
[----:B------:R-:W-:Y:S05]  /*c320*/  BSYNC B4 ;  /* 0x0000000000047941 */ /* 0x000fea0003800000 */
.L_x_30281:
        /* <DEDUP_REMOVED lines=44> */
.L_x_30280:
[----:B------:R-:W-:Y:S05]  /*c5f0*/  BSYNC B3 ;  /* 0x0000000000037941 */ /* 0x000fea0003800000 */
.L_x_30279:
        /* <DEDUP_REMOVED lines=9> */
.L_x_30275:
[----:B------:R-:W-:Y:S05]  /*c690*/  BSYNC B2 ;  /* 0x0000000000027941 */ /* 0x000fea0003800000 */
.L_x_30274:
        /* <DEDUP_REMOVED lines=15> */
.L_x_30284:
[----:B------:R-:W-:Y:S05]  /*c790*/  BSYNC B2 ;  /* 0x0000000000027941 */ /* 0x000fea0003800000 */
.L_x_30283:
[----:B------:R-:W-:Y:S02]  /*c7a0*/  IADD3 R161, R161, 0x20, RZ ;  /* 0x00000020a1a17810 */ /* 0x000fe40007ffe0ff */
[----:B------:R-:W-:Y:S02]  /*c7b0*/  IADD3 R157, R157, 0x20, RZ ;  /* 0x000000209d9d7810 */ /* 0x000fe40007ffe0ff */
.L_x_30246:
[----:B------:R-:W-:Y:S05]  /*c7c0*/  BSYNC B1 ;  /* 0x0000000000017941 */ /* 0x000fea0003800000 */
.L_x_30245:
        /* <DEDUP_REMOVED lines=30> */
.L_x_30290:
[----:B------:R-:W-:Y:S02]  /*c9b0*/  MOV R162, R144 ;  /* 0x0000009000a27202 */ /* 0x000fe40000000f00 */
.L_x_30291:
[----:B------:R-:W-:Y:S05]  /*c9c0*/  BSYNC B3 ;  /* 0x0000000000037941 */ /* 0x000fea0003800000 */
.L_x_30289:
        /* <DEDUP_REMOVED lines=16> */
.L_x_30295:
[----:B------:R-:W-:Y:S05]  /*cad0*/  BSYNC B4 ;  /* 0x0000000000047941 */ /* 0x000fea0003800000 */
.L_x_30294:
        /* <DEDUP_REMOVED lines=44> */
.L_x_30293:
[----:B------:R-:W-:Y:S05]  /*cda0*/  BSYNC B3 ;  /* 0x0000000000037941 */ /* 0x000fea0003800000 */
.L_x_30292:
        /* <DEDUP_REMOVED lines=9> */
.L_x_30288:
[----:B0-----:R-:W-:Y:S05]  /*ce40*/  BSYNC B2 ;  /* 0x0000000000027941 */ /* 0x001fea0003800000 */
.L_x_30287:
        /* <DEDUP_REMOVED lines=18> */
.L_x_30299:
[----:B------:R-:W-:Y:S02]  /*cf70*/  IMAD.MOV.U32 R164, RZ, RZ, R144 ;  /* 0x000000ffffa47224 */ /* 0x000fe400078e0090 */
.L_x_30300:
[----:B------:R-:W-:Y:S05]  /*cf80*/  BSYNC B3 ;  /* 0x0000000000037941 */ /* 0x000fea0003800000 */
.L_x_30298:
        /* <DEDUP_REMOVED lines=16> */
.L_x_30304:
[----:B------:R-:W-:Y:S05]  /*d090*/  BSYNC B4 ;  /* 0x0000000000047941 */ /* 0x000fea0003800000 */
.L_x_30303:
        /* <DEDUP_REMOVED lines=44> */
.L_x_30302:
[----:B------:R-:W-:Y:S05]  /*d360*/  BSYNC B3 ;  /* 0x0000000000037941 */ /* 0x000fea0003800000 */
.L_x_30301:
        /* <DEDUP_REMOVED lines=9> */
.L_x_30297:
[----:B------:R-:W-:Y:S05]  /*d400*/  BSYNC B2 ;  /* 0x0000000000027941 */ /* 0x000fea0003800000 */
.L_x_30296:
        /* <DEDUP_REMOVED lines=18> */
.L_x_30308:
[----:B------:R-:W-:Y:S02]  /*d530*/  IMAD.MOV.U32 R164, RZ, RZ, R144 ;  /* 0x000000ffffa47224 */ /* 0x000fe400078e0090 */
.L_x_30309:
[----:B------:R-:W-:Y:S05]  /*d540*/  BSYNC B3 ;  /* 0x0000000000037941 */ /* 0x000fea0003800000 */
.L_x_30307:
        /* <DEDUP_REMOVED lines=16> */
.L_x_30313:
[----:B------:R-:W-:Y:S05]  /*d650*/  BSYNC B4 ;  /* 0x0000000000047941 */ /* 0x000fea0003800000 */
.L_x_30312:
        /* <DEDUP_REMOVED lines=44> */
.L_x_30311:
[----:B------:R-:W-:Y:S05]  /*d920*/  BSYNC B3 ;  /* 0x0000000000037941 */ /* 0x000fea0003800000 */
.L_x_30310:
        /* <DEDUP_REMOVED lines=9> */
.L_x_30306:
[----:B------:R-:W-:Y:S05]  /*d9c0*/  BSYNC B2 ;  /* 0x0000000000027941 */ /* 0x000fea0003800000 */
.L_x_30305:
        /* <DEDUP_REMOVED lines=18> */
.L_x_30317:
[----:B------:R-:W-:Y:S02]  /*daf0*/  IMAD.MOV.U32 R164, RZ, RZ, R144 ;  /* 0x000000ffffa47224 */ /* 0x000fe400078e0090 */
.L_x_30318:
[----:B------:R-:W-:Y:S05]  /*db00*/  BSYNC B3 ;  /* 0x0000000000037941 */ /* 0x000fea0003800000 */
.L_x_30316:
        /* <DEDUP_REMOVED lines=16> */
.L_x_30322:
[----:B------:R-:W-:Y:S05]  /*dc10*/  BSYNC B4 ;  /* 0x0000000000047941 */ /* 0x000fea0003800000 */
.L_x_30321:
        /* <DEDUP_REMOVED lines=44> */
.L_x_30320:
[----:B------:R-:W-:Y:S05]  /*dee0*/  BSYNC B3 ;  /* 0x0000000000037941 */ /* 0x000fea0003800000 */
.L_x_30319:
        /* <DEDUP_REMOVED lines=9> */
.L_x_30315:
[----:B------:R-:W-:Y:S05]  /*df80*/  BSYNC B2 ;  /* 0x0000000000027941 */ /* 0x000fea0003800000 */
.L_x_30314:
        /* <DEDUP_REMOVED lines=15> */
.L_x_30324:
[----:B------:R-:W-:Y:S05]  /*e080*/  BSYNC B2 ;  /* 0x0000000000027941 */ /* 0x000fea0003800000 */
.L_x_30323:
[----:B------:R-:W-:Y:S02]  /*e090*/  IADD3 R161, R161, 0x20, RZ ;  /* 0x00000020a1a17810 */ /* 0x000fe40007ffe0ff */
[----:B------:R-:W-:Y:S02]  /*e0a0*/  IADD3 R157, R157, 0x20, RZ ;  /* 0x000000209d9d7810 */ /* 0x000fe40007ffe0ff */
.L_x_30286:
[----:B------:R-:W-:Y:S05]  /*e0b0*/  BSYNC B1 ;  /* 0x0000000000017941 */ /* 0x000fea0003800000 */
.L_x_30285:
        /* <DEDUP_REMOVED lines=30> */
.L_x_30330:
[----:B------:R-:W-:Y:S02]  /*e2a0*/  MOV R162, R144 ;  /* 0x0000009000a27202 */ /* 0x000fe40000000f00 */
.L_x_30331:
[----:B------:R-:W-:Y:S05]  /*e2b0*/  BSYNC B3 ;  /* 0x0000000000037941 */ /* 0x000fea0003800000 */
.L_x_30329:
        /* <DEDUP_REMOVED lines=16> */
.L_x_30335:
[----:B------:R-:W-:Y:S05]  /*e3c0*/  BSYNC B4 ;  /* 0x0000000000047941 */ /* 0x000fea0003800000 */
.L_x_30334:
        /* <DEDUP_REMOVED lines=44> */
.L_x_30333:
[----:B------:R-:W-:Y:S05]  /*e690*/  BSYNC B3 ;  /* 0x0000000000037941 */ /* 0x000fea0003800000 */
.L_x_30332:
        /* <DEDUP_REMOVED lines=9> */
.L_x_30328:
[----:B0-----:R-:W-:Y:S05]  /*e730*/  BSYNC B2 ;  /* 0x0000000000027941 */ /* 0x001fea0003800000 */
.L_x_30327:
        /* <DEDUP_REMOVED lines=18> */
.L_x_30339:
[----:B------:R-:W-:Y:S02]  /*e860*/  MOV R164, R144 ;  /* 0x0000009000a47202 */ /* 0x000fe40000000f00 */
.L_x_30340:
[----:B------:R-:W-:Y:S05]  /*e870*/  BSYNC B3 ;  /* 0x0000000000037941 */ /* 0x000fea0003800000 */
.L_x_30338:
        /* <DEDUP_REMOVED lines=16> */
.L_x_30344:
[----:B------:R-:W-:Y:S05]  /*e980*/  BSYNC B4 ;  /* 0x0000000000047941 */ /* 0x000fea0003800000 */
.L_x_30343:
        /* <DEDUP_REMOVED lines=44> */
.L_x_30342:
[----:B------:R-:W-:Y:S05]  /*ec50*/  BSYNC B3 ;  /* 0x0000000000037941 */ /* 0x000fea0003800000 */
.L_x_30341:
[----:B------:R-:W0:Y:S01]  /*ec60*/  I2F.U32 R69, R164 ;  /* 0x000000a400457306 */ /* 0x000e220000201000 */
[----:B------:R-:W-:Y:S02]  /*ec70*/  IMAD.MOV.U32 R70, RZ, RZ, 0x2f800000 ;  /* 0x2f800000ff467424 */ /* 0x000fe400078e00ff */
[----:B-----5:R-:W-:Y:S02]  /*ec80*/  FMUL.FTZ R136, R37, c[0x0][0x1ec] ;  /* 0x00007b0025887a20 */ /* 0x020fe40000410000 */
[----:B0-----:R-:W-:-:S02]  /*ec90*/  FFMA.FTZ R69, R69, R70, 1.1641532182693481445e-10 ;  /* 0x2f00000045457423 */ /* 0x001fc40000010046 */
[----:B------:R-:W-:-:S03]  /*eca0*/  FMUL.FTZ R70, R136, c[0x0][0x1e8] ;  /* 0x00007a0088467a20 */ /* 0x000fc60000410000 */
[----:B------:R-:W-:-:S04]  /*ecb0*/  FSETP.GTU.FTZ.AND P4, PT, R69, c[0x0][0x1e4], PT ;  /* 0x0000790045007a0b */ /* 0x000fc80003f9c000 */
[----:B------:R-:W-:Y:S02]  /*ecc0*/  FSEL R69, R70, RZ, !P4 ;  /* 0x000000ff46457208 */ /* 0x000fe40006000000 */
[----:B------:R-:W-:-:S03]  /*ecd0*/  SEL R136, RZ, 0x1, P4 ;  /* 0x00000001ff887807 */ /* 0x000fc60002000000 */
[----:B------:R-:W-:Y:S02]  /*ece0*/  @P2 FADD.FTZ R69, R29, R69 ;  /* 0x000000451d452221 */ /* 0x000fe40000010000 */
.L_x_30337:
[----:B------:R-:W-:Y:S05]  /*ecf0*/  BSYNC B2 ;  /* 0x0000000000027941 */ /* 0x000fea0003800000 */
.L_x_30336:
        /* <DEDUP_REMOVED lines=18> */
.L_x_30348:
[----:B------:R-:W-:Y:S02]  /*ee20*/  MOV R164, R144 ;  /* 0x0000009000a47202 */ /* 0x000fe40000000f00 */
.L_x_30349:
[----:B------:R-:W-:Y:S05]  /*ee30*/  BSYNC B3 ;  /* 0x0000000000037941 */ /* 0x000fea0003800000 */
.L_x_30347:
        /* <DEDUP_REMOVED lines=16> */
.L_x_30353:
[----:B------:R-:W-:Y:S05]  /*ef40*/  BSYNC B4 ;  /* 0x0000000000047941 */ /* 0x000fea0003800000 */
.L_x_30352:
        /* <DEDUP_REMOVED lines=44> */
.L_x_30351:
[----:B------:R-:W-:Y:S05]  /*f210*/  BSYNC B3 ;  /* 0x0000000000037941 */ /* 0x000fea0003800000 */
.L_x_30350:
        /* <DEDUP_REMOVED lines=9> */
.L_x_30346:
[----:B------:R-:W-:Y:S05]  /*f2b0*/  BSYNC B2 ;  /* 0x0000000000027941 */ /* 0x000fea0003800000 */
.L_x_30345:
        /* <DEDUP_REMOVED lines=18> */
.L_x_30357:
[----:B------:R-:W-:Y:S02]  /*f3e0*/  MOV R164, R144 ;  /* 0x0000009000a47202 */ /* 0x000fe40000000f00 */
.L_x_30358:
[----:B------:R-:W-:Y:S05]  /*f3f0*/  BSYNC B3 ;  /* 0x0000000000037941 */ /* 0x000fea0003800000 */
.L_x_30356:
        /* <DEDUP_REMOVED lines=16> */
.L_x_30362:
[----:B------:R-:W-:Y:S05]  /*f500*/  BSYNC B4 ;  /* 0x0000000000047941 */ /* 0x000fea0003800000 */
.L_x_30361:
        /* <DEDUP_REMOVED lines=44> */
.L_x_30360:
[----:B------:R-:W-:Y:S05]  /*f7d0*/  BSYNC B3 ;  /* 0x0000000000037941 */ /* 0x000fea0003800000 */
.L_x_30359:
        /* <DEDUP_REMOVED lines=9> */
.L_x_30355:
[----:B------:R-:W-:Y:S05]  /*f870*/  BSYNC B2 ;  /* 0x0000000000027941 */ /* 0x000fea0003800000 */
.L_x_30354:
[----:B------:R-:W-:Y:S01]  /*f880*/  HFMA2.MMA R158, -RZ, RZ, 0, 9.5367431640625e-07 ;  /* 0x00000010ff9e7435 */ /* 0x000fe200000001ff */
[----:B------:R-:W-:Y:S09]  /*f890*/  BSSY B2, `(.L_x_30363) ;  /* 0x000000e000027945 */ /* 0x000ff20003800000 */
[----:B------:R-:W-:-:S05]  /*f8a0*/  IMAD.WIDE.U32 R158, R161, R158, c[0x0][0x188] ;  /* 0x00006200a19e7625 */ /* 0x000fca00078e009e */
[----:B------:R0:W-:Y:S01]  /*f8b0*/  STG.E.128 [R158.64], R68 ;  /* 0x000000449e007986 */ /* 0x0001e2000c101d06 */
[----:B------:R-:W-:Y:S05]  /*f8c0*/  @!P1 BRA `(.L_x_30364) ;  /* 0x000000a000009947 */ /* 0x000fea0003800000 */
[----:B0-----:R-:W-:-:S05]  /*f8d0*/  IMAD.U32 R158, R135, 0x10000, RZ ;  /* 0x00010000879e7824 */ /* 0x001fca00078e00ff */
[----:B------:R-:W-:Y:S02]  /*f8e0*/  LOP3.LUT R159, R158, 0xff0000, RZ, 0xc0, !PT ;  /* 0x00ff00009e9f7812 */ /* 0x000fe400078ec0ff */
[----:B------:R-:W-:-:S05]  /*f8f0*/  LOP3.LUT R158, R134, 0xffff, RZ, 0xc0, !PT ;  /* 0x0000ffff869e7812 */ /* 0x000fca00078ec0ff */
[----:B------:R-:W-:Y:S01]  /*f900*/  IMAD R158, R158, 0x1000000, R159 ;  /* 0x010000009e9e7824 */ /* 0x000fe200078e029f */
[----:B------:R-:W-:-:S05]  /*f910*/  LOP3.LUT R159, R136, 0xff, RZ, 0xc0, !PT ;  /* 0x000000ff889f7812 */ /* 0x000fca00078ec0ff */
[----:B------:R-:W-:Y:S01]  /*f920*/  IMAD R158, R159, 0x100, R158 ;  /* 0x000001009f9e7824 */ /* 0x000fe200078e029e */
[----:B------:R-:W-:-:S04]  /*f930*/  LOP3.LUT R159, R137, 0xff, RZ, 0xc0, !PT ;  /* 0x000000ff899f7812 */ /* 0x000fc800078ec0ff */
[----:B------:R-:W-:Y:S01]  /*f940*/  IADD3 R163, R158, R159, RZ ;  /* 0x0000009f9ea37210 */ /* 0x000fe20007ffe0ff */
[----:B------:R-:W-:-:S05]  /*f950*/  IMAD.WIDE.U32 R158, R157, R160, c[0x0][0x190] ;  /* 0x000064009d9e7625 */ /* 0x000fca00078e00a0 */
[----:B------:R0:W-:Y:S02]  /*f960*/  STG.E [R158.64], R163 ;  /* 0x000000a39e007986 */ /* 0x0001e4000c101906 */
.L_x_30364:
[----:B------:R-:W-:Y:S05]  /*f970*/  BSYNC B2 ;  /* 0x0000000000027941 */ /* 0x000fea0003800000 */
.L_x_30363:
[----:B------:R-:W-:Y:S02]  /*f980*/  IADD3 R161, R161, 0x20, RZ ;  /* 0x00000020a1a17810 */ /* 0x000fe40007ffe0ff */
[----:B------:R-:W-:Y:S02]  /*f990*/  IADD3 R157, R157, 0x20, RZ ;  /* 0x000000209d9d7810 */ /* 0x000fe40007ffe0ff */
.L_x_30326:
[----:B------:R-:W-:Y:S05]  /*f9a0*/  BSYNC B1 ;  /* 0x0000000000017941 */ /* 0x000fea0003800000 */
.L_x_30325:
[----:B------:R-:W-:Y:S01]  /*f9b0*/  ISETP.NE.AND P2, PT, R148, RZ, PT ;  /* 0x000000ff9400720c */ /* 0x000fe20003f45270 */
[----:B------:R-:W-:-:S12]  /*f9c0*/  BSSY B1, `(.L_x_30365) ;  /* 0x0000189000017945 */ /* 0x000fd80003800000 */
[----:B------:R-:W-:Y:S05]  /*f9d0*/  @!P2 BRA `(.L_x_30366) ;  /* 0x000018700000a947 */ /* 0x000fea0003800000 */
[----:B------:R-:W-:-:S04]  /*f9e0*/  ISETP.NE.U32.AND P2, PT, RZ, c[0x0][0x180], PT ;  /* 0x00006000ff007a0c */ /* 0x000fc80003f45070 */
[----:B------:R-:W-:Y:S01]  /*f9f0*/  ISETP.NE.AND.EX P2, PT, RZ, c[0x0][0x184], PT, P2 ;  /* 0x00006100ff007a0c */ /* 0x000fe20003f45320 */
[----:B0-----:R-:W-:-:S04]  /*fa00*/  @P1 IMAD.MOV.U32 R158, RZ, RZ, 0x10 ;  /* 0x00000010ff9e1424 */ /* 0x001fc800078e00ff */
[----:B------:R-:W-:-:S05]  /*fa10*/  @P1 IMAD.WIDE.U32 R158, R157, R158, c[0x0][0x170] ;  /* 0x00005c009d9e1625 */ /* 0x000fca00078e009e */
[----:B-----5:R0:W5:Y:S03]  /*fa20*/  @P1 LDG.E.128 R36, [R158.64] ;  /* 0x000000069e241981 */ /* 0x020166000c1e1d00 */
[----:B------:R-:W-:-:S04]  /*fa30*/  @P2 IMAD.MOV.U32 R74, RZ, RZ, 0x10 ;  /* 0x00000010ff4a2424 */ /* 0x000fc800078e00ff */
[----:B------:R-:W-:-:S05]  /*fa40*/  @P2 IMAD.WIDE.U32 R74, R161, R74, c[0x0][0x180] ;  /* 0x00006000a14a2625 */ /* 0x000fca00078e004a */
[----:B------:R-:W2:Y:S01]  /*fa50*/  @P2 LDG.E.128 R28, [R74.64] ;  /* 0x000000064a1c2981 */ /* 0x000ea2000c1e1d00 */
[----:B------:R-:W-:Y:S01]  /*fa60*/  ISETP.GT.AND P3, PT, R79, RZ, PT ;  /* 0x000000ff4f00720c */ /* 0x000fe20003f64270 */
[----:B------:R-:W-:-:S12]  /*fa70*/  BSSY B2, `(.L_x_30367) ;  /* 0x000005b000027945 */ /* 0x000fd80003800000 */
        /* <DEDUP_REMOVED lines=17> */
.L_x_30370:
[----:B------:R-:W-:Y:S02]  /*fb90*/  IMAD.MOV.U32 R79, RZ, RZ, R144 ;  /* 0x000000ffff4f7224 */ /* 0x000fe400078e0090 */
.L_x_30371:
[----:B------:R-:W-:Y:S05]  /*fba0*/  BSYNC B3 ;  /* 0x0000000000037941 */ /* 0x000fea0003800000 */
.L_x_30369:
        /* <DEDUP_REMOVED lines=16> */
.L_x_30375:
[----:B------:R-:W-:Y:S05]  /*fcb0*/  BSYNC B4 ;  /* 0x0000000000047941 */ /* 0x000fea0003800000 */
.L_x_30374:
        /* <DEDUP_REMOVED lines=44> */
.L_x_30373:
[----:B------:R-:W-:Y:S05]  /*ff80*/  BSYNC B3 ;  /* 0x0000000000037941 */ /* 0x000fea0003800000 */
.L_x_30372:
        /* <DEDUP_REMOVED lines=9> */
.L_x_30368:
[----:B0-----:R-:W-:Y:S05]  /*10020*/  BSYNC B2 ;  /* 0x0000000000027941 */ /* 0x001fea0003800000 */
.L_x_30367:
        /* <DEDUP_REMOVED lines=18> */
.L_x_30379:
[----:B------:R-:W-:Y:S02]  /*10150*/  IMAD.MOV.U32 R79, RZ, RZ, R144 ;  /* 0x000000ffff4f7224 */ /* 0x000fe400078e0090 */
.L_x_30380:
[----:B------:R-:W-:Y:S05]  /*10160*/  BSYNC B3 ;  /* 0x0000000000037941 */ /* 0x000fea0003800000 */
.L_x_30378:
        /* <DEDUP_REMOVED lines=16> */
.L_x_30384:
[----:B------:R-:W-:Y:S05]  /*10270*/  BSYNC B4 ;  /* 0x0000000000047941 */ /* 0x000fea0003800000 */
.L_x_30383:
        /* <DEDUP_REMOVED lines=44> */
.L_x_30382:
[----:B------:R-:W-:Y:S05]  /*10540*/  BSYNC B3 ;  /* 0x0000000000037941 */ /* 0x000fea0003800000 */
.L_x_30381:
        /* <DEDUP_REMOVED lines=9> */
.L_x_30377:
[----:B------:R-:W-:Y:S05]  /*105e0*/  BSYNC B2 ;  /* 0x0000000000027941 */ /* 0x000fea0003800000 */
.L_x_30376:
        /* <DEDUP_REMOVED lines=18> */
.L_x_30388:
[----:B------:R-:W-:Y:S02]  /*10710*/  IMAD.MOV.U32 R79, RZ, RZ, R144 ;  /* 0x000000ffff4f7224 */ /* 0x000fe400078e0090 */
.L_x_30389:
[----:B------:R-:W-:Y:S05]  /*10720*/  BSYNC B3 ;  /* 0x0000000000037941 */ /* 0x000fea0003800000 */
.L_x_30387:
        /* <DEDUP_REMOVED lines=16> */
.L_x_30393:
[----:B------:R-:W-:Y:S05]  /*10830*/  BSYNC B4 ;  /* 0x0000000000047941 */ /* 0x000fea0003800000 */
.L_x_30392:
        /* <DEDUP_REMOVED lines=44> */
.L_x_30391:
[----:B------:R-:W-:Y:S05]  /*10b00*/  BSYNC B3 ;  /* 0x0000000000037941 */ /* 0x000fea0003800000 */
.L_x_30390:
        /* <DEDUP_REMOVED lines=9> */
.L_x_30386:
[----:B------:R-:W-:Y:S05]  /*10ba0*/  BSYNC B2 ;  /* 0x0000000000027941 */ /* 0x000fea0003800000 */
.L_x_30385:
        /* <DEDUP_REMOVED lines=18> */
.L_x_30397:
[----:B------:R-:W-:Y:S02]  /*10cd0*/  IMAD.MOV.U32 R79, RZ, RZ, R144 ;  /* 0x000000ffff4f7224 */ /* 0x000fe400078e0090 */
.L_x_30398:
[----:B------:R-:W-:Y:S05]  /*10ce0*/  BSYNC B3 ;  /* 0x0000000000037941 */ /* 0x000fea0003800000 */
.L_x_30396:
        /* <DEDUP_REMOVED lines=16> */
.L_x_30402:
[----:B------:R-:W-:Y:S05]  /*10df0*/  BSYNC B4 ;  /* 0x0000000000047941 */ /* 0x000fea0003800000 */
.L_x_30401:
        /* <DEDUP_REMOVED lines=44> */
.L_x_30400:
[----:B------:R-:W-:Y:S05]  /*110c0*/  BSYNC B3 ;  /* 0x0000000000037941 */ /* 0x000fea0003800000 */
.L_x_30399:
        /* <DEDUP_REMOVED lines=9> */
.L_x_30395:
[----:B------:R-:W-:Y:S05]  /*11160*/  BSYNC B2 ;  /* 0x0000000000027941 */ /* 0x000fea0003800000 */
.L_x_30394:
[----:B------:R-:W-:-:S04]  /*11170*/  IMAD.MOV.U32 R158, RZ, RZ, 0x10 ;  /* 0x00000010ff9e7424 */ /* 0x000fc800078e00ff */
[----:B------:R-:W-:-:S05]  /*11180*/  IMAD.WIDE.U32 R158, R161, R158, c[0x0][0x188] ;  /* 0x00006200a19e7625 */ /* 0x000fca00078e009e */
[----:B------:R0:W-:Y:S01]  /*11190*/  STG.E.128 [R158.64], R72 ;  /* 0x000000489e007986 */ /* 0x0001e2000c101d06 */
[----:B------:R-:W-:Y:S05]  /*111a0*/  @!P1 BRA `(.L_x_30366) ;  /* 0x000000a000009947 */ /* 0x000fea0003800000 */
[----:B------:R-:W-:Y:S01]  /*111b0*/  SHF.L.U32 R79, R135, 0x10, RZ ;  /* 0x00000010874f7819 */ /* 0x000fe200000006ff */
[----:B------:R-:W-:-:S03]  /*111c0*/  IMAD.WIDE.U32 R160, R157, R160, c[0x0][0x190] ;  /* 0x000064009da07625 */ /* 0x000fc600078e00a0 */
[----:B0-----:R-:W-:Y:S02]  /*111d0*/  LOP3.LUT R158, R79, 0xff0000, RZ, 0xc0, !PT ;  /* 0x00ff00004f9e7812 */ /* 0x001fe400078ec0ff */
[----:B------:R-:W-:-:S05]  /*111e0*/  LOP3.LUT R79, R134, 0xffff, RZ, 0xc0, !PT ;  /* 0x0000ffff864f7812 */ /* 0x000fca00078ec0ff */
[----:B------:R-:W-:Y:S01]  /*111f0*/  IMAD R79, R79, 0x1000000, R158 ;  /* 0x010000004f4f7824 */ /* 0x000fe200078e029e */
[----:B------:R-:W-:-:S05]  /*11200*/  LOP3.LUT R158, R136, 0xff, RZ, 0xc0, !PT ;  /* 0x000000ff889e7812 */ /* 0x000fca00078ec0ff */
[----:B------:R-:W-:Y:S01]  /*11210*/  IMAD R79, R158, 0x100, R79 ;  /* 0x000001009e4f7824 */ /* 0x000fe200078e024f */
[----:B------:R-:W-:-:S05]  /*11220*/  LOP3.LUT R158, R137, 0xff, RZ, 0xc0, !PT ;  /* 0x000000ff899e7812 */ /* 0x000fca00078ec0ff */
[----:B------:R-:W-:-:S05]  /*11230*/  IMAD.IADD R79, R79, 0x1, R158 ;  /* 0x000000014f4f7824 */ /* 0x000fca00078e029e */
[----:B------:R0:W-:Y:S02]  /*11240*/  STG.E [R160.64], R79 ;  /* 0x0000004fa0007986 */ /* 0x0001e4000c101906 */
.L_x_30366:
[----:B------:R-:W-:Y:S05]  /*11250*/  BSYNC B1 ;  /* 0x0000000000017941 */ /* 0x000fea0003800000 */
.L_x_30365:
        /* <DEDUP_REMOVED lines=59> */
.L_x_30427:
[----:B01----:R-:W-:Y:S01]  /*11610*/  FADD.FTZ R163, R163, R162 ;  /* 0x000000a2a3a37221 */ /* 0x003fe20000010000 */
[----:B------:R-:W-:Y:S05]  /*11620*/  BRA.DIV ~URZ, `(.L_x_30404) ;  /* 0x000015727f007947 */ /* 0x000fea000b800000 */
[----:B------:R-:W0:Y:S01]  /*11630*/  SHFL.BFLY PT, R158, R163, 0x2, 0x1f ;  /* 0x0c401f00a39e7f89 */ /* 0x000e2200000e0000 */
[----:B------:R-:W-:Y:S02]  /*11640*/  P2R R160, PR, RZ, 0x10 ;  /* 0x00000010ffa07803 */ /* 0x000fe40000000000 */
[----:B------:R-:W-:Y:S02]  /*11650*/  ISETP.NE.AND P4, PT, R79, RZ, PT ;  /* 0x000000ff4f00720c */ /* 0x000fe40003f85270 */
[----:B------:R-:W-:-:S02]  /*11660*/  P2R R161, PR, RZ, 0x20 ;  /* 0x00000020ffa17803 */ /* 0x000fc40000000000 */
[----:B------:R-:W-:Y:S02]  /*11670*/  ISETP.NE.AND P5, PT, R157, RZ, PT ;  /* 0x000000ff9d00720c */ /* 0x000fe40003fa5270 */
[----:B------:R-:W-:Y:S02]  /*11680*/  P2R R162, PR, RZ, 0x40 ;  /* 0x00000040ffa27803 */ /* 0x000fe40000000000 */
[----:B------:R-:W-:Y:S01]  /*11690*/  ISETP.NE.AND P6, PT, R159, RZ, PT ;  /* 0x000000ff9f00720c */ /* 0x000fe20003fc5270 */
        /* <DEDUP_REMOVED lines=17> */
[----:B------:R-:W-:-:S05]  /*117b0*/  FFMA.FTZ R158, R158, R158, R159 ;  /* 0x0000009e9e9e7223 */ /* 0x000fca000001009f */
[----:B------:R-:W-:-:S05]  /*117c0*/  FSEL R158, R158, RZ, P0 ;  /* 0x000000ff9e9e7208 */ /* 0x000fca0000000000 */
[----:B------:R-:W-:-:S04]  /*117d0*/  FFMA.FTZ R79, R79, R79, R158 ;  /* 0x0000004f4f4f7223 */ /* 0x000fc8000001009e */
[----:B------:R-:W-:Y:S02]  /*117e0*/  FFMA.FTZ R79, R164, R164, R79 ;  /* 0x000000a4a44f7223 */ /* 0x000fe4000001004f */
[----:B------:R-:W-:-:S04]  /*117f0*/  FADD.FTZ R164, R42, -R157 ;  /* 0x8000009d2aa47221 */ /* 0x000fc80000010000 */
[----:B------:R-:W-:Y:S02]  /*11800*/  FFMA.FTZ R79, R164, R164, R79 ;  /* 0x000000a4a44f7223 */ /* 0x000fe4000001004f */
[----:B------:R-:W-:-:S04]  /*11810*/  FADD.FTZ R164, R43, -R157 ;  /* 0x8000009d2ba47221 */ /* 0x000fc80000010000 */
[----:B------:R-:W-:Y:S01]  /*11820*/  @P4 FFMA.FTZ R158, R164, R164, R79 ;  /* 0x000000a4a49e4223 */ /* 0x000fe2000001004f */
[----:B------:R-:W-:Y:S01]  /*11830*/  ISETP.NE.AND P4, PT, R160, RZ, PT ;  /* 0x000000ffa000720c */ /* 0x000fe20003f85270 */
[--C-:B------:R-:W-:Y:S02]  /*11840*/  FADD.FTZ R79, R44, -R157.reuse ;  /* 0x8000009d2c4f7221 */ /* 0x100fe40000010000 */
[----:B------:R-:W-:Y:S02]  /*11850*/  FADD.FTZ R160, R45, -R157 ;  /* 0x8000009d2da07221 */ /* 0x000fe40000010000 */
        /* <DEDUP_REMOVED lines=73> */
.L_x_30428:
[----:B------:R-:W-:Y:S01]  /*11cf0*/  LOP3.LUT P2, RZ, R76, 0x1f, RZ, 0xc0, !PT ;  /* 0x0000001f4cff7812 */ /* 0x000fe2000784c0ff */
[----:B01----:R-:W-:Y:S01]  /*11d00*/  FADD.FTZ R79, R164, R79 ;  /* 0x0000004fa44f7221 */ /* 0x003fe20000010000 */
[----:B------:R-:W-:Y:S11]  /*11d10*/  BSSY B1, `(.L_x_30405) ;  /* 0x00000db000017945 */ /* 0x000ff60003800000 */
[----:B------:R-:W-:-:S04]  /*11d20*/  @!P2 LEA R162, P1, R147, c[0x0][0x1a0], 0x2 ;  /* 0x0000680093a2aa11 */ /* 0x000fc800078210ff */
[C---:B------:R-:W-:Y:S02]  /*11d30*/  @!P2 LEA.HI.X R163, R147.reuse, c[0x0][0x1a4], R78, 0x2, P1 ;  /* 0x0000690093a3aa11 */ /* 0x040fe400008f144e */
[----:B------:R-:W-:-:S03]  /*11d40*/  @!P2 LEA R160, P1, R147, c[0x0][0x1a8], 0x2 ;  /* 0x00006a0093a0aa11 */ /* 0x000fc600078210ff */
[----:B------:R0:W-:Y:S01]  /*11d50*/  @!P2 STG.E [R162.64], R157 ;  /* 0x0000009da200a986 */ /* 0x0001e2000c101906 */
[----:B------:R-:W-:Y:S02]  /*11d60*/  @!P2 LEA.HI.X R161, R147, c[0x0][0x1ac], R78, 0x2, P1 ;  /* 0x00006b0093a1aa11 */ /* 0x000fe400008f144e */
[----:B------:R-:W-:Y:S02]  /*11d70*/  MOV R78, c[0x0][0x1e0] ;  /* 0x00007800004e7a02 */ /* 0x000fe40000000f00 */
[----:B------:R-:W-:-:S03]  /*11d80*/  ISETP.NE.AND P1, PT, RZ, UR8, PT ;  /* 0x00000008ff007c0c */ /* 0x000fc6000bf25270 */
[----:B------:R-:W-:Y:S02]  /*11d90*/  FFMA.FTZ R78, R79, R78, c[0x0][0x228] ;  /* 0x00008a004f4e7623 */ /* 0x000fe4000001004e */
[----:B------:R-:W-:-:S05]  /*11da0*/  FMUL.FTZ R79, R157, R157 ;  /* 0x0000009d9d4f7220 */ /* 0x000fca0000410000 */
[----:B------:R-:W-:-:S05]  /*11db0*/  FSEL R79, R79, RZ, P1 ;  /* 0x000000ff4f4f7208 */ /* 0x000fca0000800000 */
[----:B------:R-:W-:-:S04]  /*11dc0*/  FADD.FTZ R78, R78, R79 ;  /* 0x0000004f4e4e7221 */ /* 0x000fc80000010000 */
        /* <DEDUP_REMOVED lines=21> */
[----:B------:R-:W-:Y:S02]  /*11f20*/  IMAD.MOV.U32 R160, RZ, RZ, 0x10 ;  /* 0x00000010ffa07424 */ /* 0x000fe400078e00ff */
[----:B------:R-:W-:Y:S02]  /*11f30*/  FFMA.FTZ R76, R133, R76, R130 ;  /* 0x0000004c854c7223 */ /* 0x000fe40000010082 */
[----:B------:R-:W-:Y:S02]  /*11f40*/  FFMA.FTZ R77, R131, R77, R110 ;  /* 0x0000004d834d7223 */ /* 0x000fe4000001006e */
[----:B------:R-:W-:-:S02]  /*11f50*/  FFMA.FTZ R78, R20, R78, R19 ;  /* 0x0000004e144e7223 */ /* 0x000fc40000010013 */
[----:B------:R-:W-:Y:S02]  /*11f60*/  FFMA.FTZ R79, R21, R79, R112 ;  /* 0x0000004f154f7223 */ /* 0x000fe40000010070 */
[C---:B------:R-:W-:Y:S01]  /*11f70*/  IMAD.WIDE.U32 R160, R159.reuse, R160, c[0x0][0x208] ;  /* 0x000082009fa07625 */ /* 0x040fe200078e00a0 */
[----:B------:R-:W-:-:S04]  /*11f80*/  IADD3 R159, R159, 0x20, RZ ;  /* 0x000000209f9f7810 */ /* 0x000fc80007ffe0ff */
[----:B------:R0:W-:Y:S03]  /*11f90*/  STG.E.128 [R160.64], R76 ;  /* 0x0000004ca0007986 */ /* 0x0001e6000c101d06 */
.L_x_30408:
[----:B------:R-:W-:Y:S05]  /*11fa0*/  BSYNC B2 ;  /* 0x0000000000027941 */ /* 0x000fea0003800000 */
.L_x_30407:
        /* <DEDUP_REMOVED lines=19> */
.L_x_30410:
[----:B------:R-:W-:Y:S05]  /*120e0*/  BSYNC B2 ;  /* 0x0000000000027941 */ /* 0x000fea0003800000 */
.L_x_30409:
        /* <DEDUP_REMOVED lines=19> */
.L_x_30412:
[----:B------:R-:W-:Y:S05]  /*12220*/  BSYNC B2 ;  /* 0x0000000000027941 */ /* 0x000fea0003800000 */
.L_x_30411:
[----:B------:R-:W-:Y:S01]  /*12230*/  ISETP.NE.AND P1, PT, R154, RZ, PT ;  /* 0x000000ff9a00720c */ /* 0x000fe20003f25270 */
        /* <DEDUP_REMOVED lines=15> */
[C---:B------:R-:W-:Y:S01]  /*12330*/  IMAD.WIDE.U32 R160, R159.reuse, R160, c[0x0][0x208] ;  /* 0x000082009fa07625 */ /* 0x040fe200078e00a0 */
[----:B------:R-:W-:-:S04]  /*12340*/  IADD3 R159, R159, 0x20, RZ ;  /* 0x000000209f9f7810 */ /* 0x000fc80007ffe0ff */
[----:B------:R0:W-:Y:S03]  /*12350*/  STG.E.128 [R160.64], R76 ;  /* 0x0000004ca0007986 */ /* 0x0001e6000c101d06 */
.L_x_30414:
[----:B------:R-:W-:Y:S05]  /*12360*/  BSYNC B2 ;  /* 0x0000000000027941 */ /* 0x000fea0003800000 */
.L_x_30413:
        /* <DEDUP_REMOVED lines=19> */
.L_x_30416:
[----:B------:R-:W-:Y:S05]  /*124a0*/  BSYNC B2 ;  /* 0x0000000000027941 */ /* 0x000fea0003800000 */
.L_x_30415:
        /* <DEDUP_REMOVED lines=19> */
.L_x_30418:
[----:B------:R-:W-:Y:S05]  /*125e0*/  BSYNC B2 ;  /* 0x0000000000027941 */ /* 0x000fea0003800000 */
.L_x_30417:
        /* <DEDUP_REMOVED lines=19> */
.L_x_30420:
[----:B------:R-:W-:Y:S05]  /*12720*/  BSYNC B2 ;  /* 0x0000000000027941 */ /* 0x000fea0003800000 */
.L_x_30419:
[----:B------:R-:W-:Y:S01]  /*12730*/  ISETP.NE.AND P1, PT, R150, RZ, PT ;  /* 0x000000ff9600720c */ /* 0x000fe20003f25270 */
        /* <DEDUP_REMOVED lines=18> */
.L_x_30422:
[----:B------:R-:W-:Y:S05]  /*12860*/  BSYNC B2 ;  /* 0x0000000000027941 */ /* 0x000fea0003800000 */
.L_x_30421:
        /* <DEDUP_REMOVED lines=19> */
.L_x_30424:
[----:B------:R-:W-:Y:S05]  /*129a0*/  BSYNC B2 ;  /* 0x0000000000027941 */ /* 0x000fea0003800000 */
.L_x_30423:
[----:B------:R-:W-:-:S13]  /*129b0*/  ISETP.NE.AND P1, PT, R148, RZ, PT ;  /* 0x000000ff9400720c */ /* 0x000fda0003f25270 */
        /* <DEDUP_REMOVED lines=16> */
.L_x_30406:
[----:B0-----:R-:W-:Y:S05]  /*12ac0*/  BSYNC B1 ;  /* 0x0000000000017941 */ /* 0x001fea0003800000 */
.L_x_30405:
[----:B------:R-:W-:-:S05]  /*12ad0*/  IMAD.MOV.U32 R76, RZ, RZ, c[0x0][0x160] ;  /* 0x00005800ff4c7624 */ /* 0x000fca00078e00ff */
[----:B------:R-:W-:-:S04]  /*12ae0*/  LEA R147, R76, R147, 0x2 ;  /* 0x000000934c937211 */ /* 0x000fc800078e10ff */
[----:B------:R-:W-:-:S13]  /*12af0*/  ISETP.GE.AND P1, PT, R147, c[0x0][0x164], PT ;  /* 0x0000590093007a0c */ /* 0x000fda0003f26270 */
[----:B------:R-:W-:Y:S01]  /*12b00*/  @P1 CALL.REL.NOINC `(.L_x_30425) ;  /* 0x0000001000001944 */ /* 0x000fe20003c00000 */
[----:B------:R-:W-:Y:S05]  /*12b10*/  BRA `(.L_x_30426) ;  /* 0xfffeed0000007947 */ /* 0x000fea000383ffff */
.L_x_30425:
[----:B------:R-:W-:Y:S05]  /*12b20*/  BSYNC B0 ;  /* 0x0000000000007941 */ /* 0x000fea0003800000 */
.L_x_30004:
[----:B------:R-:W-:Y:S05]  /*12b30*/  EXIT ;  /* 0x000000000000794d */ /* 0x000fea0003800000 */
.L_x_30403:
[----:B------:R-:W-:Y:S01]  /*12b40*/  IMAD.MOV.U32 R162, RZ, RZ, 0x1 ;  /* 0x00000001ffa27424 */ /* 0x000fe200078e00ff */
[----:B------:R-:W-:Y:S01]  /*12b50*/  MOV R158, 0x12b90 ;  /* 0x00012b90009e7802 */ /* 0x000fe20000000f00 */
[----:B------:R-:W-:Y:S02]  /*12b60*/  IMAD.MOV.U32 R161, RZ, RZ, 0x1f ;  /* 0x0000001fffa17424 */ /* 0x000fe400078e00ff */
[----:B------:R-:W-:Y:S02]  /*12b70*/  IMAD.MOV.U32 R160, RZ, RZ, -0x1 ;  /* 0xffffffffffa07424 */ /* 0x000fe400078e00ff */
[----:B-----5:R-:W-:Y:S05]  /*12b80*/  CALL.REL.NOINC `($__internal_138_$__cuda_sm70_shflsync_bfly_p) ;  /* 0x0000098000007944 */ /* 0x020fea0003c00000 */
[----:B01----:R-:W-:Y:S05]  /*12b90*/  BRA `(.L_x_30427) ;  /* 0xffffea7000007947 */ /* 0x003fea000383ffff */
.L_x_30404:
[----:B------:R-:W-:Y:S01]  /*12ba0*/  HFMA2.MMA R162, -RZ, RZ, 0, 1.1920928955078125e-07 ;  /* 0x00000002ffa27435 */ /* 0x000fe200000001ff */
[----:B------:R-:W-:Y:S01]  /*12bb0*/  IMAD.MOV.U32 R161, RZ, RZ, 0x1f ;  /* 0x0000001fffa17424 */ /* 0x000fe200078e00ff */
[----:B------:R-:W-:Y:S01]  /*12bc0*/  MOV R158, 0x12bf0 ;  /* 0x00012bf0009e7802 */ /* 0x000fe20000000f00 */
[----:B------:R-:W-:-:S03]  /*12bd0*/  IMAD.MOV.U32 R160, RZ, RZ, -0x1 ;  /* 0xffffffffffa07424 */ /* 0x000fc600078e00ff */
[----:B-----5:R-:W-:Y:S05]  /*12be0*/  CALL.REL.NOINC `($__internal_138_$__cuda_sm70_shflsync_bfly_p) ;  /* 0x0000092000007944 */ /* 0x020fea0003c00000 */
[----:B01----:R-:W-:Y:S01]  /*12bf0*/  FADD.FTZ R163, R163, R162 ;  /* 0x000000a2a3a37221 */ /* 0x003fe20000010000 */
[----:B------:R-:W-:Y:S01]  /*12c00*/  MOV R161, 0x1f ;  /* 0x0000001f00a17802 */ /* 0x000fe20000000f00 */
[----:B------:R-:W-:Y:S01]  /*12c10*/  IMAD.MOV.U32 R162, RZ, RZ, 0x4 ;  /* 0x00000004ffa27424 */ /* 0x000fe200078e00ff */
[----:B------:R-:W-:Y:S01]  /*12c20*/  MOV R158, 0x12c50 ;  /* 0x00012c50009e7802 */ /* 0x000fe20000000f00 */
[----:B------:R-:W-:-:S02]  /*12c30*/  IMAD.MOV.U32 R160, RZ, RZ, -0x1 ;  /* 0xffffffffffa07424 */ /* 0x000fc400078e00ff */
[----:B------:R-:W-:Y:S05]  /*12c40*/  CALL.REL.NOINC `($__internal_138_$__cuda_sm70_shflsync_bfly_p) ;  /* 0x000008c000007944 */ /* 0x000fea0003c00000 */
[----:B01----:R-:W-:Y:S01]  /*12c50*/  FADD.FTZ R163, R163, R162 ;  /* 0x000000a2a3a37221 */ /* 0x003fe20000010000 */
[----:B------:R-:W-:Y:S01]  /*12c60*/  MOV R160, 0xffffffff ;  /* 0xffffffff00a07802 */ /* 0x000fe20000000f00 */
[----:B------:R-:W-:Y:S01]  /*12c70*/  IMAD.MOV.U32 R162, RZ, RZ, 0x8 ;  /* 0x00000008ffa27424 */ /* 0x000fe200078e00ff */
[----:B------:R-:W-:Y:S01]  /*12c80*/  MOV R158, 0x12cb0 ;  /* 0x00012cb0009e7802 */ /* 0x000fe20000000f00 */
[----:B------:R-:W-:-:S02]  /*12c90*/  IMAD.MOV.U32 R161, RZ, RZ, 0x1f ;  /* 0x0000001fffa17424 */ /* 0x000fc400078e00ff */
[----:B------:R-:W-:Y:S05]  /*12ca0*/  CALL.REL.NOINC `($__internal_138_$__cuda_sm70_shflsync_bfly_p) ;  /* 0x0000086000007944 */ /* 0x000fea0003c00000 */
[----:B01----:R-:W-:Y:S01]  /*12cb0*/  FADD.FTZ R163, R163, R162 ;  /* 0x000000a2a3a37221 */ /* 0x003fe20000010000 */
[----:B------:R-:W-:Y:S01]  /*12cc0*/  MOV R158, 0x12d10 ;  /* 0x00012d10009e7802 */ /* 0x000fe20000000f00 */
[----:B------:R-:W-:-:S02]  /*12cd0*/  IMAD.MOV.U32 R162, RZ, RZ, 0x10 ;  /* 0x00000010ffa27424 */ /* 0x000fc400078e00ff */
[----:B------:R-:W-:Y:S02]  /*12ce0*/  IMAD.MOV.U32 R161, RZ, RZ, 0x1f ;  /* 0x0000001fffa17424 */ /* 0x000fe400078e00ff */
[----:B------:R-:W-:Y:S02]  /*12cf0*/  IMAD.MOV.U32 R160, RZ, RZ, -0x1 ;  /* 0xffffffffffa07424 */ /* 0x000fe400078e00ff */
[----:B------:R-:W-:Y:S05]  /*12d00*/  CALL.REL.NOINC `($__internal_138_$__cuda_sm70_shflsync_bfly_p) ;  /* 0x0000080000007944 */ /* 0x000fea0003c00000 */
[----:B0-----:R-:W-:Y:S02]  /*12d10*/  P2R R160, PR, RZ, 0x20 ;  /* 0x00000020ffa07803 */ /* 0x001fe40000000000 */
[----:B------:R-:W-:Y:S01]  /*12d20*/  ISETP.NE.AND P5, PT, R157, RZ, PT ;  /* 0x000000ff9d00720c */ /* 0x000fe20003fa5270 */
[----:B-1----:R-:W-:Y:S01]  /*12d30*/  FADD.FTZ R157, R163, R162 ;  /* 0x000000a2a39d7221 */ /* 0x002fe20000010000 */
[----:B------:R-:W-:Y:S02]  /*12d40*/  P2R R158, PR, RZ, 0x10 ;  /* 0x00000010ff9e7803 */ /* 0x000fe40000000000 */
[----:B------:R-:W-:Y:S01]  /*12d50*/  ISETP.NE.AND P4, PT, R79, RZ, PT ;  /* 0x000000ff4f00720c */ /* 0x000fe20003f85270 */
[----:B------:R-:W-:Y:S01]  /*12d60*/  FMUL.FTZ R157, R157, c[0x0][0x1e0] ;  /* 0x000078009d9d7a20 */ /* 0x000fe20000410000 */
[----:B------:R-:W-:-:S02]  /*12d70*/  P2R R161, PR, RZ, 0x40 ;  /* 0x00000040ffa17803 */ /* 0x000fc40000000000 */
[----:B------:R-:W-:Y:S01]  /*12d80*/  ISETP.NE.AND P6, PT, R159, RZ, PT ;  /* 0x000000ff9f00720c */ /* 0x000fe20003fc5270 */
[--C-:B------:R-:W-:Y:S02]  /*12d90*/  FADD.FTZ R79, R32, -R157.reuse ;  /* 0x8000009d204f7221 */ /* 0x100fe40000010000 */
[--C-:B------:R-:W-:Y:S02]  /*12da0*/  FADD.FTZ R162, R33, -R157.reuse ;  /* 0x8000009d21a27221 */ /* 0x100fe40000010000 */
[----:B------:R-:W-:Y:S02]  /*12db0*/  FFMA.FTZ R79, R79, R79, RZ ;  /* 0x0000004f4f4f7223 */ /* 0x000fe400000100ff */
[----:B------:R-:W-:Y:S02]  /*12dc0*/  FADD.FTZ R159, R41, -R157 ;  /* 0x8000009d299f7221 */ /* 0x000fe40000010000 */
        /* <DEDUP_REMOVED lines=14> */
[--C-:B------:R-:W-:Y:S01]  /*12eb0*/  FADD.FTZ R158, R44, -R157.reuse ;  /* 0x8000009d2c9e7221 */ /* 0x100fe20000010000 */
[----:B------:R-:W-:Y:S01]  /*12ec0*/  HFMA2.MMA R162, -RZ, RZ, 0, 5.9604644775390625e-08 ;  /* 0x00000001ffa27435 */ /* 0x000fe200000001ff */
        /* <DEDUP_REMOVED lines=10> */
[----:B------:R-:W-:Y:S02]  /*12f70*/  FFMA.FTZ R158, R158, R158, R79 ;  /* 0x0000009e9e9e7223 */ /* 0x000fe4000001004f */
[----:B------:R-:W-:Y:S02]  /*12f80*/  IMAD.MOV.U32 R160, RZ, RZ, -0x1 ;  /* 0xffffffffffa07424 */ /* 0x000fe400078e00ff */
[----:B------:R-:W-:-:S02]  /*12f90*/  FFMA.FTZ R158, R159, R159, R158 ;  /* 0x0000009f9f9e7223 */ /* 0x000fc4000001009e */
        /* <DEDUP_REMOVED lines=8> */
[----:B------:R-:W-:Y:S02]  /*13020*/  IMAD.MOV.U32 R161, RZ, RZ, 0x1f ;  /* 0x0000001fffa17424 */ /* 0x000fe400078e00ff */
[----:B------:R-:W-:-:S02]  /*13030*/  FFMA.FTZ R158, R159, R159, R158 ;  /* 0x0000009f9f9e7223 */ /* 0x000fc4000001009e */
        /* <DEDUP_REMOVED lines=44> */
[----:B------:R-:W-:-:S03]  /*13300*/  MOV R158, 0x13330 ;  /* 0x00013330009e7802 */ /* 0x000fc60000000f00 */
[----:B------:R-:W-:Y:S02]  /*13310*/  IMAD.MOV.U32 R163, RZ, RZ, R79 ;  /* 0x000000ffffa37224 */ /* 0x000fe400078e004f */
[----:B------:R-:W-:Y:S05]  /*13320*/  CALL.REL.NOINC `($__internal_138_$__cuda_sm70_shflsync_bfly_p) ;  /* 0x000001e000007944 */ /* 0x000fea0003c00000 */
[----:B-1----:R-:W-:Y:S01]  /*13330*/  FADD.FTZ R79, R79, R162 ;  /* 0x000000a24f4f7221 */ /* 0x002fe20000010000 */
[----:B------:R-:W-:Y:S01]  /*13340*/  MOV R162, 0x2 ;  /* 0x0000000200a27802 */ /* 0x000fe20000000f00 */
[----:B0-----:R-:W-:Y:S01]  /*13350*/  IMAD.MOV.U32 R161, RZ, RZ, 0x1f ;  /* 0x0000001fffa17424 */ /* 0x001fe200078e00ff */
[----:B------:R-:W-:Y:S01]  /*13360*/  MOV R158, 0x133a0 ;  /* 0x000133a0009e7802 */ /* 0x000fe20000000f00 */
[----:B------:R-:W-:Y:S02]  /*13370*/  IMAD.MOV.U32 R160, RZ, RZ, -0x1 ;  /* 0xffffffffffa07424 */ /* 0x000fe400078e00ff */
[----:B------:R-:W-:Y:S02]  /*13380*/  IMAD.MOV.U32 R163, RZ, RZ, R79 ;  /* 0x000000ffffa37224 */ /* 0x000fe400078e004f */
[----:B------:R-:W-:Y:S05]  /*13390*/  CALL.REL.NOINC `($__internal_138_$__cuda_sm70_shflsync_bfly_p) ;  /* 0x0000017000007944 */ /* 0x000fea0003c00000 */
[----:B-1----:R-:W-:Y:S01]  /*133a0*/  FADD.FTZ R79, R79, R162 ;  /* 0x000000a24f4f7221 */ /* 0x002fe20000010000 */
[----:B------:R-:W-:Y:S01]  /*133b0*/  HFMA2.MMA R162, -RZ, RZ, 0, 2.384185791015625e-07 ;  /* 0x00000004ffa27435 */ /* 0x000fe200000001ff */
[----:B0-----:R-:W-:Y:S01]  /*133c0*/  IMAD.MOV.U32 R161, RZ, RZ, 0x1f ;  /* 0x0000001fffa17424 */ /* 0x001fe200078e00ff */
[----:B------:R-:W-:Y:S01]  /*133d0*/  MOV R158, 0x13410 ;  /* 0x00013410009e7802 */ /* 0x000fe20000000f00 */
[----:B------:R-:W-:-:S02]  /*133e0*/  IMAD.MOV.U32 R160, RZ, RZ, -0x1 ;  /* 0xffffffffffa07424 */ /* 0x000fc400078e00ff */
        /* <DEDUP_REMOVED lines=10> */
[----:B------:R-:W-:Y:S01]  /*13490*/  HFMA2.MMA R162, -RZ, RZ, 0, 9.5367431640625e-07 ;  /* 0x00000010ffa27435 */ /* 0x000fe200000001ff */
[----:B0-----:R-:W-:Y:S01]  /*134a0*/  IMAD.MOV.U32 R161, RZ, RZ, 0x1f ;  /* 0x0000001fffa17424 */ /* 0x001fe200078e00ff */
[----:B------:R-:W-:Y:S01]  /*134b0*/  MOV R158, 0x134f0 ;  /* 0x000134f0009e7802 */ /* 0x000fe20000000f00 */
[----:B------:R-:W-:-:S02]  /*134c0*/  IMAD.MOV.U32 R160, RZ, RZ, -0x1 ;  /* 0xffffffffffa07424 */ /* 0x000fc400078e00ff */
[----:B------:R-:W-:Y:S02]  /*134d0*/  IMAD.MOV.U32 R163, RZ, RZ, R79 ;  /* 0x000000ffffa37224 */ /* 0x000fe400078e004f */
[----:B------:R-:W-:Y:S05]  /*134e0*/  CALL.REL.NOINC `($__internal_138_$__cuda_sm70_shflsync_bfly_p) ;  /* 0x0000002000007944 */ /* 0x000fea0003c00000 */
[----:B-1----:R-:W-:Y:S01]  /*134f0*/  MOV R164, R162 ;  /* 0x000000a200a47202 */ /* 0x002fe20000000f00 */
[----:B0-----:R-:W-:Y:S05]  /*13500*/  BRA `(.L_x_30428) ;  /* 0xffffe7e000007947 */ /* 0x001fea000383ffff */
        .weak           $__internal_138_$__cuda_sm70_shflsync_bfly_p
        .type           $__internal_138_$__cuda_sm70_shflsync_bfly_p,@function
        .size           $__internal_138_$__cuda_sm70_shflsync_bfly_p,(.L_x_36226 - $__internal_138_$__cuda_sm70_shflsync_bfly_p)
$__internal_138_$__cuda_sm70_shflsync_bfly_p:
[----:B------:R-:W-:Y:S01]  /*13510*/  IMAD.MOV.U32 R164, RZ, RZ, R158 ;  /* 0x000000ffffa47224 */ /* 0x000fe200078e009e */
[----:B------:R-:W-:Y:S04]  /*13520*/  WARPSYNC R160 ;  /* 0x000000a000007348 */ /* 0x000fe80003800000 */
[----:B------:R-:W-:Y:S01]  /*13530*/  IMAD.MOV.U32 R165, RZ, RZ, 0x0 ;  /* 0x00000000ffa57424 */ /* 0x000fe200078e00ff */
[----:B------:R0:W1:Y:S03]  /*13540*/  SHFL.BFLY PT, R162, R163, R162, R161 ;  /* 0x0c0000a2a3a27389 */ /* 0x00006600000e00a1 */
[----:B------:R-:W-:Y:S05]  /*13550*/  RET.REL.NODEC R164 `(_ZN10layer_norm13ln_fwd_kernelINS_13Kernel_traitsI6__halfffffjLj1280ELj1ELj4ELj1ELj16ENS_18Kernel_traits_baseILj1280ES2_ffffjLj128EEEEELb1ELb0ELb1ELb0EEEvNS_9FwdParamsE) ;  /* 0xfffecaa0a4007950 */ /* 0x000fea0003c3ffff */
.L_x_30429:
        /* <DEDUP_REMOVED lines=10> */
.L_x_36226:


//--------------------- .text._ZN10layer_norm13ln_fwd_kernelINS_13Kernel_traitsI6__halfffffjLj1280ELj1ELj4ELj1ELj16ENS_18Kernel_traits_baseILj1280ES2_ffffjLj128EEEEELb1ELb0ELb1ELb1EEEvNS_9FwdParamsE --------------------------
	.section	.text._ZN10layer_norm13ln_fwd_kernelINS_13Kernel_traitsI6__halfffffjLj1280ELj1ELj4ELj1ELj16ENS_18Kernel_traits_baseILj1280ES2_ffffjLj128EEEEELb1ELb0ELb1ELb1EEEvNS_9FwdParamsE,"ax",@progbits
	.sectioninfo	@"SHI_REGISTERS=167"
	.align	128
        .global         _ZN10layer_norm13ln_fwd_kernelINS_13Kernel_traitsI6__halfffffjLj1280ELj1ELj4ELj1ELj16ENS_18Kernel_traits_baseILj1280ES2_ffffjLj128EEEEELb1ELb0ELb1ELb1EEEvNS_9FwdParamsE
        .type           _ZN10layer_norm13ln_fwd_kernelINS_13Kernel_traitsI6__halfffffjLj1280ELj1ELj4ELj1ELj16ENS_18Kernel_traits_baseILj1280ES2_ffffjLj128EEEEELb1ELb0ELb1ELb1EEEvNS_9FwdParamsE,@function
        .size           _ZN10layer_norm13ln_fwd_kernelINS_13Kernel_traitsI6__halfffffjLj1280ELj1ELj4ELj1ELj16ENS_18Kernel_traits_baseILj1280ES2_ffffjLj128EEEEELb1ELb0ELb1ELb1EEEvNS_9FwdParamsE,(.L_x_36227 - _ZN10layer_norm13ln_fwd_kernelINS_13Kernel_traitsI6__halfffffjLj1280ELj1ELj4ELj1ELj16ENS_18Kernel_traits_baseILj1280ES2_ffffjLj128EEEEELb1ELb0ELb1ELb1EEEvNS_9FwdParamsE)
        .other          _ZN10layer_norm13ln_fwd_kernelINS_13Kernel_traitsI6__halfffffjLj1280ELj1ELj4ELj1ELj16ENS_18Kernel_traits_baseILj1280ES2_ffffjLj128EEEEELb1ELb0ELb1ELb1EEEvNS_9FwdParamsE,@"STO_CUDA_ENTRY STV_DEFAULT"
_ZN10layer_norm13ln_fwd_kernelINS_13Kernel_traitsI6__halfffffjLj1280ELj1ELj4ELj1ELj16ENS_18Kernel_traits_baseILj1280ES2_ffffjLj128EEEEELb1ELb0ELb1ELb1EEEvNS_9FwdParamsE:
.text._ZN10layer_norm13ln_fwd_kernelINS_13Kernel_traitsI6__halfffffjLj1280ELj1ELj4ELj1ELj16ENS_18Kernel_traits_baseILj1280ES2_ffffjLj128EEEEELb1ELb0ELb1ELb1EEEvNS_9FwdParamsE:
        /* <DEDUP_REMOVED lines=22> */
[--C-:B------:R-:W-:Y:S02]  /*0160*/  SHF.R.U32.HI R139, RZ, 0x2, R85.reuse ;  /* 0x00000002ff8b7819 */ /* 0x100fe40000011655 */
[----:B------:R-:W-:Y:S02]  /*0170*/  SHF.R.U64 R140, R84, 0x2, R85 ;  /* 0x00000002548c7819 */ /* 0x000fe40000001255 */
[----:B------:R-:W-:Y:S02]  /*0180*/  ISETP.NE.AND.EX P0, PT, RZ, c[0x0][0x21c], PT, P0 ;  /* 0x00008700ff007a0c */ /* 0x000fe40003f05300 */
[----:B0-----:R-:W-:Y:S01]  /*0190*/  LOP3.LUT R0, R7, UR4, R139, 0x96, !PT ;  /* 0x0000000407007c12 */ /* 0x001fe2000f8e968b */
[----:B------:R-:W-:Y:S01]  /*01a0*/  IMAD.WIDE.U32 R4, R140, -0x2daee0ad, RZ ;  /* 0xd2511f538c047825 */ /* 0x000fe200078e00ff */
[----:B------:R-:W-:-:S02]  /*01b0*/  UIADD3 UR9, UR4, -0x61c88647, URZ ;  /* 0x9e3779b904097890 */ /* 0x000fc4000fffe03f */
[----:B------:R-:W-:Y:S01]  /*01c0*/  UIADD3 UR11, UR4, 0x3c6ef372, URZ ;  /* 0x3c6ef372040b7890 */ /* 0x000fe2000fffe03f */
[----:B-1----:R-:W-:Y:S01]  /*01d0*/  IMAD.WIDE.U32 R2, R0, -0x2daee0ad, RZ ;  /* 0xd2511f5300027825 */ /* 0x002fe200078e00ff */
[----:B------:R-:W-:Y:S02]  /*01e0*/  UIADD3 UR13, UR4, -0x255992d5, URZ ;  /* 0xdaa66d2b040d7890 */ /* 0x000fe4000fffe03f */
[----:B--2---:R-:W-:Y:S01]  /*01f0*/  UIADD3 UR10, UR5, -0x4498517b, URZ ;  /* 0xbb67ae85050a7890 */ /* 0x004fe2000fffe03f */
[----:B------:R-:W-:Y:S01]  /*0200*/  IMAD.SHL.U32 R0, R142, 0x8, RZ ;  /* 0x000000088e007824 */ /* 0x000fe200078e00ff */
[----:B------:R-:W-:Y:S01]  /*0210*/  LOP3.LUT R8, R5, UR5, RZ, 0x3c, !PT ;  /* 0x0000000505087c12 */ /* 0x000fe2000f8e3cff */
[----:B------:R-:W-:Y:S02]  /*0220*/  UIADD3 UR12, UR5, 0x76cf5d0a, URZ ;  /* 0x76cf5d0a050c7890 */ /* 0x000fe4000fffe03f */
[----:B------:R-:W-:Y:S01]  /*0230*/  UIADD3 UR14, UR5, 0x32370b8f, URZ ;  /* 0x32370b8f050e7890 */ /* 0x000fe2000fffe03f */
[----:B------:R-:W-:Y:S01]  /*0240*/  LOP3.LUT R0, R0, 0xf8, RZ, 0xc0, !PT ;  /* 0x000000f800007812 */ /* 0x000fe200078ec0ff */
[----:B------:R-:W-:Y:S01]  /*0250*/  IMAD.WIDE.U32 R8, R8, -0x326172a9, RZ ;  /* 0xcd9e8d5708087825 */ /* 0x000fe200078e00ff */
        /* <DEDUP_REMOVED lines=78> */
[----:B------:R-:W-:Y:S01]  /*0740*/  UIADD3 UR25, UR4, -0x700cb87f, URZ ;  /* 0x8ff3478104197890 */ /* 0x000fe2000fffe03f */
[----:B------:R-:W-:Y:S01]  /*0750*/  IMAD R22, R6, -0x326172a9, RZ ;  /* 0xcd9e8d5706167824 */ /* 0x000fe200078e02ff */
[----:B------:R-:W-:Y:S01]  /*0760*/  UIADD3 UR26, UR5, -0x695add53, URZ ;  /* 0x96a522ad051a7890 */ /* 0x000fe2000fffe03f */
[----:B------:R-:W-:Y:S01]  /*0770*/  IMAD.HI.U32 R5, R86, -0x326172a9, RZ ;  /* 0xcd9e8d5756057827 */ /* 0x000fe200078e00ff */
[--C-:B------:R-:W-:Y:S01]  /*0780*/  SHF.R.U64 R87, R18, 0x10, R19.reuse ;  /* 0x0000001012577819 */ /* 0x100fe20000001213 */
[----:B------:R-:W-:Y:S01]  /*0790*/  HADD2.F32 R20, -RZ, R18.H0_H0 ;  /* 0x20000012ff147230 */ /* 0x000fe20000004100 */
[----:B------:R-:W-:Y:S01]  /*07a0*/  SHF.R.U32.HI R89, RZ, 0x10, R19 ;  /* 0x00000010ff597819 */ /* 0x000fe20000011613 */
[----:B------:R-:W-:Y:S01]  /*07b0*/  IMAD R21, R10, -0x2daee0ad, RZ ;  /* 0xd2511f530a157824 */ /* 0x000fe200078e02ff */
[--C-:B------:R-:W-:Y:S01]  /*07c0*/  SHF.R.U64 R90, R16, 0x10, R17.reuse ;  /* 0x00000010105a7819 */ /* 0x100fe20000001211 */
[----:B------:R-:W-:Y:S01]  /*07d0*/  IMAD.HI.U32 R0, R88, -0x2daee0ad, RZ ;  /* 0xd2511f5358007827 */ /* 0x000fe200078e00ff */
[----:B------:R-:W-:Y:S01]  /*07e0*/  SHF.R.U32.HI R91, RZ, 0x10, R17 ;  /* 0x00000010ff5b7819 */ /* 0x000fe20000011611 */
[----:B------:R-:W-:Y:S01]  /*07f0*/  BSSY B0, `(.L_x_30430) ;  /* 0x0001107000007945 */ /* 0x000fe20003800000 */
        /* <DEDUP_REMOVED lines=31> */
[----:B0-----:R-:W-:Y:S01]  /*09f0*/  HADD2.F32 R3, -RZ, R45.H0_H0 ;  /* 0x2000002dff037230 */ /* 0x001fe20000004100 */
[----:B------:R-:W-:Y:S01]  /*0a00*/  LOP3.LUT R22, R5, UR25, R22, 0x96, !PT ;  /* 0x0000001905167c12 */ /* 0x000fe2000f8e9616 */
[----:B------:R-:W-:Y:S01]  /*0a10*/  HADD2.F32 R5, -RZ, R47.H0_H0 ;  /* 0x2000002fff057230 */ /* 0x000fe20000004100 */
[----:B------:R-:W-:Y:S01]  /*0a20*/  LOP3.LUT R21, R0, UR26, R21, 0x96, !PT ;  /* 0x0000001a00157c12 */ /* 0x000fe2000f8e9615 */
[----:B------:R-:W-:Y:S01]  /*0a30*/  HADD2.F32 R2, -RZ, R42.H0_H0 ;  /* 0x2000002aff027230 */ /* 0x000fe20000004100 */
[----:B------:R-:W-:Y:S01]  /*0a40*/  LOP3.LUT R84, R84, 0x3, RZ, 0xc0, !PT ;  /* 0x0000000354547812 */ /* 0x000fe200078ec0ff */
[----:B------:R-:W-:Y:S01]  /*0a50*/  HADD2.F32 R0, -RZ, R43.H0_H0 ;  /* 0x2000002bff007230 */ /* 0x000fe20000004100 */
[----:B------:R-:W-:Y:S01]  /*0a60*/  IMAD R86, R86, -0x326172a9, RZ ;  /* 0xcd9e8d5756567824 */ /* 0x000fe200078e02ff */
        /* <DEDUP_REMOVED lines=83> */
.L_x_30816:
        /* <DEDUP_REMOVED lines=14> */
[----:B------:R-:W3:Y:S01]  /*1080*/  @P0 LDG.E.128 R32, [R46.64] ;  /* 0x000000062e200981 */ /* 0x000ee2000c1e1d00 */
[----:B--2---:R-:W-:-:S13]  /*1090*/  ISETP.GE.AND P2, PT, R40, 0x1, PT ;  /* 0x000000012800780c */ /* 0x004fda0003f46270 */
[----:B------:R-:W-:Y:S01]  /*10a0*/  @P2 IADD3 R44, R40, -0x1, RZ ;  /* 0xffffffff282c2810 */ /* 0x000fe20007ffe0ff */
[----:B------:R-:W-:-:S04]  /*10b0*/  @P2 IMAD.MOV.U32 R43, RZ, RZ, 0x10 ;  /* 0x00000010ff2b2424 */ /* 0x000fc800078e00ff */
[----:B------:R-:W-:-:S05]  /*10c0*/  @P2 IMAD R44, R44, c[0x0][0x168], RZ ;  /* 0x00005a002c2c2a24 */ /* 0x000fca00078e02ff */
[----:B------:R-:W-:-:S04]  /*10d0*/  @P2 SHF.R.S32.HI R41, RZ, 0x1f, R44 ;  /* 0x0000001fff292819 */ /* 0x000fc8000001142c */
[----:B------:R-:W-:-:S04]  /*10e0*/  @P2 LEA.HI R41, R41, R44, RZ, 0x2 ;  /* 0x0000002c29292211 */ /* 0x000fc800078f10ff */
        /* <DEDUP_REMOVED lines=25> */
.L_x_30434:
[----:B------:R-:W-:Y:S02]  /*1280*/  IMAD.MOV.U32 R48, RZ, RZ, R86 ;  /* 0x000000ffff307224 */ /* 0x000fe400078e0056 */
.L_x_30435:
[----:B------:R-:W-:Y:S05]  /*1290*/  BSYNC B2 ;  /* 0x0000000000027941 */ /* 0x000fea0003800000 */
.L_x_30433:
        /* <DEDUP_REMOVED lines=16> */
.L_x_30439:
[----:B------:R-:W-:Y:S05]  /*13a0*/  BSYNC B3 ;  /* 0x0000000000037941 */ /* 0x000fea0003800000 */
.L_x_30438:
        /* <DEDUP_REMOVED lines=44> */
.L_x_30437:
[----:B------:R-:W-:Y:S05]  /*1670*/  BSYNC B2 ;  /* 0x0000000000027941 */ /* 0x000fea0003800000 */
.L_x_30436:
        /* <DEDUP_REMOVED lines=9> */
.L_x_30432:
[----:B0-----:R-:W-:Y:S05]  /*1710*/  BSYNC B1 ;  /* 0x0000000000017941 */ /* 0x001fea0003800000 */
.L_x_30431:
        /* <DEDUP_REMOVED lines=18> */
.L_x_30443:
[----:B------:R-:W-:Y:S02]  /*1840*/  IMAD.MOV.U32 R50, RZ, RZ, R86 ;  /* 0x000000ffff327224 */ /* 0x000fe400078e0056 */
.L_x_30444:
[----:B------:R-:W-:Y:S05]  /*1850*/  BSYNC B2 ;  /* 0x0000000000027941 */ /* 0x000fea0003800000 */
.L_x_30442:
        /* <DEDUP_REMOVED lines=16> */
.L_x_30448:
[----:B------:R-:W-:Y:S05]  /*1960*/  BSYNC B3 ;  /* 0x0000000000037941 */ /* 0x000fea0003800000 */
.L_x_30447:
        /* <DEDUP_REMOVED lines=44> */
.L_x_30446:
[----:B------:R-:W-:Y:S05]  /*1c30*/  BSYNC B2 ;  /* 0x0000000000027941 */ /* 0x000fea0003800000 */
.L_x_30445:
        /* <DEDUP_REMOVED lines=9> */
.L_x_30441:
[----:B------:R-:W-:Y:S05]  /*1cd0*/  BSYNC B1 ;  /* 0x0000000000017941 */ /* 0x000fea0003800000 */
.L_x_30440:
        /* <DEDUP_REMOVED lines=18> */
.L_x_30452:
[----:B------:R-:W-:Y:S02]  /*1e00*/  IMAD.MOV.U32 R50, RZ, RZ, R86 ;  /* 0x000000ffff327224 */ /* 0x000fe400078e0056 */
.L_x_30453:
[----:B------:R-:W-:Y:S05]  /*1e10*/  BSYNC B2 ;  /* 0x0000000000027941 */ /* 0x000fea0003800000 */
.L_x_30451:
        /* <DEDUP_REMOVED lines=16> */
.L_x_30457:
[----:B------:R-:W-:Y:S05]  /*1f20*/  BSYNC B3 ;  /* 0x0000000000037941 */ /* 0x000fea0003800000 */
.L_x_30456:
        /* <DEDUP_REMOVED lines=44> */
.L_x_30455:
[----:B------:R-:W-:Y:S05]  /*21f0*/  BSYNC B2 ;  /* 0x0000000000027941 */ /* 0x000fea0003800000 */
.L_x_30454:
        /* <DEDUP_REMOVED lines=9> */
.L_x_30450:
[----:B------:R-:W-:Y:S05]  /*2290*/  BSYNC B1 ;  /* 0x0000000000017941 */ /* 0x000fea0003800000 */
.L_x_30449:
        /* <DEDUP_REMOVED lines=18> */
.L_x_30461:
[----:B------:R-:W-:Y:S02]  /*23c0*/  IMAD.MOV.U32 R52, RZ, RZ, R86 ;  /* 0x000000ffff347224 */ /* 0x000fe400078e0056 */
.L_x_30462:
[----:B------:R-:W-:Y:S05]  /*23d0*/  BSYNC B2 ;  /* 0x0000000000027941 */ /* 0x000fea0003800000 */
.L_x_30460:
        /* <DEDUP_REMOVED lines=16> */
.L_x_30466:
[----:B------:R-:W-:Y:S05]  /*24e0*/  BSYNC B3 ;  /* 0x0000000000037941 */ /* 0x000fea0003800000 */
.L_x_30465:
        /* <DEDUP_REMOVED lines=44> */
.L_x_30464:
[----:B------:R-:W-:Y:S05]  /*27b0*/  BSYNC B2 ;  /* 0x0000000000027941 */ /* 0x000fea0003800000 */
.L_x_30463:
        /* <DEDUP_REMOVED lines=9> */
.L_x_30459:
[----:B------:R-:W-:Y:S05]  /*2850*/  BSYNC B1 ;  /* 0x0000000000017941 */ /* 0x000fea0003800000 */
.L_x_30458:
[----:B------:R-:W-:Y:S01]  /*2860*/  IMAD.MOV.U32 R159, RZ, RZ, 0x10 ;  /* 0x00000010ff9f7424 */ /* 0x000fe200078e00ff */
[----:B------:R-:W-:Y:S01]  /*2870*/  IADD3 R58, R144, 0x20, RZ ;  /* 0x00000020903a7810 */ /* 0x000fe20007ffe0ff */
[----:B------:R-:W-:Y:S01]  /*2880*/  BSSY B1, `(.L_x_30467) ;  /* 0x0000010000017945 */ /* 0x000fe20003800000 */
[----:B------:R-:W-:Y:S01]  /*2890*/  IADD3 R56, R146, 0x20, RZ ;  /* 0x0000002092387810 */ /* 0x000fe20007ffe0ff */
[----:B------:R-:W-:-:S04]  /*28a0*/  IMAD.WIDE.U32 R44, R144, R159, c[0x0][0x188] ;  /* 0x00006200902c7625 */ /* 0x000fc800078e009f */
[----:B------:R-:W-:Y:S01]  /*28b0*/  @P0 IMAD.WIDE.U32 R46, R58, R159, c[0x0][0x180] ;  /* 0x000060003a2e0625 */ /* 0x000fe200078e009f */
[----:B------:R0:W-:Y:S01]  /*28c0*/  STG.E.128 [R44.64], R40 ;  /* 0x000000282c007986 */ /* 0x0001e2000c101d06 */
[----:B------:R-:W-:Y:S05]  /*28d0*/  @!P2 BRA `(.L_x_30468) ;  /* 0x000000a00000a947 */ /* 0x000fea0003800000 */
[----:B0-----:R-:W-:Y:S01]  /*28e0*/  IMAD.U32 R45, R124, 0x10000, RZ ;  /* 0x000100007c2d7824 */ /* 0x001fe200078e00ff */
[----:B------:R-:W-:Y:S02]  /*28f0*/  LOP3.LUT R44, R125, 0xffff, RZ, 0xc0, !PT ;  /* 0x0000ffff7d2c7812 */ /* 0x000fe400078ec0ff */
[----:B------:R-:W-:Y:S02]  /*2900*/  LOP3.LUT R49, R123, 0xff, RZ, 0xc0, !PT ;  /* 0x000000ff7b317812 */ /* 0x000fe400078ec0ff */
[----:B------:R-:W-:Y:S02]  /*2910*/  LOP3.LUT R45, R45, 0xff0000, RZ, 0xc0, !PT ;  /* 0x00ff00002d2d7812 */ /* 0x000fe400078ec0ff */
[----:B------:R-:W-:Y:S02]  /*2920*/  LOP3.LUT R48, R122, 0xff, RZ, 0xc0, !PT ;  /* 0x000000ff7a307812 */ /* 0x000fe400078ec0ff */
[----:B------:R-:W-:-:S05]  /*2930*/  LEA R44, R44, R45, 0x18 ;  /* 0x0000002d2c2c7211 */ /* 0x000fca00078ec0ff */
[----:B------:R-:W-:Y:S02]  /*2940*/  IMAD R49, R49, 0x100, R44 ;  /* 0x0000010031317824 */ /* 0x000fe400078e022c */
[----:B------:R-:W-:-:S04]  /*2950*/  IMAD.WIDE.U32 R44, R146, R161, c[0x0][0x190] ;  /* 0x00006400922c7625 */ /* 0x000fc800078e00a1 */
[----:B------:R-:W-:-:S05]  /*2960*/  IMAD.IADD R49, R49, 0x1, R48 ;  /* 0x0000000131317824 */ /* 0x000fca00078e0230 */
[----:B------:R0:W-:Y:S02]  /*2970*/  STG.E [R44.64], R49 ;  /* 0x000000312c007986 */ /* 0x0001e4000c101906 */
.L_x_30468:
[----:B------:R-:W-:Y:S05]  /*2980*/  BSYNC B1 ;  /* 0x0000000000017941 */ /* 0x000fea0003800000 */
.L_x_30467:
[----:B0-----:R-:W-:Y:S01]  /*2990*/  @P2 IMAD.WIDE.U32 R48, R56, R159, c[0x0][0x170] ;  /* 0x00005c0038302625 */ /* 0x001fe200078e009f */
[----:B------:R-:W2:Y:S04]  /*29a0*/  @P0 LDG.E.128 R32, [R46.64] ;  /* 0x000000062e200981 */ /* 0x000ea8000c1e1d00 */
[----:B-----5:R0:W5:Y:S01]  /*29b0*/  @P2 LDG.E.128 R36, [R48.64] ;  /* 0x0000000630242981 */ /* 0x020162000c1e1d00 */
[----:B------:R-:W-:Y:S01]  /*29c0*/  @!P3 ISETP.NE.U32.AND P1, PT, RZ, c[0x0][0x180], PT ;  /* 0x00006000ff00ba0c */ /* 0x000fe20003f25070 */
[----:B------:R-:W-:Y:S01]  /*29d0*/  BSSY B1, `(.L_x_30469) ;  /* 0x000005a000017945 */ /* 0x000fe20003800000 */
[----:B------:R-:W-:Y:S02]  /*29e0*/  @!P3 IMAD.MOV.U32 R51, RZ, RZ, R50 ;  /* 0x000000ffff33b224 */ /* 0x000fe400078e0032 */
        /* <DEDUP_REMOVED lines=15> */
.L_x_30472:
[----:B------:R-:W-:Y:S02]  /*2ae0*/  IMAD.MOV.U32 R52, RZ, RZ, R86 ;  /* 0x000000ffff347224 */ /* 0x000fe400078e0056 */
.L_x_30473:
[----:B------:R-:W-:Y:S05]  /*2af0*/  BSYNC B2 ;  /* 0x0000000000027941 */ /* 0x000fea0003800000 */
.L_x_30471:
        /* <DEDUP_REMOVED lines=16> */
.L_x_30477:
[----:B------:R-:W-:Y:S05]  /*2c00*/  BSYNC B3 ;  /* 0x0000000000037941 */ /* 0x000fea0003800000 */
.L_x_30476:
        /* <DEDUP_REMOVED lines=44> */
.L_x_30475:
[----:B------:R-:W-:Y:S05]  /*2ed0*/  BSYNC B2 ;  /* 0x0000000000027941 */ /* 0x000fea0003800000 */
.L_x_30474:
        /* <DEDUP_REMOVED lines=9> */
.L_x_30470:
[----:B0-----:R-:W-:Y:S05]  /*2f70*/  BSYNC B1 ;  /* 0x0000000000017941 */ /* 0x001fea0003800000 */
.L_x_30469:
        /* <DEDUP_REMOVED lines=18> */
.L_x_30481:
[----:B------:R-:W-:Y:S02]  /*30a0*/  IMAD.MOV.U32 R54, RZ, RZ, R86 ;  /* 0x000000ffff367224 */ /* 0x000fe400078e0056 */
.L_x_30482:
[----:B------:R-:W-:Y:S05]  /*30b0*/  BSYNC B2 ;  /* 0x0000000000027941 */ /* 0x000fea0003800000 */
.L_x_30480:
        /* <DEDUP_REMOVED lines=16> */
.L_x_30486:
[----:B------:R-:W-:Y:S05]  /*31c0*/  BSYNC B3 ;  /* 0x0000000000037941 */ /* 0x000fea0003800000 */
.L_x_30485:
        /* <DEDUP_REMOVED lines=44> */
.L_x_30484:
[----:B------:R-:W-:Y:S05]  /*3490*/  BSYNC B2 ;  /* 0x0000000000027941 */ /* 0x000fea0003800000 */
.L_x_30483:
        /* <DEDUP_REMOVED lines=9> */
.L_x_30479:
[----:B------:R-:W-:Y:S05]  /*3530*/  BSYNC B1 ;  /* 0x0000000000017941 */ /* 0x000fea0003800000 */
.L_x_30478:
        /* <DEDUP_REMOVED lines=18> */
.L_x_30490:
[----:B------:R-:W-:Y:S02]  /*3660*/  IMAD.MOV.U32 R54, RZ, RZ, R86 ;  /* 0x000000ffff367224 */ /* 0x000fe400078e0056 */
.L_x_30491:
[----:B------:R-:W-:Y:S05]  /*3670*/  BSYNC B2 ;  /* 0x0000000000027941 */ /* 0x000fea0003800000 */
.L_x_30489:
        /* <DEDUP_REMOVED lines=16> */
.L_x_30495:
[----:B------:R-:W-:Y:S05]  /*3780*/  BSYNC B3 ;  /* 0x0000000000037941 */ /* 0x000fea0003800000 */
.L_x_30494:
        /* <DEDUP_REMOVED lines=44> */
.L_x_30493:
[----:B------:R-:W-:Y:S05]  /*3a50*/  BSYNC B2 ;  /* 0x0000000000027941 */ /* 0x000fea0003800000 */
.L_x_30492:
        /* <DEDUP_REMOVED lines=9> */
.L_x_30488:
[----:B------:R-:W-:Y:S05]  /*3af0*/  BSYNC B1 ;  /* 0x0000000000017941 */ /* 0x000fea0003800000 */
.L_x_30487:
        /* <DEDUP_REMOVED lines=18> */
.L_x_30499:
[----:B------:R-:W-:Y:S02]  /*3c20*/  IMAD.MOV.U32 R57, RZ, RZ, R86 ;  /* 0x000000ffff397224 */ /* 0x000fe400078e0056 */
.L_x_30500:
[----:B------:R-:W-:Y:S05]  /*3c30*/  BSYNC B2 ;  /* 0x0000000000027941 */ /* 0x000fea0003800000 */
.L_x_30498:
        /* <DEDUP_REMOVED lines=16> */
.L_x_30504:
[----:B------:R-:W-:Y:S05]  /*3d40*/  BSYNC B3 ;  /* 0x0000000000037941 */ /* 0x000fea0003800000 */
.L_x_30503:
        /* <DEDUP_REMOVED lines=44> */
.L_x_30502:
[----:B------:R-:W-:Y:S05]  /*4010*/  BSYNC B2 ;  /* 0x0000000000027941 */ /* 0x000fea0003800000 */
.L_x_30501:
        /* <DEDUP_REMOVED lines=9> */
.L_x_30497:
[----:B------:R-:W-:Y:S05]  /*40b0*/  BSYNC B1 ;  /* 0x0000000000017941 */ /* 0x000fea0003800000 */
.L_x_30496:
[-C--:B------:R-:W-:Y:S01]  /*40c0*/  IMAD.WIDE.U32 R48, R58, R159.reuse, c[0x0][0x188] ;  /* 0x000062003a307625 */ /* 0x080fe200078e009f */
[----:B------:R-:W-:Y:S01]  /*40d0*/  IADD3 R62, R144, 0x40, RZ ;  /* 0x00000040903e7810 */ /* 0x000fe20007ffe0ff */
[----:B------:R-:W-:Y:S01]  /*40e0*/  BSSY B1, `(.L_x_30505) ;  /* 0x000000f000017945 */ /* 0x000fe20003800000 */
[----:B------:R-:W-:Y:S02]  /*40f0*/  IADD3 R60, R146, 0x40, RZ ;  /* 0x00000040923c7810 */ /* 0x000fe40007ffe0ff */
[----:B------:R0:W-:Y:S01]  /*4100*/  STG.E.128 [R48.64], R44 ;  /* 0x0000002c30007986 */ /* 0x0001e2000c101d06 */
[----:B------:R-:W-:Y:S01]  /*4110*/  @P0 IMAD.WIDE.U32 R50, R62, R159, c[0x0][0x180] ;  /* 0x000060003e320625 */ /* 0x000fe200078e009f */
[----:B------:R-:W-:Y:S05]  /*4120*/  @!P2 BRA `(.L_x_30506) ;  /* 0x000000a00000a947 */ /* 0x000fea0003800000 */
[----:B0-----:R-:W-:Y:S01]  /*4130*/  IMAD.U32 R49, R124, 0x10000, RZ ;  /* 0x000100007c317824 */ /* 0x001fe200078e00ff */
[----:B------:R-:W-:Y:S02]  /*4140*/  LOP3.LUT R48, R125, 0xffff, RZ, 0xc0, !PT ;  /* 0x0000ffff7d307812 */ /* 0x000fe400078ec0ff */
[----:B------:R-:W-:-:S02]  /*4150*/  LOP3.LUT R53, R123, 0xff, RZ, 0xc0, !PT ;  /* 0x000000ff7b357812 */ /* 0x000fc400078ec0ff */
[----:B------:R-:W-:Y:S02]  /*4160*/  LOP3.LUT R49, R49, 0xff0000, RZ, 0xc0, !PT ;  /* 0x00ff000031317812 */ /* 0x000fe400078ec0ff */
[----:B------:R-:W-:Y:S02]  /*4170*/  LOP3.LUT R52, R122, 0xff, RZ, 0xc0, !PT ;  /* 0x000000ff7a347812 */ /* 0x000fe400078ec0ff */
[----:B------:R-:W-:-:S05]  /*4180*/  LEA R48, R48, R49, 0x18 ;  /* 0x0000003130307211 */ /* 0x000fca00078ec0ff */
[----:B------:R-:W-:Y:S02]  /*4190*/  IMAD R53, R53, 0x100, R48 ;  /* 0x0000010035357824 */ /* 0x000fe400078e0230 */
[----:B------:R-:W-:-:S04]  /*41a0*/  IMAD.WIDE.U32 R48, R56, R161, c[0x0][0x190] ;  /* 0x0000640038307625 */ /* 0x000fc800078e00a1 */
[----:B------:R-:W-:-:S05]  /*41b0*/  IMAD.IADD R53, R53, 0x1, R52 ;  /* 0x0000000135357824 */ /* 0x000fca00078e0234 */
[----:B------:R0:W-:Y:S02]  /*41c0*/  STG.E [R48.64], R53 ;  /* 0x0000003530007986 */ /* 0x0001e4000c101906 */
.L_x_30506:
[----:B------:R-:W-:Y:S05]  /*41d0*/  BSYNC B1 ;  /* 0x0000000000017941 */ /* 0x000fea0003800000 */
.L_x_30505:
        /* <DEDUP_REMOVED lines=21> */
.L_x_30510:
[----:B------:R-:W-:Y:S02]  /*4330*/  IMAD.MOV.U32 R56, RZ, RZ, R86 ;  /* 0x000000ffff387224 */ /* 0x000fe400078e0056 */
.L_x_30511:
[----:B------:R-:W-:Y:S05]  /*4340*/  BSYNC B2 ;  /* 0x0000000000027941 */ /* 0x000fea0003800000 */
.L_x_30509:
        /* <DEDUP_REMOVED lines=16> */
.L_x_30515:
[----:B------:R-:W-:Y:S05]  /*4450*/  BSYNC B3 ;  /* 0x0000000000037941 */ /* 0x000fea0003800000 */
.L_x_30514:
        /* <DEDUP_REMOVED lines=44> */
.L_x_30513:
[----:B------:R-:W-:Y:S05]  /*4720*/  BSYNC B2 ;  /* 0x0000000000027941 */ /* 0x000fea0003800000 */
.L_x_30512:
        /* <DEDUP_REMOVED lines=9> */
.L_x_30508:
[----:B0-----:R-:W-:Y:S05]  /*47c0*/  BSYNC B1 ;  /* 0x0000000000017941 */ /* 0x001fea0003800000 */
.L_x_30507:
        /* <DEDUP_REMOVED lines=18> */
.L_x_30519:
[----:B------:R-:W-:Y:S02]  /*48f0*/  IMAD.MOV.U32 R58, RZ, RZ, R86 ;  /* 0x000000ffff3a7224 */ /* 0x000fe400078e0056 */
.L_x_30520:
[----:B------:R-:W-:Y:S05]  /*4900*/  BSYNC B2 ;  /* 0x0000000000027941 */ /* 0x000fea0003800000 */
.L_x_30518:
        /* <DEDUP_REMOVED lines=16> */
.L_x_30524:
[----:B------:R-:W-:Y:S05]  /*4a10*/  BSYNC B3 ;  /* 0x0000000000037941 */ /* 0x000fea0003800000 */
.L_x_30523:
        /* <DEDUP_REMOVED lines=44> */
.L_x_30522:
[----:B------:R-:W-:Y:S05]  /*4ce0*/  BSYNC B2 ;  /* 0x0000000000027941 */ /* 0x000fea0003800000 */
.L_x_30521:
        /* <DEDUP_REMOVED lines=9> */
.L_x_30517:
[----:B------:R-:W-:Y:S05]  /*4d80*/  BSYNC B1 ;  /* 0x0000000000017941 */ /* 0x000fea0003800000 */
.L_x_30516:
        /* <DEDUP_REMOVED lines=18> */
.L_x_30528:
[----:B------:R-:W-:Y:S02]  /*4eb0*/  IMAD.MOV.U32 R58, RZ, RZ, R86 ;  /* 0x000000ffff3a7224 */ /* 0x000fe400078e0056 */
.L_x_30529:
[----:B------:R-:W-:Y:S05]  /*4ec0*/  BSYNC B2 ;  /* 0x0000000000027941 */ /* 0x000fea0003800000 */
.L_x_30527:
        /* <DEDUP_REMOVED lines=16> */
.L_x_30533:
[----:B------:R-:W-:Y:S05]  /*4fd0*/  BSYNC B3 ;  /* 0x0000000000037941 */ /* 0x000fea0003800000 */
.L_x_30532:
        /* <DEDUP_REMOVED lines=44> */
.L_x_30531:
[----:B------:R-:W-:Y:S05]  /*52a0*/  BSYNC B2 ;  /* 0x0000000000027941 */ /* 0x000fea0003800000 */
.L_x_30530:
        /* <DEDUP_REMOVED lines=9> */
.L_x_30526:
[----:B------:R-:W-:Y:S05]  /*5340*/  BSYNC B1 ;  /* 0x0000000000017941 */ /* 0x000fea0003800000 */
.L_x_30525:
        /* <DEDUP_REMOVED lines=18> */
.L_x_30537:
[----:B------:R-:W-:Y:S02]  /*5470*/  IMAD.MOV.U32 R61, RZ, RZ, R86 ;  /* 0x000000ffff3d7224 */ /* 0x000fe400078e0056 */
.L_x_30538:
[----:B------:R-:W-:Y:S05]  /*5480*/  BSYNC B2 ;  /* 0x0000000000027941 */ /* 0x000fea0003800000 */
.L_x_30536:
        /* <DEDUP_REMOVED lines=16> */
.L_x_30542:
[----:B------:R-:W-:Y:S05]  /*5590*/  BSYNC B3 ;  /* 0x0000000000037941 */ /* 0x000fea0003800000 */
.L_x_30541:
        /* <DEDUP_REMOVED lines=44> */
.L_x_30540:
[----:B------:R-:W-:Y:S05]  /*5860*/  BSYNC B2 ;  /* 0x0000000000027941 */ /* 0x000fea0003800000 */
.L_x_30539:
        /* <DEDUP_REMOVED lines=9> */
.L_x_30535:
[----:B------:R-:W-:Y:S05]  /*5900*/  BSYNC B1 ;  /* 0x0000000000017941 */ /* 0x000fea0003800000 */
.L_x_30534:
        /* <DEDUP_REMOVED lines=17> */
.L_x_30544:
[----:B------:R-:W-:Y:S05]  /*5a20*/  BSYNC B1 ;  /* 0x0000000000017941 */ /* 0x000fea0003800000 */
.L_x_30543:
        /* <DEDUP_REMOVED lines=21> */
.L_x_30548:
[----:B------:R-:W-:Y:S02]  /*5b80*/  IMAD.MOV.U32 R60, RZ, RZ, R86 ;  /* 0x000000ffff3c7224 */ /* 0x000fe400078e0056 */
.L_x_30549:
[----:B------:R-:W-:Y:S05]  /*5b90*/  BSYNC B2 ;  /* 0x0000000000027941 */ /* 0x000fea0003800000 */
.L_x_30547:
        /* <DEDUP_REMOVED lines=16> */
.L_x_30553:
[----:B------:R-:W-:Y:S05]  /*5ca0*/  BSYNC B3 ;  /* 0x0000000000037941 */ /* 0x000fea0003800000 */
.L_x_30552:
        /* <DEDUP_REMOVED lines=44> */
.L_x_30551:
[----:B------:R-:W-:Y:S05]  /*5f70*/  BSYNC B2 ;  /* 0x0000000000027941 */ /* 0x000fea0003800000 */
.L_x_30550:
        /* <DEDUP_REMOVED lines=9> */
.L_x_30546:
[----:B0-----:R-:W-:Y:S05]  /*6010*/  BSYNC B1 ;  /* 0x0000000000017941 */ /* 0x001fea0003800000 */
.L_x_30545:
        /* <DEDUP_REMOVED lines=18> */
.L_x_30557:
[----:B------:R-:W-:Y:S02]  /*6140*/  IMAD.MOV.U32 R62, RZ, RZ, R86 ;  /* 0x000000ffff3e7224 */ /* 0x000fe400078e0056 */
.L_x_30558:
[----:B------:R-:W-:Y:S05]  /*6150*/  BSYNC B2 ;  /* 0x0000000000027941 */ /* 0x000fea0003800000 */
.L_x_30556:
        /* <DEDUP_REMOVED lines=16> */
.L_x_30562:
[----:B------:R-:W-:Y:S05]  /*6260*/  BSYNC B3 ;  /* 0x0000000000037941 */ /* 0x000fea0003800000 */
.L_x_30561:
        /* <DEDUP_REMOVED lines=44> */
.L_x_30560:
[----:B------:R-:W-:Y:S05]  /*6530*/  BSYNC B2 ;  /* 0x0000000000027941 */ /* 0x000fea0003800000 */
.L_x_30559:
        /* <DEDUP_REMOVED lines=9> */
.L_x_30555:
[----:B------:R-:W-:Y:S05]  /*65d0*/  BSYNC B1 ;  /* 0x0000000000017941 */ /* 0x000fea0003800000 */
.L_x_30554:
        /* <DEDUP_REMOVED lines=18> */
.L_x_30566:
[----:B------:R-:W-:Y:S02]  /*6700*/  IMAD.MOV.U32 R62, RZ, RZ, R86 ;  /* 0x000000ffff3e7224 */ /* 0x000fe400078e0056 */
.L_x_30567:
[----:B------:R-:W-:Y:S05]  /*6710*/  BSYNC B2 ;  /* 0x0000000000027941 */ /* 0x000fea0003800000 */
.L_x_30565:
        /* <DEDUP_REMOVED lines=16> */
.L_x_30571:
[----:B------:R-:W-:Y:S05]  /*6820*/  BSYNC B3 ;  /* 0x0000000000037941 */ /* 0x000fea0003800000 */
.L_x_30570:
        /* <DEDUP_REMOVED lines=44> */
.L_x_30569:
[----:B------:R-:W-:Y:S05]  /*6af0*/  BSYNC B2 ;  /* 0x0000000000027941 */ /* 0x000fea0003800000 */
.L_x_30568:
        /* <DEDUP_REMOVED lines=9> */
.L_x_30564:
[----:B------:R-:W-:Y:S05]  /*6b90*/  BSYNC B1 ;  /* 0x0000000000017941 */ /* 0x000fea0003800000 */
.L_x_30563:
        /* <DEDUP_REMOVED lines=18> */
.L_x_30575:
[----:B------:R-:W-:Y:S02]  /*6cc0*/  IMAD.MOV.U32 R65, RZ, RZ, R86 ;  /* 0x000000ffff417224 */ /* 0x000fe400078e0056 */
.L_x_30576:
[----:B------:R-:W-:Y:S05]  /*6cd0*/  BSYNC B2 ;  /* 0x0000000000027941 */ /* 0x000fea0003800000 */
.L_x_30574:
        /* <DEDUP_REMOVED lines=16> */
.L_x_30580:
[----:B------:R-:W-:Y:S05]  /*6de0*/  BSYNC B3 ;  /* 0x0000000000037941 */ /* 0x000fea0003800000 */
.L_x_30579:
        /* <DEDUP_REMOVED lines=44> */
.L_x_30578:
[----:B------:R-:W-:Y:S05]  /*70b0*/  BSYNC B2 ;  /* 0x0000000000027941 */ /* 0x000fea0003800000 */
.L_x_30577:
        /* <DEDUP_REMOVED lines=9> */
.L_x_30573:
[----:B------:R-:W-:Y:S05]  /*7150*/  BSYNC B1 ;  /* 0x0000000000017941 */ /* 0x000fea0003800000 */
.L_x_30572:
        /* <DEDUP_REMOVED lines=17> */
.L_x_30582:
[----:B------:R-:W-:Y:S05]  /*7270*/  BSYNC B1 ;  /* 0x0000000000017941 */ /* 0x000fea0003800000 */
.L_x_30581:
        /* <DEDUP_REMOVED lines=21> */
.L_x_30586:
[----:B------:R-:W-:Y:S02]  /*73d0*/  IMAD.MOV.U32 R64, RZ, RZ, R86 ;  /* 0x000000ffff407224 */ /* 0x000fe400078e0056 */
.L_x_30587:
[----:B------:R-:W-:Y:S05]  /*73e0*/  BSYNC B2 ;  /* 0x0000000000027941 */ /* 0x000fea0003800000 */
.L_x_30585:
        /* <DEDUP_REMOVED lines=16> */
.L_x_30591:
[----:B------:R-:W-:Y:S05]  /*74f0*/  BSYNC B3 ;  /* 0x0000000000037941 */ /* 0x000fea0003800000 */
.L_x_30590:
        /* <DEDUP_REMOVED lines=44> */
.L_x_30589:
[----:B------:R-:W-:Y:S05]  /*77c0*/  BSYNC B2 ;  /* 0x0000000000027941 */ /* 0x000fea0003800000 */
.L_x_30588:
        /* <DEDUP_REMOVED lines=9> */
.L_x_30584:
[----:B0-----:R-:W-:Y:S05]  /*7860*/  BSYNC B1 ;  /* 0x0000000000017941 */ /* 0x001fea0003800000 */
.L_x_30583:
        /* <DEDUP_REMOVED lines=18> */
.L_x_30595:
[----:B------:R-:W-:Y:S02]  /*7990*/  MOV R66, R86 ;  /* 0x0000005600427202 */ /* 0x000fe40000000f00 */
.L_x_30596:
[----:B------:R-:W-:Y:S05]  /*79a0*/  BSYNC B2 ;  /* 0x0000000000027941 */ /* 0x000fea0003800000 */
.L_x_30594:
        /* <DEDUP_REMOVED lines=16> */
.L_x_30600:
[----:B------:R-:W-:Y:S05]  /*7ab0*/  BSYNC B3 ;  /* 0x0000000000037941 */ /* 0x000fea0003800000 */
.L_x_30599:
        /* <DEDUP_REMOVED lines=44> */
.L_x_30598:
[----:B------:R-:W-:Y:S05]  /*7d80*/  BSYNC B2 ;  /* 0x0000000000027941 */ /* 0x000fea0003800000 */
.L_x_30597:
        /* <DEDUP_REMOVED lines=9> */
.L_x_30593:
[----:B------:R-:W-:Y:S05]  /*7e20*/  BSYNC B1 ;  /* 0x0000000000017941 */ /* 0x000fea0003800000 */
.L_x_30592:
        /* <DEDUP_REMOVED lines=18> */
.L_x_30604:
[----:B------:R-:W-:Y:S02]  /*7f50*/  MOV R66, R86 ;  /* 0x0000005600427202 */ /* 0x000fe40000000f00 */
.L_x_30605:
[----:B------:R-:W-:Y:S05]  /*7f60*/  BSYNC B2 ;  /* 0x0000000000027941 */ /* 0x000fea0003800000 */
.L_x_30603:
        /* <DEDUP_REMOVED lines=16> */
.L_x_30609:
[----:B------:R-:W-:Y:S05]  /*8070*/  BSYNC B3 ;  /* 0x0000000000037941 */ /* 0x000fea0003800000 */
.L_x_30608:
        /* <DEDUP_REMOVED lines=44> */
.L_x_30607:
[----:B------:R-:W-:Y:S05]  /*8340*/  BSYNC B2 ;  /* 0x0000000000027941 */ /* 0x000fea0003800000 */
.L_x_30606:
        /* <DEDUP_REMOVED lines=9> */
.L_x_30602:
[----:B------:R-:W-:Y:S05]  /*83e0*/  BSYNC B1 ;  /* 0x0000000000017941 */ /* 0x000fea0003800000 */
.L_x_30601:
        /* <DEDUP_REMOVED lines=18> */
.L_x_30613:
[----:B------:R-:W-:Y:S02]  /*8510*/  MOV R69, R86 ;  /* 0x0000005600457202 */ /* 0x000fe40000000f00 */
.L_x_30614:
[----:B------:R-:W-:Y:S05]  /*8520*/  BSYNC B2 ;  /* 0x0000000000027941 */ /* 0x000fea0003800000 */
.L_x_30612:
        /* <DEDUP_REMOVED lines=16> */
.L_x_30618:
[----:B------:R-:W-:Y:S05]  /*8630*/  BSYNC B3 ;  /* 0x0000000000037941 */ /* 0x000fea0003800000 */
.L_x_30617:
        /* <DEDUP_REMOVED lines=44> */
.L_x_30616:
[----:B------:R-:W-:Y:S05]  /*8900*/  BSYNC B2 ;  /* 0x0000000000027941 */ /* 0x000fea0003800000 */
.L_x_30615:
        /* <DEDUP_REMOVED lines=9> */
.L_x_30611:
[----:B------:R-:W-:Y:S05]  /*89a0*/  BSYNC B1 ;  /* 0x0000000000017941 */ /* 0x000fea0003800000 */
.L_x_30610:
        /* <DEDUP_REMOVED lines=17> */
.L_x_30620:
[----:B------:R-:W-:Y:S05]  /*8ac0*/  BSYNC B1 ;  /* 0x0000000000017941 */ /* 0x000fea0003800000 */
.L_x_30619:
[----:B0-----:R-:W-:Y:S01]  /*8ad0*/  @P2 IMAD.WIDE.U32 R64, R72, R159, c[0x0][0x170] ;  /* 0x00005c0048402625 */ /* 0x001fe200078e009f */
[----:B------:R-:W2:Y:S04]  /*8ae0*/  @P0 LDG.E.128 R32, [R62.64] ;  /* 0x000000063e200981 */ /* 0x000ea8000c1e1d00 */
[----:B-----5:R0:W5:Y:S01]  /*8af0*/  @P2 LDG.E.128 R36, [R64.64] ;  /* 0x0000000640242981 */ /* 0x020162000c1e1d00 */
[----:B------:R-:W-:Y:S01]  /*8b00*/  @!P3 ISETP.NE.U32.AND P1, PT, RZ, c[0x0][0x180], PT ;  /* 0x00006000ff00ba0c */ /* 0x000fe20003f25070 */
[----:B------:R-:W-:Y:S01]  /*8b10*/  BSSY B1, `(.L_x_30621) ;  /* 0x000005a000017945 */ /* 0x000fe20003800000 */
[----:B------:R-:W-:Y:S02]  /*8b20*/  @!P3 MOV R67, R66 ;  /* 0x000000420043b202 */ /* 0x000fe40000000f00 */
        /* <DEDUP_REMOVED lines=15> */
.L_x_30624:
[----:B------:R-:W-:Y:S02]  /*8c20*/  IMAD.MOV.U32 R68, RZ, RZ, R86 ;  /* 0x000000ffff447224 */ /* 0x000fe400078e0056 */
.L_x_30625:
[----:B------:R-:W-:Y:S05]  /*8c30*/  BSYNC B2 ;  /* 0x0000000000027941 */ /* 0x000fea0003800000 */
.L_x_30623:
        /* <DEDUP_REMOVED lines=16> */
.L_x_30629:
[----:B------:R-:W-:Y:S05]  /*8d40*/  BSYNC B3 ;  /* 0x0000000000037941 */ /* 0x000fea0003800000 */
.L_x_30628:
        /* <DEDUP_REMOVED lines=44> */
.L_x_30627:
[----:B------:R-:W-:Y:S05]  /*9010*/  BSYNC B2 ;  /* 0x0000000000027941 */ /* 0x000fea0003800000 */
.L_x_30626:
        /* <DEDUP_REMOVED lines=9> */
.L_x_30622:
[----:B0-----:R-:W-:Y:S05]  /*90b0*/  BSYNC B1 ;  /* 0x0000000000017941 */ /* 0x001fea0003800000 */
.L_x_30621:
        /* <DEDUP_REMOVED lines=18> */
.L_x_30633:
[----:B------:R-:W-:Y:S02]  /*91e0*/  IMAD.MOV.U32 R70, RZ, RZ, R86 ;  /* 0x000000ffff467224 */ /* 0x000fe400078e0056 */
.L_x_30634:
[----:B------:R-:W-:Y:S05]  /*91f0*/  BSYNC B2 ;  /* 0x0000000000027941 */ /* 0x000fea0003800000 */
.L_x_30632:
        /* <DEDUP_REMOVED lines=16> */
.L_x_30638:
[----:B------:R-:W-:Y:S05]  /*9300*/  BSYNC B3 ;  /* 0x0000000000037941 */ /* 0x000fea0003800000 */
.L_x_30637:
        /* <DEDUP_REMOVED lines=44> */
.L_x_30636:
[----:B------:R-:W-:Y:S05]  /*95d0*/  BSYNC B2 ;  /* 0x0000000000027941 */ /* 0x000fea0003800000 */
.L_x_30635:
        /* <DEDUP_REMOVED lines=9> */
.L_x_30631:
[----:B------:R-:W-:Y:S05]  /*9670*/  BSYNC B1 ;  /* 0x0000000000017941 */ /* 0x000fea0003800000 */
.L_x_30630:
        /* <DEDUP_REMOVED lines=18> */
.L_x_30642:
[----:B------:R-:W-:Y:S02]  /*97a0*/  IMAD.MOV.U32 R70, RZ, RZ, R86 ;  /* 0x000000ffff467224 */ /* 0x000fe400078e0056 */
.L_x_30643:
[----:B------:R-:W-:Y:S05]  /*97b0*/  BSYNC B2 ;  /* 0x0000000000027941 */ /* 0x000fea0003800000 */
.L_x_30641:
        /* <DEDUP_REMOVED lines=16> */
.L_x_30647:
[----:B------:R-:W-:Y:S05]  /*98c0*/  BSYNC B3 ;  /* 0x0000000000037941 */ /* 0x000fea0003800000 */
.L_x_30646:
        /* <DEDUP_REMOVED lines=44> */
.L_x_30645:
[----:B------:R-:W-:Y:S05]  /*9b90*/  BSYNC B2 ;  /* 0x0000000000027941 */ /* 0x000fea0003800000 */
.L_x_30644:
        /* <DEDUP_REMOVED lines=9> */
.L_x_30640:
[----:B------:R-:W-:Y:S05]  /*9c30*/  BSYNC B1 ;  /* 0x0000000000017941 */ /* 0x000fea0003800000 */
.L_x_30639:
        /* <DEDUP_REMOVED lines=18> */
.L_x_30651:
[----:B------:R-:W-:Y:S02]  /*9d60*/  IMAD.MOV.U32 R73, RZ, RZ, R86 ;  /* 0x000000ffff497224 */ /* 0x000fe400078e0056 */
.L_x_30652:
[----:B------:R-:W-:Y:S05]  /*9d70*/  BSYNC B2 ;  /* 0x0000000000027941 */ /* 0x000fea0003800000 */
.L_x_30650:
        /* <DEDUP_REMOVED lines=16> */
.L_x_30656:
[----:B------:R-:W-:Y:S05]  /*9e80*/  BSYNC B3 ;  /* 0x0000000000037941 */ /* 0x000fea0003800000 */
.L_x_30655:
        /* <DEDUP_REMOVED lines=44> */
.L_x_30654:
[----:B------:R-:W-:Y:S05]  /*a150*/  BSYNC B2 ;  /* 0x0000000000027941 */ /* 0x000fea0003800000 */
.L_x_30653:
        /* <DEDUP_REMOVED lines=9> */
.L_x_30649:
[----:B------:R-:W-:Y:S05]  /*a1f0*/  BSYNC B1 ;  /* 0x0000000000017941 */ /* 0x000fea0003800000 */
.L_x_30648:
[-C--:B------:R-:W-:Y:S01]  /*a200*/  IMAD.WIDE.U32 R64, R74, R159.reuse, c[0x0][0x188] ;  /* 0x000062004a407625 */ /* 0x080fe200078e009f */
[----:B------:R-:W-:Y:S01]  /*a210*/  IADD3 R78, R144, 0xc0, RZ ;  /* 0x000000c0904e7810 */ /* 0x000fe20007ffe0ff */
[----:B------:R-:W-:Y:S01]  /*a220*/  BSSY B1, `(.L_x_30657) ;  /* 0x000000f000017945 */ /* 0x000fe20003800000 */
[----:B------:R-:W-:Y:S02]  /*a230*/  IADD3 R76, R146, 0xc0, RZ ;  /* 0x000000c0924c7810 */ /* 0x000fe40007ffe0ff */
[----:B------:R0:W-:Y:S01]  /*a240*/  STG.E.128 [R64.64], R60 ;  /* 0x0000003c40007986 */ /* 0x0001e2000c101d06 */
[----:B------:R-:W-:Y:S01]  /*a250*/  @P0 IMAD.WIDE.U32 R66, R78, R159, c[0x0][0x180] ;  /* 0x000060004e420625 */ /* 0x000fe200078e009f */
[----:B------:R-:W-:Y:S05]  /*a260*/  @!P2 BRA `(.L_x_30658) ;  /* 0x000000a00000a947 */ /* 0x000fea0003800000 */
[----:B0-----:R-:W-:Y:S02]  /*a270*/  SHF.L.U32 R65, R124, 0x10, RZ ;  /* 0x000000107c417819 */ /* 0x001fe400000006ff */
[----:B------:R-:W-:Y:S02]  /*a280*/  LOP3.LUT R64, R125, 0xffff, RZ, 0xc0, !PT ;  /* 0x0000ffff7d407812 */ /* 0x000fe400078ec0ff */
[----:B------:R-:W-:-:S02]  /*a290*/  LOP3.LUT R65, R65, 0xff0000, RZ, 0xc0, !PT ;  /* 0x00ff000041417812 */ /* 0x000fc400078ec0ff */
[----:B------:R-:W-:Y:S02]  /*a2a0*/  LOP3.LUT R69, R123, 0xff, RZ, 0xc0, !PT ;  /* 0x000000ff7b457812 */ /* 0x000fe400078ec0ff */
[----:B------:R-:W-:Y:S01]  /*a2b0*/  LOP3.LUT R68, R122, 0xff, RZ, 0xc0, !PT ;  /* 0x000000ff7a447812 */ /* 0x000fe200078ec0ff */
[----:B------:R-:W-:-:S04]  /*a2c0*/  IMAD R64, R64, 0x1000000, R65 ;  /* 0x0100000040407824 */ /* 0x000fc800078e0241 */
[----:B------:R-:W-:Y:S02]  /*a2d0*/  IMAD R69, R69, 0x100, R64 ;  /* 0x0000010045457824 */ /* 0x000fe400078e0240 */
[----:B------:R-:W-:-:S03]  /*a2e0*/  IMAD.WIDE.U32 R64, R72, R161, c[0x0][0x190] ;  /* 0x0000640048407625 */ /* 0x000fc600078e00a1 */
[----:B------:R-:W-:-:S05]  /*a2f0*/  IADD3 R69, R69, R68, RZ ;  /* 0x0000004445457210 */ /* 0x000fca0007ffe0ff */
[----:B------:R0:W-:Y:S02]  /*a300*/  STG.E [R64.64], R69 ;  /* 0x0000004540007986 */ /* 0x0001e4000c101906 */
.L_x_30658:
[----:B------:R-:W-:Y:S05]  /*a310*/  BSYNC B1 ;  /* 0x0000000000017941 */ /* 0x000fea0003800000 */
.L_x_30657:
        /* <DEDUP_REMOVED lines=21> */
.L_x_30662:
[----:B------:R-:W-:Y:S02]  /*a470*/  IMAD.MOV.U32 R72, RZ, RZ, R86 ;  /* 0x000000ffff487224 */ /* 0x000fe400078e0056 */
.L_x_30663:
[----:B------:R-:W-:Y:S05]  /*a480*/  BSYNC B2 ;  /* 0x0000000000027941 */ /* 0x000fea0003800000 */
.L_x_30661:
        /* <DEDUP_REMOVED lines=16> */
.L_x_30667:
[----:B------:R-:W-:Y:S05]  /*a590*/  BSYNC B3 ;  /* 0x0000000000037941 */ /* 0x000fea0003800000 */
.L_x_30666:
        /* <DEDUP_REMOVED lines=44> */
.L_x_30665:
[----:B------:R-:W-:Y:S05]  /*a860*/  BSYNC B2 ;  /* 0x0000000000027941 */ /* 0x000fea0003800000 */
.L_x_30664:
[----:B------:R-:W0:Y:S01]  /*a870*/  I2F.U32 R64, R72 ;  /* 0x0000004800407306 */ /* 0x000e220000201000 */
[----:B------:R-:W-:Y:S01]  /*a880*/  HFMA2.MMA R65, -RZ, RZ, 0.1171875, 0 ;  /* 0x2f800000ff417435 */ /* 0x000fe200000001ff */
[----:B-----5:R-:W-:-:S04]  /*a890*/  FMUL.FTZ R66, R36, c[0x0][0x1ec] ;  /* 0x00007b0024427a20 */ /* 0x020fc80000410000 */
[----:B------:R-:W-:-:S05]  /*a8a0*/  FMUL.FTZ R66, R66, c[0x0][0x1e8] ;  /* 0x00007a0042427a20 */ /* 0x000fca0000410000 */
[----:B0-----:R-:W-:-:S05]  /*a8b0*/  FFMA.FTZ R64, R64, R65, 1.1641532182693481445e-10 ;  /* 0x2f00000040407423 */ /* 0x001fca0000010041 */
[----:B------:R-:W-:-:S04]  /*a8c0*/  FSETP.GTU.FTZ.AND P1, PT, R64, c[0x0][0x1e4], PT ;  /* 0x0000790040007a0b */ /* 0x000fc80003f3c000 */
[----:B------:R-:W-:Y:S02]  /*a8d0*/  FSEL R64, R66, RZ, !P1 ;  /* 0x000000ff42407208 */ /* 0x000fe40004800000 */
[----:B------:R-:W-:-:S03]  /*a8e0*/  SEL R122, RZ, 0x1, P1 ;  /* 0x00000001ff7a7807 */ /* 0x000fc60000800000 */
[----:B------:R-:W-:Y:S02]  /*a8f0*/  @P0 FADD.FTZ R64, R32, R64 ;  /* 0x0000004020400221 */ /* 0x000fe40000010000 */
.L_x_30660:
[----:B0-----:R-:W-:Y:S05]  /*a900*/  BSYNC B1 ;  /* 0x0000000000017941 */ /* 0x001fea0003800000 */
.L_x_30659:
        /* <DEDUP_REMOVED lines=18> */
.L_x_30671:
[----:B------:R-:W-:Y:S02]  /*aa30*/  IMAD.MOV.U32 R74, RZ, RZ, R86 ;  /* 0x000000ffff4a7224 */ /* 0x000fe400078e0056 */
.L_x_30672:
[----:B------:R-:W-:Y:S05]  /*aa40*/  BSYNC B2 ;  /* 0x0000000000027941 */ /* 0x000fea0003800000 */
.L_x_30670:
        /* <DEDUP_REMOVED lines=16> */
.L_x_30676:
[----:B------:R-:W-:Y:S05]  /*ab50*/  BSYNC B3 ;  /* 0x0000000000037941 */ /* 0x000fea0003800000 */
.L_x_30675:
        /* <DEDUP_REMOVED lines=44> */
.L_x_30674:
[----:B------:R-:W-:Y:S05]  /*ae20*/  BSYNC B2 ;  /* 0x0000000000027941 */ /* 0x000fea0003800000 */
.L_x_30673:
        /* <DEDUP_REMOVED lines=9> */
.L_x_30669:
[----:B------:R-:W-:Y:S05]  /*aec0*/  BSYNC B1 ;  /* 0x0000000000017941 */ /* 0x000fea0003800000 */
.L_x_30668:
        /* <DEDUP_REMOVED lines=18> */
.L_x_30680:
[----:B------:R-:W-:Y:S02]  /*aff0*/  IMAD.MOV.U32 R74, RZ, RZ, R86 ;  /* 0x000000ffff4a7224 */ /* 0x000fe400078e0056 */
.L_x_30681:
[----:B------:R-:W-:Y:S05]  /*b000*/  BSYNC B2 ;  /* 0x0000000000027941 */ /* 0x000fea0003800000 */
.L_x_30679:
        /* <DEDUP_REMOVED lines=16> */
.L_x_30685:
[----:B------:R-:W-:Y:S05]  /*b110*/  BSYNC B3 ;  /* 0x0000000000037941 */ /* 0x000fea0003800000 */
.L_x_30684:
        /* <DEDUP_REMOVED lines=44> */
.L_x_30683:
[----:B------:R-:W-:Y:S05]  /*b3e0*/  BSYNC B2 ;  /* 0x0000000000027941 */ /* 0x000fea0003800000 */
.L_x_30682:
        /* <DEDUP_REMOVED lines=9> */
.L_x_30678:
[----:B------:R-:W-:Y:S05]  /*b480*/  BSYNC B1 ;  /* 0x0000000000017941 */ /* 0x000fea0003800000 */
.L_x_30677:
        /* <DEDUP_REMOVED lines=18> */
.L_x_30689:
[----:B------:R-:W-:Y:S02]  /*b5b0*/  IMAD.MOV.U32 R77, RZ, RZ, R86 ;  /* 0x000000ffff4d7224 */ /* 0x000fe400078e0056 */
.L_x_30690:
[----:B------:R-:W-:Y:S05]  /*b5c0*/  BSYNC B2 ;  /* 0x0000000000027941 */ /* 0x000fea0003800000 */
.L_x_30688:
        /* <DEDUP_REMOVED lines=16> */
.L_x_30694:
[----:B------:R-:W-:Y:S05]  /*b6d0*/  BSYNC B3 ;  /* 0x0000000000037941 */ /* 0x000fea0003800000 */
.L_x_30693:
        /* <DEDUP_REMOVED lines=44> */
.L_x_30692:
[----:B------:R-:W-:Y:S05]  /*b9a0*/  BSYNC B2 ;  /* 0x0000000000027941 */ /* 0x000fea0003800000 */
.L_x_30691:
        /* <DEDUP_REMOVED lines=9> */
.L_x_30687:
[----:B------:R-:W-:Y:S05]  /*ba40*/  BSYNC B1 ;  /* 0x0000000000017941 */ /* 0x000fea0003800000 */
.L_x_30686:
        /* <DEDUP_REMOVED lines=11> */
[----:B------:R-:W-:-:S03]  /*bb00*/  LOP3.LUT R72, R122, 0xff, RZ, 0xc0, !PT ;  /* 0x000000ff7a487812 */ /* 0x000fc600078ec0ff */
[----:B------:R-:W-:-:S05]  /*bb10*/  IMAD R68, R68, 0x1000000, R69 ;  /* 0x0100000044447824 */ /* 0x000fca00078e0245 */
[----:B------:R-:W-:Y:S01]  /*bb20*/  LEA R73, R73, R68, 0x8 ;  /* 0x0000004449497211 */ /* 0x000fe200078e40ff */
[----:B------:R-:W-:-:S04]  /*bb30*/  IMAD.WIDE.U32 R68, R76, R161, c[0x0][0x190] ;  /* 0x000064004c447625 */ /* 0x000fc800078e00a1 */
[----:B------:R-:W-:-:S05]  /*bb40*/  IMAD.IADD R73, R73, 0x1, R72 ;  /* 0x0000000149497824 */ /* 0x000fca00078e0248 */
[----:B------:R0:W-:Y:S02]  /*bb50*/  STG.E [R68.64], R73 ;  /* 0x0000004944007986 */ /* 0x0001e4000c101906 */
.L_x_30696:
[----:B------:R-:W-:Y:S05]  /*bb60*/  BSYNC B1 ;  /* 0x0000000000017941 */ /* 0x000fea0003800000 */
.L_x_30695:
        /* <DEDUP_REMOVED lines=21> */
.L_x_30700:
[----:B------:R-:W-:Y:S02]  /*bcc0*/  MOV R76, R86 ;  /* 0x00000056004c7202 */ /* 0x000fe40000000f00 */
.L_x_30701:
[----:B------:R-:W-:Y:S05]  /*bcd0*/  BSYNC B2 ;  /* 0x0000000000027941 */ /* 0x000fea0003800000 */
.L_x_30699:
        /* <DEDUP_REMOVED lines=16> */
.L_x_30705:
[----:B------:R-:W-:Y:S05]  /*bde0*/  BSYNC B3 ;  /* 0x0000000000037941 */ /* 0x000fea0003800000 */
.L_x_30704:
        /* <DEDUP_REMOVED lines=44> */
.L_x_30703:
[----:B------:R-:W-:Y:S05]  /*c0b0*/  BSYNC B2 ;  /* 0x0000000000027941 */ /* 0x000fea0003800000 */
.L_x_30702:
        /* <DEDUP_REMOVED lines=9> */
.L_x_30698:
[----:B0-----:R-:W-:Y:S05]  /*c150*/  BSYNC B1 ;  /* 0x0000000000017941 */ /* 0x001fea0003800000 */
.L_x_30697:
        /* <DEDUP_REMOVED lines=18> */
.L_x_30709:
[----:B------:R-:W-:Y:S02]  /*c280*/  MOV R78, R86 ;  /* 0x00000056004e7202 */ /* 0x000fe40000000f00 */
.L_x_30710:
[----:B------:R-:W-:Y:S05]  /*c290*/  BSYNC B2 ;  /* 0x0000000000027941 */ /* 0x000fea0003800000 */
.L_x_30708:
        /* <DEDUP_REMOVED lines=16> */
.L_x_30714:
[----:B------:R-:W-:Y:S05]  /*c3a0*/  BSYNC B3 ;  /* 0x0000000000037941 */ /* 0x000fea0003800000 */
.L_x_30713:
        /* <DEDUP_REMOVED lines=44> */
.L_x_30712:
[----:B------:R-:W-:Y:S05]  /*c670*/  BSYNC B2 ;  /* 0x0000000000027941 */ /* 0x000fea0003800000 */
.L_x_30711:
        /* <DEDUP_REMOVED lines=9> */
.L_x_30707:
[----:B------:R-:W-:Y:S05]  /*c710*/  BSYNC B1 ;  /* 0x0000000000017941 */ /* 0x000fea0003800000 */
.L_x_30706:
        /* <DEDUP_REMOVED lines=18> */
.L_x_30718:
[----:B------:R-:W-:Y:S02]  /*c840*/  MOV R78, R86 ;  /* 0x00000056004e7202 */ /* 0x000fe40000000f00 */
.L_x_30719:
[----:B------:R-:W-:Y:S05]  /*c850*/  BSYNC B2 ;  /* 0x0000000000027941 */ /* 0x000fea0003800000 */
.L_x_30717:
        /* <DEDUP_REMOVED lines=16> */
.L_x_30723:
[----:B------:R-:W-:Y:S05]  /*c960*/  BSYNC B3 ;  /* 0x0000000000037941 */ /* 0x000fea0003800000 */
.L_x_30722:
        /* <DEDUP_REMOVED lines=44> */
.L_x_30721:
[----:B------:R-:W-:Y:S05]  /*cc30*/  BSYNC B2 ;  /* 0x0000000000027941 */ /* 0x000fea0003800000 */
.L_x_30720:
        /* <DEDUP_REMOVED lines=9> */
.L_x_30716:
[----:B------:R-:W-:Y:S05]  /*ccd0*/  BSYNC B1 ;  /* 0x0000000000017941 */ /* 0x000fea0003800000 */
.L_x_30715:
        /* <DEDUP_REMOVED lines=18> */
.L_x_30727:
[----:B------:R-:W-:Y:S02]  /*ce00*/  MOV R143, R86 ;  /* 0x00000056008f7202 */ /* 0x000fe40000000f00 */
.L_x_30728:
[----:B------:R-:W-:Y:S05]  /*ce10*/  BSYNC B2 ;  /* 0x0000000000027941 */ /* 0x000fea0003800000 */
.L_x_30726:
        /* <DEDUP_REMOVED lines=16> */
.L_x_30732:
[----:B------:R-:W-:Y:S05]  /*cf20*/  BSYNC B3 ;  /* 0x0000000000037941 */ /* 0x000fea0003800000 */
.L_x_30731:
        /* <DEDUP_REMOVED lines=44> */
.L_x_30730:
[----:B------:R-:W-:Y:S05]  /*d1f0*/  BSYNC B2 ;  /* 0x0000000000027941 */ /* 0x000fea0003800000 */
.L_x_30729:
        /* <DEDUP_REMOVED lines=9> */
.L_x_30725:
[----:B------:R-:W-:Y:S05]  /*d290*/  BSYNC B1 ;  /* 0x0000000000017941 */ /* 0x000fea0003800000 */
.L_x_30724:
        /* <DEDUP_REMOVED lines=17> */
.L_x_30734:
[----:B------:R-:W-:Y:S05]  /*d3b0*/  BSYNC B1 ;  /* 0x0000000000017941 */ /* 0x000fea0003800000 */
.L_x_30733:
        /* <DEDUP_REMOVED lines=21> */
.L_x_30738:
[----:B------:R-:W-:Y:S02]  /*d510*/  IMAD.MOV.U32 R143, RZ, RZ, R86 ;  /* 0x000000ffff8f7224 */ /* 0x000fe400078e0056 */
.L_x_30739:
[----:B------:R-:W-:Y:S05]  /*d520*/  BSYNC B2 ;  /* 0x0000000000027941 */ /* 0x000fea0003800000 */
.L_x_30737:
        /* <DEDUP_REMOVED lines=16> */
.L_x_30743:
[----:B------:R-:W-:Y:S05]  /*d630*/  BSYNC B3 ;  /* 0x0000000000037941 */ /* 0x000fea0003800000 */
.L_x_30742:
        /* <DEDUP_REMOVED lines=44> */
.L_x_30741:
[----:B------:R-:W-:Y:S05]  /*d900*/  BSYNC B2 ;  /* 0x0000000000027941 */ /* 0x000fea0003800000 */
.L_x_30740:
        /* <DEDUP_REMOVED lines=9> */
.L_x_30736:
[----:B0-----:R-:W-:Y:S05]  /*d9a0*/  BSYNC B1 ;  /* 0x0000000000017941 */ /* 0x001fea0003800000 */
.L_x_30735:
        /* <DEDUP_REMOVED lines=18> */
.L_x_30747:
[----:B------:R-:W-:Y:S02]  /*dad0*/  IMAD.MOV.U32 R143, RZ, RZ, R86 ;  /* 0x000000ffff8f7224 */ /* 0x000fe400078e0056 */
.L_x_30748:
[----:B------:R-:W-:Y:S05]  /*dae0*/  BSYNC B2 ;  /* 0x0000000000027941 */ /* 0x000fea0003800000 */
.L_x_30746:
        /* <DEDUP_REMOVED lines=16> */
.L_x_30752:
[----:B------:R-:W-:Y:S05]  /*dbf0*/  BSYNC B3 ;  /* 0x0000000000037941 */ /* 0x000fea0003800000 */
.L_x_30751:
        /* <DEDUP_REMOVED lines=44> */
.L_x_30750:
[----:B------:R-:W-:Y:S05]  /*dec0*/  BSYNC B2 ;  /* 0x0000000000027941 */ /* 0x000fea0003800000 */
.L_x_30749:
        /* <DEDUP_REMOVED lines=9> */
.L_x_30745:
[----:B------:R-:W-:Y:S05]  /*df60*/  BSYNC B1 ;  /* 0x0000000000017941 */ /* 0x000fea0003800000 */
.L_x_30744:
        /* <DEDUP_REMOVED lines=18> */
.L_x_30756:
[----:B------:R-:W-:Y:S02]  /*e090*/  IMAD.MOV.U32 R143, RZ, RZ, R86 ;  /* 0x000000ffff8f7224 */ /* 0x000fe400078e0056 */
.L_x_30757:
[----:B------:R-:W-:Y:S05]  /*e0a0*/  BSYNC B2 ;  /* 0x0000000000027941 */ /* 0x000fea0003800000 */
.L_x_30755:
        /* <DEDUP_REMOVED lines=16> */
.L_x_30761:
[----:B------:R-:W-:Y:S05]  /*e1b0*/  BSYNC B3 ;  /* 0x0000000000037941 */ /* 0x000fea0003800000 */
.L_x_30760:
        /* <DEDUP_REMOVED lines=44> */
.L_x_30759:
[----:B------:R-:W-:Y:S05]  /*e480*/  BSYNC B2 ;  /* 0x0000000000027941 */ /* 0x000fea0003800000 */
.L_x_30758:
        /* <DEDUP_REMOVED lines=9> */
.L_x_30754:
[----:B------:R-:W-:Y:S05]  /*e520*/  BSYNC B1 ;  /* 0x0000000000017941 */ /* 0x000fea0003800000 */
.L_x_30753:
        /* <DEDUP_REMOVED lines=18> */
.L_x_30765:
[----:B------:R-:W-:Y:S02]  /*e650*/  IMAD.MOV.U32 R143, RZ, RZ, R86 ;  /* 0x000000ffff8f7224 */ /* 0x000fe400078e0056 */
.L_x_30766:
[----:B------:R-:W-:Y:S05]  /*e660*/  BSYNC B2 ;  /* 0x0000000000027941 */ /* 0x000fea0003800000 */
.L_x_30764:
        /* <DEDUP_REMOVED lines=16> */
.L_x_30770:
[----:B------:R-:W-:Y:S05]  /*e770*/  BSYNC B3 ;  /* 0x0000000000037941 */ /* 0x000fea0003800000 */
.L_x_30769:
        /* <DEDUP_REMOVED lines=44> */
.L_x_30768:
[----:B------:R-:W-:Y:S05]  /*ea40*/  BSYNC B2 ;  /* 0x0000000000027941 */ /* 0x000fea0003800000 */
.L_x_30767:
        /* <DEDUP_REMOVED lines=9> */
.L_x_30763:
[----:B------:R-:W-:Y:S05]  /*eae0*/  BSYNC B1 ;  /* 0x0000000000017941 */ /* 0x000fea0003800000 */
.L_x_30762:
[-C--:B------:R-:W-:Y:S01]  /*eaf0*/  IMAD.WIDE.U32 R76, R152, R159.reuse, c[0x0][0x188] ;  /* 0x00006200984c7625 */ /* 0x080fe200078e009f */
[----:B------:R-:W-:Y:S01]  /*eb00*/  IADD3 R144, R144, 0x120, RZ ;  /* 0x0000012090907810 */ /* 0x000fe20007ffe0ff */
[----:B------:R-:W-:Y:S01]  /*eb10*/  BSSY B1, `(.L_x_30771) ;  /* 0x000000f000017945 */ /* 0x000fe20003800000 */
[----:B------:R-:W-:Y:S02]  /*eb20*/  IADD3 R143, R146, 0x120, RZ ;  /* 0x00000120928f7810 */ /* 0x000fe40007ffe0ff */
[----:B------:R0:W-:Y:S01]  /*eb30*/  STG.E.128 [R76.64], R72 ;  /* 0x000000484c007986 */ /* 0x0001e2000c101d06 */
[----:B------:R-:W-:Y:S01]  /*eb40*/  @P0 IMAD.WIDE.U32 R78, R144, R159, c[0x0][0x180] ;  /* 0x00006000904e0625 */ /* 0x000fe200078e009f */
[----:B------:R-:W-:Y:S05]  /*eb50*/  @!P2 BRA `(.L_x_30772) ;  /* 0x000000a00000a947 */ /* 0x000fea0003800000 */
[----:B0-----:R-:W-:-:S04]  /*eb60*/  SHF.L.U32 R76, R124, 0x10, RZ ;  /* 0x000000107c4c7819 */ /* 0x001fc800000006ff */
        /* <DEDUP_REMOVED lines=9> */
.L_x_30772:
[----:B------:R-:W-:Y:S05]  /*ec00*/  BSYNC B1 ;  /* 0x0000000000017941 */ /* 0x000fea0003800000 */
.L_x_30771:
        /* <DEDUP_REMOVED lines=21> */
.L_x_30776:
[----:B------:R-:W-:Y:S02]  /*ed60*/  IMAD.MOV.U32 R84, RZ, RZ, R86 ;  /* 0x000000ffff547224 */ /* 0x000fe400078e0056 */
.L_x_30777:
[----:B------:R-:W-:Y:S05]  /*ed70*/  BSYNC B2 ;  /* 0x0000000000027941 */ /* 0x000fea0003800000 */
.L_x_30775:
        /* <DEDUP_REMOVED lines=16> */
.L_x_30781:
[----:B------:R-:W-:Y:S05]  /*ee80*/  BSYNC B3 ;  /* 0x0000000000037941 */ /* 0x000fea0003800000 */
.L_x_30780:
        /* <DEDUP_REMOVED lines=44> */
.L_x_30779:
[----:B------:R-:W-:Y:S05]  /*f150*/  BSYNC B2 ;  /* 0x0000000000027941 */ /* 0x000fea0003800000 */
.L_x_30778:
        /* <DEDUP_REMOVED lines=9> */
.L_x_30774:
[----:B0-----:R-:W-:Y:S05]  /*f1f0*/  BSYNC B1 ;  /* 0x0000000000017941 */ /* 0x001fea0003800000 */
.L_x_30773:
        /* <DEDUP_REMOVED lines=18> */
.L_x_30785:
[----:B------:R-:W-:Y:S02]  /*f320*/  IMAD.MOV.U32 R84, RZ, RZ, R86 ;  /* 0x000000ffff547224 */ /* 0x000fe400078e0056 */
.L_x_30786:
[----:B------:R-:W-:Y:S05]  /*f330*/  BSYNC B2 ;  /* 0x0000000000027941 */ /* 0x000fea0003800000 */
.L_x_30784:
        /* <DEDUP_REMOVED lines=16> */
.L_x_30790:
[----:B------:R-:W-:Y:S05]  /*f440*/  BSYNC B3 ;  /* 0x0000000000037941 */ /* 0x000fea0003800000 */
.L_x_30789:
        /* <DEDUP_REMOVED lines=44> */
.L_x_30788:
[----:B------:R-:W-:Y:S05]  /*f710*/  BSYNC B2 ;  /* 0x0000000000027941 */ /* 0x000fea0003800000 */
.L_x_30787:
[----:B------:R-:W0:Y:S01]  /*f720*/  I2F.U32 R77, R84 ;  /* 0x00000054004d7306 */ /* 0x000e220000201000 */
[----:B------:R-:W-:Y:S01]  /*f730*/  HFMA2.MMA R78, -RZ, RZ, 0.1171875, 0 ;  /* 0x2f800000ff4e7435 */ /* 0x000fe200000001ff */
[----:B-----5:R-:W-:-:S09]  /*f740*/  FMUL.FTZ R123, R37, c[0x0][0x1ec] ;  /* 0x00007b00257b7a20 */ /* 0x020fd20000410000 */
[----:B0-----:R-:W-:Y:S02]  /*f750*/  FFMA.FTZ R77, R77, R78, 1.1641532182693481445e-10 ;  /* 0x2f0000004d4d7423 */ /* 0x001fe4000001004e */
[----:B------:R-:W-:-:S03]  /*f760*/  FMUL.FTZ R78, R123, c[0x0][0x1e8] ;  /* 0x00007a007b4e7a20 */ /* 0x000fc60000410000 */
[----:B------:R-:W-:-:S04]  /*f770*/  FSETP.GTU.FTZ.AND P1, PT, R77, c[0x0][0x1e4], PT ;  /* 0x000079004d007a0b */ /* 0x000fc80003f3c000 */
[----:B------:R-:W-:Y:S02]  /*f780*/  FSEL R77, R78, RZ, !P1 ;  /* 0x000000ff4e4d7208 */ /* 0x000fe40004800000 */
[----:B------:R-:W-:-:S03]  /*f790*/  SEL R123, RZ, 0x1, P1 ;  /* 0x00000001ff7b7807 */ /* 0x000fc60000800000 */
[----:B------:R-:W-:Y:S02]  /*f7a0*/  @P0 FADD.FTZ R77, R33, R77 ;  /* 0x0000004d214d0221 */ /* 0x000fe40000010000 */
.L_x_30783:
[----:B------:R-:W-:Y:S05]  /*f7b0*/  BSYNC B1 ;  /* 0x0000000000017941 */ /* 0x000fea0003800000 */
.L_x_30782:
        /* <DEDUP_REMOVED lines=18> */
.L_x_30794:
[----:B------:R-:W-:Y:S02]  /*f8e0*/  IMAD.MOV.U32 R84, RZ, RZ, R86 ;  /* 0x000000ffff547224 */ /* 0x000fe400078e0056 */
.L_x_30795:
[----:B------:R-:W-:Y:S05]  /*f8f0*/  BSYNC B2 ;  /* 0x0000000000027941 */ /* 0x000fea0003800000 */
.L_x_30793:
        /* <DEDUP_REMOVED lines=16> */
.L_x_30799:
[----:B------:R-:W-:Y:S05]  /*fa00*/  BSYNC B3 ;  /* 0x0000000000037941 */ /* 0x000fea0003800000 */
.L_x_30798:
        /* <DEDUP_REMOVED lines=44> */
.L_x_30797:
[----:B------:R-:W-:Y:S05]  /*fcd0*/  BSYNC B2 ;  /* 0x0000000000027941 */ /* 0x000fea0003800000 */
.L_x_30796:
        /* <DEDUP_REMOVED lines=9> */
.L_x_30792:
[----:B------:R-:W-:Y:S05]  /*fd70*/  BSYNC B1 ;  /* 0x0000000000017941 */ /* 0x000fea0003800000 */
.L_x_30791:
        /* <DEDUP_REMOVED lines=18> */
.L_x_30803:
[----:B------:R-:W-:Y:S02]  /*fea0*/  IMAD.MOV.U32 R146, RZ, RZ, R86 ;  /* 0x000000ffff927224 */ /* 0x000fe400078e0056 */
.L_x_30804:
[----:B------:R-:W-:Y:S05]  /*feb0*/  BSYNC B2 ;  /* 0x0000000000027941 */ /* 0x000fea0003800000 */
.L_x_30802:
        /* <DEDUP_REMOVED lines=16> */
.L_x_30808:
[----:B------:R-:W-:Y:S05]  /*ffc0*/  BSYNC B3 ;  /* 0x0000000000037941 */ /* 0x000fea0003800000 */
.L_x_30807:
        /* <DEDUP_REMOVED lines=44> */
.L_x_30806:
[----:B------:R-:W-:Y:S05]  /*10290*/  BSYNC B2 ;  /* 0x0000000000027941 */ /* 0x000fea0003800000 */
.L_x_30805:
        /* <DEDUP_REMOVED lines=9> */
.L_x_30801:
[----:B------:R-:W-:Y:S05]  /*10330*/  BSYNC B1 ;  /* 0x0000000000017941 */ /* 0x000fea0003800000 */
.L_x_30800:
[----:B------:R-:W-:Y:S01]  /*10340*/  FADD.FTZ R146, RZ, R40 ;  /* 0x00000028ff927221 */ /* 0x000fe20000010000 */
[----:B------:R-:W-:Y:S01]  /*10350*/  BSSY B1, `(.L_x_30809) ;  /* 0x0000035000017945 */ /* 0x000fe20003800000 */
[----:B------:R-:W-:Y:S02]  /*10360*/  LOP3.LUT P0, RZ, R145, 0x1f, RZ, 0xc0, !PT ;  /* 0x0000001f91ff7812 */ /* 0x000fe4000780c0ff */
        /* <DEDUP_REMOVED lines=39> */
[----:B------:R-:W-:Y:S01]  /*105e0*/  FADD.FTZ R144, R151, R78 ;  /* 0x0000004e97907221 */ /* 0x000fe20000010000 */
[----:B------:R-:W-:Y:S05]  /*105f0*/  @!P2 BRA `(.L_x_30810) ;  /* 0x000000a00000a947 */ /* 0x000fea0003800000 */
[----:B------:R-:W-:-:S05]  /*10600*/  IMAD.U32 R146, R124, 0x10000, RZ ;  /* 0x000100007c927824 */ /* 0x000fca00078e00ff */
[----:B0-----:R-:W-:Y:S02]  /*10610*/  LOP3.LUT R149, R146, 0xff0000, RZ, 0xc0, !PT ;  /* 0x00ff000092957812 */ /* 0x001fe400078ec0ff */
[----:B------:R-:W-:-:S05]  /*10620*/  LOP3.LUT R146, R125, 0xffff, RZ, 0xc0, !PT ;  /* 0x0000ffff7d927812 */ /* 0x000fca00078ec0ff */
[----:B------:R-:W-:Y:S01]  /*10630*/  IMAD R146, R146, 0x1000000, R149 ;  /* 0x0100000092927824 */ /* 0x000fe200078e0295 */
[----:B------:R-:W-:-:S04]  /*10640*/  LOP3.LUT R149, R123, 0xff, RZ, 0xc0, !PT ;  /* 0x000000ff7b957812 */ /* 0x000fc800078ec0ff */
[----:B------:R-:W-:Y:S02]  /*10650*/  LEA R146, R149, R146, 0x8 ;  /* 0x0000009295927211 */ /* 0x000fe400078e40ff */
[----:B------:R-:W-:-:S05]  /*10660*/  LOP3.LUT R149, R122, 0xff, RZ, 0xc0, !PT ;  /* 0x000000ff7a957812 */ /* 0x000fca00078ec0ff */
[----:B------:R-:W-:Y:S02]  /*10670*/  IMAD.IADD R151, R146, 0x1, R149 ;  /* 0x0000000192977824 */ /* 0x000fe400078e0295 */
[----:B------:R-:W-:-:S05]  /*10680*/  IMAD.WIDE.U32 R148, R143, R161, c[0x0][0x190] ;  /* 0x000064008f947625 */ /* 0x000fca00078e00a1 */
[----:B------:R0:W-:Y:S02]  /*10690*/  STG.E [R148.64], R151 ;  /* 0x0000009794007986 */ /* 0x0001e4000c101906 */
.L_x_30810:
[----:B------:R-:W-:Y:S05]  /*106a0*/  BSYNC B1 ;  /* 0x0000000000017941 */ /* 0x000fea0003800000 */
.L_x_30809:
[----:B------:R-:W-:Y:S01]  /*106b0*/  FADD.FTZ R150, R144, R79 ;  /* 0x0000004f90967221 */ /* 0x000fe20000010000 */
[----:B------:R-:W-:Y:S05]  /*106c0*/  BRA.DIV ~URZ, `(.L_x_30811) ;  /* 0x000011b27f007947 */ /* 0x000fea000b800000 */
[----:B------:R1:W2:Y:S02]  /*106d0*/  SHFL.BFLY PT, R143, R150, 0x1, 0x1f ;  /* 0x0c201f00968f7f89 */ /* 0x0002a400000e0000 */
.L_x_30817:
[----:B-12---:R-:W-:Y:S01]  /*106e0*/  FADD.FTZ R150, R150, R143 ;  /* 0x0000008f96967221 */ /* 0x006fe20000010000 */
        /* <DEDUP_REMOVED lines=99> */
.L_x_30818:
[----:B------:R-:W-:Y:S01]  /*10d20*/  FMUL.FTZ R143, R153, R153 ;  /* 0x00000099998f7220 */ /* 0x000fe20000410000 */
[----:B------:R-:W-:Y:S01]  /*10d30*/  ISETP.NE.AND P1, PT, RZ, UR8, PT ;  /* 0x00000008ff007c0c */ /* 0x000fe2000bf25270 */
[----:B-1----:R-:W-:Y:S01]  /*10d40*/  FADD.FTZ R151, R151, R150 ;  /* 0x0000009697977221 */ /* 0x002fe20000010000 */
[C---:B0-----:R-:W-:Y:S01]  /*10d50*/  @!P0 LEA R150, P2, R142.reuse, c[0x0][0x1a0], 0x2 ;  /* 0x000068008e968a11 */ /* 0x041fe200078410ff */
[----:B------:R-:W-:Y:S01]  /*10d60*/  IMAD.MOV.U32 R146, RZ, RZ, c[0x0][0x1e0] ;  /* 0x00007800ff927624 */ /* 0x000fe200078e00ff */
[----:B------:R-:W-:Y:S01]  /*10d70*/  FSEL R144, R143, RZ, P1 ;  /* 0x000000ff8f907208 */ /* 0x000fe20000800000 */
[----:B------:R-:W-:Y:S01]  /*10d80*/  BSSY B1, `(.L_x_30813) ;  /* 0x00000a8000017945 */ /* 0x000fe20003800000 */
[C---:B------:R-:W-:Y:S01]  /*10d90*/  @!P0 LEA R148, P3, R142.reuse, c[0x0][0x1a8], 0x2 ;  /* 0x00006a008e948a11 */ /* 0x040fe200078610ff */
[----:B------:R-:W-:Y:S01]  /*10da0*/  FFMA.FTZ R143, R151, R146, c[0x0][0x228] ;  /* 0x00008a00978f7623 */ /* 0x000fe20000010092 */
[C-C-:B------:R-:W-:Y:S02]  /*10db0*/  @!P0 LEA.HI.X R151, R142.reuse, c[0x0][0x1a4], R157.reuse, 0x2, P2 ;  /* 0x000069008e978a11 */ /* 0x140fe400010f149d */
[----:B------:R-:W-:Y:S01]  /*10dc0*/  @!P0 LEA.HI.X R149, R142, c[0x0][0x1ac], R157, 0x2, P3 ;  /* 0x00006b008e958a11 */ /* 0x000fe200018f149d */
[----:B------:R-:W-:-:S02]  /*10dd0*/  FADD.FTZ R143, R143, R144 ;  /* 0x000000908f8f7221 */ /* 0x000fc40000010000 */
[----:B------:R0:W-:Y:S04]  /*10de0*/  @!P0 STG.E [R150.64], R153 ;  /* 0x0000009996008986 */ /* 0x0001e8000c101906 */
[----:B------:R-:W1:Y:S02]  /*10df0*/  MUFU.RSQ R143, R143 ;  /* 0x0000008f008f7308 */ /* 0x000e640000001400 */
[----:B-1----:R0:W-:Y:S01]  /*10e00*/  @!P0 STG.E [R148.64], R143 ;  /* 0x0000008f94008986 */ /* 0x0021e2000c101906 */
[----:B------:R-:W-:-:S13]  /*10e10*/  ISETP.GE.AND P0, PT, R147, 0x1, PT ;  /* 0x000000019300780c */ /* 0x000fda0003f06270 */
[----:B------:R-:W-:Y:S05]  /*10e20*/  @!P0 BRA `(.L_x_30814) ;  /* 0x000009d000008947 */ /* 0x000fea0003800000 */
[----:B0-----:R-:W-:Y:S02]  /*10e30*/  IADD3 R147, R147, -0x1, RZ ;  /* 0xffffffff93937810 */ /* 0x001fe40007ffe0ff */
[----:B------:R-:W-:Y:S02]  /*10e40*/  FSEL R144, R153, RZ, !P1 ;  /* 0x000000ff99907208 */ /* 0x000fe40004800000 */
[----:B------:R-:W-:Y:S01]  /*10e50*/  LOP3.LUT R145, R145, 0x1f, RZ, 0xc0, !PT ;  /* 0x0000001f91917812 */ /* 0x000fe200078ec0ff */
[----:B------:R-:W-:Y:S02]  /*10e60*/  IMAD R147, R147, c[0x0][0x168], RZ ;  /* 0x00005a0093937a24 */ /* 0x000fe400078e02ff */
[C---:B------:R-:W-:Y:S02]  /*10e70*/  FADD.FTZ R148, -R144.reuse, R45 ;  /* 0x0000002d90947221 */ /* 0x040fe40000010100 */
[C---:B------:R-:W-:Y:S01]  /*10e80*/  FADD.FTZ R45, -R144.reuse, R64 ;  /* 0x00000040902d7221 */ /* 0x040fe20000010100 */
[----:B------:R-:W-:Y:S01]  /*10e90*/  SHF.R.S32.HI R64, RZ, 0x1f, R147 ;  /* 0x0000001fff407819 */ /* 0x000fe20000011493 */
[----:B------:R-:W-:-:S02]  /*10ea0*/  FADD.FTZ R40, -R144, R40 ;  /* 0x0000002890287221 */ /* 0x000fc40000010100 */
[----:B------:R-:W-:Y:S01]  /*10eb0*/  FADD.FTZ R146, -R144, R41 ;  /* 0x0000002990927221 */ /* 0x000fe20000010100 */
[----:B------:R-:W-:Y:S01]  /*10ec0*/  LEA.HI R64, R64, R147, RZ, 0x2 ;  /* 0x0000009340407211 */ /* 0x000fe200078f10ff */
[C---:B------:R-:W-:Y:S02]  /*10ed0*/  FADD.FTZ R42, -R144.reuse, R42 ;  /* 0x0000002a902a7221 */ /* 0x040fe40000010100 */
[----:B------:R-:W-:Y:S01]  /*10ee0*/  FADD.FTZ R152, -R144, R43 ;  /* 0x0000002b90987221 */ /* 0x000fe20000010100 */
[----:B------:R-:W-:Y:S01]  /*10ef0*/  LEA.HI.SX32 R64, R64, R145, 0x1e ;  /* 0x0000009140407211 */ /* 0x000fe200078ff2ff */
[C---:B------:R-:W-:Y:S02]  /*10f00*/  FADD.FTZ R150, -R144.reuse, R47 ;  /* 0x0000002f90967221 */ /* 0x040fe40000010100 */
[C---:B------:R-:W-:Y:S01]  /*10f10*/  FADD.FTZ R47, -R144.reuse, R65 ;  /* 0x00000041902f7221 */ /* 0x040fe20000010100 */
[----:B------:R-:W-:Y:S01]  /*10f20*/  MOV R65, 0x10 ;  /* 0x0000001000417802 */ /* 0x000fe20000000f00 */
[----:B------:R-:W-:-:S02]  /*10f30*/  FADD.FTZ R44, -R144, R44 ;  /* 0x0000002c902c7221 */ /* 0x000fc40000010100 */
[C---:B------:R-:W-:Y:S02]  /*10f40*/  FADD.FTZ R154, -R144.reuse, R49 ;  /* 0x00000031909a7221 */ /* 0x040fe40000010100 */
[C---:B------:R-:W-:Y:S02]  /*10f50*/  FMUL.FTZ R43, R143.reuse, R152 ;  /* 0x000000988f2b7220 */ /* 0x040fe40000410000 */
[C---:B------:R-:W-:Y:S02]  /*10f60*/  FMUL.FTZ R42, R143.reuse, R42 ;  /* 0x0000002a8f2a7220 */ /* 0x040fe40000410000 */
[C---:B------:R-:W-:Y:S02]  /*10f70*/  FMUL.FTZ R41, R143.reuse, R146 ;  /* 0x000000928f297220 */ /* 0x040fe40000410000 */
[----:B------:R-:W-:Y:S02]  /*10f80*/  FMUL.FTZ R40, R143, R40 ;  /* 0x000000288f287220 */ /* 0x000fe40000410000 */
[----:B------:R-:W-:-:S02]  /*10f90*/  FADD.FTZ R48, -R144, R48 ;  /* 0x0000003090307221 */ /* 0x000fc40000010100 */
[----:B------:R-:W-:Y:S02]  /*10fa0*/  FADD.FTZ R158, -R144, R53 ;  /* 0x00000035909e7221 */ /* 0x000fe40000010100 */
[----:B------:R-:W-:Y:S02]  /*10fb0*/  FMUL.FTZ R53, R143, R44 ;  /* 0x0000002c8f357220 */ /* 0x000fe40000410000 */
[----:B------:R-:W-:Y:S02]  /*10fc0*/  FFMA.FTZ R43, R134, R43, R89 ;  /* 0x0000002b862b7223 */ /* 0x000fe40000010059 */
[----:B------:R-:W-:Y:S02]  /*10fd0*/  FFMA.FTZ R42, R136, R42, R19 ;  /* 0x0000002a882a7223 */ /* 0x000fe40000010013 */
[----:B------:R-:W-:Y:S02]  /*10fe0*/  FFMA.FTZ R41, R138, R41, R87 ;  /* 0x000000298a297223 */ /* 0x000fe40000010057 */
[----:B------:R-:W-:-:S02]  /*10ff0*/  FFMA.FTZ R40, R137, R40, R20 ;  /* 0x0000002889287223 */ /* 0x000fc40000010014 */
[----:B------:R-:W-:-:S04]  /*11000*/  IMAD.WIDE.U32 R152, R64, R65, c[0x0][0x208] ;  /* 0x0000820040987625 */ /* 0x000fc800078e0041 */
[C---:B------:R-:W-:Y:S01]  /*11010*/  FMUL.FTZ R154, R143.reuse, R154 ;  /* 0x0000009a8f9a7220 */ /* 0x040fe20000410000 */
[----:B------:R0:W-:Y:S01]  /*11020*/  STG.E.128 [R152.64], R40 ;  /* 0x0000002898007986 */ /* 0x0001e2000c101d06 */
[C---:B------:R-:W-:Y:S02]  /*11030*/  FADD.FTZ R162, -R144.reuse, R57 ;  /* 0x0000003990a27221 */ /* 0x040fe40000010100 */
[C---:B------:R-:W-:Y:S02]  /*11040*/  FADD.FTZ R46, -R144.reuse, R46 ;  /* 0x0000002e902e7221 */ /* 0x040fe40000010100 */
[----:B------:R-:W-:Y:S02]  /*11050*/  FMUL.FTZ R57, R143, R48 ;  /* 0x000000308f397220 */ /* 0x000fe40000410000 */
[C---:B------:R-:W-:Y:S02]  /*11060*/  FADD.FTZ R50, -R144.reuse, R50 ;  /* 0x0000003290327221 */ /* 0x040fe40000010100 */
[----:B------:R-:W-:-:S02]  /*11070*/  FADD.FTZ R156, -R144, R51 ;  /* 0x00000033909c7221 */ /* 0x000fc40000010100 */
[----:B------:R-:W-:Y:S02]  /*11080*/  FFMA.FTZ R48, R135, R53, R18 ;  /* 0x0000003587307223 */ /* 0x000fe40000010012 */
[C---:B------:R-:W-:Y:S02]  /*11090*/  FADD.FTZ R52, -R144.reuse, R52 ;  /* 0x0000003490347221 */ /* 0x040fe40000010100 */
[C---:B------:R-:W-:Y:S02]  /*110a0*/  FADD.FTZ R54, -R144.reuse, R54 ;  /* 0x0000003690367221 */ /* 0x040fe40000010100 */
[----:B------:R-:W-:Y:S01]  /*110b0*/  FADD.FTZ R160, -R144, R55 ;  /* 0x0000003790a07221 */ /* 0x000fe20000010100 */
[C---:B0-----:R-:W-:Y:S01]  /*110c0*/  IADD3 R152, R64.reuse, 0x40, RZ ;  /* 0x0000004040987810 */ /* 0x041fe20007ffe0ff */
[----:B------:R-:W-:Y:S01]  /*110d0*/  FFMA.FTZ R53, R129, R154, R92 ;  /* 0x0000009a81357223 */ /* 0x000fe2000001005c */
[----:B------:R-:W-:Y:S01]  /*110e0*/  IADD3 R154, R64, 0x20, RZ ;  /* 0x00000020409a7810 */ /* 0x000fe20007ffe0ff */
[----:B------:R-:W-:-:S02]  /*110f0*/  FADD.FTZ R56, -R144, R56 ;  /* 0x0000003890387221 */ /* 0x000fc40000010100 */
[C---:B------:R-:W-:Y:S02]  /*11100*/  FADD.FTZ R58, -R144.reuse, R58 ;  /* 0x0000003a903a7221 */ /* 0x040fe40000010100 */
[----:B------:R-:W-:Y:S02]  /*11110*/  FADD.FTZ R164, -R144, R59 ;  /* 0x0000003b90a47221 */ /* 0x000fe40000010100 */
[C---:B------:R-:W-:Y:S01]  /*11120*/  FMUL.FTZ R49, R143.reuse, R148 ;  /* 0x000000948f317220 */ /* 0x040fe20000410000 */
[C---:B------:R-:W-:Y:S01]  /*11130*/  IADD3 R148, R64.reuse, 0x80, RZ ;  /* 0x0000008040947810 */ /* 0x040fe20007ffe0ff */
[C---:B------:R-:W-:Y:S02]  /*11140*/  FMUL.FTZ R55, R143.reuse, R46 ;  /* 0x0000002e8f377220 */ /* 0x040fe40000410000 */
[C---:B------:R-:W-:Y:S01]  /*11150*/  FMUL.FTZ R51, R143.reuse, R150 ;  /* 0x000000968f337220 */ /* 0x040fe20000410000 */
[----:B------:R-:W-:Y:S01]  /*11160*/  IADD3 R150, R64, 0x60, RZ ;  /* 0x0000006040967810 */ /* 0x000fe20007ffe0ff */
[----:B------:R-:W-:-:S02]  /*11170*/  FMUL.FTZ R59, R143, R50 ;  /* 0x000000328f3b7220 */ /* 0x000fc40000410000 */
[----:B------:R-:W-:Y:S02]  /*11180*/  FMUL.FTZ R156, R143, R156 ;  /* 0x0000009c8f9c7220 */ /* 0x000fe40000410000 */
        /* <DEDUP_REMOVED lines=9> */
[----:B------:R-:W-:Y:S02]  /*11220*/  FADD.FTZ R66, -R144, R66 ;  /* 0x0000004290427221 */ /* 0x000fe40000010100 */
        /* <DEDUP_REMOVED lines=36> */
[----:B------:R-:W-:Y:S01]  /*11470*/  FMUL.FTZ R66, R143, R66 ;  /* 0x000000428f427220 */ /* 0x000fe20000410000 */
[----:B------:R-:W-:Y:S01]  /*11480*/  STG.E.128 [R150.64], R56 ;  /* 0x0000003896007986 */ /* 0x000fe2000c101d06 */
[----:B------:R-:W-:Y:S02]  /*11490*/  FFMA.FTZ R63, R110, R164, R97 ;  /* 0x000000a46e3f7223 */ /* 0x000fe40000010061 */
[----:B------:R-:W-:Y:S02]  /*114a0*/  FFMA.FTZ R62, R26, R43, R11 ;  /* 0x0000002b1a3e7223 */ /* 0x000fe4000001000b */
[----:B------:R-:W-:Y:S02]  /*114b0*/  FFMA.FTZ R61, R111, R162, R96 ;  /* 0x000000a26f3d7223 */ /* 0x000fe40000010060 */
[----:B------:R-:W-:Y:S02]  /*114c0*/  FFMA.FTZ R60, R23, R41, R12 ;  /* 0x00000029173c7223 */ /* 0x000fe4000001000c */
[----:B------:R-:W-:-:S04]  /*114d0*/  IMAD.WIDE.U32 R148, R148, R65, c[0x0][0x208] ;  /* 0x0000820094947625 */ /* 0x000fc800078e0041 */
[----:B0-----:R-:W-:Y:S01]  /*114e0*/  FFMA.FTZ R48, R29, R68, R6 ;  /* 0x000000441d307223 */ /* 0x001fe20000010006 */
[----:B------:R-:W-:Y:S01]  /*114f0*/  IADD3 R68, R64, 0xa0, RZ ;  /* 0x000000a040447810 */ /* 0x000fe20007ffe0ff */
[C---:B------:R-:W-:Y:S01]  /*11500*/  FMUL.FTZ R44, R143.reuse, R45 ;  /* 0x0000002d8f2c7220 */ /* 0x040fe20000410000 */
[----:B------:R0:W-:Y:S01]  /*11510*/  STG.E.128 [R148.64], R60 ;  /* 0x0000003c94007986 */ /* 0x0001e2000c101d06 */
[C---:B------:R-:W-:Y:S02]  /*11520*/  FMUL.FTZ R69, R143.reuse, R69 ;  /* 0x000000458f457220 */ /* 0x040fe40000410000 */
[----:B------:R-:W-:Y:S01]  /*11530*/  FFMA.FTZ R46, R30, R66, R7 ;  /* 0x000000421e2e7223 */ /* 0x000fe20000010007 */
[----:B------:R-:W-:Y:S01]  /*11540*/  IADD3 R66, R64, 0xc0, RZ ;  /* 0x000000c040427810 */ /* 0x000fe20007ffe0ff */
[C---:B------:R-:W-:Y:S02]  /*11550*/  FMUL.FTZ R45, R143.reuse, R47 ;  /* 0x0000002f8f2d7220 */ /* 0x040fe40000410000 */
[----:B------:R-:W-:-:S02]  /*11560*/  FMUL.FTZ R47, R143, R67 ;  /* 0x000000438f2f7220 */ /* 0x000fc40000410000 */
[C---:B------:R-:W-:Y:S02]  /*11570*/  FMUL.FTZ R70, R143.reuse, R70 ;  /* 0x000000468f467220 */ /* 0x040fe40000410000 */
[C---:B------:R-:W-:Y:S02]  /*11580*/  FMUL.FTZ R71, R143.reuse, R71 ;  /* 0x000000478f477220 */ /* 0x040fe40000410000 */
[C---:B------:R-:W-:Y:S02]  /*11590*/  FMUL.FTZ R72, R143.reuse, R72 ;  /* 0x000000488f487220 */ /* 0x040fe40000410000 */
[C---:B------:R-:W-:Y:S02]  /*115a0*/  FMUL.FTZ R73, R143.reuse, R73 ;  /* 0x000000498f497220 */ /* 0x040fe40000410000 */
[C---:B------:R-:W-:Y:S01]  /*115b0*/  FMUL.FTZ R74, R143.reuse, R74 ;  /* 0x0000004a8f4a7220 */ /* 0x040fe20000410000 */
[C---:B0-----:R-:W-:Y:S01]  /*115c0*/  IADD3 R62, R64.reuse, 0xe0, RZ ;  /* 0x000000e0403e7810 */ /* 0x041fe20007ffe0ff */
[----:B------:R-:W-:Y:S01]  /*115d0*/  FMUL.FTZ R75, R143, R75 ;  /* 0x0000004b8f4b7220 */ /* 0x000fe20000410000 */
[C---:B------:R-:W-:Y:S01]  /*115e0*/  IADD3 R60, R64.reuse, 0x100, RZ ;  /* 0x00000100403c7810 */ /* 0x040fe20007ffe0ff */
[----:B------:R-:W-:Y:S01]  /*115f0*/  FFMA.FTZ R49, R117, R69, R102 ;  /* 0x0000004575317223 */ /* 0x000fe20000010066 */
[----:B------:R-:W-:Y:S01]  /*11600*/  IADD3 R64, R64, 0x120, RZ ;  /* 0x0000012040407810 */ /* 0x000fe20007ffe0ff */
        /* <DEDUP_REMOVED lines=13> */
[----:B------:R-:W-:-:S04]  /*116e0*/  IMAD.WIDE.U32 R66, R66, R65, c[0x0][0x208] ;  /* 0x0000820042427625 */ /* 0x000fc800078e0041 */
[----:B------:R-:W-:Y:S01]  /*116f0*/  FFMA.FTZ R51, R116, R71, R103 ;  /* 0x0000004774337223 */ /* 0x000fe20000010067 */
[----:B------:R0:W-:Y:S01]  /*11700*/  STG.E.128 [R66.64], R44 ;  /* 0x0000002c42007986 */ /* 0x0001e2000c101d06 */
        /* <DEDUP_REMOVED lines=15> */
.L_x_30814:
[----:B0-----:R-:W-:Y:S05]  /*11800*/  BSYNC B1 ;  /* 0x0000000000017941 */ /* 0x001fea0003800000 */
.L_x_30813:
[----:B------:R-:W-:-:S04]  /*11810*/  IMAD.MOV.U32 R41, RZ, RZ, c[0x0][0x160] ;  /* 0x00005800ff297624 */ /* 0x000fc800078e00ff */
[----:B------:R-:W-:-:S05]  /*11820*/  IMAD R142, R41, 0x4, R142 ;  /* 0x00000004298e7824 */ /* 0x000fca00078e028e */
[----:B------:R-:W-:-:S13]  /*11830*/  ISETP.GE.AND P0, PT, R142, c[0x0][0x164], PT ;  /* 0x000059008e007a0c */ /* 0x000fda0003f06270 */
[----:B-----5:R-:W-:Y:S01]  /*11840*/  @P0 CALL.REL.NOINC `(.L_x_30815) ;  /* 0x0000001000000944 */ /* 0x020fe20003c00000 */
[----:B------:R-:W-:Y:S05]  /*11850*/  BRA `(.L_x_30816) ;  /* 0xfffef74000007947 */ /* 0x000fea000383ffff */
.L_x_30815:
[----:B------:R-:W-:Y:S05]  /*11860*/  BSYNC B0 ;  /* 0x0000000000007941 */ /* 0x000fea0003800000 */
.L_x_30430:
[----:B------:R-:W-:Y:S05]  /*11870*/  EXIT ;  /* 0x000000000000794d */ /* 0x000fea0003800000 */
.L_x_30811:
[----:B------:R-:W-:Y:S01]  /*11880*/  HFMA2.MMA R143, -RZ, RZ, 0, 5.9604644775390625e-08 ;  /* 0x00000001ff8f7435 */ /* 0x000fe200000001ff */
[----:B------:R-:W-:Y:S01]  /*11890*/  IMAD.MOV.U32 R144, RZ, RZ, 0x1f ;  /* 0x0000001fff907424 */ /* 0x000fe200078e00ff */
[----:B0-----:R-:W-:Y:S01]  /*118a0*/  MOV R148, 0x118d0 ;  /* 0x000118d000947802 */ /* 0x001fe20000000f00 */
[----:B------:R-:W-:-:S03]  /*118b0*/  IMAD.MOV.U32 R151, RZ, RZ, -0x1 ;  /* 0xffffffffff977424 */ /* 0x000fc600078e00ff */
[----:B-----5:R-:W-:Y:S05]  /*118c0*/  CALL.REL.NOINC `($__internal_139_$__cuda_sm70_shflsync_bfly_p) ;  /* 0x0000089000007944 */ /* 0x020fea0003c00000 */
[----:B01----:R-:W-:Y:S05]  /*118d0*/  BRA `(.L_x_30817) ;  /* 0xffffee0000007947 */ /* 0x003fea000383ffff */
.L_x_30812:
[----:B------:R-:W-:Y:S01]  /*118e0*/  MOV R143, 0x2 ;  /* 0x00000002008f7802 */ /* 0x000fe20000000f00 */
[----:B------:R-:W-:Y:S01]  /*118f0*/  IMAD.MOV.U32 R144, RZ, RZ, 0x1f ;  /* 0x0000001fff907424 */ /* 0x000fe200078e00ff */
[----:B0-----:R-:W-:Y:S01]  /*11900*/  MOV R148, 0x11930 ;  /* 0x0001193000947802 */ /* 0x001fe20000000f00 */
[----:B------:R-:W-:Y:S02]  /*11910*/  IMAD.MOV.U32 R151, RZ, RZ, -0x1 ;  /* 0xffffffffff977424 */ /* 0x000fe400078e00ff */
[----:B-----5:R-:W-:Y:S05]  /*11920*/  CALL.REL.NOINC `($__internal_139_$__cuda_sm70_shflsync_bfly_p) ;  /* 0x0000083000007944 */ /* 0x020fea0003c00000 */
[----:B01----:R-:W-:Y:S01]  /*11930*/  FADD.FTZ R150, R150, R143 ;  /* 0x0000008f96967221 */ /* 0x003fe20000010000 */
[----:B------:R-:W-:Y:S01]  /*11940*/  HFMA2.MMA R143, -RZ, RZ, 0, 2.384185791015625e-07 ;  /* 0x00000004ff8f7435 */ /* 0x000fe200000001ff */
[----:B------:R-:W-:Y:S01]  /*11950*/  IMAD.MOV.U32 R144, RZ, RZ, 0x1f ;  /* 0x0000001fff907424 */ /* 0x000fe200078e00ff */
[----:B------:R-:W-:Y:S01]  /*11960*/  MOV R148, 0x11990 ;  /* 0x0001199000947802 */ /* 0x000fe20000000f00 */
[----:B------:R-:W-:-:S03]  /*11970*/  IMAD.MOV.U32 R151, RZ, RZ, -0x1 ;  /* 0xffffffffff977424 */ /* 0x000fc600078e00ff */
[----:B------:R-:W-:Y:S05]  /*11980*/  CALL.REL.NOINC `($__internal_139_$__cuda_sm70_shflsync_bfly_p) ;  /* 0x000007d000007944 */ /* 0x000fea0003c00000 */
[----:B01----:R-:W-:Y:S01]  /*11990*/  FADD.FTZ R150, R150, R143 ;  /* 0x0000008f96967221 */ /* 0x003fe20000010000 */
[----:B------:R-:W-:Y:S01]  /*119a0*/  MOV R143, 0x8 ;  /* 0x00000008008f7802 */ /* 0x000fe20000000f00 */
[----:B------:R-:W-:Y:S01]  /*119b0*/  IMAD.MOV.U32 R144, RZ, RZ, 0x1f ;  /* 0x0000001fff907424 */ /* 0x000fe200078e00ff */
[----:B------:R-:W-:Y:S01]  /*119c0*/  MOV R148, 0x119f0 ;  /* 0x000119f000947802 */ /* 0x000fe20000000f00 */
[----:B------:R-:W-:-:S02]  /*119d0*/  IMAD.MOV.U32 R151, RZ, RZ, -0x1 ;  /* 0xffffffffff977424 */ /* 0x000fc400078e00ff */
[----:B------:R-:W-:Y:S05]  /*119e0*/  CALL.REL.NOINC `($__internal_139_$__cuda_sm70_shflsync_bfly_p) ;  /* 0x0000077000007944 */ /* 0x000fea0003c00000 */
[----:B01----:R-:W-:Y:S01]  /*119f0*/  FADD.FTZ R150, R150, R143 ;  /* 0x0000008f96967221 */ /* 0x003fe20000010000 */
[----:B------:R-:W-:Y:S01]  /*11a00*/  HFMA2.MMA R143, -RZ, RZ, 0, 9.5367431640625e-07 ;  /* 0x00000010ff8f7435 */ /* 0x000fe200000001ff */
[----:B------:R-:W-:Y:S01]  /*11a10*/  IMAD.MOV.U32 R144, RZ, RZ, 0x1f ;  /* 0x0000001fff907424 */ /* 0x000fe200078e00ff */
[----:B------:R-:W-:Y:S01]  /*11a20*/  MOV R148, 0x11a50 ;  /* 0x00011a5000947802 */ /* 0x000fe20000000f00 */
[----:B------:R-:W-:-:S03]  /*11a30*/  IMAD.MOV.U32 R151, RZ, RZ, -0x1 ;  /* 0xffffffffff977424 */ /* 0x000fc600078e00ff */
[----:B------:R-:W-:Y:S05]  /*11a40*/  CALL.REL.NOINC `($__internal_139_$__cuda_sm70_shflsync_bfly_p) ;  /* 0x0000071000007944 */ /* 0x000fea0003c00000 */
[----:B-1----:R-:W-:Y:S01]  /*11a50*/  FADD.FTZ R143, R150, R143 ;  /* 0x0000008f968f7221 */ /* 0x002fe20000010000 */
[----:B------:R-:W-:Y:S01]  /*11a60*/  MOV R148, 0x11fc0 ;  /* 0x00011fc000947802 */ /* 0x000fe20000000f00 */
[----:B0-----:R-:W-:-:S02]  /*11a70*/  IMAD.MOV.U32 R151, RZ, RZ, -0x1 ;  /* 0xffffffffff977424 */ /* 0x001fc400078e00ff */
        /* <DEDUP_REMOVED lines=81> */
[----:B------:R-:W-:Y:S01]  /*11f90*/  MOV R143, 0x1 ;  /* 0x00000001008f7802 */ /* 0x000fe20000000f00 */
[----:B------:R-:W-:Y:S02]  /*11fa0*/  IMAD.MOV.U32 R144, RZ, RZ, 0x1f ;  /* 0x0000001fff907424 */ /* 0x000fe400078e00ff */
[----:B------:R-:W-:Y:S05]  /*11fb0*/  CALL.REL.NOINC `($__internal_139_$__cuda_sm70_shflsync_bfly_p) ;  /* 0x000001a000007944 */ /* 0x000fea0003c00000 */
[----:B01----:R-:W-:Y:S01]  /*11fc0*/  FADD.FTZ R150, R150, R143 ;  /* 0x0000008f96967221 */ /* 0x003fe20000010000 */
[----:B------:R-:W-:Y:S01]  /*11fd0*/  HFMA2.MMA R143, -RZ, RZ, 0, 1.1920928955078125e-07 ;  /* 0x00000002ff8f7435 */ /* 0x000fe200000001ff */
        /* <DEDUP_REMOVED lines=11> */
[----:B------:R-:W-:Y:S01]  /*12090*/  HFMA2.MMA R143, -RZ, RZ, 0, 4.76837158203125e-07 ;  /* 0x00000008ff8f7435 */ /* 0x000fe200000001ff */
        /* <DEDUP_REMOVED lines=10> */
[----:B01----:R-:W-:Y:S01]  /*12140*/  MOV R151, R143 ;  /* 0x0000008f00977202 */ /* 0x003fe20000000f00 */
[----:B------:R-:W-:Y:S05]  /*12150*/  BRA `(.L_x_30818) ;  /* 0xffffebc000007947 */ /* 0x000fea000383ffff */
        .weak           $__internal_139_$__cuda_sm70_shflsync_bfly_p
        .type           $__internal_139_$__cuda_sm70_shflsync_bfly_p,@function
        .size           $__internal_139_$__cuda_sm70_shflsync_bfly_p,(.L_x_36227 - $__internal_139_$__cuda_sm70_shflsync_bfly_p)
$__internal_139_$__cuda_sm70_shflsync_bfly_p:
[----:B------:R-:W-:Y:S01]  /*12160*/  IMAD.MOV.U32 R149, RZ, RZ, 0x0 ;  /* 0x00000000ff957424 */ /* 0x000fe200078e00ff */
[----:B------:R-:W-:Y:S04]  /*12170*/  WARPSYNC R151 ;  /* 0x0000009700007348 */ /* 0x000fe80003800000 */
[----:B------:R0:W1:Y:S01]  /*12180*/  SHFL.BFLY PT, R143, R150, R143, R144 ;  /* 0x0c00008f968f7389 */ /* 0x00006200000e0090 */
[----:B------:R-:W-:Y:S05]  /*12190*/  RET.REL.NODEC R148 `(_ZN10layer_norm13ln_fwd_kernelINS_13Kernel_traitsI6__halfffffjLj1280ELj1ELj4ELj1ELj16ENS_18Kernel_traits_baseILj1280ES2_ffffjLj128EEEEELb1ELb0ELb1ELb1EEEvNS_9FwdParamsE) ;  /* 0xfffede6094007950 */ /* 0x000fea0003c3ffff */
.L_x_30819:
        /* <DEDUP_REMOVED lines=14> */
.L_x_36227:


//--------------------- .text._ZN10layer_norm13ln_fwd_kernelINS_13Kernel_traitsI6__halfffffjLj1280ELj1ELj4ELj1ELj16ENS_18Kernel_traits_baseILj1280ES2_ffffjLj128EEEEELb1ELb1ELb0ELb0EEEvNS_9FwdParamsE --------------------------
	.section	.text._ZN10layer_norm13ln_fwd_kernelINS_13Kernel_traitsI6__halfffffjLj1280ELj1ELj4ELj1ELj16ENS_18Kernel_traits_baseILj1280ES2_ffffjLj128EEEEELb1ELb1ELb0ELb0EEEvNS_9FwdParamsE,"ax",@progbits
	.sectioninfo	@"SHI_REGISTERS=215"
	.align	128
        .global         _ZN10layer_norm13ln_fwd_kernelINS_13Kernel_traitsI6__halfffffjLj1280ELj1ELj4ELj1ELj16ENS_18Kernel_traits_baseILj1280ES2_ffffjLj128EEEEELb1ELb1ELb0ELb0EEEvNS_9FwdParamsE
        .type           _ZN10layer_norm13ln_fwd_kernelINS_13Kernel_traitsI6__halfffffjLj1280ELj1ELj4ELj1ELj16ENS_18Kernel_traits_baseILj1280ES2_ffffjLj128EEEEELb1ELb1ELb0ELb0EEEvNS_9FwdParamsE,@function
        .size           _ZN10layer_norm13ln_fwd_kernelINS_13Kernel_traitsI6__halfffffjLj1280ELj1ELj4ELj1ELj16ENS_18Kernel_traits_baseILj1280ES2_ffffjLj128EEEEELb1ELb1ELb0ELb0EEEvNS_9FwdParamsE,(.L_x_36228 - _ZN10layer_norm13ln_fwd_kernelINS_13Kernel_traitsI6__halfffffjLj1280ELj1ELj4ELj1ELj16ENS_18Kernel_traits_baseILj1280ES2_ffffjLj128EEEEELb1ELb1ELb0ELb0EEEvNS_9FwdParamsE)
        .other          _ZN10layer_norm13ln_fwd_kernelINS_13Kernel_traitsI6__halfffffjLj1280ELj1ELj4ELj1ELj16ENS_18Kernel_traits_baseILj1280ES2_ffffjLj128EEEEELb1ELb1ELb0ELb0EEEvNS_9FwdParamsE,@"STO_CUDA_ENTRY STV_DEFAULT"
_ZN10layer_norm13ln_fwd_kernelINS_13Kernel_traitsI6__halfffffjLj1280ELj1ELj4ELj1ELj16ENS_18Kernel_traits_baseILj1280ES2_ffffjLj128EEEEELb1ELb1ELb0ELb0EEEvNS_9FwdParamsE:
.text._ZN10layer_norm13ln_fwd_kernelINS_13Kernel_traitsI6__halfffffjLj1280ELj1ELj4ELj1ELj16ENS_18Kernel_traits_baseILj1280ES2_ffffjLj128EEEEELb1ELb1ELb0ELb0EEEvNS_9FwdParamsE:
        /* <DEDUP_REMOVED lines=9> */
[----:B------:R-:W-:Y:S01]  /*0090*/  MOV R200, c[0x0][0x230] ;  /* 0x00008c0000c87a02 */ /* 0x000fe20000000f00 */
[----:B------:R-:W-:-:S06]  /*00a0*/  IMAD.MOV.U32 R201, RZ, RZ, c[0x0][0x234] ;  /* 0x00008d00ffc97624 */ /* 0x000fcc00078e00ff */
[----:B------:R-:W3:Y:S01]  /*00b0*/  @P0 LDG.E.64 R200, [R200.64] ;  /* 0x00000004c8c80981 */ /* 0x000ee2000c1e1b00 */
[----:B------:R-:W-:Y:S01]  /*00c0*/  IMAD.MOV.U32 R0, RZ, RZ, c[0x0][0x168] ;  /* 0x00005a00ff007624 */ /* 0x000fe200078e00ff */
[----:B------:R-:W-:Y:S01]  /*00d0*/  LOP3.LUT R198, R198, 0xffffefff, RZ, 0xc0, !PT ;  /* 0xffffefffc6c67812 */ /* 0x000fe200078ec0ff */
[----:B------:R-:W-:Y:S01]  /*00e0*/  BSSY B0, `(.L_x_30820) ;  /* 0x000004a000007945 */ /* 0x000fe20003800000 */
[----:B------:R-:W0:Y:S02]  /*00f0*/  S2R R197, SR_TID.X ;  /* 0x0000000000c57919 */ /* 0x000e240000002100 */
[----:B------:R-:W-:Y:S02]  /*0100*/  SHF.R.S32.HI R0, RZ, 0x1f, R0 ;  /* 0x0000001fff007819 */ /* 0x000fe40000011400 */
[----:B------:R-:W0:Y:S02]  /*0110*/  S2R R26, SR_CTAID.X ;  /* 0x00000000001a7919 */ /* 0x000e240000002500 */
[----:B------:R-:W-:Y:S01]  /*0120*/  LEA.HI R0, R0, c[0x0][0x168], RZ, 0x2 ;  /* 0x00005a0000007a11 */ /* 0x000fe200078f10ff */
[----:B0-----:R-:W-:-:S04]  /*0130*/  IMAD R196, R26, c[0x0][0x0], R197 ;  /* 0x000000001ac47a24 */ /* 0x001fc800078e02c5 */
[----:B------:R-:W-:Y:S01]  /*0140*/  IMAD.WIDE.U32 R4, R196, -0x326172a9, RZ ;  /* 0xcd9e8d57c4047825 */ /* 0x000fe200078e00ff */
[----:B--2---:R-:W-:-:S05]  /*0150*/  @P0 IADD3 R30, P1, R2, c[0x0][0x240], RZ ;  /* 0x00009000021e0a10 */ /* 0x004fca0007f3e0ff */
[----:B------:R-:W-:Y:S01]  /*0160*/  @P0 IMAD.X R31, RZ, RZ, R3, P1 ;  /* 0x000000ffff1f0224 */ /* 0x000fe200008e0603 */
[----:B---3--:R-:W-:-:S04]  /*0170*/  IADD3 R186, R201, -0x4498517b, RZ ;  /* 0xbb67ae85c9ba7810 */ /* 0x008fc80007ffe0ff */
[--C-:B------:R-:W-:Y:S02]  /*0180*/  SHF.R.U64 R195, R30, 0x2, R31.reuse ;  /* 0x000000021ec37819 */ /* 0x100fe4000000121f */
[----:B------:R-:W-:Y:S02]  /*0190*/  SHF.R.U32.HI R193, RZ, 0x2, R31 ;  /* 0x00000002ffc17819 */ /* 0x000fe4000001161f */
[C---:B------:R-:W-:Y:S01]  /*01a0*/  IADD3 R187, R200.reuse, -0x61c88647, RZ ;  /* 0x9e3779b9c8bb7810 */ /* 0x040fe20007ffe0ff */
        /* <DEDUP_REMOVED lines=9> */
[----:B------:R-:W-:Y:S02]  /*0240*/  LOP3.LUT R31, R197, 0x1f, RZ, 0xc0, !PT ;  /* 0x0000001fc51f7812 */ /* 0x000fe400078ec0ff */
        /* <DEDUP_REMOVED lines=13> */
[----:B------:R-:W-:-:S02]  /*0320*/  LOP3.LUT R7, R31, 0x1f, RZ, 0x3c, !PT ;  /* 0x0000001f1f077812 */ /* 0x000fc400078e3cff */
[----:B------:R-:W-:Y:S01]  /*0330*/  LOP3.LUT R2, R9, R4, R183, 0x96, !PT ;  /* 0x0000000409027212 */ /* 0x000fe200078e96b7 */
[----:B------:R-:W-:Y:S01]  /*0340*/  IMAD.WIDE.U32 R4, R5, -0x326172a9, RZ ;  /* 0xcd9e8d5705047825 */ /* 0x000fe200078e00ff */
[----:B------:R-:W-:Y:S02]  /*0350*/  LEA.HI.SX32 R0, R0, R7, 0x1e ;  /* 0x0000000700007211 */ /* 0x000fe400078ff2ff */
[----:B------:R-:W-:Y:S01]  /*0360*/  IADD3 R177, R200, -0x4ab325aa, RZ ;  /* 0xb54cda56c8b17810 */ /* 0x000fe20007ffe0ff */
[----:B------:R-:W-:Y:S01]  /*0370*/  IMAD.WIDE.U32 R2, R2, -0x2daee0ad, RZ ;  /* 0xd2511f5302027825 */ /* 0x000fe200078e00ff */
[C---:B------:R-:W-:Y:S02]  /*0380*/  ISETP.GE.U32.AND P6, PT, R0.reuse, 0x40, PT ;  /* 0x000000400000780c */ /* 0x040fe40003fc6070 */
[C---:B------:R-:W-:Y:S02]  /*0390*/  ISETP.GE.U32.AND P5, PT, R0.reuse, 0x60, PT ;  /* 0x000000600000780c */ /* 0x040fe40003fa6070 */
[----:B------:R-:W-:-:S02]  /*03a0*/  ISETP.GE.U32.AND P4, PT, R0, 0x80, PT ;  /* 0x000000800000780c */ /* 0x000fc40003f86070 */
[C---:B------:R-:W-:Y:S02]  /*03b0*/  LOP3.LUT P0, RZ, R0.reuse, 0xffffffe0, RZ, 0xc0, !PT ;  /* 0xffffffe000ff7812 */ /* 0x040fe4000780c0ff */
[----:B------:R-:W-:Y:S02]  /*03c0*/  ISETP.GE.U32.AND P3, PT, R0, 0xa0, PT ;  /* 0x000000a00000780c */ /* 0x000fe40003f66070 */
[----:B------:R-:W-:Y:S02]  /*03d0*/  LOP3.LUT R7, R5, R8, R181, 0x96, !PT ;  /* 0x0000000805077212 */ /* 0x000fe400078e96b5 */
        /* <DEDUP_REMOVED lines=11> */
[----:B------:R-:W-:Y:S01]  /*0490*/  @P3 LOP3.LUT R198, R198, 0x200, RZ, 0xfc, !PT ;  /* 0x00000200c6c63812 */ /* 0x000fe200078efcff */
[----:B------:R-:W-:Y:S05]  /*04a0*/  @!P0 BRA `(.L_x_30821) ;  /* 0x000000d000008947 */ /* 0x000fea0003800000 */
[----:B------:R-:W-:Y:S01]  /*04b0*/  ISETP.NE.U32.AND P1, PT, RZ, c[0x0][0x218], PT ;  /* 0x00008600ff007a0c */ /* 0x000fe20003f25070 */
[----:B------:R-:W-:-:S03]  /*04c0*/  IMAD.MOV.U32 R48, RZ, RZ, 0x8 ;  /* 0x00000008ff307424 */ /* 0x000fc600078e00ff */
[----:B------:R-:W-:Y:S01]  /*04d0*/  ISETP.NE.AND.EX P1, PT, RZ, c[0x0][0x21c], PT, P1 ;  /* 0x00008700ff007a0c */ /* 0x000fe20003f25310 */
[----:B------:R-:W-:-:S06]  /*04e0*/  IMAD.WIDE.U32 R48, R31, R48, c[0x0][0x1b0] ;  /* 0x00006c001f307625 */ /* 0x000fcc00078e0030 */
[----:B------:R-:W5:Y:S06]  /*04f0*/  LDG.E.64 R48, [R48.64] ;  /* 0x0000000430307981 */ /* 0x000f6c000c1e1b00 */
[----:B------:R-:W-:-:S04]  /*0500*/  @P1 LEA R2, P2, R31, c[0x0][0x218], 0x3 ;  /* 0x000086001f021a11 */ /* 0x000fc800078418ff */
[C---:B------:R-:W-:Y:S02]  /*0510*/  @P1 LEA.HI.X R3, R31.reuse, c[0x0][0x21c], RZ, 0x3, P2 ;  /* 0x000087001f031a11 */ /* 0x040fe400010f1cff */
[----:B------:R-:W-:-:S03]  /*0520*/  LEA R4, P2, R31, c[0x0][0x1c8], 0x3 ;  /* 0x000072001f047a11 */ /* 0x000fc600078418ff */
[----:B------:R0:W5:Y:S01]  /*0530*/  @P1 LDG.E.64 R10, [R2.64] ;  /* 0x00000004020a1981 */ /* 0x000162000c1e1b00 */
[----:B------:R-:W-:-:S05]  /*0540*/  LEA.HI.X R5, R31, c[0x0][0x1cc], RZ, 0x3, P2 ;  /* 0x000073001f057a11 */ /* 0x000fca00010f1cff */
[----:B------:R0:W5:Y:S01]  /*0550*/  LDG.E.64 R58, [R4.64] ;  /* 0x00000004043a7981 */ /* 0x000162000c1e1b00 */
[----:B------:R-:W-:Y:S01]  /*0560*/  LOP3.LUT R31, R31, 0x20, RZ, 0xfc, !PT ;  /* 0x000000201f1f7812 */ /* 0x000fe200078efcff */
[----:B------:R-:W-:Y:S02]  /*0570*/  @!P1 CS2R R10, SRZ ;  /* 0x00000000000a9805 */ /* 0x000fe4000001ff00 */
.L_x_30821:
[----:B0-----:R-:W-:Y:S05]  /*0580*/  BSYNC B0 ;  /* 0x0000000000007941 */ /* 0x001fea0003800000 */
.L_x_30820:
        /* <DEDUP_REMOVED lines=15> */
.L_x_30823:
[----:B0-----:R-:W-:Y:S05]  /*0680*/  BSYNC B0 ;  /* 0x0000000000007941 */ /* 0x001fea0003800000 */
.L_x_30822:
        /* <DEDUP_REMOVED lines=11> */
[----:B------:R-:W5:Y:S04]  /*0740*/  LDG.E.64 R44, [R44.64] ;  /* 0x000000042c2c7981 */ /* 0x000f68000c1e1b00 */
[----:B------:R0:W5:Y:S01]  /*0750*/  LDG.E.64 R62, [R4.64] ;  /* 0x00000004043e7981 */ /* 0x000162000c1e1b00 */
[----:B------:R-:W-:Y:S01]  /*0760*/  IADD3 R31, R31, 0x20, RZ ;  /* 0x000000201f1f7810 */ /* 0x000fe20007ffe0ff */
[----:B------:R-:W-:Y:S02]  /*0770*/  @!P1 CS2R R14, SRZ ;  /* 0x00000000000e9805 */ /* 0x000fe4000001ff00 */
.L_x_30825:
[----:B0-----:R-:W-:Y:S05]  /*0780*/  BSYNC B0 ;  /* 0x0000000000007941 */ /* 0x001fea0003800000 */
.L_x_30824:
        /* <DEDUP_REMOVED lines=15> */
.L_x_30827:
[----:B0-----:R-:W-:Y:S05]  /*0880*/  BSYNC B0 ;  /* 0x0000000000007941 */ /* 0x001fea0003800000 */
.L_x_30826:
        /* <DEDUP_REMOVED lines=15> */
.L_x_30829:
[----:B0-----:R-:W-:Y:S05]  /*0980*/  BSYNC B0 ;  /* 0x0000000000007941 */ /* 0x001fea0003800000 */
.L_x_30828:
[----:B------:R-:W-:Y:S01]  /*0990*/  ISETP.GE.U32.AND P1, PT, R0, 0xc0, PT ;  /* 0x000000c00000780c */ /* 0x000fe20003f26070 */
[----:B------:R-:W-:Y:S01]  /*09a0*/  IMAD.WIDE.U32 R24, R24, -0x326172a9, RZ ;  /* 0xcd9e8d5718187825 */ /* 0x000fe200078e00ff */
[----:B------:R-:W-:Y:S01]  /*09b0*/  IADD3 R2, R201, 0x646e171e, RZ ;  /* 0x646e171ec9027810 */ /* 0x000fe20007ffe0ff */
[----:B------:R-:W-:Y:S01]  /*09c0*/  BSSY B0, `(.L_x_30830) ;  /* 0x0000016000007945 */ /* 0x000fe20003800000 */
[----:B------:R-:W-:Y:S01]  /*09d0*/  LOP3.LUT R198, R198, 0xfffffeff, RZ, 0xc0, !PT ;  /* 0xfffffeffc6c67812 */ /* 0x000fe200078ec0ff */
[----:B------:R-:W-:Y:S01]  /*09e0*/  IMAD.WIDE.U32 R22, R22, -0x2daee0ad, RZ ;  /* 0xd2511f5316167825 */ /* 0x000fe200078e00ff */
[----:B------:R-:W-:Y:S02]  /*09f0*/  LOP3.LUT R50, R25, R20, R177, 0x96, !PT ;  /* 0x0000001419327212 */ /* 0x000fe400078e96b1 */
[----:B------:R-:W-:-:S02]  /*0a00*/  SHF.R.U32.HI R197, RZ, 0x5, R197 ;  /* 0x00000005ffc57819 */ /* 0x000fc400000116c5 */
[----:B------:R-:W-:Y:S02]  /*0a10*/  LOP3.LUT R52, R23, R6, R2, 0x96, !PT ;  /* 0x0000000617347212 */ /* 0x000fe400078e9602 */
[----:B------:R-:W-:Y:S02]  /*0a20*/  IADD3 R3, R201, 0x1fd5c5a3, RZ ;  /* 0x1fd5c5a3c9037810 */ /* 0x000fe40007ffe0ff */
        /* <DEDUP_REMOVED lines=15> */
.L_x_30831:
[----:B0-----:R-:W-:Y:S05]  /*0b20*/  BSYNC B0 ;  /* 0x0000000000007941 */ /* 0x001fea0003800000 */
.L_x_30830:
[----:B------:R-:W-:Y:S01]  /*0b30*/  ISETP.GE.U32.AND P1, PT, R0, 0xe0, PT ;  /* 0x000000e00000780c */ /* 0x000fe20003f26070 */
[----:B------:R-:W-:Y:S01]  /*0b40*/  IMAD.WIDE.U32 R50, R50, -0x2daee0ad, RZ ;  /* 0xd2511f5332327825 */ /* 0x000fe200078e00ff */
[----:B------:R-:W-:Y:S01]  /*0b50*/  IADD3 R4, R200, 0x5384540f, RZ ;  /* 0x5384540fc8047810 */ /* 0x000fe20007ffe0ff */
[----:B------:R-:W-:Y:S01]  /*0b60*/  BSSY B0, `(.L_x_30832) ;  /* 0x0000017000007945 */ /* 0x000fe20003800000 */
[----:B------:R-:W-:Y:S01]  /*0b70*/  LOP3.LUT R198, R198, 0xffffff7f, RZ, 0xc0, !PT ;  /* 0xffffff7fc6c67812 */ /* 0x000fe200078ec0ff */
[----:B------:R-:W-:Y:S01]  /*0b80*/  IMAD.WIDE.U32 R52, R52, -0x326172a9, RZ ;  /* 0xcd9e8d5734347825 */ /* 0x000fe200078e00ff */
[----:B------:R-:W-:Y:S02]  /*0b90*/  LOP3.LUT R84, R51, R22, R3, 0x96, !PT ;  /* 0x0000001633547212 */ /* 0x000fe400078e9603 */
[----:B------:R-:W-:Y:S01]  /*0ba0*/  IADD3 R5, R201, -0x24c28bd8, RZ ;  /* 0xdb3d7428c9057810 */ /* 0x000fe20007ffe0ff */
[----:B------:R-:W-:Y:S01]  /*0bb0*/  IMAD R197, R26, 0x4, R197 ;  /* 0x000000041ac57824 */ /* 0x000fe200078e02c5 */
[----:B------:R-:W-:-:S02]  /*0bc0*/  LOP3.LUT R83, R53, R24, R4, 0x96, !PT ;  /* 0x0000001835537212 */ /* 0x000fc400078e9604 */
[----:B------:R-:W-:Y:S02]  /*0bd0*/  IADD3 R6, R200, -0xe443238, RZ ;  /* 0xf1bbcdc8c8067810 */ /* 0x000fe40007ffe0ff */
[----:B------:R-:W-:Y:S01]  /*0be0*/  @P1 LOP3.LUT R198, R198, 0x80, RZ, 0xfc, !PT ;  /* 0x00000080c6c61812 */ /* 0x000fe200078efcff */
[----:B------:R-:W-:Y:S05]  /*0bf0*/  @!P1 BRA `(.L_x_30833) ;  /* 0x000000d000009947 */ /* 0x000fea0003800000 */
[----:B------:R-:W-:-:S04]  /*0c00*/  ISETP.NE.U32.AND P1, PT, RZ, c[0x0][0x218], PT ;  /* 0x00008600ff007a0c */ /* 0x000fc80003f25070 */
[----:B------:R-:W-:Y:S01]  /*0c10*/  ISETP.NE.AND.EX P1, PT, RZ, c[0x0][0x21c], PT, P1 ;  /* 0x00008700ff007a0c */ /* 0x000fe20003f25310 */
[----:B------:R-:W-:-:S04]  /*0c20*/  IMAD.MOV.U32 R42, RZ, RZ, 0x8 ;  /* 0x00000008ff2a7424 */ /* 0x000fc800078e00ff */
[----:B------:R-:W-:-:S06]  /*0c30*/  IMAD.WIDE.U32 R42, R31, R42, c[0x0][0x1b0] ;  /* 0x00006c001f2a7625 */ /* 0x000fcc00078e002a */
[----:B------:R-:W5:Y:S02]  /*0c40*/  LDG.E.64 R42, [R42.64] ;  /* 0x000000042a2a7981 */ /* 0x000f64000c1e1b00 */
        /* <DEDUP_REMOVED lines=8> */
.L_x_30833:
[----:B0-----:R-:W-:Y:S05]  /*0cd0*/  BSYNC B0 ;  /* 0x0000000000007941 */ /* 0x001fea0003800000 */
.L_x_30832:
[----:B------:R-:W-:Y:S01]  /*0ce0*/  ISETP.GE.U32.AND P1, PT, R0, 0x100, PT ;  /* 0x000001000000780c */ /* 0x000fe20003f26070 */
[----:B------:R-:W-:Y:S01]  /*0cf0*/  BSSY B0, `(.L_x_30834) ;  /* 0x0000011000007945 */ /* 0x000fe20003800000 */
[----:B------:R-:W-:-:S11]  /*0d00*/  LOP3.LUT R198, R198, 0xffffffbf, RZ, 0xc0, !PT ;  /* 0xffffffbfc6c67812 */ /* 0x000fd600078ec0ff */
[----:B------:R-:W-:Y:S01]  /*0d10*/  @P1 LOP3.LUT R198, R198, 0x40, RZ, 0xfc, !PT ;  /* 0x00000040c6c61812 */ /* 0x000fe200078efcff */
        /* <DEDUP_REMOVED lines=14> */
.L_x_30835:
[----:B0-----:R-:W-:Y:S05]  /*0e00*/  BSYNC B0 ;  /* 0x0000000000007941 */ /* 0x001fea0003800000 */
.L_x_30834:
[----:B------:R-:W-:Y:S01]  /*0e10*/  ISETP.GE.U32.AND P1, PT, R0, 0x120, PT ;  /* 0x000001200000780c */ /* 0x000fe20003f26070 */
[----:B------:R-:W-:Y:S01]  /*0e20*/  BSSY B0, `(.L_x_30836) ;  /* 0x0000012000007945 */ /* 0x000fe20003800000 */
[----:B------:R-:W-:Y:S01]  /*0e30*/  LOP3.LUT R198, R198, 0xffffffdf, RZ, 0xc0, !PT ;  /* 0xffffffdfc6c67812 */ /* 0x000fe200078ec0ff */
[----:B------:R-:W-:-:S10]  /*0e40*/  IMAD.HI.U32 R77, R84, -0x326172a9, RZ ;  /* 0xcd9e8d57544d7827 */ /* 0x000fd400078e00ff */
        /* <DEDUP_REMOVED lines=15> */
.L_x_30837:
[----:B0-----:R-:W-:Y:S05]  /*0f40*/  BSYNC B0 ;  /* 0x0000000000007941 */ /* 0x001fea0003800000 */
.L_x_30836:
        /* <DEDUP_REMOVED lines=8> */
[----:B------:R-:W-:-:S12]  /*0fd0*/  IMAD.MOV.U32 R32, RZ, RZ, 0x8 ;  /* 0x00000008ff207424 */ /* 0x000fd800078e00ff */
        /* <DEDUP_REMOVED lines=9> */
.L_x_30839:
[----:B0-----:R-:W-:Y:S05]  /*1070*/  BSYNC B0 ;  /* 0x0000000000007941 */ /* 0x001fea0003800000 */
.L_x_30838:
[----:B------:R-:W-:Y:S02]  /*1080*/  ISETP.GE.AND P1, PT, R197, c[0x0][0x164], PT ;  /* 0x00005900c5007a0c */ /* 0x000fe40003f26270 */
[----:B------:R-:W-:Y:S02]  /*1090*/  LOP3.LUT R192, R77, R52, R6, 0x96, !PT ;  /* 0x000000344dc07212 */ /* 0x000fe400078e9606 */
[----:B------:R-:W-:-:S09]  /*10a0*/  LOP3.LUT R194, R7, R50, R5, 0x96, !PT ;  /* 0x0000003207c27212 */ /* 0x000fd200078e9605 */
[----:B------:R-:W-:Y:S05]  /*10b0*/  @P1 EXIT ;  /* 0x000000000000194d */ /* 0x000fea0003800000 */
[--C-:B-----5:R-:W-:Y:S01]  /*10c0*/  SHF.R.U64 R133, R8, 0x10, R9.reuse ;  /* 0x0000001008857819 */ /* 0x120fe20000001209 */
[----:B------:R-:W-:Y:S01]  /*10d0*/  IMAD.MOV.U32 R134, RZ, RZ, R8 ;  /* 0x000000ffff867224 */ /* 0x000fe200078e0008 */
[----:B------:R-:W-:Y:S01]  /*10e0*/  MOV R135, R9 ;  /* 0x0000000900877202 */ /* 0x000fe20000000f00 */
[----:B------:R-:W-:Y:S01]  /*10f0*/  IMAD.HI.U32 R190, R192, -0x2daee0ad, RZ ;  /* 0xd2511f53c0be7827 */ /* 0x000fe200078e00ff */
[----:B------:R-:W-:Y:S01]  /*1100*/  SHF.R.U32.HI R136, RZ, 0x10, R9 ;  /* 0x00000010ff887819 */ /* 0x000fe20000011609 */
[----:B------:R-:W-:Y:S01]  /*1110*/  HADD2.F32 R133, -RZ, R133.H0_H0 ;  /* 0x20000085ff857230 */ /* 0x000fe20000004100 */
[----:B------:R-:W-:Y:S01]  /*1120*/  IADD3 R8, R201, -0x695add53, RZ ;  /* 0x96a522adc9087810 */ /* 0x000fe20007ffe0ff */
[----:B------:R-:W-:Y:S01]  /*1130*/  IMAD R9, R83, -0x2daee0ad, RZ ;  /* 0xd2511f5353097824 */ /* 0x000fe200078e02ff */
[----:B------:R-:W-:Y:S01]  /*1140*/  SHF.R.U64 R158, R10, 0x10, R11 ;  /* 0x000000100a9e7819 */ /* 0x000fe2000000120b */
[----:B------:R-:W-:Y:S01]  /*1150*/  IMAD.MOV.U32 R54, RZ, RZ, R59 ;  /* 0x000000ffff367224 */ /* 0x000fe200078e003b */
[----:B------:R-:W-:Y:S01]  /*1160*/  SHF.R.U32.HI R157, RZ, 0x10, R11 ;  /* 0x00000010ff9d7819 */ /* 0x000fe2000001160b */
[----:B------:R-:W-:Y:S01]  /*1170*/  IMAD.MOV.U32 R50, RZ, RZ, R60 ;  /* 0x000000ffff327224 */ /* 0x000fe200078e003c */
[----:B------:R-:W-:Y:S01]  /*1180*/  LOP3.LUT R190, R190, R9, R8, 0x96, !PT ;  /* 0x00000009bebe7212 */ /* 0x000fe200078e9608 */
        /* <DEDUP_REMOVED lines=28> */
[----:B------:R-:W-:Y:S01]  /*1350*/  IMAD.MOV.U32 R52, RZ, RZ, R64 ;  /* 0x000000ffff347224 */ /* 0x000fe200078e0040 */
[----:B------:R-:W-:Y:S01]  /*1360*/  SHF.R.U64 R81, R60, 0x10, R61 ;  /* 0x000000103c517819 */ /* 0x000fe2000000123d */
[----:B------:R-:W-:Y:S01]  /*1370*/  IMAD.MOV.U32 R138, RZ, RZ, R34 ;  /* 0x000000ffff8a7224 */ /* 0x000fe200078e0022 */
[----:B------:R-:W-:Y:S01]  /*1380*/  SHF.R.U64 R79, R64, 0x10, R65 ;  /* 0x00000010404f7819 */ /* 0x000fe20000001241 */
[----:B------:R-:W-:Y:S01]  /*1390*/  HADD2.F32 R23, -RZ, R24.H0_H0 ;  /* 0x20000018ff177230 */ /* 0x000fe20000004100 */
[----:B------:R-:W-:Y:S01]  /*13a0*/  SHF.R.U64 R137, R34, 0x10, R35 ;  /* 0x0000001022897819 */ /* 0x000fe20000001223 */
[----:B------:R-:W-:Y:S01]  /*13b0*/  IMAD.MOV.U32 R31, RZ, RZ, R58 ;  /* 0x000000ffff1f7224 */ /* 0x000fe200078e003a */
[----:B------:R-:W-:Y:S01]  /*13c0*/  SHF.R.U64 R172, R24, 0x10, R25 ;  /* 0x0000001018ac7819 */ /* 0x000fe20000001219 */
[----:B------:R-:W-:Y:S01]  /*13d0*/  IMAD.MOV.U32 R51, RZ, RZ, R62 ;  /* 0x000000ffff337224 */ /* 0x000fe200078e003e */
[----:B------:R-:W-:Y:S01]  /*13e0*/  MOV R55, R61 ;  /* 0x0000003d00377202 */ /* 0x000fe20000000f00 */
[----:B------:R-:W-:Y:S01]  /*13f0*/  IMAD.MOV.U32 R59, RZ, RZ, R63 ;  /* 0x000000ffff3b7224 */ /* 0x000fe200078e003f */
[----:B------:R-:W-:Y:S01]  /*1400*/  SHF.R.U32.HI R77, RZ, 0x10, R61 ;  /* 0x00000010ff4d7819 */ /* 0x000fe2000001163d */
[----:B------:R-:W-:Y:S01]  /*1410*/  IMAD.MOV.U32 R60, RZ, RZ, R65 ;  /* 0x000000ffff3c7224 */ /* 0x000fe200078e0041 */
[--C-:B------:R-:W-:Y:S01]  /*1420*/  SHF.R.U64 R80, R62, 0x10, R63.reuse ;  /* 0x000000103e507819 */ /* 0x100fe2000000123f */
[----:B------:R-:W-:Y:S01]  /*1430*/  IMAD.MOV.U32 R53, RZ, RZ, R66 ;  /* 0x000000ffff357224 */ /* 0x000fe200078e0042 */
[----:B------:R-:W-:Y:S01]  /*1440*/  SHF.R.U32.HI R76, RZ, 0x10, R63 ;  /* 0x00000010ff4c7819 */ /* 0x000fe2000001163f */
[----:B------:R-:W-:Y:S01]  /*1450*/  IMAD R34, R84, -0x326172a9, RZ ;  /* 0xcd9e8d5754227824 */ /* 0x000fe200078e02ff */
[----:B------:R-:W-:Y:S01]  /*1460*/  SHF.R.U32.HI R64, RZ, 0x10, R65 ;  /* 0x00000010ff407819 */ /* 0x000fe20000011641 */
[----:B------:R-:W-:Y:S01]  /*1470*/  IMAD.HI.U32 R189, R194, -0x326172a9, RZ ;  /* 0xcd9e8d57c2bd7827 */ /* 0x000fe200078e00ff */
[----:B------:R-:W-:Y:S01]  /*1480*/  SHF.R.U32.HI R171, RZ, 0x10, R25 ;  /* 0x00000010ffab7819 */ /* 0x000fe20000011619 */
[----:B------:R-:W-:Y:S01]  /*1490*/  HADD2.F32 R24, -RZ, R25.H0_H0 ;  /* 0x20000019ff187230 */ /* 0x000fe20000004100 */
[----:B------:R-:W-:Y:S01]  /*14a0*/  SHF.R.U64 R66, R66, 0x10, R67 ;  /* 0x0000001042427819 */ /* 0x000fe20000001243 */
[----:B------:R-:W-:Y:S01]  /*14b0*/  IMAD.MOV.U32 R58, RZ, RZ, R68 ;  /* 0x000000ffff3a7224 */ /* 0x000fe200078e0044 */
[----:B------:R-:W-:Y:S01]  /*14c0*/  MOV R61, R67 ;  /* 0x00000043003d7202 */ /* 0x000fe20000000f00 */
[----:B------:R-:W-:Y:S01]  /*14d0*/  IMAD.MOV.U32 R62, RZ, RZ, R69 ;  /* 0x000000ffff3e7224 */ /* 0x000fe200078e0045 */
[----:B------:R-:W-:Y:S01]  /*14e0*/  SHF.R.U32.HI R63, RZ, 0x10, R67 ;  /* 0x00000010ff3f7819 */ /* 0x000fe20000011643 */
[----:B------:R-:W-:Y:S01]  /*14f0*/  IMAD.MOV.U32 R102, RZ, RZ, R48 ;  /* 0x000000ffff667224 */ /* 0x000fe200078e0030 */
        /* <DEDUP_REMOVED lines=8> */
[----:B------:R-:W-:Y:S01]  /*1580*/  MOV R105, R70 ;  /* 0x0000004600697202 */ /* 0x000fe20000000f00 */
[----:B------:R-:W-:Y:S01]  /*1590*/  IMAD.MOV.U32 R113, RZ, RZ, R72 ;  /* 0x000000ffff717224 */ /* 0x000fe200078e0048 */
[--C-:B------:R-:W-:Y:S01]  /*15a0*/  SHF.R.U64 R106, R70, 0x10, R71.reuse ;  /* 0x00000010466a7819 */ /* 0x100fe20000001247 */
[----:B------:R-:W-:Y:S01]  /*15b0*/  IMAD.MOV.U32 R118, RZ, RZ, R44 ;  /* 0x000000ffff767224 */ /* 0x000fe200078e002c */
[----:B------:R-:W-:Y:S01]  /*15c0*/  SHF.R.U32.HI R108, RZ, 0x10, R71 ;  /* 0x00000010ff6c7819 */ /* 0x000fe20000011647 */
[----:B------:R-:W-:Y:S01]  /*15d0*/  IMAD.MOV.U32 R119, RZ, RZ, R45 ;  /* 0x000000ffff777224 */ /* 0x000fe200078e002d */
[--C-:B------:R-:W-:Y:S01]  /*15e0*/  SHF.R.U64 R109, R46, 0x10, R47.reuse ;  /* 0x000000102e6d7819 */ /* 0x100fe2000000122f */
[----:B------:R-:W-:Y:S01]  /*15f0*/  IMAD.MOV.U32 R121, RZ, RZ, R74 ;  /* 0x000000ffff797224 */ /* 0x000fe200078e004a */
[----:B------:R-:W-:Y:S01]  /*1600*/  SHF.R.U32.HI R112, RZ, 0x10, R47 ;  /* 0x00000010ff707819 */ /* 0x000fe2000001162f */
[----:B------:R-:W-:Y:S01]  /*1610*/  IMAD.MOV.U32 R123, RZ, RZ, R75 ;  /* 0x000000ffff7b7224 */ /* 0x000fe200078e004b */
        /* <DEDUP_REMOVED lines=10> */
[----:B------:R-:W-:Y:S01]  /*16c0*/  SHF.R.U64 R122, R74, 0x10, R75 ;  /* 0x000000104a7a7819 */ /* 0x000fe2000000124b */
        /* <DEDUP_REMOVED lines=12> */
[----:B------:R-:W-:Y:S01]  /*1790*/  HADD2.F32 R37, -RZ, R51.H0_H0 ;  /* 0x20000033ff257230 */ /* 0x000fe20000004100 */
[----:B------:R-:W-:Y:S01]  /*17a0*/  SHF.R.U32.HI R140, RZ, 0x10, R35 ;  /* 0x00000010ff8c7819 */ /* 0x000fe20000011623 */
[----:B------:R-:W-:Y:S01]  /*17b0*/  IMAD R194, R194, -0x326172a9, RZ ;  /* 0xcd9e8d57c2c27824 */ /* 0x000fe200078e02ff */
[--C-:B------:R-:W-:Y:S01]  /*17c0*/  SHF.R.U64 R141, R42, 0x10, R43.reuse ;  /* 0x000000102a8d7819 */ /* 0x100fe2000000122b */
[----:B------:R-:W-:Y:S01]  /*17d0*/  IMAD R192, R192, -0x2daee0ad, RZ ;  /* 0xd2511f53c0c07824 */ /* 0x000fe200078e02ff */
[----:B------:R-:W-:Y:S01]  /*17e0*/  SHF.R.U32.HI R144, RZ, 0x10, R43 ;  /* 0x00000010ff907819 */ /* 0x000fe2000001162b */
[----:B------:R-:W-:Y:S01]  /*17f0*/  IMAD.MOV.U32 R188, RZ, RZ, RZ ;  /* 0x000000ffffbc7224 */ /* 0x000fe200078e00ff */
[----:B------:R-:W-:Y:S01]  /*1800*/  MOV R146, R40 ;  /* 0x0000002800927202 */ /* 0x000fe20000000f00 */
        /* <DEDUP_REMOVED lines=9> */
[----:B------:R-:W-:Y:S01]  /*18a0*/  IADD3 R7, R200, -0x700cb87f, RZ ;  /* 0x8ff34781c8077810 */ /* 0x000fe20007ffe0ff */
        /* <DEDUP_REMOVED lines=15> */
[----:B------:R-:W-:Y:S01]  /*19a0*/  LOP3.LUT R189, R189, R34, R7, 0x96, !PT ;  /* 0x00000022bdbd7212 */ /* 0x000fe200078e9607 */
[----:B------:R-:W-:Y:S01]  /*19b0*/  HADD2.F32 R31, -RZ, R54.H0_H0 ;  /* 0x20000036ff1f7230 */ /* 0x000fe20000004100 */
[----:B------:R-:W-:Y:S01]  /*19c0*/  LOP3.LUT R191, R30, 0x3, RZ, 0xc0, !PT ;  /* 0x000000031ebf7812 */ /* 0x000fe200078ec0ff */
        /* <DEDUP_REMOVED lines=88> */
.L_x_31163:
        /* <DEDUP_REMOVED lines=35> */
.L_x_30843:
[----:B0-----:R-:W-:Y:S02]  /*2180*/  IMAD.MOV.U32 R207, RZ, RZ, R194 ;  /* 0x000000ffffcf7224 */ /* 0x001fe400078e00c2 */
.L_x_30844:
[----:B------:R-:W-:Y:S05]  /*2190*/  BSYNC B1 ;  /* 0x0000000000017941 */ /* 0x000fea0003800000 */
.L_x_30842:
        /* <DEDUP_REMOVED lines=16> */
.L_x_30848:
[----:B------:R-:W-:Y:S05]  /*22a0*/  BSYNC B2 ;  /* 0x0000000000027941 */ /* 0x000fea0003800000 */
.L_x_30847:
        /* <DEDUP_REMOVED lines=44> */
.L_x_30846:
[----:B------:R-:W-:Y:S05]  /*2570*/  BSYNC B1 ;  /* 0x0000000000017941 */ /* 0x000fea0003800000 */
.L_x_30845:
        /* <DEDUP_REMOVED lines=23> */
.L_x_30850:
[----:B------:R-:W-:Y:S02]  /*26f0*/  MOV R207, R194 ;  /* 0x000000c200cf7202 */ /* 0x000fe40000000f00 */
.L_x_30851:
[----:B------:R-:W-:Y:S05]  /*2700*/  BSYNC B1 ;  /* 0x0000000000017941 */ /* 0x000fea0003800000 */
.L_x_30849:
        /* <DEDUP_REMOVED lines=16> */
.L_x_30855:
[----:B------:R-:W-:Y:S05]  /*2810*/  BSYNC B2 ;  /* 0x0000000000027941 */ /* 0x000fea0003800000 */
.L_x_30854:
        /* <DEDUP_REMOVED lines=44> */
.L_x_30853:
[----:B------:R-:W-:Y:S05]  /*2ae0*/  BSYNC B1 ;  /* 0x0000000000017941 */ /* 0x000fea0003800000 */
.L_x_30852:
        /* <DEDUP_REMOVED lines=20> */
.L_x_30857:
[----:B------:R-:W-:Y:S02]  /*2c30*/  MOV R207, R194 ;  /* 0x000000c200cf7202 */ /* 0x000fe40000000f00 */
.L_x_30858:
[----:B------:R-:W-:Y:S05]  /*2c40*/  BSYNC B1 ;  /* 0x0000000000017941 */ /* 0x000fea0003800000 */
.L_x_30856:
        /* <DEDUP_REMOVED lines=16> */
.L_x_30862:
[----:B------:R-:W-:Y:S05]  /*2d50*/  BSYNC B2 ;  /* 0x0000000000027941 */ /* 0x000fea0003800000 */
.L_x_30861:
        /* <DEDUP_REMOVED lines=44> */
.L_x_30860:
[----:B------:R-:W-:Y:S05]  /*3020*/  BSYNC B1 ;  /* 0x0000000000017941 */ /* 0x000fea0003800000 */
.L_x_30859:
[----:B------:R-:W0:Y:S01]  /*3030*/  I2F.U32 R99, R207 ;  /* 0x000000cf00637306 */ /* 0x000e220000201000 */
[----:B------:R-:W-:Y:S01]  /*3040*/  FMUL.FTZ R58, R58, R202 ;  /* 0x000000ca3a3a7220 */ /* 0x000fe20000410000 */
[C---:B------:R-:W-:Y:S01]  /*3050*/  ISETP.NE.AND P5, PT, R97.reuse, 0x1, PT ;  /* 0x000000016100780c */ /* 0x040fe20003fa5270 */
[----:B------:R-:W-:Y:S01]  /*3060*/  BSSY B1, `(.L_x_30863) ;  /* 0x0000012000017945 */ /* 0x000fe20003800000 */
[----:B------:R-:W-:Y:S01]  /*3070*/  IADD3 R191, R97, 0x1, RZ ;  /* 0x0000000161bf7810 */ /* 0x000fe20007ffe0ff */
        /* <DEDUP_REMOVED lines=15> */
.L_x_30864:
[----:B------:R-:W-:Y:S02]  /*3170*/  MOV R207, R194 ;  /* 0x000000c200cf7202 */ /* 0x000fe40000000f00 */
.L_x_30865:
[----:B------:R-:W-:Y:S05]  /*3180*/  BSYNC B1 ;  /* 0x0000000000017941 */ /* 0x000fea0003800000 */
.L_x_30863:
        /* <DEDUP_REMOVED lines=16> */
.L_x_30869:
[----:B------:R-:W-:Y:S05]  /*3290*/  BSYNC B2 ;  /* 0x0000000000027941 */ /* 0x000fea0003800000 */
.L_x_30868:
        /* <DEDUP_REMOVED lines=44> */
.L_x_30867:
[----:B------:R-:W-:Y:S05]  /*3560*/  BSYNC B1 ;  /* 0x0000000000017941 */ /* 0x000fea0003800000 */
.L_x_30866:
[----:B------:R-:W0:Y:S01]  /*3570*/  I2F.U32 R205, R207 ;  /* 0x000000cf00cd7306 */ /* 0x000e220000201000 */
[----:B------:R-:W-:Y:S01]  /*3580*/  SEL R211, RZ, 0x1, P2 ;  /* 0x00000001ffd37807 */ /* 0x000fe20001000000 */
[----:B------:R-:W-:Y:S01]  /*3590*/  FMUL.FTZ R59, R59, R202 ;  /* 0x000000ca3b3b7220 */ /* 0x000fe20000410000 */
[----:B------:R-:W-:Y:S02]  /*35a0*/  LEA R98, P2, R199, c[0x0][0x188], 0x4 ;  /* 0x00006200c7627a11 */ /* 0x000fe400078420ff */
[----:B------:R-:W-:Y:S01]  /*35b0*/  SEL R209, RZ, 0x10000, P4 ;  /* 0x00010000ffd17807 */ /* 0x000fe20002000000 */
[----:B------:R-:W-:Y:S01]  /*35c0*/  FMUL.FTZ R59, R59, c[0x0][0x1e8] ;  /* 0x00007a003b3b7a20 */ /* 0x000fe20000410000 */
[----:B------:R-:W-:-:S02]  /*35d0*/  LEA.HI.X R99, R199, c[0x0][0x18c], RZ, 0x4, P2 ;  /* 0x00006300c7637a11 */ /* 0x000fc400010f24ff */
[C---:B------:R-:W-:Y:S02]  /*35e0*/  LEA R96, P2, R199.reuse, c[0x0][0x190], 0x2 ;  /* 0x00006400c7607a11 */ /* 0x040fe400078410ff */
[----:B------:R-:W-:Y:S02]  /*35f0*/  SEL R208, RZ, 0x100, P3 ;  /* 0x00000100ffd07807 */ /* 0x000fe40001800000 */
[----:B------:R-:W-:Y:S01]  /*3600*/  LEA.HI.X R97, R199, c[0x0][0x194], RZ, 0x2, P2 ;  /* 0x00006500c7617a11 */ /* 0x000fe200010f14ff */
[----:B0-----:R-:W-:-:S05]  /*3610*/  FFMA.FTZ R205, R205, R206, 1.1641532182693481445e-10 ;  /* 0x2f000000cdcd7423 */ /* 0x001fca00000100ce */
[----:B------:R-:W-:-:S04]  /*3620*/  FSETP.GTU.FTZ.AND P2, PT, R205, c[0x0][0x1e4], PT ;  /* 0x00007900cd007a0b */ /* 0x000fc80003f5c000 */
[----:B------:R-:W-:Y:S02]  /*3630*/  FSEL R59, R59, RZ, !P2 ;  /* 0x000000ff3b3b7208 */ /* 0x000fe40005000000 */
[----:B------:R-:W-:-:S03]  /*3640*/  SEL R204, RZ, 0x1000000, P2 ;  /* 0x01000000ffcc7807 */ /* 0x000fc60001000000 */
[----:B------:R-:W-:Y:S01]  /*3650*/  FMUL.FTZ R59, R32, R59 ;  /* 0x0000003b203b7220 */ /* 0x000fe20000410000 */
[----:B------:R-:W-:-:S03]  /*3660*/  IADD3 R204, R208, R204, R209 ;  /* 0x000000ccd0cc7210 */ /* 0x000fc60007ffe0d1 */
[----:B------:R-:W-:Y:S02]  /*3670*/  @P1 FADD.FTZ R59, R55, R59 ;  /* 0x0000003b373b1221 */ /* 0x000fe40000010000 */
[----:B------:R-:W-:Y:S01]  /*3680*/  IMAD.IADD R211, R204, 0x1, R211 ;  /* 0x00000001ccd37824 */ /* 0x000fe200078e02d3 */
[----:B------:R-:W-:Y:S02]  /*3690*/  IADD3 R204, R199, 0x20, RZ ;  /* 0x00000020c7cc7810 */ /* 0x000fe40007ffe0ff */
[----:B------:R0:W-:Y:S04]  /*36a0*/  STG.E.128 [R98.64], R56 ;  /* 0x0000003862007986 */ /* 0x0001e8000c101d04 */
[----:B------:R0:W-:Y:S02]  /*36b0*/  STG.E [R96.64], R211 ;  /* 0x000000d360007986 */ /* 0x0001e4000c101904 */
.L_x_30841:
[----:B0-----:R-:W-:Y:S05]  /*36c0*/  BSYNC B0 ;  /* 0x0000000000007941 */ /* 0x001fea0003800000 */
.L_x_30840:
        /* <DEDUP_REMOVED lines=23> */
.L_x_30873:
[----:B0-----:R-:W-:Y:S02]  /*3840*/  IMAD.MOV.U32 R208, RZ, RZ, R194 ;  /* 0x000000ffffd07224 */ /* 0x001fe400078e00c2 */
.L_x_30874:
[----:B------:R-:W-:Y:S05]  /*3850*/  BSYNC B1 ;  /* 0x0000000000017941 */ /* 0x000fea0003800000 */
.L_x_30872:
        /* <DEDUP_REMOVED lines=16> */
.L_x_30878:
[----:B------:R-:W-:Y:S05]  /*3960*/  BSYNC B2 ;  /* 0x0000000000027941 */ /* 0x000fea0003800000 */
.L_x_30877:
        /* <DEDUP_REMOVED lines=44> */
.L_x_30876:
[----:B------:R-:W-:Y:S05]  /*3c30*/  BSYNC B1 ;  /* 0x0000000000017941 */ /* 0x000fea0003800000 */
.L_x_30875:
[----:B------:R-:W0:Y:S01]  /*3c40*/  I2F.U32 R96, R208 ;  /* 0x000000d000607306 */ /* 0x000e220000201000 */
[----:B------:R-:W-:Y:S01]  /*3c50*/  IMAD.MOV.U32 R205, RZ, RZ, 0x2f800000 ;  /* 0x2f800000ffcd7424 */ /* 0x000fe200078e00ff */
[----:B------:R-:W-:Y:S01]  /*3c60*/  ISETP.NE.U32.AND P1, PT, RZ, c[0x0][0x180], PT ;  /* 0x00006000ff007a0c */ /* 0x000fe20003f25070 */
[----:B-----5:R-:W-:Y:S01]  /*3c70*/  FMUL.FTZ R60, R60, R202 ;  /* 0x000000ca3c3c7220 */ /* 0x020fe20000410000 */
[----:B------:R-:W-:Y:S01]  /*3c80*/  ISETP.NE.AND P3, PT, R98, 0x1, PT ;  /* 0x000000016200780c */ /* 0x000fe20003f65270 */
[----:B------:R-:W-:Y:S01]  /*3c90*/  BSSY B1, `(.L_x_30879) ;  /* 0x0000013000017945 */ /* 0x000fe20003800000 */
[----:B------:R-:W-:Y:S01]  /*3ca0*/  ISETP.NE.AND.EX P1, PT, RZ, c[0x0][0x184], PT, P1 ;  /* 0x00006100ff007a0c */ /* 0x000fe20003f25310 */
[----:B------:R-:W-:-:S02]  /*3cb0*/  FMUL.FTZ R60, R60, c[0x0][0x1e8] ;  /* 0x00007a003c3c7a20 */ /* 0x000fc40000410000 */
        /* <DEDUP_REMOVED lines=15> */
.L_x_30880:
[----:B------:R-:W-:Y:S02]  /*3db0*/  IMAD.MOV.U32 R208, RZ, RZ, R194 ;  /* 0x000000ffffd07224 */ /* 0x000fe400078e00c2 */
.L_x_30881:
[----:B------:R-:W-:Y:S05]  /*3dc0*/  BSYNC B1 ;  /* 0x0000000000017941 */ /* 0x000fea0003800000 */
.L_x_30879:
        /* <DEDUP_REMOVED lines=16> */
.L_x_30885:
[----:B------:R-:W-:Y:S05]  /*3ed0*/  BSYNC B2 ;  /* 0x0000000000027941 */ /* 0x000fea0003800000 */
.L_x_30884:
        /* <DEDUP_REMOVED lines=44> */
.L_x_30883:
[----:B------:R-:W-:Y:S05]  /*41a0*/  BSYNC B1 ;  /* 0x0000000000017941 */ /* 0x000fea0003800000 */
.L_x_30882:
        /* <DEDUP_REMOVED lines=20> */
.L_x_30887:
[----:B------:R-:W-:Y:S02]  /*42f0*/  IMAD.MOV.U32 R208, RZ, RZ, R194 ;  /* 0x000000ffffd07224 */ /* 0x000fe400078e00c2 */
.L_x_30888:
[----:B------:R-:W-:Y:S05]  /*4300*/  BSYNC B1 ;  /* 0x0000000000017941 */ /* 0x000fea0003800000 */
.L_x_30886:
        /* <DEDUP_REMOVED lines=16> */
.L_x_30892:
[----:B------:R-:W-:Y:S05]  /*4410*/  BSYNC B2 ;  /* 0x0000000000027941 */ /* 0x000fea0003800000 */
.L_x_30891:
        /* <DEDUP_REMOVED lines=44> */
.L_x_30890:
[----:B------:R-:W-:Y:S05]  /*46e0*/  BSYNC B1 ;  /* 0x0000000000017941 */ /* 0x000fea0003800000 */
.L_x_30889:
        /* <DEDUP_REMOVED lines=20> */
.L_x_30894:
[----:B------:R-:W-:Y:S02]  /*4830*/  IMAD.MOV.U32 R208, RZ, RZ, R194 ;  /* 0x000000ffffd07224 */ /* 0x000fe400078e00c2 */
.L_x_30895:
[----:B------:R-:W-:Y:S05]  /*4840*/  BSYNC B1 ;  /* 0x0000000000017941 */ /* 0x000fea0003800000 */
.L_x_30893:
        /* <DEDUP_REMOVED lines=16> */
.L_x_30899:
[----:B------:R-:W-:Y:S05]  /*4950*/  BSYNC B2 ;  /* 0x0000000000027941 */ /* 0x000fea0003800000 */
.L_x_30898:
        /* <DEDUP_REMOVED lines=44> */
.L_x_30897:
[----:B------:R-:W-:Y:S05]  /*4c20*/  BSYNC B1 ;  /* 0x0000000000017941 */ /* 0x000fea0003800000 */
.L_x_30896:
[----:B------:R-:W0:Y:S01]  /*4c30*/  I2F.U32 R206, R208 ;  /* 0x000000d000ce7306 */ /* 0x000e220000201000 */
[----:B------:R-:W-:Y:S01]  /*4c40*/  SEL R212, RZ, 0x1, P2 ;  /* 0x00000001ffd47807 */ /* 0x000fe20001000000 */
[----:B------:R-:W-:Y:S01]  /*4c50*/  FMUL.FTZ R63, R63, R202 ;  /* 0x000000ca3f3f7220 */ /* 0x000fe20000410000 */
[C---:B------:R-:W-:Y:S02]  /*4c60*/  LEA R98, P2, R204.reuse, c[0x0][0x188], 0x4 ;  /* 0x00006200cc627a11 */ /* 0x040fe400078420ff */
[----:B------:R-:W-:Y:S01]  /*4c70*/  SEL R210, RZ, 0x10000, P4 ;  /* 0x00010000ffd27807 */ /* 0x000fe20002000000 */
[----:B------:R-:W-:Y:S01]  /*4c80*/  FMUL.FTZ R63, R63, c[0x0][0x1e8] ;  /* 0x00007a003f3f7a20 */ /* 0x000fe20000410000 */
[C---:B------:R-:W-:Y:S02]  /*4c90*/  LEA.HI.X R99, R204.reuse, c[0x0][0x18c], RZ, 0x4, P2 ;  /* 0x00006300cc637a11 */ /* 0x040fe400010f24ff */
[----:B------:R-:W-:-:S02]  /*4ca0*/  LEA R96, P2, R204, c[0x0][0x190], 0x2 ;  /* 0x00006400cc607a11 */ /* 0x000fc400078410ff */
[----:B------:R-:W-:Y:S02]  /*4cb0*/  SEL R207, RZ, 0x100, P3 ;  /* 0x00000100ffcf7807 */ /* 0x000fe40001800000 */
[C---:B------:R-:W-:Y:S02]  /*4cc0*/  LEA.HI.X R97, R204.reuse, c[0x0][0x194], RZ, 0x2, P2 ;  /* 0x00006500cc617a11 */ /* 0x040fe400010f14ff */
[----:B------:R-:W-:Y:S01]  /*4cd0*/  IADD3 R204, R204, 0x20, RZ ;  /* 0x00000020cccc7810 */ /* 0x000fe20007ffe0ff */
[----:B0-----:R-:W-:-:S05]  /*4ce0*/  FFMA.FTZ R206, R206, R205, 1.1641532182693481445e-10 ;  /* 0x2f000000cece7423 */ /* 0x001fca00000100cd */
[----:B------:R-:W-:-:S04]  /*4cf0*/  FSETP.GTU.FTZ.AND P2, PT, R206, c[0x0][0x1e4], PT ;  /* 0x00007900ce007a0b */ /* 0x000fc80003f5c000 */
[----:B------:R-:W-:Y:S02]  /*4d00*/  FSEL R63, R63, RZ, !P2 ;  /* 0x000000ff3f3f7208 */ /* 0x000fe40005000000 */
[----:B------:R-:W-:-:S03]  /*4d10*/  SEL R205, RZ, 0x1000000, P2 ;  /* 0x01000000ffcd7807 */ /* 0x000fc60001000000 */
[----:B------:R-:W-:Y:S01]  /*4d20*/  FMUL.FTZ R63, R36, R63 ;  /* 0x0000003f243f7220 */ /* 0x000fe20000410000 */
[----:B------:R-:W-:-:S03]  /*4d30*/  IADD3 R205, R207, R205, R210 ;  /* 0x000000cdcfcd7210 */ /* 0x000fc60007ffe0d2 */
[----:B------:R-:W-:Y:S01]  /*4d40*/  @P1 FADD.FTZ R63, R55, R63 ;  /* 0x0000003f373f1221 */ /* 0x000fe20000010000 */
[----:B------:R-:W-:-:S04]  /*4d50*/  IADD3 R205, R205, R212, RZ ;  /* 0x000000d4cdcd7210 */ /* 0x000fc80007ffe0ff */
[----:B------:R0:W-:Y:S04]  /*4d60*/  STG.E.128 [R98.64], R60 ;  /* 0x0000003c62007986 */ /* 0x0001e8000c101d04 */
[----:B------:R0:W-:Y:S02]  /*4d70*/  STG.E [R96.64], R205 ;  /* 0x000000cd60007986 */ /* 0x0001e4000c101904 */
.L_x_30871:
[----:B------:R-:W-:Y:S05]  /*4d80*/  BSYNC B0 ;  /* 0x0000000000007941 */ /* 0x000fea0003800000 */
.L_x_30870:
        /* <DEDUP_REMOVED lines=23> */
.L_x_30903:
[----:B0-----:R-:W-:Y:S02]  /*4f00*/  MOV R208, R194 ;  /* 0x000000c200d07202 */ /* 0x001fe40000000f00 */
.L_x_30904:
[----:B------:R-:W-:Y:S05]  /*4f10*/  BSYNC B1 ;  /* 0x0000000000017941 */ /* 0x000fea0003800000 */
.L_x_30902:
        /* <DEDUP_REMOVED lines=16> */
.L_x_30908:
[----:B------:R-:W-:Y:S05]  /*5020*/  BSYNC B2 ;  /* 0x0000000000027941 */ /* 0x000fea0003800000 */
.L_x_30907:
        /* <DEDUP_REMOVED lines=44> */
.L_x_30906:
[----:B------:R-:W-:Y:S05]  /*52f0*/  BSYNC B1 ;  /* 0x0000000000017941 */ /* 0x000fea0003800000 */
.L_x_30905:
        /* <DEDUP_REMOVED lines=23> */
.L_x_30910:
[----:B------:R-:W-:Y:S02]  /*5470*/  IMAD.MOV.U32 R208, RZ, RZ, R194 ;  /* 0x000000ffffd07224 */ /* 0x000fe400078e00c2 */
.L_x_30911:
[----:B------:R-:W-:Y:S05]  /*5480*/  BSYNC B1 ;  /* 0x0000000000017941 */ /* 0x000fea0003800000 */
.L_x_30909:
        /* <DEDUP_REMOVED lines=16> */
.L_x_30915:
[----:B------:R-:W-:Y:S05]  /*5590*/  BSYNC B2 ;  /* 0x0000000000027941 */ /* 0x000fea0003800000 */
.L_x_30914:
        /* <DEDUP_REMOVED lines=44> */
.L_x_30913:
[----:B------:R-:W-:Y:S05]  /*5860*/  BSYNC B1 ;  /* 0x0000000000017941 */ /* 0x000fea0003800000 */
.L_x_30912:
[----:B------:R-:W0:Y:S01]  /*5870*/  I2F.U32 R98, R208 ;  /* 0x000000d000627306 */ /* 0x000e220000201000 */
[----:B------:R-:W-:Y:S01]  /*5880*/  FMUL.FTZ R65, R65, R202 ;  /* 0x000000ca41417220 */ /* 0x000fe20000410000 */
[C---:B------:R-:W-:Y:S01]  /*5890*/  ISETP.NE.AND P4, PT, R96.reuse, 0x1, PT ;  /* 0x000000016000780c */ /* 0x040fe20003f85270 */
[----:B------:R-:W-:Y:S01]  /*58a0*/  BSSY B1, `(.L_x_30916) ;  /* 0x0000012000017945 */ /* 0x000fe20003800000 */
[----:B------:R-:W-:Y:S01]  /*58b0*/  IADD3 R97, R96, 0x1, RZ ;  /* 0x0000000160617810 */ /* 0x000fe20007ffe0ff */
[----:B------:R-:W-:-:S02]  /*58c0*/  FMUL.FTZ R65, R65, c[0x0][0x1e8] ;  /* 0x00007a0041417a20 */ /* 0x000fc40000410000 */
        /* <DEDUP_REMOVED lines=14> */
.L_x_30917:
[----:B------:R-:W-:Y:S02]  /*59b0*/  IMAD.MOV.U32 R208, RZ, RZ, R194 ;  /* 0x000000ffffd07224 */ /* 0x000fe400078e00c2 */
.L_x_30918:
[----:B------:R-:W-:Y:S05]  /*59c0*/  BSYNC B1 ;  /* 0x0000000000017941 */ /* 0x000fea0003800000 */
.L_x_30916:
        /* <DEDUP_REMOVED lines=16> */
.L_x_30922:
[----:B------:R-:W-:Y:S05]  /*5ad0*/  BSYNC B2 ;  /* 0x0000000000027941 */ /* 0x000fea0003800000 */
.L_x_30921:
        /* <DEDUP_REMOVED lines=44> */
.L_x_30920:
[----:B------:R-:W-:Y:S05]  /*5da0*/  BSYNC B1 ;  /* 0x0000000000017941 */ /* 0x000fea0003800000 */
.L_x_30919:
        /* <DEDUP_REMOVED lines=20> */
.L_x_30924:
[----:B------:R-:W-:Y:S02]  /*5ef0*/  IMAD.MOV.U32 R208, RZ, RZ, R194 ;  /* 0x000000ffffd07224 */ /* 0x000fe400078e00c2 */
.L_x_30925:
[----:B------:R-:W-:Y:S05]  /*5f00*/  BSYNC B1 ;  /* 0x0000000000017941 */ /* 0x000fea0003800000 */
.L_x_30923:
        /* <DEDUP_REMOVED lines=16> */
.L_x_30929:
[----:B------:R-:W-:Y:S05]  /*6010*/  BSYNC B2 ;  /* 0x0000000000027941 */ /* 0x000fea0003800000 */
.L_x_30928:
        /* <DEDUP_REMOVED lines=41> */
[----:B------:R-:W-:Y:S01]  /*62b0*/  MOV R194, R98 ;  /* 0x0000006200c27202 */ /* 0x000fe20000000f00 */
[----:B------:R-:W-:Y:S01]  /*62c0*/  IMAD.MOV.U32 R192, RZ, RZ, R96 ;  /* 0x000000ffffc07224 */ /* 0x000fe200078e0060 */
[----:B------:R-:W-:Y:S02]  /*62d0*/  LOP3.LUT R190, R97, R190, R8, 0x96, !PT ;  /* 0x000000be61be7212 */ /* 0x000fe400078e9608 */
.L_x_30927:
[----:B------:R-:W-:Y:S05]  /*62e0*/  BSYNC B1 ;  /* 0x0000000000017941 */ /* 0x000fea0003800000 */
.L_x_30926:
[----:B------:R-:W0:Y:S01]  /*62f0*/  I2F.U32 R206, R208 ;  /* 0x000000d000ce7306 */ /* 0x000e220000201000 */
[----:B------:R-:W-:Y:S01]  /*6300*/  SEL R212, RZ, 0x1, P2 ;  /* 0x00000001ffd47807 */ /* 0x000fe20001000000 */
[----:B------:R-:W-:Y:S01]  /*6310*/  FMUL.FTZ R67, R67, R202 ;  /* 0x000000ca43437220 */ /* 0x000fe20000410000 */
[C---:B------:R-:W-:Y:S02]  /*6320*/  LEA R98, P2, R204.reuse, c[0x0][0x188], 0x4 ;  /* 0x00006200cc627a11 */ /* 0x040fe400078420ff */
[----:B------:R-:W-:Y:S01]  /*6330*/  SEL R210, RZ, 0x10000, P4 ;  /* 0x00010000ffd27807 */ /* 0x000fe20002000000 */
[----:B------:R-:W-:Y:S01]  /*6340*/  FMUL.FTZ R67, R67, c[0x0][0x1e8] ;  /* 0x00007a0043437a20 */ /* 0x000fe20000410000 */
[----:B------:R-:W-:-:S02]  /*6350*/  LEA.HI.X R99, R204, c[0x0][0x18c], RZ, 0x4, P2 ;  /* 0x00006300cc637a11 */ /* 0x000fc400010f24ff */
[C---:B------:R-:W-:Y:S02]  /*6360*/  LEA R96, P2, R204.reuse, c[0x0][0x190], 0x2 ;  /* 0x00006400cc607a11 */ /* 0x040fe400078410ff */
        /* <DEDUP_REMOVED lines=9> */
[----:B------:R-:W-:Y:S02]  /*6400*/  @P1 FADD.FTZ R67, R55, R67 ;  /* 0x0000004337431221 */ /* 0x000fe40000010000 */
[----:B------:R-:W-:-:S03]  /*6410*/  IMAD.IADD R205, R205, 0x1, R212 ;  /* 0x00000001cdcd7824 */ /* 0x000fc600078e02d4 */
[----:B------:R0:W-:Y:S04]  /*6420*/  STG.E.128 [R98.64], R64 ;  /* 0x0000004062007986 */ /* 0x0001e8000c101d04 */
[----:B------:R0:W-:Y:S02]  /*6430*/  STG.E [R96.64], R205 ;  /* 0x000000cd60007986 */ /* 0x0001e4000c101904 */
.L_x_30901:
[----:B------:R-:W-:Y:S05]  /*6440*/  BSYNC B0 ;  /* 0x0000000000007941 */ /* 0x000fea0003800000 */
.L_x_30900:
        /* <DEDUP_REMOVED lines=23> */
.L_x_30933:
[----:B0-----:R-:W-:Y:S02]  /*65c0*/  IMAD.MOV.U32 R208, RZ, RZ, R194 ;  /* 0x000000ffffd07224 */ /* 0x001fe400078e00c2 */
.L_x_30934:
[----:B------:R-:W-:Y:S05]  /*65d0*/  BSYNC B1 ;  /* 0x0000000000017941 */ /* 0x000fea0003800000 */
.L_x_30932:
        /* <DEDUP_REMOVED lines=16> */
.L_x_30938:
[----:B------:R-:W-:Y:S05]  /*66e0*/  BSYNC B2 ;  /* 0x0000000000027941 */ /* 0x000fea0003800000 */
.L_x_30937:
        /* <DEDUP_REMOVED lines=44> */
.L_x_30936:
[----:B------:R-:W-:Y:S05]  /*69b0*/  BSYNC B1 ;  /* 0x0000000000017941 */ /* 0x000fea0003800000 */
.L_x_30935:
[----:B------:R-:W0:Y:S01]  /*69c0*/  I2F.U32 R96, R208 ;  /* 0x000000d000607306 */ /* 0x000e220000201000 */
[----:B------:R-:W-:Y:S01]  /*69d0*/  HFMA2.MMA R205, -RZ, RZ, 0.1171875, 0 ;  /* 0x2f800000ffcd7435 */ /* 0x000fe200000001ff */
[----:B-----5:R-:W-:Y:S01]  /*69e0*/  FMUL.FTZ R68, R68, R202 ;  /* 0x000000ca44447220 */ /* 0x020fe20000410000 */
[----:B------:R-:W-:Y:S01]  /*69f0*/  ISETP.NE.U32.AND P1, PT, RZ, c[0x0][0x180], PT ;  /* 0x00006000ff007a0c */ /* 0x000fe20003f25070 */
[----:B------:R-:W-:Y:S01]  /*6a00*/  BSSY B1, `(.L_x_30939) ;  /* 0x0000014000017945 */ /* 0x000fe20003800000 */
[----:B------:R-:W-:Y:S01]  /*6a10*/  ISETP.NE.AND P3, PT, R98, 0x1, PT ;  /* 0x000000016200780c */ /* 0x000fe20003f65270 */
[----:B------:R-:W-:Y:S01]  /*6a20*/  FMUL.FTZ R68, R68, c[0x0][0x1e8] ;  /* 0x00007a0044447a20 */ /* 0x000fe20000410000 */
[----:B------:R-:W-:-:S04]  /*6a30*/  ISETP.NE.AND.EX P1, PT, RZ, c[0x0][0x184], PT, P1 ;  /* 0x00006100ff007a0c */ /* 0x000fc80003f25310 */
        /* <DEDUP_REMOVED lines=15> */
.L_x_30940:
[----:B------:R-:W-:Y:S02]  /*6b30*/  IMAD.MOV.U32 R208, RZ, RZ, R194 ;  /* 0x000000ffffd07224 */ /* 0x000fe400078e00c2 */
.L_x_30941:
[----:B------:R-:W-:Y:S05]  /*6b40*/  BSYNC B1 ;  /* 0x0000000000017941 */ /* 0x000fea0003800000 */
.L_x_30939:
        /* <DEDUP_REMOVED lines=16> */
.L_x_30945:
[----:B------:R-:W-:Y:S05]  /*6c50*/  BSYNC B2 ;  /* 0x0000000000027941 */ /* 0x000fea0003800000 */
.L_x_30944:
        /* <DEDUP_REMOVED lines=44> */
.L_x_30943:
[----:B------:R-:W-:Y:S05]  /*6f20*/  BSYNC B1 ;  /* 0x0000000000017941 */ /* 0x000fea0003800000 */
.L_x_30942:
        /* <DEDUP_REMOVED lines=20> */
.L_x_30947:
[----:B------:R-:W-:Y:S02]  /*7070*/  IMAD.MOV.U32 R208, RZ, RZ, R194 ;  /* 0x000000ffffd07224 */ /* 0x000fe400078e00c2 */
.L_x_30948:
[----:B------:R-:W-:Y:S05]  /*7080*/  BSYNC B1 ;  /* 0x0000000000017941 */ /* 0x000fea0003800000 */
.L_x_30946:
        /* <DEDUP_REMOVED lines=16> */
.L_x_30952:
[----:B------:R-:W-:Y:S05]  /*7190*/  BSYNC B2 ;  /* 0x0000000000027941 */ /* 0x000fea0003800000 */
.L_x_30951:
        /* <DEDUP_REMOVED lines=44> */
.L_x_30950:
[----:B------:R-:W-:Y:S05]  /*7460*/  BSYNC B1 ;  /* 0x0000000000017941 */ /* 0x000fea0003800000 */
.L_x_30949:
        /* <DEDUP_REMOVED lines=20> */
.L_x_30954:
[----:B------:R-:W-:Y:S02]  /*75b0*/  IMAD.MOV.U32 R208, RZ, RZ, R194 ;  /* 0x000000ffffd07224 */ /* 0x000fe400078e00c2 */
.L_x_30955:
[----:B------:R-:W-:Y:S05]  /*75c0*/  BSYNC B1 ;  /* 0x0000000000017941 */ /* 0x000fea0003800000 */
.L_x_30953:
        /* <DEDUP_REMOVED lines=16> */
.L_x_30959:
[----:B------:R-:W-:Y:S05]  /*76d0*/  BSYNC B2 ;  /* 0x0000000000027941 */ /* 0x000fea0003800000 */
.L_x_30958:
        /* <DEDUP_REMOVED lines=36> */
[----:B------:R-:W-:Y:S02]  /*7920*/  MOV R191, RZ ;  /* 0x000000ff00bf7202 */ /* 0x000fe40000000f00 */
[----:B------:R-:W-:Y:S01]  /*7930*/  LOP3.LUT R96, R207, R96, R6, 0x96, !PT ;  /* 0x00000060cf607212 */ /* 0x000fe200078e9606 */
[----:B------:R-:W-:-:S04]  /*7940*/  IMAD.WIDE.U32 R98, R98, -0x326172a9, RZ ;  /* 0xcd9e8d5762627825 */ /* 0x000fc800078e00ff */
[----:B------:R-:W-:Y:S01]  /*7950*/  IMAD.WIDE.U32 R96, R96, -0x2daee0ad, RZ ;  /* 0xd2511f5360607825 */ /* 0x000fe200078e00ff */
[----:B------:R-:W-:-:S03]  /*7960*/  LOP3.LUT R189, R99, R206, R7, 0x96, !PT ;  /* 0x000000ce63bd7212 */ /* 0x000fc600078e9607 */
[----:B------:R-:W-:Y:S01]  /*7970*/  IMAD.MOV.U32 R194, RZ, RZ, R98 ;  /* 0x000000ffffc27224 */ /* 0x000fe200078e0062 */
[----:B------:R-:W-:Y:S01]  /*7980*/  LOP3.LUT R190, R97, R190, R8, 0x96, !PT ;  /* 0x000000be61be7212 */ /* 0x000fe200078e9608 */
[----:B------:R-:W-:Y:S02]  /*7990*/  IMAD.MOV.U32 R192, RZ, RZ, R96 ;  /* 0x000000ffffc07224 */ /* 0x000fe400078e0060 */
.L_x_30957:
[----:B------:R-:W-:Y:S05]  /*79a0*/  BSYNC B1 ;  /* 0x0000000000017941 */ /* 0x000fea0003800000 */
.L_x_30956:
        /* <DEDUP_REMOVED lines=21> */
.L_x_30931:
[----:B------:R-:W-:Y:S05]  /*7b00*/  BSYNC B0 ;  /* 0x0000000000007941 */ /* 0x000fea0003800000 */
.L_x_30930:
        /* <DEDUP_REMOVED lines=23> */
.L_x_30963:
[----:B0-----:R-:W-:Y:S02]  /*7c80*/  IMAD.MOV.U32 R208, RZ, RZ, R194 ;  /* 0x000000ffffd07224 */ /* 0x001fe400078e00c2 */
.L_x_30964:
[----:B------:R-:W-:Y:S05]  /*7c90*/  BSYNC B1 ;  /* 0x0000000000017941 */ /* 0x000fea0003800000 */
.L_x_30962:
        /* <DEDUP_REMOVED lines=16> */
.L_x_30968:
[----:B------:R-:W-:Y:S05]  /*7da0*/  BSYNC B2 ;  /* 0x0000000000027941 */ /* 0x000fea0003800000 */
.L_x_30967:
        /* <DEDUP_REMOVED lines=44> */
.L_x_30966:
[----:B------:R-:W-:Y:S05]  /*8070*/  BSYNC B1 ;  /* 0x0000000000017941 */ /* 0x000fea0003800000 */
.L_x_30965:
        /* <DEDUP_REMOVED lines=23> */
.L_x_30970:
[----:B------:R-:W-:Y:S02]  /*81f0*/  IMAD.MOV.U32 R208, RZ, RZ, R194 ;  /* 0x000000ffffd07224 */ /* 0x000fe400078e00c2 */
.L_x_30971:
[----:B------:R-:W-:Y:S05]  /*8200*/  BSYNC B1 ;  /* 0x0000000000017941 */ /* 0x000fea0003800000 */
.L_x_30969:
        /* <DEDUP_REMOVED lines=16> */
.L_x_30975:
[----:B------:R-:W-:Y:S05]  /*8310*/  BSYNC B2 ;  /* 0x0000000000027941 */ /* 0x000fea0003800000 */
.L_x_30974:
        /* <DEDUP_REMOVED lines=44> */
.L_x_30973:
[----:B------:R-:W-:Y:S05]  /*85e0*/  BSYNC B1 ;  /* 0x0000000000017941 */ /* 0x000fea0003800000 */
.L_x_30972:
        /* <DEDUP_REMOVED lines=20> */
.L_x_30977:
[----:B------:R-:W-:Y:S02]  /*8730*/  IMAD.MOV.U32 R208, RZ, RZ, R194 ;  /* 0x000000ffffd07224 */ /* 0x000fe400078e00c2 */
.L_x_30978:
[----:B------:R-:W-:Y:S05]  /*8740*/  BSYNC B1 ;  /* 0x0000000000017941 */ /* 0x000fea0003800000 */
.L_x_30976:
        /* <DEDUP_REMOVED lines=16> */
.L_x_30982:
[----:B------:R-:W-:Y:S05]  /*8850*/  BSYNC B2 ;  /* 0x0000000000027941 */ /* 0x000fea0003800000 */
.L_x_30981:
        /* <DEDUP_REMOVED lines=44> */
.L_x_30980:
[----:B------:R-:W-:Y:S05]  /*8b20*/  BSYNC B1 ;  /* 0x0000000000017941 */ /* 0x000fea0003800000 */
.L_x_30979:
        /* <DEDUP_REMOVED lines=20> */
.L_x_30984:
[----:B------:R-:W-:Y:S02]  /*8c70*/  IMAD.MOV.U32 R208, RZ, RZ, R194 ;  /* 0x000000ffffd07224 */ /* 0x000fe400078e00c2 */
.L_x_30985:
[----:B------:R-:W-:Y:S05]  /*8c80*/  BSYNC B1 ;  /* 0x0000000000017941 */ /* 0x000fea0003800000 */
.L_x_30983:
        /* <DEDUP_REMOVED lines=16> */
.L_x_30989:
[----:B------:R-:W-:Y:S05]  /*8d90*/  BSYNC B2 ;  /* 0x0000000000027941 */ /* 0x000fea0003800000 */
.L_x_30988:
        /* <DEDUP_REMOVED lines=44> */
.L_x_30987:
[----:B------:R-:W-:Y:S05]  /*9060*/  BSYNC B1 ;  /* 0x0000000000017941 */ /* 0x000fea0003800000 */
.L_x_30986:
        /* <DEDUP_REMOVED lines=21> */
.L_x_30961:
[----:B------:R-:W-:Y:S05]  /*91c0*/  BSYNC B0 ;  /* 0x0000000000007941 */ /* 0x000fea0003800000 */
.L_x_30960:
        /* <DEDUP_REMOVED lines=23> */
.L_x_30993:
[----:B0-----:R-:W-:Y:S02]  /*9340*/  IMAD.MOV.U32 R208, RZ, RZ, R194 ;  /* 0x000000ffffd07224 */ /* 0x001fe400078e00c2 */
.L_x_30994:
[----:B------:R-:W-:Y:S05]  /*9350*/  BSYNC B1 ;  /* 0x0000000000017941 */ /* 0x000fea0003800000 */
.L_x_30992:
        /* <DEDUP_REMOVED lines=16> */
.L_x_30998:
[----:B------:R-:W-:Y:S05]  /*9460*/  BSYNC B2 ;  /* 0x0000000000027941 */ /* 0x000fea0003800000 */
.L_x_30997:
        /* <DEDUP_REMOVED lines=44> */
.L_x_30996:
[----:B------:R-:W-:Y:S05]  /*9730*/  BSYNC B1 ;  /* 0x0000000000017941 */ /* 0x000fea0003800000 */
.L_x_30995:
        /* <DEDUP_REMOVED lines=23> */
.L_x_31000:
[----:B------:R-:W-:Y:S02]  /*98b0*/  MOV R208, R194 ;  /* 0x000000c200d07202 */ /* 0x000fe40000000f00 */
.L_x_31001:
[----:B------:R-:W-:Y:S05]  /*98c0*/  BSYNC B1 ;  /* 0x0000000000017941 */ /* 0x000fea0003800000 */
.L_x_30999:
        /* <DEDUP_REMOVED lines=16> */
.L_x_31005:
[----:B------:R-:W-:Y:S05]  /*99d0*/  BSYNC B2 ;  /* 0x0000000000027941 */ /* 0x000fea0003800000 */
.L_x_31004:
        /* <DEDUP_REMOVED lines=44> */
.L_x_31003:
[----:B------:R-:W-:Y:S05]  /*9ca0*/  BSYNC B1 ;  /* 0x0000000000017941 */ /* 0x000fea0003800000 */
.L_x_31002:
        /* <DEDUP_REMOVED lines=20> */
.L_x_31007:
[----:B------:R-:W-:Y:S02]  /*9df0*/  MOV R208, R194 ;  /* 0x000000c200d07202 */ /* 0x000fe40000000f00 */
.L_x_31008:
[----:B------:R-:W-:Y:S05]  /*9e00*/  BSYNC B1 ;  /* 0x0000000000017941 */ /* 0x000fea0003800000 */
.L_x_31006:
        /* <DEDUP_REMOVED lines=16> */
.L_x_31012:
[----:B------:R-:W-:Y:S05]  /*9f10*/  BSYNC B2 ;  /* 0x0000000000027941 */ /* 0x000fea0003800000 */
.L_x_31011:
        /* <DEDUP_REMOVED lines=44> */
.L_x_31010:
[----:B------:R-:W-:Y:S05]  /*a1e0*/  BSYNC B1 ;  /* 0x0000000000017941 */ /* 0x000fea0003800000 */
.L_x_31009:
        /* <DEDUP_REMOVED lines=20> */
.L_x_31014:
[----:B------:R-:W-:Y:S02]  /*a330*/  MOV R208, R194 ;  /* 0x000000c200d07202 */ /* 0x000fe40000000f00 */
.L_x_31015:
[----:B------:R-:W-:Y:S05]  /*a340*/  BSYNC B1 ;  /* 0x0000000000017941 */ /* 0x000fea0003800000 */
.L_x_31013:
        /* <DEDUP_REMOVED lines=16> */
.L_x_31019:
[----:B------:R-:W-:Y:S05]  /*a450*/  BSYNC B2 ;  /* 0x0000000000027941 */ /* 0x000fea0003800000 */
.L_x_31018:
        /* <DEDUP_REMOVED lines=44> */
.L_x_31017:
[----:B------:R-:W-:Y:S05]  /*a720*/  BSYNC B1 ;  /* 0x0000000000017941 */ /* 0x000fea0003800000 */
.L_x_31016:
        /* <DEDUP_REMOVED lines=21> */
.L_x_30991:
[----:B------:R-:W-:Y:S05]  /*a880*/  BSYNC B0 ;  /* 0x0000000000007941 */ /* 0x000fea0003800000 */
.L_x_30990:
        /* <DEDUP_REMOVED lines=23> */
.L_x_31023:
[----:B0-----:R-:W-:Y:S02]  /*aa00*/  IMAD.MOV.U32 R208, RZ, RZ, R194 ;  /* 0x000000ffffd07224 */ /* 0x001fe400078e00c2 */
.L_x_31024:
[----:B------:R-:W-:Y:S05]  /*aa10*/  BSYNC B1 ;  /* 0x0000000000017941 */ /* 0x000fea0003800000 */
.L_x_31022:
        /* <DEDUP_REMOVED lines=16> */
.L_x_31028:
[----:B------:R-:W-:Y:S05]  /*ab20*/  BSYNC B2 ;  /* 0x0000000000027941 */ /* 0x000fea0003800000 */
.L_x_31027:
        /* <DEDUP_REMOVED lines=44> */
.L_x_31026:
[----:B------:R-:W-:Y:S05]  /*adf0*/  BSYNC B1 ;  /* 0x0000000000017941 */ /* 0x000fea0003800000 */
.L_x_31025:
        /* <DEDUP_REMOVED lines=23> */
.L_x_31030:
[----:B------:R-:W-:Y:S02]  /*af70*/  IMAD.MOV.U32 R208, RZ, RZ, R194 ;  /* 0x000000ffffd07224 */ /* 0x000fe400078e00c2 */
.L_x_31031:
[----:B------:R-:W-:Y:S05]  /*af80*/  BSYNC B1 ;  /* 0x0000000000017941 */ /* 0x000fea0003800000 */
.L_x_31029:
        /* <DEDUP_REMOVED lines=16> */
.L_x_31035:
[----:B------:R-:W-:Y:S05]  /*b090*/  BSYNC B2 ;  /* 0x0000000000027941 */ /* 0x000fea0003800000 */
.L_x_31034:
        /* <DEDUP_REMOVED lines=44> */
.L_x_31033:
[----:B------:R-:W-:Y:S05]  /*b360*/  BSYNC B1 ;  /* 0x0000000000017941 */ /* 0x000fea0003800000 */
.L_x_31032:
        /* <DEDUP_REMOVED lines=20> */
.L_x_31037:
[----:B------:R-:W-:Y:S02]  /*b4b0*/  IMAD.MOV.U32 R208, RZ, RZ, R194 ;  /* 0x000000ffffd07224 */ /* 0x000fe400078e00c2 */
.L_x_31038:
[----:B------:R-:W-:Y:S05]  /*b4c0*/  BSYNC B1 ;  /* 0x0000000000017941 */ /* 0x000fea0003800000 */
.L_x_31036:
        /* <DEDUP_REMOVED lines=16> */
.L_x_31042:
[----:B------:R-:W-:Y:S05]  /*b5d0*/  BSYNC B2 ;  /* 0x0000000000027941 */ /* 0x000fea0003800000 */
.L_x_31041:
        /* <DEDUP_REMOVED lines=44> */
.L_x_31040:
[----:B------:R-:W-:Y:S05]  /*b8a0*/  BSYNC B1 ;  /* 0x0000000000017941 */ /* 0x000fea0003800000 */
.L_x_31039:
        /* <DEDUP_REMOVED lines=20> */
.L_x_31044:
[----:B------:R-:W-:Y:S02]  /*b9f0*/  IMAD.MOV.U32 R208, RZ, RZ, R194 ;  /* 0x000000ffffd07224 */ /* 0x000fe400078e00c2 */
.L_x_31045:
[----:B------:R-:W-:Y:S05]  /*ba00*/  BSYNC B1 ;  /* 0x0000000000017941 */ /* 0x000fea0003800000 */
.L_x_31043:
        /* <DEDUP_REMOVED lines=16> */
.L_x_31049:
[----:B------:R-:W-:Y:S05]  /*bb10*/  BSYNC B2 ;  /* 0x0000000000027941 */ /* 0x000fea0003800000 */
.L_x_31048:
        /* <DEDUP_REMOVED lines=44> */
.L_x_31047:
[----:B------:R-:W-:Y:S05]  /*bde0*/  BSYNC B1 ;  /* 0x0000000000017941 */ /* 0x000fea0003800000 */
.L_x_31046:
        /* <DEDUP_REMOVED lines=21> */
.L_x_31021:
[----:B------:R-:W-:Y:S05]  /*bf40*/  BSYNC B0 ;  /* 0x0000000000007941 */ /* 0x000fea0003800000 */
.L_x_31020:
        /* <DEDUP_REMOVED lines=23> */
.L_x_31053:
[----:B0-----:R-:W-:Y:S02]  /*c0c0*/  MOV R208, R194 ;  /* 0x000000c200d07202 */ /* 0x001fe40000000f00 */
.L_x_31054:
[----:B------:R-:W-:Y:S05]  /*c0d0*/  BSYNC B1 ;  /* 0x0000000000017941 */ /* 0x000fea0003800000 */
.L_x_31052:
        /* <DEDUP_REMOVED lines=16> */
.L_x_31058:
[----:B------:R-:W-:Y:S05]  /*c1e0*/  BSYNC B2 ;  /* 0x0000000000027941 */ /* 0x000fea0003800000 */
.L_x_31057:
        /* <DEDUP_REMOVED lines=44> */
.L_x_31056:
[----:B------:R-:W-:Y:S05]  /*c4b0*/  BSYNC B1 ;  /* 0x0000000000017941 */ /* 0x000fea0003800000 */
.L_x_31055:
        /* <DEDUP_REMOVED lines=23> */
.L_x_31060:
[----:B------:R-:W-:Y:S02]  /*c630*/  IMAD.MOV.U32 R208, RZ, RZ, R194 ;  /* 0x000000ffffd07224 */ /* 0x000fe400078e00c2 */
.L_x_31061:
[----:B------:R-:W-:Y:S05]  /*c640*/  BSYNC B1 ;  /* 0x0000000000017941 */ /* 0x000fea0003800000 */
.L_x_31059:
        /* <DEDUP_REMOVED lines=16> */
.L_x_31065:
[----:B------:R-:W-:Y:S05]  /*c750*/  BSYNC B2 ;  /* 0x0000000000027941 */ /* 0x000fea0003800000 */
.L_x_31064:
        /* <DEDUP_REMOVED lines=44> */
.L_x_31063:
[----:B------:R-:W-:Y:S05]  /*ca20*/  BSYNC B1 ;  /* 0x0000000000017941 */ /* 0x000fea0003800000 */
.L_x_31062:
        /* <DEDUP_REMOVED lines=20> */
.L_x_31067:
[----:B------:R-:W-:Y:S02]  /*cb70*/  IMAD.MOV.U32 R208, RZ, RZ, R194 ;  /* 0x000000ffffd07224 */ /* 0x000fe400078e00c2 */
.L_x_31068:
[----:B------:R-:W-:Y:S05]  /*cb80*/  BSYNC B1 ;  /* 0x0000000000017941 */ /* 0x000fea0003800000 */
.L_x_31066:
        /* <DEDUP_REMOVED lines=16> */
.L_x_31072:
[----:B------:R-:W-:Y:S05]  /*cc90*/  BSYNC B2 ;  /* 0x0000000000027941 */ /* 0x000fea0003800000 */
.L_x_31071:
        /* <DEDUP_REMOVED lines=44> */
.L_x_31070:
[----:B------:R-:W-:Y:S05]  /*cf60*/  BSYNC B1 ;  /* 0x0000000000017941 */ /* 0x000fea0003800000 */
.L_x_31069:
        /* <DEDUP_REMOVED lines=20> */
.L_x_31074:
[----:B------:R-:W-:Y:S02]  /*d0b0*/  IMAD.MOV.U32 R208, RZ, RZ, R194 ;  /* 0x000000ffffd07224 */ /* 0x000fe400078e00c2 */
.L_x_31075:
[----:B------:R-:W-:Y:S05]  /*d0c0*/  BSYNC B1 ;  /* 0x0000000000017941 */ /* 0x000fea0003800000 */
.L_x_31073:
        /* <DEDUP_REMOVED lines=16> */
.L_x_31079:
[----:B------:R-:W-:Y:S05]  /*d1d0*/  BSYNC B2 ;  /* 0x0000000000027941 */ /* 0x000fea0003800000 */
.L_x_31078:
        /* <DEDUP_REMOVED lines=44> */
.L_x_31077:
[----:B------:R-:W-:Y:S05]  /*d4a0*/  BSYNC B1 ;  /* 0x0000000000017941 */ /* 0x000fea0003800000 */
.L_x_31076:
        /* <DEDUP_REMOVED lines=21> */
.L_x_31051:
[----:B------:R-:W-:Y:S05]  /*d600*/  BSYNC B0 ;  /* 0x0000000000007941 */ /* 0x000fea0003800000 */
.L_x_31050:
        /* <DEDUP_REMOVED lines=23> */
.L_x_31083:
[----:B0-----:R-:W-:Y:S02]  /*d780*/  IMAD.MOV.U32 R208, RZ, RZ, R194 ;  /* 0x000000ffffd07224 */ /* 0x001fe400078e00c2 */
.L_x_31084:
[----:B------:R-:W-:Y:S05]  /*d790*/  BSYNC B1 ;  /* 0x0000000000017941 */ /* 0x000fea0003800000 */
.L_x_31082:
        /* <DEDUP_REMOVED lines=16> */
.L_x_31088:
[----:B------:R-:W-:Y:S05]  /*d8a0*/  BSYNC B2 ;  /* 0x0000000000027941 */ /* 0x000fea0003800000 */
.L_x_31087:
        /* <DEDUP_REMOVED lines=44> */
.L_x_31086:
[----:B------:R-:W-:Y:S05]  /*db70*/  BSYNC B1 ;  /* 0x0000000000017941 */ /* 0x000fea0003800000 */
.L_x_31085:
        /* <DEDUP_REMOVED lines=23> */
.L_x_31090:
[----:B------:R-:W-:Y:S02]  /*dcf0*/  IMAD.MOV.U32 R208, RZ, RZ, R194 ;  /* 0x000000ffffd07224 */ /* 0x000fe400078e00c2 */
.L_x_31091:
[----:B------:R-:W-:Y:S05]  /*dd00*/  BSYNC B1 ;  /* 0x0000000000017941 */ /* 0x000fea0003800000 */
.L_x_31089:
        /* <DEDUP_REMOVED lines=16> */
.L_x_31095:
[----:B------:R-:W-:Y:S05]  /*de10*/  BSYNC B2 ;  /* 0x0000000000027941 */ /* 0x000fea0003800000 */
.L_x_31094:
        /* <DEDUP_REMOVED lines=44> */
.L_x_31093:
[----:B------:R-:W-:Y:S05]  /*e0e0*/  BSYNC B1 ;  /* 0x0000000000017941 */ /* 0x000fea0003800000 */
.L_x_31092:
        /* <DEDUP_REMOVED lines=20> */
.L_x_31097:
[----:B------:R-:W-:Y:S02]  /*e230*/  IMAD.MOV.U32 R208, RZ, RZ, R194 ;  /* 0x000000ffffd07224 */ /* 0x000fe400078e00c2 */
.L_x_31098:
[----:B------:R-:W-:Y:S05]  /*e240*/  BSYNC B1 ;  /* 0x0000000000017941 */ /* 0x000fea0003800000 */
.L_x_31096:
        /* <DEDUP_REMOVED lines=16> */
.L_x_31102:
[----:B------:R-:W-:Y:S05]  /*e350*/  BSYNC B2 ;  /* 0x0000000000027941 */ /* 0x000fea0003800000 */
.L_x_31101:
        /* <DEDUP_REMOVED lines=44> */
.L_x_31100:
[----:B------:R-:W-:Y:S05]  /*e620*/  BSYNC B1 ;  /* 0x0000000000017941 */ /* 0x000fea0003800000 */
.L_x_31099:
        /* <DEDUP_REMOVED lines=20> */
.L_x_31104:
[----:B------:R-:W-:Y:S02]  /*e770*/  IMAD.MOV.U32 R208, RZ, RZ, R194 ;  /* 0x000000ffffd07224 */ /* 0x000fe400078e00c2 */
.L_x_31105:
[----:B------:R-:W-:Y:S05]  /*e780*/  BSYNC B1 ;  /* 0x0000000000017941 */ /* 0x000fea0003800000 */
.L_x_31103:
        /* <DEDUP_REMOVED lines=16> */
.L_x_31109:
[----:B------:R-:W-:Y:S05]  /*e890*/  BSYNC B2 ;  /* 0x0000000000027941 */ /* 0x000fea0003800000 */
.L_x_31108:
        /* <DEDUP_REMOVED lines=44> */
.L_x_31107:
[----:B------:R-:W-:Y:S05]  /*eb60*/  BSYNC B1 ;  /* 0x0000000000017941 */ /* 0x000fea0003800000 */
.L_x_31106:
        /* <DEDUP_REMOVED lines=21> */
.L_x_31081:
[----:B------:R-:W-:Y:S05]  /*ecc0*/  BSYNC B0 ;  /* 0x0000000000007941 */ /* 0x000fea0003800000 */
.L_x_31080:
        /* <DEDUP_REMOVED lines=23> */
.L_x_31113:
[----:B0-----:R-:W-:Y:S02]  /*ee40*/  IMAD.MOV.U32 R208, RZ, RZ, R194 ;  /* 0x000000ffffd07224 */ /* 0x001fe400078e00c2 */
.L_x_31114:
[----:B------:R-:W-:Y:S05]  /*ee50*/  BSYNC B1 ;  /* 0x0000000000017941 */ /* 0x000fea0003800000 */
.L_x_31112:
        /* <DEDUP_REMOVED lines=16> */
.L_x_31118:
[----:B------:R-:W-:Y:S05]  /*ef60*/  BSYNC B2 ;  /* 0x0000000000027941 */ /* 0x000fea0003800000 */
.L_x_31117:
        /* <DEDUP_REMOVED lines=44> */
.L_x_31116:
[----:B------:R-:W-:Y:S05]  /*f230*/  BSYNC B1 ;  /* 0x0000000000017941 */ /* 0x000fea0003800000 */
.L_x_31115:
        /* <DEDUP_REMOVED lines=23> */
.L_x_31120:
[----:B------:R-:W-:Y:S02]  /*f3b0*/  IMAD.MOV.U32 R208, RZ, RZ, R194 ;  /* 0x000000ffffd07224 */ /* 0x000fe400078e00c2 */
.L_x_31121:
[----:B------:R-:W-:Y:S05]  /*f3c0*/  BSYNC B1 ;  /* 0x0000000000017941 */ /* 0x000fea0003800000 */
.L_x_31119:
        /* <DEDUP_REMOVED lines=16> */
.L_x_31125:
[----:B------:R-:W-:Y:S05]  /*f4d0*/  BSYNC B2 ;  /* 0x0000000000027941 */ /* 0x000fea0003800000 */
.L_x_31124:
        /* <DEDUP_REMOVED lines=44> */
.L_x_31123:
[----:B------:R-:W-:Y:S05]  /*f7a0*/  BSYNC B1 ;  /* 0x0000000000017941 */ /* 0x000fea0003800000 */
.L_x_31122:
        /* <DEDUP_REMOVED lines=20> */
.L_x_31127:
[----:B------:R-:W-:Y:S02]  /*f8f0*/  IMAD.MOV.U32 R208, RZ, RZ, R194 ;  /* 0x000000ffffd07224 */ /* 0x000fe400078e00c2 */
.L_x_31128:
[----:B------:R-:W-:Y:S05]  /*f900*/  BSYNC B1 ;  /* 0x0000000000017941 */ /* 0x000fea0003800000 */
.L_x_31126:
        /* <DEDUP_REMOVED lines=16> */
.L_x_31132:
[----:B------:R-:W-:Y:S05]  /*fa10*/  BSYNC B2 ;  /* 0x0000000000027941 */ /* 0x000fea0003800000 */
.L_x_31131:
        /* <DEDUP_REMOVED lines=44> */
.L_x_31130:
[----:B------:R-:W-:Y:S05]  /*fce0*/  BSYNC B1 ;  /* 0x0000000000017941 */ /* 0x000fea0003800000 */
.L_x_31129:
        /* <DEDUP_REMOVED lines=20> */
.L_x_31134:
[----:B------:R-:W-:Y:S02]  /*fe30*/  IMAD.MOV.U32 R208, RZ, RZ, R194 ;  /* 0x000000ffffd07224 */ /* 0x000fe400078e00c2 */
.L_x_31135:
[----:B------:R-:W-:Y:S05]  /*fe40*/  BSYNC B1 ;  /* 0x0000000000017941 */ /* 0x000fea0003800000 */
.L_x_31133:
        /* <DEDUP_REMOVED lines=16> */
.L_x_31139:
[----:B------:R-:W-:Y:S05]  /*ff50*/  BSYNC B2 ;  /* 0x0000000000027941 */ /* 0x000fea0003800000 */
.L_x_31138:
        /* <DEDUP_REMOVED lines=44> */
.L_x_31137:
[----:B------:R-:W-:Y:S05]  /*10220*/  BSYNC B1 ;  /* 0x0000000000017941 */ /* 0x000fea0003800000 */
.L_x_31136:
        /* <DEDUP_REMOVED lines=8> */
[----:B------:R-:W-:Y:S02]  /*102b0*/  LEA.HI.X R97, R204, c[0x0][0x194], RZ, 0x2, P2 ;  /* 0x00006500cc617a11 */ /* 0x000fe400010f14ff */
[----:B------:R-:W0:Y:S02]  /*102c0*/  I2F.U32 R204, R208 ;  /* 0x000000d000cc7306 */ /* 0x000e240000201000 */
        /* <DEDUP_REMOVED lines=10> */
.L_x_31111:
[----:B------:R-:W-:Y:S05]  /*10370*/  BSYNC B0 ;  /* 0x0000000000007941 */ /* 0x000fea0003800000 */
.L_x_31110:
[----:B0-----:R-:W-:Y:S01]  /*10380*/  FADD.FTZ R96, RZ, R56 ;  /* 0x00000038ff607221 */ /* 0x001fe20000010000 */
[----:B------:R-:W-:Y:S02]  /*10390*/  ISETP.GT.U32.AND P1, PT, R0, 0x3f, PT ;  /* 0x0000003f0000780c */ /* 0x000fe40003f24070 */
[----:B------:R-:W-:Y:S01]  /*103a0*/  LOP3.LUT R198, R198, 0xfffffff7, RZ, 0xc0, !PT ;  /* 0xfffffff7c6c67812 */ /* 0x000fe200078ec0ff */
[----:B------:R-:W-:Y:S01]  /*103b0*/  FADD.FTZ R97, R57, R96 ;  /* 0x0000006039617221 */ /* 0x000fe20000010000 */
[C---:B------:R-:W-:Y:S02]  /*103c0*/  ISETP.GT.U32.AND P2, PT, R0.reuse, 0xdf, PT ;  /* 0x000000df0000780c */ /* 0x040fe40003f44070 */
[----:B------:R-:W-:Y:S01]  /*103d0*/  ISETP.GT.U32.AND P3, PT, R0, 0xff, PT ;  /* 0x000000ff0000780c */ /* 0x000fe20003f64070 */
[----:B------:R-:W-:Y:S01]  /*103e0*/  FADD.FTZ R96, R58, R97 ;  /* 0x000000613a607221 */ /* 0x000fe20000010000 */
[----:B------:R-:W-:-:S02]  /*103f0*/  ISETP.GT.U32.AND P4, PT, R0, 0x11f, PT ;  /* 0x0000011f0000780c */ /* 0x000fc40003f84070 */
[----:B------:R-:W-:Y:S01]  /*10400*/  ISETP.GT.U32.AND P5, PT, R0, 0x13f, PT ;  /* 0x0000013f0000780c */ /* 0x000fe20003fa4070 */
[----:B------:R-:W-:Y:S01]  /*10410*/  FADD.FTZ R96, R59, R96 ;  /* 0x000000603b607221 */ /* 0x000fe20000010000 */
[----:B------:R-:W-:Y:S02]  /*10420*/  ISETP.NE.AND P6, PT, R203, RZ, PT ;  /* 0x000000ffcb00720c */ /* 0x000fe40003fc5270 */
[----:B------:R-:W-:Y:S02]  /*10430*/  @P1 LOP3.LUT R198, R198, 0x8, RZ, 0xfc, !PT ;  /* 0x00000008c6c61812 */ /* 0x000fe400078efcff */
[----:B------:R-:W-:Y:S02]  /*10440*/  FSEL R99, R96, RZ, P0 ;  /* 0x000000ff60637208 */ /* 0x000fe40000000000 */
[----:B------:R-:W-:-:S03]  /*10450*/  LOP3.LUT R198, R198, 0xfffffffb, RZ, 0xc0, !PT ;  /* 0xfffffffbc6c67812 */ /* 0x000fc600078ec0ff */
[----:B------:R-:W-:-:S04]  /*10460*/  FADD.FTZ R96, R60, R99 ;  /* 0x000000633c607221 */ /* 0x000fc80000010000 */
[----:B------:R-:W-:-:S04]  /*10470*/  FADD.FTZ R97, R61, R96 ;  /* 0x000000603d617221 */ /* 0x000fc80000010000 */
[----:B------:R-:W-:-:S04]  /*10480*/  FADD.FTZ R96, R62, R97 ;  /* 0x000000613e607221 */ /* 0x000fc80000010000 */
[----:B------:R-:W-:Y:S01]  /*10490*/  @P1 FADD.FTZ R99, R63, R96 ;  /* 0x000000603f631221 */ /* 0x000fe20000010000 */
[----:B------:R-:W-:-:S03]  /*104a0*/  ISETP.GT.U32.AND P1, PT, R0, 0x5f, PT ;  /* 0x0000005f0000780c */ /* 0x000fc60003f24070 */
[----:B------:R-:W-:-:S04]  /*104b0*/  FADD.FTZ R96, R64, R99 ;  /* 0x0000006340607221 */ /* 0x000fc80000010000 */
[----:B------:R-:W-:-:S04]  /*104c0*/  FADD.FTZ R97, R65, R96 ;  /* 0x0000006041617221 */ /* 0x000fc80000010000 */
[----:B------:R-:W-:Y:S02]  /*104d0*/  FADD.FTZ R96, R66, R97 ;  /* 0x0000006142607221 */ /* 0x000fe40000010000 */
[----:B------:R-:W-:Y:S02]  /*104e0*/  @P1 LOP3.LUT R198, R198, 0x4, RZ, 0xfc, !PT ;  /* 0x00000004c6c61812 */ /* 0x000fe400078efcff */
[----:B------:R-:W-:Y:S01]  /*104f0*/  @P1 FADD.FTZ R99, R67, R96 ;  /* 0x0000006043631221 */ /* 0x000fe20000010000 */
[----:B------:R-:W-:Y:S02]  /*10500*/  ISETP.GT.U32.AND P1, PT, R0, 0x7f, PT ;  /* 0x0000007f0000780c */ /* 0x000fe40003f24070 */
[----:B------:R-:W-:Y:S01]  /*10510*/  LOP3.LUT R198, R198, 0xfffffffd, RZ, 0xc0, !PT ;  /* 0xfffffffdc6c67812 */ /* 0x000fe200078ec0ff */
        /* <DEDUP_REMOVED lines=35> */
.L_x_31164:
[----:B-1----:R-:W-:Y:S01]  /*10750*/  FADD.FTZ R206, R99, R96 ;  /* 0x0000006063ce7221 */ /* 0x002fe20000010000 */
[----:B------:R-:W-:Y:S05]  /*10760*/  BRA.DIV ~URZ, `(.L_x_31141) ;  /* 0x000015027f007947 */ /* 0x000fea000b800000 */
[----:B------:R-:W1:Y:S01]  /*10770*/  SHFL.BFLY PT, R96, R206, 0x2, 0x1f ;  /* 0x0c401f00ce607f89 */ /* 0x000e6200000e0000 */
[----:B------:R-:W-:Y:S02]  /*10780*/  P2R R207, PR, RZ, 0x20 ;  /* 0x00000020ffcf7803 */ /* 0x000fe40000000000 */
[C---:B------:R-:W-:Y:S02]  /*10790*/  LOP3.LUT P5, RZ, R198.reuse, 0x8, RZ, 0xc0, !PT ;  /* 0x00000008c6ff7812 */ /* 0x040fe400078ac0ff */
[----:B------:R-:W-:Y:S02]  /*107a0*/  P2R R205, PR, RZ, 0x10 ;  /* 0x00000010ffcd7803 */ /* 0x000fe40000000000 */
[----:B------:R-:W-:Y:S02]  /*107b0*/  LOP3.LUT P4, RZ, R198, 0x4, RZ, 0xc0, !PT ;  /* 0x00000004c6ff7812 */ /* 0x000fe4000788c0ff */
[----:B------:R-:W-:-:S02]  /*107c0*/  P2R R208, PR, RZ, 0x40 ;  /* 0x00000040ffd07803 */ /* 0x000fc40000000000 */
        /* <DEDUP_REMOVED lines=10> */
[--C-:B-----5:R-:W-:Y:S02]  /*10870*/  FADD.FTZ R202, R57, -R203.reuse ;  /* 0x800000cb39ca7221 */ /* 0x120fe40000010000 */
        /* <DEDUP_REMOVED lines=16> */
[----:B------:R-:W-:Y:S01]  /*10980*/  LOP3.LUT P5, RZ, R198, 0x2, RZ, 0xc0, !PT ;  /* 0x00000002c6ff7812 */ /* 0x000fe200078ac0ff */
        /* <DEDUP_REMOVED lines=75> */
.L_x_31165:
[----:B------:R-:W-:Y:S01]  /*10e40*/  FMUL.FTZ R96, R203, R203 ;  /* 0x000000cbcb607220 */ /* 0x000fe20000410000 */
[----:B------:R-:W-:Y:S01]  /*10e50*/  ISETP.NE.AND P1, PT, RZ, UR6, PT ;  /* 0x00000006ff007c0c */ /* 0x000fe2000bf25270 */
[----:B-1----:R-:W-:Y:S01]  /*10e60*/  FADD.FTZ R207, R207, R202 ;  /* 0x000000cacfcf7221 */ /* 0x002fe20000010000 */
[----:B------:R-:W-:Y:S01]  /*10e70*/  BSSY B0, `(.L_x_31142) ;  /* 0x000001e000007945 */ /* 0x000fe20003800000 */
[----:B------:R-:W-:Y:S01]  /*10e80*/  @!P6 IMAD.MOV.U32 R98, RZ, RZ, 0x4 ;  /* 0x00000004ff62e424 */ /* 0x000fe200078e00ff */
[----:B------:R-:W-:Y:S02]  /*10e90*/  FSEL R97, R96, RZ, P1 ;  /* 0x000000ff60617208 */ /* 0x000fe40000800000 */
[----:B------:R-:W-:Y:S01]  /*10ea0*/  MOV R96, c[0x0][0x1e0] ;  /* 0x0000780000607a02 */ /* 0x000fe20000000f00 */
[----:B------:R-:W-:Y:S01]  /*10eb0*/  @!P6 IMAD.WIDE R98, R197, R98, c[0x0][0x1a0] ;  /* 0x00006800c562e625 */ /* 0x000fe200078e0262 */
[----:B------:R-:W-:-:S03]  /*10ec0*/  FSEL R205, R203, RZ, !P1 ;  /* 0x000000ffcbcd7208 */ /* 0x000fc60004800000 */
        /* <DEDUP_REMOVED lines=10> */
[--C-:B------:R-:W-:Y:S02]  /*10f70*/  FADD.FTZ R203, R58, -R205.reuse ;  /* 0x800000cd3acb7221 */ /* 0x100fe40000010000 */
[----:B------:R-:W-:Y:S02]  /*10f80*/  FADD.FTZ R207, R59, -R205 ;  /* 0x800000cd3bcf7221 */ /* 0x000fe40000010000 */
[C---:B------:R-:W-:Y:S02]  /*10f90*/  FMUL.FTZ R96, R204.reuse, R97 ;  /* 0x00000061cc607220 */ /* 0x040fe40000410000 */
[----:B------:R-:W-:-:S02]  /*10fa0*/  FMUL.FTZ R97, R204, R99 ;  /* 0x00000063cc617220 */ /* 0x000fc40000410000 */
[----:B0-----:R-:W-:Y:S02]  /*10fb0*/  IMAD.MOV.U32 R202, RZ, RZ, 0x10 ;  /* 0x00000010ffca7424 */ /* 0x001fe400078e00ff */
        /* <DEDUP_REMOVED lines=9> */
.L_x_31143:
[----:B------:R-:W-:Y:S05]  /*11050*/  BSYNC B0 ;  /* 0x0000000000007941 */ /* 0x000fea0003800000 */
.L_x_31142:
[----:B------:R-:W-:Y:S01]  /*11060*/  LOP3.LUT P1, RZ, R198, 0x1000, RZ, 0xc0, !PT ;  /* 0x00001000c6ff7812 */ /* 0x000fe2000782c0ff */
[----:B------:R-:W-:-:S12]  /*11070*/  BSSY B0, `(.L_x_31144) ;  /* 0x0000012000007945 */ /* 0x000fd80003800000 */
[----:B------:R-:W-:Y:S05]  /*11080*/  @!P1 BRA `(.L_x_31145) ;  /* 0x0000010000009947 */ /* 0x000fea0003800000 */
[--C-:B01----:R-:W-:Y:S02]  /*11090*/  FADD.FTZ R97, R60, -R205.reuse ;  /* 0x800000cd3c617221 */ /* 0x103fe40000010000 */
        /* <DEDUP_REMOVED lines=15> */
.L_x_31145:
[----:B------:R-:W-:Y:S05]  /*11190*/  BSYNC B0 ;  /* 0x0000000000007941 */ /* 0x000fea0003800000 */
.L_x_31144:
[----:B------:R-:W-:Y:S01]  /*111a0*/  LOP3.LUT P1, RZ, R198, 0x800, RZ, 0xc0, !PT ;  /* 0x00000800c6ff7812 */ /* 0x000fe2000782c0ff */
[----:B------:R-:W-:-:S12]  /*111b0*/  BSSY B0, `(.L_x_31146) ;  /* 0x0000012000007945 */ /* 0x000fd80003800000 */
[----:B------:R-:W-:Y:S05]  /*111c0*/  @!P1 BRA `(.L_x_31147) ;  /* 0x0000010000009947 */ /* 0x000fea0003800000 */
[--C-:B01----:R-:W-:Y:S01]  /*111d0*/  FADD.FTZ R97, R64, -R205.reuse ;  /* 0x800000cd40617221 */ /* 0x103fe20000010000 */
        /* <DEDUP_REMOVED lines=15> */
.L_x_31147:
[----:B------:R-:W-:Y:S05]  /*112d0*/  BSYNC B0 ;  /* 0x0000000000007941 */ /* 0x000fea0003800000 */
.L_x_31146:
        /* <DEDUP_REMOVED lines=19> */
.L_x_31149:
[----:B------:R-:W-:Y:S05]  /*11410*/  BSYNC B0 ;  /* 0x0000000000007941 */ /* 0x000fea0003800000 */
.L_x_31148:
        /* <DEDUP_REMOVED lines=19> */
.L_x_31151:
[----:B------:R-:W-:Y:S05]  /*11550*/  BSYNC B0 ;  /* 0x0000000000007941 */ /* 0x000fea0003800000 */
.L_x_31150:
        /* <DEDUP_REMOVED lines=19> */
.L_x_31153:
[----:B------:R-:W-:Y:S05]  /*11690*/  BSYNC B0 ;  /* 0x0000000000007941 */ /* 0x000fea0003800000 */
.L_x_31152:
        /* <DEDUP_REMOVED lines=19> */
.L_x_31155:
[----:B------:R-:W-:Y:S05]  /*117d0*/  BSYNC B0 ;  /* 0x0000000000007941 */ /* 0x000fea0003800000 */
.L_x_31154:
[----:B------:R-:W-:Y:S01]  /*117e0*/  LOP3.LUT P1, RZ, R198, 0x40, RZ, 0xc0, !PT ;  /* 0x00000040c6ff7812 */ /* 0x000fe2000782c0ff */
        /* <DEDUP_REMOVED lines=18> */
.L_x_31157:
[----:B------:R-:W-:Y:S05]  /*11910*/  BSYNC B0 ;  /* 0x0000000000007941 */ /* 0x000fea0003800000 */
.L_x_31156:
        /* <DEDUP_REMOVED lines=19> */
.L_x_31159:
[----:B------:R-:W-:Y:S05]  /*11a50*/  BSYNC B0 ;  /* 0x0000000000007941 */ /* 0x000fea0003800000 */
.L_x_31158:
        /* <DEDUP_REMOVED lines=18> */
.L_x_31161:
[----:B------:R-:W-:Y:S05]  /*11b80*/  BSYNC B0 ;  /* 0x0000000000007941 */ /* 0x000fea0003800000 */
.L_x_31160:
[----:B01----:R-:W-:-:S04]  /*11b90*/  IMAD.MOV.U32 R96, RZ, RZ, 0x4 ;  /* 0x00000004ff607424 */ /* 0x003fc800078e00ff */
[----:B------:R-:W-:-:S05]  /*11ba0*/  IMAD R197, R96, c[0x0][0x160], R197 ;  /* 0x0000580060c57a24 */ /* 0x000fca00078e02c5 */
[----:B------:R-:W-:-:S13]  /*11bb0*/  ISETP.GE.AND P1, PT, R197, c[0x0][0x164], PT ;  /* 0x00005900c5007a0c */ /* 0x000fda0003f26270 */
[----:B------:R-:W-:Y:S01]  /*11bc0*/  @P1 CALL.REL.NOINC `(.L_x_31162) ;  /* 0x0000001000001944 */ /* 0x000fe20003c00000 */
[----:B------:R-:W-:Y:S05]  /*11bd0*/  BRA `(.L_x_31163) ;  /* 0xffff037000007947 */ /* 0x000fea000383ffff */
.L_x_31162:
[----:B------:R-:W-:Y:S05]  /*11be0*/  EXIT ;  /* 0x000000000000794d */ /* 0x000fea0003800000 */
.L_x_31140:
[----:B------:R-:W-:Y:S01]  /*11bf0*/  HFMA2.MMA R207, -RZ, RZ, 0, 5.9604644775390625e-08 ;  /* 0x00000001ffcf7435 */ /* 0x000fe200000001ff */
[----:B------:R-:W-:Y:S01]  /*11c00*/  IMAD.MOV.U32 R98, RZ, RZ, R99 ;  /* 0x000000ffff627224 */ /* 0x000fe200078e0063 */
[----:B------:R-:W-:Y:S01]  /*11c10*/  MOV R96, 0x11c50 ;  /* 0x00011c5000607802 */ /* 0x000fe20000000f00 */
[----:B------:R-:W-:Y:S02]  /*11c20*/  IMAD.MOV.U32 R204, RZ, RZ, 0x1f ;  /* 0x0000001fffcc7424 */ /* 0x000fe400078e00ff */
[----:B------:R-:W-:Y:S02]  /*11c30*/  IMAD.MOV.U32 R205, RZ, RZ, -0x1 ;  /* 0xffffffffffcd7424 */ /* 0x000fe400078e00ff */
[----:B-----5:R-:W-:Y:S05]  /*11c40*/  CALL.REL.NOINC `($__internal_140_$__cuda_sm70_shflsync_bfly_p) ;  /* 0x0000096000007944 */ /* 0x020fea0003c00000 */
[----:B-1----:R-:W-:Y:S01]  /*11c50*/  IMAD.MOV.U32 R96, RZ, RZ, R207 ;  /* 0x000000ffff607224 */ /* 0x002fe200078e00cf */
[----:B0-----:R-:W-:Y:S05]  /*11c60*/  BRA `(.L_x_31164) ;  /* 0xffffeae000007947 */ /* 0x001fea000383ffff */
.L_x_31141:
[----:B------:R-:W-:Y:S01]  /*11c70*/  IMAD.MOV.U32 R98, RZ, RZ, R206 ;  /* 0x000000ffff627224 */ /* 0x000fe200078e00ce */
[----:B------:R-:W-:Y:S01]  /*11c80*/  MOV R207, 0x2 ;  /* 0x0000000200cf7802 */ /* 0x000fe20000000f00 */
[----:B------:R-:W-:Y:S01]  /*11c90*/  IMAD.MOV.U32 R204, RZ, RZ, 0x1f ;  /* 0x0000001fffcc7424 */ /* 0x000fe200078e00ff */
[----:B------:R-:W-:Y:S01]  /*11ca0*/  MOV R96, 0x11cd0 ;  /* 0x00011cd000607802 */ /* 0x000fe20000000f00 */
[----:B------:R-:W-:-:S02]  /*11cb0*/  IMAD.MOV.U32 R205, RZ, RZ, -0x1 ;  /* 0xffffffffffcd7424 */ /* 0x000fc400078e00ff */
[----:B0----5:R-:W-:Y:S05]  /*11cc0*/  CALL.REL.NOINC `($__internal_140_$__cuda_sm70_shflsync_bfly_p) ;  /* 0x000008e000007944 */ /* 0x021fea0003c00000 */
[----:B01----:R-:W-:Y:S01]  /*11cd0*/  FADD.FTZ R98, R206, R207 ;  /* 0x000000cfce627221 */ /* 0x003fe20000010000 */
[----:B------:R-:W-:Y:S01]  /*11ce0*/  MOV R205, 0xffffffff ;  /* 0xffffffff00cd7802 */ /* 0x000fe20000000f00 */
[----:B------:R-:W-:Y:S01]  /*11cf0*/  IMAD.MOV.U32 R207, RZ, RZ, 0x4 ;  /* 0x00000004ffcf7424 */ /* 0x000fe200078e00ff */
[----:B------:R-:W-:Y:S01]  /*11d00*/  MOV R96, 0x11d30 ;  /* 0x00011d3000607802 */ /* 0x000fe20000000f00 */
[----:B------:R-:W-:-:S02]  /*11d10*/  IMAD.MOV.U32 R204, RZ, RZ, 0x1f ;  /* 0x0000001fffcc7424 */ /* 0x000fc400078e00ff */
[----:B------:R-:W-:Y:S05]  /*11d20*/  CALL.REL.NOINC `($__internal_140_$__cuda_sm70_shflsync_bfly_p) ;  /* 0x0000088000007944 */ /* 0x000fea0003c00000 */
[----:B01----:R-:W-:Y:S01]  /*11d30*/  FADD.FTZ R98, R98, R207 ;  /* 0x000000cf62627221 */ /* 0x003fe20000010000 */
[----:B------:R-:W-:Y:S01]  /*11d40*/  MOV R96, 0x11d90 ;  /* 0x00011d9000607802 */ /* 0x000fe20000000f00 */
[----:B------:R-:W-:-:S02]  /*11d50*/  IMAD.MOV.U32 R207, RZ, RZ, 0x8 ;  /* 0x00000008ffcf7424 */ /* 0x000fc400078e00ff */
[----:B------:R-:W-:Y:S02]  /*11d60*/  IMAD.MOV.U32 R204, RZ, RZ, 0x1f ;  /* 0x0000001fffcc7424 */ /* 0x000fe400078e00ff */
[----:B------:R-:W-:Y:S02]  /*11d70*/  IMAD.MOV.U32 R205, RZ, RZ, -0x1 ;  /* 0xffffffffffcd7424 */ /* 0x000fe400078e00ff */
[----:B------:R-:W-:Y:S05]  /*11d80*/  CALL.REL.NOINC `($__internal_140_$__cuda_sm70_shflsync_bfly_p) ;  /* 0x0000082000007944 */ /* 0x000fea0003c00000 */
[----:B0-----:R-:W-:Y:S01]  /*11d90*/  HFMA2.MMA R204, -RZ, RZ, 0, 1.847743988037109375e-06 ;  /* 0x0000001fffcc7435 */ /* 0x001fe200000001ff */
[----:B-1----:R-:W-:Y:S01]  /*11da0*/  FADD.FTZ R98, R98, R207 ;  /* 0x000000cf62627221 */ /* 0x002fe20000010000 */
[----:B------:R-:W-:Y:S01]  /*11db0*/  MOV R96, 0x11df0 ;  /* 0x00011df000607802 */ /* 0x000fe20000000f00 */
[----:B------:R-:W-:Y:S02]  /*11dc0*/  IMAD.MOV.U32 R207, RZ, RZ, 0x10 ;  /* 0x00000010ffcf7424 */ /* 0x000fe400078e00ff */
[----:B------:R-:W-:Y:S02]  /*11dd0*/  IMAD.MOV.U32 R205, RZ, RZ, -0x1 ;  /* 0xffffffffffcd7424 */ /* 0x000fe400078e00ff */
[----:B------:R-:W-:Y:S05]  /*11de0*/  CALL.REL.NOINC `($__internal_140_$__cuda_sm70_shflsync_bfly_p) ;  /* 0x000007c000007944 */ /* 0x000fea0003c00000 */
[----:B-1----:R-:W-:Y:S01]  /*11df0*/  FADD.FTZ R203, R98, R207 ;  /* 0x000000cf62cb7221 */ /* 0x002fe20000010000 */
[----:B0-----:R-:W-:Y:S01]  /*11e00*/  P2R R205, PR, RZ, 0x20 ;  /* 0x00000020ffcd7803 */ /* 0x001fe20000000000 */
[----:B------:R-:W-:Y:S01]  /*11e10*/  IMAD.MOV.U32 R207, RZ, RZ, 0x1 ;  /* 0x00000001ffcf7424 */ /* 0x000fe200078e00ff */
[----:B------:R-:W-:Y:S01]  /*11e20*/  LOP3.LUT P5, RZ, R198, 0x8, RZ, 0xc0, !PT ;  /* 0x00000008c6ff7812 */ /* 0x000fe200078ac0ff */
[----:B------:R-:W-:Y:S01]  /*11e30*/  FMUL.FTZ R203, R203, c[0x0][0x1e0] ;  /* 0x00007800cbcb7a20 */ /* 0x000fe20000410000 */
[----:B------:R-:W-:-:S02]  /*11e40*/  P2R R204, PR, RZ, 0x10 ;  /* 0x00000010ffcc7803 */ /* 0x000fc40000000000 */
[----:B------:R-:W-:Y:S01]  /*11e50*/  LOP3.LUT P4, RZ, R198, 0x4, RZ, 0xc0, !PT ;  /* 0x00000004c6ff7812 */ /* 0x000fe2000788c0ff */
[--C-:B------:R-:W-:Y:S01]  /*11e60*/  FADD.FTZ R96, R56, -R203.reuse ;  /* 0x800000cb38607221 */ /* 0x100fe20000010000 */
[----:B------:R-:W-:Y:S01]  /*11e70*/  P2R R206, PR, RZ, 0x40 ;  /* 0x00000040ffce7803 */ /* 0x000fe20000000000 */
[--C-:B------:R-:W-:Y:S01]  /*11e80*/  FADD.FTZ R97, R57, -R203.reuse ;  /* 0x800000cb39617221 */ /* 0x100fe20000010000 */
[----:B------:R-:W-:Y:S01]  /*11e90*/  LOP3.LUT P6, RZ, R198, 0x1, RZ, 0xc0, !PT ;  /* 0x00000001c6ff7812 */ /* 0x000fe200078cc0ff */
        /* <DEDUP_REMOVED lines=28> */
[----:B------:R-:W-:Y:S02]  /*12060*/  FFMA.FTZ R97, R97, R97, R98 ;  /* 0x0000006161617223 */ /* 0x000fe40000010062 */
[----:B------:R-:W-:Y:S02]  /*12070*/  IMAD.MOV.U32 R204, RZ, RZ, 0x1f ;  /* 0x0000001fffcc7424 */ /* 0x000fe400078e00ff */
[----:B------:R-:W-:Y:S02]  /*12080*/  FFMA.FTZ R97, R96, R96, R97 ;  /* 0x0000006060617223 */ /* 0x000fe40000010061 */
[----:B------:R-:W-:Y:S02]  /*12090*/  FADD.FTZ R96, R71, -R203 ;  /* 0x800000cb47607221 */ /* 0x000fe40000010000 */
[----:B------:R-:W-:-:S02]  /*120a0*/  FFMA.FTZ R97, R202, R202, R97 ;  /* 0x000000caca617223 */ /* 0x000fc40000010061 */
[----:B------:R-:W-:Y:S02]  /*120b0*/  FADD.FTZ R202, R74, -R203 ;  /* 0x800000cb4aca7221 */ /* 0x000fe40000010000 */
[----:B------:R-:W-:Y:S01]  /*120c0*/  @P5 FFMA.FTZ R98, R96, R96, R97 ;  /* 0x0000006060625223 */ /* 0x000fe20000010061 */
[----:B------:R-:W-:Y:S01]  /*120d0*/  ISETP.NE.AND P5, PT, R205, RZ, PT ;  /* 0x000000ffcd00720c */ /* 0x000fe20003fa5270 */
[--C-:B------:R-:W-:Y:S02]  /*120e0*/  FADD.FTZ R97, R72, -R203.reuse ;  /* 0x800000cb48617221 */ /* 0x100fe40000010000 */
[----:B------:R-:W-:Y:S02]  /*120f0*/  FADD.FTZ R96, R73, -R203 ;  /* 0x800000cb49607221 */ /* 0x000fe40000010000 */
[----:B------:R-:W-:Y:S02]  /*12100*/  FFMA.FTZ R97, R97, R97, R98 ;  /* 0x0000006161617223 */ /* 0x000fe40000010062 */
[----:B------:R-:W-:-:S02]  /*12110*/  IMAD.MOV.U32 R205, RZ, RZ, -0x1 ;  /* 0xffffffffffcd7424 */ /* 0x000fc400078e00ff */
        /* <DEDUP_REMOVED lines=46> */
[----:B------:R-:W-:Y:S05]  /*12400*/  CALL.REL.NOINC `($__internal_140_$__cuda_sm70_shflsync_bfly_p) ;  /* 0x000001a000007944 */ /* 0x000fea0003c00000 */
[----:B01----:R-:W-:Y:S01]  /*12410*/  FADD.FTZ R98, R98, R207 ;  /* 0x000000cf62627221 */ /* 0x003fe20000010000 */
[----:B------:R-:W-:Y:S01]  /*12420*/  MOV R207, 0x2 ;  /* 0x0000000200cf7802 */ /* 0x000fe20000000f00 */
[----:B------:R-:W-:Y:S01]  /*12430*/  IMAD.MOV.U32 R204, RZ, RZ, 0x1f ;  /* 0x0000001fffcc7424 */ /* 0x000fe200078e00ff */
[----:B------:R-:W-:Y:S01]  /*12440*/  MOV R96, 0x12470 ;  /* 0x0001247000607802 */ /* 0x000fe20000000f00 */
[----:B------:R-:W-:Y:S02]  /*12450*/  IMAD.MOV.U32 R205, RZ, RZ, -0x1 ;  /* 0xffffffffffcd7424 */ /* 0x000fe400078e00ff */
[----:B------:R-:W-:Y:S05]  /*12460*/  CALL.REL.NOINC `($__internal_140_$__cuda_sm70_shflsync_bfly_p) ;  /* 0x0000014000007944 */ /* 0x000fea0003c00000 */
[----:B01----:R-:W-:Y:S01]  /*12470*/  FADD.FTZ R98, R98, R207 ;  /* 0x000000cf62627221 */ /* 0x003fe20000010000 */
[----:B------:R-:W-:Y:S01]  /*12480*/  MOV R205, 0xffffffff ;  /* 0xffffffff00cd7802 */ /* 0x000fe20000000f00 */
[----:B------:R-:W-:Y:S01]  /*12490*/  IMAD.MOV.U32 R207, RZ, RZ, 0x4 ;  /* 0x00000004ffcf7424 */ /* 0x000fe200078e00ff */
[----:B------:R-:W-:Y:S01]  /*124a0*/  MOV R96, 0x124d0 ;  /* 0x000124d000607802 */ /* 0x000fe20000000f00 */
[----:B------:R-:W-:Y:S02]  /*124b0*/  IMAD.MOV.U32 R204, RZ, RZ, 0x1f ;  /* 0x0000001fffcc7424 */ /* 0x000fe400078e00ff */
[----:B------:R-:W-:Y:S05]  /*124c0*/  CALL.REL.NOINC `($__internal_140_$__cuda_sm70_shflsync_bfly_p) ;  /* 0x000000e000007944 */ /* 0x000fea0003c00000 */
[----:B01----:R-:W-:Y:S01]  /*124d0*/  FADD.FTZ R98, R98, R207 ;  /* 0x000000cf62627221 */ /* 0x003fe20000010000 */
[----:B------:R-:W-:Y:S01]  /*124e0*/  MOV R96, 0x12530 ;  /* 0x0001253000607802 */ /* 0x000fe20000000f00 */
[----:B------:R-:W-:-:S02]  /*124f0*/  IMAD.MOV.U32 R207, RZ, RZ, 0x8 ;  /* 0x00000008ffcf7424 */ /* 0x000fc400078e00ff */
[----:B------:R-:W-:Y:S02]  /*12500*/  IMAD.MOV.U32 R204, RZ, RZ, 0x1f ;  /* 0x0000001fffcc7424 */ /* 0x000fe400078e00ff */
[----:B------:R-:W-:Y:S02]  /*12510*/  IMAD.MOV.U32 R205, RZ, RZ, -0x1 ;  /* 0xffffffffffcd7424 */ /* 0x000fe400078e00ff */
[----:B------:R-:W-:Y:S05]  /*12520*/  CALL.REL.NOINC `($__internal_140_$__cuda_sm70_shflsync_bfly_p) ;  /* 0x0000008000007944 */ /* 0x000fea0003c00000 */
[----:B-1----:R-:W-:Y:S01]  /*12530*/  FADD.FTZ R202, R98, R207 ;  /* 0x000000cf62ca7221 */ /* 0x002fe20000010000 */
[----:B0-----:R-:W-:Y:S01]  /*12540*/  HFMA2.MMA R204, -RZ, RZ, 0, 1.847743988037109375e-06 ;  /* 0x0000001fffcc7435 */ /* 0x001fe200000001ff */
[----:B------:R-:W-:Y:S01]  /*12550*/  IMAD.MOV.U32 R207, RZ, RZ, 0x10 ;  /* 0x00000010ffcf7424 */ /* 0x000fe200078e00ff */
[----:B------:R-:W-:Y:S01]  /*12560*/  MOV R96, 0x125a0 ;  /* 0x000125a000607802 */ /* 0x000fe20000000f00 */
[----:B------:R-:W-:Y:S02]  /*12570*/  IMAD.MOV.U32 R205, RZ, RZ, -0x1 ;  /* 0xffffffffffcd7424 */ /* 0x000fe400078e00ff */
[----:B------:R-:W-:Y:S02]  /*12580*/  IMAD.MOV.U32 R98, RZ, RZ, R202 ;  /* 0x000000ffff627224 */ /* 0x000fe400078e00ca */
[----:B------:R-:W-:Y:S05]  /*12590*/  CALL.REL.NOINC `($__internal_140_$__cuda_sm70_shflsync_bfly_p) ;  /* 0x0000001000007944 */ /* 0x000fea0003c00000 */
[----:B01----:R-:W-:Y:S05]  /*125a0*/  BRA `(.L_x_31165) ;  /* 0xffffe89000007947 */ /* 0x003fea000383ffff */
        .weak           $__internal_140_$__cuda_sm70_shflsync_bfly_p
        .type           $__internal_140_$__cuda_sm70_shflsync_bfly_p,@function
        .size           $__internal_140_$__cuda_sm70_shflsync_bfly_p,(.L_x_36228 - $__internal_140_$__cuda_sm70_shflsync_bfly_p)
$__internal_140_$__cuda_sm70_shflsync_bfly_p:
[----:B------:R-:W-:Y:S01]  /*125b0*/  IMAD.MOV.U32 R97, RZ, RZ, 0x0 ;  /* 0x00000000ff617424 */ /* 0x000fe200078e00ff */
[----:B------:R-:W-:Y:S04]  /*125c0*/  WARPSYNC R205 ;  /* 0x000000cd00007348 */ /* 0x000fe80003800000 */
[----:B------:R0:W1:Y:S01]  /*125d0*/  SHFL.BFLY PT, R207, R98, R207, R204 ;  /* 0x0c0000cf62cf7389 */ /* 0x00006200000e00cc */
[----:B------:R-:W-:Y:S05]  /*125e0*/  RET.REL.NODEC R96 `(_ZN10layer_norm13ln_fwd_kernelINS_13Kernel_traitsI6__halfffffjLj1280ELj1ELj4ELj1ELj16ENS_18Kernel_traits_baseILj1280ES2_ffffjLj128EEEEELb1ELb1ELb0ELb0EEEvNS_9FwdParamsE) ;  /* 0xfffeda1060007950 */ /* 0x000fea0003c3ffff */
.L_x_31166:
        /* <DEDUP_REMOVED lines=9> */
.L_x_36228:


//--------------------- .text._ZN10layer_norm13ln_fwd_kernelINS_13Kernel_traitsI6__halfffffjLj1280ELj1ELj4ELj1ELj16ENS_18Kernel_traits_baseILj1280ES2_ffffjLj128EEEEELb1ELb1ELb0ELb1EEEvNS_9FwdParamsE --------------------------
	.section	.text._ZN10layer_norm13ln_fwd_kernelINS_13Kernel_traitsI6__halfffffjLj1280ELj1ELj4ELj1ELj16ENS_18Kernel_traits_baseILj1280ES2_ffffjLj128EEEEELb1ELb1ELb0ELb1EEEvNS_9FwdParamsE,"ax",@progbits
	.sectioninfo	@"SHI_REGISTERS=255"
	.align	128
        .global         _ZN10layer_norm13ln_fwd_kernelINS_13Kernel_traitsI6__halfffffjLj1280ELj1ELj4ELj1ELj16ENS_18Kernel_traits_baseILj1280ES2_ffffjLj128EEEEELb1ELb1ELb0ELb1EEEvNS_9FwdParamsE
        .type           _ZN10layer_norm13ln_fwd_kernelINS_13Kernel_traitsI6__halfffffjLj1280ELj1ELj4ELj1ELj16ENS_18Kernel_traits_baseILj1280ES2_ffffjLj128EEEEELb1ELb1ELb0ELb1EEEvNS_9FwdParamsE,@function
        .size           _ZN10layer_norm13ln_fwd_kernelINS_13Kernel_traitsI6__halfffffjLj1280ELj1ELj4ELj1ELj16ENS_18Kernel_traits_baseILj1280ES2_ffffjLj128EEEEELb1ELb1ELb0ELb1EEEvNS_9FwdParamsE,(.L_x_36229 - _ZN10layer_norm13ln_fwd_kernelINS_13Kernel_traitsI6__halfffffjLj1280ELj1ELj4ELj1ELj16ENS_18Kernel_traits_baseILj1280ES2_ffffjLj128EEEEELb1ELb1ELb0ELb1EEEvNS_9FwdParamsE)
        .other          _ZN10layer_norm13ln_fwd_kernelINS_13Kernel_traitsI6__halfffffjLj1280ELj1ELj4ELj1ELj16ENS_18Kernel_traits_baseILj1280ES2_ffffjLj128EEEEELb1ELb1ELb0ELb1EEEvNS_9FwdParamsE,@"STO_CUDA_ENTRY STV_DEFAULT"
_ZN10layer_norm13ln_fwd_kernelINS_13Kernel_traitsI6__halfffffjLj1280ELj1ELj4ELj1ELj16ENS_18Kernel_traits_baseILj1280ES2_ffffjLj128EEEEELb1ELb1ELb0ELb1EEEvNS_9FwdParamsE:
.text._ZN10layer_norm13ln_fwd_kernelINS_13Kernel_traitsI6__halfffffjLj1280ELj1ELj4ELj1ELj16ENS_18Kernel_traits_baseILj1280ES2_ffffjLj128EEEEELb1ELb1ELb0ELb1EEEvNS_9FwdParamsE:
        /* <DEDUP_REMOVED lines=9> */
[----:B------:R-:W-:Y:S01]  /*0090*/  MOV R197, c[0x0][0x23c] ;  /* 0x00008f0000c57a02 */ /* 0x000fe20000000f00 */
[----:B------:R-:W-:-:S08]  /*00a0*/  ULDC.64 UR4, c[0x0][0x118] ;  /* 0x0000460000047ab9 */ /* 0x000fd00000000a00 */
[----:B------:R1:W5:Y:S04]  /*00b0*/  @P1 LDG.E.64 R36, [R196.64] ;  /* 0x00000004c4241981 */ /* 0x000368000c1e1b00 */
[----:B------:R-:W5:Y:S01]  /*00c0*/  @P1 LDG.E.64 R194, [R194.64] ;  /* 0x00000004c2c21981 */ /* 0x000f62000c1e1b00 */
[----:B0-----:R-:W-:-:S04]  /*00d0*/  SHF.L.U32 R0, R190, 0x3, RZ ;  /* 0x00000003be007819 */ /* 0x001fc800000006ff */
[----:B------:R-:W-:-:S04]  /*00e0*/  LOP3.LUT R0, R0, 0xf8, RZ, 0xc0, !PT ;  /* 0x000000f800007812 */ /* 0x000fc800078ec0ff */
[----:B------:R-:W-:-:S05]  /*00f0*/  IADD3 R2, P2, R0, c[0x0][0x218], RZ ;  /* 0x0000860000027a10 */ /* 0x000fca0007f5e0ff */
[----:B------:R-:W-:-:S05]  /*0100*/  IMAD.X R3, RZ, RZ, c[0x0][0x21c], P2 ;  /* 0x00008700ff037624 */ /* 0x000fca00010e06ff */
        /* <DEDUP_REMOVED lines=10> */
[----:B------:R-:W0:Y:S01]  /*01b0*/  S2R R35, SR_CTAID.X ;  /* 0x0000000000237919 */ /* 0x000e220000002500 */
[----:B------:R-:W-:-:S02]  /*01c0*/  SHF.R.U32.HI R192, RZ, 0x5, R190 ;  /* 0x00000005ffc07819 */ /* 0x000fc400000116be */
[----:B------:R-:W-:-:S03]  /*01d0*/  IADD3 R30, P3, R0, c[0x0][0x1b0], RZ ;  /* 0x00006c00001e7a10 */ /* 0x000fc60007f7e0ff */
[----:B0-----:R-:W-:-:S05]  /*01e0*/  IMAD R192, R35, 0x4, R192 ;  /* 0x0000000423c07824 */ /* 0x001fca00078e02c0 */
[----:B------:R-:W-:Y:S02]  /*01f0*/  ISETP.GE.AND P2, PT, R192, c[0x0][0x164], PT ;  /* 0x00005900c0007a0c */ /* 0x000fe40003f46270 */
[----:B------:R-:W-:-:S11]  /*0200*/  IADD3.X R31, RZ, c[0x0][0x1b4], RZ, P3, !PT ;  /* 0x00006d00ff1f7a10 */ /* 0x000fd60001ffe4ff */
[----:B------:R-:W-:Y:S05]  /*0210*/  @P2 EXIT ;  /* 0x000000000000294d */ /* 0x000fea0003800000 */
[----:B-1----:R-:W-:Y:S01]  /*0220*/  LOP3.LUT R191, R190, 0x1f, RZ, 0xc0, !PT ;  /* 0x0000001fbebf7812 */ /* 0x002fe200078ec0ff */
[----:B------:R0:W2:Y:S03]  /*0230*/  LDG.E.64 R18, [R30.64] ;  /* 0x000000041e127981 */ /* 0x0000a6000c1e1b00 */
[----:B------:R-:W-:Y:S01]  /*0240*/  LEA R32, P2, R191, c[0x0][0x1c8], 0x3 ;  /* 0x00007200bf207a11 */ /* 0x000fe200078418ff */
[----:B------:R0:W3:Y:S04]  /*0250*/  LDG.E.64 R16, [R30.64+0x100] ;  /* 0x000100041e107981 */ /* 0x0000e8000c1e1b00 */
[----:B------:R-:W-:Y:S01]  /*0260*/  IMAD.X R33, RZ, RZ, c[0x0][0x1cc], P2 ;  /* 0x00007300ff217624 */ /* 0x000fe200010e06ff */
        /* <DEDUP_REMOVED lines=18> */
[----:B-----5:R-:W-:Y:S01]  /*0390*/  @P1 IADD3 R196, P2, R36, c[0x0][0x240], RZ ;  /* 0x0000900024c41a10 */ /* 0x020fe20007f5e0ff */
[----:B------:R-:W-:-:S04]  /*03a0*/  IMAD R190, R35, c[0x0][0x0], R190 ;  /* 0x0000000023be7a24 */ /* 0x000fc800078e02be */
[----:B------:R-:W-:Y:S02]  /*03b0*/  @P1 IMAD.X R197, RZ, RZ, R37, P2 ;  /* 0x000000ffffc51224 */ /* 0x000fe400010e0625 */
[----:B------:R-:W-:-:S03]  /*03c0*/  IMAD.WIDE.U32 R34, R190, -0x326172a9, RZ ;  /* 0xcd9e8d57be227825 */ /* 0x000fc600078e00ff */
[--C-:B------:R-:W-:Y:S02]  /*03d0*/  SHF.R.U64 R189, R196, 0x2, R197.reuse ;  /* 0x00000002c4bd7819 */ /* 0x100fe400000012c5 */
[----:B------:R-:W-:-:S03]  /*03e0*/  SHF.R.U32.HI R188, RZ, 0x2, R197 ;  /* 0x00000002ffbc7819 */ /* 0x000fc600000116c5 */
[----:B0-----:R-:W-:Y:S01]  /*03f0*/  IMAD.WIDE.U32 R30, R189, -0x2daee0ad, RZ ;  /* 0xd2511f53bd1e7825 */ /* 0x001fe200078e00ff */
[----:B------:R-:W-:Y:S02]  /*0400*/  LOP3.LUT R36, R35, R188, R194, 0x96, !PT ;  /* 0x000000bc23247212 */ /* 0x000fe400078e96c2 */
[----:B------:R-:W-:Y:S02]  /*0410*/  IADD3 R104, R195, -0x4498517b, RZ ;  /* 0xbb67ae85c3687810 */ /* 0x000fe40007ffe0ff */
[----:B------:R-:W-:Y:S01]  /*0420*/  LOP3.LUT R0, R31, R195, RZ, 0x3c, !PT ;  /* 0x000000c31f007212 */ /* 0x000fe200078e3cff */
[----:B------:R-:W-:Y:S01]  /*0430*/  IMAD.WIDE.U32 R36, R36, -0x2daee0ad, RZ ;  /* 0xd2511f5324247825 */ /* 0x000fe200078e00ff */
[----:B------:R-:W-:-:S03]  /*0440*/  IADD3 R103, R194, -0x61c88647, RZ ;  /* 0x9e3779b9c2677810 */ /* 0x000fc60007ffe0ff */
[----:B-1----:R-:W-:Y:S01]  /*0450*/  IMAD.WIDE.U32 R32, R0, -0x326172a9, RZ ;  /* 0xcd9e8d5700207825 */ /* 0x002fe200078e00ff */
[----:B------:R-:W-:Y:S02]  /*0460*/  LOP3.LUT R35, R37, R30, R104, 0x96, !PT ;  /* 0x0000001e25237212 */ /* 0x000fe400078e9668 */
[----:B------:R-:W-:Y:S02]  /*0470*/  IADD3 R102, R194, 0x3c6ef372, RZ ;  /* 0x3c6ef372c2667810 */ /* 0x000fe40007ffe0ff */
[----:B------:R-:W-:Y:S01]  /*0480*/  LOP3.LUT R30, R33, R103, R34, 0x96, !PT ;  /* 0x00000067211e7212 */ /* 0x000fe200078e9622 */
[----:B------:R-:W-:Y:S01]  /*0490*/  IMAD.WIDE.U32 R34, R35, -0x326172a9, RZ ;  /* 0xcd9e8d5723227825 */ /* 0x000fe200078e00ff */
[----:B------:R-:W-:-:S03]  /*04a0*/  IADD3 R101, R195, 0x76cf5d0a, RZ ;  /* 0x76cf5d0ac3657810 */ /* 0x000fc60007ffe0ff */
        /* <DEDUP_REMOVED lines=17> */
[----:B------:R-:W-:-:S03]  /*05c0*/  IADD3 R51, R194, 0x1715609d, RZ ;  /* 0x1715609dc2337810 */ /* 0x000fc60007ffe0ff */
[----:B------:R-:W-:Y:S01]  /*05d0*/  IMAD.WIDE.U32 R36, R36, -0x326172a9, RZ ;  /* 0xcd9e8d5724247825 */ /* 0x000fe200078e00ff */
[----:B------:R-:W-:Y:S02]  /*05e0*/  LOP3.LUT R35, R33, R30, R96, 0x96, !PT ;  /* 0x0000001e21237212 */ /* 0x000fe400078e9660 */
[----:B------:R-:W-:Y:S02]  /*05f0*/  IADD3 R50, R194, -0x4ab325aa, RZ ;  /* 0xb54cda56c2327810 */ /* 0x000fe40007ffe0ff */
[----:B------:R-:W-:Y:S01]  /*0600*/  LOP3.LUT R30, R37, R34, R51, 0x96, !PT ;  /* 0x00000022251e7212 */ /* 0x000fe200078e9633 */
[----:B------:R-:W-:-:S05]  /*0610*/  IMAD.WIDE.U32 R34, R35, -0x326172a9, RZ ;  /* 0xcd9e8d5723227825 */ /* 0x000fca00078e00ff */
[----:B------:R-:W-:Y:S01]  /*0620*/  LOP3.LUT R174, R35, R36, R50, 0x96, !PT ;  /* 0x0000002423ae7212 */ /* 0x000fe200078e9632 */
[----:B------:R-:W-:Y:S01]  /*0630*/  IMAD.WIDE.U32 R30, R30, -0x2daee0ad, RZ ;  /* 0xd2511f531e1e7825 */ /* 0x000fe200078e00ff */
[C---:B------:R-:W-:Y:S02]  /*0640*/  IADD3 R49, R195.reuse, 0x646e171e, RZ ;  /* 0x646e171ec3317810 */ /* 0x040fe40007ffe0ff */
[----:B------:R-:W-:Y:S01]  /*0650*/  IADD3 R48, R195, 0x1fd5c5a3, RZ ;  /* 0x1fd5c5a3c3307810 */ /* 0x000fe20007ffe0ff */
[----:B------:R-:W-:Y:S01]  /*0660*/  IMAD.WIDE.U32 R174, R174, -0x2daee0ad, RZ ;  /* 0xd2511f53aeae7825 */ /* 0x000fe200078e00ff */
[----:B------:R-:W-:-:S04]  /*0670*/  LOP3.LUT R172, R31, R32, R49, 0x96, !PT ;  /* 0x000000201fac7212 */ /* 0x000fc800078e9631 */
[----:B------:R-:W-:Y:S01]  /*0680*/  LOP3.LUT R30, R175, R30, R48, 0x96, !PT ;  /* 0x0000001eaf1e7212 */ /* 0x000fe200078e9630 */
[----:B------:R-:W-:Y:S01]  /*0690*/  IMAD.WIDE.U32 R172, R172, -0x326172a9, RZ ;  /* 0xcd9e8d57acac7825 */ /* 0x000fe200078e00ff */
[C---:B------:R-:W-:Y:S02]  /*06a0*/  IADD3 R47, R194.reuse, 0x5384540f, RZ ;  /* 0x5384540fc22f7810 */ /* 0x040fe40007ffe0ff */
[----:B------:R-:W-:Y:S01]  /*06b0*/  IADD3 R46, R194, -0xe443238, RZ ;  /* 0xf1bbcdc8c22e7810 */ /* 0x000fe20007ffe0ff */
[----:B------:R-:W-:Y:S01]  /*06c0*/  IMAD.HI.U32 R31, R30, -0x326172a9, RZ ;  /* 0xcd9e8d571e1f7827 */ /* 0x000fe200078e00ff */
[----:B------:R-:W-:-:S04]  /*06d0*/  LOP3.LUT R34, R173, R34, R47, 0x96, !PT ;  /* 0x00000022ad227212 */ /* 0x000fc800078e962f */
[----:B------:R-:W-:Y:S01]  /*06e0*/  LOP3.LUT R172, R31, R172, R46, 0x96, !PT ;  /* 0x000000ac1fac7212 */ /* 0x000fe200078e962e */
[----:B------:R-:W-:Y:S01]  /*06f0*/  IMAD R31, R34, -0x2daee0ad, RZ ;  /* 0xd2511f53221f7824 */ /* 0x000fe200078e02ff */
[----:B------:R-:W-:Y:S01]  /*0700*/  @!P0 CS2R R28, SRZ ;  /* 0x00000000001c8805 */ /* 0x000fe2000001ff00 */
[C---:B------:R-:W-:Y:S02]  /*0710*/  IADD3 R44, R195.reuse, -0x695add53, RZ ;  /* 0x96a522adc32c7810 */ /* 0x040fe40007ffe0ff */
[----:B------:R-:W-:Y:S01]  /*0720*/  IMAD.HI.U32 R42, R172, -0x2daee0ad, RZ ;  /* 0xd2511f53ac2a7827 */ /* 0x000fe200078e00ff */
[----:B------:R-:W-:Y:S01]  /*0730*/  @!P0 CS2R R26, SRZ ;  /* 0x00000000001a8805 */ /* 0x000fe2000001ff00 */
[----:B------:R-:W-:Y:S01]  /*0740*/  @!P0 CS2R R24, SRZ ;  /* 0x0000000000188805 */ /* 0x000fe2000001ff00 */
[--C-:B------:R-:W-:Y:S01]  /*0750*/  SHF.R.U64 R128, R28, 0x10, R29.reuse ;  /* 0x000000101c807819 */ /* 0x100fe2000000121d */
[----:B------:R-:W-:Y:S01]  /*0760*/  @!P0 CS2R R22, SRZ ;  /* 0x0000000000168805 */ /* 0x000fe2000001ff00 */
[----:B------:R-:W-:Y:S01]  /*0770*/  LOP3.LUT R42, R42, R31, R44, 0x96, !PT ;  /* 0x0000001f2a2a7212 */ /* 0x000fe200078e962c */
[----:B------:R-:W-:Y:S01]  /*0780*/  HADD2.F32 R31, -RZ, R28.H0_H0 ;  /* 0x2000001cff1f7230 */ /* 0x000fe20000004100 */
[----:B------:R-:W-:Y:S01]  /*0790*/  SHF.R.U32.HI R129, RZ, 0x10, R29 ;  /* 0x00000010ff817819 */ /* 0x000fe2000001161d */
[----:B------:R-:W-:Y:S01]  /*07a0*/  HADD2.F32 R28, -RZ, R29.H0_H0 ;  /* 0x2000001dff1c7230 */ /* 0x000fe20000004100 */
[----:B------:R-:W-:Y:S01]  /*07b0*/  IMAD.HI.U32 R0, R34, -0x2daee0ad, RZ ;  /* 0xd2511f5322007827 */ /* 0x000fe200078e00ff */
[--C-:B------:R-:W-:Y:S01]  /*07c0*/  SHF.R.U64 R130, R26, 0x10, R27.reuse ;  /* 0x000000101a827819 */ /* 0x100fe2000000121b */
[----:B------:R-:W-:Y:S01]  /*07d0*/  HADD2.F32 R29, -RZ, R26.H0_H0 ;  /* 0x2000001aff1d7230 */ /* 0x000fe20000004100 */
[----:B------:R-:W-:Y:S01]  /*07e0*/  @!P0 CS2R R20, SRZ ;  /* 0x0000000000148805 */ /* 0x000fe2000001ff00 */
[----:B------:R-:W-:Y:S01]  /*07f0*/  IADD3 R45, R195, -0x24c28bd8, RZ ;  /* 0xdb3d7428c32d7810 */ /* 0x000fe20007ffe0ff */
[----:B------:R-:W-:Y:S01]  /*0800*/  HADD2.F32 R26, -RZ, R27.H0_H0 ;  /* 0x2000001bff1a7230 */ /* 0x000fe20000004100 */
[----:B------:R-:W-:Y:S01]  /*0810*/  SHF.R.U32.HI R131, RZ, 0x10, R27 ;  /* 0x00000010ff837819 */ /* 0x000fe2000001161b */
[----:B------:R-:W-:Y:S01]  /*0820*/  HADD2.F32 R27, -RZ, R24.H0_H0 ;  /* 0x20000018ff1b7230 */ /* 0x000fe20000004100 */
[--C-:B------:R-:W-:Y:S01]  /*0830*/  SHF.R.U64 R132, R24, 0x10, R25.reuse ;  /* 0x0000001018847819 */ /* 0x100fe20000001219 */
[----:B------:R-:W-:Y:S01]  /*0840*/  HADD2.F32 R24, -RZ, R25.H0_H0 ;  /* 0x20000019ff187230 */ /* 0x000fe20000004100 */
[----:B------:R-:W-:Y:S01]  /*0850*/  SHF.R.U32.HI R133, RZ, 0x10, R25 ;  /* 0x00000010ff857819 */ /* 0x000fe20000011619 */
[----:B------:R-:W-:Y:S01]  /*0860*/  HADD2.F32 R25, -RZ, R22.H0_H0 ;  /* 0x20000016ff197230 */ /* 0x000fe20000004100 */
[----:B------:R-:W-:Y:S01]  /*0870*/  SHF.R.U64 R134, R22, 0x10, R23 ;  /* 0x0000001016867819 */ /* 0x000fe20000001217 */
[----:B------:R-:W-:Y:S01]  /*0880*/  @!P0 CS2R R38, SRZ ;  /* 0x0000000000268805 */ /* 0x000fe2000001ff00 */
[----:B------:R-:W-:Y:S01]  /*0890*/  LOP3.LUT R174, R0, R174, R45, 0x96, !PT ;  /* 0x000000ae00ae7212 */ /* 0x000fe200078e962d */
[----:B------:R-:W-:Y:S01]  /*08a0*/  @!P0 CS2R R72, SRZ ;  /* 0x0000000000488805 */ /* 0x000fe2000001ff00 */
[----:B------:R-:W-:Y:S01]  /*08b0*/  @!P0 CS2R R70, SRZ ;  /* 0x0000000000468805 */ /* 0x000fe2000001ff00 */
[----:B------:R-:W-:Y:S01]  /*08c0*/  @!P0 CS2R R68, SRZ ;  /* 0x0000000000448805 */ /* 0x000fe2000001ff00 */
[----:B------:R-:W-:Y:S01]  /*08d0*/  @!P0 CS2R R66, SRZ ;  /* 0x0000000000428805 */ /* 0x000fe2000001ff00 */
[----:B------:R-:W-:Y:S01]  /*08e0*/  SHF.R.U32.HI R135, RZ, 0x10, R23 ;  /* 0x00000010ff877819 */ /* 0x000fe20000011617 */
[----:B------:R-:W-:Y:S01]  /*08f0*/  HADD2.F32 R22, -RZ, R23.H0_H0 ;  /* 0x20000017ff167230 */ /* 0x000fe20000004100 */
[----:B------:R-:W-:Y:S01]  /*0900*/  SHF.R.U64 R136, R20, 0x10, R21 ;  /* 0x0000001014887819 */ /* 0x000fe20000001215 */
[----:B------:R-:W-:Y:S01]  /*0910*/  HADD2.F32 R23, -RZ, R20.H0_H0 ;  /* 0x20000014ff177230 */ /* 0x000fe20000004100 */
[----:B------:R-:W-:Y:S01]  /*0920*/  IMAD R40, R30, -0x326172a9, RZ ;  /* 0xcd9e8d571e287824 */ /* 0x000fe200078e02ff */
[----:B------:R-:W-:Y:S01]  /*0930*/  IADD3 R43, R194, -0x700cb87f, RZ ;  /* 0x8ff34781c22b7810 */ /* 0x000fe20007ffe0ff */
[----:B------:R-:W-:Y:S01]  /*0940*/  IMAD.HI.U32 R0, R174, -0x326172a9, RZ ;  /* 0xcd9e8d57ae007827 */ /* 0x000fe200078e00ff */
[----:B------:R-:W-:-:S02]  /*0950*/  SHF.R.U64 R118, R38, 0x10, R39 ;  /* 0x0000001026767819 */ /* 0x000fc40000001227 */
[----:B------:R-:W-:Y:S02]  /*0960*/  SHF.R.U32.HI R119, RZ, 0x10, R39 ;  /* 0x00000010ff777819 */ /* 0x000fe40000011627 */
[--C-:B------:R-:W-:Y:S02]  /*0970*/  SHF.R.U64 R120, R72, 0x10, R73.reuse ;  /* 0x0000001048787819 */ /* 0x100fe40000001249 */
[----:B------:R-:W-:Y:S02]  /*0980*/  SHF.R.U32.HI R121, RZ, 0x10, R73 ;  /* 0x00000010ff797819 */ /* 0x000fe40000011649 */
[--C-:B------:R-:W-:Y:S02]  /*0990*/  SHF.R.U64 R122, R70, 0x10, R71.reuse ;  /* 0x00000010467a7819 */ /* 0x100fe40000001247 */
[----:B------:R-:W-:Y:S02]  /*09a0*/  SHF.R.U32.HI R123, RZ, 0x10, R71 ;  /* 0x00000010ff7b7819 */ /* 0x000fe40000011647 */
[----:B------:R-:W-:-:S02]  /*09b0*/  SHF.R.U64 R124, R68, 0x10, R69 ;  /* 0x00000010447c7819 */ /* 0x000fc40000001245 */
[----:B------:R-:W-:Y:S02]  /*09c0*/  SHF.R.U32.HI R125, RZ, 0x10, R69 ;  /* 0x00000010ff7d7819 */ /* 0x000fe40000011645 */
[--C-:B------:R-:W-:Y:S02]  /*09d0*/  SHF.R.U64 R126, R66, 0x10, R67.reuse ;  /* 0x00000010427e7819 */ /* 0x100fe40000001243 */
[----:B------:R-:W-:Y:S02]  /*09e0*/  SHF.R.U32.HI R127, RZ, 0x10, R67 ;  /* 0x00000010ff7f7819 */ /* 0x000fe40000011643 */
[----:B------:R-:W-:Y:S01]  /*09f0*/  SHF.R.U32.HI R137, RZ, 0x10, R21 ;  /* 0x00000010ff897819 */ /* 0x000fe20000011615 */
[----:B------:R-:W-:Y:S01]  /*0a00*/  HADD2.F32 R41, -RZ, R38.H0_H0 ;  /* 0x20000026ff297230 */ /* 0x000fe20000004100 */
[----:B------:R-:W-:Y:S01]  /*0a10*/  HFMA2.MMA R117, -RZ, RZ, 0, 0 ;  /* 0x00000000ff757435 */ /* 0x000fe200000001ff */
[----:B------:R-:W-:Y:S01]  /*0a20*/  LOP3.LUT R40, R0, R40, R43, 0x96, !PT ;  /* 0x0000002800287212 */ /* 0x000fe200078e962b */
[----:B------:R-:W-:Y:S01]  /*0a30*/  HADD2.F32 R38, -RZ, R39.H0_H0 ;  /* 0x20000027ff267230 */ /* 0x000fe20000004100 */
[----:B------:R-:W-:Y:S01]  /*0a40*/  LOP3.LUT R196, R196, 0x3, RZ, 0xc0, !PT ;  /* 0x00000003c4c47812 */ /* 0x000fe200078ec0ff */
[----:B------:R-:W-:Y:S01]  /*0a50*/  HADD2.F32 R39, -RZ, R72.H0_H0 ;  /* 0x20000048ff277230 */ /* 0x000fe20000004100 */
[----:B------:R-:W-:Y:S01]  /*0a60*/  IMAD R172, R172, -0x2daee0ad, RZ ;  /* 0xd2511f53acac7824 */ /* 0x000fe200078e02ff */
[----:B------:R-:W-:Y:S01]  /*0a70*/  HADD2.F32 R36, -RZ, R73.H0_H0 ;  /* 0x20000049ff247230 */ /* 0x000fe20000004100 */
[----:B------:R-:W-:Y:S01]  /*0a80*/  IMAD R174, R174, -0x326172a9, RZ ;  /* 0xcd9e8d57aeae7824 */ /* 0x000fe200078e02ff */
        /* <DEDUP_REMOVED lines=24> */
[----:B--2---:R-:W-:Y:S01]  /*0c10*/  SHF.R.U64 R139, R18, 0x10, R19 ;  /* 0x00000010128b7819 */ /* 0x004fe20000001213 */
[----:B------:R-:W-:Y:S01]  /*0c20*/  HADD2.F32 R20, -RZ, R18.H0_H0 ;  /* 0x20000012ff147230 */ /* 0x000fe20000004100 */
[----:B---3--:R-:W-:Y:S01]  /*0c30*/  SHF.R.U64 R141, R16, 0x10, R17 ;  /* 0x00000010108d7819 */ /* 0x008fe20000001211 */
[----:B------:R-:W-:Y:S01]  /*0c40*/  HADD2.F32 R18, -RZ, R16.H0_H0 ;  /* 0x20000010ff127230 */ /* 0x000fe20000004100 */
[----:B------:R-:W-:-:S02]  /*0c50*/  SHF.R.U32.HI R138, RZ, 0x10, R19 ;  /* 0x00000010ff8a7819 */ /* 0x000fc40000011613 */
[----:B----4-:R-:W-:Y:S01]  /*0c60*/  SHF.R.U64 R143, R14, 0x10, R15 ;  /* 0x000000100e8f7819 */ /* 0x010fe2000000120f */
[----:B------:R-:W-:Y:S01]  /*0c70*/  HADD2.F32 R16, -RZ, R14.H0_H0 ;  /* 0x2000000eff107230 */ /* 0x000fe20000004100 */
[----:B------:R-:W-:Y:S02]  /*0c80*/  SHF.R.U32.HI R140, RZ, 0x10, R17 ;  /* 0x00000010ff8c7819 */ /* 0x000fe40000011611 */
[----:B------:R-:W-:Y:S01]  /*0c90*/  SHF.R.U64 R145, R12, 0x10, R13 ;  /* 0x000000100c917819 */ /* 0x000fe2000000120d */
[----:B------:R-:W-:Y:S01]  /*0ca0*/  HADD2.F32 R14, -RZ, R12.H0_H0 ;  /* 0x2000000cff0e7230 */ /* 0x000fe20000004100 */
[----:B------:R-:W-:Y:S02]  /*0cb0*/  SHF.R.U32.HI R142, RZ, 0x10, R15 ;  /* 0x00000010ff8e7819 */ /* 0x000fe4000001160f */
[----:B------:R-:W-:Y:S01]  /*0cc0*/  SHF.R.U64 R186, R184, 0x10, R185 ;  /* 0x00000010b8ba7819 */ /* 0x000fe200000012b9 */
[----:B------:R-:W-:Y:S01]  /*0cd0*/  HADD2.F32 R187, -RZ, R184.H0_H0 ;  /* 0x200000b8ffbb7230 */ /* 0x000fe20000004100 */
[----:B------:R-:W-:-:S02]  /*0ce0*/  SHF.R.U32.HI R144, RZ, 0x10, R13 ;  /* 0x00000010ff907819 */ /* 0x000fc4000001160d */
[----:B------:R-:W-:Y:S01]  /*0cf0*/  SHF.R.U64 R182, R180, 0x10, R181 ;  /* 0x00000010b4b67819 */ /* 0x000fe200000012b5 */
        /* <DEDUP_REMOVED lines=8> */
[--C-:B------:R-:W-:Y:S01]  /*0d80*/  SHF.R.U64 R147, R10, 0x10, R11.reuse ;  /* 0x000000100a937819 */ /* 0x100fe2000000120b */
[----:B------:R-:W-:Y:S01]  /*0d90*/  HADD2.F32 R12, -RZ, R10.H0_H0 ;  /* 0x2000000aff0c7230 */ /* 0x000fe20000004100 */
[----:B------:R-:W-:Y:S02]  /*0da0*/  SHF.R.U32.HI R146, RZ, 0x10, R11 ;  /* 0x00000010ff927819 */ /* 0x000fe4000001160b */
[--C-:B------:R-:W-:Y:S01]  /*0db0*/  SHF.R.U64 R149, R8, 0x10, R9.reuse ;  /* 0x0000001008957819 */ /* 0x100fe20000001209 */
[----:B------:R-:W-:Y:S01]  /*0dc0*/  HADD2.F32 R10, -RZ, R8.H0_H0 ;  /* 0x20000008ff0a7230 */ /* 0x000fe20000004100 */
        /* <DEDUP_REMOVED lines=8> */
[----:B------:R-:W-:-:S02]  /*0e50*/  SHF.R.U32.HI R156, RZ, 0x10, R65 ;  /* 0x00000010ff9c7819 */ /* 0x000fc40000011641 */
        /* <DEDUP_REMOVED lines=9> */
[--C-:B------:R-:W-:Y:S02]  /*0ef0*/  SHF.R.U64 R167, R54, 0x10, R55.reuse ;  /* 0x0000001036a77819 */ /* 0x100fe40000001237 */
[----:B------:R-:W-:Y:S02]  /*0f00*/  SHF.R.U32.HI R168, RZ, 0x10, R55 ;  /* 0x00000010ffa87819 */ /* 0x000fe40000011637 */
[----:B------:R-:W-:-:S02]  /*0f10*/  SHF.R.U64 R169, R52, 0x10, R53 ;  /* 0x0000001034a97819 */ /* 0x000fc40000001235 */
[----:B------:R-:W-:Y:S01]  /*0f20*/  SHF.R.U32.HI R170, RZ, 0x10, R53 ;  /* 0x00000010ffaa7819 */ /* 0x000fe20000011635 */
        /* <DEDUP_REMOVED lines=73> */
[----:B------:R-:W-:Y:S02]  /*13c0*/  ULDC.U8 UR6, c[0x0][0x1f0] ;  /* 0x00007c0000067ab9 */ /* 0x000fe40000000000 */
.L_x_31450:
[----:B------:R-:W-:Y:S01]  /*13d0*/  ISETP.NE.U32.AND P0, PT, RZ, c[0x0][0x180], PT ;  /* 0x00006000ff007a0c */ /* 0x000fe20003f05070 */
[----:B------:R-:W-:Y:S01]  /*13e0*/  IMAD R52, R192, c[0x0][0x168], RZ ;  /* 0x00005a00c0347a24 */ /* 0x000fe200078e02ff */
[----:B------:R-:W-:Y:S01]  /*13f0*/  ISETP.NE.U32.AND P1, PT, RZ, c[0x0][0x1c0], PT ;  /* 0x00007000ff007a0c */ /* 0x000fe20003f25070 */
[----:B------:R-:W-:Y:S01]  /*1400*/  IMAD.MOV.U32 R193, RZ, RZ, 0x10 ;  /* 0x00000010ffc17424 */ /* 0x000fe200078e00ff */
[----:B------:R-:W-:Y:S02]  /*1410*/  ISETP.NE.AND.EX P0, PT, RZ, c[0x0][0x184], PT, P0 ;  /* 0x00006100ff007a0c */ /* 0x000fe40003f05300 */
[----:B------:R-:W-:Y:S02]  /*1420*/  SHF.R.S32.HI R53, RZ, 0x1f, R52 ;  /* 0x0000001fff357819 */ /* 0x000fe40000011434 */
[----:B------:R-:W-:Y:S02]  /*1430*/  ISETP.NE.AND.EX P1, PT, RZ, c[0x0][0x1c4], PT, P1 ;  /* 0x00007100ff007a0c */ /* 0x000fe40003f25310 */
[----:B------:R-:W-:-:S02]  /*1440*/  LEA.HI R222, R53, R52, RZ, 0x2 ;  /* 0x0000003435de7211 */ /* 0x000fc400078f10ff */
[----:B------:R-:W-:Y:S02]  /*1450*/  MOV R203, 0x3f800000 ;  /* 0x3f80000000cb7802 */ /* 0x000fe40000000f00 */
[----:B------:R-:W-:-:S04]  /*1460*/  LEA.HI.SX32 R222, R222, R191, 0x1e ;  /* 0x000000bfdede7211 */ /* 0x000fc800078ff2ff */
[C---:B------:R-:W-:Y:S01]  /*1470*/  @P0 LEA R56, P2, R222.reuse, c[0x0][0x180], 0x4 ;  /* 0x00006000de380a11 */ /* 0x040fe200078420ff */
[----:B------:R-:W-:-:S03]  /*1480*/  IMAD.WIDE.U32 R52, R222, R193, c[0x0][0x170] ;  /* 0x00005c00de347625 */ /* 0x000fc600078e00c1 */
[----:B------:R-:W-:Y:S01]  /*1490*/  @P0 LEA.HI.X R57, R222, c[0x0][0x184], RZ, 0x4, P2 ;  /* 0x00006100de390a11 */ /* 0x000fe200010f24ff */
[----:B------:R-:W-:Y:S02]  /*14a0*/  @P1 IMAD.MOV.U32 R59, RZ, RZ, 0x4 ;  /* 0x00000004ff3b1424 */ /* 0x000fe400078e00ff */
[----:B------:R-:W5:Y:S02]  /*14b0*/  LDG.E.128 R52, [R52.64] ;  /* 0x0000000434347981 */ /* 0x000f64000c1e1d00 */
[----:B------:R-:W-:Y:S02]  /*14c0*/  @P1 IMAD.WIDE R58, R192, R59, c[0x0][0x1c0] ;  /* 0x00007000c03a1625 */ /* 0x000fe400078e023b */
[----:B------:R0:W5:Y:S04]  /*14d0*/  @P0 LDG.E.128 R88, [R56.64] ;  /* 0x0000000438580981 */ /* 0x000168000c1e1d00 */
[----:B------:R0:W5:Y:S01]  /*14e0*/  @P1 LDG.E R203, [R58.64] ;  /* 0x000000043acb1981 */ /* 0x000162000c1e1900 */
        /* <DEDUP_REMOVED lines=12> */
.L_x_31168:
[----:B0-----:R-:W-:Y:S02]  /*15b0*/  IMAD.MOV.U32 R64, RZ, RZ, R174 ;  /* 0x000000ffff407224 */ /* 0x001fe400078e00ae */
.L_x_31169:
[----:B------:R-:W-:Y:S05]  /*15c0*/  BSYNC B0 ;  /* 0x0000000000007941 */ /* 0x000fea0003800000 */
.L_x_31167:
        /* <DEDUP_REMOVED lines=16> */
.L_x_31173:
[----:B------:R-:W-:Y:S05]  /*16d0*/  BSYNC B1 ;  /* 0x0000000000017941 */ /* 0x000fea0003800000 */
.L_x_31172:
        /* <DEDUP_REMOVED lines=44> */
.L_x_31171:
[----:B------:R-:W-:Y:S05]  /*19a0*/  BSYNC B0 ;  /* 0x0000000000007941 */ /* 0x000fea0003800000 */
.L_x_31170:
        /* <DEDUP_REMOVED lines=23> */
.L_x_31175:
[----:B------:R-:W-:Y:S02]  /*1b20*/  MOV R52, R174 ;  /* 0x000000ae00347202 */ /* 0x000fe40000000f00 */
.L_x_31176:
[----:B------:R-:W-:Y:S05]  /*1b30*/  BSYNC B0 ;  /* 0x0000000000007941 */ /* 0x000fea0003800000 */
.L_x_31174:
        /* <DEDUP_REMOVED lines=16> */
.L_x_31180:
[----:B------:R-:W-:Y:S05]  /*1c40*/  BSYNC B1 ;  /* 0x0000000000017941 */ /* 0x000fea0003800000 */
.L_x_31179:
        /* <DEDUP_REMOVED lines=44> */
.L_x_31178:
[----:B------:R-:W-:Y:S05]  /*1f10*/  BSYNC B0 ;  /* 0x0000000000007941 */ /* 0x000fea0003800000 */
.L_x_31177:
[----:B------:R-:W0:Y:S01]  /*1f20*/  I2F.U32 R57, R52 ;  /* 0x0000003400397306 */ /* 0x000e220000201000 */
[----:B------:R-:W-:Y:S01]  /*1f30*/  FMUL.FTZ R53, R53, R203 ;  /* 0x000000cb35357220 */ /* 0x000fe20000410000 */
[----:B------:R-:W-:Y:S01]  /*1f40*/  ISETP.NE.AND P4, PT, R56, 0x1, PT ;  /* 0x000000013800780c */ /* 0x000fe20003f85270 */
[----:B------:R-:W-:Y:S02]  /*1f50*/  BSSY B0, `(.L_x_31181) ;  /* 0x0000012000007945 */ /* 0x000fe40003800000 */
        /* <DEDUP_REMOVED lines=16> */
.L_x_31182:
[----:B------:R-:W-:Y:S02]  /*2060*/  IMAD.MOV.U32 R62, RZ, RZ, R174 ;  /* 0x000000ffff3e7224 */ /* 0x000fe400078e00ae */
.L_x_31183:
[----:B------:R-:W-:Y:S05]  /*2070*/  BSYNC B0 ;  /* 0x0000000000007941 */ /* 0x000fea0003800000 */
.L_x_31181:
        /* <DEDUP_REMOVED lines=16> */
.L_x_31187:
[----:B------:R-:W-:Y:S05]  /*2180*/  BSYNC B1 ;  /* 0x0000000000017941 */ /* 0x000fea0003800000 */
.L_x_31186:
        /* <DEDUP_REMOVED lines=44> */
.L_x_31185:
[----:B------:R-:W-:Y:S05]  /*2450*/  BSYNC B0 ;  /* 0x0000000000007941 */ /* 0x000fea0003800000 */
.L_x_31184:
        /* <DEDUP_REMOVED lines=20> */
.L_x_31189:
[----:B------:R-:W-:Y:S02]  /*25a0*/  IMAD.MOV.U32 R54, RZ, RZ, R174 ;  /* 0x000000ffff367224 */ /* 0x000fe400078e00ae */
.L_x_31190:
[----:B------:R-:W-:Y:S05]  /*25b0*/  BSYNC B0 ;  /* 0x0000000000007941 */ /* 0x000fea0003800000 */
.L_x_31188:
        /* <DEDUP_REMOVED lines=16> */
.L_x_31194:
[----:B------:R-:W-:Y:S05]  /*26c0*/  BSYNC B1 ;  /* 0x0000000000017941 */ /* 0x000fea0003800000 */
.L_x_31193:
        /* <DEDUP_REMOVED lines=44> */
.L_x_31192:
[----:B------:R-:W-:Y:S05]  /*2990*/  BSYNC B0 ;  /* 0x0000000000007941 */ /* 0x000fea0003800000 */
.L_x_31191:
[----:B------:R-:W0:Y:S01]  /*29a0*/  I2F.U32 R53, R54 ;  /* 0x0000003600357306 */ /* 0x000e220000201000 */
[----:B------:R-:W-:Y:S01]  /*29b0*/  FMUL.FTZ R55, R55, R203 ;  /* 0x000000cb37377220 */ /* 0x000fe20000410000 */
[----:B------:R-:W-:Y:S02]  /*29c0*/  SEL R56, RZ, 0x100, P3 ;  /* 0x00000100ff387807 */ /* 0x000fe40001800000 */
[C---:B------:R-:W-:Y:S01]  /*29d0*/  LEA R58, P3, R222.reuse, c[0x0][0x188], 0x4 ;  /* 0x00006200de3a7a11 */ /* 0x040fe200078620ff */
[----:B------:R-:W-:Y:S01]  /*29e0*/  FMUL.FTZ R55, R55, c[0x0][0x1e8] ;  /* 0x00007a0037377a20 */ /* 0x000fe20000410000 */
[----:B------:R-:W-:-:S02]  /*29f0*/  IADD3 R208, R222, 0x20, RZ ;  /* 0x00000020ded07810 */ /* 0x000fc40007ffe0ff */
[----:B------:R-:W-:-:S03]  /*2a00*/  LEA.HI.X R59, R222, c[0x0][0x18c], RZ, 0x4, P3 ;  /* 0x00006300de3b7a11 */ /* 0x000fc600018f24ff */
[----:B------:R-:W-:-:S04]  /*2a10*/  @P0 IMAD.WIDE.U32 R60, R208, R193, c[0x0][0x180] ;  /* 0x00006000d03c0625 */ /* 0x000fc800078e00c1 */
[----:B0-----:R-:W-:-:S05]  /*2a20*/  FFMA.FTZ R53, R53, R204, 1.1641532182693481445e-10 ;  /* 0x2f00000035357423 */ /* 0x001fca00000100cc */
[----:B------:R-:W-:Y:S02]  /*2a30*/  FSETP.GTU.FTZ.AND P5, PT, R53, c[0x0][0x1e4], PT ;  /* 0x0000790035007a0b */ /* 0x000fe40003fbc000 */
[----:B------:R-:W-:Y:S02]  /*2a40*/  SEL R53, RZ, 0x10000, P4 ;  /* 0x00010000ff357807 */ /* 0x000fe40002000000 */
[----:B------:R-:W-:Y:S02]  /*2a50*/  SEL R52, RZ, 0x1000000, P5 ;  /* 0x01000000ff347807 */ /* 0x000fe40002800000 */
[----:B------:R-:W-:Y:S02]  /*2a60*/  FSEL R55, R55, RZ, !P5 ;  /* 0x000000ff37377208 */ /* 0x000fe40006800000 */
[----:B------:R-:W-:Y:S02]  /*2a70*/  IADD3 R52, R56, R52, R53 ;  /* 0x0000003438347210 */ /* 0x000fe40007ffe035 */
[----:B------:R-:W-:Y:S01]  /*2a80*/  SEL R53, RZ, 0x1, P2 ;  /* 0x00000001ff357807 */ /* 0x000fe20001000000 */
[----:B------:R-:W-:Y:S01]  /*2a90*/  FMUL.FTZ R87, R184, R55 ;  /* 0x00000037b8577220 */ /* 0x000fe20000410000 */
[----:B------:R-:W-:-:S02]  /*2aa0*/  LEA R56, P2, R222, c[0x0][0x190], 0x2 ;  /* 0x00006400de387a11 */ /* 0x000fc400078410ff */
[----:B------:R-:W-:Y:S01]  /*2ab0*/  IADD3 R65, R52, R53, RZ ;  /* 0x0000003534417210 */ /* 0x000fe20007ffe0ff */
[----:B------:R-:W-:Y:S01]  /*2ac0*/  @P1 FADD.FTZ R87, R91, R87 ;  /* 0x000000575b571221 */ /* 0x000fe20000010000 */
[----:B------:R-:W-:Y:S01]  /*2ad0*/  LEA.HI.X R57, R222, c[0x0][0x194], RZ, 0x2, P2 ;  /* 0x00006500de397a11 */ /* 0x000fe200010f14ff */
[----:B------:R-:W-:-:S03]  /*2ae0*/  IMAD.WIDE.U32 R52, R208, R193, c[0x0][0x170] ;  /* 0x00005c00d0347625 */ /* 0x000fc600078e00c1 */
[----:B------:R0:W-:Y:S04]  /*2af0*/  STG.E.128 [R58.64], R84 ;  /* 0x000000543a007986 */ /* 0x0001e8000c101d04 */
[----:B------:R0:W-:Y:S04]  /*2b00*/  STG.E [R56.64], R65 ;  /* 0x0000004138007986 */ /* 0x0001e8000c101904 */
        /* <DEDUP_REMOVED lines=14> */
.L_x_31196:
[----:B0-----:R-:W-:Y:S02]  /*2bf0*/  IMAD.MOV.U32 R64, RZ, RZ, R174 ;  /* 0x000000ffff407224 */ /* 0x001fe400078e00ae */
.L_x_31197:
[----:B------:R-:W-:Y:S05]  /*2c00*/  BSYNC B0 ;  /* 0x0000000000007941 */ /* 0x000fea0003800000 */
.L_x_31195:
        /* <DEDUP_REMOVED lines=16> */
.L_x_31201:
[----:B------:R-:W-:Y:S05]  /*2d10*/  BSYNC B1 ;  /* 0x0000000000017941 */ /* 0x000fea0003800000 */
.L_x_31200:
        /* <DEDUP_REMOVED lines=44> */
.L_x_31199:
[----:B------:R-:W-:Y:S05]  /*2fe0*/  BSYNC B0 ;  /* 0x0000000000007941 */ /* 0x000fea0003800000 */
.L_x_31198:
[----:B------:R-:W0:Y:S01]  /*2ff0*/  I2F.U32 R57, R64 ;  /* 0x0000004000397306 */ /* 0x000e220000201000 */
[----:B-----5:R-:W-:Y:S01]  /*3000*/  FMUL.FTZ R52, R52, R203 ;  /* 0x000000cb34347220 */ /* 0x020fe20000410000 */
        /* <DEDUP_REMOVED lines=18> */
.L_x_31203:
[----:B------:R-:W-:Y:S02]  /*3130*/  IMAD.MOV.U32 R64, RZ, RZ, R174 ;  /* 0x000000ffff407224 */ /* 0x000fe400078e00ae */
.L_x_31204:
[----:B------:R-:W-:Y:S05]  /*3140*/  BSYNC B0 ;  /* 0x0000000000007941 */ /* 0x000fea0003800000 */
.L_x_31202:
        /* <DEDUP_REMOVED lines=16> */
.L_x_31208:
[----:B------:R-:W-:Y:S05]  /*3250*/  BSYNC B1 ;  /* 0x0000000000017941 */ /* 0x000fea0003800000 */
.L_x_31207:
        /* <DEDUP_REMOVED lines=44> */
.L_x_31206:
[----:B------:R-:W-:Y:S05]  /*3520*/  BSYNC B0 ;  /* 0x0000000000007941 */ /* 0x000fea0003800000 */
.L_x_31205:
[----:B------:R-:W0:Y:S01]  /*3530*/  I2F.U32 R57, R64 ;  /* 0x0000004000397306 */ /* 0x000e220000201000 */
[----:B------:R-:W-:Y:S01]  /*3540*/  FMUL.FTZ R53, R53, R203 ;  /* 0x000000cb35357220 */ /* 0x000fe20000410000 */
[----:B------:R-:W-:Y:S01]  /*3550*/  ISETP.NE.AND P4, PT, R52, 0x1, PT ;  /* 0x000000013400780c */ /* 0x000fe20003f85270 */
[----:B------:R-:W-:Y:S02]  /*3560*/  BSSY B0, `(.L_x_31209) ;  /* 0x0000012000007945 */ /* 0x000fe40003800000 */
[----:B------:R-:W-:-:S02]  /*3570*/  FMUL.FTZ R53, R53, c[0x0][0x1e8] ;  /* 0x00007a0035357a20 */ /* 0x000fc40000410000 */
        /* <DEDUP_REMOVED lines=15> */
.L_x_31210:
[----:B------:R-:W-:Y:S02]  /*3670*/  MOV R62, R174 ;  /* 0x000000ae003e7202 */ /* 0x000fe40000000f00 */
.L_x_31211:
[----:B------:R-:W-:Y:S05]  /*3680*/  BSYNC B0 ;  /* 0x0000000000007941 */ /* 0x000fea0003800000 */
.L_x_31209:
        /* <DEDUP_REMOVED lines=16> */
.L_x_31215:
[----:B------:R-:W-:Y:S05]  /*3790*/  BSYNC B1 ;  /* 0x0000000000017941 */ /* 0x000fea0003800000 */
.L_x_31214:
        /* <DEDUP_REMOVED lines=44> */
.L_x_31213:
[----:B------:R-:W-:Y:S05]  /*3a60*/  BSYNC B0 ;  /* 0x0000000000007941 */ /* 0x000fea0003800000 */
.L_x_31212:
        /* <DEDUP_REMOVED lines=20> */
.L_x_31217:
[----:B------:R-:W-:Y:S02]  /*3bb0*/  IMAD.MOV.U32 R54, RZ, RZ, R174 ;  /* 0x000000ffff367224 */ /* 0x000fe400078e00ae */
.L_x_31218:
[----:B------:R-:W-:Y:S05]  /*3bc0*/  BSYNC B0 ;  /* 0x0000000000007941 */ /* 0x000fea0003800000 */
.L_x_31216:
        /* <DEDUP_REMOVED lines=16> */
.L_x_31222:
[----:B------:R-:W-:Y:S05]  /*3cd0*/  BSYNC B1 ;  /* 0x0000000000017941 */ /* 0x000fea0003800000 */
.L_x_31221:
        /* <DEDUP_REMOVED lines=44> */
.L_x_31220:
[----:B------:R-:W-:Y:S05]  /*3fa0*/  BSYNC B0 ;  /* 0x0000000000007941 */ /* 0x000fea0003800000 */
.L_x_31219:
[----:B------:R-:W0:Y:S01]  /*3fb0*/  I2F.U32 R53, R54 ;  /* 0x0000003600357306 */ /* 0x000e220000201000 */
[----:B------:R-:W-:Y:S01]  /*3fc0*/  FMUL.FTZ R55, R55, R203 ;  /* 0x000000cb37377220 */ /* 0x000fe20000410000 */
[----:B------:R-:W-:Y:S01]  /*3fd0*/  SEL R56, RZ, 0x100, P3 ;  /* 0x00000100ff387807 */ /* 0x000fe20001800000 */
[----:B------:R-:W-:Y:S01]  /*3fe0*/  IMAD.MOV.U32 R205, RZ, RZ, 0x4 ;  /* 0x00000004ffcd7424 */ /* 0x000fe200078e00ff */
[----:B------:R-:W-:Y:S01]  /*3ff0*/  SEL R57, RZ, 0x1, P2 ;  /* 0x00000001ff397807 */ /* 0x000fe20001000000 */
[----:B------:R-:W-:Y:S01]  /*4000*/  FMUL.FTZ R55, R55, c[0x0][0x1e8] ;  /* 0x00007a0037377a20 */ /* 0x000fe20000410000 */
[----:B------:R-:W-:Y:S01]  /*4010*/  IADD3 R212, R222, 0x40, RZ ;  /* 0x00000040ded47810 */ /* 0x000fe20007ffe0ff */
[----:B------:R-:W-:-:S04]  /*4020*/  IMAD.WIDE.U32 R60, R208, R193, c[0x0][0x188] ;  /* 0x00006200d03c7625 */ /* 0x000fc800078e00c1 */
[----:B------:R-:W-:-:S04]  /*4030*/  IMAD.WIDE.U32 R58, R208, R205, c[0x0][0x190] ;  /* 0x00006400d03a7625 */ /* 0x000fc800078e00cd */
[----:B0-----:R-:W-:-:S05]  /*4040*/  FFMA.FTZ R53, R53, R204, 1.1641532182693481445e-10 ;  /* 0x2f00000035357423 */ /* 0x001fca00000100cc */
[----:B------:R-:W-:Y:S02]  /*4050*/  FSETP.GTU.FTZ.AND P5, PT, R53, c[0x0][0x1e4], PT ;  /* 0x0000790035007a0b */ /* 0x000fe40003fbc000 */
[----:B------:R-:W-:Y:S02]  /*4060*/  SEL R53, RZ, 0x10000, P4 ;  /* 0x00010000ff357807 */ /* 0x000fe40002000000 */
[----:B------:R-:W-:Y:S02]  /*4070*/  FSEL R55, R55, RZ, !P5 ;  /* 0x000000ff37377208 */ /* 0x000fe40006800000 */
[----:B------:R-:W-:-:S03]  /*4080*/  SEL R52, RZ, 0x1000000, P5 ;  /* 0x01000000ff347807 */ /* 0x000fc60002800000 */
[----:B------:R-:W-:Y:S01]  /*4090*/  FMUL.FTZ R83, R180, R55 ;  /* 0x00000037b4537220 */ /* 0x000fe20000410000 */
        /* <DEDUP_REMOVED lines=21> */
.L_x_31224:
[----:B0-----:R-:W-:Y:S02]  /*41f0*/  IMAD.MOV.U32 R64, RZ, RZ, R174 ;  /* 0x000000ffff407224 */ /* 0x001fe400078e00ae */
.L_x_31225:
[----:B------:R-:W-:Y:S05]  /*4200*/  BSYNC B0 ;  /* 0x0000000000007941 */ /* 0x000fea0003800000 */
.L_x_31223:
        /* <DEDUP_REMOVED lines=16> */
.L_x_31229:
[----:B------:R-:W-:Y:S05]  /*4310*/  BSYNC B1 ;  /* 0x0000000000017941 */ /* 0x000fea0003800000 */
.L_x_31228:
        /* <DEDUP_REMOVED lines=44> */
.L_x_31227:
[----:B------:R-:W-:Y:S05]  /*45e0*/  BSYNC B0 ;  /* 0x0000000000007941 */ /* 0x000fea0003800000 */
.L_x_31226:
        /* <DEDUP_REMOVED lines=20> */
.L_x_31231:
[----:B------:R-:W-:Y:S02]  /*4730*/  IMAD.MOV.U32 R64, RZ, RZ, R174 ;  /* 0x000000ffff407224 */ /* 0x000fe400078e00ae */
.L_x_31232:
[----:B------:R-:W-:Y:S05]  /*4740*/  BSYNC B0 ;  /* 0x0000000000007941 */ /* 0x000fea0003800000 */
.L_x_31230:
        /* <DEDUP_REMOVED lines=16> */
.L_x_31236:
[----:B------:R-:W-:Y:S05]  /*4850*/  BSYNC B1 ;  /* 0x0000000000017941 */ /* 0x000fea0003800000 */
.L_x_31235:
        /* <DEDUP_REMOVED lines=44> */
.L_x_31234:
[----:B------:R-:W-:Y:S05]  /*4b20*/  BSYNC B0 ;  /* 0x0000000000007941 */ /* 0x000fea0003800000 */
.L_x_31233:
        /* <DEDUP_REMOVED lines=20> */
.L_x_31238:
[----:B------:R-:W-:Y:S02]  /*4c70*/  MOV R62, R174 ;  /* 0x000000ae003e7202 */ /* 0x000fe40000000f00 */
.L_x_31239:
[----:B------:R-:W-:Y:S05]  /*4c80*/  BSYNC B0 ;  /* 0x0000000000007941 */ /* 0x000fea0003800000 */
.L_x_31237:
        /* <DEDUP_REMOVED lines=16> */
.L_x_31243:
[----:B------:R-:W-:Y:S05]  /*4d90*/  BSYNC B1 ;  /* 0x0000000000017941 */ /* 0x000fea0003800000 */
.L_x_31242:
        /* <DEDUP_REMOVED lines=44> */
.L_x_31241:
[----:B------:R-:W-:Y:S05]  /*5060*/  BSYNC B0 ;  /* 0x0000000000007941 */ /* 0x000fea0003800000 */
.L_x_31240:
        /* <DEDUP_REMOVED lines=20> */
.L_x_31245:
[----:B------:R-:W-:Y:S02]  /*51b0*/  IMAD.MOV.U32 R54, RZ, RZ, R174 ;  /* 0x000000ffff367224 */ /* 0x000fe400078e00ae */
.L_x_31246:
[----:B------:R-:W-:Y:S05]  /*51c0*/  BSYNC B0 ;  /* 0x0000000000007941 */ /* 0x000fea0003800000 */
.L_x_31244:
        /* <DEDUP_REMOVED lines=16> */
.L_x_31250:
[----:B------:R-:W-:Y:S05]  /*52d0*/  BSYNC B1 ;  /* 0x0000000000017941 */ /* 0x000fea0003800000 */
.L_x_31249:
        /* <DEDUP_REMOVED lines=44> */
.L_x_31248:
[----:B------:R-:W-:Y:S05]  /*55a0*/  BSYNC B0 ;  /* 0x0000000000007941 */ /* 0x000fea0003800000 */
.L_x_31247:
[----:B------:R-:W0:Y:S01]  /*55b0*/  I2F.U32 R53, R54 ;  /* 0x0000003600357306 */ /* 0x000e220000201000 */
[----:B------:R-:W-:Y:S01]  /*55c0*/  FMUL.FTZ R55, R55, R203 ;  /* 0x000000cb37377220 */ /* 0x000fe20000410000 */
[----:B------:R-:W-:Y:S01]  /*55d0*/  SEL R56, RZ, 0x100, P3 ;  /* 0x00000100ff387807 */ /* 0x000fe20001800000 */
[----:B------:R-:W-:Y:S01]  /*55e0*/  IMAD.WIDE.U32 R60, R212, R193, c[0x0][0x188] ;  /* 0x00006200d43c7625 */ /* 0x000fe200078e00c1 */
[----:B------:R-:W-:Y:S02]  /*55f0*/  SEL R57, RZ, 0x1, P2 ;  /* 0x00000001ff397807 */ /* 0x000fe40001000000 */
[----:B------:R-:W-:Y:S01]  /*5600*/  IADD3 R216, R222, 0x60, RZ ;  /* 0x00000060ded87810 */ /* 0x000fe20007ffe0ff */
[----:B------:R-:W-:-:S02]  /*5610*/  FMUL.FTZ R55, R55, c[0x0][0x1e8] ;  /* 0x00007a0037377a20 */ /* 0x000fc40000410000 */
[----:B------:R-:W-:-:S04]  /*5620*/  IMAD.WIDE.U32 R58, R212, R205, c[0x0][0x190] ;  /* 0x00006400d43a7625 */ /* 0x000fc800078e00cd */
[----:B0-----:R-:W-:-:S05]  /*5630*/  FFMA.FTZ R53, R53, R204, 1.1641532182693481445e-10 ;  /* 0x2f00000035357423 */ /* 0x001fca00000100cc */
[----:B------:R-:W-:Y:S02]  /*5640*/  FSETP.GTU.FTZ.AND P5, PT, R53, c[0x0][0x1e4], PT ;  /* 0x0000790035007a0b */ /* 0x000fe40003fbc000 */
[----:B------:R-:W-:Y:S02]  /*5650*/  SEL R53, RZ, 0x10000, P4 ;  /* 0x00010000ff357807 */ /* 0x000fe40002000000 */
[----:B------:R-:W-:Y:S02]  /*5660*/  SEL R52, RZ, 0x1000000, P5 ;  /* 0x01000000ff347807 */ /* 0x000fe40002800000 */
[----:B------:R-:W-:Y:S02]  /*5670*/  FSEL R55, R55, RZ, !P5 ;  /* 0x000000ff37377208 */ /* 0x000fe40006800000 */
[----:B------:R-:W-:-:S03]  /*5680*/  IADD3 R52, R56, R52, R53 ;  /* 0x0000003438347210 */ /* 0x000fc60007ffe035 */
[----:B------:R-:W-:Y:S02]  /*5690*/  FMUL.FTZ R79, R176, R55 ;  /* 0x00000037b04f7220 */ /* 0x000fe40000410000 */
[----:B------:R-:W-:Y:S02]  /*56a0*/  IMAD.IADD R65, R52, 0x1, R57 ;  /* 0x0000000134417824 */ /* 0x000fe400078e0239 */
[----:B------:R-:W-:Y:S02]  /*56b0*/  @P1 FADD.FTZ R79, R91, R79 ;  /* 0x0000004f5b4f1221 */ /* 0x000fe40000010000 */
        /* <DEDUP_REMOVED lines=18> */
.L_x_31252:
[----:B0-----:R-:W-:Y:S02]  /*57e0*/  MOV R64, R174 ;  /* 0x000000ae00407202 */ /* 0x001fe40000000f00 */
.L_x_31253:
[----:B------:R-:W-:Y:S05]  /*57f0*/  BSYNC B0 ;  /* 0x0000000000007941 */ /* 0x000fea0003800000 */
.L_x_31251:
        /* <DEDUP_REMOVED lines=16> */
.L_x_31257:
[----:B------:R-:W-:Y:S05]  /*5900*/  BSYNC B1 ;  /* 0x0000000000017941 */ /* 0x000fea0003800000 */
.L_x_31256:
        /* <DEDUP_REMOVED lines=44> */
.L_x_31255:
[----:B------:R-:W-:Y:S05]  /*5bd0*/  BSYNC B0 ;  /* 0x0000000000007941 */ /* 0x000fea0003800000 */
.L_x_31254:
[----:B------:R-:W0:Y:S01]  /*5be0*/  I2F.U32 R57, R64 ;  /* 0x0000004000397306 */ /* 0x000e220000201000 */
[----:B-----5:R-:W-:Y:S01]  /*5bf0*/  FMUL.FTZ R52, R52, R203 ;  /* 0x000000cb34347220 */ /* 0x020fe20000410000 */
        /* <DEDUP_REMOVED lines=18> */
.L_x_31259:
[----:B------:R-:W-:Y:S02]  /*5d20*/  IMAD.MOV.U32 R64, RZ, RZ, R174 ;  /* 0x000000ffff407224 */ /* 0x000fe400078e00ae */
.L_x_31260:
[----:B------:R-:W-:Y:S05]  /*5d30*/  BSYNC B0 ;  /* 0x0000000000007941 */ /* 0x000fea0003800000 */
.L_x_31258:
        /* <DEDUP_REMOVED lines=16> */
.L_x_31264:
[----:B------:R-:W-:Y:S05]  /*5e40*/  BSYNC B1 ;  /* 0x0000000000017941 */ /* 0x000fea0003800000 */
.L_x_31263:
        /* <DEDUP_REMOVED lines=44> */
.L_x_31262:
[----:B------:R-:W-:Y:S05]  /*6110*/  BSYNC B0 ;  /* 0x0000000000007941 */ /* 0x000fea0003800000 */
.L_x_31261:
        /* <DEDUP_REMOVED lines=20> */
.L_x_31266:
[----:B------:R-:W-:Y:S02]  /*6260*/  IMAD.MOV.U32 R62, RZ, RZ, R174 ;  /* 0x000000ffff3e7224 */ /* 0x000fe400078e00ae */
.L_x_31267:
[----:B------:R-:W-:Y:S05]  /*6270*/  BSYNC B0 ;  /* 0x0000000000007941 */ /* 0x000fea0003800000 */
.L_x_31265:
        /* <DEDUP_REMOVED lines=16> */
.L_x_31271:
[----:B------:R-:W-:Y:S05]  /*6380*/  BSYNC B1 ;  /* 0x0000000000017941 */ /* 0x000fea0003800000 */
.L_x_31270:
        /* <DEDUP_REMOVED lines=44> */
.L_x_31269:
[----:B------:R-:W-:Y:S05]  /*6650*/  BSYNC B0 ;  /* 0x0000000000007941 */ /* 0x000fea0003800000 */
.L_x_31268:
        /* <DEDUP_REMOVED lines=20> */
.L_x_31273:
[----:B------:R-:W-:Y:S02]  /*67a0*/  MOV R54, R174 ;  /* 0x000000ae00367202 */ /* 0x000fe40000000f00 */
.L_x_31274:
[----:B------:R-:W-:Y:S05]  /*67b0*/  BSYNC B0 ;  /* 0x0000000000007941 */ /* 0x000fea0003800000 */
.L_x_31272:
        /* <DEDUP_REMOVED lines=16> */
.L_x_31278:
[----:B------:R-:W-:Y:S05]  /*68c0*/  BSYNC B1 ;  /* 0x0000000000017941 */ /* 0x000fea0003800000 */
.L_x_31277:
        /* <DEDUP_REMOVED lines=44> */
.L_x_31276:
[----:B------:R-:W-:Y:S05]  /*6b90*/  BSYNC B0 ;  /* 0x0000000000007941 */ /* 0x000fea0003800000 */
.L_x_31275:
[----:B------:R-:W0:Y:S01]  /*6ba0*/  I2F.U32 R53, R54 ;  /* 0x0000003600357306 */ /* 0x000e220000201000 */
[----:B------:R-:W-:Y:S01]  /*6bb0*/  FMUL.FTZ R55, R55, R203 ;  /* 0x000000cb37377220 */ /* 0x000fe20000410000 */
[----:B------:R-:W-:Y:S01]  /*6bc0*/  SEL R56, RZ, 0x100, P3 ;  /* 0x00000100ff387807 */ /* 0x000fe20001800000 */
[----:B------:R-:W-:Y:S01]  /*6bd0*/  IMAD.WIDE.U32 R60, R216, R193, c[0x0][0x188] ;  /* 0x00006200d83c7625 */ /* 0x000fe200078e00c1 */
[----:B------:R-:W-:Y:S02]  /*6be0*/  SEL R57, RZ, 0x1, P2 ;  /* 0x00000001ff397807 */ /* 0x000fe40001000000 */
[----:B------:R-:W-:Y:S01]  /*6bf0*/  IADD3 R220, R222, 0x80, RZ ;  /* 0x00000080dedc7810 */ /* 0x000fe20007ffe0ff */
[----:B------:R-:W-:Y:S02]  /*6c00*/  FMUL.FTZ R55, R55, c[0x0][0x1e8] ;  /* 0x00007a0037377a20 */ /* 0x000fe40000410000 */
        /* <DEDUP_REMOVED lines=28> */
.L_x_31280:
[----:B0-----:R-:W-:Y:S02]  /*6dd0*/  IMAD.MOV.U32 R64, RZ, RZ, R174 ;  /* 0x000000ffff407224 */ /* 0x001fe400078e00ae */
.L_x_31281:
[----:B------:R-:W-:Y:S05]  /*6de0*/  BSYNC B0 ;  /* 0x0000000000007941 */ /* 0x000fea0003800000 */
.L_x_31279:
        /* <DEDUP_REMOVED lines=16> */
.L_x_31285:
[----:B------:R-:W-:Y:S05]  /*6ef0*/  BSYNC B1 ;  /* 0x0000000000017941 */ /* 0x000fea0003800000 */
.L_x_31284:
        /* <DEDUP_REMOVED lines=44> */
.L_x_31283:
[----:B------:R-:W-:Y:S05]  /*71c0*/  BSYNC B0 ;  /* 0x0000000000007941 */ /* 0x000fea0003800000 */
.L_x_31282:
        /* <DEDUP_REMOVED lines=20> */
.L_x_31287:
[----:B------:R-:W-:Y:S02]  /*7310*/  IMAD.MOV.U32 R64, RZ, RZ, R174 ;  /* 0x000000ffff407224 */ /* 0x000fe400078e00ae */
.L_x_31288:
[----:B------:R-:W-:Y:S05]  /*7320*/  BSYNC B0 ;  /* 0x0000000000007941 */ /* 0x000fea0003800000 */
.L_x_31286:
        /* <DEDUP_REMOVED lines=16> */
.L_x_31292:
[----:B------:R-:W-:Y:S05]  /*7430*/  BSYNC B1 ;  /* 0x0000000000017941 */ /* 0x000fea0003800000 */
.L_x_31291:
        /* <DEDUP_REMOVED lines=44> */
.L_x_31290:
[----:B------:R-:W-:Y:S05]  /*7700*/  BSYNC B0 ;  /* 0x0000000000007941 */ /* 0x000fea0003800000 */
.L_x_31289:
        /* <DEDUP_REMOVED lines=20> */
.L_x_31294:
[----:B------:R-:W-:Y:S02]  /*7850*/  IMAD.MOV.U32 R62, RZ, RZ, R174 ;  /* 0x000000ffff3e7224 */ /* 0x000fe400078e00ae */
.L_x_31295:
[----:B------:R-:W-:Y:S05]  /*7860*/  BSYNC B0 ;  /* 0x0000000000007941 */ /* 0x000fea0003800000 */
.L_x_31293:
        /* <DEDUP_REMOVED lines=16> */
.L_x_31299:
[----:B------:R-:W-:Y:S05]  /*7970*/  BSYNC B1 ;  /* 0x0000000000017941 */ /* 0x000fea0003800000 */
.L_x_31298:
        /* <DEDUP_REMOVED lines=44> */
.L_x_31297:
[----:B------:R-:W-:Y:S05]  /*7c40*/  BSYNC B0 ;  /* 0x0000000000007941 */ /* 0x000fea0003800000 */
.L_x_31296:
        /* <DEDUP_REMOVED lines=20> */
.L_x_31301:
[----:B------:R-:W-:Y:S02]  /*7d90*/  IMAD.MOV.U32 R54, RZ, RZ, R174 ;  /* 0x000000ffff367224 */ /* 0x000fe400078e00ae */
.L_x_31302:
[----:B------:R-:W-:Y:S05]  /*7da0*/  BSYNC B0 ;  /* 0x0000000000007941 */ /* 0x000fea0003800000 */
.L_x_31300:
        /* <DEDUP_REMOVED lines=16> */
.L_x_31306:
[----:B------:R-:W-:Y:S05]  /*7eb0*/  BSYNC B1 ;  /* 0x0000000000017941 */ /* 0x000fea0003800000 */
.L_x_31305:
        /* <DEDUP_REMOVED lines=44> */
.L_x_31304:
[----:B------:R-:W-:Y:S05]  /*8180*/  BSYNC B0 ;  /* 0x0000000000007941 */ /* 0x000fea0003800000 */
.L_x_31303:
        /* <DEDUP_REMOVED lines=35> */
.L_x_31308:
[----:B0-----:R-:W-:Y:S02]  /*83c0*/  MOV R65, R174 ;  /* 0x000000ae00417202 */ /* 0x001fe40000000f00 */
.L_x_31309:
[----:B------:R-:W-:Y:S05]  /*83d0*/  BSYNC B0 ;  /* 0x0000000000007941 */ /* 0x000fea0003800000 */
.L_x_31307:
        /* <DEDUP_REMOVED lines=16> */
.L_x_31313:
[----:B------:R-:W-:Y:S05]  /*84e0*/  BSYNC B1 ;  /* 0x0000000000017941 */ /* 0x000fea0003800000 */
.L_x_31312:
        /* <DEDUP_REMOVED lines=40> */
[----:B------:R-:W-:Y:S01]  /*8770*/  HFMA2.MMA R62, -RZ, RZ, 0, 0 ;  /* 0x00000000ff3e7435 */ /* 0x000fe200000001ff */
[----:B------:R-:W-:Y:S01]  /*8780*/  MOV R174, R60 ;  /* 0x0000003c00ae7202 */ /* 0x000fe20000000f00 */
[----:B------:R-:W-:Y:S01]  /*8790*/  IMAD.MOV.U32 R172, RZ, RZ, R56 ;  /* 0x000000ffffac7224 */ /* 0x000fe200078e0038 */
[----:B------:R-:W-:-:S03]  /*87a0*/  LOP3.LUT R42, R57, R58, R44, 0x96, !PT ;  /* 0x0000003a392a7212 */ /* 0x000fc600078e962c */
.L_x_31311:
[----:B------:R-:W-:Y:S05]  /*87b0*/  BSYNC B0 ;  /* 0x0000000000007941 */ /* 0x000fea0003800000 */
.L_x_31310:
        /* <DEDUP_REMOVED lines=20> */
.L_x_31315:
[----:B------:R-:W-:Y:S02]  /*8900*/  MOV R66, R174 ;  /* 0x000000ae00427202 */ /* 0x000fe40000000f00 */
.L_x_31316:
[----:B------:R-:W-:Y:S05]  /*8910*/  BSYNC B0 ;  /* 0x0000000000007941 */ /* 0x000fea0003800000 */
.L_x_31314:
        /* <DEDUP_REMOVED lines=16> */
.L_x_31320:
[----:B------:R-:W-:Y:S05]  /*8a20*/  BSYNC B1 ;  /* 0x0000000000017941 */ /* 0x000fea0003800000 */
.L_x_31319:
        /* <DEDUP_REMOVED lines=44> */
.L_x_31318:
[----:B------:R-:W-:Y:S05]  /*8cf0*/  BSYNC B0 ;  /* 0x0000000000007941 */ /* 0x000fea0003800000 */
.L_x_31317:
[----:B------:R-:W0:Y:S01]  /*8d00*/  I2F.U32 R57, R66 ;  /* 0x0000004200397306 */ /* 0x000e220000201000 */
[----:B------:R-:W-:Y:S01]  /*8d10*/  FMUL.FTZ R53, R53, R203 ;  /* 0x000000cb35357220 */ /* 0x000fe20000410000 */
[----:B------:R-:W-:Y:S01]  /*8d20*/  ISETP.NE.AND P4, PT, R52, 0x1, PT ;  /* 0x000000013400780c */ /* 0x000fe20003f85270 */
[----:B------:R-:W-:Y:S02]  /*8d30*/  BSSY B0, `(.L_x_31321) ;  /* 0x0000012000007945 */ /* 0x000fe40003800000 */
[----:B------:R-:W-:-:S02]  /*8d40*/  FMUL.FTZ R53, R53, c[0x0][0x1e8] ;  /* 0x00007a0035357a20 */ /* 0x000fc40000410000 */
        /* <DEDUP_REMOVED lines=15> */
.L_x_31322:
[----:B------:R-:W-:Y:S02]  /*8e40*/  MOV R62, R174 ;  /* 0x000000ae003e7202 */ /* 0x000fe40000000f00 */
.L_x_31323:
[----:B------:R-:W-:Y:S05]  /*8e50*/  BSYNC B0 ;  /* 0x0000000000007941 */ /* 0x000fea0003800000 */
.L_x_31321:
        /* <DEDUP_REMOVED lines=16> */
.L_x_31327:
[----:B------:R-:W-:Y:S05]  /*8f60*/  BSYNC B1 ;  /* 0x0000000000017941 */ /* 0x000fea0003800000 */
.L_x_31326:
        /* <DEDUP_REMOVED lines=44> */
.L_x_31325:
[----:B------:R-:W-:Y:S05]  /*9230*/  BSYNC B0 ;  /* 0x0000000000007941 */ /* 0x000fea0003800000 */
.L_x_31324:
        /* <DEDUP_REMOVED lines=20> */
.L_x_31329:
[----:B------:R-:W-:Y:S02]  /*9380*/  MOV R54, R174 ;  /* 0x000000ae00367202 */ /* 0x000fe40000000f00 */
.L_x_31330:
[----:B------:R-:W-:Y:S05]  /*9390*/  BSYNC B0 ;  /* 0x0000000000007941 */ /* 0x000fea0003800000 */
.L_x_31328:
        /* <DEDUP_REMOVED lines=16> */
.L_x_31334:
[----:B------:R-:W-:Y:S05]  /*94a0*/  BSYNC B1 ;  /* 0x0000000000017941 */ /* 0x000fea0003800000 */
.L_x_31333:
        /* <DEDUP_REMOVED lines=44> */
.L_x_31332:
[----:B------:R-:W-:Y:S05]  /*9770*/  BSYNC B0 ;  /* 0x0000000000007941 */ /* 0x000fea0003800000 */
.L_x_31331:
        /* <DEDUP_REMOVED lines=35> */
.L_x_31336:
[----:B0-----:R-:W-:Y:S02]  /*99b0*/  IMAD.MOV.U32 R92, RZ, RZ, R174 ;  /* 0x000000ffff5c7224 */ /* 0x001fe400078e00ae */
.L_x_31337:
[----:B------:R-:W-:Y:S05]  /*99c0*/  BSYNC B0 ;  /* 0x0000000000007941 */ /* 0x000fea0003800000 */
.L_x_31335:
        /* <DEDUP_REMOVED lines=16> */
.L_x_31341:
[----:B------:R-:W-:Y:S05]  /*9ad0*/  BSYNC B1 ;  /* 0x0000000000017941 */ /* 0x000fea0003800000 */
.L_x_31340:
        /* <DEDUP_REMOVED lines=44> */
.L_x_31339:
[----:B------:R-:W-:Y:S05]  /*9da0*/  BSYNC B0 ;  /* 0x0000000000007941 */ /* 0x000fea0003800000 */
.L_x_31338:
[----:B------:R-:W0:Y:S01]  /*9db0*/  I2F.U32 R57, R92 ;  /* 0x0000005c00397306 */ /* 0x000e220000201000 */
[----:B-----5:R-:W-:Y:S01]  /*9dc0*/  FMUL.FTZ R52, R52, R203 ;  /* 0x000000cb34347220 */ /* 0x020fe20000410000 */
        /* <DEDUP_REMOVED lines=18> */
.L_x_31343:
[----:B------:R-:W-:Y:S02]  /*9ef0*/  IMAD.MOV.U32 R52, RZ, RZ, R174 ;  /* 0x000000ffff347224 */ /* 0x000fe400078e00ae */
.L_x_31344:
[----:B------:R-:W-:Y:S05]  /*9f00*/  BSYNC B0 ;  /* 0x0000000000007941 */ /* 0x000fea0003800000 */
.L_x_31342:
        /* <DEDUP_REMOVED lines=16> */
.L_x_31348:
[----:B------:R-:W-:Y:S05]  /*a010*/  BSYNC B1 ;  /* 0x0000000000017941 */ /* 0x000fea0003800000 */
.L_x_31347:
        /* <DEDUP_REMOVED lines=44> */
.L_x_31346:
[----:B------:R-:W-:Y:S05]  /*a2e0*/  BSYNC B0 ;  /* 0x0000000000007941 */ /* 0x000fea0003800000 */
.L_x_31345:
        /* <DEDUP_REMOVED lines=20> */
.L_x_31350:
[----:B------:R-:W-:Y:S02]  /*a430*/  IMAD.MOV.U32 R92, RZ, RZ, R174 ;  /* 0x000000ffff5c7224 */ /* 0x000fe400078e00ae */
.L_x_31351:
[----:B------:R-:W-:Y:S05]  /*a440*/  BSYNC B0 ;  /* 0x0000000000007941 */ /* 0x000fea0003800000 */
.L_x_31349:
        /* <DEDUP_REMOVED lines=16> */
.L_x_31355:
[----:B------:R-:W-:Y:S05]  /*a550*/  BSYNC B1 ;  /* 0x0000000000017941 */ /* 0x000fea0003800000 */
.L_x_31354:
        /* <DEDUP_REMOVED lines=44> */
.L_x_31353:
[----:B------:R-:W-:Y:S05]  /*a820*/  BSYNC B0 ;  /* 0x0000000000007941 */ /* 0x000fea0003800000 */
.L_x_31352:
        /* <DEDUP_REMOVED lines=20> */
.L_x_31357:
[----:B------:R-:W-:Y:S02]  /*a970*/  IMAD.MOV.U32 R54, RZ, RZ, R174 ;  /* 0x000000ffff367224 */ /* 0x000fe400078e00ae */
.L_x_31358:
[----:B------:R-:W-:Y:S05]  /*a980*/  BSYNC B0 ;  /* 0x0000000000007941 */ /* 0x000fea0003800000 */
.L_x_31356:
        /* <DEDUP_REMOVED lines=16> */
.L_x_31362:
[----:B------:R-:W-:Y:S05]  /*aa90*/  BSYNC B1 ;  /* 0x0000000000017941 */ /* 0x000fea0003800000 */
.L_x_31361:
        /* <DEDUP_REMOVED lines=44> */
.L_x_31360:
[----:B------:R-:W-:Y:S05]  /*ad60*/  BSYNC B0 ;  /* 0x0000000000007941 */ /* 0x000fea0003800000 */
.L_x_31359:
        /* <DEDUP_REMOVED lines=35> */
.L_x_31364:
[----:B0-----:R-:W-:Y:S02]  /*afa0*/  MOV R196, R174 ;  /* 0x000000ae00c47202 */ /* 0x001fe40000000f00 */
.L_x_31365:
[----:B------:R-:W-:Y:S05]  /*afb0*/  BSYNC B0 ;  /* 0x0000000000007941 */ /* 0x000fea0003800000 */
.L_x_31363:
        /* <DEDUP_REMOVED lines=16> */
.L_x_31369:
[----:B------:R-:W-:Y:S05]  /*b0c0*/  BSYNC B1 ;  /* 0x0000000000017941 */ /* 0x000fea0003800000 */
.L_x_31368:
        /* <DEDUP_REMOVED lines=44> */
.L_x_31367:
[----:B------:R-:W-:Y:S05]  /*b390*/  BSYNC B0 ;  /* 0x0000000000007941 */ /* 0x000fea0003800000 */
.L_x_31366:
[----:B------:R-:W0:Y:S01]  /*b3a0*/  I2F.U32 R57, R196 ;  /* 0x000000c400397306 */ /* 0x000e220000201000 */
[----:B-----5:R-:W-:Y:S01]  /*b3b0*/  FMUL.FTZ R52, R52, R203 ;  /* 0x000000cb34347220 */ /* 0x020fe20000410000 */
        /* <DEDUP_REMOVED lines=18> */
.L_x_31371:
[----:B------:R-:W-:Y:S02]  /*b4e0*/  MOV R52, R174 ;  /* 0x000000ae00347202 */ /* 0x000fe40000000f00 */
.L_x_31372:
[----:B------:R-:W-:Y:S05]  /*b4f0*/  BSYNC B0 ;  /* 0x0000000000007941 */ /* 0x000fea0003800000 */
.L_x_31370:
        /* <DEDUP_REMOVED lines=16> */
.L_x_31376:
[----:B------:R-:W-:Y:S05]  /*b600*/  BSYNC B1 ;  /* 0x0000000000017941 */ /* 0x000fea0003800000 */
.L_x_31375:
        /* <DEDUP_REMOVED lines=44> */
.L_x_31374:
[----:B------:R-:W-:Y:S05]  /*b8d0*/  BSYNC B0 ;  /* 0x0000000000007941 */ /* 0x000fea0003800000 */
.L_x_31373:
        /* <DEDUP_REMOVED lines=20> */
.L_x_31378:
[----:B------:R-:W-:Y:S02]  /*ba20*/  MOV R196, R174 ;  /* 0x000000ae00c47202 */ /* 0x000fe40000000f00 */
.L_x_31379:
[----:B------:R-:W-:Y:S05]  /*ba30*/  BSYNC B0 ;  /* 0x0000000000007941 */ /* 0x000fea0003800000 */
.L_x_31377:
        /* <DEDUP_REMOVED lines=16> */
.L_x_31383:
[----:B------:R-:W-:Y:S05]  /*bb40*/  BSYNC B1 ;  /* 0x0000000000017941 */ /* 0x000fea0003800000 */
.L_x_31382:
        /* <DEDUP_REMOVED lines=44> */
.L_x_31381:
[----:B------:R-:W-:Y:S05]  /*be10*/  BSYNC B0 ;  /* 0x0000000000007941 */ /* 0x000fea0003800000 */
.L_x_31380:
        /* <DEDUP_REMOVED lines=20> */
.L_x_31385:
[----:B------:R-:W-:Y:S02]  /*bf60*/  MOV R54, R174 ;  /* 0x000000ae00367202 */ /* 0x000fe40000000f00 */
.L_x_31386:
[----:B------:R-:W-:Y:S05]  /*bf70*/  BSYNC B0 ;  /* 0x0000000000007941 */ /* 0x000fea0003800000 */
.L_x_31384:
        /* <DEDUP_REMOVED lines=16> */
.L_x_31390:
[----:B------:R-:W-:Y:S05]  /*c080*/  BSYNC B1 ;  /* 0x0000000000017941 */ /* 0x000fea0003800000 */
.L_x_31389:
        /* <DEDUP_REMOVED lines=44> */
.L_x_31388:
[----:B------:R-:W-:Y:S05]  /*c350*/  BSYNC B0 ;  /* 0x0000000000007941 */ /* 0x000fea0003800000 */
.L_x_31387:
        /* <DEDUP_REMOVED lines=35> */
.L_x_31392:
[----:B0-----:R-:W-:Y:S02]  /*c590*/  IMAD.MOV.U32 R200, RZ, RZ, R174 ;  /* 0x000000ffffc87224 */ /* 0x001fe400078e00ae */
.L_x_31393:
[----:B------:R-:W-:Y:S05]  /*c5a0*/  BSYNC B0 ;  /* 0x0000000000007941 */ /* 0x000fea0003800000 */
.L_x_31391:
        /* <DEDUP_REMOVED lines=16> */
.L_x_31397:
[----:B------:R-:W-:Y:S05]  /*c6b0*/  BSYNC B1 ;  /* 0x0000000000017941 */ /* 0x000fea0003800000 */
.L_x_31396:
        /* <DEDUP_REMOVED lines=44> */
.L_x_31395:
[----:B------:R-:W-:Y:S05]  /*c980*/  BSYNC B0 ;  /* 0x0000000000007941 */ /* 0x000fea0003800000 */
.L_x_31394:
        /* <DEDUP_REMOVED lines=20> */
.L_x_31399:
[----:B------:R-:W-:Y:S02]  /*cad0*/  IMAD.MOV.U32 R200, RZ, RZ, R174 ;  /* 0x000000ffffc87224 */ /* 0x000fe400078e00ae */
.L_x_31400:
[----:B------:R-:W-:Y:S05]  /*cae0*/  BSYNC B0 ;  /* 0x0000000000007941 */ /* 0x000fea0003800000 */
.L_x_31398:
        /* <DEDUP_REMOVED lines=16> */
.L_x_31404:
[----:B------:R-:W-:Y:S05]  /*cbf0*/  BSYNC B1 ;  /* 0x0000000000017941 */ /* 0x000fea0003800000 */
.L_x_31403:
        /* <DEDUP_REMOVED lines=44> */
.L_x_31402:
[----:B------:R-:W-:Y:S05]  /*cec0*/  BSYNC B0 ;  /* 0x0000000000007941 */ /* 0x000fea0003800000 */
.L_x_31401:
        /* <DEDUP_REMOVED lines=20> */
.L_x_31406:
[----:B------:R-:W-:Y:S02]  /*d010*/  IMAD.MOV.U32 R200, RZ, RZ, R174 ;  /* 0x000000ffffc87224 */ /* 0x000fe400078e00ae */
.L_x_31407:
[----:B------:R-:W-:Y:S05]  /*d020*/  BSYNC B0 ;  /* 0x0000000000007941 */ /* 0x000fea0003800000 */
.L_x_31405:
        /* <DEDUP_REMOVED lines=16> */
.L_x_31411:
[----:B------:R-:W-:Y:S05]  /*d130*/  BSYNC B1 ;  /* 0x0000000000017941 */ /* 0x000fea0003800000 */
.L_x_31410:
        /* <DEDUP_REMOVED lines=44> */
.L_x_31409:
[----:B------:R-:W-:Y:S05]  /*d400*/  BSYNC B0 ;  /* 0x0000000000007941 */ /* 0x000fea0003800000 */
.L_x_31408:
        /* <DEDUP_REMOVED lines=20> */
.L_x_31413:
[----:B------:R-:W-:Y:S02]  /*d550*/  IMAD.MOV.U32 R200, RZ, RZ, R174 ;  /* 0x000000ffffc87224 */ /* 0x000fe400078e00ae */
.L_x_31414:
[----:B------:R-:W-:Y:S05]  /*d560*/  BSYNC B0 ;  /* 0x0000000000007941 */ /* 0x000fea0003800000 */
.L_x_31412:
        /* <DEDUP_REMOVED lines=16> */
.L_x_31418:
[----:B------:R-:W-:Y:S05]  /*d670*/  BSYNC B1 ;  /* 0x0000000000017941 */ /* 0x000fea0003800000 */
.L_x_31417:
        /* <DEDUP_REMOVED lines=44> */
.L_x_31416:
[----:B------:R-:W-:Y:S05]  /*d940*/  BSYNC B0 ;  /* 0x0000000000007941 */ /* 0x000fea0003800000 */
.L_x_31415:
[----:B------:R0:W1:Y:S01]  /*d950*/  I2F.U32 R93, R200 ;  /* 0x000000c8005d7306 */ /* 0x0000620000201000 */
[----:B------:R-:W-:Y:S01]  /*d960*/  FMUL.FTZ R55, R55, R203 ;  /* 0x000000cb37377220 */ /* 0x000fe20000410000 */
[----:B------:R-:W-:Y:S01]  /*d970*/  SEL R94, RZ, 0x100, P3 ;  /* 0x00000100ff5e7807 */ /* 0x000fe20001800000 */
[----:B------:R-:W-:Y:S01]  /*d980*/  IMAD.WIDE.U32 R198, R218, R205, c[0x0][0x190] ;  /* 0x00006400dac67625 */ /* 0x000fe200078e00cd */
[----:B------:R-:W-:Y:S02]  /*d990*/  SEL R95, RZ, 0x1, P2 ;  /* 0x00000001ff5f7807 */ /* 0x000fe40001000000 */
[----:B------:R-:W-:Y:S01]  /*d9a0*/  IADD3 R222, R222, 0x120, RZ ;  /* 0x00000120dede7810 */ /* 0x000fe20007ffe0ff */
[----:B------:R-:W-:-:S02]  /*d9b0*/  FMUL.FTZ R55, R55, c[0x0][0x1e8] ;  /* 0x00007a0037377a20 */ /* 0x000fc40000410000 */
[----:B0-----:R-:W-:-:S04]  /*d9c0*/  IMAD.WIDE.U32 R200, R218, R193, c[0x0][0x188] ;  /* 0x00006200dac87625 */ /* 0x001fc800078e00c1 */
[----:B------:R-:W-:-:S04]  /*d9d0*/  @P0 IMAD.WIDE.U32 R196, R222, R193, c[0x0][0x180] ;  /* 0x00006000dec40625 */ /* 0x000fc800078e00c1 */
[----:B-1----:R-:W-:-:S05]  /*d9e0*/  FFMA.FTZ R93, R93, R204, 1.1641532182693481445e-10 ;  /* 0x2f0000005d5d7423 */ /* 0x002fca00000100cc */
        /* <DEDUP_REMOVED lines=9> */
[----:B------:R0:W-:Y:S04]  /*da80*/  STG.E.128 [R200.64], R52 ;  /* 0x00000034c8007986 */ /* 0x0001e8000c101d04 */
[----:B------:R0:W-:Y:S04]  /*da90*/  STG.E [R198.64], R207 ;  /* 0x000000cfc6007986 */ /* 0x0001e8000c101904 */
[----:B------:R-:W5:Y:S04]  /*daa0*/  LDG.E.128 R92, [R92.64] ;  /* 0x000000045c5c7981 */ /* 0x000f68000c1e1d00 */
        /* <DEDUP_REMOVED lines=13> */
.L_x_31420:
[----:B0-----:R-:W-:Y:S02]  /*db80*/  MOV R209, R174 ;  /* 0x000000ae00d17202 */ /* 0x001fe40000000f00 */
.L_x_31421:
[----:B------:R-:W-:Y:S05]  /*db90*/  BSYNC B0 ;  /* 0x0000000000007941 */ /* 0x000fea0003800000 */
.L_x_31419:
        /* <DEDUP_REMOVED lines=16> */
.L_x_31425:
[----:B------:R-:W-:Y:S05]  /*dca0*/  BSYNC B1 ;  /* 0x0000000000017941 */ /* 0x000fea0003800000 */
.L_x_31424:
        /* <DEDUP_REMOVED lines=44> */
.L_x_31423:
[----:B------:R-:W-:Y:S05]  /*df70*/  BSYNC B0 ;  /* 0x0000000000007941 */ /* 0x000fea0003800000 */
.L_x_31422:
        /* <DEDUP_REMOVED lines=20> */
.L_x_31427:
[----:B------:R-:W-:Y:S02]  /*e0c0*/  MOV R209, R174 ;  /* 0x000000ae00d17202 */ /* 0x000fe40000000f00 */
.L_x_31428:
[----:B------:R-:W-:Y:S05]  /*e0d0*/  BSYNC B0 ;  /* 0x0000000000007941 */ /* 0x000fea0003800000 */
.L_x_31426:
        /* <DEDUP_REMOVED lines=16> */
.L_x_31432:
[----:B------:R-:W-:Y:S05]  /*e1e0*/  BSYNC B1 ;  /* 0x0000000000017941 */ /* 0x000fea0003800000 */
.L_x_31431:
        /* <DEDUP_REMOVED lines=44> */
.L_x_31430:
[----:B------:R-:W-:Y:S05]  /*e4b0*/  BSYNC B0 ;  /* 0x0000000000007941 */ /* 0x000fea0003800000 */
.L_x_31429:
        /* <DEDUP_REMOVED lines=20> */
.L_x_31434:
[----:B------:R-:W-:Y:S02]  /*e600*/  MOV R209, R174 ;  /* 0x000000ae00d17202 */ /* 0x000fe40000000f00 */
.L_x_31435:
[----:B------:R-:W-:Y:S05]  /*e610*/  BSYNC B0 ;  /* 0x0000000000007941 */ /* 0x000fea0003800000 */
.L_x_31433:
        /* <DEDUP_REMOVED lines=16> */
.L_x_31439:
[----:B------:R-:W-:Y:S05]  /*e720*/  BSYNC B1 ;  /* 0x0000000000017941 */ /* 0x000fea0003800000 */
.L_x_31438:
        /* <DEDUP_REMOVED lines=44> */
.L_x_31437:
[----:B------:R-:W-:Y:S05]  /*e9f0*/  BSYNC B0 ;  /* 0x0000000000007941 */ /* 0x000fea0003800000 */
.L_x_31436:
        /* <DEDUP_REMOVED lines=20> */
.L_x_31441:
[----:B------:R-:W-:Y:S02]  /*eb40*/  MOV R209, R174 ;  /* 0x000000ae00d17202 */ /* 0x000fe40000000f00 */
.L_x_31442:
[----:B------:R-:W-:Y:S05]  /*eb50*/  BSYNC B0 ;  /* 0x0000000000007941 */ /* 0x000fea0003800000 */
.L_x_31440:
        /* <DEDUP_REMOVED lines=16> */
.L_x_31446:
[----:B------:R-:W-:Y:S05]  /*ec60*/  BSYNC B1 ;  /* 0x0000000000017941 */ /* 0x000fea0003800000 */
.L_x_31445:
        /* <DEDUP_REMOVED lines=44> */
.L_x_31444:
[----:B------:R-:W-:Y:S05]  /*ef30*/  BSYNC B0 ;  /* 0x0000000000007941 */ /* 0x000fea0003800000 */
.L_x_31443:
[----:B------:R-:W-:Y:S02]  /*ef40*/  FADD.FTZ R198, RZ, R84 ;  /* 0x00000054ffc67221 */ /* 0x000fe40000010000 */
[----:B------:R-:W-:Y:S02]  /*ef50*/  FMUL.FTZ R95, R95, R203 ;  /* 0x000000cb5f5f7220 */ /* 0x000fe40000410000 */
[----:B------:R-:W-:-:S02]  /*ef60*/  FADD.FTZ R197, R85, R198 ;  /* 0x000000c655c57221 */ /* 0x000fc40000010000 */
        /* <DEDUP_REMOVED lines=30> */
[----:B------:R-:W-:Y:S01]  /*f150*/  FADD.FTZ R198, R56, R199 ;  /* 0x000000c738c67221 */ /* 0x000fe20000010000 */
[----:B------:R-:W-:Y:S02]  /*f160*/  SEL R199, RZ, 0x100, P2 ;  /* 0x00000100ffc77807 */ /* 0x000fe40001000000 */
[----:B------:R-:W-:Y:S01]  /*f170*/  FSEL R95, R95, RZ, !P4 ;  /* 0x000000ff5f5f7208 */ /* 0x000fe20006000000 */
[----:B------:R-:W-:Y:S01]  /*f180*/  FADD.FTZ R197, R57, R198 ;  /* 0x000000c639c57221 */ /* 0x000fe20000010000 */
[----:B------:R-:W-:-:S03]  /*f190*/  SEL R198, RZ, 0x10000, P3 ;  /* 0x00010000ffc67807 */ /* 0x000fc60001800000 */
[----:B------:R-:W-:Y:S01]  /*f1a0*/  FADD.FTZ R200, R58, R197 ;  /* 0x000000c53ac87221 */ /* 0x000fe20000010000 */
[----:B------:R-:W-:Y:S01]  /*f1b0*/  SEL R197, RZ, 0x1000000, P4 ;  /* 0x01000000ffc57807 */ /* 0x000fe20002000000 */
[----:B------:R-:W-:Y:S02]  /*f1c0*/  FMUL.FTZ R95, R170, R95 ;  /* 0x0000005faa5f7220 */ /* 0x000fe40000410000 */
[----:B------:R-:W-:Y:S01]  /*f1d0*/  FADD.FTZ R201, R59, R200 ;  /* 0x000000c83bc97221 */ /* 0x000fe20000010000 */
[----:B------:R-:W-:Y:S01]  /*f1e0*/  IADD3 R197, R199, R197, R198 ;  /* 0x000000c5c7c57210 */ /* 0x000fe20007ffe0c6 */
[----:B------:R-:W-:Y:S01]  /*f1f0*/  @P1 FADD.FTZ R95, R91, R95 ;  /* 0x0000005f5b5f1221 */ /* 0x000fe20000010000 */
[----:B------:R-:W-:Y:S01]  /*f200*/  SEL R198, RZ, 0x1, P0 ;  /* 0x00000001ffc67807 */ /* 0x000fe20000000000 */
[----:B------:R-:W-:Y:S01]  /*f210*/  FADD.FTZ R200, R52, R201 ;  /* 0x000000c934c87221 */ /* 0x000fe20000010000 */
[----:B------:R-:W-:-:S03]  /*f220*/  ISETP.NE.AND P1, PT, R191, RZ, PT ;  /* 0x000000ffbf00720c */ /* 0x000fc60003f25270 */
[----:B------:R-:W-:Y:S02]  /*f230*/  IMAD.IADD R197, R197, 0x1, R198 ;  /* 0x00000001c5c57824 */ /* 0x000fe400078e02c6 */
[----:B------:R-:W-:-:S04]  /*f240*/  IMAD.WIDE.U32 R198, R222, R193, c[0x0][0x188] ;  /* 0x00006200dec67625 */ /* 0x000fc800078e00c1 */
        /* <DEDUP_REMOVED lines=12> */
.L_x_31451:
        /* <DEDUP_REMOVED lines=100> */
.L_x_31452:
[----:B01----:R-:W-:Y:S01]  /*f950*/  FADD.FTZ R204, R201, R204 ;  /* 0x000000ccc9cc7221 */ /* 0x003fe20000010000 */
[----:B------:R-:W-:Y:S01]  /*f960*/  MOV R201, c[0x0][0x1e0] ;  /* 0x0000780000c97a02 */ /* 0x000fe20000000f00 */
[C---:B------:R-:W-:Y:S01]  /*f970*/  FMUL.FTZ R200, R197.reuse, R197 ;  /* 0x000000c5c5c87220 */ /* 0x040fe20000410000 */
[----:B------:R-:W-:Y:S01]  /*f980*/  ISETP.NE.AND P0, PT, RZ, UR6, PT ;  /* 0x00000006ff007c0c */ /* 0x000fe2000bf05270 */
[----:B------:R-:W-:Y:S01]  /*f990*/  IMAD R203, R192, c[0x0][0x168], RZ ;  /* 0x00005a00c0cb7a24 */ /* 0x000fe200078e02ff */
[----:B------:R-:W-:Y:S01]  /*f9a0*/  HFMA2.MMA R223, -RZ, RZ, 0, 9.5367431640625e-07 ;  /* 0x00000010ffdf7435 */ /* 0x000fe200000001ff */
[----:B------:R-:W-:Y:S01]  /*f9b0*/  FFMA.FTZ R201, R204, R201, c[0x0][0x228] ;  /* 0x00008a00ccc97623 */ /* 0x000fe200000100c9 */
[----:B------:R-:W-:Y:S01]  /*f9c0*/  FSEL R204, R200, RZ, P0 ;  /* 0x000000ffc8cc7208 */ /* 0x000fe20000000000 */
[----:B------:R-:W-:Y:S01]  /*f9d0*/  IMAD.MOV.U32 R193, RZ, RZ, 0x4 ;  /* 0x00000004ffc17424 */ /* 0x000fe200078e00ff */
[----:B------:R-:W-:Y:S02]  /*f9e0*/  FSEL R200, R197, RZ, !P0 ;  /* 0x000000ffc5c87208 */ /* 0x000fe40004000000 */
[----:B------:R-:W-:Y:S01]  /*f9f0*/  SHF.R.S32.HI R206, RZ, 0x1f, R203 ;  /* 0x0000001fffce7819 */ /* 0x000fe200000114cb */
[----:B------:R-:W-:-:S02]  /*fa00*/  FADD.FTZ R201, R201, R204 ;  /* 0x000000ccc9c97221 */ /* 0x000fc40000010000 */
[----:B------:R-:W-:Y:S01]  /*fa10*/  FADD.FTZ R252, R61, -R200 ;  /* 0x800000c83dfc7221 */ /* 0x000fe20000010000 */
[----:B------:R-:W-:Y:S01]  /*fa20*/  LEA.HI R203, R206, R203, RZ, 0x2 ;  /* 0x000000cbcecb7211 */ /* 0x000fe200078f10ff */
[----:B------:R-:W0:Y:S01]  /*fa30*/  MUFU.RSQ R61, R201 ;  /* 0x000000c9003d7308 */ /* 0x000e220000001400 */
[----:B------:R-:W-:-:S04]  /*fa40*/  @!P1 IMAD.WIDE R198, R192, R193, c[0x0][0x1a0] ;  /* 0x00006800c0c69625 */ /* 0x000fc800078e02c1 */
[--C-:B------:R-:W-:Y:S01]  /*fa50*/  FADD.FTZ R72, R72, -R200.reuse ;  /* 0x800000c848487221 */ /* 0x100fe20000010000 */
[----:B------:R1:W-:Y:S01]  /*fa60*/  @!P1 STG.E [R198.64], R197 ;  /* 0x000000c5c6009986 */ /* 0x0003e2000c101904 */
[--C-:B------:R-:W-:Y:S01]  /*fa70*/  FADD.FTZ R207, R54, -R200.reuse ;  /* 0x800000c836cf7221 */ /* 0x100fe20000010000 */
[----:B------:R-:W-:Y:S01]  /*fa80*/  LEA.HI.SX32 R54, R203, R191, 0x1e ;  /* 0x000000bfcb367211 */ /* 0x000fe200078ff2ff */
        /* <DEDUP_REMOVED lines=14> */
[----:B------:R-:W-:-:S04]  /*fb70*/  @!P1 IMAD.WIDE R52, R192, R193, c[0x0][0x1a8] ;  /* 0x00006a00c0349625 */ /* 0x000fc800078e02c1 */
[----:B0-----:R-:W-:Y:S01]  /*fb80*/  FMUL.FTZ R68, R61, R72 ;  /* 0x000000483d447220 */ /* 0x001fe20000410000 */
[----:B------:R-:W-:Y:S01]  /*fb90*/  LEA R72, P0, R54, c[0x0][0x208], 0x4 ;  /* 0x0000820036487a11 */ /* 0x000fe200078020ff */
[--C-:B------:R-:W-:Y:S01]  /*fba0*/  FADD.FTZ R76, R76, -R200.reuse ;  /* 0x800000c84c4c7221 */ /* 0x100fe20000010000 */
[----:B------:R0:W-:Y:S01]  /*fbb0*/  @!P1 STG.E [R52.64], R61 ;  /* 0x0000003d34009986 */ /* 0x0001e2000c101904 */
        /* <DEDUP_REMOVED lines=30> */
[C---:B------:R-:W-:Y:S01]  /*fda0*/  FMUL.FTZ R94, R61.reuse, R73 ;  /* 0x000000493d5e7220 */ /* 0x040fe20000410000 */
[----:B------:R-:W-:Y:S01]  /*fdb0*/  LEA.HI.X R73, R54, c[0x0][0x20c], RZ, 0x4, P0 ;  /* 0x0000830036497a11 */ /* 0x000fe200000f24ff */
        /* <DEDUP_REMOVED lines=11> */
[----:B0-----:R-:W-:Y:S02]  /*fe70*/  FFMA.FTZ R53, R139, R57, R118 ;  /* 0x000000398b357223 */ /* 0x001fe40000010076 */
        /* <DEDUP_REMOVED lines=81> */
.L_x_31449:
[----:B------:R-:W-:Y:S05]  /*10390*/  EXIT ;  /* 0x000000000000794d */ /* 0x000fea0003800000 */
.L_x_31447:
[----:B0-----:R-:W-:Y:S01]  /*103a0*/  IMAD.MOV.U32 R193, RZ, RZ, 0x1 ;  /* 0x00000001ffc17424 */ /* 0x001fe200078e00ff */
[----:B------:R-:W-:Y:S01]  /*103b0*/  MOV R200, 0x1f ;  /* 0x0000001f00c87802 */ /* 0x000fe20000000f00 */
[----:B------:R-:W-:Y:S01]  /*103c0*/  IMAD.MOV.U32 R201, RZ, RZ, -0x1 ;  /* 0xffffffffffc97424 */ /* 0x000fe200078e00ff */
[----:B------:R-:W-:Y:S02]  /*103d0*/  MOV R198, 0x103f0 ;  /* 0x000103f000c67802 */ /* 0x000fe40000000f00 */
[----:B------:R-:W-:Y:S05]  /*103e0*/  CALL.REL.NOINC `($__internal_141_$__cuda_sm70_shflsync_bfly_p) ;  /* 0x0000089000007944 */ /* 0x000fea0003c00000 */
[----:B01----:R-:W-:Y:S05]  /*103f0*/  BRA `(.L_x_31451) ;  /* 0xffffef1000007947 */ /* 0x003fea000383ffff */
.L_x_31448:
[----:B------:R-:W-:Y:S01]  /*10400*/  HFMA2.MMA R193, -RZ, RZ, 0, 1.1920928955078125e-07 ;  /* 0x00000002ffc17435 */ /* 0x000fe200000001ff */
[----:B------:R-:W-:Y:S01]  /*10410*/  IMAD.MOV.U32 R200, RZ, RZ, 0x1f ;  /* 0x0000001fffc87424 */ /* 0x000fe200078e00ff */
[----:B------:R-:W-:Y:S02]  /*10420*/  MOV R201, 0xffffffff ;  /* 0xffffffff00c97802 */ /* 0x000fe40000000f00 */
[----:B------:R-:W-:Y:S02]  /*10430*/  MOV R198, 0x10450 ;  /* 0x0001045000c67802 */ /* 0x000fe40000000f00 */
[----:B------:R-:W-:Y:S05]  /*10440*/  CALL.REL.NOINC `($__internal_141_$__cuda_sm70_shflsync_bfly_p) ;  /* 0x0000083000007944 */ /* 0x000fea0003c00000 */
[----:B0-----:R-:W-:Y:S01]  /*10450*/  HFMA2.MMA R200, -RZ, RZ, 0, 1.847743988037109375e-06 ;  /* 0x0000001fffc87435 */ /* 0x001fe200000001ff */
[----:B-1----:R-:W-:Y:S01]  /*10460*/  FADD.FTZ R204, R204, R193 ;  /* 0x000000c1cccc7221 */ /* 0x002fe20000010000 */
[----:B------:R-:W-:Y:S01]  /*10470*/  MOV R198, 0x104b0 ;  /* 0x000104b000c67802 */ /* 0x000fe20000000f00 */
[----:B------:R-:W-:-:S02]  /*10480*/  IMAD.MOV.U32 R193, RZ, RZ, 0x4 ;  /* 0x00000004ffc17424 */ /* 0x000fc400078e00ff */
[----:B------:R-:W-:Y:S02]  /*10490*/  IMAD.MOV.U32 R201, RZ, RZ, -0x1 ;  /* 0xffffffffffc97424 */ /* 0x000fe400078e00ff */
[----:B------:R-:W-:Y:S05]  /*104a0*/  CALL.REL.NOINC `($__internal_141_$__cuda_sm70_shflsync_bfly_p) ;  /* 0x000007d000007944 */ /* 0x000fea0003c00000 */
[----:B01----:R-:W-:Y:S01]  /*104b0*/  FADD.FTZ R204, R204, R193 ;  /* 0x000000c1cccc7221 */ /* 0x003fe20000010000 */
[----:B------:R-:W-:Y:S01]  /*104c0*/  MOV R193, 0x8 ;  /* 0x0000000800c17802 */ /* 0x000fe20000000f00 */
[----:B------:R-:W-:Y:S01]  /*104d0*/  IMAD.MOV.U32 R200, RZ, RZ, 0x1f ;  /* 0x0000001fffc87424 */ /* 0x000fe200078e00ff */
[----:B------:R-:W-:Y:S02]  /*104e0*/  MOV R201, 0xffffffff ;  /* 0xffffffff00c97802 */ /* 0x000fe40000000f00 */
[----:B------:R-:W-:Y:S02]  /*104f0*/  MOV R198, 0x10510 ;  /* 0x0001051000c67802 */ /* 0x000fe40000000f00 */
[----:B------:R-:W-:Y:S05]  /*10500*/  CALL.REL.NOINC `($__internal_141_$__cuda_sm70_shflsync_bfly_p) ;  /* 0x0000077000007944 */ /* 0x000fea0003c00000 */
[----:B0-----:R-:W-:Y:S01]  /*10510*/  HFMA2.MMA R200, -RZ, RZ, 0, 1.847743988037109375e-06 ;  /* 0x0000001fffc87435 */ /* 0x001fe200000001ff */
[----:B-1----:R-:W-:Y:S01]  /*10520*/  FADD.FTZ R204, R204, R193 ;  /* 0x000000c1cccc7221 */ /* 0x002fe20000010000 */
[----:B------:R-:W-:Y:S01]  /*10530*/  MOV R198, 0x10570 ;  /* 0x0001057000c67802 */ /* 0x000fe20000000f00 */
[----:B------:R-:W-:Y:S02]  /*10540*/  IMAD.MOV.U32 R193, RZ, RZ, 0x10 ;  /* 0x00000010ffc17424 */ /* 0x000fe400078e00ff */
[----:B------:R-:W-:-:S02]  /*10550*/  IMAD.MOV.U32 R201, RZ, RZ, -0x1 ;  /* 0xffffffffffc97424 */ /* 0x000fc400078e00ff */
[----:B------:R-:W-:Y:S05]  /*10560*/  CALL.REL.NOINC `($__internal_141_$__cuda_sm70_shflsync_bfly_p) ;  /* 0x0000071000007944 */ /* 0x000fea0003c00000 */
        /* <DEDUP_REMOVED lines=105> */
[----:B01----:R-:W-:Y:S01]  /*10c00*/  FADD.FTZ R204, R204, R193 ;  /* 0x000000c1cccc7221 */ /* 0x003fe20000010000 */
[----:B------:R-:W-:Y:S01]  /*10c10*/  MOV R193, 0x10 ;  /* 0x0000001000c17802 */ /* 0x000fe20000000f00 */
[----:B------:R-:W-:Y:S01]  /*10c20*/  IMAD.MOV.U32 R200, RZ, RZ, 0x1f ;  /* 0x0000001fffc87424 */ /* 0x000fe200078e00ff */
[----:B------:R-:W-:-:S02]  /*10c30*/  MOV R201, 0xffffffff ;  /* 0xffffffff00c97802 */ /* 0x000fc40000000f00 */
[----:B------:R-:W-:Y:S02]  /*10c40*/  MOV R198, 0x10c60 ;  /* 0x00010c6000c67802 */ /* 0x000fe40000000f00 */
[----:B------:R-:W-:Y:S05]  /*10c50*/  CALL.REL.NOINC `($__internal_141_$__cuda_sm70_shflsync_bfly_p) ;  /* 0x0000002000007944 */ /* 0x000fea0003c00000 */
[----:B01----:R-:W-:Y:S01]  /*10c60*/  IMAD.MOV.U32 R201, RZ, RZ, R193 ;  /* 0x000000ffffc97224 */ /* 0x003fe200078e00c1 */
[----:B------:R-:W-:Y:S05]  /*10c70*/  BRA `(.L_x_31452) ;  /* 0xffffecd000007947 */ /* 0x000fea000383ffff */
        .weak           $__internal_141_$__cuda_sm70_shflsync_bfly_p
        .type           $__internal_141_$__cuda_sm70_shflsync_bfly_p,@function
        .size           $__internal_141_$__cuda_sm70_shflsync_bfly_p,(.L_x_36229 - $__internal_141_$__cuda_sm70_shflsync_bfly_p)
$__internal_141_$__cuda_sm70_shflsync_bfly_p:
[----:B------:R-:W-:Y:S01]  /*10c80*/  HFMA2.MMA R199, -RZ, RZ, 0, 0 ;  /* 0x00000000ffc77435 */ /* 0x000fe200000001ff */
[----:B------:R-:W-:Y:S04]  /*10c90*/  WARPSYNC R201 ;  /* 0x000000c900007348 */ /* 0x000fe80003800000 */
[----:B------:R0:W1:Y:S01]  /*10ca0*/  SHFL.BFLY PT, R193, R204, R193, R200 ;  /* 0x0c0000c1ccc17389 */ /* 0x00006200000e00c8 */
[----:B------:R-:W-:Y:S05]  /*10cb0*/  RET.REL.NODEC R198 `(_ZN10layer_norm13ln_fwd_kernelINS_13Kernel_traitsI6__halfffffjLj1280ELj1ELj4ELj1ELj16ENS_18Kernel_traits_baseILj1280ES2_ffffjLj128EEEEELb1ELb1ELb0ELb1EEEvNS_9FwdParamsE) ;  /* 0xfffef340c6007950 */ /* 0x000fea0003c3ffff */
.L_x_31453:
        /* <DEDUP_REMOVED lines=12> */
.L_x_36229:


//--------------------- .text._ZN10layer_norm13ln_fwd_kernelINS_13Kernel_traitsI6__halfffffjLj1280ELj1ELj4ELj1ELj16ENS_18Kernel_traits_baseILj1280ES2_ffffjLj128EEEEELb1ELb1ELb1ELb0EEEvNS_9FwdParamsE --------------------------
	.section	.text._ZN10layer_norm13ln_fwd_kernelINS_13Kernel_traitsI6__halfffffjLj1280ELj1ELj4ELj1ELj16ENS_18Kernel_traits_baseILj1280ES2_ffffjLj128EEEEELb1ELb1ELb1ELb0EEEvNS_9FwdParamsE,"ax",@progbits
	.sectioninfo	@"SHI_REGISTERS=223"
	.align	128
        .global         _ZN10layer_norm13ln_fwd_kernelINS_13Kernel_traitsI6__halfffffjLj1280ELj1ELj4ELj1ELj16ENS_18Kernel_traits_baseILj1280ES2_ffffjLj128EEEEELb1ELb1ELb1ELb0EEEvNS_9FwdParamsE
        .type           _ZN10layer_norm13ln_fwd_kernelINS_13Kernel_traitsI6__halfffffjLj1280ELj1ELj4ELj1ELj16ENS_18Kernel_traits_baseILj1280ES2_ffffjLj128EEEEELb1ELb1ELb1ELb0EEEvNS_9FwdParamsE,@function
        .size           _ZN10layer_norm13ln_fwd_kernelINS_13Kernel_traitsI6__halfffffjLj1280ELj1ELj4ELj1ELj16ENS_18Kernel_traits_baseILj1280ES2_ffffjLj128EEEEELb1ELb1ELb1ELb0EEEvNS_9FwdParamsE,(.L_x_36230 - _ZN10layer_norm13ln_fwd_kernelINS_13Kernel_traitsI6__halfffffjLj1280ELj1ELj4ELj1ELj16ENS_18Kernel_traits_baseILj1280ES2_ffffjLj128EEEEELb1ELb1ELb1ELb0EEEvNS_9FwdParamsE)
        .other          _ZN10layer_norm13ln_fwd_kernelINS_13Kernel_traitsI6__halfffffjLj1280ELj1ELj4ELj1ELj16ENS_18Kernel_traits_baseILj1280ES2_ffffjLj128EEEEELb1ELb1ELb1ELb0EEEvNS_9FwdParamsE,@"STO_CUDA_ENTRY STV_DEFAULT"
_ZN10layer_norm13ln_fwd_kernelINS_13Kernel_traitsI6__halfffffjLj1280ELj1ELj4ELj1ELj16ENS_18Kernel_traits_baseILj1280ES2_ffffjLj128EEEEELb1ELb1ELb1ELb0EEEvNS_9FwdParamsE:
.text._ZN10layer_norm13ln_fwd_kernelINS_13Kernel_traitsI6__halfffffjLj1280ELj1ELj4ELj1ELj16ENS_18Kernel_traits_baseILj1280ES2_ffffjLj128EEEEELb1ELb1ELb1ELb0EEEvNS_9FwdParamsE:
        /* <DEDUP_REMOVED lines=12> */
[----:B------:R-:W-:Y:S01]  /*00c0*/  LOP3.LUT R17, R17, 0xffffefff, RZ, 0xc0, !PT ;  /* 0xffffefff11117812 */ /* 0x000fe200078ec0ff */
[----:B------:R-:W-:Y:S02]  /*00d0*/  BSSY B0, `(.L_x_31454) ;  /* 0x000004b000007945 */ /* 0x000fe40003800000 */
        /* <DEDUP_REMOVED lines=12> */
[----:B------:R-:W-:Y:S02]  /*01a0*/  LOP3.LUT R49, R42, 0x1f, RZ, 0xc0, !PT ;  /* 0x0000001f2a317812 */ /* 0x000fe400078ec0ff */
        /* <DEDUP_REMOVED lines=9> */
[----:B------:R-:W-:Y:S02]  /*0240*/  LOP3.LUT R13, R49, 0x1f, RZ, 0x3c, !PT ;  /* 0x0000001f310d7812 */ /* 0x000fe400078e3cff */
[----:B------:R-:W-:Y:S01]  /*0250*/  IADD3 R8, R135, 0x32370b8f, RZ ;  /* 0x32370b8f87087810 */ /* 0x000fe20007ffe0ff */
[----:B------:R-:W-:Y:S01]  /*0260*/  IMAD.WIDE.U32 R14, R14, -0x2daee0ad, RZ ;  /* 0xd2511f530e0e7825 */ /* 0x000fe200078e00ff */
[----:B------:R-:W-:-:S02]  /*0270*/  LOP3.LUT R20, R19, R12, R6, 0x96, !PT ;  /* 0x0000000c13147212 */ /* 0x000fc400078e9606 */
[----:B------:R-:W-:Y:S02]  /*0280*/  IADD3 R11, R135, -0x126145ec, RZ ;  /* 0xed9eba14870b7810 */ /* 0x000fe40007ffe0ff */
[----:B------:R-:W-:Y:S01]  /*0290*/  LOP3.LUT R22, R15, R10, R7, 0x96, !PT ;  /* 0x0000000a0f167212 */ /* 0x000fe200078e9607 */
[----:B------:R-:W-:Y:S01]  /*02a0*/  IMAD.MOV.U32 R10, RZ, RZ, c[0x0][0x168] ;  /* 0x00005a00ff0a7624 */ /* 0x000fe200078e00ff */
[----:B------:R-:W-:Y:S01]  /*02b0*/  IADD3 R15, R134, -0x4ab325aa, RZ ;  /* 0xb54cda56860f7810 */ /* 0x000fe20007ffe0ff */
[----:B------:R-:W-:-:S03]  /*02c0*/  IMAD.WIDE.U32 R20, R20, -0x2daee0ad, RZ ;  /* 0xd2511f5314147825 */ /* 0x000fc600078e00ff */
[----:B------:R-:W-:Y:S01]  /*02d0*/  SHF.R.S32.HI R10, RZ, 0x1f, R10 ;  /* 0x0000001fff0a7819 */ /* 0x000fe2000001140a */
[----:B------:R-:W-:Y:S01]  /*02e0*/  IMAD.WIDE.U32 R22, R22, -0x326172a9, RZ ;  /* 0xcd9e8d5716167825 */ /* 0x000fe200078e00ff */
[----:B------:R-:W-:Y:S02]  /*02f0*/  LOP3.LUT R24, R21, R14, R8, 0x96, !PT ;  /* 0x0000000e15187212 */ /* 0x000fe400078e9608 */
[----:B------:R-:W-:Y:S02]  /*0300*/  LEA.HI R12, R10, c[0x0][0x168], RZ, 0x2 ;  /* 0x00005a000a0c7a11 */ /* 0x000fe400078f10ff */
[----:B------:R-:W-:Y:S01]  /*0310*/  LOP3.LUT R18, R23, R18, R9, 0x96, !PT ;  /* 0x0000001217127212 */ /* 0x000fe200078e9609 */
[----:B------:R-:W-:Y:S01]  /*0320*/  IMAD.WIDE.U32 R24, R24, -0x326172a9, RZ ;  /* 0xcd9e8d5718187825 */ /* 0x000fe200078e00ff */
[----:B------:R-:W-:Y:S02]  /*0330*/  LEA.HI.SX32 R12, R12, R13, 0x1e ;  /* 0x0000000d0c0c7211 */ /* 0x000fe400078ff2ff */
[----:B------:R-:W-:Y:S01]  /*0340*/  IADD3 R10, R134, 0x78dde6e4, RZ ;  /* 0x78dde6e4860a7810 */ /* 0x000fe20007ffe0ff */
[----:B------:R-:W-:Y:S01]  /*0350*/  IMAD.WIDE.U32 R18, R18, -0x2daee0ad, RZ ;  /* 0xd2511f5312127825 */ /* 0x000fe200078e00ff */
[----:B------:R-:W-:-:S02]  /*0360*/  ISETP.GE.U32.AND P6, PT, R12, 0x40, PT ;  /* 0x000000400c00780c */ /* 0x000fc40003fc6070 */
[C---:B------:R-:W-:Y:S02]  /*0370*/  ISETP.GE.U32.AND P5, PT, R12.reuse, 0x60, PT ;  /* 0x000000600c00780c */ /* 0x040fe40003fa6070 */
[C---:B------:R-:W-:Y:S02]  /*0380*/  ISETP.GE.U32.AND P4, PT, R12.reuse, 0x80, PT ;  /* 0x000000800c00780c */ /* 0x040fe40003f86070 */
[C---:B------:R-:W-:Y:S02]  /*0390*/  LOP3.LUT P0, RZ, R12.reuse, 0xffffffe0, RZ, 0xc0, !PT ;  /* 0xffffffe00cff7812 */ /* 0x040fe4000780c0ff */
[----:B------:R-:W-:Y:S02]  /*03a0*/  ISETP.GE.U32.AND P3, PT, R12, 0xa0, PT ;  /* 0x000000a00c00780c */ /* 0x000fe40003f66070 */
[----:B------:R-:W-:Y:S02]  /*03b0*/  LOP3.LUT R21, R25, R22, R10, 0x96, !PT ;  /* 0x0000001619157212 */ /* 0x000fe400078e960a */
[----:B------:R-:W-:-:S02]  /*03c0*/  LOP3.LUT R22, R19, R20, R11, 0x96, !PT ;  /* 0x0000001413167212 */ /* 0x000fc400078e960b */
[----:B------:R-:W-:Y:S01]  /*03d0*/  @P6 LOP3.LUT R17, R17, 0x1000, RZ, 0xfc, !PT ;  /* 0x0000100011116812 */ /* 0x000fe200078efcff */
[----:B------:R-:W-:Y:S01]  /*03e0*/  IMAD.WIDE.U32 R20, R21, -0x2daee0ad, RZ ;  /* 0xd2511f5315147825 */ /* 0x000fe200078e00ff */
[----:B------:R-:W-:Y:S02]  /*03f0*/  IADD3 R13, R135, -0x56f99767, RZ ;  /* 0xa9066899870d7810 */ /* 0x000fe40007ffe0ff */
[----:B------:R-:W-:Y:S01]  /*0400*/  LOP3.LUT R17, R17, 0xfffff7ff, RZ, 0xc0, !PT ;  /* 0xfffff7ff11117812 */ /* 0x000fe200078ec0ff */
[----:B------:R-:W-:Y:S01]  /*0410*/  IMAD.WIDE.U32 R22, R22, -0x326172a9, RZ ;  /* 0xcd9e8d5716167825 */ /* 0x000fe200078e00ff */
[----:B------:R-:W-:Y:S02]  /*0420*/  IADD3 R14, R134, 0x1715609d, RZ ;  /* 0x1715609d860e7810 */ /* 0x000fe40007ffe0ff */
[----:B------:R-:W-:Y:S02]  /*0430*/  @P5 LOP3.LUT R17, R17, 0x800, RZ, 0xfc, !PT ;  /* 0x0000080011115812 */ /* 0x000fe400078efcff */
[----:B------:R-:W-:-:S02]  /*0440*/  LOP3.LUT R40, R21, R18, R13, 0x96, !PT ;  /* 0x0000001215287212 */ /* 0x000fc400078e960d */
[----:B------:R-:W-:Y:S02]  /*0450*/  LOP3.LUT R17, R17, 0xfffffbff, RZ, 0xc0, !PT ;  /* 0xfffffbff11117812 */ /* 0x000fe400078ec0ff */
[----:B------:R-:W-:Y:S02]  /*0460*/  LOP3.LUT R16, R23, R24, R14, 0x96, !PT ;  /* 0x0000001817107212 */ /* 0x000fe400078e960e */
        /* <DEDUP_REMOVED lines=17> */
.L_x_31455:
[----:B0-----:R-:W-:Y:S05]  /*0580*/  BSYNC B0 ;  /* 0x0000000000007941 */ /* 0x001fea0003800000 */
.L_x_31454:
        /* <DEDUP_REMOVED lines=15> */
.L_x_31457:
[----:B0-----:R-:W-:Y:S05]  /*0680*/  BSYNC B0 ;  /* 0x0000000000007941 */ /* 0x001fea0003800000 */
.L_x_31456:
        /* <DEDUP_REMOVED lines=15> */
.L_x_31459:
[----:B0-----:R-:W-:Y:S05]  /*0780*/  BSYNC B0 ;  /* 0x0000000000007941 */ /* 0x001fea0003800000 */
.L_x_31458:
        /* <DEDUP_REMOVED lines=15> */
.L_x_31461:
[----:B0-----:R-:W-:Y:S05]  /*0880*/  BSYNC B0 ;  /* 0x0000000000007941 */ /* 0x001fea0003800000 */
.L_x_31460:
        /* <DEDUP_REMOVED lines=15> */
.L_x_31463:
[----:B0-----:R-:W-:Y:S05]  /*0980*/  BSYNC B0 ;  /* 0x0000000000007941 */ /* 0x001fea0003800000 */
.L_x_31462:
[----:B------:R-:W-:Y:S01]  /*0990*/  ISETP.GE.U32.AND P1, PT, R12, 0xc0, PT ;  /* 0x000000c00c00780c */ /* 0x000fe20003f26070 */
[----:B------:R-:W-:Y:S01]  /*09a0*/  IMAD.WIDE.U32 R40, R40, -0x326172a9, RZ ;  /* 0xcd9e8d5728287825 */ /* 0x000fe200078e00ff */
[----:B------:R-:W-:Y:S01]  /*09b0*/  LOP3.LUT R17, R17, 0xfffffeff, RZ, 0xc0, !PT ;  /* 0xfffffeff11117812 */ /* 0x000fe200078ec0ff */
[----:B------:R-:W-:Y:S01]  /*09c0*/  BSSY B0, `(.L_x_31464) ;  /* 0x0000016000007945 */ /* 0x000fe20003800000 */
[----:B------:R-:W-:Y:S01]  /*09d0*/  SHF.R.U32.HI R42, RZ, 0x5, R42 ;  /* 0x00000005ff2a7819 */ /* 0x000fe2000001162a */
[----:B------:R-:W-:Y:S01]  /*09e0*/  IMAD.WIDE.U32 R26, R16, -0x2daee0ad, RZ ;  /* 0xd2511f53101a7825 */ /* 0x000fe200078e00ff */
[----:B------:R-:W-:Y:S02]  /*09f0*/  IADD3 R16, R135, 0x646e171e, RZ ;  /* 0x646e171e87107810 */ /* 0x000fe40007ffe0ff */
[----:B------:R-:W-:-:S02]  /*0a00*/  LOP3.LUT R66, R41, R22, R15, 0x96, !PT ;  /* 0x0000001629427212 */ /* 0x000fc400078e960f */
        /* <DEDUP_REMOVED lines=17> */
.L_x_31465:
[----:B0-----:R-:W-:Y:S05]  /*0b20*/  BSYNC B0 ;  /* 0x0000000000007941 */ /* 0x001fea0003800000 */
.L_x_31464:
        /* <DEDUP_REMOVED lines=26> */
.L_x_31467:
[----:B0-----:R-:W-:Y:S05]  /*0cd0*/  BSYNC B0 ;  /* 0x0000000000007941 */ /* 0x001fea0003800000 */
.L_x_31466:
        /* <DEDUP_REMOVED lines=18> */
.L_x_31469:
[----:B0-----:R-:W-:Y:S05]  /*0e00*/  BSYNC B0 ;  /* 0x0000000000007941 */ /* 0x001fea0003800000 */
.L_x_31468:
        /* <DEDUP_REMOVED lines=19> */
.L_x_31471:
[----:B0-----:R-:W-:Y:S05]  /*0f40*/  BSYNC B0 ;  /* 0x0000000000007941 */ /* 0x001fea0003800000 */
.L_x_31470:
        /* <DEDUP_REMOVED lines=18> */
.L_x_31473:
[----:B0-----:R-:W-:Y:S05]  /*1070*/  BSYNC B0 ;  /* 0x0000000000007941 */ /* 0x001fea0003800000 */
.L_x_31472:
[----:B------:R-:W-:Y:S02]  /*1080*/  ISETP.GE.AND P1, PT, R20, c[0x0][0x164], PT ;  /* 0x0000590014007a0c */ /* 0x000fe40003f26270 */
[----:B------:R-:W-:Y:S02]  /*1090*/  LOP3.LUT R93, R93, R68, R22, 0x96, !PT ;  /* 0x000000445d5d7212 */ /* 0x000fe400078e9616 */
[----:B------:R-:W-:-:S09]  /*10a0*/  LOP3.LUT R67, R23, R66, R21, 0x96, !PT ;  /* 0x0000004217437212 */ /* 0x000fd200078e9615 */
[----:B------:R-:W-:Y:S05]  /*10b0*/  @P1 EXIT ;  /* 0x000000000000194d */ /* 0x000fea0003800000 */
[--C-:B-----5:R-:W-:Y:S01]  /*10c0*/  SHF.R.U64 R181, R26, 0x10, R27.reuse ;  /* 0x000000101ab57819 */ /* 0x120fe2000000121b */
[----:B------:R-:W-:Y:S01]  /*10d0*/  IMAD.MOV.U32 R158, RZ, RZ, R50 ;  /* 0x000000ffff9e7224 */ /* 0x000fe200078e0032 */
[----:B------:R-:W-:Y:S01]  /*10e0*/  MOV R183, R27 ;  /* 0x0000001b00b77202 */ /* 0x000fe20000000f00 */
[----:B------:R-:W-:Y:S01]  /*10f0*/  IMAD.MOV.U32 R162, RZ, RZ, R24 ;  /* 0x000000ffffa27224 */ /* 0x000fe200078e0018 */
        /* <DEDUP_REMOVED lines=31> */
[----:B------:R-:W-:Y:S01]  /*12f0*/  IMAD.MOV.U32 R163, RZ, RZ, R25 ;  /* 0x000000ffffa37224 */ /* 0x000fe200078e0019 */
[----:B------:R-:W-:Y:S01]  /*1300*/  SHF.R.U64 R200, R42, 0x10, R43 ;  /* 0x000000102ac87819 */ /* 0x000fe2000000122b */
[----:B------:R-:W-:Y:S01]  /*1310*/  IMAD.MOV.U32 R166, RZ, RZ, R52 ;  /* 0x000000ffffa67224 */ /* 0x000fe200078e0034 */
[--C-:B------:R-:W-:Y:S01]  /*1320*/  SHF.R.U64 R161, R24, 0x10, R25.reuse ;  /* 0x0000001018a17819 */ /* 0x100fe20000001219 */
[----:B------:R-:W-:Y:S01]  /*1330*/  IMAD R49, R92, -0x2daee0ad, RZ ;  /* 0xd2511f535c317824 */ /* 0x000fe200078e02ff */
[----:B------:R-:W-:Y:S01]  /*1340*/  SHF.R.U32.HI R164, RZ, 0x10, R25 ;  /* 0x00000010ffa47819 */ /* 0x000fe20000011619 */
[----:B------:R-:W-:Y:S01]  /*1350*/  IMAD.HI.U32 R50, R93, -0x2daee0ad, RZ ;  /* 0xd2511f535d327827 */ /* 0x000fe200078e00ff */
[----:B------:R-:W-:Y:S01]  /*1360*/  SHF.R.U64 R165, R52, 0x10, R53 ;  /* 0x0000001034a57819 */ /* 0x000fe20000001235 */
[----:B------:R-:W-:Y:S01]  /*1370*/  HADD2.F32 R42, -RZ, R43.H0_H0 ;  /* 0x2000002bff2a7230 */ /* 0x000fe20000004100 */
[----:B------:R-:W-:Y:S01]  /*1380*/  SHF.R.U32.HI R199, RZ, 0x10, R43 ;  /* 0x00000010ffc77819 */ /* 0x000fe2000001162b */
[----:B------:R-:W-:Y:S01]  /*1390*/  IMAD.MOV.U32 R66, RZ, RZ, R74 ;  /* 0x000000ffff427224 */ /* 0x000fe200078e004a */
[--C-:B------:R-:W-:Y:S01]  /*13a0*/  SHF.R.U64 R104, R74, 0x10, R75.reuse ;  /* 0x000000104a687819 */ /* 0x100fe2000000124b */
[--C-:B------:R-:W-:Y:S01]  /*13b0*/  IMAD.MOV.U32 R105, RZ, RZ, R75.reuse ;  /* 0x000000ffff697224 */ /* 0x100fe200078e004b */
        /* <DEDUP_REMOVED lines=53> */
[----:B------:R-:W-:Y:S01]  /*1710*/  IMAD R52, R94, -0x326172a9, RZ ;  /* 0xcd9e8d575e347824 */ /* 0x000fe200078e02ff */
[--C-:B------:R-:W-:Y:S01]  /*1720*/  SHF.R.U64 R154, R72, 0x10, R73.reuse ;  /* 0x00000010489a7819 */ /* 0x100fe20000001249 */
[----:B------:R-:W-:Y:S01]  /*1730*/  IMAD.HI.U32 R25, R67, -0x326172a9, RZ ;  /* 0xcd9e8d5743197827 */ /* 0x000fe200078e00ff */
[----:B------:R-:W-:Y:S01]  /*1740*/  SHF.R.U32.HI R156, RZ, 0x10, R73 ;  /* 0x00000010ff9c7819 */ /* 0x000fe20000011649 */
[----:B------:R-:W-:Y:S01]  /*1750*/  HADD2.F32 R43, -RZ, R44.H0_H0 ;  /* 0x2000002cff2b7230 */ /* 0x000fe20000004100 */
[----:B------:R-:W-:Y:S01]  /*1760*/  MOV R159, R51 ;  /* 0x00000033009f7202 */ /* 0x000fe20000000f00 */
[----:B------:R-:W-:Y:S01]  /*1770*/  IMAD.MOV.U32 R182, RZ, RZ, R26 ;  /* 0x000000ffffb67224 */ /* 0x000fe200078e001a */
[----:B------:R-:W-:Y:S01]  /*1780*/  SHF.R.U32.HI R160, RZ, 0x10, R51 ;  /* 0x00000010ffa07819 */ /* 0x000fe20000011633 */
        /* <DEDUP_REMOVED lines=29> */
[----:B------:R-:W-:Y:S01]  /*1960*/  LOP3.LUT R26, R50, R49, R24, 0x96, !PT ;  /* 0x00000031321a7212 */ /* 0x000fe200078e9618 */
[----:B------:R-:W-:Y:S01]  /*1970*/  IMAD R50, R93, -0x2daee0ad, RZ ;  /* 0xd2511f535d327824 */ /* 0x000fe200078e02ff */
[----:B------:R-:W-:Y:S01]  /*1980*/  LOP3.LUT R47, R48, 0x3, RZ, 0xc0, !PT ;  /* 0x00000003302f7812 */ /* 0x000fe200078ec0ff */
[----:B------:R-:W-:Y:S01]  /*1990*/  IMAD R48, R67, -0x326172a9, RZ ;  /* 0xcd9e8d5743307824 */ /* 0x000fe200078e02ff */
[----:B------:R-:W-:Y:S01]  /*19a0*/  LOP3.LUT R25, R25, R52, R23, 0x96, !PT ;  /* 0x0000003419197212 */ /* 0x000fe200078e9617 */
        /* <DEDUP_REMOVED lines=90> */
.L_x_31895:
[----:B------:R-:W-:-:S04]  /*1f50*/  IMAD.MOV.U32 R103, RZ, RZ, 0x4 ;  /* 0x00000004ff677424 */ /* 0x000fc800078e00ff */
[----:B------:R-:W-:-:S05]  /*1f60*/  IMAD.WIDE R212, R20, R103, c[0x0][0x1d0] ;  /* 0x0000740014d47625 */ /* 0x000fca00078e0267 */
[----:B------:R0:W2:Y:S01]  /*1f70*/  LDG.E R102, [R212.64] ;  /* 0x00000004d4667981 */ /* 0x0000a2000c1e1900 */
[----:B------:R-:W-:-:S05]  /*1f80*/  IMAD.WIDE R100, R20, R103, c[0x0][0x1d8] ;  /* 0x0000760014647625 */ /* 0x000fca00078e0267 */
[----:B------:R1:W5:Y:S01]  /*1f90*/  LDG.E R209, [R100.64] ;  /* 0x0000000464d17981 */ /* 0x000362000c1e1900 */
[----:B------:R-:W-:Y:S01]  /*1fa0*/  IMAD R211, R20, c[0x0][0x168], RZ ;  /* 0x00005a0014d37a24 */ /* 0x000fe200078e02ff */
[----:B------:R-:W-:Y:S02]  /*1fb0*/  BSSY B0, `(.L_x_31474) ;  /* 0x000019e000007945 */ /* 0x000fe40003800000 */
[----:B------:R-:W3:Y:S01]  /*1fc0*/  S2R R210, SR_TID.X ;  /* 0x0000000000d27919 */ /* 0x000ee20000002100 */
[----:B0-----:R-:W-:Y:S01]  /*1fd0*/  IMAD.MOV.U32 R212, RZ, RZ, RZ ;  /* 0x000000ffffd47224 */ /* 0x001fe200078e00ff */
[----:B---3--:R-:W-:Y:S02]  /*1fe0*/  LOP3.LUT R213, R210, 0x1f, RZ, 0xc0, !PT ;  /* 0x0000001fd2d57812 */ /* 0x008fe400078ec0ff */
        /* <DEDUP_REMOVED lines=19> */
[----:B------:R-:W-:Y:S01]  /*2120*/  ISETP.GT.AND P3, PT, R102, RZ, PT ;  /* 0x000000ff6600720c */ /* 0x000fe20003f64270 */
[----:B------:R-:W-:-:S12]  /*2130*/  BSSY B1, `(.L_x_31476) ;  /* 0x000005c000017945 */ /* 0x000fd80003800000 */
        /* <DEDUP_REMOVED lines=17> */
.L_x_31479:
[----:B------:R-:W-:Y:S02]  /*2250*/  IMAD.MOV.U32 R216, RZ, RZ, R48 ;  /* 0x000000ffffd87224 */ /* 0x000fe400078e0030 */
.L_x_31480:
[----:B------:R-:W-:Y:S05]  /*2260*/  BSYNC B2 ;  /* 0x0000000000027941 */ /* 0x000fea0003800000 */
.L_x_31478:
        /* <DEDUP_REMOVED lines=16> */
.L_x_31484:
[----:B------:R-:W-:Y:S05]  /*2370*/  BSYNC B3 ;  /* 0x0000000000037941 */ /* 0x000fea0003800000 */
.L_x_31483:
        /* <DEDUP_REMOVED lines=44> */
.L_x_31482:
[----:B------:R-:W-:Y:S05]  /*2640*/  BSYNC B2 ;  /* 0x0000000000027941 */ /* 0x000fea0003800000 */
.L_x_31481:
        /* <DEDUP_REMOVED lines=8> */
[----:B------:R-:W-:-:S04]  /*26d0*/  FMUL.FTZ R56, R51, R56 ;  /* 0x0000003833387220 */ /* 0x000fc80000410000 */
[----:B------:R-:W-:Y:S02]  /*26e0*/  @P2 FADD.FTZ R56, R52, R56 ;  /* 0x0000003834382221 */ /* 0x000fe40000010000 */
.L_x_31477:
[----:B0-----:R-:W-:Y:S05]  /*26f0*/  BSYNC B1 ;  /* 0x0000000000017941 */ /* 0x001fea0003800000 */
.L_x_31476:
        /* <DEDUP_REMOVED lines=18> */
.L_x_31488:
[----:B------:R-:W-:Y:S02]  /*2820*/  IMAD.MOV.U32 R47, RZ, RZ, R48 ;  /* 0x000000ffff2f7224 */ /* 0x000fe400078e0030 */
.L_x_31489:
[----:B------:R-:W-:Y:S05]  /*2830*/  BSYNC B2 ;  /* 0x0000000000027941 */ /* 0x000fea0003800000 */
.L_x_31487:
        /* <DEDUP_REMOVED lines=16> */
.L_x_31493:
[----:B------:R-:W-:Y:S05]  /*2940*/  BSYNC B3 ;  /* 0x0000000000037941 */ /* 0x000fea0003800000 */
.L_x_31492:
        /* <DEDUP_REMOVED lines=44> */
.L_x_31491:
[----:B------:R-:W-:Y:S05]  /*2c10*/  BSYNC B2 ;  /* 0x0000000000027941 */ /* 0x000fea0003800000 */
.L_x_31490:
        /* <DEDUP_REMOVED lines=10> */
.L_x_31486:
[----:B------:R-:W-:Y:S05]  /*2cc0*/  BSYNC B1 ;  /* 0x0000000000017941 */ /* 0x000fea0003800000 */
.L_x_31485:
        /* <DEDUP_REMOVED lines=18> */
.L_x_31497:
[----:B------:R-:W-:Y:S02]  /*2df0*/  IMAD.MOV.U32 R47, RZ, RZ, R48 ;  /* 0x000000ffff2f7224 */ /* 0x000fe400078e0030 */
.L_x_31498:
[----:B------:R-:W-:Y:S05]  /*2e00*/  BSYNC B2 ;  /* 0x0000000000027941 */ /* 0x000fea0003800000 */
.L_x_31496:
        /* <DEDUP_REMOVED lines=16> */
.L_x_31502:
[----:B------:R-:W-:Y:S05]  /*2f10*/  BSYNC B3 ;  /* 0x0000000000037941 */ /* 0x000fea0003800000 */
.L_x_31501:
        /* <DEDUP_REMOVED lines=44> */
.L_x_31500:
[----:B------:R-:W-:Y:S05]  /*31e0*/  BSYNC B2 ;  /* 0x0000000000027941 */ /* 0x000fea0003800000 */
.L_x_31499:
        /* <DEDUP_REMOVED lines=10> */
.L_x_31495:
[----:B------:R-:W-:Y:S05]  /*3290*/  BSYNC B1 ;  /* 0x0000000000017941 */ /* 0x000fea0003800000 */
.L_x_31494:
        /* <DEDUP_REMOVED lines=18> */
.L_x_31506:
[----:B------:R-:W-:Y:S02]  /*33c0*/  IMAD.MOV.U32 R220, RZ, RZ, R48 ;  /* 0x000000ffffdc7224 */ /* 0x000fe400078e0030 */
.L_x_31507:
[----:B------:R-:W-:Y:S05]  /*33d0*/  BSYNC B2 ;  /* 0x0000000000027941 */ /* 0x000fea0003800000 */
.L_x_31505:
        /* <DEDUP_REMOVED lines=16> */
.L_x_31511:
[----:B------:R-:W-:Y:S05]  /*34e0*/  BSYNC B3 ;  /* 0x0000000000037941 */ /* 0x000fea0003800000 */
.L_x_31510:
        /* <DEDUP_REMOVED lines=44> */
.L_x_31509:
[----:B------:R-:W-:Y:S05]  /*37b0*/  BSYNC B2 ;  /* 0x0000000000027941 */ /* 0x000fea0003800000 */
.L_x_31508:
        /* <DEDUP_REMOVED lines=8> */
[----:B------:R-:W-:-:S04]  /*3840*/  FMUL.FTZ R59, R106, R59 ;  /* 0x0000003b6a3b7220 */ /* 0x000fc80000410000 */
[----:B------:R-:W-:Y:S02]  /*3850*/  @P2 FADD.FTZ R59, R55, R59 ;  /* 0x0000003b373b2221 */ /* 0x000fe40000010000 */
.L_x_31504:
[----:B------:R-:W-:Y:S05]  /*3860*/  BSYNC B1 ;  /* 0x0000000000017941 */ /* 0x000fea0003800000 */
.L_x_31503:
[----:B------:R-:W-:Y:S01]  /*3870*/  IMAD.MOV.U32 R100, RZ, RZ, 0x10 ;  /* 0x00000010ff647424 */ /* 0x000fe200078e00ff */
[----:B------:R-:W-:Y:S03]  /*3880*/  BSSY B1, `(.L_x_31512) ;  /* 0x000000e000017945 */ /* 0x000fe60003800000 */
[----:B------:R-:W-:-:S05]  /*3890*/  IMAD.WIDE.U32 R100, R211, R100, c[0x0][0x188] ;  /* 0x00006200d3647625 */ /* 0x000fca00078e0064 */
[----:B------:R0:W-:Y:S01]  /*38a0*/  STG.E.128 [R100.64], R56 ;  /* 0x0000003864007986 */ /* 0x0001e2000c101d04 */
[----:B------:R-:W-:Y:S05]  /*38b0*/  @!P1 BRA `(.L_x_31513) ;  /* 0x000000a000009947 */ /* 0x000fea0003800000 */
[----:B0-----:R-:W-:Y:S01]  /*38c0*/  IMAD.U32 R101, R207, 0x10000, RZ ;  /* 0x00010000cf657824 */ /* 0x001fe200078e00ff */
[----:B------:R-:W-:Y:S02]  /*38d0*/  LOP3.LUT R100, R208, 0xffff, RZ, 0xc0, !PT ;  /* 0x0000ffffd0647812 */ /* 0x000fe400078ec0ff */
[----:B------:R-:W-:Y:S02]  /*38e0*/  LOP3.LUT R215, R206, 0xff, RZ, 0xc0, !PT ;  /* 0x000000ffced77812 */ /* 0x000fe400078ec0ff */
[----:B------:R-:W-:Y:S02]  /*38f0*/  LOP3.LUT R101, R101, 0xff0000, RZ, 0xc0, !PT ;  /* 0x00ff000065657812 */ /* 0x000fe400078ec0ff */
[----:B------:R-:W-:-:S03]  /*3900*/  LOP3.LUT R214, R205, 0xff, RZ, 0xc0, !PT ;  /* 0x000000ffcdd67812 */ /* 0x000fc600078ec0ff */
[----:B------:R-:W-:-:S04]  /*3910*/  IMAD R100, R100, 0x1000000, R101 ;  /* 0x0100000064647824 */ /* 0x000fc800078e0265 */
[----:B------:R-:W-:Y:S02]  /*3920*/  IMAD R215, R215, 0x100, R100 ;  /* 0x00000100d7d77824 */ /* 0x000fe400078e0264 */
[----:B------:R-:W-:-:S03]  /*3930*/  IMAD.WIDE.U32 R100, R212, R103, c[0x0][0x190] ;  /* 0x00006400d4647625 */ /* 0x000fc600078e0067 */
[----:B------:R-:W-:-:S05]  /*3940*/  IADD3 R215, R215, R214, RZ ;  /* 0x000000d6d7d77210 */ /* 0x000fca0007ffe0ff */
[----:B------:R0:W-:Y:S02]  /*3950*/  STG.E [R100.64], R215 ;  /* 0x000000d764007986 */ /* 0x0001e4000c101904 */
.L_x_31513:
[----:B------:R-:W-:Y:S05]  /*3960*/  BSYNC B1 ;  /* 0x0000000000017941 */ /* 0x000fea0003800000 */
.L_x_31512:
[----:B------:R-:W-:Y:S02]  /*3970*/  IADD3 R211, R211, 0x20, RZ ;  /* 0x00000020d3d37810 */ /* 0x000fe40007ffe0ff */
[----:B------:R-:W-:Y:S02]  /*3980*/  IADD3 R212, R212, 0x20, RZ ;  /* 0x00000020d4d47810 */ /* 0x000fe40007ffe0ff */
.L_x_31475:
[----:B-1----:R-:W-:Y:S05]  /*3990*/  BSYNC B0 ;  /* 0x0000000000007941 */ /* 0x002fea0003800000 */
.L_x_31474:
[----:B------:R-:W-:Y:S01]  /*39a0*/  LOP3.LUT P2, RZ, R17, 0x1000, RZ, 0xc0, !PT ;  /* 0x0000100011ff7812 */ /* 0x000fe2000784c0ff */
[----:B------:R-:W-:-:S12]  /*39b0*/  BSSY B0, `(.L_x_31514) ;  /* 0x0000191000007945 */ /* 0x000fd80003800000 */
[----:B------:R-:W-:Y:S05]  /*39c0*/  @!P2 BRA `(.L_x_31515) ;  /* 0x000018f00000a947 */ /* 0x000fea0003800000 */
[----:B------:R-:W-:-:S04]  /*39d0*/  ISETP.NE.U32.AND P2, PT, RZ, c[0x0][0x180], PT ;  /* 0x00006000ff007a0c */ /* 0x000fc80003f45070 */
[----:B------:R-:W-:Y:S01]  /*39e0*/  ISETP.NE.AND.EX P2, PT, RZ, c[0x0][0x184], PT, P2 ;  /* 0x00006100ff007a0c */ /* 0x000fe20003f45320 */
[----:B------:R-:W-:-:S04]  /*39f0*/  @P1 IMAD.MOV.U32 R67, RZ, RZ, 0x10 ;  /* 0x00000010ff431424 */ /* 0x000fc800078e00ff */
[----:B------:R-:W-:-:S05]  /*3a00*/  @P1 IMAD.WIDE.U32 R66, R212, R67, c[0x0][0x170] ;  /* 0x00005c00d4421625 */ /* 0x000fca00078e0043 */
[----:B-----5:R1:W5:Y:S03]  /*3a10*/  @P1 LDG.E.128 R60, [R66.64] ;  /* 0x00000004423c1981 */ /* 0x020366000c1e1d00 */
[----:B0-----:R-:W-:-:S04]  /*3a20*/  @P2 IMAD.MOV.U32 R100, RZ, RZ, 0x10 ;  /* 0x00000010ff642424 */ /* 0x001fc800078e00ff */
        /* <DEDUP_REMOVED lines=21> */
.L_x_31519:
[----:B------:R-:W-:Y:S02]  /*3b80*/  IMAD.MOV.U32 R216, RZ, RZ, R48 ;  /* 0x000000ffffd87224 */ /* 0x000fe400078e0030 */
.L_x_31520:
[----:B------:R-:W-:Y:S05]  /*3b90*/  BSYNC B2 ;  /* 0x0000000000027941 */ /* 0x000fea0003800000 */
.L_x_31518:
        /* <DEDUP_REMOVED lines=16> */
.L_x_31524:
[----:B------:R-:W-:Y:S05]  /*3ca0*/  BSYNC B3 ;  /* 0x0000000000037941 */ /* 0x000fea0003800000 */
.L_x_31523:
        /* <DEDUP_REMOVED lines=44> */
.L_x_31522:
[----:B------:R-:W-:Y:S05]  /*3f70*/  BSYNC B2 ;  /* 0x0000000000027941 */ /* 0x000fea0003800000 */
.L_x_31521:
        /* <DEDUP_REMOVED lines=8> */
[----:B------:R-:W-:-:S04]  /*4000*/  FMUL.FTZ R64, R107, R64 ;  /* 0x000000406b407220 */ /* 0x000fc80000410000 */
[----:B------:R-:W-:Y:S02]  /*4010*/  @P2 FADD.FTZ R64, R52, R64 ;  /* 0x0000004034402221 */ /* 0x000fe40000010000 */
.L_x_31517:
[----:B-1----:R-:W-:Y:S05]  /*4020*/  BSYNC B1 ;  /* 0x0000000000017941 */ /* 0x002fea0003800000 */
.L_x_31516:
        /* <DEDUP_REMOVED lines=18> */
.L_x_31528:
[----:B------:R-:W-:Y:S02]  /*4150*/  IMAD.MOV.U32 R47, RZ, RZ, R48 ;  /* 0x000000ffff2f7224 */ /* 0x000fe400078e0030 */
.L_x_31529:
[----:B------:R-:W-:Y:S05]  /*4160*/  BSYNC B2 ;  /* 0x0000000000027941 */ /* 0x000fea0003800000 */
.L_x_31527:
        /* <DEDUP_REMOVED lines=16> */
.L_x_31533:
[----:B------:R-:W-:Y:S05]  /*4270*/  BSYNC B3 ;  /* 0x0000000000037941 */ /* 0x000fea0003800000 */
.L_x_31532:
        /* <DEDUP_REMOVED lines=44> */
.L_x_31531:
[----:B------:R-:W-:Y:S05]  /*4540*/  BSYNC B2 ;  /* 0x0000000000027941 */ /* 0x000fea0003800000 */
.L_x_31530:
        /* <DEDUP_REMOVED lines=10> */
.L_x_31526:
[----:B------:R-:W-:Y:S05]  /*45f0*/  BSYNC B1 ;  /* 0x0000000000017941 */ /* 0x000fea0003800000 */
.L_x_31525:
        /* <DEDUP_REMOVED lines=18> */
.L_x_31537:
[----:B------:R-:W-:Y:S02]  /*4720*/  IMAD.MOV.U32 R47, RZ, RZ, R48 ;  /* 0x000000ffff2f7224 */ /* 0x000fe400078e0030 */
.L_x_31538:
[----:B------:R-:W-:Y:S05]  /*4730*/  BSYNC B2 ;  /* 0x0000000000027941 */ /* 0x000fea0003800000 */
.L_x_31536:
        /* <DEDUP_REMOVED lines=16> */
.L_x_31542:
[----:B------:R-:W-:Y:S05]  /*4840*/  BSYNC B3 ;  /* 0x0000000000037941 */ /* 0x000fea0003800000 */
.L_x_31541:
        /* <DEDUP_REMOVED lines=44> */
.L_x_31540:
[----:B------:R-:W-:Y:S05]  /*4b10*/  BSYNC B2 ;  /* 0x0000000000027941 */ /* 0x000fea0003800000 */
.L_x_31539:
        /* <DEDUP_REMOVED lines=10> */
.L_x_31535:
[----:B------:R-:W-:Y:S05]  /*4bc0*/  BSYNC B1 ;  /* 0x0000000000017941 */ /* 0x000fea0003800000 */
.L_x_31534:
        /* <DEDUP_REMOVED lines=18> */
.L_x_31546:
[----:B------:R-:W-:Y:S02]  /*4cf0*/  IMAD.MOV.U32 R220, RZ, RZ, R48 ;  /* 0x000000ffffdc7224 */ /* 0x000fe400078e0030 */
.L_x_31547:
[----:B------:R-:W-:Y:S05]  /*4d00*/  BSYNC B2 ;  /* 0x0000000000027941 */ /* 0x000fea0003800000 */
.L_x_31545:
        /* <DEDUP_REMOVED lines=16> */
.L_x_31551:
[----:B------:R-:W-:Y:S05]  /*4e10*/  BSYNC B3 ;  /* 0x0000000000037941 */ /* 0x000fea0003800000 */
.L_x_31550:
        /* <DEDUP_REMOVED lines=44> */
.L_x_31549:
[----:B------:R-:W-:Y:S05]  /*50e0*/  BSYNC B2 ;  /* 0x0000000000027941 */ /* 0x000fea0003800000 */
.L_x_31548:
        /* <DEDUP_REMOVED lines=10> */
.L_x_31544:
[----:B------:R-:W-:Y:S05]  /*5190*/  BSYNC B1 ;  /* 0x0000000000017941 */ /* 0x000fea0003800000 */
.L_x_31543:
        /* <DEDUP_REMOVED lines=15> */
.L_x_31553:
[----:B------:R-:W-:Y:S05]  /*5290*/  BSYNC B1 ;  /* 0x0000000000017941 */ /* 0x000fea0003800000 */
.L_x_31552:
[----:B------:R-:W-:Y:S02]  /*52a0*/  IADD3 R211, R211, 0x20, RZ ;  /* 0x00000020d3d37810 */ /* 0x000fe40007ffe0ff */
[----:B------:R-:W-:Y:S02]  /*52b0*/  IADD3 R212, R212, 0x20, RZ ;  /* 0x00000020d4d47810 */ /* 0x000fe40007ffe0ff */
.L_x_31515:
[----:B------:R-:W-:Y:S05]  /*52c0*/  BSYNC B0 ;  /* 0x0000000000007941 */ /* 0x000fea0003800000 */
.L_x_31514:
        /* <DEDUP_REMOVED lines=30> */
.L_x_31559:
[----:B------:R-:W-:Y:S02]  /*54b0*/  IMAD.MOV.U32 R216, RZ, RZ, R48 ;  /* 0x000000ffffd87224 */ /* 0x000fe400078e0030 */
.L_x_31560:
[----:B------:R-:W-:Y:S05]  /*54c0*/  BSYNC B2 ;  /* 0x0000000000027941 */ /* 0x000fea0003800000 */
.L_x_31558:
        /* <DEDUP_REMOVED lines=16> */
.L_x_31564:
[----:B------:R-:W-:Y:S05]  /*55d0*/  BSYNC B3 ;  /* 0x0000000000037941 */ /* 0x000fea0003800000 */
.L_x_31563:
        /* <DEDUP_REMOVED lines=44> */
.L_x_31562:
[----:B------:R-:W-:Y:S05]  /*58a0*/  BSYNC B2 ;  /* 0x0000000000027941 */ /* 0x000fea0003800000 */
.L_x_31561:
        /* <DEDUP_REMOVED lines=10> */
.L_x_31557:
[----:B-1----:R-:W-:Y:S05]  /*5950*/  BSYNC B1 ;  /* 0x0000000000017941 */ /* 0x002fea0003800000 */
.L_x_31556:
        /* <DEDUP_REMOVED lines=18> */
.L_x_31568:
[----:B------:R-:W-:Y:S02]  /*5a80*/  IMAD.MOV.U32 R47, RZ, RZ, R48 ;  /* 0x000000ffff2f7224 */ /* 0x000fe400078e0030 */
.L_x_31569:
[----:B------:R-:W-:Y:S05]  /*5a90*/  BSYNC B2 ;  /* 0x0000000000027941 */ /* 0x000fea0003800000 */
.L_x_31567:
        /* <DEDUP_REMOVED lines=16> */
.L_x_31573:
[----:B------:R-:W-:Y:S05]  /*5ba0*/  BSYNC B3 ;  /* 0x0000000000037941 */ /* 0x000fea0003800000 */
.L_x_31572:
        /* <DEDUP_REMOVED lines=44> */
.L_x_31571:
[----:B------:R-:W-:Y:S05]  /*5e70*/  BSYNC B2 ;  /* 0x0000000000027941 */ /* 0x000fea0003800000 */
.L_x_31570:
        /* <DEDUP_REMOVED lines=10> */
.L_x_31566:
[----:B------:R-:W-:Y:S05]  /*5f20*/  BSYNC B1 ;  /* 0x0000000000017941 */ /* 0x000fea0003800000 */
.L_x_31565:
        /* <DEDUP_REMOVED lines=18> */
.L_x_31577:
[----:B------:R-:W-:Y:S02]  /*6050*/  IMAD.MOV.U32 R47, RZ, RZ, R48 ;  /* 0x000000ffff2f7224 */ /* 0x000fe400078e0030 */
.L_x_31578:
[----:B------:R-:W-:Y:S05]  /*6060*/  BSYNC B2 ;  /* 0x0000000000027941 */ /* 0x000fea0003800000 */
.L_x_31576:
        /* <DEDUP_REMOVED lines=16> */
.L_x_31582:
[----:B------:R-:W-:Y:S05]  /*6170*/  BSYNC B3 ;  /* 0x0000000000037941 */ /* 0x000fea0003800000 */
.L_x_31581:
        /* <DEDUP_REMOVED lines=44> */
.L_x_31580:
[----:B------:R-:W-:Y:S05]  /*6440*/  BSYNC B2 ;  /* 0x0000000000027941 */ /* 0x000fea0003800000 */
.L_x_31579:
        /* <DEDUP_REMOVED lines=10> */
.L_x_31575:
[----:B------:R-:W-:Y:S05]  /*64f0*/  BSYNC B1 ;  /* 0x0000000000017941 */ /* 0x000fea0003800000 */
.L_x_31574:
        /* <DEDUP_REMOVED lines=18> */
.L_x_31586:
[----:B------:R-:W-:Y:S02]  /*6620*/  IMAD.MOV.U32 R220, RZ, RZ, R48 ;  /* 0x000000ffffdc7224 */ /* 0x000fe400078e0030 */
.L_x_31587:
[----:B------:R-:W-:Y:S05]  /*6630*/  BSYNC B2 ;  /* 0x0000000000027941 */ /* 0x000fea0003800000 */
.L_x_31585:
        /* <DEDUP_REMOVED lines=16> */
.L_x_31591:
[----:B------:R-:W-:Y:S05]  /*6740*/  BSYNC B3 ;  /* 0x0000000000037941 */ /* 0x000fea0003800000 */
.L_x_31590:
        /* <DEDUP_REMOVED lines=44> */
.L_x_31589:
[----:B------:R-:W-:Y:S05]  /*6a10*/  BSYNC B2 ;  /* 0x0000000000027941 */ /* 0x000fea0003800000 */
.L_x_31588:
        /* <DEDUP_REMOVED lines=10> */
.L_x_31584:
[----:B------:R-:W-:Y:S05]  /*6ac0*/  BSYNC B1 ;  /* 0x0000000000017941 */ /* 0x000fea0003800000 */
.L_x_31583:
        /* <DEDUP_REMOVED lines=15> */
.L_x_31593:
[----:B------:R-:W-:Y:S05]  /*6bc0*/  BSYNC B1 ;  /* 0x0000000000017941 */ /* 0x000fea0003800000 */
.L_x_31592:
[----:B------:R-:W-:Y:S02]  /*6bd0*/  IADD3 R211, R211, 0x20, RZ ;  /* 0x00000020d3d37810 */ /* 0x000fe40007ffe0ff */
[----:B------:R-:W-:Y:S02]  /*6be0*/  IADD3 R212, R212, 0x20, RZ ;  /* 0x00000020d4d47810 */ /* 0x000fe40007ffe0ff */
.L_x_31555:
[----:B------:R-:W-:Y:S05]  /*6bf0*/  BSYNC B0 ;  /* 0x0000000000007941 */ /* 0x000fea0003800000 */
.L_x_31554:
        /* <DEDUP_REMOVED lines=30> */
.L_x_31599:
[----:B------:R-:W-:Y:S02]  /*6de0*/  IMAD.MOV.U32 R216, RZ, RZ, R48 ;  /* 0x000000ffffd87224 */ /* 0x000fe400078e0030 */
.L_x_31600:
[----:B------:R-:W-:Y:S05]  /*6df0*/  BSYNC B2 ;  /* 0x0000000000027941 */ /* 0x000fea0003800000 */
.L_x_31598:
        /* <DEDUP_REMOVED lines=16> */
.L_x_31604:
[----:B------:R-:W-:Y:S05]  /*6f00*/  BSYNC B3 ;  /* 0x0000000000037941 */ /* 0x000fea0003800000 */
.L_x_31603:
        /* <DEDUP_REMOVED lines=44> */
.L_x_31602:
[----:B------:R-:W-:Y:S05]  /*71d0*/  BSYNC B2 ;  /* 0x0000000000027941 */ /* 0x000fea0003800000 */
.L_x_31601:
        /* <DEDUP_REMOVED lines=10> */
.L_x_31597:
[----:B-1----:R-:W-:Y:S05]  /*7280*/  BSYNC B1 ;  /* 0x0000000000017941 */ /* 0x002fea0003800000 */
.L_x_31596:
        /* <DEDUP_REMOVED lines=18> */
.L_x_31608:
[----:B------:R-:W-:Y:S02]  /*73b0*/  IMAD.MOV.U32 R47, RZ, RZ, R48 ;  /* 0x000000ffff2f7224 */ /* 0x000fe400078e0030 */
.L_x_31609:
[----:B------:R-:W-:Y:S05]  /*73c0*/  BSYNC B2 ;  /* 0x0000000000027941 */ /* 0x000fea0003800000 */
.L_x_31607:
        /* <DEDUP_REMOVED lines=16> */
.L_x_31613:
[----:B------:R-:W-:Y:S05]  /*74d0*/  BSYNC B3 ;  /* 0x0000000000037941 */ /* 0x000fea0003800000 */
.L_x_31612:
        /* <DEDUP_REMOVED lines=44> */
.L_x_31611:
[----:B------:R-:W-:Y:S05]  /*77a0*/  BSYNC B2 ;  /* 0x0000000000027941 */ /* 0x000fea0003800000 */
.L_x_31610:
        /* <DEDUP_REMOVED lines=10> */
.L_x_31606:
[----:B------:R-:W-:Y:S05]  /*7850*/  BSYNC B1 ;  /* 0x0000000000017941 */ /* 0x000fea0003800000 */
.L_x_31605:
        /* <DEDUP_REMOVED lines=18> */
.L_x_31617:
[----:B------:R-:W-:Y:S02]  /*7980*/  IMAD.MOV.U32 R47, RZ, RZ, R48 ;  /* 0x000000ffff2f7224 */ /* 0x000fe400078e0030 */
.L_x_31618:
[----:B------:R-:W-:Y:S05]  /*7990*/  BSYNC B2 ;  /* 0x0000000000027941 */ /* 0x000fea0003800000 */
.L_x_31616:
        /* <DEDUP_REMOVED lines=16> */
.L_x_31622:
[----:B------:R-:W-:Y:S05]  /*7aa0*/  BSYNC B3 ;  /* 0x0000000000037941 */ /* 0x000fea0003800000 */
.L_x_31621:
        /* <DEDUP_REMOVED lines=44> */
.L_x_31620:
[----:B------:R-:W-:Y:S05]  /*7d70*/  BSYNC B2 ;  /* 0x0000000000027941 */ /* 0x000fea0003800000 */
.L_x_31619:
        /* <DEDUP_REMOVED lines=10> */
.L_x_31615:
[----:B------:R-:W-:Y:S05]  /*7e20*/  BSYNC B1 ;  /* 0x0000000000017941 */ /* 0x000fea0003800000 */
.L_x_31614:
        /* <DEDUP_REMOVED lines=18> */
.L_x_31626:
[----:B------:R-:W-:Y:S02]  /*7f50*/  IMAD.MOV.U32 R220, RZ, RZ, R48 ;  /* 0x000000ffffdc7224 */ /* 0x000fe400078e0030 */
.L_x_31627:
[----:B------:R-:W-:Y:S05]  /*7f60*/  BSYNC B2 ;  /* 0x0000000000027941 */ /* 0x000fea0003800000 */
.L_x_31625:
        /* <DEDUP_REMOVED lines=16> */
.L_x_31631:
[----:B------:R-:W-:Y:S05]  /*8070*/  BSYNC B3 ;  /* 0x0000000000037941 */ /* 0x000fea0003800000 */
.L_x_31630:
        /* <DEDUP_REMOVED lines=44> */
.L_x_31629:
[----:B------:R-:W-:Y:S05]  /*8340*/  BSYNC B2 ;  /* 0x0000000000027941 */ /* 0x000fea0003800000 */
.L_x_31628:
        /* <DEDUP_REMOVED lines=10> */
.L_x_31624:
[----:B------:R-:W-:Y:S05]  /*83f0*/  BSYNC B1 ;  /* 0x0000000000017941 */ /* 0x000fea0003800000 */
.L_x_31623:
        /* <DEDUP_REMOVED lines=15> */
.L_x_31633:
[----:B------:R-:W-:Y:S05]  /*84f0*/  BSYNC B1 ;  /* 0x0000000000017941 */ /* 0x000fea0003800000 */
.L_x_31632:
[----:B------:R-:W-:Y:S02]  /*8500*/  IADD3 R211, R211, 0x20, RZ ;  /* 0x00000020d3d37810 */ /* 0x000fe40007ffe0ff */
[----:B------:R-:W-:Y:S02]  /*8510*/  IADD3 R212, R212, 0x20, RZ ;  /* 0x00000020d4d47810 */ /* 0x000fe40007ffe0ff */
.L_x_31595:
[----:B------:R-:W-:Y:S05]  /*8520*/  BSYNC B0 ;  /* 0x0000000000007941 */ /* 0x000fea0003800000 */
.L_x_31594:
        /* <DEDUP_REMOVED lines=30> */
.L_x_31639:
[----:B------:R-:W-:Y:S02]  /*8710*/  IMAD.MOV.U32 R216, RZ, RZ, R48 ;  /* 0x000000ffffd87224 */ /* 0x000fe400078e0030 */
.L_x_31640:
[----:B------:R-:W-:Y:S05]  /*8720*/  BSYNC B2 ;  /* 0x0000000000027941 */ /* 0x000fea0003800000 */
.L_x_31638:
        /* <DEDUP_REMOVED lines=16> */
.L_x_31644:
[----:B------:R-:W-:Y:S05]  /*8830*/  BSYNC B3 ;  /* 0x0000000000037941 */ /* 0x000fea0003800000 */
.L_x_31643:
        /* <DEDUP_REMOVED lines=44> */
.L_x_31642:
[----:B------:R-:W-:Y:S05]  /*8b00*/  BSYNC B2 ;  /* 0x0000000000027941 */ /* 0x000fea0003800000 */
.L_x_31641:
        /* <DEDUP_REMOVED lines=10> */
.L_x_31637:
[----:B-1----:R-:W-:Y:S05]  /*8bb0*/  BSYNC B1 ;  /* 0x0000000000017941 */ /* 0x002fea0003800000 */
.L_x_31636:
        /* <DEDUP_REMOVED lines=18> */
.L_x_31648:
[----:B------:R-:W-:Y:S02]  /*8ce0*/  IMAD.MOV.U32 R47, RZ, RZ, R48 ;  /* 0x000000ffff2f7224 */ /* 0x000fe400078e0030 */
.L_x_31649:
[----:B------:R-:W-:Y:S05]  /*8cf0*/  BSYNC B2 ;  /* 0x0000000000027941 */ /* 0x000fea0003800000 */
.L_x_31647:
        /* <DEDUP_REMOVED lines=16> */
.L_x_31653:
[----:B------:R-:W-:Y:S05]  /*8e00*/  BSYNC B3 ;  /* 0x0000000000037941 */ /* 0x000fea0003800000 */
.L_x_31652:
        /* <DEDUP_REMOVED lines=44> */
.L_x_31651:
[----:B------:R-:W-:Y:S05]  /*90d0*/  BSYNC B2 ;  /* 0x0000000000027941 */ /* 0x000fea0003800000 */
.L_x_31650:
        /* <DEDUP_REMOVED lines=10> */
.L_x_31646:
[----:B------:R-:W-:Y:S05]  /*9180*/  BSYNC B1 ;  /* 0x0000000000017941 */ /* 0x000fea0003800000 */
.L_x_31645:
        /* <DEDUP_REMOVED lines=18> */
.L_x_31657:
[----:B------:R-:W-:Y:S02]  /*92b0*/  IMAD.MOV.U32 R47, RZ, RZ, R48 ;  /* 0x000000ffff2f7224 */ /* 0x000fe400078e0030 */
.L_x_31658:
[----:B------:R-:W-:Y:S05]  /*92c0*/  BSYNC B2 ;  /* 0x0000000000027941 */ /* 0x000fea0003800000 */
.L_x_31656:
        /* <DEDUP_REMOVED lines=16> */
.L_x_31662:
[----:B------:R-:W-:Y:S05]  /*93d0*/  BSYNC B3 ;  /* 0x0000000000037941 */ /* 0x000fea0003800000 */
.L_x_31661:
        /* <DEDUP_REMOVED lines=44> */
.L_x_31660:
[----:B------:R-:W-:Y:S05]  /*96a0*/  BSYNC B2 ;  /* 0x0000000000027941 */ /* 0x000fea0003800000 */
.L_x_31659:
        /* <DEDUP_REMOVED lines=10> */
.L_x_31655:
[----:B------:R-:W-:Y:S05]  /*9750*/  BSYNC B1 ;  /* 0x0000000000017941 */ /* 0x000fea0003800000 */
.L_x_31654:
        /* <DEDUP_REMOVED lines=18> */
.L_x_31666:
[----:B------:R-:W-:Y:S02]  /*9880*/  IMAD.MOV.U32 R220, RZ, RZ, R48 ;  /* 0x000000ffffdc7224 */ /* 0x000fe400078e0030 */
.L_x_31667:
[----:B------:R-:W-:Y:S05]  /*9890*/  BSYNC B2 ;  /* 0x0000000000027941 */ /* 0x000fea0003800000 */
.L_x_31665:
        /* <DEDUP_REMOVED lines=16> */
.L_x_31671:
[----:B------:R-:W-:Y:S05]  /*99a0*/  BSYNC B3 ;  /* 0x0000000000037941 */ /* 0x000fea0003800000 */
.L_x_31670:
        /* <DEDUP_REMOVED lines=44> */
.L_x_31669:
[----:B------:R-:W-:Y:S05]  /*9c70*/  BSYNC B2 ;  /* 0x0000000000027941 */ /* 0x000fea0003800000 */
.L_x_31668:
        /* <DEDUP_REMOVED lines=10> */
.L_x_31664:
[----:B------:R-:W-:Y:S05]  /*9d20*/  BSYNC B1 ;  /* 0x0000000000017941 */ /* 0x000fea0003800000 */
.L_x_31663:
        /* <DEDUP_REMOVED lines=15> */
.L_x_31673:
[----:B------:R-:W-:Y:S05]  /*9e20*/  BSYNC B1 ;  /* 0x0000000000017941 */ /* 0x000fea0003800000 */
.L_x_31672:
[----:B------:R-:W-:Y:S02]  /*9e30*/  IADD3 R211, R211, 0x20, RZ ;  /* 0x00000020d3d37810 */ /* 0x000fe40007ffe0ff */
[----:B------:R-:W-:Y:S02]  /*9e40*/  IADD3 R212, R212, 0x20, RZ ;  /* 0x00000020d4d47810 */ /* 0x000fe40007ffe0ff */
.L_x_31635:
[----:B------:R-:W-:Y:S05]  /*9e50*/  BSYNC B0 ;  /* 0x0000000000007941 */ /* 0x000fea0003800000 */
.L_x_31634:
        /* <DEDUP_REMOVED lines=30> */
.L_x_31679:
[----:B------:R-:W-:Y:S02]  /*a040*/  IMAD.MOV.U32 R216, RZ, RZ, R48 ;  /* 0x000000ffffd87224 */ /* 0x000fe400078e0030 */
.L_x_31680:
[----:B------:R-:W-:Y:S05]  /*a050*/  BSYNC B2 ;  /* 0x0000000000027941 */ /* 0x000fea0003800000 */
.L_x_31678:
        /* <DEDUP_REMOVED lines=16> */
.L_x_31684:
[----:B------:R-:W-:Y:S05]  /*a160*/  BSYNC B3 ;  /* 0x0000000000037941 */ /* 0x000fea0003800000 */
.L_x_31683:
        /* <DEDUP_REMOVED lines=44> */
.L_x_31682:
[----:B------:R-:W-:Y:S05]  /*a430*/  BSYNC B2 ;  /* 0x0000000000027941 */ /* 0x000fea0003800000 */
.L_x_31681:
        /* <DEDUP_REMOVED lines=10> */
.L_x_31677:
[----:B-1----:R-:W-:Y:S05]  /*a4e0*/  BSYNC B1 ;  /* 0x0000000000017941 */ /* 0x002fea0003800000 */
.L_x_31676:
        /* <DEDUP_REMOVED lines=18> */
.L_x_31688:
[----:B------:R-:W-:Y:S02]  /*a610*/  IMAD.MOV.U32 R47, RZ, RZ, R48 ;  /* 0x000000ffff2f7224 */ /* 0x000fe400078e0030 */
.L_x_31689:
[----:B------:R-:W-:Y:S05]  /*a620*/  BSYNC B2 ;  /* 0x0000000000027941 */ /* 0x000fea0003800000 */
.L_x_31687:
        /* <DEDUP_REMOVED lines=16> */
.L_x_31693:
[----:B------:R-:W-:Y:S05]  /*a730*/  BSYNC B3 ;  /* 0x0000000000037941 */ /* 0x000fea0003800000 */
.L_x_31692:
        /* <DEDUP_REMOVED lines=44> */
.L_x_31691:
[----:B------:R-:W-:Y:S05]  /*aa00*/  BSYNC B2 ;  /* 0x0000000000027941 */ /* 0x000fea0003800000 */
.L_x_31690:
        /* <DEDUP_REMOVED lines=10> */
.L_x_31686:
[----:B------:R-:W-:Y:S05]  /*aab0*/  BSYNC B1 ;  /* 0x0000000000017941 */ /* 0x000fea0003800000 */
.L_x_31685:
        /* <DEDUP_REMOVED lines=18> */
.L_x_31697:
[----:B------:R-:W-:Y:S02]  /*abe0*/  IMAD.MOV.U32 R47, RZ, RZ, R48 ;  /* 0x000000ffff2f7224 */ /* 0x000fe400078e0030 */
.L_x_31698:
[----:B------:R-:W-:Y:S05]  /*abf0*/  BSYNC B2 ;  /* 0x0000000000027941 */ /* 0x000fea0003800000 */
.L_x_31696:
        /* <DEDUP_REMOVED lines=16> */
.L_x_31702:
[----:B------:R-:W-:Y:S05]  /*ad00*/  BSYNC B3 ;  /* 0x0000000000037941 */ /* 0x000fea0003800000 */
.L_x_31701:
        /* <DEDUP_REMOVED lines=44> */
.L_x_31700:
[----:B------:R-:W-:Y:S05]  /*afd0*/  BSYNC B2 ;  /* 0x0000000000027941 */ /* 0x000fea0003800000 */
.L_x_31699:
        /* <DEDUP_REMOVED lines=10> */
.L_x_31695:
[----:B------:R-:W-:Y:S05]  /*b080*/  BSYNC B1 ;  /* 0x0000000000017941 */ /* 0x000fea0003800000 */
.L_x_31694:
        /* <DEDUP_REMOVED lines=18> */
.L_x_31706:
[----:B------:R-:W-:Y:S02]  /*b1b0*/  IMAD.MOV.U32 R220, RZ, RZ, R48 ;  /* 0x000000ffffdc7224 */ /* 0x000fe400078e0030 */
.L_x_31707:
[----:B------:R-:W-:Y:S05]  /*b1c0*/  BSYNC B2 ;  /* 0x0000000000027941 */ /* 0x000fea0003800000 */
.L_x_31705:
        /* <DEDUP_REMOVED lines=16> */
.L_x_31711:
[----:B------:R-:W-:Y:S05]  /*b2d0*/  BSYNC B3 ;  /* 0x0000000000037941 */ /* 0x000fea0003800000 */
.L_x_31710:
        /* <DEDUP_REMOVED lines=44> */
.L_x_31709:
[----:B------:R-:W-:Y:S05]  /*b5a0*/  BSYNC B2 ;  /* 0x0000000000027941 */ /* 0x000fea0003800000 */
.L_x_31708:
        /* <DEDUP_REMOVED lines=10> */
.L_x_31704:
[----:B------:R-:W-:Y:S05]  /*b650*/  BSYNC B1 ;  /* 0x0000000000017941 */ /* 0x000fea0003800000 */
.L_x_31703:
        /* <DEDUP_REMOVED lines=15> */
.L_x_31713:
[----:B------:R-:W-:Y:S05]  /*b750*/  BSYNC B1 ;  /* 0x0000000000017941 */ /* 0x000fea0003800000 */
.L_x_31712:
[----:B------:R-:W-:Y:S02]  /*b760*/  IADD3 R211, R211, 0x20, RZ ;  /* 0x00000020d3d37810 */ /* 0x000fe40007ffe0ff */
[----:B------:R-:W-:Y:S02]  /*b770*/  IADD3 R212, R212, 0x20, RZ ;  /* 0x00000020d4d47810 */ /* 0x000fe40007ffe0ff */
.L_x_31675:
[----:B------:R-:W-:Y:S05]  /*b780*/  BSYNC B0 ;  /* 0x0000000000007941 */ /* 0x000fea0003800000 */
.L_x_31674:
        /* <DEDUP_REMOVED lines=30> */
.L_x_31719:
[----:B------:R-:W-:Y:S02]  /*b970*/  IMAD.MOV.U32 R216, RZ, RZ, R48 ;  /* 0x000000ffffd87224 */ /* 0x000fe400078e0030 */
.L_x_31720:
[----:B------:R-:W-:Y:S05]  /*b980*/  BSYNC B2 ;  /* 0x0000000000027941 */ /* 0x000fea0003800000 */
.L_x_31718:
        /* <DEDUP_REMOVED lines=16> */
.L_x_31724:
[----:B------:R-:W-:Y:S05]  /*ba90*/  BSYNC B3 ;  /* 0x0000000000037941 */ /* 0x000fea0003800000 */
.L_x_31723:
        /* <DEDUP_REMOVED lines=44> */
.L_x_31722:
[----:B------:R-:W-:Y:S05]  /*bd60*/  BSYNC B2 ;  /* 0x0000000000027941 */ /* 0x000fea0003800000 */
.L_x_31721:
        /* <DEDUP_REMOVED lines=10> */
.L_x_31717:
[----:B-1----:R-:W-:Y:S05]  /*be10*/  BSYNC B1 ;  /* 0x0000000000017941 */ /* 0x002fea0003800000 */
.L_x_31716:
        /* <DEDUP_REMOVED lines=18> */
.L_x_31728:
[----:B------:R-:W-:Y:S02]  /*bf40*/  IMAD.MOV.U32 R47, RZ, RZ, R48 ;  /* 0x000000ffff2f7224 */ /* 0x000fe400078e0030 */
.L_x_31729:
[----:B------:R-:W-:Y:S05]  /*bf50*/  BSYNC B2 ;  /* 0x0000000000027941 */ /* 0x000fea0003800000 */
.L_x_31727:
        /* <DEDUP_REMOVED lines=16> */
.L_x_31733:
[----:B------:R-:W-:Y:S05]  /*c060*/  BSYNC B3 ;  /* 0x0000000000037941 */ /* 0x000fea0003800000 */
.L_x_31732:
        /* <DEDUP_REMOVED lines=44> */
.L_x_31731:
[----:B------:R-:W-:Y:S05]  /*c330*/  BSYNC B2 ;  /* 0x0000000000027941 */ /* 0x000fea0003800000 */
.L_x_31730:
        /* <DEDUP_REMOVED lines=10> */
.L_x_31726:
[----:B------:R-:W-:Y:S05]  /*c3e0*/  BSYNC B1 ;  /* 0x0000000000017941 */ /* 0x000fea0003800000 */
.L_x_31725:
        /* <DEDUP_REMOVED lines=18> */
.L_x_31737:
[----:B------:R-:W-:Y:S02]  /*c510*/  IMAD.MOV.U32 R47, RZ, RZ, R48 ;  /* 0x000000ffff2f7224 */ /* 0x000fe400078e0030 */
.L_x_31738:
[----:B------:R-:W-:Y:S05]  /*c520*/  BSYNC B2 ;  /* 0x0000000000027941 */ /* 0x000fea0003800000 */
.L_x_31736:
        /* <DEDUP_REMOVED lines=16> */
.L_x_31742:
[----:B------:R-:W-:Y:S05]  /*c630*/  BSYNC B3 ;  /* 0x0000000000037941 */ /* 0x000fea0003800000 */
.L_x_31741:
        /* <DEDUP_REMOVED lines=44> */
.L_x_31740:
[----:B------:R-:W-:Y:S05]  /*c900*/  BSYNC B2 ;  /* 0x0000000000027941 */ /* 0x000fea0003800000 */
.L_x_31739:
        /* <DEDUP_REMOVED lines=10> */
.L_x_31735:
[----:B------:R-:W-:Y:S05]  /*c9b0*/  BSYNC B1 ;  /* 0x0000000000017941 */ /* 0x000fea0003800000 */
.L_x_31734:
        /* <DEDUP_REMOVED lines=18> */
.L_x_31746:
[----:B------:R-:W-:Y:S02]  /*cae0*/  IMAD.MOV.U32 R220, RZ, RZ, R48 ;  /* 0x000000ffffdc7224 */ /* 0x000fe400078e0030 */
.L_x_31747:
[----:B------:R-:W-:Y:S05]  /*caf0*/  BSYNC B2 ;  /* 0x0000000000027941 */ /* 0x000fea0003800000 */
.L_x_31745:
        /* <DEDUP_REMOVED lines=16> */
.L_x_31751:
[----:B------:R-:W-:Y:S05]  /*cc00*/  BSYNC B3 ;  /* 0x0000000000037941 */ /* 0x000fea0003800000 */
.L_x_31750:
        /* <DEDUP_REMOVED lines=44> */
.L_x_31749:
[----:B------:R-:W-:Y:S05]  /*ced0*/  BSYNC B2 ;  /* 0x0000000000027941 */ /* 0x000fea0003800000 */
.L_x_31748:
        /* <DEDUP_REMOVED lines=10> */
.L_x_31744:
[----:B------:R-:W-:Y:S05]  /*cf80*/  BSYNC B1 ;  /* 0x0000000000017941 */ /* 0x000fea0003800000 */
.L_x_31743:
        /* <DEDUP_REMOVED lines=15> */
.L_x_31753:
[----:B------:R-:W-:Y:S05]  /*d080*/  BSYNC B1 ;  /* 0x0000000000017941 */ /* 0x000fea0003800000 */
.L_x_31752:
[----:B------:R-:W-:Y:S02]  /*d090*/  IADD3 R211, R211, 0x20, RZ ;  /* 0x00000020d3d37810 */ /* 0x000fe40007ffe0ff */
[----:B------:R-:W-:Y:S02]  /*d0a0*/  IADD3 R212, R212, 0x20, RZ ;  /* 0x00000020d4d47810 */ /* 0x000fe40007ffe0ff */
.L_x_31715:
[----:B------:R-:W-:Y:S05]  /*d0b0*/  BSYNC B0 ;  /* 0x0000000000007941 */ /* 0x000fea0003800000 */
.L_x_31714:
        /* <DEDUP_REMOVED lines=30> */
.L_x_31759:
[----:B------:R-:W-:Y:S02]  /*d2a0*/  IMAD.MOV.U32 R216, RZ, RZ, R48 ;  /* 0x000000ffffd87224 */ /* 0x000fe400078e0030 */
.L_x_31760:
[----:B------:R-:W-:Y:S05]  /*d2b0*/  BSYNC B2 ;  /* 0x0000000000027941 */ /* 0x000fea0003800000 */
.L_x_31758:
        /* <DEDUP_REMOVED lines=16> */
.L_x_31764:
[----:B------:R-:W-:Y:S05]  /*d3c0*/  BSYNC B3 ;  /* 0x0000000000037941 */ /* 0x000fea0003800000 */
.L_x_31763:
        /* <DEDUP_REMOVED lines=44> */
.L_x_31762:
[----:B------:R-:W-:Y:S05]  /*d690*/  BSYNC B2 ;  /* 0x0000000000027941 */ /* 0x000fea0003800000 */
.L_x_31761:
        /* <DEDUP_REMOVED lines=10> */
.L_x_31757:
[----:B-1----:R-:W-:Y:S05]  /*d740*/  BSYNC B1 ;  /* 0x0000000000017941 */ /* 0x002fea0003800000 */
.L_x_31756:
        /* <DEDUP_REMOVED lines=18> */
.L_x_31768:
[----:B------:R-:W-:Y:S02]  /*d870*/  IMAD.MOV.U32 R47, RZ, RZ, R48 ;  /* 0x000000ffff2f7224 */ /* 0x000fe400078e0030 */
.L_x_31769:
[----:B------:R-:W-:Y:S05]  /*d880*/  BSYNC B2 ;  /* 0x0000000000027941 */ /* 0x000fea0003800000 */
.L_x_31767:
        /* <DEDUP_REMOVED lines=16> */
.L_x_31773:
[----:B------:R-:W-:Y:S05]  /*d990*/  BSYNC B3 ;  /* 0x0000000000037941 */ /* 0x000fea0003800000 */
.L_x_31772:
        /* <DEDUP_REMOVED lines=44> */
.L_x_31771:
[----:B------:R-:W-:Y:S05]  /*dc60*/  BSYNC B2 ;  /* 0x0000000000027941 */ /* 0x000fea0003800000 */
.L_x_31770:
        /* <DEDUP_REMOVED lines=10> */
.L_x_31766:
[----:B------:R-:W-:Y:S05]  /*dd10*/  BSYNC B1 ;  /* 0x0000000000017941 */ /* 0x000fea0003800000 */
.L_x_31765:
        /* <DEDUP_REMOVED lines=18> */
.L_x_31777:
[----:B------:R-:W-:Y:S02]  /*de40*/  IMAD.MOV.U32 R47, RZ, RZ, R48 ;  /* 0x000000ffff2f7224 */ /* 0x000fe400078e0030 */
.L_x_31778:
[----:B------:R-:W-:Y:S05]  /*de50*/  BSYNC B2 ;  /* 0x0000000000027941 */ /* 0x000fea0003800000 */
.L_x_31776:
        /* <DEDUP_REMOVED lines=16> */
.L_x_31782:
[----:B------:R-:W-:Y:S05]  /*df60*/  BSYNC B3 ;  /* 0x0000000000037941 */ /* 0x000fea0003800000 */
.L_x_31781:
        /* <DEDUP_REMOVED lines=44> */
.L_x_31780:
[----:B------:R-:W-:Y:S05]  /*e230*/  BSYNC B2 ;  /* 0x0000000000027941 */ /* 0x000fea0003800000 */
.L_x_31779:
        /* <DEDUP_REMOVED lines=10> */
.L_x_31775:
[----:B------:R-:W-:Y:S05]  /*e2e0*/  BSYNC B1 ;  /* 0x0000000000017941 */ /* 0x000fea0003800000 */
.L_x_31774:
        /* <DEDUP_REMOVED lines=18> */
.L_x_31786:
[----:B------:R-:W-:Y:S02]  /*e410*/  IMAD.MOV.U32 R220, RZ, RZ, R48 ;  /* 0x000000ffffdc7224 */ /* 0x000fe400078e0030 */
.L_x_31787:
[----:B------:R-:W-:Y:S05]  /*e420*/  BSYNC B2 ;  /* 0x0000000000027941 */ /* 0x000fea0003800000 */
.L_x_31785:
        /* <DEDUP_REMOVED lines=16> */
.L_x_31791:
[----:B------:R-:W-:Y:S05]  /*e530*/  BSYNC B3 ;  /* 0x0000000000037941 */ /* 0x000fea0003800000 */
.L_x_31790:
        /* <DEDUP_REMOVED lines=44> */
.L_x_31789:
[----:B------:R-:W-:Y:S05]  /*e800*/  BSYNC B2 ;  /* 0x0000000000027941 */ /* 0x000fea0003800000 */
.L_x_31788:
        /* <DEDUP_REMOVED lines=10> */
.L_x_31784:
[----:B------:R-:W-:Y:S05]  /*e8b0*/  BSYNC B1 ;  /* 0x0000000000017941 */ /* 0x000fea0003800000 */
.L_x_31783:
        /* <DEDUP_REMOVED lines=15> */
.L_x_31793:
[----:B------:R-:W-:Y:S05]  /*e9b0*/  BSYNC B1 ;  /* 0x0000000000017941 */ /* 0x000fea0003800000 */
.L_x_31792:
[----:B------:R-:W-:Y:S02]  /*e9c0*/  IADD3 R211, R211, 0x20, RZ ;  /* 0x00000020d3d37810 */ /* 0x000fe40007ffe0ff */
[----:B------:R-:W-:Y:S02]  /*e9d0*/  IADD3 R212, R212, 0x20, RZ ;  /* 0x00000020d4d47810 */ /* 0x000fe40007ffe0ff */
.L_x_31755:
[----:B------:R-:W-:Y:S05]  /*e9e0*/  BSYNC B0 ;  /* 0x0000000000007941 */ /* 0x000fea0003800000 */
.L_x_31754:
        /* <DEDUP_REMOVED lines=30> */
.L_x_31799:
[----:B------:R-:W-:Y:S02]  /*ebd0*/  IMAD.MOV.U32 R216, RZ, RZ, R48 ;  /* 0x000000ffffd87224 */ /* 0x000fe400078e0030 */
.L_x_31800:
[----:B------:R-:W-:Y:S05]  /*ebe0*/  BSYNC B2 ;  /* 0x0000000000027941 */ /* 0x000fea0003800000 */
.L_x_31798:
        /* <DEDUP_REMOVED lines=16> */
.L_x_31804:
[----:B------:R-:W-:Y:S05]  /*ecf0*/  BSYNC B3 ;  /* 0x0000000000037941 */ /* 0x000fea0003800000 */
.L_x_31803:
        /* <DEDUP_REMOVED lines=44> */
.L_x_31802:
[----:B------:R-:W-:Y:S05]  /*efc0*/  BSYNC B2 ;  /* 0x0000000000027941 */ /* 0x000fea0003800000 */
.L_x_31801:
        /* <DEDUP_REMOVED lines=10> */
.L_x_31797:
[----:B-1----:R-:W-:Y:S05]  /*f070*/  BSYNC B1 ;  /* 0x0000000000017941 */ /* 0x002fea0003800000 */
.L_x_31796:
        /* <DEDUP_REMOVED lines=18> */
.L_x_31808:
[----:B------:R-:W-:Y:S02]  /*f1a0*/  IMAD.MOV.U32 R47, RZ, RZ, R48 ;  /* 0x000000ffff2f7224 */ /* 0x000fe400078e0030 */
.L_x_31809:
[----:B------:R-:W-:Y:S05]  /*f1b0*/  BSYNC B2 ;  /* 0x0000000000027941 */ /* 0x000fea0003800000 */
.L_x_31807:
        /* <DEDUP_REMOVED lines=16> */
.L_x_31813:
[----:B------:R-:W-:Y:S05]  /*f2c0*/  BSYNC B3 ;  /* 0x0000000000037941 */ /* 0x000fea0003800000 */
.L_x_31812:
        /* <DEDUP_REMOVED lines=44> */
.L_x_31811:
[----:B------:R-:W-:Y:S05]  /*f590*/  BSYNC B2 ;  /* 0x0000000000027941 */ /* 0x000fea0003800000 */
.L_x_31810:
        /* <DEDUP_REMOVED lines=10> */
.L_x_31806:
[----:B------:R-:W-:Y:S05]  /*f640*/  BSYNC B1 ;  /* 0x0000000000017941 */ /* 0x000fea0003800000 */
.L_x_31805:
        /* <DEDUP_REMOVED lines=18> */
.L_x_31817:
[----:B------:R-:W-:Y:S02]  /*f770*/  IMAD.MOV.U32 R47, RZ, RZ, R48 ;  /* 0x000000ffff2f7224 */ /* 0x000fe400078e0030 */
.L_x_31818:
[----:B------:R-:W-:Y:S05]  /*f780*/  BSYNC B2 ;  /* 0x0000000000027941 */ /* 0x000fea0003800000 */
.L_x_31816:
        /* <DEDUP_REMOVED lines=16> */
.L_x_31822:
[----:B------:R-:W-:Y:S05]  /*f890*/  BSYNC B3 ;  /* 0x0000000000037941 */ /* 0x000fea0003800000 */
.L_x_31821:
        /* <DEDUP_REMOVED lines=44> */
.L_x_31820:
[----:B------:R-:W-:Y:S05]  /*fb60*/  BSYNC B2 ;  /* 0x0000000000027941 */ /* 0x000fea0003800000 */
.L_x_31819:
        /* <DEDUP_REMOVED lines=10> */
.L_x_31815:
[----:B------:R-:W-:Y:S05]  /*fc10*/  BSYNC B1 ;  /* 0x0000000000017941 */ /* 0x000fea0003800000 */
.L_x_31814:
        /* <DEDUP_REMOVED lines=18> */
.L_x_31826:
[----:B------:R-:W-:Y:S02]  /*fd40*/  IMAD.MOV.U32 R220, RZ, RZ, R48 ;  /* 0x000000ffffdc7224 */ /* 0x000fe400078e0030 */
.L_x_31827:
[----:B------:R-:W-:Y:S05]  /*fd50*/  BSYNC B2 ;  /* 0x0000000000027941 */ /* 0x000fea0003800000 */
.L_x_31825:
        /* <DEDUP_REMOVED lines=16> */
.L_x_31831:
[----:B------:R-:W-:Y:S05]  /*fe60*/  BSYNC B3 ;  /* 0x0000000000037941 */ /* 0x000fea0003800000 */
.L_x_31830:
        /* <DEDUP_REMOVED lines=44> */
.L_x_31829:
[----:B------:R-:W-:Y:S05]  /*10130*/  BSYNC B2 ;  /* 0x0000000000027941 */ /* 0x000fea0003800000 */
.L_x_31828:
        /* <DEDUP_REMOVED lines=10> */
.L_x_31824:
[----:B------:R-:W-:Y:S05]  /*101e0*/  BSYNC B1 ;  /* 0x0000000000017941 */ /* 0x000fea0003800000 */
.L_x_31823:
        /* <DEDUP_REMOVED lines=15> */
.L_x_31833:
[----:B------:R-:W-:Y:S05]  /*102e0*/  BSYNC B1 ;  /* 0x0000000000017941 */ /* 0x000fea0003800000 */
.L_x_31832:
[----:B------:R-:W-:Y:S02]  /*102f0*/  IADD3 R211, R211, 0x20, RZ ;  /* 0x00000020d3d37810 */ /* 0x000fe40007ffe0ff */
[----:B------:R-:W-:Y:S02]  /*10300*/  IADD3 R212, R212, 0x20, RZ ;  /* 0x00000020d4d47810 */ /* 0x000fe40007ffe0ff */
.L_x_31795:
[----:B------:R-:W-:Y:S05]  /*10310*/  BSYNC B0 ;  /* 0x0000000000007941 */ /* 0x000fea0003800000 */
.L_x_31794:
[----:B------:R-:W-:Y:S01]  /*10320*/  LOP3.LUT P2, RZ, R17, 0x8, RZ, 0xc0, !PT ;  /* 0x0000000811ff7812 */ /* 0x000fe2000784c0ff */
        /* <DEDUP_REMOVED lines=29> */
.L_x_31839:
[----:B------:R-:W-:Y:S02]  /*10500*/  IMAD.MOV.U32 R102, RZ, RZ, R48 ;  /* 0x000000ffff667224 */ /* 0x000fe400078e0030 */
.L_x_31840:
[----:B------:R-:W-:Y:S05]  /*10510*/  BSYNC B2 ;  /* 0x0000000000027941 */ /* 0x000fea0003800000 */
.L_x_31838:
        /* <DEDUP_REMOVED lines=16> */
.L_x_31844:
[----:B------:R-:W-:Y:S05]  /*10620*/  BSYNC B3 ;  /* 0x0000000000037941 */ /* 0x000fea0003800000 */
.L_x_31843:
        /* <DEDUP_REMOVED lines=44> */
.L_x_31842:
[----:B------:R-:W-:Y:S05]  /*108f0*/  BSYNC B2 ;  /* 0x0000000000027941 */ /* 0x000fea0003800000 */
.L_x_31841:
        /* <DEDUP_REMOVED lines=10> */
.L_x_31837:
[----:B0-----:R-:W-:Y:S05]  /*109a0*/  BSYNC B1 ;  /* 0x0000000000017941 */ /* 0x001fea0003800000 */
.L_x_31836:
        /* <DEDUP_REMOVED lines=18> */
.L_x_31848:
[----:B------:R-:W-:Y:S02]  /*10ad0*/  IMAD.MOV.U32 R47, RZ, RZ, R48 ;  /* 0x000000ffff2f7224 */ /* 0x000fe400078e0030 */
.L_x_31849:
[----:B------:R-:W-:Y:S05]  /*10ae0*/  BSYNC B2 ;  /* 0x0000000000027941 */ /* 0x000fea0003800000 */
.L_x_31847:
        /* <DEDUP_REMOVED lines=16> */
.L_x_31853:
[----:B------:R-:W-:Y:S05]  /*10bf0*/  BSYNC B3 ;  /* 0x0000000000037941 */ /* 0x000fea0003800000 */
.L_x_31852:
        /* <DEDUP_REMOVED lines=44> */
.L_x_31851:
[----:B------:R-:W-:Y:S05]  /*10ec0*/  BSYNC B2 ;  /* 0x0000000000027941 */ /* 0x000fea0003800000 */
.L_x_31850:
        /* <DEDUP_REMOVED lines=10> */
.L_x_31846:
[----:B------:R-:W-:Y:S05]  /*10f70*/  BSYNC B1 ;  /* 0x0000000000017941 */ /* 0x000fea0003800000 */
.L_x_31845:
        /* <DEDUP_REMOVED lines=18> */
.L_x_31857:
[----:B------:R-:W-:Y:S02]  /*110a0*/  IMAD.MOV.U32 R47, RZ, RZ, R48 ;  /* 0x000000ffff2f7224 */ /* 0x000fe400078e0030 */
.L_x_31858:
[----:B------:R-:W-:Y:S05]  /*110b0*/  BSYNC B2 ;  /* 0x0000000000027941 */ /* 0x000fea0003800000 */
.L_x_31856:
        /* <DEDUP_REMOVED lines=16> */
.L_x_31862:
[----:B------:R-:W-:Y:S05]  /*111c0*/  BSYNC B3 ;  /* 0x0000000000037941 */ /* 0x000fea0003800000 */
.L_x_31861:
        /* <DEDUP_REMOVED lines=44> */
.L_x_31860:
[----:B------:R-:W-:Y:S05]  /*11490*/  BSYNC B2 ;  /* 0x0000000000027941 */ /* 0x000fea0003800000 */
.L_x_31859:
        /* <DEDUP_REMOVED lines=10> */
.L_x_31855:
[----:B------:R-:W-:Y:S05]  /*11540*/  BSYNC B1 ;  /* 0x0000000000017941 */ /* 0x000fea0003800000 */
.L_x_31854:
        /* <DEDUP_REMOVED lines=18> */
.L_x_31866:
[----:B------:R-:W-:Y:S02]  /*11670*/  IMAD.MOV.U32 R102, RZ, RZ, R48 ;  /* 0x000000ffff667224 */ /* 0x000fe400078e0030 */
.L_x_31867:
[----:B------:R-:W-:Y:S05]  /*11680*/  BSYNC B2 ;  /* 0x0000000000027941 */ /* 0x000fea0003800000 */
.L_x_31865:
        /* <DEDUP_REMOVED lines=16> */
.L_x_31871:
[----:B------:R-:W-:Y:S05]  /*11790*/  BSYNC B3 ;  /* 0x0000000000037941 */ /* 0x000fea0003800000 */
.L_x_31870:
        /* <DEDUP_REMOVED lines=44> */
.L_x_31869:
[----:B------:R-:W-:Y:S05]  /*11a60*/  BSYNC B2 ;  /* 0x0000000000027941 */ /* 0x000fea0003800000 */
.L_x_31868:
        /* <DEDUP_REMOVED lines=10> */
.L_x_31864:
[----:B------:R-:W-:Y:S05]  /*11b10*/  BSYNC B1 ;  /* 0x0000000000017941 */ /* 0x000fea0003800000 */
.L_x_31863:
[----:B------:R-:W-:-:S04]  /*11b20*/  IMAD.MOV.U32 R100, RZ, RZ, 0x10 ;  /* 0x00000010ff647424 */ /* 0x000fc800078e00ff */
        /* <DEDUP_REMOVED lines=13> */
.L_x_31835:
[----:B------:R-:W-:Y:S05]  /*11c00*/  BSYNC B0 ;  /* 0x0000000000007941 */ /* 0x000fea0003800000 */
.L_x_31834:
[----:B0-----:R-:W-:Y:S01]  /*11c10*/  FADD.FTZ R100, RZ, R56 ;  /* 0x00000038ff647221 */ /* 0x001fe20000010000 */
[C---:B------:R-:W-:Y:S02]  /*11c20*/  ISETP.GT.U32.AND P1, PT, R12.reuse, 0x3f, PT ;  /* 0x0000003f0c00780c */ /* 0x040fe40003f24070 */
[----:B------:R-:W-:Y:S01]  /*11c30*/  P2R R102, PR, RZ, 0x1 ;  /* 0x00000001ff667803 */ /* 0x000fe20000000000 */
[----:B------:R-:W-:Y:S01]  /*11c40*/  FADD.FTZ R101, R57, R100 ;  /* 0x0000006439657221 */ /* 0x000fe20000010000 */
[----:B------:R-:W-:Y:S02]  /*11c50*/  LOP3.LUT R17, R17, 0xfffffffb, RZ, 0xc0, !PT ;  /* 0xfffffffb11117812 */ /* 0x000fe400078ec0ff */
[----:B------:R-:W-:Y:S01]  /*11c60*/  ISETP.GT.U32.AND P2, PT, R12, 0xbf, PT ;  /* 0x000000bf0c00780c */ /* 0x000fe20003f44070 */
[----:B------:R-:W-:Y:S01]  /*11c70*/  FADD.FTZ R100, R58, R101 ;  /* 0x000000653a647221 */ /* 0x000fe20000010000 */
[C---:B------:R-:W-:Y:S02]  /*11c80*/  ISETP.GT.U32.AND P3, PT, R12.reuse, 0xdf, PT ;  /* 0x000000df0c00780c */ /* 0x040fe40003f64070 */
[C---:B------:R-:W-:Y:S01]  /*11c90*/  ISETP.GT.U32.AND P4, PT, R12.reuse, 0xff, PT ;  /* 0x000000ff0c00780c */ /* 0x040fe20003f84070 */
[----:B------:R-:W-:Y:S01]  /*11ca0*/  FADD.FTZ R100, R59, R100 ;  /* 0x000000643b647221 */ /* 0x000fe20000010000 */
[----:B------:R-:W-:-:S02]  /*11cb0*/  ISETP.GT.U32.AND P5, PT, R12, 0x11f, PT ;  /* 0x0000011f0c00780c */ /* 0x000fc40003fa4070 */
[----:B------:R-:W-:Y:S02]  /*11cc0*/  @P1 LOP3.LUT R17, R17, 0x4, RZ, 0xfc, !PT ;  /* 0x0000000411111812 */ /* 0x000fe400078efcff */
[----:B------:R-:W-:Y:S02]  /*11cd0*/  FSEL R103, R100, RZ, P0 ;  /* 0x000000ff64677208 */ /* 0x000fe40000000000 */
[----:B------:R-:W-:Y:S02]  /*11ce0*/  ISETP.GT.U32.AND P0, PT, R12, 0x5f, PT ;  /* 0x0000005f0c00780c */ /* 0x000fe40003f04070 */
[----:B------:R-:W-:Y:S01]  /*11cf0*/  LOP3.LUT R17, R17, 0xfffffffd, RZ, 0xc0, !PT ;  /* 0xfffffffd11117812 */ /* 0x000fe200078ec0ff */
[----:B------:R-:W-:Y:S01]  /*11d00*/  FADD.FTZ R100, R64, R103 ;  /* 0x0000006740647221 */ /* 0x000fe20000010000 */
[----:B------:R-:W-:-:S03]  /*11d10*/  ISETP.GT.U32.AND P6, PT, R12, 0x13f, PT ;  /* 0x0000013f0c00780c */ /* 0x000fc60003fc4070 */
        /* <DEDUP_REMOVED lines=16> */
[----:B------:R-:W-:Y:S02]  /*11e20*/  LOP3.LUT P0, RZ, R210, 0x1f, RZ, 0xc0, !PT ;  /* 0x0000001fd2ff7812 */ /* 0x000fe4000780c0ff */
[----:B------:R-:W-:Y:S01]  /*11e30*/  LOP3.LUT R17, R17, 0xffffffef, RZ, 0xc0, !PT ;  /* 0xffffffef11117812 */ /* 0x000fe200078ec0ff */
[----:B------:R-:W-:-:S04]  /*11e40*/  FADD.FTZ R100, R76, R103 ;  /* 0x000000674c647221 */ /* 0x000fc80000010000 */
[----:B------:R-:W-:-:S04]  /*11e50*/  FADD.FTZ R101, R77, R100 ;  /* 0x000000644d657221 */ /* 0x000fc80000010000 */
[----:B------:R-:W-:Y:S02]  /*11e60*/  FADD.FTZ R100, R78, R101 ;  /* 0x000000654e647221 */ /* 0x000fe40000010000 */
[----:B------:R-:W-:Y:S02]  /*11e70*/  @P0 LOP3.LUT R17, R17, 0x10, RZ, 0xfc, !PT ;  /* 0x0000001011110812 */ /* 0x000fe400078efcff */
[----:B------:R-:W-:Y:S01]  /*11e80*/  @P1 FADD.FTZ R103, R79, R100 ;  /* 0x000000644f671221 */ /* 0x000fe20000010000 */
[----:B------:R-:W-:-:S03]  /*11e90*/  ISETP.NE.AND P0, PT, R102, RZ, PT ;  /* 0x000000ff6600720c */ /* 0x000fc60003f05270 */
        /* <DEDUP_REMOVED lines=22> */
.L_x_31896:
        /* <DEDUP_REMOVED lines=110> */
.L_x_31897:
[----:B------:R-:W-:Y:S01]  /*126e0*/  LOP3.LUT P2, RZ, R210, 0x1f, RZ, 0xc0, !PT ;  /* 0x0000001fd2ff7812 */ /* 0x000fe2000784c0ff */
[----:B-1----:R-:W-:Y:S01]  /*126f0*/  FADD.FTZ R215, R215, R212 ;  /* 0x000000d4d7d77221 */ /* 0x002fe20000010000 */
[----:B------:R-:W-:Y:S01]  /*12700*/  BSSY B0, `(.L_x_31874) ;  /* 0x00000db000007945 */ /* 0x000fe20003800000 */
[----:B0-----:R-:W-:Y:S02]  /*12710*/  FMUL.FTZ R212, R211, R211 ;  /* 0x000000d3d3d47220 */ /* 0x001fe40000410000 */
[----:B------:R-:W-:-:S08]  /*12720*/  IMAD.MOV.U32 R214, RZ, RZ, c[0x0][0x1e0] ;  /* 0x00007800ffd67624 */ /* 0x000fd000078e00ff */
        /* <DEDUP_REMOVED lines=38> */
.L_x_31877:
[----:B------:R-:W-:Y:S05]  /*12990*/  BSYNC B1 ;  /* 0x0000000000017941 */ /* 0x000fea0003800000 */
.L_x_31876:
[----:B------:R-:W-:Y:S01]  /*129a0*/  LOP3.LUT P1, RZ, R17, 0x1000, RZ, 0xc0, !PT ;  /* 0x0000100011ff7812 */ /* 0x000fe2000782c0ff */
        /* <DEDUP_REMOVED lines=18> */
.L_x_31879:
[----:B------:R-:W-:Y:S05]  /*12ad0*/  BSYNC B1 ;  /* 0x0000000000017941 */ /* 0x000fea0003800000 */
.L_x_31878:
        /* <DEDUP_REMOVED lines=19> */
.L_x_31881:
[----:B------:R-:W-:Y:S05]  /*12c10*/  BSYNC B1 ;  /* 0x0000000000017941 */ /* 0x000fea0003800000 */
.L_x_31880:
[----:B------:R-:W-:Y:S01]  /*12c20*/  LOP3.LUT P1, RZ, R17, 0x400, RZ, 0xc0, !PT ;  /* 0x0000040011ff7812 */ /* 0x000fe2000782c0ff */
        /* <DEDUP_REMOVED lines=18> */
.L_x_31883:
[----:B------:R-:W-:Y:S05]  /*12d50*/  BSYNC B1 ;  /* 0x0000000000017941 */ /* 0x000fea0003800000 */
.L_x_31882:
        /* <DEDUP_REMOVED lines=19> */
.L_x_31885:
[----:B------:R-:W-:Y:S05]  /*12e90*/  BSYNC B1 ;  /* 0x0000000000017941 */ /* 0x000fea0003800000 */
.L_x_31884:
        /* <DEDUP_REMOVED lines=19> */
.L_x_31887:
[----:B------:R-:W-:Y:S05]  /*12fd0*/  BSYNC B1 ;  /* 0x0000000000017941 */ /* 0x000fea0003800000 */
.L_x_31886:
        /* <DEDUP_REMOVED lines=19> */
.L_x_31889:
[----:B------:R-:W-:Y:S05]  /*13110*/  BSYNC B1 ;  /* 0x0000000000017941 */ /* 0x000fea0003800000 */
.L_x_31888:
        /* <DEDUP_REMOVED lines=19> */
.L_x_31891:
[----:B------:R-:W-:Y:S05]  /*13250*/  BSYNC B1 ;  /* 0x0000000000017941 */ /* 0x000fea0003800000 */
.L_x_31890:
[----:B------:R-:W-:Y:S01]  /*13260*/  LOP3.LUT P1, RZ, R17, 0x20, RZ, 0xc0, !PT ;  /* 0x0000002011ff7812 */ /* 0x000fe2000782c0ff */
        /* <DEDUP_REMOVED lines=18> */
.L_x_31893:
[----:B------:R-:W-:Y:S05]  /*13390*/  BSYNC B1 ;  /* 0x0000000000017941 */ /* 0x000fea0003800000 */
.L_x_31892:
[----:B------:R-:W-:-:S13]  /*133a0*/  LOP3.LUT P1, RZ, R17, 0x8, RZ, 0xc0, !PT ;  /* 0x0000000811ff7812 */ /* 0x000fda000782c0ff */
        /* <DEDUP_REMOVED lines=16> */
.L_x_31875:
[----:B0-----:R-:W-:Y:S05]  /*134b0*/  BSYNC B0 ;  /* 0x0000000000007941 */ /* 0x001fea0003800000 */
.L_x_31874:
[----:B------:R-:W-:-:S04]  /*134c0*/  IMAD.MOV.U32 R101, RZ, RZ, c[0x0][0x160] ;  /* 0x00005800ff657624 */ /* 0x000fc800078e00ff */
[----:B------:R-:W-:-:S05]  /*134d0*/  IMAD R20, R101, 0x4, R20 ;  /* 0x0000000465147824 */ /* 0x000fca00078e0214 */
[----:B------:R-:W-:-:S13]  /*134e0*/  ISETP.GE.AND P1, PT, R20, c[0x0][0x164], PT ;  /* 0x0000590014007a0c */ /* 0x000fda0003f26270 */
[----:B------:R-:W-:Y:S01]  /*134f0*/  @P1 CALL.REL.NOINC `(.L_x_31894) ;  /* 0x0000001000001944 */ /* 0x000fe20003c00000 */
[----:B------:R-:W-:Y:S05]  /*13500*/  BRA `(.L_x_31895) ;  /* 0xfffeea4000007947 */ /* 0x000fea000383ffff */
.L_x_31894:
[----:B------:R-:W-:Y:S05]  /*13510*/  EXIT ;  /* 0x000000000000794d */ /* 0x000fea0003800000 */
.L_x_31872:
[----:B------:R-:W-:Y:S01]  /*13520*/  IMAD.MOV.U32 R102, RZ, RZ, R103 ;  /* 0x000000ffff667224 */ /* 0x000fe200078e0067 */
[----:B------:R-:W-:Y:S01]  /*13530*/  MOV R215, 0x1 ;  /* 0x0000000100d77802 */ /* 0x000fe20000000f00 */
[----:B------:R-:W-:Y:S01]  /*13540*/  IMAD.MOV.U32 R214, RZ, RZ, 0x1f ;  /* 0x0000001fffd67424 */ /* 0x000fe200078e00ff */
[----:B------:R-:W-:Y:S01]  /*13550*/  MOV R100, 0x13580 ;  /* 0x0001358000647802 */ /* 0x000fe20000000f00 */
[----:B------:R-:W-:Y:S02]  /*13560*/  IMAD.MOV.U32 R217, RZ, RZ, -0x1 ;  /* 0xffffffffffd97424 */ /* 0x000fe400078e00ff */
[----:B-----5:R-:W-:Y:S05]  /*13570*/  CALL.REL.NOINC `($__internal_142_$__cuda_sm70_shflsync_bfly_p) ;  /* 0x0000095000007944 */ /* 0x020fea0003c00000 */
[----:B-1----:R-:W-:Y:S01]  /*13580*/  IMAD.MOV.U32 R100, RZ, RZ, R215 ;  /* 0x000000ffff647224 */ /* 0x002fe200078e00d7 */
[----:B0-----:R-:W-:Y:S05]  /*13590*/  BRA `(.L_x_31896) ;  /* 0xffffea6000007947 */ /* 0x001fea000383ffff */
.L_x_31873:
[----:B------:R-:W-:Y:S01]  /*135a0*/  HFMA2.MMA R215, -RZ, RZ, 0, 1.1920928955078125e-07 ;  /* 0x00000002ffd77435 */ /* 0x000fe200000001ff */
[----:B------:R-:W-:Y:S01]  /*135b0*/  IMAD.MOV.U32 R102, RZ, RZ, R216 ;  /* 0x000000ffff667224 */ /* 0x000fe200078e00d8 */
[----:B------:R-:W-:Y:S01]  /*135c0*/  MOV R100, 0x13600 ;  /* 0x0001360000647802 */ /* 0x000fe20000000f00 */
[----:B------:R-:W-:Y:S02]  /*135d0*/  IMAD.MOV.U32 R214, RZ, RZ, 0x1f ;  /* 0x0000001fffd67424 */ /* 0x000fe400078e00ff */
[----:B------:R-:W-:-:S02]  /*135e0*/  IMAD.MOV.U32 R217, RZ, RZ, -0x1 ;  /* 0xffffffffffd97424 */ /* 0x000fc400078e00ff */
[----:B0----5:R-:W-:Y:S05]  /*135f0*/  CALL.REL.NOINC `($__internal_142_$__cuda_sm70_shflsync_bfly_p) ;  /* 0x000008d000007944 */ /* 0x021fea0003c00000 */
[----:B01----:R-:W-:Y:S01]  /*13600*/  FADD.FTZ R102, R216, R215 ;  /* 0x000000d7d8667221 */ /* 0x003fe20000010000 */
[----:B------:R-:W-:Y:S01]  /*13610*/  MOV R217, 0xffffffff ;  /* 0xffffffff00d97802 */ /* 0x000fe20000000f00 */
[----:B------:R-:W-:Y:S01]  /*13620*/  IMAD.MOV.U32 R215, RZ, RZ, 0x4 ;  /* 0x00000004ffd77424 */ /* 0x000fe200078e00ff */
[----:B------:R-:W-:Y:S01]  /*13630*/  MOV R100, 0x13660 ;  /* 0x0001366000647802 */ /* 0x000fe20000000f00 */
[----:B------:R-:W-:-:S02]  /*13640*/  IMAD.MOV.U32 R214, RZ, RZ, 0x1f ;  /* 0x0000001fffd67424 */ /* 0x000fc400078e00ff */
[----:B------:R-:W-:Y:S05]  /*13650*/  CALL.REL.NOINC `($__internal_142_$__cuda_sm70_shflsync_bfly_p) ;  /* 0x0000087000007944 */ /* 0x000fea0003c00000 */
[----:B01----:R-:W-:Y:S01]  /*13660*/  FADD.FTZ R102, R102, R215 ;  /* 0x000000d766667221 */ /* 0x003fe20000010000 */
[----:B------:R-:W-:Y:S01]  /*13670*/  MOV R100, 0x136c0 ;  /* 0x000136c000647802 */ /* 0x000fe20000000f00 */
[----:B------:R-:W-:-:S02]  /*13680*/  IMAD.MOV.U32 R215, RZ, RZ, 0x8 ;  /* 0x00000008ffd77424 */ /* 0x000fc400078e00ff */
[----:B------:R-:W-:Y:S02]  /*13690*/  IMAD.MOV.U32 R214, RZ, RZ, 0x1f ;  /* 0x0000001fffd67424 */ /* 0x000fe400078e00ff */
[----:B------:R-:W-:Y:S02]  /*136a0*/  IMAD.MOV.U32 R217, RZ, RZ, -0x1 ;  /* 0xffffffffffd97424 */ /* 0x000fe400078e00ff */
[----:B------:R-:W-:Y:S05]  /*136b0*/  CALL.REL.NOINC `($__internal_142_$__cuda_sm70_shflsync_bfly_p) ;  /* 0x0000081000007944 */ /* 0x000fea0003c00000 */
[----:B0-----:R-:W-:Y:S01]  /*136c0*/  HFMA2.MMA R214, -RZ, RZ, 0, 1.847743988037109375e-06 ;  /* 0x0000001fffd67435 */ /* 0x001fe200000001ff */
[----:B-1----:R-:W-:Y:S01]  /*136d0*/  FADD.FTZ R102, R102, R215 ;  /* 0x000000d766667221 */ /* 0x002fe20000010000 */
[----:B------:R-:W-:Y:S01]  /*136e0*/  MOV R100, 0x13720 ;  /* 0x0001372000647802 */ /* 0x000fe20000000f00 */
[----:B------:R-:W-:Y:S02]  /*136f0*/  IMAD.MOV.U32 R215, RZ, RZ, 0x10 ;  /* 0x00000010ffd77424 */ /* 0x000fe400078e00ff */
[----:B------:R-:W-:Y:S02]  /*13700*/  IMAD.MOV.U32 R217, RZ, RZ, -0x1 ;  /* 0xffffffffffd97424 */ /* 0x000fe400078e00ff */
[----:B------:R-:W-:Y:S05]  /*13710*/  CALL.REL.NOINC `($__internal_142_$__cuda_sm70_shflsync_bfly_p) ;  /* 0x000007b000007944 */ /* 0x000fea0003c00000 */
        /* <DEDUP_REMOVED lines=50> */
[----:B------:R-:W-:Y:S02]  /*13a40*/  IMAD.MOV.U32 R217, RZ, RZ, -0x1 ;  /* 0xffffffffffd97424 */ /* 0x000fe400078e00ff */
[----:B------:R-:W-:Y:S02]  /*13a50*/  FFMA.FTZ R101, R100, R100, R101 ;  /* 0x0000006464657223 */ /* 0x000fe40000010065 */
[----:B------:R-:W-:Y:S02]  /*13a60*/  FADD.FTZ R100, R79, -R211 ;  /* 0x800000d34f647221 */ /* 0x000fe40000010000 */
[----:B------:R-:W-:-:S02]  /*13a70*/  FFMA.FTZ R101, R212, R212, R101 ;  /* 0x000000d4d4657223 */ /* 0x000fc40000010065 */
[----:B------:R-:W-:Y:S02]  /*13a80*/  FADD.FTZ R212, R82, -R211 ;  /* 0x800000d352d47221 */ /* 0x000fe40000010000 */
        /* <DEDUP_REMOVED lines=41> */
[----:B------:R-:W-:Y:S05]  /*13d20*/  CALL.REL.NOINC `($__internal_142_$__cuda_sm70_shflsync_bfly_p) ;  /* 0x000001a000007944 */ /* 0x000fea0003c00000 */
[----:B01----:R-:W-:Y:S01]  /*13d30*/  FADD.FTZ R102, R102, R215 ;  /* 0x000000d766667221 */ /* 0x003fe20000010000 */
[----:B------:R-:W-:Y:S01]  /*13d40*/  MOV R215, 0x2 ;  /* 0x0000000200d77802 */ /* 0x000fe20000000f00 */
[----:B------:R-:W-:Y:S01]  /*13d50*/  IMAD.MOV.U32 R214, RZ, RZ, 0x1f ;  /* 0x0000001fffd67424 */ /* 0x000fe200078e00ff */
[----:B------:R-:W-:Y:S01]  /*13d60*/  MOV R100, 0x13d90 ;  /* 0x00013d9000647802 */ /* 0x000fe20000000f00 */
[----:B------:R-:W-:Y:S02]  /*13d70*/  IMAD.MOV.U32 R217, RZ, RZ, -0x1 ;  /* 0xffffffffffd97424 */ /* 0x000fe400078e00ff */
[----:B------:R-:W-:Y:S05]  /*13d80*/  CALL.REL.NOINC `($__internal_142_$__cuda_sm70_shflsync_bfly_p) ;  /* 0x0000014000007944 */ /* 0x000fea0003c00000 */
[----:B01----:R-:W-:Y:S01]  /*13d90*/  FADD.FTZ R102, R102, R215 ;  /* 0x000000d766667221 */ /* 0x003fe20000010000 */
[----:B------:R-:W-:Y:S01]  /*13da0*/  MOV R217, 0xffffffff ;  /* 0xffffffff00d97802 */ /* 0x000fe20000000f00 */
[----:B------:R-:W-:Y:S01]  /*13db0*/  IMAD.MOV.U32 R215, RZ, RZ, 0x4 ;  /* 0x00000004ffd77424 */ /* 0x000fe200078e00ff */
[----:B------:R-:W-:Y:S01]  /*13dc0*/  MOV R100, 0x13df0 ;  /* 0x00013df000647802 */ /* 0x000fe20000000f00 */
[----:B------:R-:W-:Y:S02]  /*13dd0*/  IMAD.MOV.U32 R214, RZ, RZ, 0x1f ;  /* 0x0000001fffd67424 */ /* 0x000fe400078e00ff */
[----:B------:R-:W-:Y:S05]  /*13de0*/  CALL.REL.NOINC `($__internal_142_$__cuda_sm70_shflsync_bfly_p) ;  /* 0x000000e000007944 */ /* 0x000fea0003c00000 */
[----:B01----:R-:W-:Y:S01]  /*13df0*/  FADD.FTZ R102, R102, R215 ;  /* 0x000000d766667221 */ /* 0x003fe20000010000 */
[----:B------:R-:W-:Y:S01]  /*13e00*/  MOV R100, 0x13e50 ;  /* 0x00013e5000647802 */ /* 0x000fe20000000f00 */
[----:B------:R-:W-:-:S02]  /*13e10*/  IMAD.MOV.U32 R215, RZ, RZ, 0x8 ;  /* 0x00000008ffd77424 */ /* 0x000fc400078e00ff */
[----:B------:R-:W-:Y:S02]  /*13e20*/  IMAD.MOV.U32 R214, RZ, RZ, 0x1f ;  /* 0x0000001fffd67424 */ /* 0x000fe400078e00ff */
[----:B------:R-:W-:Y:S02]  /*13e30*/  IMAD.MOV.U32 R217, RZ, RZ, -0x1 ;  /* 0xffffffffffd97424 */ /* 0x000fe400078e00ff */
[----:B------:R-:W-:Y:S05]  /*13e40*/  CALL.REL.NOINC `($__internal_142_$__cuda_sm70_shflsync_bfly_p) ;  /* 0x0000008000007944 */ /* 0x000fea0003c00000 */
[----:B-1----:R-:W-:Y:S01]  /*13e50*/  FADD.FTZ R212, R102, R215 ;  /* 0x000000d766d47221 */ /* 0x002fe20000010000 */
[----:B0-----:R-:W-:Y:S01]  /*13e60*/  HFMA2.MMA R214, -RZ, RZ, 0, 1.847743988037109375e-06 ;  /* 0x0000001fffd67435 */ /* 0x001fe200000001ff */
[----:B------:R-:W-:Y:S01]  /*13e70*/  IMAD.MOV.U32 R215, RZ, RZ, 0x10 ;  /* 0x00000010ffd77424 */ /* 0x000fe200078e00ff */
[----:B------:R-:W-:Y:S01]  /*13e80*/  MOV R100, 0x13ec0 ;  /* 0x00013ec000647802 */ /* 0x000fe20000000f00 */
[----:B------:R-:W-:Y:S02]  /*13e90*/  IMAD.MOV.U32 R217, RZ, RZ, -0x1 ;  /* 0xffffffffffd97424 */ /* 0x000fe400078e00ff */
[----:B------:R-:W-:Y:S02]  /*13ea0*/  IMAD.MOV.U32 R102, RZ, RZ, R212 ;  /* 0x000000ffff667224 */ /* 0x000fe400078e00d4 */
[----:B------:R-:W-:Y:S05]  /*13eb0*/  CALL.REL.NOINC `($__internal_142_$__cuda_sm70_shflsync_bfly_p) ;  /* 0x0000001000007944 */ /* 0x000fea0003c00000 */
[----:B01----:R-:W-:Y:S05]  /*13ec0*/  BRA `(.L_x_31897) ;  /* 0xffffe81000007947 */ /* 0x003fea000383ffff */
        .weak           $__internal_142_$__cuda_sm70_shflsync_bfly_p
        .type           $__internal_142_$__cuda_sm70_shflsync_bfly_p,@function
        .size           $__internal_142_$__cuda_sm70_shflsync_bfly_p,(.L_x_36230 - $__internal_142_$__cuda_sm70_shflsync_bfly_p)
$__internal_142_$__cuda_sm70_shflsync_bfly_p:
[----:B------:R-:W-:Y:S01]  /*13ed0*/  IMAD.MOV.U32 R101, RZ, RZ, 0x0 ;  /* 0x00000000ff657424 */ /* 0x000fe200078e00ff */
[----:B------:R-:W-:Y:S04]  /*13ee0*/  WARPSYNC R217 ;  /* 0x000000d900007348 */ /* 0x000fe80003800000 */
[----:B------:R0:W1:Y:S01]  /*13ef0*/  SHFL.BFLY PT, R215, R102, R215, R214 ;  /* 0x0c0000d766d77389 */ /* 0x00006200000e00d6 */
[----:B------:R-:W-:Y:S05]  /*13f00*/  RET.REL.NODEC R100 `(_ZN10layer_norm13ln_fwd_kernelINS_13Kernel_traitsI6__halfffffjLj1280ELj1ELj4ELj1ELj16ENS_18Kernel_traits_baseILj1280ES2_ffffjLj128EEEEELb1ELb1ELb1ELb0EEEvNS_9FwdParamsE) ;  /* 0xfffec0f064007950 */ /* 0x000fea0003c3ffff */
.L_x_31898:
        /* <DEDUP_REMOVED lines=15> */
.L_x_36230:


//--------------------- .text._ZN10layer_norm13ln_fwd_kernelINS_13Kernel_traitsI6__halfffffjLj1280ELj1ELj4ELj1ELj16ENS_18Kernel_traits_baseILj1280ES2_ffffjLj128EEEEELb1ELb1ELb1ELb1EEEvNS_9FwdParamsE --------------------------
	.section	.text._ZN10layer_norm13ln_fwd_kernelINS_13Kernel_traitsI6__halfffffjLj1280ELj1ELj4ELj1ELj16ENS_18Kernel_traits_baseILj1280ES2_ffffjLj128EEEEELb1ELb1ELb1ELb1EEEvNS_9FwdParamsE,"ax",@progbits
	.sectioninfo	@"SHI_REGISTERS=255"
	.align	128
        .global         _ZN10layer_norm13ln_fwd_kernelINS_13Kernel_traitsI6__halfffffjLj1280ELj1ELj4ELj1ELj16ENS_18Kernel_traits_baseILj1280ES2_ffffjLj128EEEEELb1ELb1ELb1ELb1EEEvNS_9FwdParamsE
        .type           _ZN10layer_norm13ln_fwd_kernelINS_13Kernel_traitsI6__halfffffjLj1280ELj1ELj4ELj1ELj16ENS_18Kernel_traits_baseILj1280ES2_ffffjLj128EEEEELb1ELb1ELb1ELb1EEEvNS_9FwdParamsE,@function
        .size           _ZN10layer_norm13ln_fwd_kernelINS_13Kernel_traitsI6__halfffffjLj1280ELj1ELj4ELj1ELj16ENS_18Kernel_traits_baseILj1280ES2_ffffjLj128EEEEELb1ELb1ELb1ELb1EEEvNS_9FwdParamsE,(.L_x_36231 - _ZN10layer_norm13ln_fwd_kernelINS_13Kernel_traitsI6__halfffffjLj1280ELj1ELj4ELj1ELj16ENS_18Kernel_traits_baseILj1280ES2_ffffjLj128EEEEELb1ELb1ELb1ELb1EEEvNS_9FwdParamsE)
        .other          _ZN10layer_norm13ln_fwd_kernelINS_13Kernel_traitsI6__halfffffjLj1280ELj1ELj4ELj1ELj16ENS_18Kernel_traits_baseILj1280ES2_ffffjLj128EEEEELb1ELb1ELb1ELb1EEEvNS_9FwdParamsE,@"STO_CUDA_ENTRY STV_DEFAULT"
_ZN10layer_norm13ln_fwd_kernelINS_13Kernel_traitsI6__halfffffjLj1280ELj1ELj4ELj1ELj16ENS_18Kernel_traits_baseILj1280ES2_ffffjLj128EEEEELb1ELb1ELb1ELb1EEEvNS_9FwdParamsE:
.text._ZN10layer_norm13ln_fwd_kernelINS_13Kernel_traitsI6__halfffffjLj1280ELj1ELj4ELj1ELj16ENS_18Kernel_traits_baseILj1280ES2_ffffjLj128EEEEELb1ELb1ELb1ELb1EEEvNS_9FwdParamsE:
        /* <DEDUP_REMOVED lines=13> */
[----:B0-----:R-:W-:-:S05]  /*00d0*/  IMAD.SHL.U32 R0, R133, 0x8, RZ ;  /* 0x0000000885007824 */ /* 0x001fca00078e00ff */
        /* <DEDUP_REMOVED lines=15> */
[----:B------:R-:W-:Y:S02]  /*01d0*/  IADD3 R4, P3, R4, c[0x0][0x1b0], RZ ;  /* 0x00006c0004047a10 */ /* 0x000fe40007f7e0ff */
[----:B0-----:R-:W-:-:S04]  /*01e0*/  LEA R0, R8, R0, 0x2 ;  /* 0x0000000008007211 */ /* 0x001fc800078e10ff */
[----:B------:R-:W-:Y:S01]  /*01f0*/  ISETP.GE.AND P2, PT, R0, c[0x0][0x164], PT ;  /* 0x0000590000007a0c */ /* 0x000fe20003f46270 */
[----:B------:R-:W-:-:S12]  /*0200*/  IMAD.X R5, RZ, RZ, c[0x0][0x1b4], P3 ;  /* 0x00006d00ff057624 */ /* 0x000fd800018e06ff */
        /* <DEDUP_REMOVED lines=25> */
[----:B------:R-:W-:Y:S01]  /*03a0*/  IMAD R133, R8, c[0x0][0x0], R133 ;  /* 0x0000000008857a24 */ /* 0x000fe200078e0285 */
[----:B------:R-:W-:Y:S01]  /*03b0*/  IADD3 R3, R131, -0x4498517b, RZ ;  /* 0xbb67ae8583037810 */ /* 0x000fe20007ffe0ff */
[----:B------:R-:W-:Y:S01]  /*03c0*/  @!P0 CS2R R26, SRZ ;  /* 0x00000000001a8805 */ /* 0x000fe2000001ff00 */
[C---:B0-----:R-:W-:Y:S01]  /*03d0*/  IADD3 R4, R130.reuse, -0x61c88647, RZ ;  /* 0x9e3779b982047810 */ /* 0x041fe20007ffe0ff */
[----:B------:R-:W-:Y:S01]  /*03e0*/  @P1 IMAD.X R73, RZ, RZ, R11, P2 ;  /* 0x000000ffff491224 */ /* 0x000fe200010e060b */
[----:B------:R-:W-:Y:S01]  /*03f0*/  IADD3 R5, R130, 0x3c6ef372, RZ ;  /* 0x3c6ef37282057810 */ /* 0x000fe20007ffe0ff */
[----:B------:R-:W-:Y:S01]  /*0400*/  IMAD.WIDE.U32 R10, R133, -0x326172a9, RZ ;  /* 0xcd9e8d57850a7825 */ /* 0x000fe200078e00ff */
[----:B------:R-:W-:Y:S01]  /*0410*/  @!P0 CS2R R28, SRZ ;  /* 0x00000000001c8805 */ /* 0x000fe2000001ff00 */
[C---:B-1----:R-:W-:Y:S01]  /*0420*/  IADD3 R6, R131.reuse, 0x76cf5d0a, RZ ;  /* 0x76cf5d0a83067810 */ /* 0x042fe20007ffe0ff */
[----:B------:R-:W-:Y:S01]  /*0430*/  @!P0 CS2R R30, SRZ ;  /* 0x00000000001e8805 */ /* 0x000fe2000001ff00 */
[--C-:B------:R-:W-:Y:S01]  /*0440*/  SHF.R.U64 R134, R72, 0x2, R73.reuse ;  /* 0x0000000248867819 */ /* 0x100fe20000001249 */
[----:B------:R-:W-:Y:S01]  /*0450*/  @!P0 CS2R R32, SRZ ;  /* 0x0000000000208805 */ /* 0x000fe2000001ff00 */
[----:B------:R-:W-:Y:S01]  /*0460*/  SHF.R.U32.HI R135, RZ, 0x2, R73 ;  /* 0x00000002ff877819 */ /* 0x000fe20000011649 */
[----:B------:R-:W-:Y:S01]  /*0470*/  @!P0 CS2R R34, SRZ ;  /* 0x0000000000228805 */ /* 0x000fe2000001ff00 */
[----:B------:R-:W-:Y:S01]  /*0480*/  IADD3 R7, R131, 0x32370b8f, RZ ;  /* 0x32370b8f83077810 */ /* 0x000fe20007ffe0ff */
[----:B------:R-:W-:Y:S01]  /*0490*/  IMAD.WIDE.U32 R8, R134, -0x2daee0ad, RZ ;  /* 0xd2511f5386087825 */ /* 0x000fe200078e00ff */
[----:B------:R-:W-:Y:S01]  /*04a0*/  LOP3.LUT R12, R11, R135, R130, 0x96, !PT ;  /* 0x000000870b0c7212 */ /* 0x000fe200078e9682 */
[----:B------:R-:W-:Y:S01]  /*04b0*/  @!P0 CS2R R36, SRZ ;  /* 0x0000000000248805 */ /* 0x000fe2000001ff00 */
[--C-:B------:R-:W-:Y:S01]  /*04c0*/  SHF.R.U64 R139, R26, 0x10, R27.reuse ;  /* 0x000000101a8b7819 */ /* 0x100fe2000000121b */
[----:B------:R-:W-:Y:S01]  /*04d0*/  @!P0 CS2R R38, SRZ ;  /* 0x0000000000268805 */ /* 0x000fe2000001ff00 */
[----:B------:R-:W-:Y:S01]  /*04e0*/  LOP3.LUT R14, R9, R131, RZ, 0x3c, !PT ;  /* 0x00000083090e7212 */ /* 0x000fe200078e3cff */
[----:B------:R-:W-:Y:S01]  /*04f0*/  IMAD.WIDE.U32 R12, R12, -0x2daee0ad, RZ ;  /* 0xd2511f530c0c7825 */ /* 0x000fe200078e00ff */
[----:B------:R-:W-:Y:S01]  /*0500*/  IADD3 R9, R130, 0x78dde6e4, RZ ;  /* 0x78dde6e482097810 */ /* 0x000fe20007ffe0ff */
[----:B------:R-:W-:Y:S01]  /*0510*/  @!P0 CS2R R40, SRZ ;  /* 0x0000000000288805 */ /* 0x000fe2000001ff00 */
[----:B------:R-:W-:Y:S01]  /*0520*/  SHF.R.U32.HI R140, RZ, 0x10, R27 ;  /* 0x00000010ff8c7819 */ /* 0x000fe2000001161b */
[----:B------:R-:W-:Y:S01]  /*0530*/  IMAD.WIDE.U32 R14, R14, -0x326172a9, RZ ;  /* 0xcd9e8d570e0e7825 */ /* 0x000fe200078e00ff */
[----:B------:R-:W-:Y:S01]  /*0540*/  LOP3.LUT R16, R13, R8, R3, 0x96, !PT ;  /* 0x000000080d107212 */ /* 0x000fe200078e9603 */
[----:B------:R-:W-:Y:S01]  /*0550*/  @!P0 CS2R R42, SRZ ;  /* 0x00000000002a8805 */ /* 0x000fe2000001ff00 */
[----:B------:R-:W-:Y:S01]  /*0560*/  IADD3 R8, R130, -0x255992d5, RZ ;  /* 0xdaa66d2b82087810 */ /* 0x000fe20007ffe0ff */
[----:B------:R-:W-:Y:S01]  /*0570*/  @!P0 CS2R R74, SRZ ;  /* 0x00000000004a8805 */ /* 0x000fe2000001ff00 */
[----:B------:R-:W-:Y:S01]  /*0580*/  LOP3.LUT R10, R15, R4, R10, 0x96, !PT ;  /* 0x000000040f0a7212 */ /* 0x000fe200078e960a */
[----:B------:R-:W-:Y:S01]  /*0590*/  IMAD.WIDE.U32 R16, R16, -0x326172a9, RZ ;  /* 0xcd9e8d5710107825 */ /* 0x000fe200078e00ff */
[--C-:B------:R-:W-:Y:S01]  /*05a0*/  SHF.R.U64 R141, R28, 0x10, R29.reuse ;  /* 0x000000101c8d7819 */ /* 0x100fe2000000121d */
[----:B------:R-:W-:Y:S01]  /*05b0*/  HFMA2.MMA R137, -RZ, RZ, 0, 0 ;  /* 0x00000000ff897435 */ /* 0x000fe200000001ff */
[----:B------:R-:W-:Y:S01]  /*05c0*/  SHF.R.U32.HI R142, RZ, 0x10, R29 ;  /* 0x00000010ff8e7819 */ /* 0x000fe2000001161d */
[----:B------:R-:W-:Y:S01]  /*05d0*/  IMAD.WIDE.U32 R10, R10, -0x2daee0ad, RZ ;  /* 0xd2511f530a0a7825 */ /* 0x000fe200078e00ff */
[----:B------:R-:W-:Y:S01]  /*05e0*/  LOP3.LUT R13, R17, R14, R5, 0x96, !PT ;  /* 0x0000000e110d7212 */ /* 0x000fe200078e9605 */
[----:B------:R-:W-:Y:S01]  /*05f0*/  HADD2.F32 R139, -RZ, R139.H0_H0 ;  /* 0x2000008bff8b7230 */ /* 0x000fe20000004100 */
[--C-:B------:R-:W-:Y:S01]  /*0600*/  SHF.R.U64 R143, R30, 0x10, R31.reuse ;  /* 0x000000101e8f7819 */ /* 0x100fe2000000121f */
[----:B------:R-:W-:Y:S01]  /*0610*/  HADD2.F32 R140, -RZ, R140.H0_H0 ;  /* 0x2000008cff8c7230 */ /* 0x000fe20000004100 */
[----:B------:R-:W-:Y:S01]  /*0620*/  LOP3.LUT R14, R11, R12, R6, 0x96, !PT ;  /* 0x0000000c0b0e7212 */ /* 0x000fe200078e9606 */
[----:B------:R-:W-:Y:S01]  /*0630*/  IMAD.WIDE.U32 R12, R13, -0x2daee0ad, RZ ;  /* 0xd2511f530d0c7825 */ /* 0x000fe200078e00ff */
[----:B------:R-:W-:Y:S01]  /*0640*/  IADD3 R11, R131, -0x56f99767, RZ ;  /* 0xa9066899830b7810 */ /* 0x000fe20007ffe0ff */
[----:B------:R-:W-:Y:S01]  /*0650*/  HADD2.F32 R141, -RZ, R141.H0_H0 ;  /* 0x2000008dff8d7230 */ /* 0x000fe20000004100 */
[----:B------:R-:W-:Y:S01]  /*0660*/  SHF.R.U32.HI R144, RZ, 0x10, R31 ;  /* 0x00000010ff907819 */ /* 0x000fe2000001161f */
[----:B------:R-:W-:Y:S01]  /*0670*/  IMAD.WIDE.U32 R14, R14, -0x326172a9, RZ ;  /* 0xcd9e8d570e0e7825 */ /* 0x000fe200078e00ff */
[----:B------:R-:W-:Y:S01]  /*0680*/  LOP3.LUT R18, R13, R10, R7, 0x96, !PT ;  /* 0x0000000a0d127212 */ /* 0x000fe200078e9607 */
[----:B------:R-:W-:Y:S01]  /*0690*/  HADD2.F32 R142, -RZ, R142.H0_H0 ;  /* 0x2000008eff8e7230 */ /* 0x000fe20000004100 */
[----:B------:R-:W-:Y:S01]  /*06a0*/  IADD3 R10, R131, -0x126145ec, RZ ;  /* 0xed9eba14830a7810 */ /* 0x000fe20007ffe0ff */
[----:B------:R-:W-:Y:S01]  /*06b0*/  HADD2.F32 R143, -RZ, R143.H0_H0 ;  /* 0x2000008fff8f7230 */ /* 0x000fe20000004100 */
[----:B------:R-:W-:Y:S01]  /*06c0*/  LOP3.LUT R16, R15, R16, R8, 0x96, !PT ;  /* 0x000000100f107212 */ /* 0x000fe200078e9608 */
[----:B------:R-:W-:Y:S01]  /*06d0*/  IMAD.WIDE.U32 R18, R18, -0x326172a9, RZ ;  /* 0xcd9e8d5712127825 */ /* 0x000fe200078e00ff */
[----:B------:R-:W-:Y:S01]  /*06e0*/  IADD3 R13, R130, -0x4ab325aa, RZ ;  /* 0xb54cda56820d7810 */ /* 0x000fe20007ffe0ff */
[----:B------:R-:W-:Y:S01]  /*06f0*/  HADD2.F32 R144, -RZ, R144.H0_H0 ;  /* 0x20000090ff907230 */ /* 0x000fe20000004100 */
[----:B------:R-:W-:Y:S01]  /*0700*/  IADD3 R15, R131, 0x1fd5c5a3, RZ ;  /* 0x1fd5c5a3830f7810 */ /* 0x000fe20007ffe0ff */
[----:B------:R-:W-:Y:S01]  /*0710*/  IMAD.WIDE.U32 R16, R16, -0x2daee0ad, RZ ;  /* 0xd2511f5310107825 */ /* 0x000fe200078e00ff */
[----:B------:R-:W-:Y:S01]  /*0720*/  LOP3.LUT R20, R19, R14, R9, 0x96, !PT ;  /* 0x0000000e13147212 */ /* 0x000fe200078e9609 */
[----:B------:R-:W-:Y:S01]  /*0730*/  ULDC.U8 UR6, c[0x0][0x1f0] ;  /* 0x00007c0000067ab9 */ /* 0x000fe20000000000 */
[----:B------:R-:W-:-:S02]  /*0740*/  IADD3 R14, R131, 0x646e171e, RZ ;  /* 0x646e171e830e7810 */ /* 0x000fc40007ffe0ff */
[----:B------:R-:W-:Y:S01]  /*0750*/  LOP3.LUT R22, R17, R12, R10, 0x96, !PT ;  /* 0x0000000c11167212 */ /* 0x000fe200078e960a */
[----:B------:R-:W-:Y:S01]  /*0760*/  IMAD.WIDE.U32 R20, R20, -0x2daee0ad, RZ ;  /* 0xd2511f5314147825 */ /* 0x000fe200078e00ff */
[----:B------:R-:W-:Y:S02]  /*0770*/  IADD3 R12, R130, 0x1715609d, RZ ;  /* 0x1715609d820c7810 */ /* 0x000fe40007ffe0ff */
[----:B------:R-:W-:Y:S01]  /*0780*/  SHF.R.U64 R145, R32, 0x10, R33 ;  /* 0x0000001020917819 */ /* 0x000fe20000001221 */
[----:B------:R-:W-:Y:S01]  /*0790*/  IMAD.WIDE.U32 R22, R22, -0x326172a9, RZ ;  /* 0xcd9e8d5716167825 */ /* 0x000fe200078e00ff */
[----:B------:R-:W-:Y:S02]  /*07a0*/  LOP3.LUT R24, R21, R16, R11, 0x96, !PT ;  /* 0x0000001015187212 */ /* 0x000fe400078e960b */
[----:B------:R-:W-:Y:S01]  /*07b0*/  IADD3 R16, R130, 0x5384540f, RZ ;  /* 0x5384540f82107810 */ /* 0x000fe20007ffe0ff */
[----:B------:R-:W-:Y:S01]  /*07c0*/  HADD2.F32 R145, -RZ, R145.H0_H0 ;  /* 0x20000091ff917230 */ /* 0x000fe20000004100 */
[----:B------:R-:W-:Y:S01]  /*07d0*/  LOP3.LUT R18, R23, R18, R12, 0x96, !PT ;  /* 0x0000001217127212 */ /* 0x000fe200078e960c */
[----:B------:R-:W-:Y:S01]  /*07e0*/  IMAD.WIDE.U32 R24, R24, -0x326172a9, RZ ;  /* 0xcd9e8d5718187825 */ /* 0x000fe200078e00ff */
[----:B------:R-:W-:-:S02]  /*07f0*/  SHF.R.U32.HI R146, RZ, 0x10, R33 ;  /* 0x00000010ff927819 */ /* 0x000fc40000011621 */
[----:B------:R-:W-:Y:S01]  /*0800*/  SHF.R.U64 R147, R34, 0x10, R35 ;  /* 0x0000001022937819 */ /* 0x000fe20000001223 */
[----:B------:R-:W-:Y:S01]  /*0810*/  IMAD.WIDE.U32 R18, R18, -0x2daee0ad, RZ ;  /* 0xd2511f5312127825 */ /* 0x000fe200078e00ff */
[----:B------:R-:W-:Y:S01]  /*0820*/  LOP3.LUT R204, R25, R22, R13, 0x96, !PT ;  /* 0x0000001619cc7212 */ /* 0x000fe200078e960d */
[----:B------:R-:W-:Y:S01]  /*0830*/  HADD2.F32 R25, -RZ, R26.H0_H0 ;  /* 0x2000001aff197230 */ /* 0x000fe20000004100 */
[----:B------:R-:W-:Y:S01]  /*0840*/  SHF.R.U32.HI R148, RZ, 0x10, R35 ;  /* 0x00000010ff947819 */ /* 0x000fe20000011623 */
[----:B------:R-:W-:Y:S01]  /*0850*/  HADD2.F32 R26, -RZ, R27.H0_H0 ;  /* 0x2000001bff1a7230 */ /* 0x000fe20000004100 */
[----:B------:R-:W-:Y:S01]  /*0860*/  LOP3.LUT R202, R19, R20, R14, 0x96, !PT ;  /* 0x0000001413ca7212 */ /* 0x000fe200078e960e */
[----:B------:R-:W-:Y:S01]  /*0870*/  IMAD.WIDE.U32 R204, R204, -0x2daee0ad, RZ ;  /* 0xd2511f53cccc7825 */ /* 0x000fe200078e00ff */
[----:B------:R-:W-:Y:S01]  /*0880*/  HADD2.F32 R27, -RZ, R28.H0_H0 ;  /* 0x2000001cff1b7230 */ /* 0x000fe20000004100 */
[----:B------:R-:W-:Y:S01]  /*0890*/  SHF.R.U64 R149, R36, 0x10, R37 ;  /* 0x0000001024957819 */ /* 0x000fe20000001225 */
[----:B------:R-:W-:Y:S01]  /*08a0*/  HADD2.F32 R28, -RZ, R29.H0_H0 ;  /* 0x2000001dff1c7230 */ /* 0x000fe20000004100 */
[----:B------:R-:W-:Y:S01]  /*08b0*/  IMAD.WIDE.U32 R202, R202, -0x326172a9, RZ ;  /* 0xcd9e8d57caca7825 */ /* 0x000fe200078e00ff */
[----:B------:R-:W-:Y:S01]  /*08c0*/  HADD2.F32 R29, -RZ, R30.H0_H0 ;  /* 0x2000001eff1d7230 */ /* 0x000fe20000004100 */
[----:B------:R-:W-:Y:S01]  /*08d0*/  LOP3.LUT R23, R205, R18, R15, 0x96, !PT ;  /* 0x00000012cd177212 */ /* 0x000fe200078e960f */
[----:B------:R-:W-:Y:S01]  /*08e0*/  HADD2.F32 R30, -RZ, R31.H0_H0 ;  /* 0x2000001fff1e7230 */ /* 0x000fe20000004100 */
[----:B------:R-:W-:Y:S01]  /*08f0*/  SHF.R.U32.HI R154, RZ, 0x10, R37 ;  /* 0x00000010ff9a7819 */ /* 0x000fe20000011625 */
[----:B------:R-:W-:Y:S01]  /*0900*/  HADD2.F32 R31, -RZ, R32.H0_H0 ;  /* 0x20000020ff1f7230 */ /* 0x000fe20000004100 */
[----:B------:R-:W-:Y:S01]  /*0910*/  LOP3.LUT R22, R203, R24, R16, 0x96, !PT ;  /* 0x00000018cb167212 */ /* 0x000fe200078e9610 */
[----:B------:R-:W-:Y:S01]  /*0920*/  HADD2.F32 R32, -RZ, R33.H0_H0 ;  /* 0x20000021ff207230 */ /* 0x000fe20000004100 */
[----:B------:R-:W-:Y:S01]  /*0930*/  IMAD.HI.U32 R20, R23, -0x326172a9, RZ ;  /* 0xcd9e8d5717147827 */ /* 0x000fe200078e00ff */
[----:B------:R-:W-:Y:S01]  /*0940*/  HADD2.F32 R33, -RZ, R34.H0_H0 ;  /* 0x20000022ff217230 */ /* 0x000fe20000004100 */
[----:B------:R-:W-:Y:S01]  /*0950*/  IADD3 R17, R130, -0xe443238, RZ ;  /* 0xf1bbcdc882117810 */ /* 0x000fe20007ffe0ff */
[----:B------:R-:W-:Y:S01]  /*0960*/  HADD2.F32 R34, -RZ, R35.H0_H0 ;  /* 0x20000023ff227230 */ /* 0x000fe20000004100 */
[----:B------:R-:W-:Y:S01]  /*0970*/  IMAD.HI.U32 R19, R22, -0x2daee0ad, RZ ;  /* 0xd2511f5316137827 */ /* 0x000fe200078e00ff */
[----:B------:R-:W-:Y:S01]  /*0980*/  HADD2.F32 R35, -RZ, R36.H0_H0 ;  /* 0x20000024ff237230 */ /* 0x000fe20000004100 */
[--C-:B------:R-:W-:Y:S01]  /*0990*/  SHF.R.U64 R155, R38, 0x10, R39.reuse ;  /* 0x00000010269b7819 */ /* 0x100fe20000001227 */
[----:B------:R-:W-:Y:S01]  /*09a0*/  HADD2.F32 R36, -RZ, R37.H0_H0 ;  /* 0x20000025ff247230 */ /* 0x000fe20000004100 */
        /* <DEDUP_REMOVED lines=10> */
[--C-:B------:R-:W-:Y:S01]  /*0a50*/  SHF.R.U64 R159, R42, 0x10, R43.reuse ;  /* 0x000000102a9f7819 */ /* 0x100fe2000000122b */
[----:B------:R-:W-:Y:S01]  /*0a60*/  HADD2.F32 R42, -RZ, R43.H0_H0 ;  /* 0x2000002bff2a7230 */ /* 0x000fe20000004100 */
[----:B------:R-:W-:Y:S01]  /*0a70*/  LOP3.LUT R204, R19, R204, R18, 0x96, !PT ;  /* 0x000000cc13cc7212 */ /* 0x000fe200078e9612 */
[----:B------:R-:W-:Y:S01]  /*0a80*/  IMAD R22, R22, -0x2daee0ad, RZ ;  /* 0xd2511f5316167824 */ /* 0x000fe200078e02ff */
[----:B------:R-:W-:Y:S01]  /*0a90*/  SHF.R.U32.HI R160, RZ, 0x10, R43 ;  /* 0x00000010ffa07819 */ /* 0x000fe2000001162b */
[----:B------:R-:W-:Y:S01]  /*0aa0*/  IMAD.HI.U32 R21, R202, -0x2daee0ad, RZ ;  /* 0xd2511f53ca157827 */ /* 0x000fe200078e00ff */
[----:B------:R-:W-:Y:S01]  /*0ab0*/  IADD3 R19, R131, -0x695add53, RZ ;  /* 0x96a522ad83137810 */ /* 0x000fe20007ffe0ff */
[----:B------:R-:W-:Y:S01]  /*0ac0*/  HADD2.F32 R146, -RZ, R146.H0_H0 ;  /* 0x20000092ff927230 */ /* 0x000fe20000004100 */
[----:B------:R-:W-:Y:S01]  /*0ad0*/  IADD3 R20, R130, -0x700cb87f, RZ ;  /* 0x8ff3478182147810 */ /* 0x000fe20007ffe0ff */
[----:B------:R-:W-:Y:S01]  /*0ae0*/  IMAD R23, R23, -0x326172a9, RZ ;  /* 0xcd9e8d5717177824 */ /* 0x000fe200078e02ff */
[--C-:B------:R-:W-:Y:S01]  /*0af0*/  SHF.R.U64 R136, R74, 0x10, R75.reuse ;  /* 0x000000104a887819 */ /* 0x100fe2000000124b */
[----:B------:R-:W-:Y:S01]  /*0b00*/  IMAD.HI.U32 R24, R204, -0x326172a9, RZ ;  /* 0xcd9e8d57cc187827 */ /* 0x000fe200078e00ff */
[----:B------:R-:W-:Y:S01]  /*0b10*/  SHF.R.U32.HI R138, RZ, 0x10, R75 ;  /* 0x00000010ff8a7819 */ /* 0x000fe2000001164b */
[----:B------:R-:W-:Y:S01]  /*0b20*/  HADD2.F32 R147, -RZ, R147.H0_H0 ;  /* 0x20000093ff937230 */ /* 0x000fe20000004100 */
[----:B------:R-:W-:Y:S01]  /*0b30*/  LOP3.LUT R21, R21, R22, R19, 0x96, !PT ;  /* 0x0000001615157212 */ /* 0x000fe200078e9613 */
[----:B------:R-:W-:Y:S01]  /*0b40*/  HADD2.F32 R136, -RZ, R136.H0_H0 ;  /* 0x20000088ff887230 */ /* 0x000fe20000004100 */
        /* <DEDUP_REMOVED lines=136> */
.L_x_32284:
        /* <DEDUP_REMOVED lines=10> */
[----:B------:R-:W-:-:S04]  /*1470*/  @P0 IMAD.MOV.U32 R67, RZ, RZ, 0x10 ;  /* 0x00000010ff430424 */ /* 0x000fc800078e00ff */
[----:B------:R-:W-:-:S05]  /*1480*/  @P0 IMAD.WIDE.U32 R66, R214, R67, c[0x0][0x180] ;  /* 0x00006000d6420625 */ /* 0x000fca00078e0043 */
[----:B------:R-:W3:Y:S01]  /*1490*/  @P0 LDG.E.128 R52, [R66.64] ;  /* 0x0000000442340981 */ /* 0x000ee2000c1e1d00 */
[----:B--2---:R-:W-:-:S13]  /*14a0*/  ISETP.GE.AND P2, PT, R60, 0x1, PT ;  /* 0x000000013c00780c */ /* 0x004fda0003f46270 */
[----:B------:R-:W-:Y:S02]  /*14b0*/  @P2 IADD3 R64, R60, -0x1, RZ ;  /* 0xffffffff3c402810 */ /* 0x000fe40007ffe0ff */
[----:B------:R-:W-:-:S03]  /*14c0*/  @P2 MOV R63, 0x10 ;  /* 0x00000010003f2802 */ /* 0x000fc60000000f00 */
        /* <DEDUP_REMOVED lines=28> */
.L_x_31902:
[----:B------:R-:W-:Y:S02]  /*1690*/  IMAD.MOV.U32 R69, RZ, RZ, R204 ;  /* 0x000000ffff457224 */ /* 0x000fe400078e00cc */
.L_x_31903:
[----:B------:R-:W-:Y:S05]  /*16a0*/  BSYNC B1 ;  /* 0x0000000000017941 */ /* 0x000fea0003800000 */
.L_x_31901:
        /* <DEDUP_REMOVED lines=16> */
.L_x_31907:
[----:B------:R-:W-:Y:S05]  /*17b0*/  BSYNC B2 ;  /* 0x0000000000027941 */ /* 0x000fea0003800000 */
.L_x_31906:
        /* <DEDUP_REMOVED lines=44> */
.L_x_31905:
[----:B------:R-:W-:Y:S05]  /*1a80*/  BSYNC B1 ;  /* 0x0000000000017941 */ /* 0x000fea0003800000 */
.L_x_31904:
        /* <DEDUP_REMOVED lines=10> */
.L_x_31900:
[----:B0-----:R-:W-:Y:S05]  /*1b30*/  BSYNC B0 ;  /* 0x0000000000007941 */ /* 0x001fea0003800000 */
.L_x_31899:
        /* <DEDUP_REMOVED lines=18> */
.L_x_31911:
[----:B------:R-:W-:Y:S02]  /*1c60*/  IMAD.MOV.U32 R70, RZ, RZ, R204 ;  /* 0x000000ffff467224 */ /* 0x000fe400078e00cc */
.L_x_31912:
[----:B------:R-:W-:Y:S05]  /*1c70*/  BSYNC B1 ;  /* 0x0000000000017941 */ /* 0x000fea0003800000 */
.L_x_31910:
        /* <DEDUP_REMOVED lines=16> */
.L_x_31916:
[----:B------:R-:W-:Y:S05]  /*1d80*/  BSYNC B2 ;  /* 0x0000000000027941 */ /* 0x000fea0003800000 */
.L_x_31915:
        /* <DEDUP_REMOVED lines=43> */
.L_x_31914:
[----:B------:R-:W-:Y:S05]  /*2040*/  BSYNC B1 ;  /* 0x0000000000017941 */ /* 0x000fea0003800000 */
.L_x_31913:
        /* <DEDUP_REMOVED lines=10> */
.L_x_31909:
[----:B------:R-:W-:Y:S05]  /*20f0*/  BSYNC B0 ;  /* 0x0000000000007941 */ /* 0x000fea0003800000 */
.L_x_31908:
        /* <DEDUP_REMOVED lines=18> */
.L_x_31920:
[----:B------:R-:W-:Y:S02]  /*2220*/  MOV R70, R204 ;  /* 0x000000cc00467202 */ /* 0x000fe40000000f00 */
.L_x_31921:
[----:B------:R-:W-:Y:S05]  /*2230*/  BSYNC B1 ;  /* 0x0000000000017941 */ /* 0x000fea0003800000 */
.L_x_31919:
        /* <DEDUP_REMOVED lines=16> */
.L_x_31925:
[----:B------:R-:W-:Y:S05]  /*2340*/  BSYNC B2 ;  /* 0x0000000000027941 */ /* 0x000fea0003800000 */
.L_x_31924:
        /* <DEDUP_REMOVED lines=43> */
.L_x_31923:
[----:B------:R-:W-:Y:S05]  /*2600*/  BSYNC B1 ;  /* 0x0000000000017941 */ /* 0x000fea0003800000 */
.L_x_31922:
        /* <DEDUP_REMOVED lines=10> */
.L_x_31918:
[----:B------:R-:W-:Y:S05]  /*26b0*/  BSYNC B0 ;  /* 0x0000000000007941 */ /* 0x000fea0003800000 */
.L_x_31917:
        /* <DEDUP_REMOVED lines=18> */
.L_x_31929:
[----:B------:R-:W-:Y:S02]  /*27e0*/  IMAD.MOV.U32 R72, RZ, RZ, R204 ;  /* 0x000000ffff487224 */ /* 0x000fe400078e00cc */
.L_x_31930:
[----:B------:R-:W-:Y:S05]  /*27f0*/  BSYNC B1 ;  /* 0x0000000000017941 */ /* 0x000fea0003800000 */
.L_x_31928:
        /* <DEDUP_REMOVED lines=16> */
.L_x_31934:
[----:B------:R-:W-:Y:S05]  /*2900*/  BSYNC B2 ;  /* 0x0000000000027941 */ /* 0x000fea0003800000 */
.L_x_31933:
        /* <DEDUP_REMOVED lines=44> */
.L_x_31932:
[----:B------:R-:W-:Y:S05]  /*2bd0*/  BSYNC B1 ;  /* 0x0000000000017941 */ /* 0x000fea0003800000 */
.L_x_31931:
        /* <DEDUP_REMOVED lines=10> */
.L_x_31927:
[----:B------:R-:W-:Y:S05]  /*2c80*/  BSYNC B0 ;  /* 0x0000000000007941 */ /* 0x000fea0003800000 */
.L_x_31926:
        /* <DEDUP_REMOVED lines=8> */
[----:B0-----:R-:W-:Y:S02]  /*2d10*/  SHF.L.U32 R65, R205, 0x10, RZ ;  /* 0x00000010cd417819 */ /* 0x001fe400000006ff */
[----:B------:R-:W-:Y:S02]  /*2d20*/  LOP3.LUT R64, R206, 0xffff, RZ, 0xc0, !PT ;  /* 0x0000ffffce407812 */ /* 0x000fe400078ec0ff */
[----:B------:R-:W-:Y:S02]  /*2d30*/  LOP3.LUT R65, R65, 0xff0000, RZ, 0xc0, !PT ;  /* 0x00ff000041417812 */ /* 0x000fe400078ec0ff */
[----:B------:R-:W-:Y:S02]  /*2d40*/  LOP3.LUT R69, R203, 0xff, RZ, 0xc0, !PT ;  /* 0x000000ffcb457812 */ /* 0x000fe400078ec0ff */
[----:B------:R-:W-:Y:S01]  /*2d50*/  LOP3.LUT R68, R201, 0xff, RZ, 0xc0, !PT ;  /* 0x000000ffc9447812 */ /* 0x000fe200078ec0ff */
[----:B------:R-:W-:-:S04]  /*2d60*/  IMAD R64, R64, 0x1000000, R65 ;  /* 0x0100000040407824 */ /* 0x000fc800078e0241 */
[----:B------:R-:W-:Y:S02]  /*2d70*/  IMAD R69, R69, 0x100, R64 ;  /* 0x0000010045457824 */ /* 0x000fe400078e0240 */
[----:B------:R-:W-:-:S04]  /*2d80*/  IMAD.WIDE.U32 R64, R212, R213, c[0x0][0x190] ;  /* 0x00006400d4407625 */ /* 0x000fc800078e00d5 */
[----:B------:R-:W-:-:S05]  /*2d90*/  IMAD.IADD R69, R69, 0x1, R68 ;  /* 0x0000000145457824 */ /* 0x000fca00078e0244 */
[----:B------:R0:W-:Y:S02]  /*2da0*/  STG.E [R64.64], R69 ;  /* 0x0000004540007986 */ /* 0x0001e4000c101904 */
.L_x_31936:
[----:B------:R-:W-:Y:S05]  /*2db0*/  BSYNC B0 ;  /* 0x0000000000007941 */ /* 0x000fea0003800000 */
.L_x_31935:
        /* <DEDUP_REMOVED lines=21> */
.L_x_31940:
[----:B------:R-:W-:Y:S02]  /*2f10*/  MOV R72, R204 ;  /* 0x000000cc00487202 */ /* 0x000fe40000000f00 */
.L_x_31941:
[----:B------:R-:W-:Y:S05]  /*2f20*/  BSYNC B1 ;  /* 0x0000000000017941 */ /* 0x000fea0003800000 */
.L_x_31939:
        /* <DEDUP_REMOVED lines=16> */
.L_x_31945:
[----:B------:R-:W-:Y:S05]  /*3030*/  BSYNC B2 ;  /* 0x0000000000027941 */ /* 0x000fea0003800000 */
.L_x_31944:
        /* <DEDUP_REMOVED lines=44> */
.L_x_31943:
[----:B------:R-:W-:Y:S05]  /*3300*/  BSYNC B1 ;  /* 0x0000000000017941 */ /* 0x000fea0003800000 */
.L_x_31942:
        /* <DEDUP_REMOVED lines=10> */
.L_x_31938:
[----:B0-----:R-:W-:Y:S05]  /*33b0*/  BSYNC B0 ;  /* 0x0000000000007941 */ /* 0x001fea0003800000 */
.L_x_31937:
        /* <DEDUP_REMOVED lines=18> */
.L_x_31949:
[----:B------:R-:W-:Y:S02]  /*34e0*/  MOV R74, R204 ;  /* 0x000000cc004a7202 */ /* 0x000fe40000000f00 */
.L_x_31950:
[----:B------:R-:W-:Y:S05]  /*34f0*/  BSYNC B1 ;  /* 0x0000000000017941 */ /* 0x000fea0003800000 */
.L_x_31948:
        /* <DEDUP_REMOVED lines=16> */
.L_x_31954:
[----:B------:R-:W-:Y:S05]  /*3600*/  BSYNC B2 ;  /* 0x0000000000027941 */ /* 0x000fea0003800000 */
.L_x_31953:
        /* <DEDUP_REMOVED lines=43> */
.L_x_31952:
[----:B------:R-:W-:Y:S05]  /*38c0*/  BSYNC B1 ;  /* 0x0000000000017941 */ /* 0x000fea0003800000 */
.L_x_31951:
        /* <DEDUP_REMOVED lines=8> */
[----:B------:R-:W-:-:S04]  /*3950*/  FMUL.FTZ R65, R183, R66 ;  /* 0x00000042b7417220 */ /* 0x000fc80000410000 */
[----:B------:R-:W-:Y:S02]  /*3960*/  @P0 FADD.FTZ R65, R53, R65 ;  /* 0x0000004135410221 */ /* 0x000fe40000010000 */
.L_x_31947:
[----:B------:R-:W-:Y:S05]  /*3970*/  BSYNC B0 ;  /* 0x0000000000007941 */ /* 0x000fea0003800000 */
.L_x_31946:
        /* <DEDUP_REMOVED lines=18> */
.L_x_31958:
[----:B------:R-:W-:Y:S02]  /*3aa0*/  IMAD.MOV.U32 R74, RZ, RZ, R204 ;  /* 0x000000ffff4a7224 */ /* 0x000fe400078e00cc */
.L_x_31959:
[----:B------:R-:W-:Y:S05]  /*3ab0*/  BSYNC B1 ;  /* 0x0000000000017941 */ /* 0x000fea0003800000 */
.L_x_31957:
        /* <DEDUP_REMOVED lines=16> */
.L_x_31963:
[----:B------:R-:W-:Y:S05]  /*3bc0*/  BSYNC B2 ;  /* 0x0000000000027941 */ /* 0x000fea0003800000 */
.L_x_31962:
        /* <DEDUP_REMOVED lines=43> */
.L_x_31961:
[----:B------:R-:W-:Y:S05]  /*3e80*/  BSYNC B1 ;  /* 0x0000000000017941 */ /* 0x000fea0003800000 */
.L_x_31960:
        /* <DEDUP_REMOVED lines=10> */
.L_x_31956:
[----:B------:R-:W-:Y:S05]  /*3f30*/  BSYNC B0 ;  /* 0x0000000000007941 */ /* 0x000fea0003800000 */
.L_x_31955:
        /* <DEDUP_REMOVED lines=18> */
.L_x_31967:
[----:B------:R-:W-:Y:S02]  /*4060*/  IMAD.MOV.U32 R77, RZ, RZ, R204 ;  /* 0x000000ffff4d7224 */ /* 0x000fe400078e00cc */
.L_x_31968:
[----:B------:R-:W-:Y:S05]  /*4070*/  BSYNC B1 ;  /* 0x0000000000017941 */ /* 0x000fea0003800000 */
.L_x_31966:
        /* <DEDUP_REMOVED lines=16> */
.L_x_31972:
[----:B------:R-:W-:Y:S05]  /*4180*/  BSYNC B2 ;  /* 0x0000000000027941 */ /* 0x000fea0003800000 */
.L_x_31971:
        /* <DEDUP_REMOVED lines=44> */
.L_x_31970:
[----:B------:R-:W-:Y:S05]  /*4450*/  BSYNC B1 ;  /* 0x0000000000017941 */ /* 0x000fea0003800000 */
.L_x_31969:
        /* <DEDUP_REMOVED lines=10> */
.L_x_31965:
[----:B------:R-:W-:Y:S05]  /*4500*/  BSYNC B0 ;  /* 0x0000000000007941 */ /* 0x000fea0003800000 */
.L_x_31964:
        /* <DEDUP_REMOVED lines=17> */
.L_x_31974:
[----:B------:R-:W-:Y:S05]  /*4620*/  BSYNC B0 ;  /* 0x0000000000007941 */ /* 0x000fea0003800000 */
.L_x_31973:
        /* <DEDUP_REMOVED lines=21> */
.L_x_31978:
[----:B------:R-:W-:Y:S02]  /*4780*/  IMAD.MOV.U32 R76, RZ, RZ, R204 ;  /* 0x000000ffff4c7224 */ /* 0x000fe400078e00cc */
.L_x_31979:
[----:B------:R-:W-:Y:S05]  /*4790*/  BSYNC B1 ;  /* 0x0000000000017941 */ /* 0x000fea0003800000 */
.L_x_31977:
        /* <DEDUP_REMOVED lines=16> */
.L_x_31983:
[----:B------:R-:W-:Y:S05]  /*48a0*/  BSYNC B2 ;  /* 0x0000000000027941 */ /* 0x000fea0003800000 */
.L_x_31982:
        /* <DEDUP_REMOVED lines=40> */
[----:B------:R-:W-:-:S03]  /*4b30*/  LOP3.LUT R22, R73, R74, R20, 0x96, !PT ;  /* 0x0000004a49167212 */ /* 0x000fc600078e9614 */
[----:B------:R-:W-:Y:S01]  /*4b40*/  IMAD.MOV.U32 R204, RZ, RZ, R72 ;  /* 0x000000ffffcc7224 */ /* 0x000fe200078e0048 */
[----:B------:R-:W-:Y:S01]  /*4b50*/  LOP3.LUT R21, R69, R70, R19, 0x96, !PT ;  /* 0x0000004645157212 */ /* 0x000fe200078e9613 */
[----:B------:R-:W-:Y:S02]  /*4b60*/  IMAD.MOV.U32 R202, RZ, RZ, R68 ;  /* 0x000000ffffca7224 */ /* 0x000fe400078e0044 */
.L_x_31981:
[----:B------:R-:W-:Y:S05]  /*4b70*/  BSYNC B1 ;  /* 0x0000000000017941 */ /* 0x000fea0003800000 */
.L_x_31980:
        /* <DEDUP_REMOVED lines=10> */
.L_x_31976:
[----:B0-----:R-:W-:Y:S05]  /*4c20*/  BSYNC B0 ;  /* 0x0000000000007941 */ /* 0x001fea0003800000 */
.L_x_31975:
        /* <DEDUP_REMOVED lines=18> */
.L_x_31987:
[----:B------:R-:W-:Y:S02]  /*4d50*/  IMAD.MOV.U32 R78, RZ, RZ, R204 ;  /* 0x000000ffff4e7224 */ /* 0x000fe400078e00cc */
.L_x_31988:
[----:B------:R-:W-:Y:S05]  /*4d60*/  BSYNC B1 ;  /* 0x0000000000017941 */ /* 0x000fea0003800000 */
.L_x_31986:
        /* <DEDUP_REMOVED lines=16> */
.L_x_31992:
[----:B------:R-:W-:Y:S05]  /*4e70*/  BSYNC B2 ;  /* 0x0000000000027941 */ /* 0x000fea0003800000 */
.L_x_31991:
        /* <DEDUP_REMOVED lines=43> */
.L_x_31990:
[----:B------:R-:W-:Y:S05]  /*5130*/  BSYNC B1 ;  /* 0x0000000000017941 */ /* 0x000fea0003800000 */
.L_x_31989:
        /* <DEDUP_REMOVED lines=8> */
[----:B------:R-:W-:-:S04]  /*51c0*/  FMUL.FTZ R69, R185, R70 ;  /* 0x00000046b9457220 */ /* 0x000fc80000410000 */
[----:B------:R-:W-:Y:S02]  /*51d0*/  @P0 FADD.FTZ R69, R53, R69 ;  /* 0x0000004535450221 */ /* 0x000fe40000010000 */
.L_x_31985:
[----:B------:R-:W-:Y:S05]  /*51e0*/  BSYNC B0 ;  /* 0x0000000000007941 */ /* 0x000fea0003800000 */
.L_x_31984:
        /* <DEDUP_REMOVED lines=18> */
.L_x_31996:
[----:B------:R-:W-:Y:S02]  /*5310*/  IMAD.MOV.U32 R78, RZ, RZ, R204 ;  /* 0x000000ffff4e7224 */ /* 0x000fe400078e00cc */
.L_x_31997:
[----:B------:R-:W-:Y:S05]  /*5320*/  BSYNC B1 ;  /* 0x0000000000017941 */ /* 0x000fea0003800000 */
.L_x_31995:
        /* <DEDUP_REMOVED lines=16> */
.L_x_32001:
[----:B------:R-:W-:Y:S05]  /*5430*/  BSYNC B2 ;  /* 0x0000000000027941 */ /* 0x000fea0003800000 */
.L_x_32000:
        /* <DEDUP_REMOVED lines=43> */
.L_x_31999:
[----:B------:R-:W-:Y:S05]  /*56f0*/  BSYNC B1 ;  /* 0x0000000000017941 */ /* 0x000fea0003800000 */
.L_x_31998:
        /* <DEDUP_REMOVED lines=10> */
.L_x_31994:
[----:B------:R-:W-:Y:S05]  /*57a0*/  BSYNC B0 ;  /* 0x0000000000007941 */ /* 0x000fea0003800000 */
.L_x_31993:
        /* <DEDUP_REMOVED lines=18> */
.L_x_32005:
[----:B------:R-:W-:Y:S02]  /*58d0*/  MOV R81, R204 ;  /* 0x000000cc00517202 */ /* 0x000fe40000000f00 */
.L_x_32006:
[----:B------:R-:W-:Y:S05]  /*58e0*/  BSYNC B1 ;  /* 0x0000000000017941 */ /* 0x000fea0003800000 */
.L_x_32004:
        /* <DEDUP_REMOVED lines=16> */
.L_x_32010:
[----:B------:R-:W-:Y:S05]  /*59f0*/  BSYNC B2 ;  /* 0x0000000000027941 */ /* 0x000fea0003800000 */
.L_x_32009:
        /* <DEDUP_REMOVED lines=44> */
.L_x_32008:
[----:B------:R-:W-:Y:S05]  /*5cc0*/  BSYNC B1 ;  /* 0x0000000000017941 */ /* 0x000fea0003800000 */
.L_x_32007:
        /* <DEDUP_REMOVED lines=10> */
.L_x_32003:
[----:B------:R-:W-:Y:S05]  /*5d70*/  BSYNC B0 ;  /* 0x0000000000007941 */ /* 0x000fea0003800000 */
.L_x_32002:
        /* <DEDUP_REMOVED lines=14> */
[----:B------:R-:W-:-:S04]  /*5e60*/  IMAD.WIDE.U32 R72, R80, R213, c[0x0][0x190] ;  /* 0x0000640050487625 */ /* 0x000fc800078e00d5 */
[----:B------:R-:W-:-:S05]  /*5e70*/  IMAD.IADD R77, R77, 0x1, R76 ;  /* 0x000000014d4d7824 */ /* 0x000fca00078e024c */
[----:B------:R0:W-:Y:S02]  /*5e80*/  STG.E [R72.64], R77 ;  /* 0x0000004d48007986 */ /* 0x0001e4000c101904 */
.L_x_32012:
[----:B------:R-:W-:Y:S05]  /*5e90*/  BSYNC B0 ;  /* 0x0000000000007941 */ /* 0x000fea0003800000 */
.L_x_32011:
        /* <DEDUP_REMOVED lines=21> */
.L_x_32016:
[----:B------:R-:W-:Y:S02]  /*5ff0*/  MOV R80, R204 ;  /* 0x000000cc00507202 */ /* 0x000fe40000000f00 */
.L_x_32017:
[----:B------:R-:W-:Y:S05]  /*6000*/  BSYNC B1 ;  /* 0x0000000000017941 */ /* 0x000fea0003800000 */
.L_x_32015:
        /* <DEDUP_REMOVED lines=16> */
.L_x_32021:
[----:B------:R-:W-:Y:S05]  /*6110*/  BSYNC B2 ;  /* 0x0000000000027941 */ /* 0x000fea0003800000 */
.L_x_32020:
        /* <DEDUP_REMOVED lines=44> */
.L_x_32019:
[----:B------:R-:W-:Y:S05]  /*63e0*/  BSYNC B1 ;  /* 0x0000000000017941 */ /* 0x000fea0003800000 */
.L_x_32018:
        /* <DEDUP_REMOVED lines=10> */
.L_x_32014:
[----:B0-----:R-:W-:Y:S05]  /*6490*/  BSYNC B0 ;  /* 0x0000000000007941 */ /* 0x001fea0003800000 */
.L_x_32013:
        /* <DEDUP_REMOVED lines=18> */
.L_x_32025:
[----:B------:R-:W-:Y:S02]  /*65c0*/  MOV R82, R204 ;  /* 0x000000cc00527202 */ /* 0x000fe40000000f00 */
.L_x_32026:
[----:B------:R-:W-:Y:S05]  /*65d0*/  BSYNC B1 ;  /* 0x0000000000017941 */ /* 0x000fea0003800000 */
.L_x_32024:
        /* <DEDUP_REMOVED lines=16> */
.L_x_32030:
[----:B------:R-:W-:Y:S05]  /*66e0*/  BSYNC B2 ;  /* 0x0000000000027941 */ /* 0x000fea0003800000 */
.L_x_32029:
        /* <DEDUP_REMOVED lines=43> */
.L_x_32028:
[----:B------:R-:W-:Y:S05]  /*69a0*/  BSYNC B1 ;  /* 0x0000000000017941 */ /* 0x000fea0003800000 */
.L_x_32027:
        /* <DEDUP_REMOVED lines=10> */
.L_x_32023:
[----:B------:R-:W-:Y:S05]  /*6a50*/  BSYNC B0 ;  /* 0x0000000000007941 */ /* 0x000fea0003800000 */
.L_x_32022:
        /* <DEDUP_REMOVED lines=18> */
.L_x_32034:
[----:B------:R-:W-:Y:S02]  /*6b80*/  IMAD.MOV.U32 R82, RZ, RZ, R204 ;  /* 0x000000ffff527224 */ /* 0x000fe400078e00cc */
.L_x_32035:
[----:B------:R-:W-:Y:S05]  /*6b90*/  BSYNC B1 ;  /* 0x0000000000017941 */ /* 0x000fea0003800000 */
.L_x_32033:
        /* <DEDUP_REMOVED lines=16> */
.L_x_32039:
[----:B------:R-:W-:Y:S05]  /*6ca0*/  BSYNC B2 ;  /* 0x0000000000027941 */ /* 0x000fea0003800000 */
.L_x_32038:
        /* <DEDUP_REMOVED lines=43> */
.L_x_32037:
[----:B------:R-:W-:Y:S05]  /*6f60*/  BSYNC B1 ;  /* 0x0000000000017941 */ /* 0x000fea0003800000 */
.L_x_32036:
        /* <DEDUP_REMOVED lines=10> */
.L_x_32032:
[----:B------:R-:W-:Y:S05]  /*7010*/  BSYNC B0 ;  /* 0x0000000000007941 */ /* 0x000fea0003800000 */
.L_x_32031:
        /* <DEDUP_REMOVED lines=18> */
.L_x_32043:
[----:B------:R-:W-:Y:S02]  /*7140*/  IMAD.MOV.U32 R85, RZ, RZ, R204 ;  /* 0x000000ffff557224 */ /* 0x000fe400078e00cc */
.L_x_32044:
[----:B------:R-:W-:Y:S05]  /*7150*/  BSYNC B1 ;  /* 0x0000000000017941 */ /* 0x000fea0003800000 */
.L_x_32042:
        /* <DEDUP_REMOVED lines=16> */
.L_x_32048:
[----:B------:R-:W-:Y:S05]  /*7260*/  BSYNC B2 ;  /* 0x0000000000027941 */ /* 0x000fea0003800000 */
.L_x_32047:
        /* <DEDUP_REMOVED lines=44> */
.L_x_32046:
[----:B------:R-:W-:Y:S05]  /*7530*/  BSYNC B1 ;  /* 0x0000000000017941 */ /* 0x000fea0003800000 */
.L_x_32045:
        /* <DEDUP_REMOVED lines=10> */
.L_x_32041:
[----:B------:R-:W-:Y:S05]  /*75e0*/  BSYNC B0 ;  /* 0x0000000000007941 */ /* 0x000fea0003800000 */
.L_x_32040:
        /* <DEDUP_REMOVED lines=17> */
.L_x_32050:
[----:B------:R-:W-:Y:S05]  /*7700*/  BSYNC B0 ;  /* 0x0000000000007941 */ /* 0x000fea0003800000 */
.L_x_32049:
        /* <DEDUP_REMOVED lines=21> */
.L_x_32054:
[----:B------:R-:W-:Y:S02]  /*7860*/  IMAD.MOV.U32 R84, RZ, RZ, R204 ;  /* 0x000000ffff547224 */ /* 0x000fe400078e00cc */
.L_x_32055:
[----:B------:R-:W-:Y:S05]  /*7870*/  BSYNC B1 ;  /* 0x0000000000017941 */ /* 0x000fea0003800000 */
.L_x_32053:
        /* <DEDUP_REMOVED lines=16> */
.L_x_32059:
[----:B------:R-:W-:Y:S05]  /*7980*/  BSYNC B2 ;  /* 0x0000000000027941 */ /* 0x000fea0003800000 */
.L_x_32058:
        /* <DEDUP_REMOVED lines=44> */
.L_x_32057:
[----:B------:R-:W-:Y:S05]  /*7c50*/  BSYNC B1 ;  /* 0x0000000000017941 */ /* 0x000fea0003800000 */
.L_x_32056:
        /* <DEDUP_REMOVED lines=10> */
.L_x_32052:
[----:B0-----:R-:W-:Y:S05]  /*7d00*/  BSYNC B0 ;  /* 0x0000000000007941 */ /* 0x001fea0003800000 */
.L_x_32051:
        /* <DEDUP_REMOVED lines=18> */
.L_x_32063:
[----:B------:R-:W-:Y:S02]  /*7e30*/  IMAD.MOV.U32 R86, RZ, RZ, R204 ;  /* 0x000000ffff567224 */ /* 0x000fe400078e00cc */
.L_x_32064:
[----:B------:R-:W-:Y:S05]  /*7e40*/  BSYNC B1 ;  /* 0x0000000000017941 */ /* 0x000fea0003800000 */
.L_x_32062:
        /* <DEDUP_REMOVED lines=16> */
.L_x_32068:
[----:B------:R-:W-:Y:S05]  /*7f50*/  BSYNC B2 ;  /* 0x0000000000027941 */ /* 0x000fea0003800000 */
.L_x_32067:
        /* <DEDUP_REMOVED lines=43> */
.L_x_32066:
[----:B------:R-:W-:Y:S05]  /*8210*/  BSYNC B1 ;  /* 0x0000000000017941 */ /* 0x000fea0003800000 */
.L_x_32065:
        /* <DEDUP_REMOVED lines=10> */
.L_x_32061:
[----:B------:R-:W-:Y:S05]  /*82c0*/  BSYNC B0 ;  /* 0x0000000000007941 */ /* 0x000fea0003800000 */
.L_x_32060:
        /* <DEDUP_REMOVED lines=18> */
.L_x_32072:
[----:B------:R-:W-:Y:S02]  /*83f0*/  IMAD.MOV.U32 R86, RZ, RZ, R204 ;  /* 0x000000ffff567224 */ /* 0x000fe400078e00cc */
.L_x_32073:
[----:B------:R-:W-:Y:S05]  /*8400*/  BSYNC B1 ;  /* 0x0000000000017941 */ /* 0x000fea0003800000 */
.L_x_32071:
        /* <DEDUP_REMOVED lines=16> */
.L_x_32077:
[----:B------:R-:W-:Y:S05]  /*8510*/  BSYNC B2 ;  /* 0x0000000000027941 */ /* 0x000fea0003800000 */
.L_x_32076:
        /* <DEDUP_REMOVED lines=43> */
.L_x_32075:
[----:B------:R-:W-:Y:S05]  /*87d0*/  BSYNC B1 ;  /* 0x0000000000017941 */ /* 0x000fea0003800000 */
.L_x_32074:
        /* <DEDUP_REMOVED lines=10> */
.L_x_32070:
[----:B------:R-:W-:Y:S05]  /*8880*/  BSYNC B0 ;  /* 0x0000000000007941 */ /* 0x000fea0003800000 */
.L_x_32069:
        /* <DEDUP_REMOVED lines=18> */
.L_x_32081:
[----:B------:R-:W-:Y:S02]  /*89b0*/  MOV R89, R204 ;  /* 0x000000cc00597202 */ /* 0x000fe40000000f00 */
.L_x_32082:
[----:B------:R-:W-:Y:S05]  /*89c0*/  BSYNC B1 ;  /* 0x0000000000017941 */ /* 0x000fea0003800000 */
.L_x_32080:
        /* <DEDUP_REMOVED lines=16> */
.L_x_32086:
[----:B------:R-:W-:Y:S05]  /*8ad0*/  BSYNC B2 ;  /* 0x0000000000027941 */ /* 0x000fea0003800000 */
.L_x_32085:
        /* <DEDUP_REMOVED lines=44> */
.L_x_32084:
[----:B------:R-:W-:Y:S05]  /*8da0*/  BSYNC B1 ;  /* 0x0000000000017941 */ /* 0x000fea0003800000 */
.L_x_32083:
        /* <DEDUP_REMOVED lines=10> */
.L_x_32079:
[----:B------:R-:W-:Y:S05]  /*8e50*/  BSYNC B0 ;  /* 0x0000000000007941 */ /* 0x000fea0003800000 */
.L_x_32078:
        /* <DEDUP_REMOVED lines=17> */
.L_x_32088:
[----:B------:R-:W-:Y:S05]  /*8f70*/  BSYNC B0 ;  /* 0x0000000000007941 */ /* 0x000fea0003800000 */
.L_x_32087:
        /* <DEDUP_REMOVED lines=21> */
.L_x_32092:
[----:B------:R-:W-:Y:S02]  /*90d0*/  IMAD.MOV.U32 R88, RZ, RZ, R204 ;  /* 0x000000ffff587224 */ /* 0x000fe400078e00cc */
.L_x_32093:
[----:B------:R-:W-:Y:S05]  /*90e0*/  BSYNC B1 ;  /* 0x0000000000017941 */ /* 0x000fea0003800000 */
.L_x_32091:
        /* <DEDUP_REMOVED lines=16> */
.L_x_32097:
[----:B------:R-:W-:Y:S05]  /*91f0*/  BSYNC B2 ;  /* 0x0000000000027941 */ /* 0x000fea0003800000 */
.L_x_32096:
        /* <DEDUP_REMOVED lines=44> */
.L_x_32095:
[----:B------:R-:W-:Y:S05]  /*94c0*/  BSYNC B1 ;  /* 0x0000000000017941 */ /* 0x000fea0003800000 */
.L_x_32094:
        /* <DEDUP_REMOVED lines=10> */
.L_x_32090:
[----:B0-----:R-:W-:Y:S05]  /*9570*/  BSYNC B0 ;  /* 0x0000000000007941 */ /* 0x001fea0003800000 */
.L_x_32089:
        /* <DEDUP_REMOVED lines=18> */
.L_x_32101:
[----:B------:R-:W-:Y:S02]  /*96a0*/  IMAD.MOV.U32 R90, RZ, RZ, R204 ;  /* 0x000000ffff5a7224 */ /* 0x000fe400078e00cc */
.L_x_32102:
[----:B------:R-:W-:Y:S05]  /*96b0*/  BSYNC B1 ;  /* 0x0000000000017941 */ /* 0x000fea0003800000 */
.L_x_32100:
        /* <DEDUP_REMOVED lines=16> */
.L_x_32106:
[----:B------:R-:W-:Y:S05]  /*97c0*/  BSYNC B2 ;  /* 0x0000000000027941 */ /* 0x000fea0003800000 */
.L_x_32105:
        /* <DEDUP_REMOVED lines=43> */
.L_x_32104:
[----:B------:R-:W-:Y:S05]  /*9a80*/  BSYNC B1 ;  /* 0x0000000000017941 */ /* 0x000fea0003800000 */
.L_x_32103:
        /* <DEDUP_REMOVED lines=10> */
.L_x_32099:
[----:B------:R-:W-:Y:S05]  /*9b30*/  BSYNC B0 ;  /* 0x0000000000007941 */ /* 0x000fea0003800000 */
.L_x_32098:
        /* <DEDUP_REMOVED lines=18> */
.L_x_32110:
[----:B------:R-:W-:Y:S02]  /*9c60*/  IMAD.MOV.U32 R90, RZ, RZ, R204 ;  /* 0x000000ffff5a7224 */ /* 0x000fe400078e00cc */
.L_x_32111:
[----:B------:R-:W-:Y:S05]  /*9c70*/  BSYNC B1 ;  /* 0x0000000000017941 */ /* 0x000fea0003800000 */
.L_x_32109:
        /* <DEDUP_REMOVED lines=16> */
.L_x_32115:
[----:B------:R-:W-:Y:S05]  /*9d80*/  BSYNC B2 ;  /* 0x0000000000027941 */ /* 0x000fea0003800000 */
.L_x_32114:
        /* <DEDUP_REMOVED lines=43> */
.L_x_32113:
[----:B------:R-:W-:Y:S05]  /*a040*/  BSYNC B1 ;  /* 0x0000000000017941 */ /* 0x000fea0003800000 */
.L_x_32112:
        /* <DEDUP_REMOVED lines=10> */
.L_x_32108:
[----:B------:R-:W-:Y:S05]  /*a0f0*/  BSYNC B0 ;  /* 0x0000000000007941 */ /* 0x000fea0003800000 */
.L_x_32107:
        /* <DEDUP_REMOVED lines=18> */
.L_x_32119:
[----:B------:R-:W-:Y:S02]  /*a220*/  MOV R93, R204 ;  /* 0x000000cc005d7202 */ /* 0x000fe40000000f00 */
.L_x_32120:
[----:B------:R-:W-:Y:S05]  /*a230*/  BSYNC B1 ;  /* 0x0000000000017941 */ /* 0x000fea0003800000 */
.L_x_32118:
        /* <DEDUP_REMOVED lines=16> */
.L_x_32124:
[----:B------:R-:W-:Y:S05]  /*a340*/  BSYNC B2 ;  /* 0x0000000000027941 */ /* 0x000fea0003800000 */
.L_x_32123:
        /* <DEDUP_REMOVED lines=44> */
.L_x_32122:
[----:B------:R-:W-:Y:S05]  /*a610*/  BSYNC B1 ;  /* 0x0000000000017941 */ /* 0x000fea0003800000 */
.L_x_32121:
        /* <DEDUP_REMOVED lines=10> */
.L_x_32117:
[----:B------:R-:W-:Y:S05]  /*a6c0*/  BSYNC B0 ;  /* 0x0000000000007941 */ /* 0x000fea0003800000 */
.L_x_32116:
        /* <DEDUP_REMOVED lines=17> */
.L_x_32126:
[----:B------:R-:W-:Y:S05]  /*a7e0*/  BSYNC B0 ;  /* 0x0000000000007941 */ /* 0x000fea0003800000 */
.L_x_32125:
        /* <DEDUP_REMOVED lines=21> */
.L_x_32130:
[----:B------:R-:W-:Y:S02]  /*a940*/  IMAD.MOV.U32 R92, RZ, RZ, R204 ;  /* 0x000000ffff5c7224 */ /* 0x000fe400078e00cc */
.L_x_32131:
[----:B------:R-:W-:Y:S05]  /*a950*/  BSYNC B1 ;  /* 0x0000000000017941 */ /* 0x000fea0003800000 */
.L_x_32129:
        /* <DEDUP_REMOVED lines=16> */
.L_x_32135:
[----:B------:R-:W-:Y:S05]  /*aa60*/  BSYNC B2 ;  /* 0x0000000000027941 */ /* 0x000fea0003800000 */
.L_x_32134:
        /* <DEDUP_REMOVED lines=44> */
.L_x_32133:
[----:B------:R-:W-:Y:S05]  /*ad30*/  BSYNC B1 ;  /* 0x0000000000017941 */ /* 0x000fea0003800000 */
.L_x_32132:
        /* <DEDUP_REMOVED lines=10> */
.L_x_32128:
[----:B0-----:R-:W-:Y:S05]  /*ade0*/  BSYNC B0 ;  /* 0x0000000000007941 */ /* 0x001fea0003800000 */
.L_x_32127:
        /* <DEDUP_REMOVED lines=18> */
.L_x_32139:
[----:B------:R-:W-:Y:S02]  /*af10*/  IMAD.MOV.U32 R94, RZ, RZ, R204 ;  /* 0x000000ffff5e7224 */ /* 0x000fe400078e00cc */
.L_x_32140:
[----:B------:R-:W-:Y:S05]  /*af20*/  BSYNC B1 ;  /* 0x0000000000017941 */ /* 0x000fea0003800000 */
.L_x_32138:
        /* <DEDUP_REMOVED lines=16> */
.L_x_32144:
[----:B------:R-:W-:Y:S05]  /*b030*/  BSYNC B2 ;  /* 0x0000000000027941 */ /* 0x000fea0003800000 */
.L_x_32143:
        /* <DEDUP_REMOVED lines=43> */
.L_x_32142:
[----:B------:R-:W-:Y:S05]  /*b2f0*/  BSYNC B1 ;  /* 0x0000000000017941 */ /* 0x000fea0003800000 */
.L_x_32141:
        /* <DEDUP_REMOVED lines=10> */
.L_x_32137:
[----:B------:R-:W-:Y:S05]  /*b3a0*/  BSYNC B0 ;  /* 0x0000000000007941 */ /* 0x000fea0003800000 */
.L_x_32136:
        /* <DEDUP_REMOVED lines=18> */
.L_x_32148:
[----:B------:R-:W-:Y:S02]  /*b4d0*/  MOV R94, R204 ;  /* 0x000000cc005e7202 */ /* 0x000fe40000000f00 */
.L_x_32149:
[----:B------:R-:W-:Y:S05]  /*b4e0*/  BSYNC B1 ;  /* 0x0000000000017941 */ /* 0x000fea0003800000 */
.L_x_32147:
        /* <DEDUP_REMOVED lines=16> */
.L_x_32153:
[----:B------:R-:W-:Y:S05]  /*b5f0*/  BSYNC B2 ;  /* 0x0000000000027941 */ /* 0x000fea0003800000 */
.L_x_32152:
        /* <DEDUP_REMOVED lines=43> */
.L_x_32151:
[----:B------:R-:W-:Y:S05]  /*b8b0*/  BSYNC B1 ;  /* 0x0000000000017941 */ /* 0x000fea0003800000 */
.L_x_32150:
        /* <DEDUP_REMOVED lines=10> */
.L_x_32146:
[----:B------:R-:W-:Y:S05]  /*b960*/  BSYNC B0 ;  /* 0x0000000000007941 */ /* 0x000fea0003800000 */
.L_x_32145:
        /* <DEDUP_REMOVED lines=18> */
.L_x_32157:
[----:B------:R-:W-:Y:S02]  /*ba90*/  IMAD.MOV.U32 R97, RZ, RZ, R204 ;  /* 0x000000ffff617224 */ /* 0x000fe400078e00cc */
.L_x_32158:
[----:B------:R-:W-:Y:S05]  /*baa0*/  BSYNC B1 ;  /* 0x0000000000017941 */ /* 0x000fea0003800000 */
.L_x_32156:
        /* <DEDUP_REMOVED lines=16> */
.L_x_32162:
[----:B------:R-:W-:Y:S05]  /*bbb0*/  BSYNC B2 ;  /* 0x0000000000027941 */ /* 0x000fea0003800000 */
.L_x_32161:
        /* <DEDUP_REMOVED lines=44> */
.L_x_32160:
[----:B------:R-:W-:Y:S05]  /*be80*/  BSYNC B1 ;  /* 0x0000000000017941 */ /* 0x000fea0003800000 */
.L_x_32159:
        /* <DEDUP_REMOVED lines=10> */
.L_x_32155:
[----:B------:R-:W-:Y:S05]  /*bf30*/  BSYNC B0 ;  /* 0x0000000000007941 */ /* 0x000fea0003800000 */
.L_x_32154:
        /* <DEDUP_REMOVED lines=17> */
.L_x_32164:
[----:B------:R-:W-:Y:S05]  /*c050*/  BSYNC B0 ;  /* 0x0000000000007941 */ /* 0x000fea0003800000 */
.L_x_32163:
        /* <DEDUP_REMOVED lines=21> */
.L_x_32168:
[----:B------:R-:W-:Y:S02]  /*c1b0*/  MOV R96, R204 ;  /* 0x000000cc00607202 */ /* 0x000fe40000000f00 */
.L_x_32169:
[----:B------:R-:W-:Y:S05]  /*c1c0*/  BSYNC B1 ;  /* 0x0000000000017941 */ /* 0x000fea0003800000 */
.L_x_32167:
        /* <DEDUP_REMOVED lines=16> */
.L_x_32173:
[----:B------:R-:W-:Y:S05]  /*c2d0*/  BSYNC B2 ;  /* 0x0000000000027941 */ /* 0x000fea0003800000 */
.L_x_32172:
        /* <DEDUP_REMOVED lines=44> */
.L_x_32171:
[----:B------:R-:W-:Y:S05]  /*c5a0*/  BSYNC B1 ;  /* 0x0000000000017941 */ /* 0x000fea0003800000 */
.L_x_32170:
        /* <DEDUP_REMOVED lines=10> */
.L_x_32166:
[----:B0-----:R-:W-:Y:S05]  /*c650*/  BSYNC B0 ;  /* 0x0000000000007941 */ /* 0x001fea0003800000 */
.L_x_32165:
        /* <DEDUP_REMOVED lines=18> */
.L_x_32177:
[----:B------:R-:W-:Y:S02]  /*c780*/  MOV R98, R204 ;  /* 0x000000cc00627202 */ /* 0x000fe40000000f00 */
.L_x_32178:
[----:B------:R-:W-:Y:S05]  /*c790*/  BSYNC B1 ;  /* 0x0000000000017941 */ /* 0x000fea0003800000 */
.L_x_32176:
        /* <DEDUP_REMOVED lines=16> */
.L_x_32182:
[----:B------:R-:W-:Y:S05]  /*c8a0*/  BSYNC B2 ;  /* 0x0000000000027941 */ /* 0x000fea0003800000 */
.L_x_32181:
        /* <DEDUP_REMOVED lines=43> */
.L_x_32180:
[----:B------:R-:W-:Y:S05]  /*cb60*/  BSYNC B1 ;  /* 0x0000000000017941 */ /* 0x000fea0003800000 */
.L_x_32179:
        /* <DEDUP_REMOVED lines=10> */
.L_x_32175:
[----:B------:R-:W-:Y:S05]  /*cc10*/  BSYNC B0 ;  /* 0x0000000000007941 */ /* 0x000fea0003800000 */
.L_x_32174:
        /* <DEDUP_REMOVED lines=18> */
.L_x_32186:
[----:B------:R-:W-:Y:S02]  /*cd40*/  IMAD.MOV.U32 R98, RZ, RZ, R204 ;  /* 0x000000ffff627224 */ /* 0x000fe400078e00cc */
.L_x_32187:
[----:B------:R-:W-:Y:S05]  /*cd50*/  BSYNC B1 ;  /* 0x0000000000017941 */ /* 0x000fea0003800000 */
.L_x_32185:
        /* <DEDUP_REMOVED lines=16> */
.L_x_32191:
[----:B------:R-:W-:Y:S05]  /*ce60*/  BSYNC B2 ;  /* 0x0000000000027941 */ /* 0x000fea0003800000 */
.L_x_32190:
        /* <DEDUP_REMOVED lines=43> */
.L_x_32189:
[----:B------:R-:W-:Y:S05]  /*d120*/  BSYNC B1 ;  /* 0x0000000000017941 */ /* 0x000fea0003800000 */
.L_x_32188:
        /* <DEDUP_REMOVED lines=10> */
.L_x_32184:
[----:B------:R-:W-:Y:S05]  /*d1d0*/  BSYNC B0 ;  /* 0x0000000000007941 */ /* 0x000fea0003800000 */
.L_x_32183:
        /* <DEDUP_REMOVED lines=18> */
.L_x_32195:
[----:B------:R-:W-:Y:S02]  /*d300*/  IMAD.MOV.U32 R151, RZ, RZ, R204 ;  /* 0x000000ffff977224 */ /* 0x000fe400078e00cc */
.L_x_32196:
[----:B------:R-:W-:Y:S05]  /*d310*/  BSYNC B1 ;  /* 0x0000000000017941 */ /* 0x000fea0003800000 */
.L_x_32194:
        /* <DEDUP_REMOVED lines=16> */
.L_x_32200:
[----:B------:R-:W-:Y:S05]  /*d420*/  BSYNC B2 ;  /* 0x0000000000027941 */ /* 0x000fea0003800000 */
.L_x_32199:
        /* <DEDUP_REMOVED lines=44> */
.L_x_32198:
[----:B------:R-:W-:Y:S05]  /*d6f0*/  BSYNC B1 ;  /* 0x0000000000017941 */ /* 0x000fea0003800000 */
.L_x_32197:
        /* <DEDUP_REMOVED lines=10> */
.L_x_32193:
[----:B------:R-:W-:Y:S05]  /*d7a0*/  BSYNC B0 ;  /* 0x0000000000007941 */ /* 0x000fea0003800000 */
.L_x_32192:
        /* <DEDUP_REMOVED lines=17> */
.L_x_32202:
[----:B------:R-:W-:Y:S05]  /*d8c0*/  BSYNC B0 ;  /* 0x0000000000007941 */ /* 0x000fea0003800000 */
.L_x_32201:
        /* <DEDUP_REMOVED lines=21> */
.L_x_32206:
[----:B------:R-:W-:Y:S02]  /*da20*/  IMAD.MOV.U32 R150, RZ, RZ, R204 ;  /* 0x000000ffff967224 */ /* 0x000fe400078e00cc */
.L_x_32207:
[----:B------:R-:W-:Y:S05]  /*da30*/  BSYNC B1 ;  /* 0x0000000000017941 */ /* 0x000fea0003800000 */
.L_x_32205:
        /* <DEDUP_REMOVED lines=16> */
.L_x_32211:
[----:B------:R-:W-:Y:S05]  /*db40*/  BSYNC B2 ;  /* 0x0000000000027941 */ /* 0x000fea0003800000 */
.L_x_32210:
        /* <DEDUP_REMOVED lines=44> */
.L_x_32209:
[----:B------:R-:W-:Y:S05]  /*de10*/  BSYNC B1 ;  /* 0x0000000000017941 */ /* 0x000fea0003800000 */
.L_x_32208:
        /* <DEDUP_REMOVED lines=10> */
.L_x_32204:
[----:B0-----:R-:W-:Y:S05]  /*dec0*/  BSYNC B0 ;  /* 0x0000000000007941 */ /* 0x001fea0003800000 */
.L_x_32203:
        /* <DEDUP_REMOVED lines=18> */
.L_x_32215:
[----:B------:R-:W-:Y:S02]  /*dff0*/  IMAD.MOV.U32 R152, RZ, RZ, R204 ;  /* 0x000000ffff987224 */ /* 0x000fe400078e00cc */
.L_x_32216:
[----:B------:R-:W-:Y:S05]  /*e000*/  BSYNC B1 ;  /* 0x0000000000017941 */ /* 0x000fea0003800000 */
.L_x_32214:
        /* <DEDUP_REMOVED lines=16> */
.L_x_32220:
[----:B------:R-:W-:Y:S05]  /*e110*/  BSYNC B2 ;  /* 0x0000000000027941 */ /* 0x000fea0003800000 */
.L_x_32219:
        /* <DEDUP_REMOVED lines=43> */
.L_x_32218:
[----:B------:R-:W-:Y:S05]  /*e3d0*/  BSYNC B1 ;  /* 0x0000000000017941 */ /* 0x000fea0003800000 */
.L_x_32217:
        /* <DEDUP_REMOVED lines=10> */
.L_x_32213:
[----:B------:R-:W-:Y:S05]  /*e480*/  BSYNC B0 ;  /* 0x0000000000007941 */ /* 0x000fea0003800000 */
.L_x_32212:
        /* <DEDUP_REMOVED lines=18> */
.L_x_32224:
[----:B------:R-:W-:Y:S02]  /*e5b0*/  IMAD.MOV.U32 R152, RZ, RZ, R204 ;  /* 0x000000ffff987224 */ /* 0x000fe400078e00cc */
.L_x_32225:
[----:B------:R-:W-:Y:S05]  /*e5c0*/  BSYNC B1 ;  /* 0x0000000000017941 */ /* 0x000fea0003800000 */
.L_x_32223:
        /* <DEDUP_REMOVED lines=16> */
.L_x_32229:
[----:B------:R-:W-:Y:S05]  /*e6d0*/  BSYNC B2 ;  /* 0x0000000000027941 */ /* 0x000fea0003800000 */
.L_x_32228:
        /* <DEDUP_REMOVED lines=43> */
.L_x_32227:
[----:B------:R-:W-:Y:S05]  /*e990*/  BSYNC B1 ;  /* 0x0000000000017941 */ /* 0x000fea0003800000 */
.L_x_32226:
        /* <DEDUP_REMOVED lines=10> */
.L_x_32222:
[----:B------:R-:W-:Y:S05]  /*ea40*/  BSYNC B0 ;  /* 0x0000000000007941 */ /* 0x000fea0003800000 */
.L_x_32221:
        /* <DEDUP_REMOVED lines=18> */
.L_x_32233:
[----:B------:R-:W-:Y:S02]  /*eb70*/  MOV R207, R204 ;  /* 0x000000cc00cf7202 */ /* 0x000fe40000000f00 */
.L_x_32234:
[----:B------:R-:W-:Y:S05]  /*eb80*/  BSYNC B1 ;  /* 0x0000000000017941 */ /* 0x000fea0003800000 */
.L_x_32232:
        /* <DEDUP_REMOVED lines=16> */
.L_x_32238:
[----:B------:R-:W-:Y:S05]  /*ec90*/  BSYNC B2 ;  /* 0x0000000000027941 */ /* 0x000fea0003800000 */
.L_x_32237:
        /* <DEDUP_REMOVED lines=44> */
.L_x_32236:
[----:B------:R-:W-:Y:S05]  /*ef60*/  BSYNC B1 ;  /* 0x0000000000017941 */ /* 0x000fea0003800000 */
.L_x_32235:
        /* <DEDUP_REMOVED lines=10> */
.L_x_32231:
[----:B------:R-:W-:Y:S05]  /*f010*/  BSYNC B0 ;  /* 0x0000000000007941 */ /* 0x000fea0003800000 */
.L_x_32230:
        /* <DEDUP_REMOVED lines=17> */
.L_x_32240:
[----:B------:R-:W-:Y:S05]  /*f130*/  BSYNC B0 ;  /* 0x0000000000007941 */ /* 0x000fea0003800000 */
.L_x_32239:
        /* <DEDUP_REMOVED lines=21> */
.L_x_32244:
[----:B------:R-:W-:Y:S02]  /*f290*/  IMAD.MOV.U32 R207, RZ, RZ, R204 ;  /* 0x000000ffffcf7224 */ /* 0x000fe400078e00cc */
.L_x_32245:
[----:B------:R-:W-:Y:S05]  /*f2a0*/  BSYNC B1 ;  /* 0x0000000000017941 */ /* 0x000fea0003800000 */
.L_x_32243:
        /* <DEDUP_REMOVED lines=16> */
.L_x_32249:
[----:B------:R-:W-:Y:S05]  /*f3b0*/  BSYNC B2 ;  /* 0x0000000000027941 */ /* 0x000fea0003800000 */
.L_x_32248:
        /* <DEDUP_REMOVED lines=44> */
.L_x_32247:
[----:B------:R-:W-:Y:S05]  /*f680*/  BSYNC B1 ;  /* 0x0000000000017941 */ /* 0x000fea0003800000 */
.L_x_32246:
        /* <DEDUP_REMOVED lines=10> */
.L_x_32242:
[----:B0-----:R-:W-:Y:S05]  /*f730*/  BSYNC B0 ;  /* 0x0000000000007941 */ /* 0x001fea0003800000 */
.L_x_32241:
        /* <DEDUP_REMOVED lines=18> */
.L_x_32253:
[----:B------:R-:W-:Y:S02]  /*f860*/  IMAD.MOV.U32 R207, RZ, RZ, R204 ;  /* 0x000000ffffcf7224 */ /* 0x000fe400078e00cc */
.L_x_32254:
[----:B------:R-:W-:Y:S05]  /*f870*/  BSYNC B1 ;  /* 0x0000000000017941 */ /* 0x000fea0003800000 */
.L_x_32252:
        /* <DEDUP_REMOVED lines=16> */
.L_x_32258:
[----:B------:R-:W-:Y:S05]  /*f980*/  BSYNC B2 ;  /* 0x0000000000027941 */ /* 0x000fea0003800000 */
.L_x_32257:
        /* <DEDUP_REMOVED lines=43> */
.L_x_32256:
[----:B------:R-:W-:Y:S05]  /*fc40*/  BSYNC B1 ;  /* 0x0000000000017941 */ /* 0x000fea0003800000 */
.L_x_32255:
        /* <DEDUP_REMOVED lines=10> */
.L_x_32251:
[----:B------:R-:W-:Y:S05]  /*fcf0*/  BSYNC B0 ;  /* 0x0000000000007941 */ /* 0x000fea0003800000 */
.L_x_32250:
        /* <DEDUP_REMOVED lines=18> */
.L_x_32262:
[----:B------:R-:W-:Y:S02]  /*fe20*/  MOV R207, R204 ;  /* 0x000000cc00cf7202 */ /* 0x000fe40000000f00 */
.L_x_32263:
[----:B------:R-:W-:Y:S05]  /*fe30*/  BSYNC B1 ;  /* 0x0000000000017941 */ /* 0x000fea0003800000 */
.L_x_32261:
        /* <DEDUP_REMOVED lines=16> */
.L_x_32267:
[----:B------:R-:W-:Y:S05]  /*ff40*/  BSYNC B2 ;  /* 0x0000000000027941 */ /* 0x000fea0003800000 */
.L_x_32266:
        /* <DEDUP_REMOVED lines=43> */
.L_x_32265:
[----:B------:R-:W-:Y:S05]  /*10200*/  BSYNC B1 ;  /* 0x0000000000017941 */ /* 0x000fea0003800000 */
.L_x_32264:
        /* <DEDUP_REMOVED lines=10> */
.L_x_32260:
[----:B------:R-:W-:Y:S05]  /*102b0*/  BSYNC B0 ;  /* 0x0000000000007941 */ /* 0x000fea0003800000 */
.L_x_32259:
        /* <DEDUP_REMOVED lines=18> */
.L_x_32271:
[----:B------:R-:W-:Y:S02]  /*103e0*/  IMAD.MOV.U32 R216, RZ, RZ, R204 ;  /* 0x000000ffffd87224 */ /* 0x000fe400078e00cc */
.L_x_32272:
[----:B------:R-:W-:Y:S05]  /*103f0*/  BSYNC B1 ;  /* 0x0000000000017941 */ /* 0x000fea0003800000 */
.L_x_32270:
        /* <DEDUP_REMOVED lines=16> */
.L_x_32276:
[----:B------:R-:W-:Y:S05]  /*10500*/  BSYNC B2 ;  /* 0x0000000000027941 */ /* 0x000fea0003800000 */
.L_x_32275:
        /* <DEDUP_REMOVED lines=44> */
.L_x_32274:
[----:B------:R-:W-:Y:S05]  /*107d0*/  BSYNC B1 ;  /* 0x0000000000017941 */ /* 0x000fea0003800000 */
.L_x_32273:
        /* <DEDUP_REMOVED lines=10> */
.L_x_32269:
[----:B------:R-:W-:Y:S05]  /*10880*/  BSYNC B0 ;  /* 0x0000000000007941 */ /* 0x000fea0003800000 */
.L_x_32268:
        /* <DEDUP_REMOVED lines=44> */
[----:B0-----:R-:W-:Y:S01]  /*10b50*/  IMAD.U32 R151, R205, 0x10000, RZ ;  /* 0x00010000cd977824 */ /* 0x001fe200078e00ff */
[----:B------:R-:W-:Y:S01]  /*10b60*/  LOP3.LUT R150, R206, 0xffff, RZ, 0xc0, !PT ;  /* 0x0000ffffce967812 */ /* 0x000fe200078ec0ff */
[----:B------:R-:W-:Y:S01]  /*10b70*/  IMAD.WIDE.U32 R212, R212, R213, c[0x0][0x190] ;  /* 0x00006400d4d47625 */ /* 0x000fe200078e00d5 */
[----:B------:R-:W-:Y:S02]  /*10b80*/  LOP3.LUT R153, R203, 0xff, RZ, 0xc0, !PT ;  /* 0x000000ffcb997812 */ /* 0x000fe400078ec0ff */
[----:B------:R-:W-:-:S05]  /*10b90*/  LOP3.LUT R151, R151, 0xff0000, RZ, 0xc0, !PT ;  /* 0x00ff000097977812 */ /* 0x000fca00078ec0ff */
[----:B------:R-:W-:Y:S01]  /*10ba0*/  IMAD R150, R150, 0x1000000, R151 ;  /* 0x0100000096967824 */ /* 0x000fe200078e0297 */
[----:B------:R-:W-:-:S04]  /*10bb0*/  LOP3.LUT R151, R201, 0xff, RZ, 0xc0, !PT ;  /* 0x000000ffc9977812 */ /* 0x000fc800078ec0ff */
[----:B------:R-:W-:-:S05]  /*10bc0*/  LEA R150, R153, R150, 0x8 ;  /* 0x0000009699967211 */ /* 0x000fca00078e40ff */
[----:B------:R-:W-:-:S05]  /*10bd0*/  IMAD.IADD R151, R150, 0x1, R151 ;  /* 0x0000000196977824 */ /* 0x000fca00078e0297 */
[----:B------:R0:W-:Y:S02]  /*10be0*/  STG.E [R212.64], R151 ;  /* 0x00000097d4007986 */ /* 0x0001e4000c101904 */
.L_x_32278:
[----:B------:R-:W-:Y:S05]  /*10bf0*/  BSYNC B0 ;  /* 0x0000000000007941 */ /* 0x000fea0003800000 */
.L_x_32277:
[----:B0-----:R-:W-:Y:S01]  /*10c00*/  FADD.FTZ R213, R152, R99 ;  /* 0x0000006398d57221 */ /* 0x001fe20000010000 */
[----:B------:R-:W-:Y:S05]  /*10c10*/  BRA.DIV ~URZ, `(.L_x_32279) ;  /* 0x000011927f007947 */ /* 0x000fea000b800000 */
[----:B------:R0:W1:Y:S02]  /*10c20*/  SHFL.BFLY PT, R150, R213, 0x1, 0x1f ;  /* 0x0c201f00d5967f89 */ /* 0x00006400000e0000 */
.L_x_32285:
        /* <DEDUP_REMOVED lines=100> */
.L_x_32286:
        /* <DEDUP_REMOVED lines=17> */
[----:B-1----:R-:W-:Y:S02]  /*11380*/  FSEL R209, R209, RZ, !P0 ;  /* 0x000000ffd1d17208 */ /* 0x002fe40004000000 */
[----:B------:R-:W-:-:S03]  /*11390*/  IADD3 R210, R210, -0x1, RZ ;  /* 0xffffffffd2d27810 */ /* 0x000fc60007ffe0ff */
[C---:B------:R-:W-:Y:S02]  /*113a0*/  FADD.FTZ R150, -R209.reuse, R60 ;  /* 0x0000003cd1967221 */ /* 0x040fe40000010100 */
[----:B------:R-:W-:Y:S02]  /*113b0*/  IMAD R60, R210, c[0x0][0x168], RZ ;  /* 0x00005a00d23c7a24 */ /* 0x000fe400078e02ff */
[C---:B------:R-:W-:Y:S02]  /*113c0*/  FADD.FTZ R152, -R209.reuse, R61 ;  /* 0x0000003dd1987221 */ /* 0x040fe40000010100 */
[C---:B------:R-:W-:Y:S01]  /*113d0*/  FADD.FTZ R228, -R209.reuse, R77 ;  /* 0x0000004dd1e47221 */ /* 0x040fe20000010100 */
        /* <DEDUP_REMOVED lines=16> */
[----:B------:R-:W-:Y:S01]  /*114e0*/  MOV R96, 0x10 ;  /* 0x0000001000607802 */ /* 0x000fe20000000f00 */
[C---:B------:R-:W-:Y:S02]  /*114f0*/  FADD.FTZ R72, -R209.reuse, R72 ;  /* 0x00000048d1487221 */ /* 0x040fe40000010100 */
[----:B------:R-:W-:-:S02]  /*11500*/  FADD.FTZ R224, -R209, R73 ;  /* 0x00000049d1e07221 */ /* 0x000fc40000010100 */
[C---:B------:R-:W-:Y:S02]  /*11510*/  FADD.FTZ R74, -R209.reuse, R74 ;  /* 0x0000004ad14a7221 */ /* 0x040fe40000010100 */
[C---:B------:R-:W-:Y:S02]  /*11520*/  FADD.FTZ R226, -R209.reuse, R75 ;  /* 0x0000004bd1e27221 */ /* 0x040fe40000010100 */
[C---:B------:R-:W-:Y:S02]  /*11530*/  FADD.FTZ R84, -R209.reuse, R84 ;  /* 0x00000054d1547221 */ /* 0x040fe40000010100 */
[----:B------:R-:W-:Y:S01]  /*11540*/  FADD.FTZ R246, -R209, R95 ;  /* 0x0000005fd1f67221 */ /* 0x000fe20000010100 */
[----:B------:R-:W-:Y:S01]  /*11550*/  IADD3 R95, R215, 0x20, RZ ;  /* 0x00000020d75f7810 */ /* 0x000fe20007ffe0ff */
[C---:B------:R-:W-:Y:S02]  /*11560*/  FADD.FTZ R76, -R209.reuse, R76 ;  /* 0x0000004cd14c7221 */ /* 0x040fe40000010100 */
[----:B------:R-:W-:-:S02]  /*11570*/  FADD.FTZ R78, -R209, R78 ;  /* 0x0000004ed14e7221 */ /* 0x000fc40000010100 */
[C---:B------:R-:W-:Y:S02]  /*11580*/  FADD.FTZ R230, -R209.reuse, R79 ;  /* 0x0000004fd1e67221 */ /* 0x040fe40000010100 */
[----:B------:R-:W-:Y:S01]  /*11590*/  FADD.FTZ R244, -R209, R93 ;  /* 0x0000005dd1f47221 */ /* 0x000fe20000010100 */
[----:B------:R-:W-:Y:S01]  /*115a0*/  IADD3 R93, R215, 0x40, RZ ;  /* 0x00000040d75d7810 */ /* 0x000fe20007ffe0ff */
[----:B------:R-:W-:Y:S02]  /*115b0*/  FADD.FTZ R94, -R209, R94 ;  /* 0x0000005ed15e7221 */ /* 0x000fe40000010100 */
[C---:B------:R-:W-:Y:S02]  /*115c0*/  FMUL.FTZ R64, R213.reuse, R150 ;  /* 0x00000096d5407220 */ /* 0x040fe40000410000 */
[C---:B------:R-:W-:Y:S02]  /*115d0*/  FMUL.FTZ R65, R213.reuse, R152 ;  /* 0x00000098d5417220 */ /* 0x040fe40000410000 */
[----:B------:R-:W-:-:S02]  /*115e0*/  FMUL.FTZ R62, R213, R62 ;  /* 0x0000003ed53e7220 */ /* 0x000fc40000410000 */
[----:B------:R-:W-:Y:S02]  /*115f0*/  FMUL.FTZ R63, R213, R208 ;  /* 0x000000d0d53f7220 */ /* 0x000fe40000410000 */
        /* <DEDUP_REMOVED lines=14> */
[C---:B------:R-:W-:Y:S02]  /*116e0*/  FADD.FTZ R236, -R209.reuse, R85 ;  /* 0x00000055d1ec7221 */ /* 0x040fe40000010100 */
[----:B------:R-:W-:Y:S02]  /*116f0*/  FADD.FTZ R88, -R209, R88 ;  /* 0x00000058d1587221 */ /* 0x000fe40000010100 */
        /* <DEDUP_REMOVED lines=42> */
[C---:B------:R-:W-:Y:S01]  /*119a0*/  FADD.FTZ R80, -R209.reuse, R80 ;  /* 0x00000050d1507221 */ /* 0x040fe20000010100 */
[----:B------:R1:W-:Y:S01]  /*119b0*/  STG.E.128 [R88.64], R76 ;  /* 0x0000004c58007986 */ /* 0x0003e2000c101d04 */
[C---:B------:R-:W-:Y:S02]  /*119c0*/  FADD.FTZ R232, -R209.reuse, R81 ;  /* 0x00000051d1e87221 */ /* 0x040fe40000010100 */
[C---:B------:R-:W-:Y:S02]  /*119d0*/  FADD.FTZ R82, -R209.reuse, R82 ;  /* 0x00000052d1527221 */ /* 0x040fe40000010100 */
[----:B------:R-:W-:Y:S01]  /*119e0*/  FADD.FTZ R234, -R209, R83 ;  /* 0x00000053d1ea7221 */ /* 0x000fe20000010100 */
[----:B0-----:R-:W-:Y:S01]  /*119f0*/  IADD3 R75, R215, 0x100, RZ ;  /* 0x00000100d74b7810 */ /* 0x001fe20007ffe0ff */
[----:B------:R-:W-:Y:S01]  /*11a00*/  FADD.FTZ R86, -R209, R86 ;  /* 0x00000056d1567221 */ /* 0x000fe20000010100 */
[----:B------:R-:W-:Y:S01]  /*11a10*/  IADD3 R73, R215, 0x120, RZ ;  /* 0x00000120d7497810 */ /* 0x000fe20007ffe0ff */
[----:B------:R-:W-:-:S02]  /*11a20*/  FADD.FTZ R238, -R209, R87 ;  /* 0x00000057d1ee7221 */ /* 0x000fc40000010100 */
[C---:B------:R-:W-:Y:S02]  /*11a30*/  FADD.FTZ R250, -R209.reuse, R98 ;  /* 0x00000062d1fa7221 */ /* 0x040fe40000010100 */
[----:B------:R-:W-:Y:S02]  /*11a40*/  FADD.FTZ R252, -R209, R99 ;  /* 0x00000063d1fc7221 */ /* 0x000fe40000010100 */
[C---:B------:R-:W-:Y:S02]  /*11a50*/  FMUL.FTZ R80, R213.reuse, R80 ;  /* 0x00000050d5507220 */ /* 0x040fe40000410000 */
[----:B------:R-:W-:Y:S01]  /*11a60*/  FMUL.FTZ R81, R213, R232 ;  /* 0x000000e8d5517220 */ /* 0x000fe20000410000 */
[----:B-1----:R-:W-:Y:S01]  /*11a70*/  IADD3 R89, R215, 0xa0, RZ ;  /* 0x000000a0d7597810 */ /* 0x002fe20007ffe0ff */
[----:B------:R-:W-:Y:S01]  /*11a80*/  FMUL.FTZ R82, R213, R82 ;  /* 0x00000052d5527220 */ /* 0x000fe20000410000 */
[----:B------:R-:W-:Y:S01]  /*11a90*/  IADD3 R79, R215, 0xc0, RZ ;  /* 0x000000c0d74f7810 */ /* 0x000fe20007ffe0ff */
        /* <DEDUP_REMOVED lines=42> */
.L_x_32282:
[----:B-1----:R-:W-:Y:S05]  /*11d40*/  BSYNC B0 ;  /* 0x0000000000007941 */ /* 0x002fea0003800000 */
.L_x_32281:
[----:B0-----:R-:W-:-:S04]  /*11d50*/  IMAD.MOV.U32 R61, RZ, RZ, c[0x0][0x160] ;  /* 0x00005800ff3d7624 */ /* 0x001fc800078e00ff */
[----:B------:R-:W-:-:S05]  /*11d60*/  IMAD R0, R61, 0x4, R0 ;  /* 0x000000043d007824 */ /* 0x000fca00078e0200 */
[----:B------:R-:W-:-:S13]  /*11d70*/  ISETP.GE.AND P0, PT, R0, c[0x0][0x164], PT ;  /* 0x0000590000007a0c */ /* 0x000fda0003f06270 */
[----:B-----5:R-:W-:Y:S01]  /*11d80*/  @P0 CALL.REL.NOINC `(.L_x_32283) ;  /* 0x0000001000000944 */ /* 0x020fe20003c00000 */
[----:B------:R-:W-:Y:S05]  /*11d90*/  BRA `(.L_x_32284) ;  /* 0xfffef63000007947 */ /* 0x000fea000383ffff */
.L_x_32283:
[----:B------:R-:W-:Y:S05]  /*11da0*/  EXIT ;  /* 0x000000000000794d */ /* 0x000fea0003800000 */
.L_x_32279:
[----:B------:R-:W-:Y:S01]  /*11db0*/  HFMA2.MMA R208, -RZ, RZ, 0, 5.9604644775390625e-08 ;  /* 0x00000001ffd07435 */ /* 0x000fe200000001ff */
[----:B------:R-:W-:Y:S01]  /*11dc0*/  IMAD.MOV.U32 R152, RZ, RZ, 0x1f ;  /* 0x0000001fff987424 */ /* 0x000fe200078e00ff */
[----:B------:R-:W-:Y:S01]  /*11dd0*/  MOV R150, 0x11e00 ;  /* 0x00011e0000967802 */ /* 0x000fe20000000f00 */
[----:B------:R-:W-:-:S03]  /*11de0*/  IMAD.MOV.U32 R153, RZ, RZ, -0x1 ;  /* 0xffffffffff997424 */ /* 0x000fc600078e00ff */
[----:B-----5:R-:W-:Y:S05]  /*11df0*/  CALL.REL.NOINC `($__internal_143_$__cuda_sm70_shflsync_bfly_p) ;  /* 0x0000089000007944 */ /* 0x020fea0003c00000 */
[----:B-1----:R-:W-:Y:S01]  /*11e00*/  MOV R150, R208 ;  /* 0x000000d000967202 */ /* 0x002fe20000000f00 */
[----:B0-----:R-:W-:Y:S05]  /*11e10*/  BRA `(.L_x_32285) ;  /* 0xffffee1000007947 */ /* 0x001fea000383ffff */
.L_x_32280:
[----:B------:R-:W-:Y:S01]  /*11e20*/  IMAD.MOV.U32 R208, RZ, RZ, 0x2 ;  /* 0x00000002ffd07424 */ /* 0x000fe200078e00ff */
[----:B------:R-:W-:Y:S01]  /*11e30*/  MOV R153, 0xffffffff ;  /* 0xffffffff00997802 */ /* 0x000fe20000000f00 */
[----:B------:R-:W-:Y:S01]  /*11e40*/  IMAD.MOV.U32 R152, RZ, RZ, 0x1f ;  /* 0x0000001fff987424 */ /* 0x000fe200078e00ff */
[----:B------:R-:W-:Y:S02]  /*11e50*/  MOV R150, 0x11e70 ;  /* 0x00011e7000967802 */ /* 0x000fe40000000f00 */
[----:B-----5:R-:W-:Y:S05]  /*11e60*/  CALL.REL.NOINC `($__internal_143_$__cuda_sm70_shflsync_bfly_p) ;  /* 0x0000082000007944 */ /* 0x020fea0003c00000 */
[----:B01----:R-:W-:Y:S01]  /*11e70*/  FADD.FTZ R213, R213, R208 ;  /* 0x000000d0d5d57221 */ /* 0x003fe20000010000 */
[----:B------:R-:W-:Y:S01]  /*11e80*/  MOV R153, 0xffffffff ;  /* 0xffffffff00997802 */ /* 0x000fe20000000f00 */
[----:B------:R-:W-:Y:S01]  /*11e90*/  IMAD.MOV.U32 R208, RZ, RZ, 0x4 ;  /* 0x00000004ffd07424 */ /* 0x000fe200078e00ff */
[----:B------:R-:W-:Y:S01]  /*11ea0*/  MOV R150, 0x11ed0 ;  /* 0x00011ed000967802 */ /* 0x000fe20000000f00 */
[----:B------:R-:W-:-:S02]  /*11eb0*/  IMAD.MOV.U32 R152, RZ, RZ, 0x1f ;  /* 0x0000001fff987424 */ /* 0x000fc400078e00ff */
[----:B------:R-:W-:Y:S05]  /*11ec0*/  CALL.REL.NOINC `($__internal_143_$__cuda_sm70_shflsync_bfly_p) ;  /* 0x000007c000007944 */ /* 0x000fea0003c00000 */
        /* <DEDUP_REMOVED lines=98> */
[----:B------:R-:W-:Y:S05]  /*124f0*/  CALL.REL.NOINC `($__internal_143_$__cuda_sm70_shflsync_bfly_p) ;  /* 0x0000019000007944 */ /* 0x000fea0003c00000 */
[----:B01----:R-:W-:Y:S01]  /*12500*/  FADD.FTZ R213, R213, R208 ;  /* 0x000000d0d5d57221 */ /* 0x003fe20000010000 */
[----:B------:R-:W-:Y:S01]  /*12510*/  MOV R153, 0xffffffff ;  /* 0xffffffff00997802 */ /* 0x000fe20000000f00 */
[----:B------:R-:W-:Y:S01]  /*12520*/  IMAD.MOV.U32 R208, RZ, RZ, 0x2 ;  /* 0x00000002ffd07424 */ /* 0x000fe200078e00ff */
[----:B------:R-:W-:Y:S01]  /*12530*/  MOV R150, 0x12560 ;  /* 0x0001256000967802 */ /* 0x000fe20000000f00 */
[----:B------:R-:W-:Y:S02]  /*12540*/  IMAD.MOV.U32 R152, RZ, RZ, 0x1f ;  /* 0x0000001fff987424 */ /* 0x000fe400078e00ff */
        /* <DEDUP_REMOVED lines=19> */
[----:B01----:R-:W-:Y:S05]  /*12680*/  BRA `(.L_x_32286) ;  /* 0xffffebe000007947 */ /* 0x003fea000383ffff */
        .weak           $__internal_143_$__cuda_sm70_shflsync_bfly_p
        .type           $__internal_143_$__cuda_sm70_shflsync_bfly_p,@function
        .size           $__internal_143_$__cuda_sm70_shflsync_bfly_p,(.L_x_36231 - $__internal_143_$__cuda_sm70_shflsync_bfly_p)
$__internal_143_$__cuda_sm70_shflsync_bfly_p:
[----:B------:R-:W-:Y:S01]  /*12690*/  IMAD.MOV.U32 R151, RZ, RZ, 0x0 ;  /* 0x00000000ff977424 */ /* 0x000fe200078e00ff */
[----:B------:R-:W-:Y:S04]  /*126a0*/  WARPSYNC R153 ;  /* 0x0000009900007348 */ /* 0x000fe80003800000 */
[----:B------:R0:W1:Y:S01]  /*126b0*/  SHFL.BFLY PT, R208, R213, R208, R152 ;  /* 0x0c0000d0d5d07389 */ /* 0x00006200000e0098 */
[----:B------:R-:W-:Y:S05]  /*126c0*/  RET.REL.NODEC R150 `(_ZN10layer_norm13ln_fwd_kernelINS_13Kernel_traitsI6__halfffffjLj1280ELj1ELj4ELj1ELj16ENS_18Kernel_traits_baseILj1280ES2_ffffjLj128EEEEELb1ELb1ELb1ELb1EEEvNS_9FwdParamsE) ;  /* 0xfffed93096007950 */ /* 0x000fea0003c3ffff */
.L_x_32287:
        /* <DEDUP_REMOVED lines=11> */
.L_x_36231:


//--------------------- .text._ZN10layer_norm13ln_fwd_kernelINS_13Kernel_traitsIfffffjLj1280ELj1ELj4ELj1ELj16ENS_18Kernel_traits_baseILj1280EfffffjLj128EEEEELb0ELb0ELb0ELb0EEEvNS_9FwdParamsE --------------------------
	.section	.text._ZN10layer_norm13ln_fwd_kernelINS_13Kernel_traitsIfffffjLj1280ELj1ELj4ELj1ELj16ENS_18Kernel_traits_baseILj1280EfffffjLj128EEEEELb0ELb0ELb0ELb0EEEvNS_9FwdParamsE,"ax",@progbits
	.sectioninfo	@"SHI_REGISTERS=147"
	.align	128
        .global         _ZN10layer_norm13ln_fwd_kernelINS_13Kernel_traitsIfffffjLj1280ELj1ELj4ELj1ELj16ENS_18Kernel_traits_baseILj1280EfffffjLj128EEEEELb0ELb0ELb0ELb0EEEvNS_9FwdParamsE
        .type           _ZN10layer_norm13ln_fwd_kernelINS_13Kernel_traitsIfffffjLj1280ELj1ELj4ELj1ELj16ENS_18Kernel_traits_baseILj1280EfffffjLj128EEEEELb0ELb0ELb0ELb0EEEvNS_9FwdParamsE,@function
        .size           _ZN10layer_norm13ln_fwd_kernelINS_13Kernel_traitsIfffffjLj1280ELj1ELj4ELj1ELj16ENS_18Kernel_traits_baseILj1280EfffffjLj128EEEEELb0ELb0ELb0ELb0EEEvNS_9FwdParamsE,(.L_x_36232 - _ZN10layer_norm13ln_fwd_kernelINS_13Kernel_traitsIfffffjLj1280ELj1ELj4ELj1ELj16ENS_18Kernel_traits_baseILj1280EfffffjLj128EEEEELb0ELb0ELb0ELb0EEEvNS_9FwdParamsE)
        .other          _ZN10layer_norm13ln_fwd_kernelINS_13Kernel_traitsIfffffjLj1280ELj1ELj4ELj1ELj16ENS_18Kernel_traits_baseILj1280EfffffjLj128EEEEELb0ELb0ELb0ELb0EEEvNS_9FwdParamsE,@"STO_CUDA_ENTRY STV_DEFAULT"
_ZN10layer_norm13ln_fwd_kernelINS_13Kernel_traitsIfffffjLj1280ELj1ELj4ELj1ELj16ENS_18Kernel_traits_baseILj1280EfffffjLj128EEEEELb0ELb0ELb0ELb0EEEvNS_9FwdParamsE:
.text._ZN10layer_norm13ln_fwd_kernelINS_13Kernel_traitsIfffffjLj1280ELj1ELj4ELj1ELj16ENS_18Kernel_traits_baseILj1280EfffffjLj128EEEEELb0ELb0ELb0ELb0EEEvNS_9FwdParamsE:
        /* <DEDUP_REMOVED lines=22> */
[----:B------:R-:W-:Y:S01]  /*0160*/  HFMA2.MMA R25, -RZ, RZ, 0, 9.5367431640625e-07 ;  /* 0x00000010ff197435 */ /* 0x000fe200000001ff */
[----:B------:R-:W-:Y:S01]  /*0170*/  CS2R R22, SRZ ;  /* 0x0000000000167805 */ /* 0x000fe2000001ff00 */
[----:B------:R-:W-:Y:S01]  /*0180*/  CS2R R20, SRZ ;  /* 0x0000000000147805 */ /* 0x000fe2000001ff00 */
[----:B------:R-:W-:-:S07]  /*0190*/  ISETP.NE.AND.EX P0, PT, RZ, c[0x0][0x21c], PT, P0 ;  /* 0x00008700ff007a0c */ /* 0x000fce0003f05300 */
[----:B------:R-:W-:-:S06]  /*01a0*/  IMAD.WIDE.U32 R24, R96, R25, c[0x0][0x1b0] ;  /* 0x00006c0060187625 */ /* 0x000fcc00078e0019 */
[C---:B------:R-:W-:Y:S01]  /*01b0*/  @P0 LEA R2, P2, R96.reuse, c[0x0][0x218], 0x4 ;  /* 0x0000860060020a11 */ /* 0x040fe200078420ff */
[----:B------:R-:W5:Y:S03]  /*01c0*/  LDG.E.128 R24, [R24.64] ;  /* 0x0000000418187981 */ /* 0x000f66000c1e1d00 */
[----:B------:R-:W-:-:S05]  /*01d0*/  @P0 LEA.HI.X R3, R96, c[0x0][0x21c], RZ, 0x4, P2 ;  /* 0x0000870060030a11 */ /* 0x000fca00010f24ff */
[----:B------:R0:W5:Y:S01]  /*01e0*/  @P0 LDG.E.128 R20, [R2.64] ;  /* 0x0000000402140981 */ /* 0x000162000c1e1d00 */
[----:B------:R-:W-:-:S03]  /*01f0*/  LOP3.LUT R96, R96, 0x20, RZ, 0xfc, !PT ;  /* 0x0000002060607812 */ /* 0x000fc600078efcff */
.L_x_32289:
[----:B-1----:R-:W-:Y:S05]  /*0200*/  BSYNC B0 ;  /* 0x0000000000007941 */ /* 0x002fea0003800000 */
.L_x_32288:
[----:B------:R-:W-:Y:S01]  /*0210*/  BSSY B0, `(.L_x_32290) ;  /* 0x000000d000007945 */ /* 0x000fe20003800000 */
[----:B------:R-:W-:Y:S05]  /*0220*/  @!P6 BRA `(.L_x_32291) ;  /* 0x000000b00000e947 */ /* 0x000fea0003800000 */
[----:B------:R-:W-:Y:S01]  /*0230*/  ISETP.NE.U32.AND P0, PT, RZ, c[0x0][0x218], PT ;  /* 0x00008600ff007a0c */ /* 0x000fe20003f05070 */
[----:B------:R-:W-:Y:S01]  /*0240*/  CS2R R30, SRZ ;  /* 0x00000000001e7805 */ /* 0x000fe2000001ff00 */
[----:B------:R-:W-:Y:S01]  /*0250*/  MOV R33, 0x10 ;  /* 0x0000001000217802 */ /* 0x000fe20000000f00 */
[----:B------:R-:W-:Y:S01]  /*0260*/  CS2R R28, SRZ ;  /* 0x00000000001c7805 */ /* 0x000fe2000001ff00 */
[----:B------:R-:W-:-:S03]  /*0270*/  ISETP.NE.AND.EX P0, PT, RZ, c[0x0][0x21c], PT, P0 ;  /* 0x00008700ff007a0c */ /* 0x000fc60003f05300 */
[----:B------:R-:W-:-:S06]  /*0280*/  IMAD.WIDE.U32 R32, R96, R33, c[0x0][0x1b0] ;  /* 0x00006c0060207625 */ /* 0x000fcc00078e0021 */
[----:B------:R-:W5:Y:S04]  /*0290*/  LDG.E.128 R32, [R32.64] ;  /* 0x0000000420207981 */ /* 0x000f68000c1e1d00 */
[----:B0-----:R-:W-:-:S04]  /*02a0*/  @P0 LEA R2, P2, R96, c[0x0][0x218], 0x4 ;  /* 0x0000860060020a11 */ /* 0x001fc800078420ff */
[----:B------:R-:W-:-:S05]  /*02b0*/  @P0 LEA.HI.X R3, R96, c[0x0][0x21c], RZ, 0x4, P2 ;  /* 0x0000870060030a11 */ /* 0x000fca00010f24ff */
[----:B------:R0:W5:Y:S01]  /*02c0*/  @P0 LDG.E.128 R28, [R2.64] ;  /* 0x00000004021c0981 */ /* 0x000162000c1e1d00 */
[----:B------:R-:W-:-:S03]  /*02d0*/  IADD3 R96, R96, 0x20, RZ ;  /* 0x0000002060607810 */ /* 0x000fc60007ffe0ff */
.L_x_32291:
[----:B------:R-:W-:Y:S05]  /*02e0*/  BSYNC B0 ;  /* 0x0000000000007941 */ /* 0x000fea0003800000 */
.L_x_32290:
[----:B------:R-:W-:Y:S01]  /*02f0*/  BSSY B0, `(.L_x_32292) ;  /* 0x000000d000007945 */ /* 0x000fe20003800000 */
[----:B------:R-:W-:Y:S05]  /*0300*/  @!P5 BRA `(.L_x_32293) ;  /* 0x000000b00000d947 */ /* 0x000fea0003800000 */
[----:B------:R-:W-:Y:S01]  /*0310*/  ISETP.NE.U32.AND P0, PT, RZ, c[0x0][0x218], PT ;  /* 0x00008600ff007a0c */ /* 0x000fe20003f05070 */
[----:B------:R-:W-:Y:S01]  /*0320*/  HFMA2.MMA R41, -RZ, RZ, 0, 9.5367431640625e-07 ;  /* 0x00000010ff297435 */ /* 0x000fe200000001ff */
[----:B------:R-:W-:Y:S01]  /*0330*/  CS2R R38, SRZ ;  /* 0x0000000000267805 */ /* 0x000fe2000001ff00 */
[----:B------:R-:W-:Y:S01]  /*0340*/  CS2R R36, SRZ ;  /* 0x0000000000247805 */ /* 0x000fe2000001ff00 */
[----:B------:R-:W-:-:S07]  /*0350*/  ISETP.NE.AND.EX P0, PT, RZ, c[0x0][0x21c], PT, P0 ;  /* 0x00008700ff007a0c */ /* 0x000fce0003f05300 */
[----:B------:R-:W-:-:S06]  /*0360*/  IMAD.WIDE.U32 R40, R96, R41, c[0x0][0x1b0] ;  /* 0x00006c0060287625 */ /* 0x000fcc00078e0029 */
[C---:B0-----:R-:W-:Y:S01]  /*0370*/  @P0 LEA R2, P2, R96.reuse, c[0x0][0x218], 0x4 ;  /* 0x0000860060020a11 */ /* 0x041fe200078420ff */
[----:B------:R-:W5:Y:S03]  /*0380*/  LDG.E.128 R40, [R40.64] ;  /* 0x0000000428287981 */ /* 0x000f66000c1e1d00 */
[----:B------:R-:W-:-:S05]  /*0390*/  @P0 LEA.HI.X R3, R96, c[0x0][0x21c], RZ, 0x4, P2 ;  /* 0x0000870060030a11 */ /* 0x000fca00010f24ff */
[----:B------:R0:W5:Y:S01]  /*03a0*/  @P0 LDG.E.128 R36, [R2.64] ;  /* 0x0000000402240981 */ /* 0x000162000c1e1d00 */
[----:B------:R-:W-:-:S03]  /*03b0*/  IADD3 R96, R96, 0x20, RZ ;  /* 0x0000002060607810 */ /* 0x000fc60007ffe0ff */
.L_x_32293:
[----:B------:R-:W-:Y:S05]  /*03c0*/  BSYNC B0 ;  /* 0x0000000000007941 */ /* 0x000fea0003800000 */
.L_x_32292:
        /* <DEDUP_REMOVED lines=13> */
.L_x_32295:
[----:B------:R-:W-:Y:S05]  /*04a0*/  BSYNC B0 ;  /* 0x0000000000007941 */ /* 0x000fea0003800000 */
.L_x_32294:
        /* <DEDUP_REMOVED lines=13> */
.L_x_32297:
[----:B------:R-:W-:Y:S05]  /*0580*/  BSYNC B0 ;  /* 0x0000000000007941 */ /* 0x000fea0003800000 */
.L_x_32296:
[----:B------:R-:W-:Y:S01]  /*0590*/  ISETP.GE.U32.AND P0, PT, R0, 0xc0, PT ;  /* 0x000000c00000780c */ /* 0x000fe20003f06070 */
[----:B------:R-:W-:Y:S03]  /*05a0*/  BSSY B0, `(.L_x_32298) ;  /* 0x000000e000007945 */ /* 0x000fe60003800000 */
[----:B0-----:R-:W-:-:S09]  /*05b0*/  P2R R2, PR, RZ, 0x1 ;  /* 0x00000001ff027803 */ /* 0x001fd20000000000 */
        /* <DEDUP_REMOVED lines=8> */
[----:B------:R-:W-:-:S04]  /*0640*/  @P0 LEA R2, P2, R96, c[0x0][0x218], 0x4 ;  /* 0x0000860060020a11 */ /* 0x000fc800078420ff */
[----:B------:R-:W-:-:S05]  /*0650*/  @P0 LEA.HI.X R3, R96, c[0x0][0x21c], RZ, 0x4, P2 ;  /* 0x0000870060030a11 */ /* 0x000fca00010f24ff */
[----:B------:R0:W5:Y:S01]  /*0660*/  @P0 LDG.E.128 R60, [R2.64] ;  /* 0x00000004023c0981 */ /* 0x000162000c1e1d00 */
[----:B------:R-:W-:-:S03]  /*0670*/  IADD3 R96, R96, 0x20, RZ ;  /* 0x0000002060607810 */ /* 0x000fc60007ffe0ff */
.L_x_32299:
[----:B------:R-:W-:Y:S05]  /*0680*/  BSYNC B0 ;  /* 0x0000000000007941 */ /* 0x000fea0003800000 */
.L_x_32298:
[----:B------:R-:W-:Y:S01]  /*0690*/  ISETP.GE.U32.AND P0, PT, R0, 0xe0, PT ;  /* 0x000000e00000780c */ /* 0x000fe20003f06070 */
[----:B------:R-:W-:Y:S01]  /*06a0*/  BSSY B0, `(.L_x_32300) ;  /* 0x0000011000007945 */ /* 0x000fe20003800000 */
[----:B0-----:R-:W-:-:S04]  /*06b0*/  SHF.R.U32.HI R2, RZ, 0x5, R4 ;  /* 0x00000005ff027819 */ /* 0x001fc80000011604 */
[----:B------:R-:W-:Y:S02]  /*06c0*/  LEA R4, R5, R2, 0x2 ;  /* 0x0000000205047211 */ /* 0x000fe400078e10ff */
[----:B------:R-:W-:Y:S02]  /*06d0*/  MOV R5, c[0x0][0x180] ;  /* 0x0000600000057a02 */ /* 0x000fe40000000f00 */
[----:B------:R-:W-:-:S03]  /*06e0*/  P2R R2, PR, RZ, 0x1 ;  /* 0x00000001ff027803 */ /* 0x000fc60000000000 */
[----:B------:R-:W-:Y:S05]  /*06f0*/  @!P0 BRA `(.L_x_32301) ;  /* 0x000000b000008947 */ /* 0x000fea0003800000 */
[----:B------:R-:W-:Y:S01]  /*0700*/  ISETP.NE.U32.AND P0, PT, RZ, c[0x0][0x218], PT ;  /* 0x00008600ff007a0c */ /* 0x000fe20003f05070 */
[----:B------:R-:W-:Y:S01]  /*0710*/  CS2R R70, SRZ ;  /* 0x0000000000467805 */ /* 0x000fe2000001ff00 */
[----:B------:R-:W-:Y:S02]  /*0720*/  CS2R R68, SRZ ;  /* 0x0000000000447805 */ /* 0x000fe4000001ff00 */
[----:B------:R-:W-:Y:S01]  /*0730*/  ISETP.NE.AND.EX P0, PT, RZ, c[0x0][0x21c], PT, P0 ;  /* 0x00008700ff007a0c */ /* 0x000fe20003f05300 */
[----:B------:R-:W-:-:S12]  /*0740*/  HFMA2.MMA R73, -RZ, RZ, 0, 9.5367431640625e-07 ;  /* 0x00000010ff497435 */ /* 0x000fd800000001ff */
[C---:B------:R-:W-:Y:S01]  /*0750*/  @P0 LEA R2, P2, R96.reuse, c[0x0][0x218], 0x4 ;  /* 0x0000860060020a11 */ /* 0x040fe200078420ff */
[----:B------:R-:W-:-:S03]  /*0760*/  IMAD.WIDE.U32 R72, R96, R73, c[0x0][0x1b0] ;  /* 0x00006c0060487625 */ /* 0x000fc600078e0049 */
[----:B------:R-:W-:-:S03]  /*0770*/  @P0 LEA.HI.X R3, R96, c[0x0][0x21c], RZ, 0x4, P2 ;  /* 0x0000870060030a11 */ /* 0x000fc600010f24ff */
[----:B------:R-:W5:Y:S04]  /*0780*/  LDG.E.128 R72, [R72.64] ;  /* 0x0000000448487981 */ /* 0x000f68000c1e1d00 */
[----:B------:R0:W5:Y:S01]  /*0790*/  @P0 LDG.E.128 R68, [R2.64] ;  /* 0x0000000402440981 */ /* 0x000162000c1e1d00 */
[----:B------:R-:W-:-:S03]  /*07a0*/  IADD3 R96, R96, 0x20, RZ ;  /* 0x0000002060607810 */ /* 0x000fc60007ffe0ff */
.L_x_32301:
[----:B------:R-:W-:Y:S05]  /*07b0*/  BSYNC B0 ;  /* 0x0000000000007941 */ /* 0x000fea0003800000 */
.L_x_32300:
[----:B------:R-:W-:Y:S01]  /*07c0*/  ISETP.GE.U32.AND P0, PT, R0, 0x100, PT ;  /* 0x000001000000780c */ /* 0x000fe20003f06070 */
[----:B------:R-:W-:Y:S03]  /*07d0*/  BSSY B0, `(.L_x_32302) ;  /* 0x000000e000007945 */ /* 0x000fe60003800000 */
[----:B0-----:R-:W-:-:S09]  /*07e0*/  P2R R2, PR, RZ, 0x1 ;  /* 0x00000001ff027803 */ /* 0x001fd20000000000 */
[----:B------:R-:W-:Y:S05]  /*07f0*/  @!P0 BRA `(.L_x_32303) ;  /* 0x000000b000008947 */ /* 0x000fea0003800000 */
[----:B------:R-:W-:Y:S01]  /*0800*/  ISETP.NE.U32.AND P0, PT, RZ, c[0x0][0x218], PT ;  /* 0x00008600ff007a0c */ /* 0x000fe20003f05070 */
[----:B------:R-:W-:Y:S01]  /*0810*/  CS2R R78, SRZ ;  /* 0x00000000004e7805 */ /* 0x000fe2000001ff00 */
[----:B------:R-:W-:Y:S02]  /*0820*/  CS2R R76, SRZ ;  /* 0x00000000004c7805 */ /* 0x000fe4000001ff00 */
[----:B------:R-:W-:Y:S02]  /*0830*/  ISETP.NE.AND.EX P0, PT, RZ, c[0x0][0x21c], PT, P0 ;  /* 0x00008700ff007a0c */ /* 0x000fe40003f05300 */
[----:B------:R-:W-:-:S05]  /*0840*/  MOV R81, 0x10 ;  /* 0x0000001000517802 */ /* 0x000fca0000000f00 */
[----:B------:R-:W-:-:S06]  /*0850*/  IMAD.WIDE.U32 R80, R96, R81, c[0x0][0x1b0] ;  /* 0x00006c0060507625 */ /* 0x000fcc00078e0051 */
[C---:B------:R-:W-:Y:S01]  /*0860*/  @P0 LEA R2, P2, R96.reuse, c[0x0][0x218], 0x4 ;  /* 0x0000860060020a11 */ /* 0x040fe200078420ff */
[----:B------:R-:W5:Y:S03]  /*0870*/  LDG.E.128 R80, [R80.64] ;  /* 0x0000000450507981 */ /* 0x000f66000c1e1d00 */
[----:B------:R-:W-:-:S05]  /*0880*/  @P0 LEA.HI.X R3, R96, c[0x0][0x21c], RZ, 0x4, P2 ;  /* 0x0000870060030a11 */ /* 0x000fca00010f24ff */
[----:B------:R0:W5:Y:S01]  /*0890*/  @P0 LDG.E.128 R76, [R2.64] ;  /* 0x00000004024c0981 */ /* 0x000162000c1e1d00 */
[----:B------:R-:W-:-:S03]  /*08a0*/  IADD3 R96, R96, 0x20, RZ ;  /* 0x0000002060607810 */ /* 0x000fc60007ffe0ff */
.L_x_32303:
[----:B------:R-:W-:Y:S05]  /*08b0*/  BSYNC B0 ;  /* 0x0000000000007941 */ /* 0x000fea0003800000 */
.L_x_32302:
[----:B------:R-:W-:Y:S01]  /*08c0*/  ISETP.GE.U32.AND P0, PT, R0, 0x120, PT ;  /* 0x000001200000780c */ /* 0x000fe20003f06070 */
[----:B------:R-:W-:Y:S03]  /*08d0*/  BSSY B0, `(.L_x_32304) ;  /* 0x000000e000007945 */ /* 0x000fe60003800000 */
[----:B0-----:R-:W-:-:S09]  /*08e0*/  P2R R2, PR, RZ, 0x1 ;  /* 0x00000001ff027803 */ /* 0x001fd20000000000 */
        /* <DEDUP_REMOVED lines=12> */
.L_x_32305:
[----:B------:R-:W-:Y:S05]  /*09b0*/  BSYNC B0 ;  /* 0x0000000000007941 */ /* 0x000fea0003800000 */
.L_x_32304:
        /* <DEDUP_REMOVED lines=8> */
[----:B------:R-:W-:-:S11]  /*0a40*/  MOV R97, 0x10 ;  /* 0x0000001000617802 */ /* 0x000fd60000000f00 */
[----:B------:R-:W-:-:S04]  /*0a50*/  @P0 LEA R2, P2, R96, c[0x0][0x218], 0x4 ;  /* 0x0000860060020a11 */ /* 0x000fc800078420ff */
[C---:B------:R-:W-:Y:S01]  /*0a60*/  @P0 LEA.HI.X R3, R96.reuse, c[0x0][0x21c], RZ, 0x4, P2 ;  /* 0x0000870060030a11 */ /* 0x040fe200010f24ff */
[----:B------:R-:W-:-:S04]  /*0a70*/  IMAD.WIDE.U32 R96, R96, R97, c[0x0][0x1b0] ;  /* 0x00006c0060607625 */ /* 0x000fc800078e0061 */
[----:B------:R0:W5:Y:S04]  /*0a80*/  @P0 LDG.E.128 R92, [R2.64] ;  /* 0x00000004025c0981 */ /* 0x000168000c1e1d00 */
[----:B------:R-:W5:Y:S02]  /*0a90*/  LDG.E.128 R96, [R96.64] ;  /* 0x0000000460607981 */ /* 0x000f64000c1e1d00 */
.L_x_32307:
[----:B------:R-:W-:Y:S05]  /*0aa0*/  BSYNC B0 ;  /* 0x0000000000007941 */ /* 0x000fea0003800000 */
.L_x_32306:
[----:B------:R-:W-:Y:S02]  /*0ab0*/  ISETP.GE.AND P2, PT, R4, c[0x0][0x164], PT ;  /* 0x0000590004007a0c */ /* 0x000fe40003f46270 */
[----:B0-----:R-:W-:Y:S02]  /*0ac0*/  MOV R2, c[0x0][0x184] ;  /* 0x0000610000027a02 */ /* 0x001fe40000000f00 */
[----:B------:R-:W-:-:S04]  /*0ad0*/  LOP3.LUT P0, RZ, R5, c[0x0][0x1c0], RZ, 0xfc, !PT ;  /* 0x0000700005ff7a12 */ /* 0x000fc8000780fcff */
[----:B------:R-:W-:-:S05]  /*0ae0*/  LOP3.LUT P0, RZ, R2, c[0x0][0x1c4], RZ, 0xfc, P0 ;  /* 0x0000710002ff7a12 */ /* 0x000fca000000fcff */
[----:B------:R-:W-:Y:S08]  /*0af0*/  @P2 EXIT ;  /* 0x000000000000294d */ /* 0x000ff00003800000 */
[----:B------:R-:W-:Y:S01]  /*0b00*/  MOV R2, R4 ;  /* 0x0000000400027202 */ /* 0x000fe20000000f00 */
[----:B------:R-:W-:Y:S02]  /*0b10*/  ULDC.U8 UR6, c[0x0][0x1f0] ;  /* 0x00007c0000067ab9 */ /* 0x000fe40000000000 */
.L_x_32471:
[----:B------:R-:W-:Y:S01]  /*0b20*/  ISETP.NE.U32.AND P2, PT, RZ, c[0x0][0x1c0], PT ;  /* 0x00007000ff007a0c */ /* 0x000fe20003f45070 */
[----:B------:R-:W-:-:S03]  /*0b30*/  HFMA2.MMA R135, -RZ, RZ, 1.875, 0 ;  /* 0x3f800000ff877435 */ /* 0x000fc600000001ff */
[----:B------:R-:W-:-:S13]  /*0b40*/  ISETP.NE.AND.EX P2, PT, RZ, c[0x0][0x1c4], PT, P2 ;  /* 0x00007100ff007a0c */ /* 0x000fda0003f45320 */
[----:B------:R-:W-:-:S05]  /*0b50*/  @P2 MOV R109, 0x4 ;  /* 0x00000004006d2802 */ /* 0x000fca0000000f00 */
[----:B------:R-:W-:-:S05]  /*0b60*/  @P2 IMAD.WIDE R108, R2, R109, c[0x0][0x1c0] ;  /* 0x00007000026c2625 */ /* 0x000fca00078e026d */
[----:B-----5:R0:W5:Y:S01]  /*0b70*/  @P2 LDG.E R135, [R108.64] ;  /* 0x000000046c872981 */ /* 0x020162000c1e1900 */
        /* <DEDUP_REMOVED lines=23> */
.L_x_32310:
[----:B0-----:R-:W-:-:S05]  /*0cf0*/  FADD.FTZ R3, R100, R3 ;  /* 0x0000000364037221 */ /* 0x001fca0000010000 */
.L_x_32311:
[----:B------:R-:W-:Y:S02]  /*0d00*/  MOV R104, R3 ;  /* 0x0000000300687202 */ /* 0x000fe40000000f00 */
.L_x_32312:
[----:B------:R-:W-:Y:S01]  /*0d10*/  FMUL.FTZ R13, R109, R135 ;  /* 0x000000876d0d7220 */ /* 0x000fe20000410000 */
[----:B------:R-:W-:Y:S05]  /*0d20*/  @P2 BRA `(.L_x_32313) ;  /* 0x0000002000002947 */ /* 0x000fea0003800000 */
[----:B------:R-:W-:Y:S05]  /*0d30*/  @P0 BRA `(.L_x_32314) ;  /* 0x0000002000000947 */ /* 0x000fea0003800000 */
[----:B------:R-:W-:Y:S05]  /*0d40*/  BRA `(.L_x_32315) ;  /* 0x0000002000007947 */ /* 0x000fea0003800000 */
.L_x_32313:
[----:B------:R-:W-:-:S05]  /*0d50*/  FADD.FTZ R13, R101, R13 ;  /* 0x0000000d650d7221 */ /* 0x000fca0000010000 */
.L_x_32314:
[----:B------:R-:W-:Y:S02]  /*0d60*/  MOV R105, R13 ;  /* 0x0000000d00697202 */ /* 0x000fe40000000f00 */
.L_x_32315:
[----:B------:R-:W-:Y:S01]  /*0d70*/  FMUL.FTZ R19, R110, R135 ;  /* 0x000000876e137220 */ /* 0x000fe20000410000 */
[----:B------:R-:W-:Y:S05]  /*0d80*/  @P2 BRA `(.L_x_32316) ;  /* 0x0000002000002947 */ /* 0x000fea0003800000 */
[----:B------:R-:W-:Y:S05]  /*0d90*/  @P0 BRA `(.L_x_32317) ;  /* 0x0000002000000947 */ /* 0x000fea0003800000 */
[----:B------:R-:W-:Y:S05]  /*0da0*/  BRA `(.L_x_32318) ;  /* 0x0000002000007947 */ /* 0x000fea0003800000 */
.L_x_32316:
[----:B------:R-:W-:-:S05]  /*0db0*/  FADD.FTZ R19, R102, R19 ;  /* 0x0000001366137221 */ /* 0x000fca0000010000 */
.L_x_32317:
[----:B------:R-:W-:Y:S02]  /*0dc0*/  MOV R106, R19 ;  /* 0x00000013006a7202 */ /* 0x000fe40000000f00 */
.L_x_32318:
[----:B------:R-:W-:Y:S01]  /*0dd0*/  FMUL.FTZ R120, R111, R135 ;  /* 0x000000876f787220 */ /* 0x000fe20000410000 */
[----:B------:R-:W-:Y:S05]  /*0de0*/  @P2 BRA `(.L_x_32319) ;  /* 0x0000002000002947 */ /* 0x000fea0003800000 */
[----:B------:R-:W-:Y:S05]  /*0df0*/  @P0 BRA `(.L_x_32320) ;  /* 0x0000002000000947 */ /* 0x000fea0003800000 */
[----:B------:R-:W-:Y:S05]  /*0e00*/  BRA `(.L_x_32321) ;  /* 0x0000002000007947 */ /* 0x000fea0003800000 */
.L_x_32319:
[----:B------:R-:W-:-:S05]  /*0e10*/  FADD.FTZ R120, R103, R120 ;  /* 0x0000007867787221 */ /* 0x000fca0000010000 */
.L_x_32320:
[----:B------:R-:W-:Y:S02]  /*0e20*/  MOV R107, R120 ;  /* 0x00000078006b7202 */ /* 0x000fe40000000f00 */
.L_x_32321:
[C---:B------:R-:W-:Y:S02]  /*0e30*/  @P0 LEA R108, P2, R131.reuse, c[0x0][0x188], 0x4 ;  /* 0x00006200836c0a11 */ /* 0x040fe400078420ff */
[C---:B------:R-:W-:Y:S02]  /*0e40*/  IADD3 R137, R131.reuse, 0x20, RZ ;  /* 0x0000002083897810 */ /* 0x040fe40007ffe0ff */
[----:B------:R-:W-:-:S05]  /*0e50*/  @P0 LEA.HI.X R109, R131, c[0x0][0x18c], RZ, 0x4, P2 ;  /* 0x00006300836d0a11 */ /* 0x000fca00010f24ff */
[----:B------:R0:W-:Y:S04]  /*0e60*/  @P0 STG.E.128 [R108.64], R104 ;  /* 0x000000686c000986 */ /* 0x0001e8000c101d04 */
.L_x_32309:
[----:B0-----:R-:W-:Y:S05]  /*0e70*/  BSYNC B0 ;  /* 0x0000000000007941 */ /* 0x001fea0003800000 */
.L_x_32308:
        /* <DEDUP_REMOVED lines=17> */
.L_x_32324:
[----:B0-----:R-:W-:-:S05]  /*0f90*/  FADD.FTZ R4, R100, R4 ;  /* 0x0000000464047221 */ /* 0x001fca0000010000 */
.L_x_32325:
[----:B------:R-:W-:Y:S02]  /*0fa0*/  MOV R104, R4 ;  /* 0x0000000400687202 */ /* 0x000fe40000000f00 */
.L_x_32326:
[----:B------:R-:W-:Y:S01]  /*0fb0*/  FMUL.FTZ R14, R109, R135 ;  /* 0x000000876d0e7220 */ /* 0x000fe20000410000 */
[----:B------:R-:W-:Y:S05]  /*0fc0*/  @P2 BRA `(.L_x_32327) ;  /* 0x0000002000002947 */ /* 0x000fea0003800000 */
[----:B------:R-:W-:Y:S05]  /*0fd0*/  @P0 BRA `(.L_x_32328) ;  /* 0x0000002000000947 */ /* 0x000fea0003800000 */
[----:B------:R-:W-:Y:S05]  /*0fe0*/  BRA `(.L_x_32329) ;  /* 0x0000002000007947 */ /* 0x000fea0003800000 */
.L_x_32327:
[----:B------:R-:W-:-:S05]  /*0ff0*/  FADD.FTZ R14, R101, R14 ;  /* 0x0000000e650e7221 */ /* 0x000fca0000010000 */
.L_x_32328:
[----:B------:R-:W-:Y:S02]  /*1000*/  MOV R105, R14 ;  /* 0x0000000e00697202 */ /* 0x000fe40000000f00 */
.L_x_32329:
[----:B------:R-:W-:Y:S01]  /*1010*/  FMUL.FTZ R113, R110, R135 ;  /* 0x000000876e717220 */ /* 0x000fe20000410000 */
[----:B------:R-:W-:Y:S05]  /*1020*/  @P2 BRA `(.L_x_32330) ;  /* 0x0000002000002947 */ /* 0x000fea0003800000 */
[----:B------:R-:W-:Y:S05]  /*1030*/  @P0 BRA `(.L_x_32331) ;  /* 0x0000002000000947 */ /* 0x000fea0003800000 */
[----:B------:R-:W-:Y:S05]  /*1040*/  BRA `(.L_x_32332) ;  /* 0x0000002000007947 */ /* 0x000fea0003800000 */
.L_x_32330:
[----:B------:R-:W-:-:S05]  /*1050*/  FADD.FTZ R113, R102, R113 ;  /* 0x0000007166717221 */ /* 0x000fca0000010000 */
.L_x_32331:
[----:B------:R-:W-:Y:S02]  /*1060*/  MOV R106, R113 ;  /* 0x00000071006a7202 */ /* 0x000fe40000000f00 */
.L_x_32332:
[----:B------:R-:W-:Y:S01]  /*1070*/  FMUL.FTZ R122, R111, R135 ;  /* 0x000000876f7a7220 */ /* 0x000fe20000410000 */
[----:B------:R-:W-:Y:S05]  /*1080*/  @P2 BRA `(.L_x_32333) ;  /* 0x0000002000002947 */ /* 0x000fea0003800000 */
[----:B------:R-:W-:Y:S05]  /*1090*/  @P0 BRA `(.L_x_32334) ;  /* 0x0000002000000947 */ /* 0x000fea0003800000 */
[----:B------:R-:W-:Y:S05]  /*10a0*/  BRA `(.L_x_32335) ;  /* 0x0000002000007947 */ /* 0x000fea0003800000 */
.L_x_32333:
[----:B------:R-:W-:-:S05]  /*10b0*/  FADD.FTZ R122, R103, R122 ;  /* 0x0000007a677a7221 */ /* 0x000fca0000010000 */
.L_x_32334:
[----:B------:R-:W-:Y:S02]  /*10c0*/  MOV R107, R122 ;  /* 0x0000007a006b7202 */ /* 0x000fe40000000f00 */
.L_x_32335:
[----:B------:R-:W-:-:S04]  /*10d0*/  @P0 LEA R108, P2, R137, c[0x0][0x188], 0x4 ;  /* 0x00006200896c0a11 */ /* 0x000fc800078420ff */
[C---:B------:R-:W-:Y:S02]  /*10e0*/  @P0 LEA.HI.X R109, R137.reuse, c[0x0][0x18c], RZ, 0x4, P2 ;  /* 0x00006300896d0a11 */ /* 0x040fe400010f24ff */
[----:B------:R-:W-:-:S03]  /*10f0*/  IADD3 R137, R137, 0x20, RZ ;  /* 0x0000002089897810 */ /* 0x000fc60007ffe0ff */
[----:B------:R0:W-:Y:S04]  /*1100*/  @P0 STG.E.128 [R108.64], R104 ;  /* 0x000000686c000986 */ /* 0x0001e8000c101d04 */
.L_x_32323:
[----:B------:R-:W-:Y:S05]  /*1110*/  BSYNC B0 ;  /* 0x0000000000007941 */ /* 0x000fea0003800000 */
.L_x_32322:
        /* <DEDUP_REMOVED lines=17> */
.L_x_32338:
[----:B0-----:R-:W-:-:S05]  /*1230*/  FADD.FTZ R5, R100, R5 ;  /* 0x0000000564057221 */ /* 0x001fca0000010000 */
.L_x_32339:
[----:B------:R-:W-:Y:S02]  /*1240*/  MOV R104, R5 ;  /* 0x0000000500687202 */ /* 0x000fe40000000f00 */
.L_x_32340:
[----:B------:R-:W-:Y:S01]  /*1250*/  FMUL.FTZ R15, R109, R135 ;  /* 0x000000876d0f7220 */ /* 0x000fe20000410000 */
[----:B------:R-:W-:Y:S05]  /*1260*/  @P2 BRA `(.L_x_32341) ;  /* 0x0000002000002947 */ /* 0x000fea0003800000 */
[----:B------:R-:W-:Y:S05]  /*1270*/  @P0 BRA `(.L_x_32342) ;  /* 0x0000002000000947 */ /* 0x000fea0003800000 */
[----:B------:R-:W-:Y:S05]  /*1280*/  BRA `(.L_x_32343) ;  /* 0x0000002000007947 */ /* 0x000fea0003800000 */
.L_x_32341:
[----:B------:R-:W-:-:S05]  /*1290*/  FADD.FTZ R15, R101, R15 ;  /* 0x0000000f650f7221 */ /* 0x000fca0000010000 */
.L_x_32342:
[----:B------:R-:W-:Y:S02]  /*12a0*/  MOV R105, R15 ;  /* 0x0000000f00697202 */ /* 0x000fe40000000f00 */
.L_x_32343:
[----:B------:R-:W-:Y:S01]  /*12b0*/  FMUL.FTZ R115, R110, R135 ;  /* 0x000000876e737220 */ /* 0x000fe20000410000 */
[----:B------:R-:W-:Y:S05]  /*12c0*/  @P2 BRA `(.L_x_32344) ;  /* 0x0000002000002947 */ /* 0x000fea0003800000 */
[----:B------:R-:W-:Y:S05]  /*12d0*/  @P0 BRA `(.L_x_32345) ;  /* 0x0000002000000947 */ /* 0x000fea0003800000 */
[----:B------:R-:W-:Y:S05]  /*12e0*/  BRA `(.L_x_32346) ;  /* 0x0000002000007947 */ /* 0x000fea0003800000 */
.L_x_32344:
[----:B------:R-:W-:-:S05]  /*12f0*/  FADD.FTZ R115, R102, R115 ;  /* 0x0000007366737221 */ /* 0x000fca0000010000 */
.L_x_32345:
[----:B------:R-:W-:Y:S02]  /*1300*/  MOV R106, R115 ;  /* 0x00000073006a7202 */ /* 0x000fe40000000f00 */
.L_x_32346:
[----:B------:R-:W-:Y:S01]  /*1310*/  FMUL.FTZ R124, R111, R135 ;  /* 0x000000876f7c7220 */ /* 0x000fe20000410000 */
[----:B------:R-:W-:Y:S05]  /*1320*/  @P2 BRA `(.L_x_32347) ;  /* 0x0000002000002947 */ /* 0x000fea0003800000 */
[----:B------:R-:W-:Y:S05]  /*1330*/  @P0 BRA `(.L_x_32348) ;  /* 0x0000002000000947 */ /* 0x000fea0003800000 */
[----:B------:R-:W-:Y:S05]  /*1340*/  BRA `(.L_x_32349) ;  /* 0x0000002000007947 */ /* 0x000fea0003800000 */
.L_x_32347:
[----:B------:R-:W-:-:S05]  /*1350*/  FADD.FTZ R124, R103, R124 ;  /* 0x0000007c677c7221 */ /* 0x000fca0000010000 */
.L_x_32348:
[----:B------:R-:W-:Y:S02]  /*1360*/  MOV R107, R124 ;  /* 0x0000007c006b7202 */ /* 0x000fe40000000f00 */
.L_x_32349:
[----:B------:R-:W-:-:S04]  /*1370*/  @P0 LEA R108, P2, R137, c[0x0][0x188], 0x4 ;  /* 0x00006200896c0a11 */ /* 0x000fc800078420ff */
[C---:B------:R-:W-:Y:S02]  /*1380*/  @P0 LEA.HI.X R109, R137.reuse, c[0x0][0x18c], RZ, 0x4, P2 ;  /* 0x00006300896d0a11 */ /* 0x040fe400010f24ff */
[----:B------:R-:W-:-:S03]  /*1390*/  IADD3 R137, R137, 0x20, RZ ;  /* 0x0000002089897810 */ /* 0x000fc60007ffe0ff */
[----:B------:R0:W-:Y:S04]  /*13a0*/  @P0 STG.E.128 [R108.64], R104 ;  /* 0x000000686c000986 */ /* 0x0001e8000c101d04 */
.L_x_32337:
[----:B------:R-:W-:Y:S05]  /*13b0*/  BSYNC B0 ;  /* 0x0000000000007941 */ /* 0x000fea0003800000 */
.L_x_32336:
        /* <DEDUP_REMOVED lines=17> */
.L_x_32352:
[----:B0-----:R-:W-:-:S05]  /*14d0*/  FADD.FTZ R6, R100, R6 ;  /* 0x0000000664067221 */ /* 0x001fca0000010000 */
.L_x_32353:
[----:B------:R-:W-:Y:S02]  /*14e0*/  MOV R104, R6 ;  /* 0x0000000600687202 */ /* 0x000fe40000000f00 */
.L_x_32354:
[----:B------:R-:W-:Y:S01]  /*14f0*/  FMUL.FTZ R16, R109, R135 ;  /* 0x000000876d107220 */ /* 0x000fe20000410000 */
[----:B------:R-:W-:Y:S05]  /*1500*/  @P2 BRA `(.L_x_32355) ;  /* 0x0000002000002947 */ /* 0x000fea0003800000 */
[----:B------:R-:W-:Y:S05]  /*1510*/  @P0 BRA `(.L_x_32356) ;  /* 0x0000002000000947 */ /* 0x000fea0003800000 */
[----:B------:R-:W-:Y:S05]  /*1520*/  BRA `(.L_x_32357) ;  /* 0x0000002000007947 */ /* 0x000fea0003800000 */
.L_x_32355:
[----:B------:R-:W-:-:S05]  /*1530*/  FADD.FTZ R16, R101, R16 ;  /* 0x0000001065107221 */ /* 0x000fca0000010000 */
.L_x_32356:
[----:B------:R-:W-:Y:S02]  /*1540*/  MOV R105, R16 ;  /* 0x0000001000697202 */ /* 0x000fe40000000f00 */
.L_x_32357:
[----:B------:R-:W-:Y:S01]  /*1550*/  FMUL.FTZ R117, R110, R135 ;  /* 0x000000876e757220 */ /* 0x000fe20000410000 */
[----:B------:R-:W-:Y:S05]  /*1560*/  @P2 BRA `(.L_x_32358) ;  /* 0x0000002000002947 */ /* 0x000fea0003800000 */
[----:B------:R-:W-:Y:S05]  /*1570*/  @P0 BRA `(.L_x_32359) ;  /* 0x0000002000000947 */ /* 0x000fea0003800000 */
[----:B------:R-:W-:Y:S05]  /*1580*/  BRA `(.L_x_32360) ;  /* 0x0000002000007947 */ /* 0x000fea0003800000 */
.L_x_32358:
[----:B------:R-:W-:-:S05]  /*1590*/  FADD.FTZ R117, R102, R117 ;  /* 0x0000007566757221 */ /* 0x000fca0000010000 */
.L_x_32359:
[----:B------:R-:W-:Y:S02]  /*15a0*/  MOV R106, R117 ;  /* 0x00000075006a7202 */ /* 0x000fe40000000f00 */
.L_x_32360:
[----:B------:R-:W-:Y:S01]  /*15b0*/  FMUL.FTZ R126, R111, R135 ;  /* 0x000000876f7e7220 */ /* 0x000fe20000410000 */
[----:B------:R-:W-:Y:S05]  /*15c0*/  @P2 BRA `(.L_x_32361) ;  /* 0x0000002000002947 */ /* 0x000fea0003800000 */
[----:B------:R-:W-:Y:S05]  /*15d0*/  @P0 BRA `(.L_x_32362) ;  /* 0x0000002000000947 */ /* 0x000fea0003800000 */
[----:B------:R-:W-:Y:S05]  /*15e0*/  BRA `(.L_x_32363) ;  /* 0x0000002000007947 */ /* 0x000fea0003800000 */
.L_x_32361:
[----:B------:R-:W-:-:S05]  /*15f0*/  FADD.FTZ R126, R103, R126 ;  /* 0x0000007e677e7221 */ /* 0x000fca0000010000 */
.L_x_32362:
[----:B------:R-:W-:Y:S02]  /*1600*/  MOV R107, R126 ;  /* 0x0000007e006b7202 */ /* 0x000fe40000000f00 */
.L_x_32363:
[----:B------:R-:W-:-:S04]  /*1610*/  @P0 LEA R108, P2, R137, c[0x0][0x188], 0x4 ;  /* 0x00006200896c0a11 */ /* 0x000fc800078420ff */
[C---:B------:R-:W-:Y:S02]  /*1620*/  @P0 LEA.HI.X R109, R137.reuse, c[0x0][0x18c], RZ, 0x4, P2 ;  /* 0x00006300896d0a11 */ /* 0x040fe400010f24ff */
[----:B------:R-:W-:-:S03]  /*1630*/  IADD3 R137, R137, 0x20, RZ ;  /* 0x0000002089897810 */ /* 0x000fc60007ffe0ff */
[----:B------:R0:W-:Y:S04]  /*1640*/  @P0 STG.E.128 [R108.64], R104 ;  /* 0x000000686c000986 */ /* 0x0001e8000c101d04 */
.L_x_32351:
[----:B------:R-:W-:Y:S05]  /*1650*/  BSYNC B0 ;  /* 0x0000000000007941 */ /* 0x000fea0003800000 */
.L_x_32350:
        /* <DEDUP_REMOVED lines=17> */
.L_x_32366:
[----:B0-----:R-:W-:-:S05]  /*1770*/  FADD.FTZ R7, R100, R7 ;  /* 0x0000000764077221 */ /* 0x001fca0000010000 */
.L_x_32367:
[----:B------:R-:W-:Y:S02]  /*1780*/  MOV R104, R7 ;  /* 0x0000000700687202 */ /* 0x000fe40000000f00 */
.L_x_32368:
[----:B------:R-:W-:Y:S01]  /*1790*/  FMUL.FTZ R17, R109, R135 ;  /* 0x000000876d117220 */ /* 0x000fe20000410000 */
[----:B------:R-:W-:Y:S05]  /*17a0*/  @P2 BRA `(.L_x_32369) ;  /* 0x0000002000002947 */ /* 0x000fea0003800000 */
[----:B------:R-:W-:Y:S05]  /*17b0*/  @P0 BRA `(.L_x_32370) ;  /* 0x0000002000000947 */ /* 0x000fea0003800000 */
[----:B------:R-:W-:Y:S05]  /*17c0*/  BRA `(.L_x_32371) ;  /* 0x0000002000007947 */ /* 0x000fea0003800000 */
.L_x_32369:
[----:B------:R-:W-:-:S05]  /*17d0*/  FADD.FTZ R17, R101, R17 ;  /* 0x0000001165117221 */ /* 0x000fca0000010000 */
.L_x_32370:
[----:B------:R-:W-:Y:S02]  /*17e0*/  MOV R105, R17 ;  /* 0x0000001100697202 */ /* 0x000fe40000000f00 */
.L_x_32371:
[----:B------:R-:W-:Y:S01]  /*17f0*/  FMUL.FTZ R119, R110, R135 ;  /* 0x000000876e777220 */ /* 0x000fe20000410000 */
[----:B------:R-:W-:Y:S05]  /*1800*/  @P2 BRA `(.L_x_32372) ;  /* 0x0000002000002947 */ /* 0x000fea0003800000 */
[----:B------:R-:W-:Y:S05]  /*1810*/  @P0 BRA `(.L_x_32373) ;  /* 0x0000002000000947 */ /* 0x000fea0003800000 */
[----:B------:R-:W-:Y:S05]  /*1820*/  BRA `(.L_x_32374) ;  /* 0x0000002000007947 */ /* 0x000fea0003800000 */
.L_x_32372:
[----:B------:R-:W-:-:S05]  /*1830*/  FADD.FTZ R119, R102, R119 ;  /* 0x0000007766777221 */ /* 0x000fca0000010000 */
.L_x_32373:
[----:B------:R-:W-:Y:S02]  /*1840*/  MOV R106, R119 ;  /* 0x00000077006a7202 */ /* 0x000fe40000000f00 */
.L_x_32374:
[----:B------:R-:W-:Y:S01]  /*1850*/  FMUL.FTZ R128, R111, R135 ;  /* 0x000000876f807220 */ /* 0x000fe20000410000 */
[----:B------:R-:W-:Y:S05]  /*1860*/  @P2 BRA `(.L_x_32375) ;  /* 0x0000002000002947 */ /* 0x000fea0003800000 */
[----:B------:R-:W-:Y:S05]  /*1870*/  @P0 BRA `(.L_x_32376) ;  /* 0x0000002000000947 */ /* 0x000fea0003800000 */
[----:B------:R-:W-:Y:S05]  /*1880*/  BRA `(.L_x_32377) ;  /* 0x0000002000007947 */ /* 0x000fea0003800000 */
.L_x_32375:
[----:B------:R-:W-:-:S05]  /*1890*/  FADD.FTZ R128, R103, R128 ;  /* 0x0000008067807221 */ /* 0x000fca0000010000 */
.L_x_32376:
[----:B------:R-:W-:Y:S02]  /*18a0*/  MOV R107, R128 ;  /* 0x00000080006b7202 */ /* 0x000fe40000000f00 */
.L_x_32377:
[----:B------:R-:W-:-:S04]  /*18b0*/  @P0 LEA R108, P2, R137, c[0x0][0x188], 0x4 ;  /* 0x00006200896c0a11 */ /* 0x000fc800078420ff */
[C---:B------:R-:W-:Y:S02]  /*18c0*/  @P0 LEA.HI.X R109, R137.reuse, c[0x0][0x18c], RZ, 0x4, P2 ;  /* 0x00006300896d0a11 */ /* 0x040fe400010f24ff */
[----:B------:R-:W-:-:S03]  /*18d0*/  IADD3 R137, R137, 0x20, RZ ;  /* 0x0000002089897810 */ /* 0x000fc60007ffe0ff */
[----:B------:R0:W-:Y:S04]  /*18e0*/  @P0 STG.E.128 [R108.64], R104 ;  /* 0x000000686c000986 */ /* 0x0001e8000c101d04 */
.L_x_32365:
[----:B------:R-:W-:Y:S05]  /*18f0*/  BSYNC B0 ;  /* 0x0000000000007941 */ /* 0x000fea0003800000 */
.L_x_32364:
        /* <DEDUP_REMOVED lines=17> */
.L_x_32380:
[----:B0-----:R-:W-:-:S05]  /*1a10*/  FADD.FTZ R8, R100, R8 ;  /* 0x0000000864087221 */ /* 0x001fca0000010000 */
.L_x_32381:
[----:B------:R-:W-:Y:S02]  /*1a20*/  MOV R104, R8 ;  /* 0x0000000800687202 */ /* 0x000fe40000000f00 */
.L_x_32382:
[----:B------:R-:W-:Y:S01]  /*1a30*/  FMUL.FTZ R18, R109, R135 ;  /* 0x000000876d127220 */ /* 0x000fe20000410000 */
[----:B------:R-:W-:Y:S05]  /*1a40*/  @P2 BRA `(.L_x_32383) ;  /* 0x0000002000002947 */ /* 0x000fea0003800000 */
[----:B------:R-:W-:Y:S05]  /*1a50*/  @P0 BRA `(.L_x_32384) ;  /* 0x0000002000000947 */ /* 0x000fea0003800000 */
[----:B------:R-:W-:Y:S05]  /*1a60*/  BRA `(.L_x_32385) ;  /* 0x0000002000007947 */ /* 0x000fea0003800000 */
.L_x_32383:
[----:B------:R-:W-:-:S05]  /*1a70*/  FADD.FTZ R18, R101, R18 ;  /* 0x0000001265127221 */ /* 0x000fca0000010000 */
.L_x_32384:
[----:B------:R-:W-:Y:S02]  /*1a80*/  MOV R105, R18 ;  /* 0x0000001200697202 */ /* 0x000fe40000000f00 */
.L_x_32385:
[----:B------:R-:W-:Y:S01]  /*1a90*/  FMUL.FTZ R121, R110, R135 ;  /* 0x000000876e797220 */ /* 0x000fe20000410000 */
[----:B------:R-:W-:Y:S05]  /*1aa0*/  @P2 BRA `(.L_x_32386) ;  /* 0x0000002000002947 */ /* 0x000fea0003800000 */
[----:B------:R-:W-:Y:S05]  /*1ab0*/  @P0 BRA `(.L_x_32387) ;  /* 0x0000002000000947 */ /* 0x000fea0003800000 */
[----:B------:R-:W-:Y:S05]  /*1ac0*/  BRA `(.L_x_32388) ;  /* 0x0000002000007947 */ /* 0x000fea0003800000 */
.L_x_32386:
[----:B------:R-:W-:-:S05]  /*1ad0*/  FADD.FTZ R121, R102, R121 ;  /* 0x0000007966797221 */ /* 0x000fca0000010000 */
.L_x_32387:
[----:B------:R-:W-:Y:S02]  /*1ae0*/  MOV R106, R121 ;  /* 0x00000079006a7202 */ /* 0x000fe40000000f00 */
.L_x_32388:
[----:B------:R-:W-:Y:S01]  /*1af0*/  FMUL.FTZ R130, R111, R135 ;  /* 0x000000876f827220 */ /* 0x000fe20000410000 */
[----:B------:R-:W-:Y:S05]  /*1b00*/  @P2 BRA `(.L_x_32389) ;  /* 0x0000002000002947 */ /* 0x000fea0003800000 */
[----:B------:R-:W-:Y:S05]  /*1b10*/  @P0 BRA `(.L_x_32390) ;  /* 0x0000002000000947 */ /* 0x000fea0003800000 */
[----:B------:R-:W-:Y:S05]  /*1b20*/  BRA `(.L_x_32391) ;  /* 0x0000002000007947 */ /* 0x000fea0003800000 */
.L_x_32389:
[----:B------:R-:W-:-:S05]  /*1b30*/  FADD.FTZ R130, R103, R130 ;  /* 0x0000008267827221 */ /* 0x000fca0000010000 */
.L_x_32390:
[----:B------:R-:W-:Y:S02]  /*1b40*/  MOV R107, R130 ;  /* 0x00000082006b7202 */ /* 0x000fe40000000f00 */
.L_x_32391:
[----:B------:R-:W-:-:S04]  /*1b50*/  @P0 LEA R108, P2, R137, c[0x0][0x188], 0x4 ;  /* 0x00006200896c0a11 */ /* 0x000fc800078420ff */
[C---:B------:R-:W-:Y:S02]  /*1b60*/  @P0 LEA.HI.X R109, R137.reuse, c[0x0][0x18c], RZ, 0x4, P2 ;  /* 0x00006300896d0a11 */ /* 0x040fe400010f24ff */
[----:B------:R-:W-:-:S03]  /*1b70*/  IADD3 R137, R137, 0x20, RZ ;  /* 0x0000002089897810 */ /* 0x000fc60007ffe0ff */
[----:B------:R0:W-:Y:S04]  /*1b80*/  @P0 STG.E.128 [R108.64], R104 ;  /* 0x000000686c000986 */ /* 0x0001e8000c101d04 */
.L_x_32379:
[----:B------:R-:W-:Y:S05]  /*1b90*/  BSYNC B0 ;  /* 0x0000000000007941 */ /* 0x000fea0003800000 */
.L_x_32378:
        /* <DEDUP_REMOVED lines=17> */
.L_x_32394:
[----:B0-----:R-:W-:-:S05]  /*1cb0*/  FADD.FTZ R9, R100, R9 ;  /* 0x0000000964097221 */ /* 0x001fca0000010000 */
.L_x_32395:
[----:B------:R-:W-:Y:S02]  /*1cc0*/  MOV R104, R9 ;  /* 0x0000000900687202 */ /* 0x000fe40000000f00 */
.L_x_32396:
[----:B------:R-:W-:Y:S01]  /*1cd0*/  FMUL.FTZ R112, R109, R135 ;  /* 0x000000876d707220 */ /* 0x000fe20000410000 */
[----:B------:R-:W-:Y:S05]  /*1ce0*/  @P2 BRA `(.L_x_32397) ;  /* 0x0000002000002947 */ /* 0x000fea0003800000 */
[----:B------:R-:W-:Y:S05]  /*1cf0*/  @P0 BRA `(.L_x_32398) ;  /* 0x0000002000000947 */ /* 0x000fea0003800000 */
[----:B------:R-:W-:Y:S05]  /*1d00*/  BRA `(.L_x_32399) ;  /* 0x0000002000007947 */ /* 0x000fea0003800000 */
.L_x_32397:
[----:B------:R-:W-:-:S05]  /*1d10*/  FADD.FTZ R112, R101, R112 ;  /* 0x0000007065707221 */ /* 0x000fca0000010000 */
.L_x_32398:
[----:B------:R-:W-:Y:S02]  /*1d20*/  MOV R105, R112 ;  /* 0x0000007000697202 */ /* 0x000fe40000000f00 */
.L_x_32399:
[----:B------:R-:W-:Y:S01]  /*1d30*/  FMUL.FTZ R123, R110, R135 ;  /* 0x000000876e7b7220 */ /* 0x000fe20000410000 */
[----:B------:R-:W-:Y:S05]  /*1d40*/  @P2 BRA `(.L_x_32400) ;  /* 0x0000002000002947 */ /* 0x000fea0003800000 */
[----:B------:R-:W-:Y:S05]  /*1d50*/  @P0 BRA `(.L_x_32401) ;  /* 0x0000002000000947 */ /* 0x000fea0003800000 */
[----:B------:R-:W-:Y:S05]  /*1d60*/  BRA `(.L_x_32402) ;  /* 0x0000002000007947 */ /* 0x000fea0003800000 */
.L_x_32400:
[----:B------:R-:W-:-:S05]  /*1d70*/  FADD.FTZ R123, R102, R123 ;  /* 0x0000007b667b7221 */ /* 0x000fca0000010000 */
.L_x_32401:
[----:B------:R-:W-:Y:S02]  /*1d80*/  MOV R106, R123 ;  /* 0x0000007b006a7202 */ /* 0x000fe40000000f00 */
.L_x_32402:
[----:B------:R-:W-:Y:S01]  /*1d90*/  FMUL.FTZ R132, R111, R135 ;  /* 0x000000876f847220 */ /* 0x000fe20000410000 */
[----:B------:R-:W-:Y:S05]  /*1da0*/  @P2 BRA `(.L_x_32403) ;  /* 0x0000002000002947 */ /* 0x000fea0003800000 */
[----:B------:R-:W-:Y:S05]  /*1db0*/  @P0 BRA `(.L_x_32404) ;  /* 0x0000002000000947 */ /* 0x000fea0003800000 */
[----:B------:R-:W-:Y:S05]  /*1dc0*/  BRA `(.L_x_32405) ;  /* 0x0000002000007947 */ /* 0x000fea0003800000 */
.L_x_32403:
[----:B------:R-:W-:-:S05]  /*1dd0*/  FADD.FTZ R132, R103, R132 ;  /* 0x0000008467847221 */ /* 0x000fca0000010000 */
.L_x_32404:
[----:B------:R-:W-:Y:S02]  /*1de0*/  MOV R107, R132 ;  /* 0x00000084006b7202 */ /* 0x000fe40000000f00 */
.L_x_32405:
[----:B------:R-:W-:-:S04]  /*1df0*/  @P0 LEA R108, P2, R137, c[0x0][0x188], 0x4 ;  /* 0x00006200896c0a11 */ /* 0x000fc800078420ff */
[C---:B------:R-:W-:Y:S02]  /*1e00*/  @P0 LEA.HI.X R109, R137.reuse, c[0x0][0x18c], RZ, 0x4, P2 ;  /* 0x00006300896d0a11 */ /* 0x040fe400010f24ff */
[----:B------:R-:W-:-:S03]  /*1e10*/  IADD3 R137, R137, 0x20, RZ ;  /* 0x0000002089897810 */ /* 0x000fc60007ffe0ff */
[----:B------:R0:W-:Y:S04]  /*1e20*/  @P0 STG.E.128 [R108.64], R104 ;  /* 0x000000686c000986 */ /* 0x0001e8000c101d04 */
.L_x_32393:
[----:B------:R-:W-:Y:S05]  /*1e30*/  BSYNC B0 ;  /* 0x0000000000007941 */ /* 0x000fea0003800000 */
.L_x_32392:
        /* <DEDUP_REMOVED lines=17> */
.L_x_32408:
[----:B0-----:R-:W-:-:S05]  /*1f50*/  FADD.FTZ R10, R100, R10 ;  /* 0x0000000a640a7221 */ /* 0x001fca0000010000 */
.L_x_32409:
[----:B------:R-:W-:Y:S02]  /*1f60*/  MOV R104, R10 ;  /* 0x0000000a00687202 */ /* 0x000fe40000000f00 */
.L_x_32410:
[----:B------:R-:W-:Y:S01]  /*1f70*/  FMUL.FTZ R114, R109, R135 ;  /* 0x000000876d727220 */ /* 0x000fe20000410000 */
[----:B------:R-:W-:Y:S05]  /*1f80*/  @P2 BRA `(.L_x_32411) ;  /* 0x0000002000002947 */ /* 0x000fea0003800000 */
[----:B------:R-:W-:Y:S05]  /*1f90*/  @P0 BRA `(.L_x_32412) ;  /* 0x0000002000000947 */ /* 0x000fea0003800000 */
[----:B------:R-:W-:Y:S05]  /*1fa0*/  BRA `(.L_x_32413) ;  /* 0x0000002000007947 */ /* 0x000fea0003800000 */
.L_x_32411:
[----:B------:R-:W-:-:S05]  /*1fb0*/  FADD.FTZ R114, R101, R114 ;  /* 0x0000007265727221 */ /* 0x000fca0000010000 */
.L_x_32412:
[----:B------:R-:W-:Y:S02]  /*1fc0*/  MOV R105, R114 ;  /* 0x0000007200697202 */ /* 0x000fe40000000f00 */
.L_x_32413:
[----:B------:R-:W-:Y:S01]  /*1fd0*/  FMUL.FTZ R125, R110, R135 ;  /* 0x000000876e7d7220 */ /* 0x000fe20000410000 */
[----:B------:R-:W-:Y:S05]  /*1fe0*/  @P2 BRA `(.L_x_32414) ;  /* 0x0000002000002947 */ /* 0x000fea0003800000 */
[----:B------:R-:W-:Y:S05]  /*1ff0*/  @P0 BRA `(.L_x_32415) ;  /* 0x0000002000000947 */ /* 0x000fea0003800000 */
[----:B------:R-:W-:Y:S05]  /*2000*/  BRA `(.L_x_32416) ;  /* 0x0000002000007947 */ /* 0x000fea0003800000 */
.L_x_32414:
[----:B------:R-:W-:-:S05]  /*2010*/  FADD.FTZ R125, R102, R125 ;  /* 0x0000007d667d7221 */ /* 0x000fca0000010000 */
.L_x_32415:
[----:B------:R-:W-:Y:S02]  /*2020*/  MOV R106, R125 ;  /* 0x0000007d006a7202 */ /* 0x000fe40000000f00 */
.L_x_32416:
[----:B------:R-:W-:Y:S01]  /*2030*/  FMUL.FTZ R134, R111, R135 ;  /* 0x000000876f867220 */ /* 0x000fe20000410000 */
[----:B------:R-:W-:Y:S05]  /*2040*/  @P2 BRA `(.L_x_32417) ;  /* 0x0000002000002947 */ /* 0x000fea0003800000 */
[----:B------:R-:W-:Y:S05]  /*2050*/  @P0 BRA `(.L_x_32418) ;  /* 0x0000002000000947 */ /* 0x000fea0003800000 */
[----:B------:R-:W-:Y:S05]  /*2060*/  BRA `(.L_x_32419) ;  /* 0x0000002000007947 */ /* 0x000fea0003800000 */
.L_x_32417:
[----:B------:R-:W-:-:S05]  /*2070*/  FADD.FTZ R134, R103, R134 ;  /* 0x0000008667867221 */ /* 0x000fca0000010000 */
.L_x_32418:
[----:B------:R-:W-:Y:S02]  /*2080*/  MOV R107, R134 ;  /* 0x00000086006b7202 */ /* 0x000fe40000000f00 */
.L_x_32419:
[----:B------:R-:W-:-:S04]  /*2090*/  @P0 LEA R108, P2, R137, c[0x0][0x188], 0x4 ;  /* 0x00006200896c0a11 */ /* 0x000fc800078420ff */
[C---:B------:R-:W-:Y:S02]  /*20a0*/  @P0 LEA.HI.X R109, R137.reuse, c[0x0][0x18c], RZ, 0x4, P2 ;  /* 0x00006300896d0a11 */ /* 0x040fe400010f24ff */
[----:B------:R-:W-:-:S03]  /*20b0*/  IADD3 R137, R137, 0x20, RZ ;  /* 0x0000002089897810 */ /* 0x000fc60007ffe0ff */
[----:B------:R0:W-:Y:S04]  /*20c0*/  @P0 STG.E.128 [R108.64], R104 ;  /* 0x000000686c000986 */ /* 0x0001e8000c101d04 */
.L_x_32407:
[----:B------:R-:W-:Y:S05]  /*20d0*/  BSYNC B0 ;  /* 0x0000000000007941 */ /* 0x000fea0003800000 */
.L_x_32406:
        /* <DEDUP_REMOVED lines=17> */
.L_x_32422:
[----:B0-----:R-:W-:-:S05]  /*21f0*/  FADD.FTZ R11, R100, R11 ;  /* 0x0000000b640b7221 */ /* 0x001fca0000010000 */
.L_x_32423:
[----:B------:R-:W-:Y:S02]  /*2200*/  MOV R104, R11 ;  /* 0x0000000b00687202 */ /* 0x000fe40000000f00 */
.L_x_32424:
[----:B------:R-:W-:Y:S01]  /*2210*/  FMUL.FTZ R116, R109, R135 ;  /* 0x000000876d747220 */ /* 0x000fe20000410000 */
[----:B------:R-:W-:Y:S05]  /*2220*/  @P2 BRA `(.L_x_32425) ;  /* 0x0000002000002947 */ /* 0x000fea0003800000 */
[----:B------:R-:W-:Y:S05]  /*2230*/  @P0 BRA `(.L_x_32426) ;  /* 0x0000002000000947 */ /* 0x000fea0003800000 */
[----:B------:R-:W-:Y:S05]  /*2240*/  BRA `(.L_x_32427) ;  /* 0x0000002000007947 */ /* 0x000fea0003800000 */
.L_x_32425:
[----:B------:R-:W-:-:S05]  /*2250*/  FADD.FTZ R116, R101, R116 ;  /* 0x0000007465747221 */ /* 0x000fca0000010000 */
.L_x_32426:
[----:B------:R-:W-:Y:S02]  /*2260*/  MOV R105, R116 ;  /* 0x0000007400697202 */ /* 0x000fe40000000f00 */
.L_x_32427:
[----:B------:R-:W-:Y:S01]  /*2270*/  FMUL.FTZ R127, R110, R135 ;  /* 0x000000876e7f7220 */ /* 0x000fe20000410000 */
[----:B------:R-:W-:Y:S05]  /*2280*/  @P2 BRA `(.L_x_32428) ;  /* 0x0000002000002947 */ /* 0x000fea0003800000 */
[----:B------:R-:W-:Y:S05]  /*2290*/  @P0 BRA `(.L_x_32429) ;  /* 0x0000002000000947 */ /* 0x000fea0003800000 */
[----:B------:R-:W-:Y:S05]  /*22a0*/  BRA `(.L_x_32430) ;  /* 0x0000002000007947 */ /* 0x000fea0003800000 */
.L_x_32428:
[----:B------:R-:W-:-:S05]  /*22b0*/  FADD.FTZ R127, R102, R127 ;  /* 0x0000007f667f7221 */ /* 0x000fca0000010000 */
.L_x_32429:
[----:B------:R-:W-:Y:S02]  /*22c0*/  MOV R106, R127 ;  /* 0x0000007f006a7202 */ /* 0x000fe40000000f00 */
.L_x_32430:
[----:B------:R-:W-:Y:S01]  /*22d0*/  FMUL.FTZ R136, R111, R135 ;  /* 0x000000876f887220 */ /* 0x000fe20000410000 */
[----:B------:R-:W-:Y:S05]  /*22e0*/  @P2 BRA `(.L_x_32431) ;  /* 0x0000002000002947 */ /* 0x000fea0003800000 */
[----:B------:R-:W-:Y:S05]  /*22f0*/  @P0 BRA `(.L_x_32432) ;  /* 0x0000002000000947 */ /* 0x000fea0003800000 */
[----:B------:R-:W-:Y:S05]  /*2300*/  BRA `(.L_x_32433) ;  /* 0x0000002000007947 */ /* 0x000fea0003800000 */
.L_x_32431:
[----:B------:R-:W-:-:S05]  /*2310*/  FADD.FTZ R136, R103, R136 ;  /* 0x0000008867887221 */ /* 0x000fca0000010000 */
.L_x_32432:
[----:B------:R-:W-:Y:S02]  /*2320*/  MOV R107, R136 ;  /* 0x00000088006b7202 */ /* 0x000fe40000000f00 */
.L_x_32433:
[----:B------:R-:W-:-:S04]  /*2330*/  @P0 LEA R108, P2, R137, c[0x0][0x188], 0x4 ;  /* 0x00006200896c0a11 */ /* 0x000fc800078420ff */
[C---:B------:R-:W-:Y:S02]  /*2340*/  @P0 LEA.HI.X R109, R137.reuse, c[0x0][0x18c], RZ, 0x4, P2 ;  /* 0x00006300896d0a11 */ /* 0x040fe400010f24ff */
[----:B------:R-:W-:-:S03]  /*2350*/  IADD3 R137, R137, 0x20, RZ ;  /* 0x0000002089897810 */ /* 0x000fc60007ffe0ff */
[----:B------:R0:W-:Y:S04]  /*2360*/  @P0 STG.E.128 [R108.64], R104 ;  /* 0x000000686c000986 */ /* 0x0001e8000c101d04 */
.L_x_32421:
[----:B------:R-:W-:Y:S05]  /*2370*/  BSYNC B0 ;  /* 0x0000000000007941 */ /* 0x000fea0003800000 */
.L_x_32420:
        /* <DEDUP_REMOVED lines=17> */
.L_x_32436:
[----:B0-----:R-:W-:-:S05]  /*2490*/  FADD.FTZ R12, R100, R12 ;  /* 0x0000000c640c7221 */ /* 0x001fca0000010000 */
.L_x_32437:
[----:B------:R-:W-:Y:S02]  /*24a0*/  MOV R104, R12 ;  /* 0x0000000c00687202 */ /* 0x000fe40000000f00 */
.L_x_32438:
[----:B------:R-:W-:Y:S01]  /*24b0*/  FMUL.FTZ R118, R109, R135 ;  /* 0x000000876d767220 */ /* 0x000fe20000410000 */
[----:B------:R-:W-:Y:S05]  /*24c0*/  @P2 BRA `(.L_x_32439) ;  /* 0x0000002000002947 */ /* 0x000fea0003800000 */
[----:B------:R-:W-:Y:S05]  /*24d0*/  @P0 BRA `(.L_x_32440) ;  /* 0x0000002000000947 */ /* 0x000fea0003800000 */
[----:B------:R-:W-:Y:S05]  /*24e0*/  BRA `(.L_x_32441) ;  /* 0x0000002000007947 */ /* 0x000fea0003800000 */
.L_x_32439:
[----:B------:R-:W-:-:S05]  /*24f0*/  FADD.FTZ R118, R101, R118 ;  /* 0x0000007665767221 */ /* 0x000fca0000010000 */
.L_x_32440:
[----:B------:R-:W-:Y:S02]  /*2500*/  MOV R105, R118 ;  /* 0x0000007600697202 */ /* 0x000fe40000000f00 */
.L_x_32441:
[----:B------:R-:W-:Y:S01]  /*2510*/  FMUL.FTZ R129, R110, R135 ;  /* 0x000000876e817220 */ /* 0x000fe20000410000 */
[----:B------:R-:W-:Y:S05]  /*2520*/  @P2 BRA `(.L_x_32442) ;  /* 0x0000002000002947 */ /* 0x000fea0003800000 */
[----:B------:R-:W-:Y:S05]  /*2530*/  @P0 BRA `(.L_x_32443) ;  /* 0x0000002000000947 */ /* 0x000fea0003800000 */
[----:B------:R-:W-:Y:S05]  /*2540*/  BRA `(.L_x_32444) ;  /* 0x0000002000007947 */ /* 0x000fea0003800000 */
.L_x_32442:
[----:B------:R-:W-:-:S05]  /*2550*/  FADD.FTZ R129, R102, R129 ;  /* 0x0000008166817221 */ /* 0x000fca0000010000 */
.L_x_32443:
[----:B------:R-:W-:Y:S02]  /*2560*/  MOV R106, R129 ;  /* 0x00000081006a7202 */ /* 0x000fe40000000f00 */
.L_x_32444:
[----:B------:R-:W-:Y:S01]  /*2570*/  FMUL.FTZ R138, R111, R135 ;  /* 0x000000876f8a7220 */ /* 0x000fe20000410000 */
[----:B------:R-:W-:Y:S05]  /*2580*/  @P2 BRA `(.L_x_32445) ;  /* 0x0000002000002947 */ /* 0x000fea0003800000 */
[----:B------:R-:W-:Y:S05]  /*2590*/  @P0 BRA `(.L_x_32446) ;  /* 0x0000002000000947 */ /* 0x000fea0003800000 */
[----:B------:R-:W-:Y:S05]  /*25a0*/  BRA `(.L_x_32447) ;  /* 0x0000002000007947 */ /* 0x000fea0003800000 */
.L_x_32445:
[----:B------:R-:W-:-:S05]  /*25b0*/  FADD.FTZ R138, R103, R138 ;  /* 0x0000008a678a7221 */ /* 0x000fca0000010000 */
.L_x_32446:
[----:B------:R-:W-:Y:S02]  /*25c0*/  MOV R107, R138 ;  /* 0x0000008a006b7202 */ /* 0x000fe40000000f00 */
.L_x_32447:
[----:B------:R-:W-:-:S04]  /*25d0*/  @P0 LEA R108, P2, R137, c[0x0][0x188], 0x4 ;  /* 0x00006200896c0a11 */ /* 0x000fc800078420ff */
[----:B------:R-:W-:-:S05]  /*25e0*/  @P0 LEA.HI.X R109, R137, c[0x0][0x18c], RZ, 0x4, P2 ;  /* 0x00006300896d0a11 */ /* 0x000fca00010f24ff */
[----:B------:R0:W-:Y:S04]  /*25f0*/  @P0 STG.E.128 [R108.64], R104 ;  /* 0x000000686c000986 */ /* 0x0001e8000c101d04 */
.L_x_32435:
[----:B------:R-:W-:Y:S05]  /*2600*/  BSYNC B0 ;  /* 0x0000000000007941 */ /* 0x000fea0003800000 */
.L_x_32434:
        /* <DEDUP_REMOVED lines=58> */
.L_x_32472:
        /* <DEDUP_REMOVED lines=107> */
[----:B-----5:R0:W1:Y:S02]  /*3060*/  SHFL.BFLY PT, R135, R140, 0x10, 0x1f ;  /* 0x0e001f008c877f89 */ /* 0x02006400000e0000 */
.L_x_32473:
        /* <DEDUP_REMOVED lines=29> */
[C---:B------:R-:W-:Y:S01]  /*3240*/  IMAD.WIDE.U32 R140, R131.reuse, R144, c[0x0][0x208] ;  /* 0x00008200838c7625 */ /* 0x040fe200078e0090 */
[----:B------:R-:W-:-:S03]  /*3250*/  IADD3 R131, R131, 0x20, RZ ;  /* 0x0000002083837810 */ /* 0x000fc60007ffe0ff */
[----:B------:R-:W-:-:S05]  /*3260*/  FFMA.FTZ R111, R27, R142, R23 ;  /* 0x0000008e1b6f7223 */ /* 0x000fca0000010017 */
[----:B------:R0:W-:Y:S02]  /*3270*/  STG.E.128 [R140.64], R108 ;  /* 0x0000006c8c007986 */ /* 0x0001e4000c101d04 */
.L_x_32451:
[----:B------:R-:W-:Y:S05]  /*3280*/  BSYNC B0 ;  /* 0x0000000000007941 */ /* 0x000fea0003800000 */
.L_x_32450:
[----:B------:R-:W-:Y:S01]  /*3290*/  ISETP.GE.U32.AND P2, PT, R0, 0x40, PT ;  /* 0x000000400000780c */ /* 0x000fe20003f46070 */
        /* <DEDUP_REMOVED lines=18> */
.L_x_32453:
[----:B------:R-:W-:Y:S05]  /*33c0*/  BSYNC B0 ;  /* 0x0000000000007941 */ /* 0x000fea0003800000 */
.L_x_32452:
[----:B------:R-:W-:Y:S01]  /*33d0*/  ISETP.GE.U32.AND P2, PT, R0, 0x60, PT ;  /* 0x000000600000780c */ /* 0x000fe20003f46070 */
        /* <DEDUP_REMOVED lines=18> */
.L_x_32455:
[----:B------:R-:W-:Y:S05]  /*3500*/  BSYNC B0 ;  /* 0x0000000000007941 */ /* 0x000fea0003800000 */
.L_x_32454:
        /* <DEDUP_REMOVED lines=19> */
.L_x_32457:
[----:B------:R-:W-:Y:S05]  /*3640*/  BSYNC B0 ;  /* 0x0000000000007941 */ /* 0x000fea0003800000 */
.L_x_32456:
        /* <DEDUP_REMOVED lines=19> */
.L_x_32459:
[----:B------:R-:W-:Y:S05]  /*3780*/  BSYNC B0 ;  /* 0x0000000000007941 */ /* 0x000fea0003800000 */
.L_x_32458:
        /* <DEDUP_REMOVED lines=19> */
.L_x_32461:
[----:B------:R-:W-:Y:S05]  /*38c0*/  BSYNC B0 ;  /* 0x0000000000007941 */ /* 0x000fea0003800000 */
.L_x_32460:
        /* <DEDUP_REMOVED lines=19> */
.L_x_32463:
[----:B------:R-:W-:Y:S05]  /*3a00*/  BSYNC B0 ;  /* 0x0000000000007941 */ /* 0x000fea0003800000 */
.L_x_32462:
        /* <DEDUP_REMOVED lines=19> */
.L_x_32465:
[----:B------:R-:W-:Y:S05]  /*3b40*/  BSYNC B0 ;  /* 0x0000000000007941 */ /* 0x000fea0003800000 */
.L_x_32464:
        /* <DEDUP_REMOVED lines=19> */
.L_x_32467:
[----:B------:R-:W-:Y:S05]  /*3c80*/  BSYNC B0 ;  /* 0x0000000000007941 */ /* 0x000fea0003800000 */
.L_x_32466:
        /* <DEDUP_REMOVED lines=14> */
[----:B------:R-:W-:-:S04]  /*3d70*/  IMAD.WIDE.U32 R140, R131, R144, c[0x0][0x208] ;  /* 0x00008200838c7625 */ /* 0x000fc800078e0090 */
[----:B------:R-:W-:Y:S02]  /*3d80*/  FFMA.FTZ R111, R99, R142, R95 ;  /* 0x0000008e636f7223 */ /* 0x000fe4000001005f */
[----:B------:R-:W-:-:S05]  /*3d90*/  FFMA.FTZ R110, R98, R133, R94 ;  /* 0x00000085626e7223 */ /* 0x000fca000001005e */
[----:B------:R0:W-:Y:S02]  /*3da0*/  STG.E.128 [R140.64], R108 ;  /* 0x0000006c8c007986 */ /* 0x0001e4000c101d04 */
.L_x_32469:
[----:B------:R-:W-:Y:S05]  /*3db0*/  BSYNC B0 ;  /* 0x0000000000007941 */ /* 0x000fea0003800000 */
.L_x_32468:
[----:B01----:R-:W-:-:S10]  /*3dc0*/  HFMA2.MMA R109, -RZ, RZ, 0, 2.384185791015625e-07 ;  /* 0x00000004ff6d7435 */ /* 0x003fd400000001ff */
[----:B------:R-:W-:-:S05]  /*3dd0*/  IMAD R2, R109, c[0x0][0x160], R2 ;  /* 0x000058006d027a24 */ /* 0x000fca00078e0202 */
[----:B------:R-:W-:-:S13]  /*3de0*/  ISETP.GE.AND P2, PT, R2, c[0x0][0x164], PT ;  /* 0x0000590002007a0c */ /* 0x000fda0003f46270 */
[----:B------:R-:W-:Y:S01]  /*3df0*/  @P2 CALL.REL.NOINC `(.L_x_32470) ;  /* 0x0000001000002944 */ /* 0x000fe20003c00000 */
[----:B------:R-:W-:Y:S05]  /*3e00*/  BRA `(.L_x_32471) ;  /* 0xffffcd1000007947 */ /* 0x000fea000383ffff */
.L_x_32470:
[----:B------:R-:W-:Y:S05]  /*3e10*/  EXIT ;  /* 0x000000000000794d */ /* 0x000fea0003800000 */
.L_x_32448:
[----:B-----5:R-:W-:Y:S01]  /*3e20*/  HFMA2.MMA R135, -RZ, RZ, 0, 5.9604644775390625e-08 ;  /* 0x00000001ff877435 */ /* 0x020fe200000001ff */
[----:B------:R-:W-:Y:S02]  /*3e30*/  MOV R110, R111 ;  /* 0x0000006f006e7202 */ /* 0x000fe40000000f00 */
[----:B------:R-:W-:Y:S02]  /*3e40*/  MOV R133, 0x1f ;  /* 0x0000001f00857802 */ /* 0x000fe40000000f00 */
[----:B------:R-:W-:Y:S02]  /*3e50*/  MOV R142, 0xffffffff ;  /* 0xffffffff008e7802 */ /* 0x000fe40000000f00 */
[----:B------:R-:W-:Y:S02]  /*3e60*/  MOV R108, 0x3e80 ;  /* 0x00003e80006c7802 */ /* 0x000fe40000000f00 */
[----:B------:R-:W-:Y:S05]  /*3e70*/  CALL.REL.NOINC `($__internal_144_$__cuda_sm70_shflsync_bfly_p) ;  /* 0x0000093000007944 */ /* 0x000fea0003c00000 */
[----:B-1----:R-:W-:Y:S01]  /*3e80*/  MOV R108, R135 ;  /* 0x00000087006c7202 */ /* 0x002fe20000000f00 */
[----:B0-----:R-:W-:Y:S05]  /*3e90*/  BRA `(.L_x_32472) ;  /* 0xffffeb1000007947 */ /* 0x001fea000383ffff */
.L_x_32449:
[----:B-----5:R-:W-:Y:S01]  /*3ea0*/  HFMA2.MMA R135, -RZ, RZ, 0, 1.1920928955078125e-07 ;  /* 0x00000002ff877435 */ /* 0x020fe200000001ff */
[----:B------:R-:W-:Y:S02]  /*3eb0*/  MOV R110, R139 ;  /* 0x0000008b006e7202 */ /* 0x000fe40000000f00 */
[----:B------:R-:W-:-:S02]  /*3ec0*/  MOV R133, 0x1f ;  /* 0x0000001f00857802 */ /* 0x000fc40000000f00 */
[----:B------:R-:W-:Y:S02]  /*3ed0*/  MOV R142, 0xffffffff ;  /* 0xffffffff008e7802 */ /* 0x000fe40000000f00 */
[----:B------:R-:W-:Y:S02]  /*3ee0*/  MOV R108, 0x3f00 ;  /* 0x00003f00006c7802 */ /* 0x000fe40000000f00 */
[----:B0-----:R-:W-:Y:S05]  /*3ef0*/  CALL.REL.NOINC `($__internal_144_$__cuda_sm70_shflsync_bfly_p) ;  /* 0x000008b000007944 */ /* 0x001fea0003c00000 */
[----:B01----:R-:W-:Y:S01]  /*3f00*/  FADD.FTZ R110, R139, R135 ;  /* 0x000000878b6e7221 */ /* 0x003fe20000010000 */
[----:B------:R-:W-:Y:S01]  /*3f10*/  HFMA2.MMA R135, -RZ, RZ, 0, 2.384185791015625e-07 ;  /* 0x00000004ff877435 */ /* 0x000fe200000001ff */
[----:B------:R-:W-:Y:S02]  /*3f20*/  MOV R133, 0x1f ;  /* 0x0000001f00857802 */ /* 0x000fe40000000f00 */
[----:B------:R-:W-:Y:S02]  /*3f30*/  MOV R142, 0xffffffff ;  /* 0xffffffff008e7802 */ /* 0x000fe40000000f00 */
[----:B------:R-:W-:Y:S02]  /*3f40*/  MOV R108, 0x3f60 ;  /* 0x00003f60006c7802 */ /* 0x000fe40000000f00 */
[----:B------:R-:W-:Y:S05]  /*3f50*/  CALL.REL.NOINC `($__internal_144_$__cuda_sm70_shflsync_bfly_p) ;  /* 0x0000085000007944 */ /* 0x000fea0003c00000 */
[----:B01----:R-:W-:Y:S01]  /*3f60*/  FADD.FTZ R110, R110, R135 ;  /* 0x000000876e6e7221 */ /* 0x003fe20000010000 */
[----:B------:R-:W-:Y:S01]  /*3f70*/  HFMA2.MMA R135, -RZ, RZ, 0, 4.76837158203125e-07 ;  /* 0x00000008ff877435 */ /* 0x000fe200000001ff */
[----:B------:R-:W-:-:S02]  /*3f80*/  MOV R133, 0x1f ;  /* 0x0000001f00857802 */ /* 0x000fc40000000f00 */
[----:B------:R-:W-:Y:S02]  /*3f90*/  MOV R142, 0xffffffff ;  /* 0xffffffff008e7802 */ /* 0x000fe40000000f00 */
[----:B------:R-:W-:Y:S02]  /*3fa0*/  MOV R108, 0x3fc0 ;  /* 0x00003fc0006c7802 */ /* 0x000fe40000000f00 */
[----:B------:R-:W-:Y:S05]  /*3fb0*/  CALL.REL.NOINC `($__internal_144_$__cuda_sm70_shflsync_bfly_p) ;  /* 0x000007f000007944 */ /* 0x000fea0003c00000 */
[----:B01----:R-:W-:Y:S01]  /*3fc0*/  FADD.FTZ R110, R110, R135 ;  /* 0x000000876e6e7221 */ /* 0x003fe20000010000 */
[----:B------:R-:W-:Y:S01]  /*3fd0*/  HFMA2.MMA R135, -RZ, RZ, 0, 9.5367431640625e-07 ;  /* 0x00000010ff877435 */ /* 0x000fe200000001ff */
[----:B------:R-:W-:Y:S02]  /*3fe0*/  MOV R133, 0x1f ;  /* 0x0000001f00857802 */ /* 0x000fe40000000f00 */
[----:B------:R-:W-:Y:S02]  /*3ff0*/  MOV R142, 0xffffffff ;  /* 0xffffffff008e7802 */ /* 0x000fe40000000f00 */
[----:B------:R-:W-:Y:S02]  /*4000*/  MOV R108, 0x4020 ;  /* 0x00004020006c7802 */ /* 0x000fe40000000f00 */
[----:B------:R-:W-:Y:S05]  /*4010*/  CALL.REL.NOINC `($__internal_144_$__cuda_sm70_shflsync_bfly_p) ;  /* 0x0000079000007944 */ /* 0x000fea0003c00000 */
        /* <DEDUP_REMOVED lines=61> */
[--C-:B------:R-:W-:Y:S01]  /*43f0*/  FADD.FTZ R109, R9, -R137.reuse ;  /* 0x80000089096d7221 */ /* 0x100fe20000010000 */
[----:B------:R-:W-:Y:S01]  /*4400*/  MOV R133, 0x1f ;  /* 0x0000001f00857802 */ /* 0x000fe20000000f00 */
        /* <DEDUP_REMOVED lines=31> */
[----:B------:R-:W-:Y:S05]  /*4600*/  CALL.REL.NOINC `($__internal_144_$__cuda_sm70_shflsync_bfly_p) ;  /* 0x000001a000007944 */ /* 0x000fea0003c00000 */
[----:B01----:R-:W-:Y:S01]  /*4610*/  FADD.FTZ R110, R110, R135 ;  /* 0x000000876e6e7221 */ /* 0x003fe20000010000 */
[----:B------:R-:W-:Y:S01]  /*4620*/  HFMA2.MMA R135, -RZ, RZ, 0, 1.1920928955078125e-07 ;  /* 0x00000002ff877435 */ /* 0x000fe200000001ff */
[----:B------:R-:W-:Y:S02]  /*4630*/  MOV R133, 0x1f ;  /* 0x0000001f00857802 */ /* 0x000fe40000000f00 */
[----:B------:R-:W-:Y:S02]  /*4640*/  MOV R142, 0xffffffff ;  /* 0xffffffff008e7802 */ /* 0x000fe40000000f00 */
[----:B------:R-:W-:Y:S02]  /*4650*/  MOV R108, 0x4670 ;  /* 0x00004670006c7802 */ /* 0x000fe40000000f00 */
[----:B------:R-:W-:Y:S05]  /*4660*/  CALL.REL.NOINC `($__internal_144_$__cuda_sm70_shflsync_bfly_p) ;  /* 0x0000014000007944 */ /* 0x000fea0003c00000 */
[----:B01----:R-:W-:Y:S01]  /*4670*/  FADD.FTZ R110, R110, R135 ;  /* 0x000000876e6e7221 */ /* 0x003fe20000010000 */
[----:B------:R-:W-:Y:S01]  /*4680*/  HFMA2.MMA R135, -RZ, RZ, 0, 2.384185791015625e-07 ;  /* 0x00000004ff877435 */ /* 0x000fe200000001ff */
[----:B------:R-:W-:Y:S02]  /*4690*/  MOV R133, 0x1f ;  /* 0x0000001f00857802 */ /* 0x000fe40000000f00 */
[----:B------:R-:W-:-:S02]  /*46a0*/  MOV R142, 0xffffffff ;  /* 0xffffffff008e7802 */ /* 0x000fc40000000f00 */
[----:B------:R-:W-:Y:S02]  /*46b0*/  MOV R108, 0x46d0 ;  /* 0x000046d0006c7802 */ /* 0x000fe40000000f00 */
[----:B------:R-:W-:Y:S05]  /*46c0*/  CALL.REL.NOINC `($__internal_144_$__cuda_sm70_shflsync_bfly_p) ;  /* 0x000000e000007944 */ /* 0x000fea0003c00000 */
[----:B01----:R-:W-:Y:S01]  /*46d0*/  FADD.FTZ R110, R110, R135 ;  /* 0x000000876e6e7221 */ /* 0x003fe20000010000 */
[----:B------:R-:W-:Y:S01]  /*46e0*/  HFMA2.MMA R135, -RZ, RZ, 0, 4.76837158203125e-07 ;  /* 0x00000008ff877435 */ /* 0x000fe200000001ff */
[----:B------:R-:W-:Y:S02]  /*46f0*/  MOV R133, 0x1f ;  /* 0x0000001f00857802 */ /* 0x000fe40000000f00 */
[----:B------:R-:W-:Y:S02]  /*4700*/  MOV R142, 0xffffffff ;  /* 0xffffffff008e7802 */ /* 0x000fe40000000f00 */
[----:B------:R-:W-:Y:S02]  /*4710*/  MOV R108, 0x4730 ;  /* 0x00004730006c7802 */ /* 0x000fe40000000f00 */
[----:B------:R-:W-:Y:S05]  /*4720*/  CALL.REL.NOINC `($__internal_144_$__cuda_sm70_shflsync_bfly_p) ;  /* 0x0000008000007944 */ /* 0x000fea0003c00000 */
[----:B-1----:R-:W-:Y:S01]  /*4730*/  FADD.FTZ R140, R110, R135 ;  /* 0x000000876e8c7221 */ /* 0x002fe20000010000 */
[----:B------:R-:W-:Y:S01]  /*4740*/  HFMA2.MMA R135, -RZ, RZ, 0, 9.5367431640625e-07 ;  /* 0x00000010ff877435 */ /* 0x000fe200000001ff */
[----:B0-----:R-:W-:Y:S02]  /*4750*/  MOV R133, 0x1f ;  /* 0x0000001f00857802 */ /* 0x001fe40000000f00 */
[----:B------:R-:W-:-:S02]  /*4760*/  MOV R142, 0xffffffff ;  /* 0xffffffff008e7802 */ /* 0x000fc40000000f00 */
[----:B------:R-:W-:Y:S02]  /*4770*/  MOV R110, R140 ;  /* 0x0000008c006e7202 */ /* 0x000fe40000000f00 */
[----:B------:R-:W-:Y:S02]  /*4780*/  MOV R108, 0x47a0 ;  /* 0x000047a0006c7802 */ /* 0x000fe40000000f00 */
[----:B------:R-:W-:Y:S05]  /*4790*/  CALL.REL.NOINC `($__internal_144_$__cuda_sm70_shflsync_bfly_p) ;  /* 0x0000001000007944 */ /* 0x000fea0003c00000 */
[----:B01----:R-:W-:Y:S05]  /*47a0*/  BRA `(.L_x_32473) ;  /* 0xffffe8c000007947 */ /* 0x003fea000383ffff */
        .weak           $__internal_144_$__cuda_sm70_shflsync_bfly_p
        .type           $__internal_144_$__cuda_sm70_shflsync_bfly_p,@function
        .size           $__internal_144_$__cuda_sm70_shflsync_bfly_p,(.L_x_36232 - $__internal_144_$__cuda_sm70_shflsync_bfly_p)
$__internal_144_$__cuda_sm70_shflsync_bfly_p:
[----:B------:R-:W-:Y:S01]  /*47b0*/  HFMA2.MMA R109, -RZ, RZ, 0, 0 ;  /* 0x00000000ff6d7435 */ /* 0x000fe200000001ff */
[----:B------:R-:W-:Y:S04]  /*47c0*/  WARPSYNC R142 ;  /* 0x0000008e00007348 */ /* 0x000fe80003800000 */
[----:B------:R0:W1:Y:S01]  /*47d0*/  SHFL.BFLY PT, R135, R110, R135, R133 ;  /* 0x0c0000876e877389 */ /* 0x00006200000e0085 */
[----:B------:R-:W-:Y:S05]  /*47e0*/  RET.REL.NODEC R108 `(_ZN10layer_norm13ln_fwd_kernelINS_13Kernel_traitsIfffffjLj1280ELj1ELj4ELj1ELj16ENS_18Kernel_traits_baseILj1280EfffffjLj128EEEEELb0ELb0ELb0ELb0EEEvNS_9FwdParamsE) ;  /* 0xffffb8106c007950 */ /* 0x000fea0003c3ffff */
.L_x_32474:
        /* <DEDUP_REMOVED lines=9> */
.L_x_36232:


//--------------------- .text._ZN10layer_norm13ln_fwd_kernelINS_13Kernel_traitsIfffffjLj1280ELj1ELj4ELj1ELj16ENS_18Kernel_traits_baseILj1280EfffffjLj128EEEEELb0ELb0ELb0ELb1EEEvNS_9FwdParamsE --------------------------
	.section	.text._ZN10layer_norm13ln_fwd_kernelINS_13Kernel_traitsIfffffjLj1280ELj1ELj4ELj1ELj16ENS_18Kernel_traits_baseILj1280EfffffjLj128EEEEELb0ELb0ELb0ELb1EEEvNS_9FwdParamsE,"ax",@progbits
	.sectioninfo	@"SHI_REGISTERS=166"
	.align	128
        .global         _ZN10layer_norm13ln_fwd_kernelINS_13Kernel_traitsIfffffjLj1280ELj1ELj4ELj1ELj16ENS_18Kernel_traits_baseILj1280EfffffjLj128EEEEELb0ELb0ELb0ELb1EEEvNS_9FwdParamsE
        .type           _ZN10layer_norm13ln_fwd_kernelINS_13Kernel_traitsIfffffjLj1280ELj1ELj4ELj1ELj16ENS_18Kernel_traits_baseILj1280EfffffjLj128EEEEELb0ELb0ELb0ELb1EEEvNS_9FwdParamsE,@function
        .size           _ZN10layer_norm13ln_fwd_kernelINS_13Kernel_traitsIfffffjLj1280ELj1ELj4ELj1ELj16ENS_18Kernel_traits_baseILj1280EfffffjLj128EEEEELb0ELb0ELb0ELb1EEEvNS_9FwdParamsE,(.L_x_36233 - _ZN10layer_norm13ln_fwd_kernelINS_13Kernel_traitsIfffffjLj1280ELj1ELj4ELj1ELj16ENS_18Kernel_traits_baseILj1280EfffffjLj128EEEEELb0ELb0ELb0ELb1EEEvNS_9FwdParamsE)
        .other          _ZN10layer_norm13ln_fwd_kernelINS_13Kernel_traitsIfffffjLj1280ELj1ELj4ELj1ELj16ENS_18Kernel_traits_baseILj1280EfffffjLj128EEEEELb0ELb0ELb0ELb1EEEvNS_9FwdParamsE,@"STO_CUDA_ENTRY STV_DEFAULT"
_ZN10layer_norm13ln_fwd_kernelINS_13Kernel_traitsIfffffjLj1280ELj1ELj4ELj1ELj16ENS_18Kernel_traits_baseILj1280EfffffjLj128EEEEELb0ELb0ELb0ELb1EEEvNS_9FwdParamsE:
.text._ZN10layer_norm13ln_fwd_kernelINS_13Kernel_traitsIfffffjLj1280ELj1ELj4ELj1ELj16ENS_18Kernel_traits_baseILj1280EfffffjLj128EEEEELb0ELb0ELb0ELb1EEEvNS_9FwdParamsE:
        /* <DEDUP_REMOVED lines=60> */
[----:B-1----:R-:W-:Y:S02]  /*03c0*/  LOP3.LUT P0, RZ, R0, c[0x0][0x1c4], RZ, 0xfc, P0 ;  /* 0x0000710000ff7a12 */ /* 0x002fe4000000fcff */
.L_x_32598:
[----:B------:R-:W1:Y:S01]  /*03d0*/  S2R R14, SR_TID.X ;  /* 0x00000000000e7919 */ /* 0x000e620000002100 */
[----:B------:R-:W-:Y:S01]  /*03e0*/  ISETP.NE.U32.AND P2, PT, RZ, c[0x0][0x1c0], PT ;  /* 0x00007000ff007a0c */ /* 0x000fe20003f45070 */
[----:B------:R-:W-:Y:S01]  /*03f0*/  IMAD R0, R15, c[0x0][0x168], RZ ;  /* 0x00005a000f007a24 */ /* 0x000fe200078e02ff */
[----:B------:R-:W-:Y:S01]  /*0400*/  ISETP.NE.U32.AND P1, PT, RZ, c[0x0][0x180], PT ;  /* 0x00006000ff007a0c */ /* 0x000fe20003f25070 */
[----:B------:R-:W-:Y:S01]  /*0410*/  HFMA2.MMA R13, -RZ, RZ, 0, 9.5367431640625e-07 ;  /* 0x00000010ff0d7435 */ /* 0x000fe200000001ff */
[----:B------:R-:W-:Y:S01]  /*0420*/  ISETP.NE.AND.EX P2, PT, RZ, c[0x0][0x1c4], PT, P2 ;  /* 0x00007100ff007a0c */ /* 0x000fe20003f45320 */
[----:B------:R-:W-:Y:S01]  /*0430*/  HFMA2.MMA R11, -RZ, RZ, 1.875, 0 ;  /* 0x3f800000ff0b7435 */ /* 0x000fe200000001ff */
[----:B------:R-:W-:Y:S02]  /*0440*/  SHF.R.S32.HI R3, RZ, 0x1f, R0 ;  /* 0x0000001fff037819 */ /* 0x000fe40000011400 */
[----:B------:R-:W-:Y:S02]  /*0450*/  ISETP.NE.AND.EX P1, PT, RZ, c[0x0][0x184], PT, P1 ;  /* 0x00006100ff007a0c */ /* 0x000fe40003f25310 */
[----:B------:R-:W-:-:S07]  /*0460*/  LEA.HI R3, R3, R0, RZ, 0x2 ;  /* 0x0000000003037211 */ /* 0x000fce00078f10ff */
[----:B------:R-:W-:Y:S02]  /*0470*/  @P2 MOV R2, 0x4 ;  /* 0x0000000400022802 */ /* 0x000fe40000000f00 */
[----:B-1----:R-:W-:-:S04]  /*0480*/  LOP3.LUT R14, R14, 0x1f, RZ, 0xc0, !PT ;  /* 0x0000001f0e0e7812 */ /* 0x002fc800078ec0ff */
[----:B------:R-:W-:Y:S01]  /*0490*/  LEA.HI.SX32 R12, R3, R14, 0x1e ;  /* 0x0000000e030c7211 */ /* 0x000fe200078ff2ff */
[----:B------:R-:W-:-:S03]  /*04a0*/  @P2 IMAD.WIDE R2, R15, R2, c[0x0][0x1c0] ;  /* 0x000070000f022625 */ /* 0x000fc600078e0202 */
[C---:B------:R-:W-:Y:S01]  /*04b0*/  @P1 LEA R6, P3, R12.reuse, c[0x0][0x180], 0x4 ;  /* 0x000060000c061a11 */ /* 0x040fe200078620ff */
[C---:B0-----:R-:W-:Y:S01]  /*04c0*/  IMAD.WIDE.U32 R4, R12.reuse, R13, c[0x0][0x170] ;  /* 0x00005c000c047625 */ /* 0x041fe200078e000d */
[----:B------:R-:W2:Y:S02]  /*04d0*/  @P2 LDG.E R11, [R2.64] ;  /* 0x00000004020b2981 */ /* 0x000ea4000c1e1900 */
[----:B------:R-:W-:Y:S02]  /*04e0*/  @P1 LEA.HI.X R7, R12, c[0x0][0x184], RZ, 0x4, P3 ;  /* 0x000061000c071a11 */ /* 0x000fe400018f24ff */
[----:B------:R-:W2:Y:S04]  /*04f0*/  LDG.E.128 R16, [R4.64] ;  /* 0x0000000404107981 */ /* 0x000ea8000c1e1d00 */
[----:B-----5:R0:W5:Y:S01]  /*0500*/  @P1 LDG.E.128 R20, [R6.64] ;  /* 0x0000000406141981 */ /* 0x020162000c1e1d00 */
[----:B------:R-:W-:-:S04]  /*0510*/  ISETP.NE.U32.AND P2, PT, RZ, c[0x0][0x180], PT ;  /* 0x00006000ff007a0c */ /* 0x000fc80003f45070 */
[----:B------:R-:W-:Y:S01]  /*0520*/  ISETP.NE.AND.EX P2, PT, RZ, c[0x0][0x184], PT, P2 ;  /* 0x00006100ff007a0c */ /* 0x000fe20003f45320 */
[----:B--2---:R-:W-:-:S12]  /*0530*/  FMUL.FTZ R10, R16, R11 ;  /* 0x0000000b100a7220 */ /* 0x004fd80000410000 */
[----:B------:R-:W-:Y:S05]  /*0540*/  @P2 BRA `(.L_x_32475) ;  /* 0x0000002000002947 */ /* 0x000fea0003800000 */
[----:B0-----:R-:W-:Y:S05]  /*0550*/  @P0 BRA `(.L_x_32476) ;  /* 0x0000002000000947 */ /* 0x001fea0003800000 */
[----:B------:R-:W-:Y:S05]  /*0560*/  BRA `(.L_x_32477) ;  /* 0x0000002000007947 */ /* 0x000fea0003800000 */
.L_x_32475:
[----:B0----5:R-:W-:-:S05]  /*0570*/  FADD.FTZ R10, R20, R10 ;  /* 0x0000000a140a7221 */ /* 0x021fca0000010000 */
.L_x_32476:
[----:B------:R-:W-:Y:S02]  /*0580*/  MOV R104, R10 ;  /* 0x0000000a00687202 */ /* 0x000fe40000000f00 */
.L_x_32477:
[----:B------:R-:W-:Y:S01]  /*0590*/  FMUL.FTZ R9, R17, R11 ;  /* 0x0000000b11097220 */ /* 0x000fe20000410000 */
[----:B------:R-:W-:Y:S05]  /*05a0*/  @P2 BRA `(.L_x_32478) ;  /* 0x0000002000002947 */ /* 0x000fea0003800000 */
[----:B------:R-:W-:Y:S05]  /*05b0*/  @P0 BRA `(.L_x_32479) ;  /* 0x0000002000000947 */ /* 0x000fea0003800000 */
[----:B------:R-:W-:Y:S05]  /*05c0*/  BRA `(.L_x_32480) ;  /* 0x0000002000007947 */ /* 0x000fea0003800000 */
.L_x_32478:
[----:B-----5:R-:W-:-:S05]  /*05d0*/  FADD.FTZ R9, R21, R9 ;  /* 0x0000000915097221 */ /* 0x020fca0000010000 */
.L_x_32479:
[----:B------:R-:W-:Y:S02]  /*05e0*/  MOV R105, R9 ;  /* 0x0000000900697202 */ /* 0x000fe40000000f00 */
.L_x_32480:
[----:B------:R-:W-:Y:S01]  /*05f0*/  FMUL.FTZ R8, R18, R11 ;  /* 0x0000000b12087220 */ /* 0x000fe20000410000 */
[----:B------:R-:W-:Y:S05]  /*0600*/  @P2 BRA `(.L_x_32481) ;  /* 0x0000002000002947 */ /* 0x000fea0003800000 */
[----:B------:R-:W-:Y:S05]  /*0610*/  @P0 BRA `(.L_x_32482) ;  /* 0x0000002000000947 */ /* 0x000fea0003800000 */
[----:B------:R-:W-:Y:S05]  /*0620*/  BRA `(.L_x_32483) ;  /* 0x0000002000007947 */ /* 0x000fea0003800000 */
.L_x_32481:
[----:B-----5:R-:W-:-:S05]  /*0630*/  FADD.FTZ R8, R22, R8 ;  /* 0x0000000816087221 */ /* 0x020fca0000010000 */
.L_x_32482:
[----:B------:R-:W-:Y:S02]  /*0640*/  MOV R106, R8 ;  /* 0x00000008006a7202 */ /* 0x000fe40000000f00 */
.L_x_32483:
[----:B------:R-:W-:Y:S01]  /*0650*/  FMUL.FTZ R7, R19, R11 ;  /* 0x0000000b13077220 */ /* 0x000fe20000410000 */
[----:B------:R-:W-:Y:S05]  /*0660*/  @P2 BRA `(.L_x_32484) ;  /* 0x0000002000002947 */ /* 0x000fea0003800000 */
[----:B------:R-:W-:Y:S05]  /*0670*/  @P0 BRA `(.L_x_32485) ;  /* 0x0000002000000947 */ /* 0x000fea0003800000 */
[----:B------:R-:W-:Y:S05]  /*0680*/  BRA `(.L_x_32486) ;  /* 0x0000002000007947 */ /* 0x000fea0003800000 */
.L_x_32484:
[----:B-----5:R-:W-:-:S05]  /*0690*/  FADD.FTZ R7, R23, R7 ;  /* 0x0000000717077221 */ /* 0x020fca0000010000 */
.L_x_32485:
[----:B------:R-:W-:Y:S02]  /*06a0*/  MOV R107, R7 ;  /* 0x00000007006b7202 */ /* 0x000fe40000000f00 */
.L_x_32486:
[C---:B------:R-:W-:Y:S02]  /*06b0*/  @P0 LEA R18, P3, R12.reuse, c[0x0][0x188], 0x4 ;  /* 0x000062000c120a11 */ /* 0x040fe400078620ff */
[C---:B------:R-:W-:Y:S02]  /*06c0*/  IADD3 R6, R12.reuse, 0x20, RZ ;  /* 0x000000200c067810 */ /* 0x040fe40007ffe0ff */
[----:B------:R-:W-:-:S03]  /*06d0*/  @P0 LEA.HI.X R19, R12, c[0x0][0x18c], RZ, 0x4, P3 ;  /* 0x000063000c130a11 */ /* 0x000fc600018f24ff */
[CC--:B------:R-:W-:Y:S02]  /*06e0*/  IMAD.WIDE.U32 R2, R6.reuse, R13.reuse, c[0x0][0x170] ;  /* 0x00005c0006027625 */ /* 0x0c0fe400078e000d */
[----:B------:R0:W-:Y:S02]  /*06f0*/  @P0 STG.E.128 [R18.64], R104 ;  /* 0x0000006812000986 */ /* 0x0001e4000c101d04 */
[----:B------:R-:W-:Y:S02]  /*0700*/  @P1 IMAD.WIDE.U32 R16, R6, R13, c[0x0][0x180] ;  /* 0x0000600006101625 */ /* 0x000fe400078e000d */
[----:B------:R-:W2:Y:S04]  /*0710*/  LDG.E.128 R108, [R2.64] ;  /* 0x00000004026c7981 */ /* 0x000ea8000c1e1d00 */
[----:B-----5:R0:W5:Y:S01]  /*0720*/  @P1 LDG.E.128 R20, [R16.64] ;  /* 0x0000000410141981 */ /* 0x020162000c1e1d00 */
[----:B--2---:R-:W-:Y:S01]  /*0730*/  FMUL.FTZ R5, R108, R11 ;  /* 0x0000000b6c057220 */ /* 0x004fe20000410000 */
[----:B------:R-:W-:Y:S05]  /*0740*/  @P2 BRA `(.L_x_32487) ;  /* 0x0000002000002947 */ /* 0x000fea0003800000 */
[----:B0-----:R-:W-:Y:S05]  /*0750*/  @P0 BRA `(.L_x_32488) ;  /* 0x0000002000000947 */ /* 0x001fea0003800000 */
[----:B------:R-:W-:Y:S05]  /*0760*/  BRA `(.L_x_32489) ;  /* 0x0000002000007947 */ /* 0x000fea0003800000 */
.L_x_32487:
[----:B0----5:R-:W-:-:S05]  /*0770*/  FADD.FTZ R5, R20, R5 ;  /* 0x0000000514057221 */ /* 0x021fca0000010000 */
.L_x_32488:
[----:B------:R-:W-:Y:S02]  /*0780*/  MOV R104, R5 ;  /* 0x0000000500687202 */ /* 0x000fe40000000f00 */
.L_x_32489:
[----:B------:R-:W-:Y:S01]  /*0790*/  FMUL.FTZ R4, R109, R11 ;  /* 0x0000000b6d047220 */ /* 0x000fe20000410000 */
[----:B------:R-:W-:Y:S05]  /*07a0*/  @P2 BRA `(.L_x_32490) ;  /* 0x0000002000002947 */ /* 0x000fea0003800000 */
[----:B------:R-:W-:Y:S05]  /*07b0*/  @P0 BRA `(.L_x_32491) ;  /* 0x0000002000000947 */ /* 0x000fea0003800000 */
[----:B------:R-:W-:Y:S05]  /*07c0*/  BRA `(.L_x_32492) ;  /* 0x0000002000007947 */ /* 0x000fea0003800000 */
.L_x_32490:
[----:B-----5:R-:W-:-:S05]  /*07d0*/  FADD.FTZ R4, R21, R4 ;  /* 0x0000000415047221 */ /* 0x020fca0000010000 */
.L_x_32491:
[----:B------:R-:W-:Y:S02]  /*07e0*/  MOV R105, R4 ;  /* 0x0000000400697202 */ /* 0x000fe40000000f00 */
.L_x_32492:
[----:B------:R-:W-:Y:S01]  /*07f0*/  FMUL.FTZ R3, R110, R11 ;  /* 0x0000000b6e037220 */ /* 0x000fe20000410000 */
[----:B------:R-:W-:Y:S05]  /*0800*/  @P2 BRA `(.L_x_32493) ;  /* 0x0000002000002947 */ /* 0x000fea0003800000 */
[----:B------:R-:W-:Y:S05]  /*0810*/  @P0 BRA `(.L_x_32494) ;  /* 0x0000002000000947 */ /* 0x000fea0003800000 */
[----:B------:R-:W-:Y:S05]  /*0820*/  BRA `(.L_x_32495) ;  /* 0x0000002000007947 */ /* 0x000fea0003800000 */
.L_x_32493:
[----:B-----5:R-:W-:-:S05]  /*0830*/  FADD.FTZ R3, R22, R3 ;  /* 0x0000000316037221 */ /* 0x020fca0000010000 */
.L_x_32494:
[----:B------:R-:W-:Y:S02]  /*0840*/  MOV R106, R3 ;  /* 0x00000003006a7202 */ /* 0x000fe40000000f00 */
.L_x_32495:
[----:B------:R-:W-:Y:S01]  /*0850*/  FMUL.FTZ R2, R111, R11 ;  /* 0x0000000b6f027220 */ /* 0x000fe20000410000 */
[----:B------:R-:W-:Y:S05]  /*0860*/  @P2 BRA `(.L_x_32496) ;  /* 0x0000002000002947 */ /* 0x000fea0003800000 */
[----:B------:R-:W-:Y:S05]  /*0870*/  @P0 BRA `(.L_x_32497) ;  /* 0x0000002000000947 */ /* 0x000fea0003800000 */
[----:B------:R-:W-:Y:S05]  /*0880*/  BRA `(.L_x_32498) ;  /* 0x0000002000007947 */ /* 0x000fea0003800000 */
.L_x_32496:
[----:B-----5:R-:W-:-:S05]  /*0890*/  FADD.FTZ R2, R23, R2 ;  /* 0x0000000217027221 */ /* 0x020fca0000010000 */
.L_x_32497:
[----:B------:R-:W-:Y:S02]  /*08a0*/  MOV R107, R2 ;  /* 0x00000002006b7202 */ /* 0x000fe40000000f00 */
.L_x_32498:
        /* <DEDUP_REMOVED lines=11> */
.L_x_32499:
[----:B0----5:R-:W-:-:S05]  /*0960*/  FADD.FTZ R16, R20, R16 ;  /* 0x0000001014107221 */ /* 0x021fca0000010000 */
.L_x_32500:
[----:B------:R-:W-:Y:S02]  /*0970*/  MOV R104, R16 ;  /* 0x0000001000687202 */ /* 0x000fe40000000f00 */
.L_x_32501:
[----:B------:R-:W-:Y:S01]  /*0980*/  FMUL.FTZ R17, R17, R11 ;  /* 0x0000000b11117220 */ /* 0x000fe20000410000 */
[----:B------:R-:W-:Y:S05]  /*0990*/  @P2 BRA `(.L_x_32502) ;  /* 0x0000002000002947 */ /* 0x000fea0003800000 */
[----:B------:R-:W-:Y:S05]  /*09a0*/  @P0 BRA `(.L_x_32503) ;  /* 0x0000002000000947 */ /* 0x000fea0003800000 */
[----:B------:R-:W-:Y:S05]  /*09b0*/  BRA `(.L_x_32504) ;  /* 0x0000002000007947 */ /* 0x000fea0003800000 */
.L_x_32502:
[----:B-----5:R-:W-:-:S05]  /*09c0*/  FADD.FTZ R17, R21, R17 ;  /* 0x0000001115117221 */ /* 0x020fca0000010000 */
.L_x_32503:
[----:B------:R-:W-:Y:S02]  /*09d0*/  MOV R105, R17 ;  /* 0x0000001100697202 */ /* 0x000fe40000000f00 */
.L_x_32504:
[----:B------:R-:W-:Y:S01]  /*09e0*/  FMUL.FTZ R18, R18, R11 ;  /* 0x0000000b12127220 */ /* 0x000fe20000410000 */
[----:B------:R-:W-:Y:S05]  /*09f0*/  @P2 BRA `(.L_x_32505) ;  /* 0x0000002000002947 */ /* 0x000fea0003800000 */
[----:B------:R-:W-:Y:S05]  /*0a00*/  @P0 BRA `(.L_x_32506) ;  /* 0x0000002000000947 */ /* 0x000fea0003800000 */
[----:B------:R-:W-:Y:S05]  /*0a10*/  BRA `(.L_x_32507) ;  /* 0x0000002000007947 */ /* 0x000fea0003800000 */
.L_x_32505:
[----:B-----5:R-:W-:-:S05]  /*0a20*/  FADD.FTZ R18, R22, R18 ;  /* 0x0000001216127221 */ /* 0x020fca0000010000 */
.L_x_32506:
[----:B------:R-:W-:Y:S02]  /*0a30*/  MOV R106, R18 ;  /* 0x00000012006a7202 */ /* 0x000fe40000000f00 */
.L_x_32507:
[----:B------:R-:W-:Y:S01]  /*0a40*/  FMUL.FTZ R112, R19, R11 ;  /* 0x0000000b13707220 */ /* 0x000fe20000410000 */
[----:B------:R-:W-:Y:S05]  /*0a50*/  @P2 BRA `(.L_x_32508) ;  /* 0x0000002000002947 */ /* 0x000fea0003800000 */
[----:B------:R-:W-:Y:S05]  /*0a60*/  @P0 BRA `(.L_x_32509) ;  /* 0x0000002000000947 */ /* 0x000fea0003800000 */
[----:B------:R-:W-:Y:S05]  /*0a70*/  BRA `(.L_x_32510) ;  /* 0x0000002000007947 */ /* 0x000fea0003800000 */
.L_x_32508:
[----:B-----5:R-:W-:-:S05]  /*0a80*/  FADD.FTZ R112, R23, R112 ;  /* 0x0000007017707221 */ /* 0x020fca0000010000 */
.L_x_32509:
[----:B------:R-:W-:Y:S02]  /*0a90*/  MOV R107, R112 ;  /* 0x00000070006b7202 */ /* 0x000fe40000000f00 */
.L_x_32510:
        /* <DEDUP_REMOVED lines=11> */
.L_x_32511:
[----:B0----5:R-:W-:-:S05]  /*0b50*/  FADD.FTZ R113, R20, R113 ;  /* 0x0000007114717221 */ /* 0x021fca0000010000 */
.L_x_32512:
[----:B------:R-:W-:Y:S02]  /*0b60*/  MOV R104, R113 ;  /* 0x0000007100687202 */ /* 0x000fe40000000f00 */
.L_x_32513:
[----:B------:R-:W-:Y:S01]  /*0b70*/  FMUL.FTZ R114, R109, R11 ;  /* 0x0000000b6d727220 */ /* 0x000fe20000410000 */
[----:B------:R-:W-:Y:S05]  /*0b80*/  @P2 BRA `(.L_x_32514) ;  /* 0x0000002000002947 */ /* 0x000fea0003800000 */
[----:B------:R-:W-:Y:S05]  /*0b90*/  @P0 BRA `(.L_x_32515) ;  /* 0x0000002000000947 */ /* 0x000fea0003800000 */
[----:B------:R-:W-:Y:S05]  /*0ba0*/  BRA `(.L_x_32516) ;  /* 0x0000002000007947 */ /* 0x000fea0003800000 */
.L_x_32514:
[----:B-----5:R-:W-:-:S05]  /*0bb0*/  FADD.FTZ R114, R21, R114 ;  /* 0x0000007215727221 */ /* 0x020fca0000010000 */
.L_x_32515:
[----:B------:R-:W-:Y:S02]  /*0bc0*/  MOV R105, R114 ;  /* 0x0000007200697202 */ /* 0x000fe40000000f00 */
.L_x_32516:
[----:B------:R-:W-:Y:S01]  /*0bd0*/  FMUL.FTZ R115, R110, R11 ;  /* 0x0000000b6e737220 */ /* 0x000fe20000410000 */
[----:B------:R-:W-:Y:S05]  /*0be0*/  @P2 BRA `(.L_x_32517) ;  /* 0x0000002000002947 */ /* 0x000fea0003800000 */
[----:B------:R-:W-:Y:S05]  /*0bf0*/  @P0 BRA `(.L_x_32518) ;  /* 0x0000002000000947 */ /* 0x000fea0003800000 */
[----:B------:R-:W-:Y:S05]  /*0c00*/  BRA `(.L_x_32519) ;  /* 0x0000002000007947 */ /* 0x000fea0003800000 */
.L_x_32517:
[----:B-----5:R-:W-:-:S05]  /*0c10*/  FADD.FTZ R115, R22, R115 ;  /* 0x0000007316737221 */ /* 0x020fca0000010000 */
.L_x_32518:
[----:B------:R-:W-:Y:S02]  /*0c20*/  MOV R106, R115 ;  /* 0x00000073006a7202 */ /* 0x000fe40000000f00 */
.L_x_32519:
[----:B------:R-:W-:Y:S01]  /*0c30*/  FMUL.FTZ R117, R111, R11 ;  /* 0x0000000b6f757220 */ /* 0x000fe20000410000 */
[----:B------:R-:W-:Y:S05]  /*0c40*/  @P2 BRA `(.L_x_32520) ;  /* 0x0000002000002947 */ /* 0x000fea0003800000 */
[----:B------:R-:W-:Y:S05]  /*0c50*/  @P0 BRA `(.L_x_32521) ;  /* 0x0000002000000947 */ /* 0x000fea0003800000 */
[----:B------:R-:W-:Y:S05]  /*0c60*/  BRA `(.L_x_32522) ;  /* 0x0000002000007947 */ /* 0x000fea0003800000 */
.L_x_32520:
[----:B-----5:R-:W-:-:S05]  /*0c70*/  FADD.FTZ R117, R23, R117 ;  /* 0x0000007517757221 */ /* 0x020fca0000010000 */
.L_x_32521:
[----:B------:R-:W-:Y:S02]  /*0c80*/  MOV R107, R117 ;  /* 0x00000075006b7202 */ /* 0x000fe40000000f00 */
.L_x_32522:
        /* <DEDUP_REMOVED lines=11> */
.L_x_32523:
[----:B0----5:R-:W-:-:S05]  /*0d40*/  FADD.FTZ R118, R20, R118 ;  /* 0x0000007614767221 */ /* 0x021fca0000010000 */
.L_x_32524:
[----:B------:R-:W-:Y:S02]  /*0d50*/  MOV R104, R118 ;  /* 0x0000007600687202 */ /* 0x000fe40000000f00 */
.L_x_32525:
[----:B------:R-:W-:Y:S01]  /*0d60*/  FMUL.FTZ R119, R109, R11 ;  /* 0x0000000b6d777220 */ /* 0x000fe20000410000 */
[----:B------:R-:W-:Y:S05]  /*0d70*/  @P2 BRA `(.L_x_32526) ;  /* 0x0000002000002947 */ /* 0x000fea0003800000 */
[----:B------:R-:W-:Y:S05]  /*0d80*/  @P0 BRA `(.L_x_32527) ;  /* 0x0000002000000947 */ /* 0x000fea0003800000 */
[----:B------:R-:W-:Y:S05]  /*0d90*/  BRA `(.L_x_32528) ;  /* 0x0000002000007947 */ /* 0x000fea0003800000 */
.L_x_32526:
[----:B-----5:R-:W-:-:S05]  /*0da0*/  FADD.FTZ R119, R21, R119 ;  /* 0x0000007715777221 */ /* 0x020fca0000010000 */
.L_x_32527:
[----:B------:R-:W-:Y:S02]  /*0db0*/  MOV R105, R119 ;  /* 0x0000007700697202 */ /* 0x000fe40000000f00 */
.L_x_32528:
[----:B------:R-:W-:Y:S01]  /*0dc0*/  FMUL.FTZ R120, R110, R11 ;  /* 0x0000000b6e787220 */ /* 0x000fe20000410000 */
[----:B------:R-:W-:Y:S05]  /*0dd0*/  @P2 BRA `(.L_x_32529) ;  /* 0x0000002000002947 */ /* 0x000fea0003800000 */
[----:B------:R-:W-:Y:S05]  /*0de0*/  @P0 BRA `(.L_x_32530) ;  /* 0x0000002000000947 */ /* 0x000fea0003800000 */
[----:B------:R-:W-:Y:S05]  /*0df0*/  BRA `(.L_x_32531) ;  /* 0x0000002000007947 */ /* 0x000fea0003800000 */
.L_x_32529:
[----:B-----5:R-:W-:-:S05]  /*0e00*/  FADD.FTZ R120, R22, R120 ;  /* 0x0000007816787221 */ /* 0x020fca0000010000 */
.L_x_32530:
[----:B------:R-:W-:Y:S02]  /*0e10*/  MOV R106, R120 ;  /* 0x00000078006a7202 */ /* 0x000fe40000000f00 */
.L_x_32531:
[----:B------:R-:W-:Y:S01]  /*0e20*/  FMUL.FTZ R122, R111, R11 ;  /* 0x0000000b6f7a7220 */ /* 0x000fe20000410000 */
[----:B------:R-:W-:Y:S05]  /*0e30*/  @P2 BRA `(.L_x_32532) ;  /* 0x0000002000002947 */ /* 0x000fea0003800000 */
[----:B------:R-:W-:Y:S05]  /*0e40*/  @P0 BRA `(.L_x_32533) ;  /* 0x0000002000000947 */ /* 0x000fea0003800000 */
[----:B------:R-:W-:Y:S05]  /*0e50*/  BRA `(.L_x_32534) ;  /* 0x0000002000007947 */ /* 0x000fea0003800000 */
.L_x_32532:
[----:B-----5:R-:W-:-:S05]  /*0e60*/  FADD.FTZ R122, R23, R122 ;  /* 0x0000007a177a7221 */ /* 0x020fca0000010000 */
.L_x_32533:
[----:B------:R-:W-:Y:S02]  /*0e70*/  MOV R107, R122 ;  /* 0x0000007a006b7202 */ /* 0x000fe40000000f00 */
.L_x_32534:
        /* <DEDUP_REMOVED lines=11> */
.L_x_32535:
[----:B0----5:R-:W-:-:S05]  /*0f30*/  FADD.FTZ R123, R20, R123 ;  /* 0x0000007b147b7221 */ /* 0x021fca0000010000 */
.L_x_32536:
[----:B------:R-:W-:Y:S02]  /*0f40*/  MOV R104, R123 ;  /* 0x0000007b00687202 */ /* 0x000fe40000000f00 */
.L_x_32537:
[----:B------:R-:W-:Y:S01]  /*0f50*/  FMUL.FTZ R124, R109, R11 ;  /* 0x0000000b6d7c7220 */ /* 0x000fe20000410000 */
[----:B------:R-:W-:Y:S05]  /*0f60*/  @P2 BRA `(.L_x_32538) ;  /* 0x0000002000002947 */ /* 0x000fea0003800000 */
[----:B------:R-:W-:Y:S05]  /*0f70*/  @P0 BRA `(.L_x_32539) ;  /* 0x0000002000000947 */ /* 0x000fea0003800000 */
[----:B------:R-:W-:Y:S05]  /*0f80*/  BRA `(.L_x_32540) ;  /* 0x0000002000007947 */ /* 0x000fea0003800000 */
.L_x_32538:
[----:B-----5:R-:W-:-:S05]  /*0f90*/  FADD.FTZ R124, R21, R124 ;  /* 0x0000007c157c7221 */ /* 0x020fca0000010000 */
.L_x_32539:
[----:B------:R-:W-:Y:S02]  /*0fa0*/  MOV R105, R124 ;  /* 0x0000007c00697202 */ /* 0x000fe40000000f00 */
.L_x_32540:
[----:B------:R-:W-:Y:S01]  /*0fb0*/  FMUL.FTZ R125, R110, R11 ;  /* 0x0000000b6e7d7220 */ /* 0x000fe20000410000 */
[----:B------:R-:W-:Y:S05]  /*0fc0*/  @P2 BRA `(.L_x_32541) ;  /* 0x0000002000002947 */ /* 0x000fea0003800000 */
[----:B------:R-:W-:Y:S05]  /*0fd0*/  @P0 BRA `(.L_x_32542) ;  /* 0x0000002000000947 */ /* 0x000fea0003800000 */
[----:B------:R-:W-:Y:S05]  /*0fe0*/  BRA `(.L_x_32543) ;  /* 0x0000002000007947 */ /* 0x000fea0003800000 */
.L_x_32541:
[----:B-----5:R-:W-:-:S05]  /*0ff0*/  FADD.FTZ R125, R22, R125 ;  /* 0x0000007d167d7221 */ /* 0x020fca0000010000 */
.L_x_32542:
[----:B------:R-:W-:Y:S02]  /*1000*/  MOV R106, R125 ;  /* 0x0000007d006a7202 */ /* 0x000fe40000000f00 */
.L_x_32543:
[----:B------:R-:W-:Y:S01]  /*1010*/  FMUL.FTZ R127, R111, R11 ;  /* 0x0000000b6f7f7220 */ /* 0x000fe20000410000 */
[----:B------:R-:W-:Y:S05]  /*1020*/  @P2 BRA `(.L_x_32544) ;  /* 0x0000002000002947 */ /* 0x000fea0003800000 */
[----:B------:R-:W-:Y:S05]  /*1030*/  @P0 BRA `(.L_x_32545) ;  /* 0x0000002000000947 */ /* 0x000fea0003800000 */
[----:B------:R-:W-:Y:S05]  /*1040*/  BRA `(.L_x_32546) ;  /* 0x0000002000007947 */ /* 0x000fea0003800000 */
.L_x_32544:
[----:B-----5:R-:W-:-:S05]  /*1050*/  FADD.FTZ R127, R23, R127 ;  /* 0x0000007f177f7221 */ /* 0x020fca0000010000 */
.L_x_32545:
[----:B------:R-:W-:Y:S02]  /*1060*/  MOV R107, R127 ;  /* 0x0000007f006b7202 */ /* 0x000fe40000000f00 */
.L_x_32546:
        /* <DEDUP_REMOVED lines=11> */
.L_x_32547:
[----:B0----5:R-:W-:-:S05]  /*1120*/  FADD.FTZ R128, R20, R128 ;  /* 0x0000008014807221 */ /* 0x021fca0000010000 */
.L_x_32548:
[----:B------:R-:W-:Y:S02]  /*1130*/  MOV R104, R128 ;  /* 0x0000008000687202 */ /* 0x000fe40000000f00 */
.L_x_32549:
[----:B------:R-:W-:Y:S01]  /*1140*/  FMUL.FTZ R129, R109, R11 ;  /* 0x0000000b6d817220 */ /* 0x000fe20000410000 */
[----:B------:R-:W-:Y:S05]  /*1150*/  @P2 BRA `(.L_x_32550) ;  /* 0x0000002000002947 */ /* 0x000fea0003800000 */
[----:B------:R-:W-:Y:S05]  /*1160*/  @P0 BRA `(.L_x_32551) ;  /* 0x0000002000000947 */ /* 0x000fea0003800000 */
[----:B------:R-:W-:Y:S05]  /*1170*/  BRA `(.L_x_32552) ;  /* 0x0000002000007947 */ /* 0x000fea0003800000 */
.L_x_32550:
[----:B-----5:R-:W-:-:S05]  /*1180*/  FADD.FTZ R129, R21, R129 ;  /* 0x0000008115817221 */ /* 0x020fca0000010000 */
.L_x_32551:
[----:B------:R-:W-:Y:S02]  /*1190*/  MOV R105, R129 ;  /* 0x0000008100697202 */ /* 0x000fe40000000f00 */
.L_x_32552:
[----:B------:R-:W-:Y:S01]  /*11a0*/  FMUL.FTZ R130, R110, R11 ;  /* 0x0000000b6e827220 */ /* 0x000fe20000410000 */
[----:B------:R-:W-:Y:S05]  /*11b0*/  @P2 BRA `(.L_x_32553) ;  /* 0x0000002000002947 */ /* 0x000fea0003800000 */
[----:B------:R-:W-:Y:S05]  /*11c0*/  @P0 BRA `(.L_x_32554) ;  /* 0x0000002000000947 */ /* 0x000fea0003800000 */
[----:B------:R-:W-:Y:S05]  /*11d0*/  BRA `(.L_x_32555) ;  /* 0x0000002000007947 */ /* 0x000fea0003800000 */
.L_x_32553:
[----:B-----5:R-:W-:-:S05]  /*11e0*/  FADD.FTZ R130, R22, R130 ;  /* 0x0000008216827221 */ /* 0x020fca0000010000 */
.L_x_32554:
[----:B------:R-:W-:Y:S02]  /*11f0*/  MOV R106, R130 ;  /* 0x00000082006a7202 */ /* 0x000fe40000000f00 */
.L_x_32555:
[----:B------:R-:W-:Y:S01]  /*1200*/  FMUL.FTZ R131, R111, R11 ;  /* 0x0000000b6f837220 */ /* 0x000fe20000410000 */
[----:B------:R-:W-:Y:S05]  /*1210*/  @P2 BRA `(.L_x_32556) ;  /* 0x0000002000002947 */ /* 0x000fea0003800000 */
[----:B------:R-:W-:Y:S05]  /*1220*/  @P0 BRA `(.L_x_32557) ;  /* 0x0000002000000947 */ /* 0x000fea0003800000 */
[----:B------:R-:W-:Y:S05]  /*1230*/  BRA `(.L_x_32558) ;  /* 0x0000002000007947 */ /* 0x000fea0003800000 */
.L_x_32556:
[----:B-----5:R-:W-:-:S05]  /*1240*/  FADD.FTZ R131, R23, R131 ;  /* 0x0000008317837221 */ /* 0x020fca0000010000 */
.L_x_32557:
[----:B------:R-:W-:Y:S02]  /*1250*/  MOV R107, R131 ;  /* 0x00000083006b7202 */ /* 0x000fe40000000f00 */
.L_x_32558:
        /* <DEDUP_REMOVED lines=11> */
.L_x_32559:
[----:B0----5:R-:W-:-:S05]  /*1310*/  FADD.FTZ R133, R20, R133 ;  /* 0x0000008514857221 */ /* 0x021fca0000010000 */
.L_x_32560:
[----:B------:R-:W-:Y:S02]  /*1320*/  MOV R104, R133 ;  /* 0x0000008500687202 */ /* 0x000fe40000000f00 */
.L_x_32561:
[----:B------:R-:W-:Y:S01]  /*1330*/  FMUL.FTZ R134, R109, R11 ;  /* 0x0000000b6d867220 */ /* 0x000fe20000410000 */
[----:B------:R-:W-:Y:S05]  /*1340*/  @P2 BRA `(.L_x_32562) ;  /* 0x0000002000002947 */ /* 0x000fea0003800000 */
[----:B------:R-:W-:Y:S05]  /*1350*/  @P0 BRA `(.L_x_32563) ;  /* 0x0000002000000947 */ /* 0x000fea0003800000 */
[----:B------:R-:W-:Y:S05]  /*1360*/  BRA `(.L_x_32564) ;  /* 0x0000002000007947 */ /* 0x000fea0003800000 */
.L_x_32562:
[----:B-----5:R-:W-:-:S05]  /*1370*/  FADD.FTZ R134, R21, R134 ;  /* 0x0000008615867221 */ /* 0x020fca0000010000 */
.L_x_32563:
[----:B------:R-:W-:Y:S02]  /*1380*/  MOV R105, R134 ;  /* 0x0000008600697202 */ /* 0x000fe40000000f00 */
.L_x_32564:
[----:B------:R-:W-:Y:S01]  /*1390*/  FMUL.FTZ R135, R110, R11 ;  /* 0x0000000b6e877220 */ /* 0x000fe20000410000 */
[----:B------:R-:W-:Y:S05]  /*13a0*/  @P2 BRA `(.L_x_32565) ;  /* 0x0000002000002947 */ /* 0x000fea0003800000 */
[----:B------:R-:W-:Y:S05]  /*13b0*/  @P0 BRA `(.L_x_32566) ;  /* 0x0000002000000947 */ /* 0x000fea0003800000 */
[----:B------:R-:W-:Y:S05]  /*13c0*/  BRA `(.L_x_32567) ;  /* 0x0000002000007947 */ /* 0x000fea0003800000 */
.L_x_32565:
[----:B-----5:R-:W-:-:S05]  /*13d0*/  FADD.FTZ R135, R22, R135 ;  /* 0x0000008716877221 */ /* 0x020fca0000010000 */
.L_x_32566:
[----:B------:R-:W-:Y:S02]  /*13e0*/  MOV R106, R135 ;  /* 0x00000087006a7202 */ /* 0x000fe40000000f00 */
.L_x_32567:
[----:B------:R-:W-:Y:S01]  /*13f0*/  FMUL.FTZ R136, R111, R11 ;  /* 0x0000000b6f887220 */ /* 0x000fe20000410000 */
[----:B------:R-:W-:Y:S05]  /*1400*/  @P2 BRA `(.L_x_32568) ;  /* 0x0000002000002947 */ /* 0x000fea0003800000 */
[----:B------:R-:W-:Y:S05]  /*1410*/  @P0 BRA `(.L_x_32569) ;  /* 0x0000002000000947 */ /* 0x000fea0003800000 */
[----:B------:R-:W-:Y:S05]  /*1420*/  BRA `(.L_x_32570) ;  /* 0x0000002000007947 */ /* 0x000fea0003800000 */
.L_x_32568:
[----:B-----5:R-:W-:-:S05]  /*1430*/  FADD.FTZ R136, R23, R136 ;  /* 0x0000008817887221 */ /* 0x020fca0000010000 */
.L_x_32569:
[----:B------:R-:W-:Y:S02]  /*1440*/  MOV R107, R136 ;  /* 0x00000088006b7202 */ /* 0x000fe40000000f00 */
.L_x_32570:
[----:B------:R-:W-:Y:S01]  /*1450*/  IADD3 R137, R12, 0x100, RZ ;  /* 0x000001000c897810 */ /* 0x000fe20007ffe0ff */
[----:B------:R-:W-:-:S04]  /*1460*/  @P0 IMAD.WIDE.U32 R110, R132, R13, c[0x0][0x188] ;  /* 0x00006200846e0625 */ /* 0x000fc800078e000d */
[CC--:B------:R-:W-:Y:S01]  /*1470*/  IMAD.WIDE.U32 R108, R137.reuse, R13.reuse, c[0x0][0x170] ;  /* 0x00005c00896c7625 */ /* 0x0c0fe200078e000d */
[----:B------:R0:W-:Y:S05]  /*1480*/  @P0 STG.E.128 [R110.64], R104 ;  /* 0x000000686e000986 */ /* 0x0001ea000c101d04 */
[----:B0-----:R-:W2:Y:S01]  /*1490*/  LDG.E.128 R108, [R108.64] ;  /* 0x000000046c6c7981 */ /* 0x001ea2000c1e1d00 */
[----:B------:R-:W-:-:S05]  /*14a0*/  @P1 IMAD.WIDE.U32 R138, R137, R13, c[0x0][0x180] ;  /* 0x00006000898a1625 */ /* 0x000fca00078e000d */
[----:B-----5:R2:W5:Y:S02]  /*14b0*/  @P1 LDG.E.128 R20, [R138.64] ;  /* 0x000000048a141981 */ /* 0x020564000c1e1d00 */
[----:B--2---:R-:W-:Y:S01]  /*14c0*/  FMUL.FTZ R138, R108, R11 ;  /* 0x0000000b6c8a7220 */ /* 0x004fe20000410000 */
[----:B------:R-:W-:Y:S05]  /*14d0*/  @P2 BRA `(.L_x_32571) ;  /* 0x0000002000002947 */ /* 0x000fea0003800000 */
[----:B------:R-:W-:Y:S05]  /*14e0*/  @P0 BRA `(.L_x_32572) ;  /* 0x0000002000000947 */ /* 0x000fea0003800000 */
[----:B------:R-:W-:Y:S05]  /*14f0*/  BRA `(.L_x_32573) ;  /* 0x0000002000007947 */ /* 0x000fea0003800000 */
.L_x_32571:
[----:B-----5:R-:W-:-:S05]  /*1500*/  FADD.FTZ R138, R20, R138 ;  /* 0x0000008a148a7221 */ /* 0x020fca0000010000 */
.L_x_32572:
[----:B------:R-:W-:Y:S02]  /*1510*/  MOV R104, R138 ;  /* 0x0000008a00687202 */ /* 0x000fe40000000f00 */
.L_x_32573:
[----:B------:R-:W-:Y:S01]  /*1520*/  FMUL.FTZ R139, R109, R11 ;  /* 0x0000000b6d8b7220 */ /* 0x000fe20000410000 */
[----:B------:R-:W-:Y:S05]  /*1530*/  @P2 BRA `(.L_x_32574) ;  /* 0x0000002000002947 */ /* 0x000fea0003800000 */
[----:B------:R-:W-:Y:S05]  /*1540*/  @P0 BRA `(.L_x_32575) ;  /* 0x0000002000000947 */ /* 0x000fea0003800000 */
[----:B------:R-:W-:Y:S05]  /*1550*/  BRA `(.L_x_32576) ;  /* 0x0000002000007947 */ /* 0x000fea0003800000 */
.L_x_32574:
[----:B-----5:R-:W-:-:S05]  /*1560*/  FADD.FTZ R139, R21, R139 ;  /* 0x0000008b158b7221 */ /* 0x020fca0000010000 */
.L_x_32575:
[----:B------:R-:W-:Y:S02]  /*1570*/  MOV R105, R139 ;  /* 0x0000008b00697202 */ /* 0x000fe40000000f00 */
.L_x_32576:
[----:B------:R-:W-:Y:S01]  /*1580*/  FMUL.FTZ R140, R110, R11 ;  /* 0x0000000b6e8c7220 */ /* 0x000fe20000410000 */
[----:B------:R-:W-:Y:S05]  /*1590*/  @P2 BRA `(.L_x_32577) ;  /* 0x0000002000002947 */ /* 0x000fea0003800000 */
[----:B------:R-:W-:Y:S05]  /*15a0*/  @P0 BRA `(.L_x_32578) ;  /* 0x0000002000000947 */ /* 0x000fea0003800000 */
[----:B------:R-:W-:Y:S05]  /*15b0*/  BRA `(.L_x_32579) ;  /* 0x0000002000007947 */ /* 0x000fea0003800000 */
.L_x_32577:
[----:B-----5:R-:W-:-:S05]  /*15c0*/  FADD.FTZ R140, R22, R140 ;  /* 0x0000008c168c7221 */ /* 0x020fca0000010000 */
.L_x_32578:
[----:B------:R-:W-:Y:S02]  /*15d0*/  MOV R106, R140 ;  /* 0x0000008c006a7202 */ /* 0x000fe40000000f00 */
.L_x_32579:
[----:B------:R-:W-:Y:S01]  /*15e0*/  FMUL.FTZ R141, R111, R11 ;  /* 0x0000000b6f8d7220 */ /* 0x000fe20000410000 */
[----:B------:R-:W-:Y:S05]  /*15f0*/  @P2 BRA `(.L_x_32580) ;  /* 0x0000002000002947 */ /* 0x000fea0003800000 */
[----:B------:R-:W-:Y:S05]  /*1600*/  @P0 BRA `(.L_x_32581) ;  /* 0x0000002000000947 */ /* 0x000fea0003800000 */
[----:B------:R-:W-:Y:S05]  /*1610*/  BRA `(.L_x_32582) ;  /* 0x0000002000007947 */ /* 0x000fea0003800000 */
.L_x_32580:
[----:B-----5:R-:W-:-:S05]  /*1620*/  FADD.FTZ R141, R23, R141 ;  /* 0x0000008d178d7221 */ /* 0x020fca0000010000 */
.L_x_32581:
[----:B------:R-:W-:Y:S02]  /*1630*/  MOV R107, R141 ;  /* 0x0000008d006b7202 */ /* 0x000fe40000000f00 */
.L_x_32582:
[----:B------:R-:W-:Y:S01]  /*1640*/  IADD3 R142, R12, 0x120, RZ ;  /* 0x000001200c8e7810 */ /* 0x000fe20007ffe0ff */
[----:B------:R-:W-:-:S04]  /*1650*/  @P0 IMAD.WIDE.U32 R110, R137, R13, c[0x0][0x188] ;  /* 0x00006200896e0625 */ /* 0x000fc800078e000d */
[CC--:B------:R-:W-:Y:S01]  /*1660*/  IMAD.WIDE.U32 R108, R142.reuse, R13.reuse, c[0x0][0x170] ;  /* 0x00005c008e6c7625 */ /* 0x0c0fe200078e000d */
[----:B------:R0:W-:Y:S03]  /*1670*/  @P0 STG.E.128 [R110.64], R104 ;  /* 0x000000686e000986 */ /* 0x0001e6000c101d04 */
[----:B------:R-:W-:-:S05]  /*1680*/  @P1 IMAD.WIDE.U32 R144, R142, R13, c[0x0][0x180] ;  /* 0x000060008e901625 */ /* 0x000fca00078e000d */
[----:B-----5:R1:W5:Y:S04]  /*1690*/  @P1 LDG.E.128 R20, [R144.64] ;  /* 0x0000000490141981 */ /* 0x020368000c1e1d00 */
[----:B0-----:R-:W2:Y:S02]  /*16a0*/  LDG.E.128 R108, [R108.64] ;  /* 0x000000046c6c7981 */ /* 0x001ea4000c1e1d00 */
[----:B--2---:R-:W-:Y:S01]  /*16b0*/  FMUL.FTZ R108, R108, R11 ;  /* 0x0000000b6c6c7220 */ /* 0x004fe20000410000 */
[----:B------:R-:W-:Y:S05]  /*16c0*/  @P2 BRA `(.L_x_32583) ;  /* 0x0000002000002947 */ /* 0x000fea0003800000 */
[----:B-1----:R-:W-:Y:S05]  /*16d0*/  @P0 BRA `(.L_x_32584) ;  /* 0x0000002000000947 */ /* 0x002fea0003800000 */
[----:B------:R-:W-:Y:S05]  /*16e0*/  BRA `(.L_x_32585) ;  /* 0x0000002000007947 */ /* 0x000fea0003800000 */
.L_x_32583:
[----:B-1---5:R-:W-:-:S05]  /*16f0*/  FADD.FTZ R108, R20, R108 ;  /* 0x0000006c146c7221 */ /* 0x022fca0000010000 */
.L_x_32584:
[----:B------:R-:W-:Y:S02]  /*1700*/  MOV R104, R108 ;  /* 0x0000006c00687202 */ /* 0x000fe40000000f00 */
.L_x_32585:
[----:B------:R-:W-:Y:S01]  /*1710*/  FMUL.FTZ R109, R109, R11 ;  /* 0x0000000b6d6d7220 */ /* 0x000fe20000410000 */
[----:B------:R-:W-:Y:S05]  /*1720*/  @P2 BRA `(.L_x_32586) ;  /* 0x0000002000002947 */ /* 0x000fea0003800000 */
[----:B------:R-:W-:Y:S05]  /*1730*/  @P0 BRA `(.L_x_32587) ;  /* 0x0000002000000947 */ /* 0x000fea0003800000 */
[----:B------:R-:W-:Y:S05]  /*1740*/  BRA `(.L_x_32588) ;  /* 0x0000002000007947 */ /* 0x000fea0003800000 */
.L_x_32586:
[----:B-----5:R-:W-:-:S05]  /*1750*/  FADD.FTZ R109, R21, R109 ;  /* 0x0000006d156d7221 */ /* 0x020fca0000010000 */
.L_x_32587:
[----:B------:R-:W-:Y:S02]  /*1760*/  MOV R105, R109 ;  /* 0x0000006d00697202 */ /* 0x000fe40000000f00 */
.L_x_32588:
[----:B------:R-:W-:Y:S01]  /*1770*/  FMUL.FTZ R110, R110, R11 ;  /* 0x0000000b6e6e7220 */ /* 0x000fe20000410000 */
[----:B------:R-:W-:Y:S05]  /*1780*/  @P2 BRA `(.L_x_32589) ;  /* 0x0000002000002947 */ /* 0x000fea0003800000 */
[----:B------:R-:W-:Y:S05]  /*1790*/  @P0 BRA `(.L_x_32590) ;  /* 0x0000002000000947 */ /* 0x000fea0003800000 */
[----:B------:R-:W-:Y:S05]  /*17a0*/  BRA `(.L_x_32591) ;  /* 0x0000002000007947 */ /* 0x000fea0003800000 */
.L_x_32589:
[----:B-----5:R-:W-:-:S05]  /*17b0*/  FADD.FTZ R110, R22, R110 ;  /* 0x0000006e166e7221 */ /* 0x020fca0000010000 */
.L_x_32590:
[----:B------:R-:W-:Y:S02]  /*17c0*/  MOV R106, R110 ;  /* 0x0000006e006a7202 */ /* 0x000fe40000000f00 */
.L_x_32591:
[----:B------:R-:W-:Y:S01]  /*17d0*/  FMUL.FTZ R11, R111, R11 ;  /* 0x0000000b6f0b7220 */ /* 0x000fe20000410000 */
[----:B------:R-:W-:Y:S05]  /*17e0*/  @P2 BRA `(.L_x_32592) ;  /* 0x0000002000002947 */ /* 0x000fea0003800000 */
[----:B------:R-:W-:Y:S05]  /*17f0*/  @P0 BRA `(.L_x_32593) ;  /* 0x0000002000000947 */ /* 0x000fea0003800000 */
[----:B------:R-:W-:Y:S05]  /*1800*/  BRA `(.L_x_32594) ;  /* 0x0000002000007947 */ /* 0x000fea0003800000 */
.L_x_32592:
[----:B-----5:R-:W-:-:S05]  /*1810*/  FADD.FTZ R11, R23, R11 ;  /* 0x0000000b170b7221 */ /* 0x020fca0000010000 */
.L_x_32593:
[----:B------:R-:W-:Y:S02]  /*1820*/  MOV R107, R11 ;  /* 0x0000000b006b7202 */ /* 0x000fe40000000f00 */
.L_x_32594:
        /* <DEDUP_REMOVED lines=44> */
[----:B0-----:R0:W1:Y:S02]  /*1af0*/  SHFL.BFLY PT, R13, R146, 0x1, 0x1f ;  /* 0x0c201f00920d7f89 */ /* 0x00106400000e0000 */
.L_x_32599:
        /* <DEDUP_REMOVED lines=100> */
.L_x_32600:
[----:B------:R-:W-:Y:S01]  /*2140*/  HFMA2.MMA R13, -RZ, RZ, 0, 2.384185791015625e-07 ;  /* 0x00000004ff0d7435 */ /* 0x000fe200000001ff */
[----:B------:R-:W-:Y:S01]  /*2150*/  FMUL.FTZ R14, R111, R111 ;  /* 0x0000006f6f0e7220 */ /* 0x000fe20000410000 */
[----:B------:R-:W-:Y:S01]  /*2160*/  ISETP.NE.AND P1, PT, RZ, UR6, PT ;  /* 0x00000006ff007c0c */ /* 0x000fe2000bf25270 */
[----:B-1----:R-:W-:Y:S01]  /*2170*/  FADD.FTZ R148, R145, R146 ;  /* 0x0000009291947221 */ /* 0x002fe20000010000 */
[----:B------:R-:W-:Y:S02]  /*2180*/  MOV R143, c[0x0][0x1e0] ;  /* 0x00007800008f7a02 */ /* 0x000fe40000000f00 */
[----:B0-----:R-:W-:Y:S02]  /*2190*/  FSEL R146, R14, RZ, P1 ;  /* 0x000000ff0e927208 */ /* 0x001fe40000800000 */
[----:B------:R-:W-:Y:S01]  /*21a0*/  FSEL R14, R111, RZ, !P1 ;  /* 0x000000ff6f0e7208 */ /* 0x000fe20004800000 */
[----:B------:R-:W-:Y:S01]  /*21b0*/  FFMA.FTZ R143, R148, R143, c[0x0][0x228] ;  /* 0x00008a00948f7623 */ /* 0x000fe2000001008f */
[----:B------:R-:W-:Y:S01]  /*21c0*/  LEA R154, P1, R12, c[0x0][0x208], 0x4 ;  /* 0x000082000c9a7a11 */ /* 0x000fe200078220ff */
[----:B------:R-:W-:-:S03]  /*21d0*/  @!P2 IMAD.WIDE R144, R15, R13, c[0x0][0x1a0] ;  /* 0x000068000f90a625 */ /* 0x000fc600078e020d */
[----:B------:R-:W-:Y:S01]  /*21e0*/  LEA.HI.X R155, R12, c[0x0][0x20c], RZ, 0x4, P1 ;  /* 0x000083000c9b7a11 */ /* 0x000fe200008f24ff */
[----:B------:R-:W-:Y:S01]  /*21f0*/  FADD.FTZ R143, R143, R146 ;  /* 0x000000928f8f7221 */ /* 0x000fe20000010000 */
[----:B------:R0:W-:Y:S01]  /*2200*/  @!P2 STG.E [R144.64], R111 ;  /* 0x0000006f9000a986 */ /* 0x0001e2000c101904 */
[C---:B------:R-:W-:Y:S02]  /*2210*/  FADD.FTZ R10, -R14.reuse, R10 ;  /* 0x0000000a0e0a7221 */ /* 0x040fe40000010100 */
[C---:B------:R-:W-:Y:S02]  /*2220*/  FADD.FTZ R9, -R14.reuse, R9 ;  /* 0x000000090e097221 */ /* 0x040fe40000010100 */
[C---:B------:R-:W-:Y:S02]  /*2230*/  FADD.FTZ R8, -R14.reuse, R8 ;  /* 0x000000080e087221 */ /* 0x040fe40000010100 */
[C---:B------:R-:W-:Y:S02]  /*2240*/  FADD.FTZ R7, -R14.reuse, R7 ;  /* 0x000000070e077221 */ /* 0x040fe40000010100 */
[----:B------:R-:W-:-:S02]  /*2250*/  FADD.FTZ R5, -R14, R5 ;  /* 0x000000050e057221 */ /* 0x000fc40000010100 */
[C---:B------:R-:W-:Y:S02]  /*2260*/  FADD.FTZ R4, -R14.reuse, R4 ;  /* 0x000000040e047221 */ /* 0x040fe40000010100 */
        /* <DEDUP_REMOVED lines=35> */
[----:B------:R-:W-:Y:S01]  /*24a0*/  HFMA2.MMA R11, -RZ, RZ, 0, 9.5367431640625e-07 ;  /* 0x00000010ff0b7435 */ /* 0x000fe200000001ff */
        /* <DEDUP_REMOVED lines=13> */
[----:B0-----:R-:W-:-:S02]  /*2580*/  FMUL.FTZ R145, R128, R111 ;  /* 0x0000006f80917220 */ /* 0x001fc40000410000 */
        /* <DEDUP_REMOVED lines=15> */
[----:B------:R-:W-:Y:S02]  /*2680*/  FMUL.FTZ R120, R128, R120 ;  /* 0x0000007880787220 */ /* 0x000fe40000410000 */
[-C--:B------:R-:W-:Y:S01]  /*2690*/  IMAD.WIDE.U32 R156, R6, R11.reuse, c[0x0][0x208] ;  /* 0x00008200069c7625 */ /* 0x080fe200078e000b */
[----:B------:R-:W-:Y:S03]  /*26a0*/  STG.E.128 [R154.64], R108 ;  /* 0x0000006c9a007986 */ /* 0x000fe6000c101d04 */
[----:B------:R-:W-:-:S04]  /*26b0*/  IMAD.WIDE.U32 R160, R19, R11, c[0x0][0x208] ;  /* 0x0000820013a07625 */ /* 0x000fc800078e000b */
[----:B------:R-:W-:Y:S02]  /*26c0*/  FFMA.FTZ R119, R71, R146, R31 ;  /* 0x0000009247777223 */ /* 0x000fe4000001001f */
[----:B------:R-:W-:Y:S02]  /*26d0*/  FFMA.FTZ R118, R70, R3, R30 ;  /* 0x0000000346767223 */ /* 0x000fe4000001001e */
[----:B------:R-:W-:Y:S02]  /*26e0*/  FFMA.FTZ R117, R69, R4, R29 ;  /* 0x0000000445757223 */ /* 0x000fe4000001001d */
[----:B------:R-:W-:Y:S02]  /*26f0*/  FFMA.FTZ R116, R68, R5, R28 ;  /* 0x0000000544747223 */ /* 0x000fe4000001001c */
[C---:B------:R-:W-:Y:S02]  /*2700*/  FMUL.FTZ R122, R128.reuse, R122 ;  /* 0x0000007a807a7220 */ /* 0x040fe40000410000 */
[C---:B------:R-:W-:Y:S01]  /*2710*/  FMUL.FTZ R123, R128.reuse, R123 ;  /* 0x0000007b807b7220 */ /* 0x040fe20000410000 */
[----:B------:R-:W-:Y:S01]  /*2720*/  STG.E.128 [R156.64], R116 ;  /* 0x000000749c007986 */ /* 0x000fe2000c101d04 */
[----:B------:R-:W-:-:S02]  /*2730*/  FMUL.FTZ R124, R128, R124 ;  /* 0x0000007c807c7220 */ /* 0x000fc40000410000 */
        /* <DEDUP_REMOVED lines=24> */
[----:B------:R-:W-:Y:S02]  /*28c0*/  FFMA.FTZ R144, R80, R2, R40 ;  /* 0x0000000250907223 */ /* 0x000fe40000010028 */
[----:B------:R-:W-:Y:S01]  /*28d0*/  FFMA.FTZ R147, R83, R120, R43 ;  /* 0x0000007853937223 */ /* 0x000fe2000001002b */
[----:B------:R1:W-:Y:S01]  /*28e0*/  STG.E.128 [R160.64], R128 ;  /* 0x00000080a0007986 */ /* 0x0003e2000c101d04 */
[----:B------:R-:W-:Y:S02]  /*28f0*/  FFMA.FTZ R146, R82, R115, R42 ;  /* 0x0000007352927223 */ /* 0x000fe4000001002a */
[----:B------:R-:W-:Y:S02]  /*2900*/  FFMA.FTZ R145, R81, R7, R41 ;  /* 0x0000000751917223 */ /* 0x000fe40000010029 */
[----:B------:R-:W-:-:S03]  /*2910*/  IMAD.WIDE.U32 R2, R121, R11, c[0x0][0x208] ;  /* 0x0000820079027625 */ /* 0x000fc600078e000b */
[----:B------:R1:W-:Y:S01]  /*2920*/  STG.E.128 [R162.64], R144 ;  /* 0x00000090a2007986 */ /* 0x0003e2000c101d04 */
[----:B------:R-:W-:-:S04]  /*2930*/  IMAD.WIDE.U32 R112, R126, R11, c[0x0][0x208] ;  /* 0x000082007e707625 */ /* 0x000fc800078e000b */
[----:B------:R-:W-:-:S04]  /*2940*/  IMAD.WIDE.U32 R114, R132, R11, c[0x0][0x208] ;  /* 0x0000820084727625 */ /* 0x000fc800078e000b */
[----:B------:R-:W-:-:S04]  /*2950*/  IMAD.WIDE.U32 R120, R137, R11, c[0x0][0x208] ;  /* 0x0000820089787625 */ /* 0x000fc800078e000b */
[----:B------:R-:W-:-:S04]  /*2960*/  IMAD.WIDE.U32 R142, R142, R11, c[0x0][0x208] ;  /* 0x000082008e8e7625 */ /* 0x000fc800078e000b */
[----:B------:R-:W-:Y:S02]  /*2970*/  FFMA.FTZ R7, R87, R125, R47 ;  /* 0x0000007d57077223 */ /* 0x000fe4000001002f */
[----:B------:R-:W-:Y:S02]  /*2980*/  FFMA.FTZ R6, R86, R124, R46 ;  /* 0x0000007c56067223 */ /* 0x000fe4000001002e */
[----:B------:R-:W-:Y:S02]  /*2990*/  FFMA.FTZ R5, R85, R123, R45 ;  /* 0x0000007b55057223 */ /* 0x000fe4000001002d */
[----:B------:R-:W-:Y:S02]  /*29a0*/  FFMA.FTZ R4, R84, R122, R44 ;  /* 0x0000007a54047223 */ /* 0x000fe4000001002c */
[----:B------:R-:W-:Y:S02]  /*29b0*/  FFMA.FTZ R11, R91, R150, R51 ;  /* 0x000000965b0b7223 */ /* 0x000fe40000010033 */
[----:B------:R-:W-:Y:S01]  /*29c0*/  FFMA.FTZ R10, R90, R149, R50 ;  /* 0x000000955a0a7223 */ /* 0x000fe20000010032 */
[----:B------:R1:W-:Y:S01]  /*29d0*/  STG.E.128 [R2.64], R4 ;  /* 0x0000000402007986 */ /* 0x0003e2000c101d04 */
[----:B------:R-:W-:-:S02]  /*29e0*/  FFMA.FTZ R9, R89, R148, R49 ;  /* 0x0000009459097223 */ /* 0x000fc40000010031 */
[----:B------:R-:W-:Y:S02]  /*29f0*/  FFMA.FTZ R8, R88, R127, R48 ;  /* 0x0000007f58087223 */ /* 0x000fe40000010030 */
[----:B0-----:R-:W-:Y:S02]  /*2a00*/  FFMA.FTZ R19, R95, R136, R55 ;  /* 0x000000885f137223 */ /* 0x001fe40000010037 */
[----:B------:R-:W-:Y:S01]  /*2a10*/  FFMA.FTZ R18, R94, R135, R54 ;  /* 0x000000875e127223 */ /* 0x000fe20000010036 */
[----:B------:R1:W-:Y:S01]  /*2a20*/  STG.E.128 [R112.64], R8 ;  /* 0x0000000870007986 */ /* 0x0003e2000c101d04 */
[----:B------:R-:W-:Y:S02]  /*2a30*/  FFMA.FTZ R17, R93, R134, R53 ;  /* 0x000000865d117223 */ /* 0x000fe40000010035 */
[----:B------:R-:W-:Y:S02]  /*2a40*/  FFMA.FTZ R16, R92, R133, R52 ;  /* 0x000000855c107223 */ /* 0x000fe40000010034 */
[----:B------:R-:W-:-:S02]  /*2a50*/  FFMA.FTZ R111, R99, R141, R59 ;  /* 0x0000008d636f7223 */ /* 0x000fc4000001003b */
[----:B------:R-:W-:Y:S01]  /*2a60*/  FFMA.FTZ R110, R98, R140, R58 ;  /* 0x0000008c626e7223 */ /* 0x000fe2000001003a */
[----:B------:R1:W-:Y:S01]  /*2a70*/  STG.E.128 [R114.64], R16 ;  /* 0x0000001072007986 */ /* 0x0003e2000c101d04 */
[----:B------:R-:W-:Y:S02]  /*2a80*/  FFMA.FTZ R109, R97, R139, R57 ;  /* 0x0000008b616d7223 */ /* 0x000fe40000010039 */
[----:B------:R-:W-:Y:S02]  /*2a90*/  FFMA.FTZ R108, R96, R138, R56 ;  /* 0x0000008a606c7223 */ /* 0x000fe40000010038 */
[----:B------:R-:W-:Y:S02]  /*2aa0*/  FFMA.FTZ R119, R103, R14, R63 ;  /* 0x0000000e67777223 */ /* 0x000fe4000001003f */
[----:B------:R-:W-:Y:S01]  /*2ab0*/  FFMA.FTZ R118, R102, R153, R62 ;  /* 0x0000009966767223 */ /* 0x000fe2000001003e */
[----:B------:R1:W-:Y:S01]  /*2ac0*/  STG.E.128 [R120.64], R108 ;  /* 0x0000006c78007986 */ /* 0x0003e2000c101d04 */
[----:B------:R-:W-:-:S02]  /*2ad0*/  FFMA.FTZ R117, R101, R152, R61 ;  /* 0x0000009865757223 */ /* 0x000fc4000001003d */
[----:B------:R-:W-:Y:S02]  /*2ae0*/  FFMA.FTZ R116, R100, R151, R60 ;  /* 0x0000009764747223 */ /* 0x000fe4000001003c */
[----:B------:R-:W-:-:S03]  /*2af0*/  IMAD R15, R13, c[0x0][0x160], R15 ;  /* 0x000058000d0f7a24 */ /* 0x000fc600078e020f */
[----:B------:R1:W-:Y:S02]  /*2b00*/  STG.E.128 [R142.64], R116 ;  /* 0x000000748e007986 */ /* 0x0003e4000c101d04 */
[----:B------:R-:W-:-:S13]  /*2b10*/  ISETP.GE.AND P1, PT, R15, c[0x0][0x164], PT ;  /* 0x000059000f007a0c */ /* 0x000fda0003f26270 */
[----:B-1---5:R-:W-:Y:S01]  /*2b20*/  @P1 CALL.REL.NOINC `(.L_x_32597) ;  /* 0x0000001000001944 */ /* 0x022fe20003c00000 */
[----:B------:R-:W-:Y:S05]  /*2b30*/  BRA `(.L_x_32598) ;  /* 0xffffd89000007947 */ /* 0x000fea000383ffff */
.L_x_32597:
[----:B------:R-:W-:Y:S05]  /*2b40*/  EXIT ;  /* 0x000000000000794d */ /* 0x000fea0003800000 */
.L_x_32595:
[----:B0-----:R-:W-:Y:S01]  /*2b50*/  HFMA2.MMA R14, -RZ, RZ, 0, 1.847743988037109375e-06 ;  /* 0x0000001fff0e7435 */ /* 0x001fe200000001ff */
[----:B------:R-:W-:Y:S02]  /*2b60*/  MOV R13, 0x1 ;  /* 0x00000001000d7802 */ /* 0x000fe40000000f00 */
[----:B------:R-:W-:Y:S02]  /*2b70*/  MOV R143, 0xffffffff ;  /* 0xffffffff008f7802 */ /* 0x000fe40000000f00 */
[----:B------:R-:W-:Y:S02]  /*2b80*/  MOV R144, 0x2ba0 ;  /* 0x00002ba000907802 */ /* 0x000fe40000000f00 */
[----:B-----5:R-:W-:Y:S05]  /*2b90*/  CALL.REL.NOINC `($__internal_145_$__cuda_sm70_shflsync_bfly_p) ;  /* 0x0000089000007944 */ /* 0x020fea0003c00000 */
[----:B01----:R-:W-:Y:S05]  /*2ba0*/  BRA `(.L_x_32599) ;  /* 0xffffef5000007947 */ /* 0x003fea000383ffff */
.L_x_32596:
[----:B------:R-:W-:Y:S01]  /*2bb0*/  HFMA2.MMA R13, -RZ, RZ, 0, 1.1920928955078125e-07 ;  /* 0x00000002ff0d7435 */ /* 0x000fe200000001ff */
[----:B------:R-:W-:Y:S02]  /*2bc0*/  MOV R14, 0x1f ;  /* 0x0000001f000e7802 */ /* 0x000fe40000000f00 */
[----:B------:R-:W-:Y:S02]  /*2bd0*/  MOV R143, 0xffffffff ;  /* 0xffffffff008f7802 */ /* 0x000fe40000000f00 */
[----:B------:R-:W-:-:S02]  /*2be0*/  MOV R144, 0x2c00 ;  /* 0x00002c0000907802 */ /* 0x000fc40000000f00 */
[----:B-----5:R-:W-:Y:S05]  /*2bf0*/  CALL.REL.NOINC `($__internal_145_$__cuda_sm70_shflsync_bfly_p) ;  /* 0x0000083000007944 */ /* 0x020fea0003c00000 */
[----:B01----:R-:W-:Y:S01]  /*2c00*/  FADD.FTZ R146, R146, R13 ;  /* 0x0000000d92927221 */ /* 0x003fe20000010000 */
[----:B------:R-:W-:Y:S01]  /*2c10*/  HFMA2.MMA R13, -RZ, RZ, 0, 2.384185791015625e-07 ;  /* 0x00000004ff0d7435 */ /* 0x000fe200000001ff */
[----:B------:R-:W-:-:S02]  /*2c20*/  MOV R14, 0x1f ;  /* 0x0000001f000e7802 */ /* 0x000fc40000000f00 */
[----:B------:R-:W-:Y:S02]  /*2c30*/  MOV R143, 0xffffffff ;  /* 0xffffffff008f7802 */ /* 0x000fe40000000f00 */
[----:B------:R-:W-:Y:S02]  /*2c40*/  MOV R144, 0x2c60 ;  /* 0x00002c6000907802 */ /* 0x000fe40000000f00 */
[----:B------:R-:W-:Y:S05]  /*2c50*/  CALL.REL.NOINC `($__internal_145_$__cuda_sm70_shflsync_bfly_p) ;  /* 0x000007d000007944 */ /* 0x000fea0003c00000 */
[----:B01----:R-:W-:Y:S01]  /*2c60*/  FADD.FTZ R146, R146, R13 ;  /* 0x0000000d92927221 */ /* 0x003fe20000010000 */
[----:B------:R-:W-:Y:S01]  /*2c70*/  HFMA2.MMA R13, -RZ, RZ, 0, 4.76837158203125e-07 ;  /* 0x00000008ff0d7435 */ /* 0x000fe200000001ff */
[----:B------:R-:W-:Y:S02]  /*2c80*/  MOV R14, 0x1f ;  /* 0x0000001f000e7802 */ /* 0x000fe40000000f00 */
[----:B------:R-:W-:Y:S02]  /*2c90*/  MOV R143, 0xffffffff ;  /* 0xffffffff008f7802 */ /* 0x000fe40000000f00 */
[----:B------:R-:W-:Y:S02]  /*2ca0*/  MOV R144, 0x2cc0 ;  /* 0x00002cc000907802 */ /* 0x000fe40000000f00 */
[----:B------:R-:W-:Y:S05]  /*2cb0*/  CALL.REL.NOINC `($__internal_145_$__cuda_sm70_shflsync_bfly_p) ;  /* 0x0000077000007944 */ /* 0x000fea0003c00000 */
[----:B01----:R-:W-:Y:S01]  /*2cc0*/  FADD.FTZ R146, R146, R13 ;  /* 0x0000000d92927221 */ /* 0x003fe20000010000 */
[----:B------:R-:W-:Y:S01]  /*2cd0*/  HFMA2.MMA R13, -RZ, RZ, 0, 9.5367431640625e-07 ;  /* 0x00000010ff0d7435 */ /* 0x000fe200000001ff */
[----:B------:R-:W-:-:S02]  /*2ce0*/  MOV R14, 0x1f ;  /* 0x0000001f000e7802 */ /* 0x000fc40000000f00 */
[----:B------:R-:W-:Y:S02]  /*2cf0*/  MOV R143, 0xffffffff ;  /* 0xffffffff008f7802 */ /* 0x000fe40000000f00 */
[----:B------:R-:W-:Y:S02]  /*2d00*/  MOV R144, 0x2d20 ;  /* 0x00002d2000907802 */ /* 0x000fe40000000f00 */
[----:B------:R-:W-:Y:S05]  /*2d10*/  CALL.REL.NOINC `($__internal_145_$__cuda_sm70_shflsync_bfly_p) ;  /* 0x0000071000007944 */ /* 0x000fea0003c00000 */
        /* <DEDUP_REMOVED lines=84> */
[----:B------:R-:W-:Y:S01]  /*3260*/  HFMA2.MMA R13, -RZ, RZ, 0, 5.9604644775390625e-08 ;  /* 0x00000001ff0d7435 */ /* 0x000fe200000001ff */
[----:B------:R-:W-:-:S05]  /*3270*/  MOV R14, 0x1f ;  /* 0x0000001f000e7802 */ /* 0x000fca0000000f00 */
[----:B------:R-:W-:Y:S05]  /*3280*/  CALL.REL.NOINC `($__internal_145_$__cuda_sm70_shflsync_bfly_p) ;  /* 0x000001a000007944 */ /* 0x000fea0003c00000 */
[----:B01----:R-:W-:Y:S01]  /*3290*/  FADD.FTZ R146, R146, R13 ;  /* 0x0000000d92927221 */ /* 0x003fe20000010000 */
[----:B------:R-:W-:Y:S01]  /*32a0*/  HFMA2.MMA R13, -RZ, RZ, 0, 1.1920928955078125e-07 ;  /* 0x00000002ff0d7435 */ /* 0x000fe200000001ff */
[----:B------:R-:W-:Y:S02]  /*32b0*/  MOV R14, 0x1f ;  /* 0x0000001f000e7802 */ /* 0x000fe40000000f00 */
[----:B------:R-:W-:Y:S02]  /*32c0*/  MOV R143, 0xffffffff ;  /* 0xffffffff008f7802 */ /* 0x000fe40000000f00 */
[----:B------:R-:W-:Y:S02]  /*32d0*/  MOV R144, 0x32f0 ;  /* 0x000032f000907802 */ /* 0x000fe40000000f00 */
[----:B------:R-:W-:Y:S05]  /*32e0*/  CALL.REL.NOINC `($__internal_145_$__cuda_sm70_shflsync_bfly_p) ;  /* 0x0000014000007944 */ /* 0x000fea0003c00000 */
        /* <DEDUP_REMOVED lines=18> */
[----:B-1----:R-:W-:Y:S01]  /*3410*/  MOV R145, R13 ;  /* 0x0000000d00917202 */ /* 0x002fe20000000f00 */
[----:B0-----:R-:W-:Y:S05]  /*3420*/  BRA `(.L_x_32600) ;  /* 0xffffed1000007947 */ /* 0x001fea000383ffff */
        .weak           $__internal_145_$__cuda_sm70_shflsync_bfly_p
        .type           $__internal_145_$__cuda_sm70_shflsync_bfly_p,@function
        .size           $__internal_145_$__cuda_sm70_shflsync_bfly_p,(.L_x_36233 - $__internal_145_$__cuda_sm70_shflsync_bfly_p)
$__internal_145_$__cuda_sm70_shflsync_bfly_p:
[----:B------:R-:W-:Y:S01]  /*3430*/  HFMA2.MMA R145, -RZ, RZ, 0, 0 ;  /* 0x00000000ff917435 */ /* 0x000fe200000001ff */
[----:B------:R-:W-:Y:S04]  /*3440*/  WARPSYNC R143 ;  /* 0x0000008f00007348 */ /* 0x000fe80003800000 */
[----:B------:R0:W1:Y:S01]  /*3450*/  SHFL.BFLY PT, R13, R146, R13, R14 ;  /* 0x0c00000d920d7389 */ /* 0x00006200000e000e */
[----:B------:R-:W-:Y:S05]  /*3460*/  RET.REL.NODEC R144 `(_ZN10layer_norm13ln_fwd_kernelINS_13Kernel_traitsIfffffjLj1280ELj1ELj4ELj1ELj16ENS_18Kernel_traits_baseILj1280EfffffjLj128EEEEELb0ELb0ELb0ELb1EEEvNS_9FwdParamsE) ;  /* 0xffffcb9090007950 */ /* 0x000fea0003c3ffff */
.L_x_32601:
        /* <DEDUP_REMOVED lines=9> */
.L_x_36233:


//--------------------- .text._ZN10layer_norm13ln_fwd_kernelINS_13Kernel_traitsIfffffjLj1280ELj1ELj4ELj1ELj16ENS_18Kernel_traits_baseILj1280EfffffjLj128EEEEELb0ELb0ELb1ELb0EEEvNS_9FwdParamsE --------------------------
	.section	.text._ZN10layer_norm13ln_fwd_kernelINS_13Kernel_traitsIfffffjLj1280ELj1ELj4ELj1ELj16ENS_18Kernel_traits_baseILj1280EfffffjLj128EEEEELb0ELb0ELb1ELb0EEEvNS_9FwdParamsE,"ax",@progbits
	.sectioninfo	@"SHI_REGISTERS=147"
	.align	128
        .global         _ZN10layer_norm13ln_fwd_kernelINS_13Kernel_traitsIfffffjLj1280ELj1ELj4ELj1ELj16ENS_18Kernel_traits_baseILj1280EfffffjLj128EEEEELb0ELb0ELb1ELb0EEEvNS_9FwdParamsE
        .type           _ZN10layer_norm13ln_fwd_kernelINS_13Kernel_traitsIfffffjLj1280ELj1ELj4ELj1ELj16ENS_18Kernel_traits_baseILj1280EfffffjLj128EEEEELb0ELb0ELb1ELb0EEEvNS_9FwdParamsE,@function
        .size           _ZN10layer_norm13ln_fwd_kernelINS_13Kernel_traitsIfffffjLj1280ELj1ELj4ELj1ELj16ENS_18Kernel_traits_baseILj1280EfffffjLj128EEEEELb0ELb0ELb1ELb0EEEvNS_9FwdParamsE,(.L_x_36234 - _ZN10layer_norm13ln_fwd_kernelINS_13Kernel_traitsIfffffjLj1280ELj1ELj4ELj1ELj16ENS_18Kernel_traits_baseILj1280EfffffjLj128EEEEELb0ELb0ELb1ELb0EEEvNS_9FwdParamsE)
        .other          _ZN10layer_norm13ln_fwd_kernelINS_13Kernel_traitsIfffffjLj1280ELj1ELj4ELj1ELj16ENS_18Kernel_traits_baseILj1280EfffffjLj128EEEEELb0ELb0ELb1ELb0EEEvNS_9FwdParamsE,@"STO_CUDA_ENTRY STV_DEFAULT"
_ZN10layer_norm13ln_fwd_kernelINS_13Kernel_traitsIfffffjLj1280ELj1ELj4ELj1ELj16ENS_18Kernel_traits_baseILj1280EfffffjLj128EEEEELb0ELb0ELb1ELb0EEEvNS_9FwdParamsE:
.text._ZN10layer_norm13ln_fwd_kernelINS_13Kernel_traitsIfffffjLj1280ELj1ELj4ELj1ELj16ENS_18Kernel_traits_baseILj1280EfffffjLj128EEEEELb0ELb0ELb1ELb0EEEvNS_9FwdParamsE:
        /* <DEDUP_REMOVED lines=32> */
.L_x_32603:
[----:B-1----:R-:W-:Y:S05]  /*0200*/  BSYNC B0 ;  /* 0x0000000000007941 */ /* 0x002fea0003800000 */
.L_x_32602:
        /* <DEDUP_REMOVED lines=13> */
.L_x_32605:
[----:B------:R-:W-:Y:S05]  /*02e0*/  BSYNC B0 ;  /* 0x0000000000007941 */ /* 0x000fea0003800000 */
.L_x_32604:
        /* <DEDUP_REMOVED lines=13> */
.L_x_32607:
[----:B------:R-:W-:Y:S05]  /*03c0*/  BSYNC B0 ;  /* 0x0000000000007941 */ /* 0x000fea0003800000 */
.L_x_32606:
        /* <DEDUP_REMOVED lines=13> */
.L_x_32609:
[----:B------:R-:W-:Y:S05]  /*04a0*/  BSYNC B0 ;  /* 0x0000000000007941 */ /* 0x000fea0003800000 */
.L_x_32608:
        /* <DEDUP_REMOVED lines=13> */
.L_x_32611:
[----:B------:R-:W-:Y:S05]  /*0580*/  BSYNC B0 ;  /* 0x0000000000007941 */ /* 0x000fea0003800000 */
.L_x_32610:
        /* <DEDUP_REMOVED lines=15> */
.L_x_32613:
[----:B------:R-:W-:Y:S05]  /*0680*/  BSYNC B0 ;  /* 0x0000000000007941 */ /* 0x000fea0003800000 */
.L_x_32612:
[----:B------:R-:W-:Y:S01]  /*0690*/  ISETP.GE.U32.AND P1, PT, R0, 0xe0, PT ;  /* 0x000000e00000780c */ /* 0x000fe20003f26070 */
[----:B------:R-:W-:Y:S01]  /*06a0*/  BSSY B0, `(.L_x_32614) ;  /* 0x0000010000007945 */ /* 0x000fe20003800000 */
[----:B0-----:R-:W-:-:S04]  /*06b0*/  SHF.R.U32.HI R2, RZ, 0x5, R5 ;  /* 0x00000005ff027819 */ /* 0x001fc80000011605 */
[----:B------:R-:W-:Y:S02]  /*06c0*/  LEA R84, R7, R2, 0x2 ;  /* 0x0000000207547211 */ /* 0x000fe400078e10ff */
[----:B------:R-:W-:-:S05]  /*06d0*/  P2R R2, PR, RZ, 0x2 ;  /* 0x00000002ff027803 */ /* 0x000fca0000000000 */
        /* <DEDUP_REMOVED lines=12> */
.L_x_32615:
[----:B------:R-:W-:Y:S05]  /*07a0*/  BSYNC B0 ;  /* 0x0000000000007941 */ /* 0x000fea0003800000 */
.L_x_32614:
        /* <DEDUP_REMOVED lines=15> */
.L_x_32617:
[----:B------:R-:W-:Y:S05]  /*08a0*/  BSYNC B0 ;  /* 0x0000000000007941 */ /* 0x000fea0003800000 */
.L_x_32616:
        /* <DEDUP_REMOVED lines=15> */
.L_x_32619:
[----:B------:R-:W-:Y:S05]  /*09a0*/  BSYNC B0 ;  /* 0x0000000000007941 */ /* 0x000fea0003800000 */
.L_x_32618:
        /* <DEDUP_REMOVED lines=14> */
.L_x_32621:
[----:B------:R-:W-:Y:S05]  /*0a90*/  BSYNC B0 ;  /* 0x0000000000007941 */ /* 0x000fea0003800000 */
.L_x_32620:
[----:B------:R-:W-:-:S13]  /*0aa0*/  ISETP.GE.AND P1, PT, R84, c[0x0][0x164], PT ;  /* 0x0000590054007a0c */ /* 0x000fda0003f26270 */
[----:B------:R-:W-:Y:S05]  /*0ab0*/  @P1 EXIT ;  /* 0x000000000000194d */ /* 0x000fea0003800000 */
[----:B0-----:R-:W-:Y:S01]  /*0ac0*/  MOV R2, R84 ;  /* 0x0000005400027202 */ /* 0x001fe20000000f00 */
[----:B------:R-:W-:Y:S02]  /*0ad0*/  ULDC.U8 UR6, c[0x0][0x1f0] ;  /* 0x00007c0000067ab9 */ /* 0x000fe40000000000 */
.L_x_32745:
[----:B------:R-:W-:-:S10]  /*0ae0*/  HFMA2.MMA R139, -RZ, RZ, 0, 2.384185791015625e-07 ;  /* 0x00000004ff8b7435 */ /* 0x000fd400000001ff */
[----:B------:R-:W-:-:S05]  /*0af0*/  IMAD.WIDE R136, R2, R139, c[0x0][0x1d0] ;  /* 0x0000740002887625 */ /* 0x000fca00078e028b */
[----:B------:R0:W2:Y:S01]  /*0b00*/  LDG.E R128, [R136.64] ;  /* 0x0000000488807981 */ /* 0x0000a2000c1e1900 */
[----:B------:R-:W-:-:S05]  /*0b10*/  IMAD.WIDE R138, R2, R139, c[0x0][0x1d8] ;  /* 0x00007600028a7625 */ /* 0x000fca00078e028b */
[----:B-----5:R1:W5:Y:S01]  /*0b20*/  LDG.E R129, [R138.64] ;  /* 0x000000048a817981 */ /* 0x020362000c1e1900 */
[----:B------:R-:W-:Y:S01]  /*0b30*/  IMAD R3, R2, c[0x0][0x168], RZ ;  /* 0x00005a0002037a24 */ /* 0x000fe200078e02ff */
[----:B------:R-:W-:Y:S02]  /*0b40*/  BSSY B0, `(.L_x_32622) ;  /* 0x000003d000007945 */ /* 0x000fe40003800000 */
[----:B------:R-:W3:Y:S01]  /*0b50*/  S2R R130, SR_TID.X ;  /* 0x0000000000827919 */ /* 0x000ee20000002100 */
[----:B0-----:R-:W-:Y:S02]  /*0b60*/  MOV R136, RZ ;  /* 0x000000ff00887202 */ /* 0x001fe40000000f00 */
[----:B------:R-:W-:-:S04]  /*0b70*/  SHF.R.S32.HI R140, RZ, 0x1f, R3 ;  /* 0x0000001fff8c7819 */ /* 0x000fc80000011403 */
[----:B------:R-:W-:Y:S02]  /*0b80*/  LEA.HI R140, R140, R3, RZ, 0x2 ;  /* 0x000000038c8c7211 */ /* 0x000fe400078f10ff */
[----:B---3--:R-:W-:Y:S02]  /*0b90*/  LOP3.LUT R3, R130, 0x1f, RZ, 0xc0, !PT ;  /* 0x0000001f82037812 */ /* 0x008fe400078ec0ff */
        /* <DEDUP_REMOVED lines=34> */
.L_x_32625:
[----:B0-----:R-:W-:Y:S05]  /*0dc0*/  BSYNC B1 ;  /* 0x0000000000017941 */ /* 0x001fea0003800000 */
.L_x_32624:
[----:B------:R-:W-:Y:S01]  /*0dd0*/  BSSY B1, `(.L_x_32626) ;  /* 0x0000004000017945 */ /* 0x000fe20003800000 */
[----:B------:R-:W-:Y:S05]  /*0de0*/  @!P3 BRA `(.L_x_32627) ;  /* 0x000000200000b947 */ /* 0x000fea0003800000 */
[----:B-----5:R-:W-:-:S04]  /*0df0*/  FMUL.FTZ R89, R133, c[0x0][0x1ec] ;  /* 0x00007b0085597a20 */ /* 0x020fc80000410000 */
[----:B------:R-:W-:Y:S02]  /*0e00*/  @P2 FADD.FTZ R89, R85, R89 ;  /* 0x0000005955592221 */ /* 0x000fe40000010000 */
.L_x_32627:
[----:B------:R-:W-:Y:S05]  /*0e10*/  BSYNC B1 ;  /* 0x0000000000017941 */ /* 0x000fea0003800000 */
.L_x_32626:
[----:B------:R-:W-:Y:S01]  /*0e20*/  BSSY B1, `(.L_x_32628) ;  /* 0x0000004000017945 */ /* 0x000fe20003800000 */
[----:B------:R-:W-:Y:S05]  /*0e30*/  @!P3 BRA `(.L_x_32629) ;  /* 0x000000200000b947 */ /* 0x000fea0003800000 */
[----:B-----5:R-:W-:-:S04]  /*0e40*/  FMUL.FTZ R90, R134, c[0x0][0x1ec] ;  /* 0x00007b00865a7a20 */ /* 0x020fc80000410000 */
[----:B------:R-:W-:Y:S02]  /*0e50*/  @P2 FADD.FTZ R90, R86, R90 ;  /* 0x0000005a565a2221 */ /* 0x000fe40000010000 */
.L_x_32629:
[----:B------:R-:W-:Y:S05]  /*0e60*/  BSYNC B1 ;  /* 0x0000000000017941 */ /* 0x000fea0003800000 */
.L_x_32628:
[----:B------:R-:W-:Y:S01]  /*0e70*/  BSSY B1, `(.L_x_32630) ;  /* 0x0000004000017945 */ /* 0x000fe20003800000 */
[----:B------:R-:W-:Y:S05]  /*0e80*/  @!P3 BRA `(.L_x_32631) ;  /* 0x000000200000b947 */ /* 0x000fea0003800000 */
[----:B-----5:R-:W-:-:S04]  /*0e90*/  FMUL.FTZ R91, R135, c[0x0][0x1ec] ;  /* 0x00007b00875b7a20 */ /* 0x020fc80000410000 */
[----:B------:R-:W-:Y:S02]  /*0ea0*/  @P2 FADD.FTZ R91, R87, R91 ;  /* 0x0000005b575b2221 */ /* 0x000fe40000010000 */
.L_x_32631:
[----:B------:R-:W-:Y:S05]  /*0eb0*/  BSYNC B1 ;  /* 0x0000000000017941 */ /* 0x000fea0003800000 */
.L_x_32630:
[----:B------:R-:W-:Y:S01]  /*0ec0*/  HFMA2.MMA R138, -RZ, RZ, 0, 9.5367431640625e-07 ;  /* 0x00000010ff8a7435 */ /* 0x000fe200000001ff */
[----:B------:R-:W-:-:S09]  /*0ed0*/  IADD3 R136, R136, 0x20, RZ ;  /* 0x0000002088887810 */ /* 0x000fd20007ffe0ff */
[C---:B------:R-:W-:Y:S01]  /*0ee0*/  IMAD.WIDE.U32 R138, R131.reuse, R138, c[0x0][0x188] ;  /* 0x00006200838a7625 */ /* 0x040fe200078e008a */
[----:B------:R-:W-:-:S04]  /*0ef0*/  IADD3 R131, R131, 0x20, RZ ;  /* 0x0000002083837810 */ /* 0x000fc80007ffe0ff */
[----:B------:R0:W-:Y:S03]  /*0f00*/  STG.E.128 [R138.64], R88 ;  /* 0x000000588a007986 */ /* 0x0001e6000c101d04 */
.L_x_32623:
[----:B-1----:R-:W-:Y:S05]  /*0f10*/  BSYNC B0 ;  /* 0x0000000000007941 */ /* 0x002fea0003800000 */
.L_x_32622:
        /* <DEDUP_REMOVED lines=28> */
.L_x_32635:
[----:B0-----:R-:W-:Y:S05]  /*10e0*/  BSYNC B1 ;  /* 0x0000000000017941 */ /* 0x001fea0003800000 */
.L_x_32634:
[----:B------:R-:W-:Y:S01]  /*10f0*/  BSSY B1, `(.L_x_32636) ;  /* 0x0000004000017945 */ /* 0x000fe20003800000 */
[----:B------:R-:W-:Y:S05]  /*1100*/  @!P3 BRA `(.L_x_32637) ;  /* 0x000000200000b947 */ /* 0x000fea0003800000 */
[----:B-----5:R-:W-:-:S04]  /*1110*/  FMUL.FTZ R93, R133, c[0x0][0x1ec] ;  /* 0x00007b00855d7a20 */ /* 0x020fc80000410000 */
[----:B------:R-:W-:Y:S02]  /*1120*/  @P2 FADD.FTZ R93, R85, R93 ;  /* 0x0000005d555d2221 */ /* 0x000fe40000010000 */
.L_x_32637:
[----:B------:R-:W-:Y:S05]  /*1130*/  BSYNC B1 ;  /* 0x0000000000017941 */ /* 0x000fea0003800000 */
.L_x_32636:
[----:B------:R-:W-:Y:S01]  /*1140*/  BSSY B1, `(.L_x_32638) ;  /* 0x0000004000017945 */ /* 0x000fe20003800000 */
[----:B------:R-:W-:Y:S05]  /*1150*/  @!P3 BRA `(.L_x_32639) ;  /* 0x000000200000b947 */ /* 0x000fea0003800000 */
[----:B-----5:R-:W-:-:S04]  /*1160*/  FMUL.FTZ R94, R134, c[0x0][0x1ec] ;  /* 0x00007b00865e7a20 */ /* 0x020fc80000410000 */
[----:B------:R-:W-:Y:S02]  /*1170*/  @P2 FADD.FTZ R94, R86, R94 ;  /* 0x0000005e565e2221 */ /* 0x000fe40000010000 */
.L_x_32639:
[----:B------:R-:W-:Y:S05]  /*1180*/  BSYNC B1 ;  /* 0x0000000000017941 */ /* 0x000fea0003800000 */
.L_x_32638:
[----:B------:R-:W-:Y:S01]  /*1190*/  BSSY B1, `(.L_x_32640) ;  /* 0x0000004000017945 */ /* 0x000fe20003800000 */
[----:B------:R-:W-:Y:S05]  /*11a0*/  @!P3 BRA `(.L_x_32641) ;  /* 0x000000200000b947 */ /* 0x000fea0003800000 */
[----:B-----5:R-:W-:-:S04]  /*11b0*/  FMUL.FTZ R95, R135, c[0x0][0x1ec] ;  /* 0x00007b00875f7a20 */ /* 0x020fc80000410000 */
[----:B------:R-:W-:Y:S02]  /*11c0*/  @P2 FADD.FTZ R95, R87, R95 ;  /* 0x0000005f575f2221 */ /* 0x000fe40000010000 */
.L_x_32641:
[----:B------:R-:W-:Y:S05]  /*11d0*/  BSYNC B1 ;  /* 0x0000000000017941 */ /* 0x000fea0003800000 */
.L_x_32640:
[----:B------:R-:W-:Y:S01]  /*11e0*/  HFMA2.MMA R138, -RZ, RZ, 0, 9.5367431640625e-07 ;  /* 0x00000010ff8a7435 */ /* 0x000fe200000001ff */
[----:B------:R-:W-:-:S09]  /*11f0*/  IADD3 R136, R136, 0x20, RZ ;  /* 0x0000002088887810 */ /* 0x000fd20007ffe0ff */
[C---:B------:R-:W-:Y:S01]  /*1200*/  IMAD.WIDE.U32 R138, R131.reuse, R138, c[0x0][0x188] ;  /* 0x00006200838a7625 */ /* 0x040fe200078e008a */
[----:B------:R-:W-:-:S04]  /*1210*/  IADD3 R131, R131, 0x20, RZ ;  /* 0x0000002083837810 */ /* 0x000fc80007ffe0ff */
[----:B------:R0:W-:Y:S03]  /*1220*/  STG.E.128 [R138.64], R92 ;  /* 0x0000005c8a007986 */ /* 0x0001e6000c101d04 */
.L_x_32633:
[----:B------:R-:W-:Y:S05]  /*1230*/  BSYNC B0 ;  /* 0x0000000000007941 */ /* 0x000fea0003800000 */
.L_x_32632:
        /* <DEDUP_REMOVED lines=28> */
.L_x_32645:
[----:B0-----:R-:W-:Y:S05]  /*1400*/  BSYNC B1 ;  /* 0x0000000000017941 */ /* 0x001fea0003800000 */
.L_x_32644:
[----:B------:R-:W-:Y:S01]  /*1410*/  BSSY B1, `(.L_x_32646) ;  /* 0x0000004000017945 */ /* 0x000fe20003800000 */
[----:B------:R-:W-:Y:S05]  /*1420*/  @!P3 BRA `(.L_x_32647) ;  /* 0x000000200000b947 */ /* 0x000fea0003800000 */
[----:B-----5:R-:W-:-:S04]  /*1430*/  FMUL.FTZ R97, R133, c[0x0][0x1ec] ;  /* 0x00007b0085617a20 */ /* 0x020fc80000410000 */
[----:B------:R-:W-:Y:S02]  /*1440*/  @P2 FADD.FTZ R97, R85, R97 ;  /* 0x0000006155612221 */ /* 0x000fe40000010000 */
.L_x_32647:
[----:B------:R-:W-:Y:S05]  /*1450*/  BSYNC B1 ;  /* 0x0000000000017941 */ /* 0x000fea0003800000 */
.L_x_32646:
[----:B------:R-:W-:Y:S01]  /*1460*/  BSSY B1, `(.L_x_32648) ;  /* 0x0000004000017945 */ /* 0x000fe20003800000 */
[----:B------:R-:W-:Y:S05]  /*1470*/  @!P3 BRA `(.L_x_32649) ;  /* 0x000000200000b947 */ /* 0x000fea0003800000 */
[----:B-----5:R-:W-:-:S04]  /*1480*/  FMUL.FTZ R98, R134, c[0x0][0x1ec] ;  /* 0x00007b0086627a20 */ /* 0x020fc80000410000 */
[----:B------:R-:W-:Y:S02]  /*1490*/  @P2 FADD.FTZ R98, R86, R98 ;  /* 0x0000006256622221 */ /* 0x000fe40000010000 */
.L_x_32649:
[----:B------:R-:W-:Y:S05]  /*14a0*/  BSYNC B1 ;  /* 0x0000000000017941 */ /* 0x000fea0003800000 */
.L_x_32648:
[----:B------:R-:W-:Y:S01]  /*14b0*/  BSSY B1, `(.L_x_32650) ;  /* 0x0000004000017945 */ /* 0x000fe20003800000 */
[----:B------:R-:W-:Y:S05]  /*14c0*/  @!P3 BRA `(.L_x_32651) ;  /* 0x000000200000b947 */ /* 0x000fea0003800000 */
[----:B-----5:R-:W-:-:S04]  /*14d0*/  FMUL.FTZ R99, R135, c[0x0][0x1ec] ;  /* 0x00007b0087637a20 */ /* 0x020fc80000410000 */
[----:B------:R-:W-:Y:S02]  /*14e0*/  @P2 FADD.FTZ R99, R87, R99 ;  /* 0x0000006357632221 */ /* 0x000fe40000010000 */
.L_x_32651:
[----:B------:R-:W-:Y:S05]  /*14f0*/  BSYNC B1 ;  /* 0x0000000000017941 */ /* 0x000fea0003800000 */
.L_x_32650:
[----:B------:R-:W-:Y:S01]  /*1500*/  HFMA2.MMA R138, -RZ, RZ, 0, 9.5367431640625e-07 ;  /* 0x00000010ff8a7435 */ /* 0x000fe200000001ff */
[----:B------:R-:W-:-:S09]  /*1510*/  IADD3 R136, R136, 0x20, RZ ;  /* 0x0000002088887810 */ /* 0x000fd20007ffe0ff */
[C---:B------:R-:W-:Y:S01]  /*1520*/  IMAD.WIDE.U32 R138, R131.reuse, R138, c[0x0][0x188] ;  /* 0x00006200838a7625 */ /* 0x040fe200078e008a */
[----:B------:R-:W-:-:S04]  /*1530*/  IADD3 R131, R131, 0x20, RZ ;  /* 0x0000002083837810 */ /* 0x000fc80007ffe0ff */
[----:B------:R0:W-:Y:S03]  /*1540*/  STG.E.128 [R138.64], R96 ;  /* 0x000000608a007986 */ /* 0x0001e6000c101d04 */
.L_x_32643:
[----:B------:R-:W-:Y:S05]  /*1550*/  BSYNC B0 ;  /* 0x0000000000007941 */ /* 0x000fea0003800000 */
.L_x_32642:
        /* <DEDUP_REMOVED lines=28> */
.L_x_32655:
[----:B0-----:R-:W-:Y:S05]  /*1720*/  BSYNC B1 ;  /* 0x0000000000017941 */ /* 0x001fea0003800000 */
.L_x_32654:
[----:B------:R-:W-:Y:S01]  /*1730*/  BSSY B1, `(.L_x_32656) ;  /* 0x0000004000017945 */ /* 0x000fe20003800000 */
[----:B------:R-:W-:Y:S05]  /*1740*/  @!P3 BRA `(.L_x_32657) ;  /* 0x000000200000b947 */ /* 0x000fea0003800000 */
[----:B-----5:R-:W-:-:S04]  /*1750*/  FMUL.FTZ R101, R133, c[0x0][0x1ec] ;  /* 0x00007b0085657a20 */ /* 0x020fc80000410000 */
[----:B------:R-:W-:Y:S02]  /*1760*/  @P2 FADD.FTZ R101, R85, R101 ;  /* 0x0000006555652221 */ /* 0x000fe40000010000 */
.L_x_32657:
[----:B------:R-:W-:Y:S05]  /*1770*/  BSYNC B1 ;  /* 0x0000000000017941 */ /* 0x000fea0003800000 */
.L_x_32656:
[----:B------:R-:W-:Y:S01]  /*1780*/  BSSY B1, `(.L_x_32658) ;  /* 0x0000004000017945 */ /* 0x000fe20003800000 */
[----:B------:R-:W-:Y:S05]  /*1790*/  @!P3 BRA `(.L_x_32659) ;  /* 0x000000200000b947 */ /* 0x000fea0003800000 */
[----:B-----5:R-:W-:-:S04]  /*17a0*/  FMUL.FTZ R102, R134, c[0x0][0x1ec] ;  /* 0x00007b0086667a20 */ /* 0x020fc80000410000 */
[----:B------:R-:W-:Y:S02]  /*17b0*/  @P2 FADD.FTZ R102, R86, R102 ;  /* 0x0000006656662221 */ /* 0x000fe40000010000 */
.L_x_32659:
[----:B------:R-:W-:Y:S05]  /*17c0*/  BSYNC B1 ;  /* 0x0000000000017941 */ /* 0x000fea0003800000 */
.L_x_32658:
[----:B------:R-:W-:Y:S01]  /*17d0*/  BSSY B1, `(.L_x_32660) ;  /* 0x0000004000017945 */ /* 0x000fe20003800000 */
[----:B------:R-:W-:Y:S05]  /*17e0*/  @!P3 BRA `(.L_x_32661) ;  /* 0x000000200000b947 */ /* 0x000fea0003800000 */
[----:B-----5:R-:W-:-:S04]  /*17f0*/  FMUL.FTZ R103, R135, c[0x0][0x1ec] ;  /* 0x00007b0087677a20 */ /* 0x020fc80000410000 */
[----:B------:R-:W-:Y:S02]  /*1800*/  @P2 FADD.FTZ R103, R87, R103 ;  /* 0x0000006757672221 */ /* 0x000fe40000010000 */
.L_x_32661:
[----:B------:R-:W-:Y:S05]  /*1810*/  BSYNC B1 ;  /* 0x0000000000017941 */ /* 0x000fea0003800000 */
.L_x_32660:
[----:B------:R-:W-:Y:S01]  /*1820*/  HFMA2.MMA R138, -RZ, RZ, 0, 9.5367431640625e-07 ;  /* 0x00000010ff8a7435 */ /* 0x000fe200000001ff */
[----:B------:R-:W-:-:S09]  /*1830*/  IADD3 R136, R136, 0x20, RZ ;  /* 0x0000002088887810 */ /* 0x000fd20007ffe0ff */
[C---:B------:R-:W-:Y:S01]  /*1840*/  IMAD.WIDE.U32 R138, R131.reuse, R138, c[0x0][0x188] ;  /* 0x00006200838a7625 */ /* 0x040fe200078e008a */
[----:B------:R-:W-:-:S04]  /*1850*/  IADD3 R131, R131, 0x20, RZ ;  /* 0x0000002083837810 */ /* 0x000fc80007ffe0ff */
[----:B------:R0:W-:Y:S03]  /*1860*/  STG.E.128 [R138.64], R100 ;  /* 0x000000648a007986 */ /* 0x0001e6000c101d04 */
.L_x_32653:
[----:B------:R-:W-:Y:S05]  /*1870*/  BSYNC B0 ;  /* 0x0000000000007941 */ /* 0x000fea0003800000 */
.L_x_32652:
        /* <DEDUP_REMOVED lines=28> */
.L_x_32665:
[----:B0-----:R-:W-:Y:S05]  /*1a40*/  BSYNC B1 ;  /* 0x0000000000017941 */ /* 0x001fea0003800000 */
.L_x_32664:
[----:B------:R-:W-:Y:S01]  /*1a50*/  BSSY B1, `(.L_x_32666) ;  /* 0x0000004000017945 */ /* 0x000fe20003800000 */
[----:B------:R-:W-:Y:S05]  /*1a60*/  @!P3 BRA `(.L_x_32667) ;  /* 0x000000200000b947 */ /* 0x000fea0003800000 */
[----:B-----5:R-:W-:-:S04]  /*1a70*/  FMUL.FTZ R105, R133, c[0x0][0x1ec] ;  /* 0x00007b0085697a20 */ /* 0x020fc80000410000 */
[----:B------:R-:W-:Y:S02]  /*1a80*/  @P2 FADD.FTZ R105, R85, R105 ;  /* 0x0000006955692221 */ /* 0x000fe40000010000 */
.L_x_32667:
[----:B------:R-:W-:Y:S05]  /*1a90*/  BSYNC B1 ;  /* 0x0000000000017941 */ /* 0x000fea0003800000 */
.L_x_32666:
[----:B------:R-:W-:Y:S01]  /*1aa0*/  BSSY B1, `(.L_x_32668) ;  /* 0x0000004000017945 */ /* 0x000fe20003800000 */
[----:B------:R-:W-:Y:S05]  /*1ab0*/  @!P3 BRA `(.L_x_32669) ;  /* 0x000000200000b947 */ /* 0x000fea0003800000 */
[----:B-----5:R-:W-:-:S04]  /*1ac0*/  FMUL.FTZ R106, R134, c[0x0][0x1ec] ;  /* 0x00007b00866a7a20 */ /* 0x020fc80000410000 */
[----:B------:R-:W-:Y:S02]  /*1ad0*/  @P2 FADD.FTZ R106, R86, R106 ;  /* 0x0000006a566a2221 */ /* 0x000fe40000010000 */
.L_x_32669:
[----:B------:R-:W-:Y:S05]  /*1ae0*/  BSYNC B1 ;  /* 0x0000000000017941 */ /* 0x000fea0003800000 */
.L_x_32668:
[----:B------:R-:W-:Y:S01]  /*1af0*/  BSSY B1, `(.L_x_32670) ;  /* 0x0000004000017945 */ /* 0x000fe20003800000 */
[----:B------:R-:W-:Y:S05]  /*1b00*/  @!P3 BRA `(.L_x_32671) ;  /* 0x000000200000b947 */ /* 0x000fea0003800000 */
[----:B-----5:R-:W-:-:S04]  /*1b10*/  FMUL.FTZ R107, R135, c[0x0][0x1ec] ;  /* 0x00007b00876b7a20 */ /* 0x020fc80000410000 */
[----:B------:R-:W-:Y:S02]  /*1b20*/  @P2 FADD.FTZ R107, R87, R107 ;  /* 0x0000006b576b2221 */ /* 0x000fe40000010000 */
.L_x_32671:
[----:B------:R-:W-:Y:S05]  /*1b30*/  BSYNC B1 ;  /* 0x0000000000017941 */ /* 0x000fea0003800000 */
.L_x_32670:
[----:B------:R-:W-:Y:S01]  /*1b40*/  HFMA2.MMA R138, -RZ, RZ, 0, 9.5367431640625e-07 ;  /* 0x00000010ff8a7435 */ /* 0x000fe200000001ff */
[----:B------:R-:W-:-:S09]  /*1b50*/  IADD3 R136, R136, 0x20, RZ ;  /* 0x0000002088887810 */ /* 0x000fd20007ffe0ff */
[C---:B------:R-:W-:Y:S01]  /*1b60*/  IMAD.WIDE.U32 R138, R131.reuse, R138, c[0x0][0x188] ;  /* 0x00006200838a7625 */ /* 0x040fe200078e008a */
[----:B------:R-:W-:-:S04]  /*1b70*/  IADD3 R131, R131, 0x20, RZ ;  /* 0x0000002083837810 */ /* 0x000fc80007ffe0ff */
[----:B------:R0:W-:Y:S03]  /*1b80*/  STG.E.128 [R138.64], R104 ;  /* 0x000000688a007986 */ /* 0x0001e6000c101d04 */
.L_x_32663:
[----:B------:R-:W-:Y:S05]  /*1b90*/  BSYNC B0 ;  /* 0x0000000000007941 */ /* 0x000fea0003800000 */
.L_x_32662:
        /* <DEDUP_REMOVED lines=28> */
.L_x_32675:
[----:B0-----:R-:W-:Y:S05]  /*1d60*/  BSYNC B1 ;  /* 0x0000000000017941 */ /* 0x001fea0003800000 */
.L_x_32674:
[----:B------:R-:W-:Y:S01]  /*1d70*/  BSSY B1, `(.L_x_32676) ;  /* 0x0000004000017945 */ /* 0x000fe20003800000 */
[----:B------:R-:W-:Y:S05]  /*1d80*/  @!P3 BRA `(.L_x_32677) ;  /* 0x000000200000b947 */ /* 0x000fea0003800000 */
[----:B-----5:R-:W-:-:S04]  /*1d90*/  FMUL.FTZ R109, R133, c[0x0][0x1ec] ;  /* 0x00007b00856d7a20 */ /* 0x020fc80000410000 */
[----:B------:R-:W-:Y:S02]  /*1da0*/  @P2 FADD.FTZ R109, R85, R109 ;  /* 0x0000006d556d2221 */ /* 0x000fe40000010000 */
.L_x_32677:
[----:B------:R-:W-:Y:S05]  /*1db0*/  BSYNC B1 ;  /* 0x0000000000017941 */ /* 0x000fea0003800000 */
.L_x_32676:
[----:B------:R-:W-:Y:S01]  /*1dc0*/  BSSY B1, `(.L_x_32678) ;  /* 0x0000004000017945 */ /* 0x000fe20003800000 */
[----:B------:R-:W-:Y:S05]  /*1dd0*/  @!P3 BRA `(.L_x_32679) ;  /* 0x000000200000b947 */ /* 0x000fea0003800000 */
[----:B-----5:R-:W-:-:S04]  /*1de0*/  FMUL.FTZ R110, R134, c[0x0][0x1ec] ;  /* 0x00007b00866e7a20 */ /* 0x020fc80000410000 */
[----:B------:R-:W-:Y:S02]  /*1df0*/  @P2 FADD.FTZ R110, R86, R110 ;  /* 0x0000006e566e2221 */ /* 0x000fe40000010000 */
.L_x_32679:
[----:B------:R-:W-:Y:S05]  /*1e00*/  BSYNC B1 ;  /* 0x0000000000017941 */ /* 0x000fea0003800000 */
.L_x_32678:
[----:B------:R-:W-:Y:S01]  /*1e10*/  BSSY B1, `(.L_x_32680) ;  /* 0x0000004000017945 */ /* 0x000fe20003800000 */
[----:B------:R-:W-:Y:S05]  /*1e20*/  @!P3 BRA `(.L_x_32681) ;  /* 0x000000200000b947 */ /* 0x000fea0003800000 */
[----:B-----5:R-:W-:-:S04]  /*1e30*/  FMUL.FTZ R111, R135, c[0x0][0x1ec] ;  /* 0x00007b00876f7a20 */ /* 0x020fc80000410000 */
[----:B------:R-:W-:Y:S02]  /*1e40*/  @P2 FADD.FTZ R111, R87, R111 ;  /* 0x0000006f576f2221 */ /* 0x000fe40000010000 */
.L_x_32681:
[----:B------:R-:W-:Y:S05]  /*1e50*/  BSYNC B1 ;  /* 0x0000000000017941 */ /* 0x000fea0003800000 */
.L_x_32680:
[----:B------:R-:W-:Y:S01]  /*1e60*/  HFMA2.MMA R138, -RZ, RZ, 0, 9.5367431640625e-07 ;  /* 0x00000010ff8a7435 */ /* 0x000fe200000001ff */
[----:B------:R-:W-:-:S09]  /*1e70*/  IADD3 R136, R136, 0x20, RZ ;  /* 0x0000002088887810 */ /* 0x000fd20007ffe0ff */
[C---:B------:R-:W-:Y:S01]  /*1e80*/  IMAD.WIDE.U32 R138, R131.reuse, R138, c[0x0][0x188] ;  /* 0x00006200838a7625 */ /* 0x040fe200078e008a */
[----:B------:R-:W-:-:S04]  /*1e90*/  IADD3 R131, R131, 0x20, RZ ;  /* 0x0000002083837810 */ /* 0x000fc80007ffe0ff */
[----:B------:R0:W-:Y:S03]  /*1ea0*/  STG.E.128 [R138.64], R108 ;  /* 0x0000006c8a007986 */ /* 0x0001e6000c101d04 */
.L_x_32673:
[----:B------:R-:W-:Y:S05]  /*1eb0*/  BSYNC B0 ;  /* 0x0000000000007941 */ /* 0x000fea0003800000 */
.L_x_32672:
        /* <DEDUP_REMOVED lines=28> */
.L_x_32685:
[----:B0-----:R-:W-:Y:S05]  /*2080*/  BSYNC B1 ;  /* 0x0000000000017941 */ /* 0x001fea0003800000 */
.L_x_32684:
[----:B------:R-:W-:Y:S01]  /*2090*/  BSSY B1, `(.L_x_32686) ;  /* 0x0000004000017945 */ /* 0x000fe20003800000 */
[----:B------:R-:W-:Y:S05]  /*20a0*/  @!P3 BRA `(.L_x_32687) ;  /* 0x000000200000b947 */ /* 0x000fea0003800000 */
[----:B-----5:R-:W-:-:S04]  /*20b0*/  FMUL.FTZ R113, R133, c[0x0][0x1ec] ;  /* 0x00007b0085717a20 */ /* 0x020fc80000410000 */
[----:B------:R-:W-:Y:S02]  /*20c0*/  @P2 FADD.FTZ R113, R85, R113 ;  /* 0x0000007155712221 */ /* 0x000fe40000010000 */
.L_x_32687:
[----:B------:R-:W-:Y:S05]  /*20d0*/  BSYNC B1 ;  /* 0x0000000000017941 */ /* 0x000fea0003800000 */
.L_x_32686:
[----:B------:R-:W-:Y:S01]  /*20e0*/  BSSY B1, `(.L_x_32688) ;  /* 0x0000004000017945 */ /* 0x000fe20003800000 */
[----:B------:R-:W-:Y:S05]  /*20f0*/  @!P3 BRA `(.L_x_32689) ;  /* 0x000000200000b947 */ /* 0x000fea0003800000 */
[----:B-----5:R-:W-:-:S04]  /*2100*/  FMUL.FTZ R114, R134, c[0x0][0x1ec] ;  /* 0x00007b0086727a20 */ /* 0x020fc80000410000 */
[----:B------:R-:W-:Y:S02]  /*2110*/  @P2 FADD.FTZ R114, R86, R114 ;  /* 0x0000007256722221 */ /* 0x000fe40000010000 */
.L_x_32689:
[----:B------:R-:W-:Y:S05]  /*2120*/  BSYNC B1 ;  /* 0x0000000000017941 */ /* 0x000fea0003800000 */
.L_x_32688:
[----:B------:R-:W-:Y:S01]  /*2130*/  BSSY B1, `(.L_x_32690) ;  /* 0x0000004000017945 */ /* 0x000fe20003800000 */
[----:B------:R-:W-:Y:S05]  /*2140*/  @!P3 BRA `(.L_x_32691) ;  /* 0x000000200000b947 */ /* 0x000fea0003800000 */
[----:B-----5:R-:W-:-:S04]  /*2150*/  FMUL.FTZ R115, R135, c[0x0][0x1ec] ;  /* 0x00007b0087737a20 */ /* 0x020fc80000410000 */
[----:B------:R-:W-:Y:S02]  /*2160*/  @P2 FADD.FTZ R115, R87, R115 ;  /* 0x0000007357732221 */ /* 0x000fe40000010000 */
.L_x_32691:
[----:B------:R-:W-:Y:S05]  /*2170*/  BSYNC B1 ;  /* 0x0000000000017941 */ /* 0x000fea0003800000 */
.L_x_32690:
[----:B------:R-:W-:Y:S01]  /*2180*/  HFMA2.MMA R138, -RZ, RZ, 0, 9.5367431640625e-07 ;  /* 0x00000010ff8a7435 */ /* 0x000fe200000001ff */
[----:B------:R-:W-:-:S09]  /*2190*/  IADD3 R136, R136, 0x20, RZ ;  /* 0x0000002088887810 */ /* 0x000fd20007ffe0ff */
[C---:B------:R-:W-:Y:S01]  /*21a0*/  IMAD.WIDE.U32 R138, R131.reuse, R138, c[0x0][0x188] ;  /* 0x00006200838a7625 */ /* 0x040fe200078e008a */
[----:B------:R-:W-:-:S04]  /*21b0*/  IADD3 R131, R131, 0x20, RZ ;  /* 0x0000002083837810 */ /* 0x000fc80007ffe0ff */
[----:B------:R0:W-:Y:S03]  /*21c0*/  STG.E.128 [R138.64], R112 ;  /* 0x000000708a007986 */ /* 0x0001e6000c101d04 */
.L_x_32683:
[----:B------:R-:W-:Y:S05]  /*21d0*/  BSYNC B0 ;  /* 0x0000000000007941 */ /* 0x000fea0003800000 */
.L_x_32682:
        /* <DEDUP_REMOVED lines=28> */
.L_x_32695:
[----:B0-----:R-:W-:Y:S05]  /*23a0*/  BSYNC B1 ;  /* 0x0000000000017941 */ /* 0x001fea0003800000 */
.L_x_32694:
[----:B------:R-:W-:Y:S01]  /*23b0*/  BSSY B1, `(.L_x_32696) ;  /* 0x0000004000017945 */ /* 0x000fe20003800000 */
[----:B------:R-:W-:Y:S05]  /*23c0*/  @!P3 BRA `(.L_x_32697) ;  /* 0x000000200000b947 */ /* 0x000fea0003800000 */
[----:B-----5:R-:W-:-:S04]  /*23d0*/  FMUL.FTZ R117, R133, c[0x0][0x1ec] ;  /* 0x00007b0085757a20 */ /* 0x020fc80000410000 */
[----:B------:R-:W-:Y:S02]  /*23e0*/  @P2 FADD.FTZ R117, R85, R117 ;  /* 0x0000007555752221 */ /* 0x000fe40000010000 */
.L_x_32697:
[----:B------:R-:W-:Y:S05]  /*23f0*/  BSYNC B1 ;  /* 0x0000000000017941 */ /* 0x000fea0003800000 */
.L_x_32696:
[----:B------:R-:W-:Y:S01]  /*2400*/  BSSY B1, `(.L_x_32698) ;  /* 0x0000004000017945 */ /* 0x000fe20003800000 */
[----:B------:R-:W-:Y:S05]  /*2410*/  @!P3 BRA `(.L_x_32699) ;  /* 0x000000200000b947 */ /* 0x000fea0003800000 */
[----:B-----5:R-:W-:-:S04]  /*2420*/  FMUL.FTZ R118, R134, c[0x0][0x1ec] ;  /* 0x00007b0086767a20 */ /* 0x020fc80000410000 */
[----:B------:R-:W-:Y:S02]  /*2430*/  @P2 FADD.FTZ R118, R86, R118 ;  /* 0x0000007656762221 */ /* 0x000fe40000010000 */
.L_x_32699:
[----:B------:R-:W-:Y:S05]  /*2440*/  BSYNC B1 ;  /* 0x0000000000017941 */ /* 0x000fea0003800000 */
.L_x_32698:
[----:B------:R-:W-:Y:S01]  /*2450*/  BSSY B1, `(.L_x_32700) ;  /* 0x0000004000017945 */ /* 0x000fe20003800000 */
[----:B------:R-:W-:Y:S05]  /*2460*/  @!P3 BRA `(.L_x_32701) ;  /* 0x000000200000b947 */ /* 0x000fea0003800000 */
[----:B-----5:R-:W-:-:S04]  /*2470*/  FMUL.FTZ R119, R135, c[0x0][0x1ec] ;  /* 0x00007b0087777a20 */ /* 0x020fc80000410000 */
[----:B------:R-:W-:Y:S02]  /*2480*/  @P2 FADD.FTZ R119, R87, R119 ;  /* 0x0000007757772221 */ /* 0x000fe40000010000 */
.L_x_32701:
[----:B------:R-:W-:Y:S05]  /*2490*/  BSYNC B1 ;  /* 0x0000000000017941 */ /* 0x000fea0003800000 */
.L_x_32700:
[----:B------:R-:W-:Y:S01]  /*24a0*/  HFMA2.MMA R138, -RZ, RZ, 0, 9.5367431640625e-07 ;  /* 0x00000010ff8a7435 */ /* 0x000fe200000001ff */
[----:B------:R-:W-:-:S09]  /*24b0*/  IADD3 R136, R136, 0x20, RZ ;  /* 0x0000002088887810 */ /* 0x000fd20007ffe0ff */
[C---:B------:R-:W-:Y:S01]  /*24c0*/  IMAD.WIDE.U32 R138, R131.reuse, R138, c[0x0][0x188] ;  /* 0x00006200838a7625 */ /* 0x040fe200078e008a */
[----:B------:R-:W-:-:S04]  /*24d0*/  IADD3 R131, R131, 0x20, RZ ;  /* 0x0000002083837810 */ /* 0x000fc80007ffe0ff */
[----:B------:R0:W-:Y:S03]  /*24e0*/  STG.E.128 [R138.64], R116 ;  /* 0x000000748a007986 */ /* 0x0001e6000c101d04 */
.L_x_32693:
[----:B------:R-:W-:Y:S05]  /*24f0*/  BSYNC B0 ;  /* 0x0000000000007941 */ /* 0x000fea0003800000 */
.L_x_32692:
        /* <DEDUP_REMOVED lines=28> */
.L_x_32705:
[----:B0-----:R-:W-:Y:S05]  /*26c0*/  BSYNC B1 ;  /* 0x0000000000017941 */ /* 0x001fea0003800000 */
.L_x_32704:
[----:B------:R-:W-:Y:S01]  /*26d0*/  BSSY B1, `(.L_x_32706) ;  /* 0x0000004000017945 */ /* 0x000fe20003800000 */
[----:B------:R-:W-:Y:S05]  /*26e0*/  @!P3 BRA `(.L_x_32707) ;  /* 0x000000200000b947 */ /* 0x000fea0003800000 */
[----:B-----5:R-:W-:-:S04]  /*26f0*/  FMUL.FTZ R121, R133, c[0x0][0x1ec] ;  /* 0x00007b0085797a20 */ /* 0x020fc80000410000 */
[----:B------:R-:W-:Y:S02]  /*2700*/  @P2 FADD.FTZ R121, R85, R121 ;  /* 0x0000007955792221 */ /* 0x000fe40000010000 */
.L_x_32707:
[----:B------:R-:W-:Y:S05]  /*2710*/  BSYNC B1 ;  /* 0x0000000000017941 */ /* 0x000fea0003800000 */
.L_x_32706:
[----:B------:R-:W-:Y:S01]  /*2720*/  BSSY B1, `(.L_x_32708) ;  /* 0x0000004000017945 */ /* 0x000fe20003800000 */
[----:B------:R-:W-:Y:S05]  /*2730*/  @!P3 BRA `(.L_x_32709) ;  /* 0x000000200000b947 */ /* 0x000fea0003800000 */
[----:B-----5:R-:W-:-:S04]  /*2740*/  FMUL.FTZ R122, R134, c[0x0][0x1ec] ;  /* 0x00007b00867a7a20 */ /* 0x020fc80000410000 */
[----:B------:R-:W-:Y:S02]  /*2750*/  @P2 FADD.FTZ R122, R86, R122 ;  /* 0x0000007a567a2221 */ /* 0x000fe40000010000 */
.L_x_32709:
[----:B------:R-:W-:Y:S05]  /*2760*/  BSYNC B1 ;  /* 0x0000000000017941 */ /* 0x000fea0003800000 */
.L_x_32708:
[----:B------:R-:W-:Y:S01]  /*2770*/  BSSY B1, `(.L_x_32710) ;  /* 0x0000004000017945 */ /* 0x000fe20003800000 */
[----:B------:R-:W-:Y:S05]  /*2780*/  @!P3 BRA `(.L_x_32711) ;  /* 0x000000200000b947 */ /* 0x000fea0003800000 */
[----:B-----5:R-:W-:-:S04]  /*2790*/  FMUL.FTZ R123, R135, c[0x0][0x1ec] ;  /* 0x00007b00877b7a20 */ /* 0x020fc80000410000 */
[----:B------:R-:W-:Y:S02]  /*27a0*/  @P2 FADD.FTZ R123, R87, R123 ;  /* 0x0000007b577b2221 */ /* 0x000fe40000010000 */
.L_x_32711:
[----:B------:R-:W-:Y:S05]  /*27b0*/  BSYNC B1 ;  /* 0x0000000000017941 */ /* 0x000fea0003800000 */
.L_x_32710:
[----:B------:R-:W-:Y:S01]  /*27c0*/  HFMA2.MMA R138, -RZ, RZ, 0, 9.5367431640625e-07 ;  /* 0x00000010ff8a7435 */ /* 0x000fe200000001ff */
[----:B------:R-:W-:-:S09]  /*27d0*/  IADD3 R136, R136, 0x20, RZ ;  /* 0x0000002088887810 */ /* 0x000fd20007ffe0ff */
[C---:B------:R-:W-:Y:S01]  /*27e0*/  IMAD.WIDE.U32 R138, R131.reuse, R138, c[0x0][0x188] ;  /* 0x00006200838a7625 */ /* 0x040fe200078e008a */
[----:B------:R-:W-:-:S04]  /*27f0*/  IADD3 R131, R131, 0x20, RZ ;  /* 0x0000002083837810 */ /* 0x000fc80007ffe0ff */
[----:B------:R0:W-:Y:S03]  /*2800*/  STG.E.128 [R138.64], R120 ;  /* 0x000000788a007986 */ /* 0x0001e6000c101d04 */
.L_x_32703:
[----:B------:R-:W-:Y:S05]  /*2810*/  BSYNC B0 ;  /* 0x0000000000007941 */ /* 0x000fea0003800000 */
.L_x_32702:
        /* <DEDUP_REMOVED lines=28> */
.L_x_32715:
[----:B-1----:R-:W-:Y:S05]  /*29e0*/  BSYNC B1 ;  /* 0x0000000000017941 */ /* 0x002fea0003800000 */
.L_x_32714:
[----:B------:R-:W-:Y:S01]  /*29f0*/  BSSY B1, `(.L_x_32716) ;  /* 0x0000004000017945 */ /* 0x000fe20003800000 */
[----:B------:R-:W-:Y:S05]  /*2a00*/  @!P2 BRA `(.L_x_32717) ;  /* 0x000000200000a947 */ /* 0x000fea0003800000 */
[----:B-----5:R-:W-:-:S04]  /*2a10*/  FMUL.FTZ R125, R133, c[0x0][0x1ec] ;  /* 0x00007b00857d7a20 */ /* 0x020fc80000410000 */
[----:B------:R-:W-:Y:S02]  /*2a20*/  @P1 FADD.FTZ R125, R85, R125 ;  /* 0x0000007d557d1221 */ /* 0x000fe40000010000 */
.L_x_32717:
[----:B------:R-:W-:Y:S05]  /*2a30*/  BSYNC B1 ;  /* 0x0000000000017941 */ /* 0x000fea0003800000 */
.L_x_32716:
[----:B------:R-:W-:Y:S01]  /*2a40*/  BSSY B1, `(.L_x_32718) ;  /* 0x0000004000017945 */ /* 0x000fe20003800000 */
[----:B------:R-:W-:Y:S05]  /*2a50*/  @!P2 BRA `(.L_x_32719) ;  /* 0x000000200000a947 */ /* 0x000fea0003800000 */
[----:B-----5:R-:W-:-:S04]  /*2a60*/  FMUL.FTZ R126, R134, c[0x0][0x1ec] ;  /* 0x00007b00867e7a20 */ /* 0x020fc80000410000 */
[----:B------:R-:W-:Y:S02]  /*2a70*/  @P1 FADD.FTZ R126, R86, R126 ;  /* 0x0000007e567e1221 */ /* 0x000fe40000010000 */
.L_x_32719:
[----:B------:R-:W-:Y:S05]  /*2a80*/  BSYNC B1 ;  /* 0x0000000000017941 */ /* 0x000fea0003800000 */
.L_x_32718:
[----:B------:R-:W-:Y:S01]  /*2a90*/  BSSY B1, `(.L_x_32720) ;  /* 0x0000004000017945 */ /* 0x000fe20003800000 */
[----:B------:R-:W-:Y:S05]  /*2aa0*/  @!P2 BRA `(.L_x_32721) ;  /* 0x000000200000a947 */ /* 0x000fea0003800000 */
[----:B-----5:R-:W-:-:S04]  /*2ab0*/  FMUL.FTZ R127, R135, c[0x0][0x1ec] ;  /* 0x00007b00877f7a20 */ /* 0x020fc80000410000 */
[----:B------:R-:W-:Y:S02]  /*2ac0*/  @P1 FADD.FTZ R127, R87, R127 ;  /* 0x0000007f577f1221 */ /* 0x000fe40000010000 */
.L_x_32721:
[----:B------:R-:W-:Y:S05]  /*2ad0*/  BSYNC B1 ;  /* 0x0000000000017941 */ /* 0x000fea0003800000 */
.L_x_32720:
[----:B------:R-:W-:-:S10]  /*2ae0*/  HFMA2.MMA R136, -RZ, RZ, 0, 9.5367431640625e-07 ;  /* 0x00000010ff887435 */ /* 0x000fd400000001ff */
[----:B------:R-:W-:-:S05]  /*2af0*/  IMAD.WIDE.U32 R136, R131, R136, c[0x0][0x188] ;  /* 0x0000620083887625 */ /* 0x000fca00078e0088 */
[----:B------:R0:W-:Y:S02]  /*2b00*/  STG.E.128 [R136.64], R124 ;  /* 0x0000007c88007986 */ /* 0x0001e4000c101d04 */
.L_x_32713:
[----:B------:R-:W-:Y:S05]  /*2b10*/  BSYNC B0 ;  /* 0x0000000000007941 */ /* 0x000fea0003800000 */
.L_x_32712:
[----:B------:R-:W-:Y:S01]  /*2b20*/  FADD.FTZ R128, RZ, R88 ;  /* 0x00000058ff807221 */ /* 0x000fe20000010000 */
[C---:B------:R-:W-:Y:S02]  /*2b30*/  ISETP.GT.U32.AND P1, PT, R0.reuse, 0x3f, PT ;  /* 0x0000003f0000780c */ /* 0x040fe40003f24070 */
[----:B0-----:R-:W-:Y:S01]  /*2b40*/  P2R R136, PR, RZ, 0x1 ;  /* 0x00000001ff887803 */ /* 0x001fe20000000000 */
        /* <DEDUP_REMOVED lines=56> */
.L_x_32746:
[----:B01----:R-:W-:Y:S01]  /*2ed0*/  FADD.FTZ R131, R131, R128 ;  /* 0x0000008083837221 */ /* 0x003fe20000010000 */
[----:B------:R-:W-:Y:S05]  /*2ee0*/  BRA.DIV ~URZ, `(.L_x_32723) ;  /* 0x000015327f007947 */ /* 0x000fea000b800000 */
[----:B------:R-:W0:Y:S01]  /*2ef0*/  SHFL.BFLY PT, R128, R131, 0x2, 0x1f ;  /* 0x0c401f0083807f89 */ /* 0x000e2200000e0000 */
[----:B------:R-:W-:Y:S02]  /*2f00*/  P2R R140, PR, RZ, 0x40 ;  /* 0x00000040ff8c7803 */ /* 0x000fe40000000000 */
[----:B------:R-:W-:Y:S01]  /*2f10*/  ISETP.GT.U32.AND P6, PT, R0, 0x3f, PT ;  /* 0x0000003f0000780c */ /* 0x000fe20003fc4070 */
        /* <DEDUP_REMOVED lines=101> */
.L_x_32747:
        /* <DEDUP_REMOVED lines=43> */
.L_x_32727:
[----:B------:R-:W-:Y:S05]  /*3820*/  BSYNC B1 ;  /* 0x0000000000017941 */ /* 0x000fea0003800000 */
.L_x_32726:
        /* <DEDUP_REMOVED lines=19> */
.L_x_32729:
[----:B------:R-:W-:Y:S05]  /*3960*/  BSYNC B1 ;  /* 0x0000000000017941 */ /* 0x000fea0003800000 */
.L_x_32728:
        /* <DEDUP_REMOVED lines=19> */
.L_x_32731:
[----:B------:R-:W-:Y:S05]  /*3aa0*/  BSYNC B1 ;  /* 0x0000000000017941 */ /* 0x000fea0003800000 */
.L_x_32730:
        /* <DEDUP_REMOVED lines=19> */
.L_x_32733:
[----:B------:R-:W-:Y:S05]  /*3be0*/  BSYNC B1 ;  /* 0x0000000000017941 */ /* 0x000fea0003800000 */
.L_x_32732:
        /* <DEDUP_REMOVED lines=19> */
.L_x_32735:
[----:B------:R-:W-:Y:S05]  /*3d20*/  BSYNC B1 ;  /* 0x0000000000017941 */ /* 0x000fea0003800000 */
.L_x_32734:
        /* <DEDUP_REMOVED lines=19> */
.L_x_32737:
[----:B------:R-:W-:Y:S05]  /*3e60*/  BSYNC B1 ;  /* 0x0000000000017941 */ /* 0x000fea0003800000 */
.L_x_32736:
        /* <DEDUP_REMOVED lines=19> */
.L_x_32739:
[----:B------:R-:W-:Y:S05]  /*3fa0*/  BSYNC B1 ;  /* 0x0000000000017941 */ /* 0x000fea0003800000 */
.L_x_32738:
        /* <DEDUP_REMOVED lines=19> */
.L_x_32741:
[----:B------:R-:W-:Y:S05]  /*40e0*/  BSYNC B1 ;  /* 0x0000000000017941 */ /* 0x000fea0003800000 */
.L_x_32740:
        /* <DEDUP_REMOVED lines=19> */
.L_x_32743:
[----:B------:R-:W-:Y:S05]  /*4220*/  BSYNC B1 ;  /* 0x0000000000017941 */ /* 0x000fea0003800000 */
.L_x_32742:
[----:B------:R-:W-:-:S13]  /*4230*/  ISETP.GE.U32.AND P1, PT, R0, 0x140, PT ;  /* 0x000001400000780c */ /* 0x000fda0003f26070 */
        /* <DEDUP_REMOVED lines=16> */
.L_x_32725:
[----:B-1----:R-:W-:Y:S05]  /*4340*/  BSYNC B0 ;  /* 0x0000000000007941 */ /* 0x002fea0003800000 */
.L_x_32724:
[----:B------:R-:W-:-:S04]  /*4350*/  MOV R3, c[0x0][0x160] ;  /* 0x0000580000037a02 */ /* 0x000fc80000000f00 */
[----:B------:R-:W-:-:S04]  /*4360*/  LEA R2, R3, R2, 0x2 ;  /* 0x0000000203027211 */ /* 0x000fc800078e10ff */
[----:B------:R-:W-:-:S13]  /*4370*/  ISETP.GE.AND P1, PT, R2, c[0x0][0x164], PT ;  /* 0x0000590002007a0c */ /* 0x000fda0003f26270 */
[----:B0-----:R-:W-:Y:S01]  /*4380*/  @P1 CALL.REL.NOINC `(.L_x_32744) ;  /* 0x0000001000001944 */ /* 0x001fe20003c00000 */
[----:B------:R-:W-:Y:S05]  /*4390*/  BRA `(.L_x_32745) ;  /* 0xffffc74000007947 */ /* 0x000fea000383ffff */
.L_x_32744:
[----:B------:R-:W-:Y:S05]  /*43a0*/  EXIT ;  /* 0x000000000000794d */ /* 0x000fea0003800000 */
.L_x_32722:
[----:B------:R-:W-:Y:S01]  /*43b0*/  HFMA2.MMA R138, -RZ, RZ, 0, 5.9604644775390625e-08 ;  /* 0x00000001ff8a7435 */ /* 0x000fe200000001ff */
[----:B------:R-:W-:Y:S02]  /*43c0*/  MOV R141, 0x1f ;  /* 0x0000001f008d7802 */ /* 0x000fe40000000f00 */
[----:B------:R-:W-:Y:S02]  /*43d0*/  MOV R142, 0xffffffff ;  /* 0xffffffff008e7802 */ /* 0x000fe40000000f00 */
[----:B------:R-:W-:Y:S02]  /*43e0*/  MOV R136, 0x4400 ;  /* 0x0000440000887802 */ /* 0x000fe40000000f00 */
[----:B-----5:R-:W-:Y:S05]  /*43f0*/  CALL.REL.NOINC `($__internal_146_$__cuda_sm70_shflsync_bfly_p) ;  /* 0x0000090000007944 */ /* 0x020fea0003c00000 */
[----:B-1----:R-:W-:Y:S01]  /*4400*/  MOV R128, R141 ;  /* 0x0000008d00807202 */ /* 0x002fe20000000f00 */
[----:B0-----:R-:W-:Y:S05]  /*4410*/  BRA `(.L_x_32746) ;  /* 0xffffeab000007947 */ /* 0x001fea000383ffff */
.L_x_32723:
[----:B------:R-:W-:Y:S01]  /*4420*/  HFMA2.MMA R138, -RZ, RZ, 0, 1.1920928955078125e-07 ;  /* 0x00000002ff8a7435 */ /* 0x000fe200000001ff */
[----:B------:R-:W-:Y:S02]  /*4430*/  MOV R141, 0x1f ;  /* 0x0000001f008d7802 */ /* 0x000fe40000000f00 */
[----:B------:R-:W-:Y:S02]  /*4440*/  MOV R142, 0xffffffff ;  /* 0xffffffff008e7802 */ /* 0x000fe40000000f00 */
[----:B------:R-:W-:-:S02]  /*4450*/  MOV R136, 0x4470 ;  /* 0x0000447000887802 */ /* 0x000fc40000000f00 */
[----:B-----5:R-:W-:Y:S05]  /*4460*/  CALL.REL.NOINC `($__internal_146_$__cuda_sm70_shflsync_bfly_p) ;  /* 0x0000089000007944 */ /* 0x020fea0003c00000 */
[----:B0-----:R-:W-:Y:S01]  /*4470*/  HFMA2.MMA R138, -RZ, RZ, 0, 2.384185791015625e-07 ;  /* 0x00000004ff8a7435 */ /* 0x001fe200000001ff */
[----:B-1----:R-:W-:Y:S01]  /*4480*/  FADD.FTZ R131, R131, R141 ;  /* 0x0000008d83837221 */ /* 0x002fe20000010000 */
[----:B------:R-:W-:-:S02]  /*4490*/  MOV R141, 0x1f ;  /* 0x0000001f008d7802 */ /* 0x000fc40000000f00 */
[----:B------:R-:W-:Y:S02]  /*44a0*/  MOV R142, 0xffffffff ;  /* 0xffffffff008e7802 */ /* 0x000fe40000000f00 */
[----:B------:R-:W-:Y:S02]  /*44b0*/  MOV R136, 0x44d0 ;  /* 0x000044d000887802 */ /* 0x000fe40000000f00 */
[----:B------:R-:W-:Y:S05]  /*44c0*/  CALL.REL.NOINC `($__internal_146_$__cuda_sm70_shflsync_bfly_p) ;  /* 0x0000083000007944 */ /* 0x000fea0003c00000 */
[----:B0-----:R-:W-:Y:S01]  /*44d0*/  HFMA2.MMA R138, -RZ, RZ, 0, 4.76837158203125e-07 ;  /* 0x00000008ff8a7435 */ /* 0x001fe200000001ff */
[----:B-1----:R-:W-:Y:S01]  /*44e0*/  FADD.FTZ R131, R131, R141 ;  /* 0x0000008d83837221 */ /* 0x002fe20000010000 */
[----:B------:R-:W-:Y:S02]  /*44f0*/  MOV R141, 0x1f ;  /* 0x0000001f008d7802 */ /* 0x000fe40000000f00 */
[----:B------:R-:W-:Y:S02]  /*4500*/  MOV R142, 0xffffffff ;  /* 0xffffffff008e7802 */ /* 0x000fe40000000f00 */
[----:B------:R-:W-:Y:S02]  /*4510*/  MOV R136, 0x4530 ;  /* 0x0000453000887802 */ /* 0x000fe40000000f00 */
[----:B------:R-:W-:Y:S05]  /*4520*/  CALL.REL.NOINC `($__internal_146_$__cuda_sm70_shflsync_bfly_p) ;  /* 0x000007d000007944 */ /* 0x000fea0003c00000 */
[----:B0-----:R-:W-:Y:S01]  /*4530*/  HFMA2.MMA R138, -RZ, RZ, 0, 9.5367431640625e-07 ;  /* 0x00000010ff8a7435 */ /* 0x001fe200000001ff */
[----:B-1----:R-:W-:Y:S01]  /*4540*/  FADD.FTZ R131, R131, R141 ;  /* 0x0000008d83837221 */ /* 0x002fe20000010000 */
[----:B------:R-:W-:-:S02]  /*4550*/  MOV R141, 0x1f ;  /* 0x0000001f008d7802 */ /* 0x000fc40000000f00 */
[----:B------:R-:W-:Y:S02]  /*4560*/  MOV R142, 0xffffffff ;  /* 0xffffffff008e7802 */ /* 0x000fe40000000f00 */
[----:B------:R-:W-:Y:S02]  /*4570*/  MOV R136, 0x4590 ;  /* 0x0000459000887802 */ /* 0x000fe40000000f00 */
[----:B------:R-:W-:Y:S05]  /*4580*/  CALL.REL.NOINC `($__internal_146_$__cuda_sm70_shflsync_bfly_p) ;  /* 0x0000077000007944 */ /* 0x000fea0003c00000 */
[----:B-1----:R-:W-:Y:S01]  /*4590*/  FADD.FTZ R128, R131, R141 ;  /* 0x0000008d83807221 */ /* 0x002fe20000010000 */
[----:B------:R-:W-:Y:S02]  /*45a0*/  P2R R140, PR, RZ, 0x40 ;  /* 0x00000040ff8c7803 */ /* 0x000fe40000000000 */
[----:B------:R-:W-:Y:S01]  /*45b0*/  ISETP.GT.U32.AND P6, PT, R0, 0x3f, PT ;  /* 0x0000003f0000780c */ /* 0x000fe20003fc4070 */
[----:B------:R-:W-:Y:S01]  /*45c0*/  FMUL.FTZ R128, R128, c[0x0][0x1e0] ;  /* 0x0000780080807a20 */ /* 0x000fe20000410000 */
[----:B------:R-:W-:Y:S02]  /*45d0*/  MOV R141, 0x1f ;  /* 0x0000001f008d7802 */ /* 0x000fe40000000f00 */
[----:B0-----:R-:W-:Y:S01]  /*45e0*/  MOV R142, 0xffffffff ;  /* 0xffffffff008e7802 */ /* 0x001fe20000000f00 */
[----:B------:R-:W-:-:S02]  /*45f0*/  FADD.FTZ R131, R88, -R128 ;  /* 0x8000008058837221 */ /* 0x000fc40000010000 */
[--C-:B------:R-:W-:Y:S02]  /*4600*/  FADD.FTZ R136, R89, -R128.reuse ;  /* 0x8000008059887221 */ /* 0x100fe40000010000 */
[----:B------:R-:W-:Y:S02]  /*4610*/  FFMA.FTZ R131, R131, R131, RZ ;  /* 0x0000008383837223 */ /* 0x000fe400000100ff */
[--C-:B------:R-:W-:Y:S02]  /*4620*/  FADD.FTZ R138, R90, -R128.reuse ;  /* 0x800000805a8a7221 */ /* 0x100fe40000010000 */
[----:B------:R-:W-:Y:S02]  /*4630*/  FFMA.FTZ R131, R136, R136, R131 ;  /* 0x0000008888837223 */ /* 0x000fe40000010083 */
[--C-:B------:R-:W-:Y:S02]  /*4640*/  FADD.FTZ R136, R91, -R128.reuse ;  /* 0x800000805b887221 */ /* 0x100fe40000010000 */
[----:B------:R-:W-:Y:S01]  /*4650*/  FFMA.FTZ R131, R138, R138, R131 ;  /* 0x0000008a8a837223 */ /* 0x000fe20000010083 */
[----:B------:R-:W-:Y:S01]  /*4660*/  HFMA2.MMA R138, -RZ, RZ, 0, 5.9604644775390625e-08 ;  /* 0x00000001ff8a7435 */ /* 0x000fe200000001ff */
        /* <DEDUP_REMOVED lines=78> */
[----:B------:R-:W-:Y:S05]  /*4b50*/  CALL.REL.NOINC `($__internal_146_$__cuda_sm70_shflsync_bfly_p) ;  /* 0x000001a000007944 */ /* 0x000fea0003c00000 */
[----:B0-----:R-:W-:Y:S01]  /*4b60*/  HFMA2.MMA R138, -RZ, RZ, 0, 1.1920928955078125e-07 ;  /* 0x00000002ff8a7435 */ /* 0x001fe200000001ff */
[----:B-1----:R-:W-:Y:S01]  /*4b70*/  FADD.FTZ R131, R131, R141 ;  /* 0x0000008d83837221 */ /* 0x002fe20000010000 */
[----:B------:R-:W-:Y:S02]  /*4b80*/  MOV R141, 0x1f ;  /* 0x0000001f008d7802 */ /* 0x000fe40000000f00 */
[----:B------:R-:W-:Y:S02]  /*4b90*/  MOV R142, 0xffffffff ;  /* 0xffffffff008e7802 */ /* 0x000fe40000000f00 */
[----:B------:R-:W-:Y:S02]  /*4ba0*/  MOV R136, 0x4bc0 ;  /* 0x00004bc000887802 */ /* 0x000fe40000000f00 */
[----:B------:R-:W-:Y:S05]  /*4bb0*/  CALL.REL.NOINC `($__internal_146_$__cuda_sm70_shflsync_bfly_p) ;  /* 0x0000014000007944 */ /* 0x000fea0003c00000 */
[----:B0-----:R-:W-:Y:S01]  /*4bc0*/  HFMA2.MMA R138, -RZ, RZ, 0, 2.384185791015625e-07 ;  /* 0x00000004ff8a7435 */ /* 0x001fe200000001ff */
[----:B-1----:R-:W-:Y:S01]  /*4bd0*/  FADD.FTZ R131, R131, R141 ;  /* 0x0000008d83837221 */ /* 0x002fe20000010000 */
[----:B------:R-:W-:Y:S02]  /*4be0*/  MOV R141, 0x1f ;  /* 0x0000001f008d7802 */ /* 0x000fe40000000f00 */
[----:B------:R-:W-:-:S02]  /*4bf0*/  MOV R142, 0xffffffff ;  /* 0xffffffff008e7802 */ /* 0x000fc40000000f00 */
        /* <DEDUP_REMOVED lines=8> */
[----:B-1----:R-:W-:Y:S01]  /*4c80*/  FADD.FTZ R140, R131, R141 ;  /* 0x0000008d838c7221 */ /* 0x002fe20000010000 */
[----:B0-----:R-:W-:Y:S01]  /*4c90*/  HFMA2.MMA R138, -RZ, RZ, 0, 9.5367431640625e-07 ;  /* 0x00000010ff8a7435 */ /* 0x001fe200000001ff */
[----:B------:R-:W-:Y:S02]  /*4ca0*/  MOV R141, 0x1f ;  /* 0x0000001f008d7802 */ /* 0x000fe40000000f00 */
[----:B------:R-:W-:-:S02]  /*4cb0*/  MOV R142, 0xffffffff ;  /* 0xffffffff008e7802 */ /* 0x000fc40000000f00 */
[----:B------:R-:W-:Y:S02]  /*4cc0*/  MOV R131, R140 ;  /* 0x0000008c00837202 */ /* 0x000fe40000000f00 */
[----:B------:R-:W-:Y:S02]  /*4cd0*/  MOV R136, 0x4cf0 ;  /* 0x00004cf000887802 */ /* 0x000fe40000000f00 */
[----:B------:R-:W-:Y:S05]  /*4ce0*/  CALL.REL.NOINC `($__internal_146_$__cuda_sm70_shflsync_bfly_p) ;  /* 0x0000001000007944 */ /* 0x000fea0003c00000 */
[----:B01----:R-:W-:Y:S05]  /*4cf0*/  BRA `(.L_x_32747) ;  /* 0xffffe87000007947 */ /* 0x003fea000383ffff */
        .weak           $__internal_146_$__cuda_sm70_shflsync_bfly_p
        .type           $__internal_146_$__cuda_sm70_shflsync_bfly_p,@function
        .size           $__internal_146_$__cuda_sm70_shflsync_bfly_p,(.L_x_36234 - $__internal_146_$__cuda_sm70_shflsync_bfly_p)
$__internal_146_$__cuda_sm70_shflsync_bfly_p:
[----:B------:R-:W-:Y:S01]  /*4d00*/  HFMA2.MMA R137, -RZ, RZ, 0, 0 ;  /* 0x00000000ff897435 */ /* 0x000fe200000001ff */
[----:B------:R-:W-:Y:S04]  /*4d10*/  WARPSYNC R142 ;  /* 0x0000008e00007348 */ /* 0x000fe80003800000 */
[----:B------:R0:W1:Y:S01]  /*4d20*/  SHFL.BFLY PT, R141, R131, R138, R141 ;  /* 0x0c00008a838d7389 */ /* 0x00006200000e008d */
[----:B------:R-:W-:Y:S05]  /*4d30*/  RET.REL.NODEC R136 `(_ZN10layer_norm13ln_fwd_kernelINS_13Kernel_traitsIfffffjLj1280ELj1ELj4ELj1ELj16ENS_18Kernel_traits_baseILj1280EfffffjLj128EEEEELb0ELb0ELb1ELb0EEEvNS_9FwdParamsE) ;  /* 0xffffb2c088007950 */ /* 0x000fea0003c3ffff */
.L_x_32748:
        /* <DEDUP_REMOVED lines=12> */
.L_x_36234:


//--------------------- .text._ZN10layer_norm13ln_fwd_kernelINS_13Kernel_traitsIfffffjLj1280ELj1ELj4ELj1ELj16ENS_18Kernel_traits_baseILj1280EfffffjLj128EEEEELb0ELb0ELb1ELb1EEEvNS_9FwdParamsE --------------------------
	.section	.text._ZN10layer_norm13ln_fwd_kernelINS_13Kernel_traitsIfffffjLj1280ELj1ELj4ELj1ELj16ENS_18Kernel_traits_baseILj1280EfffffjLj128EEEEELb0ELb0ELb1ELb1EEEvNS_9FwdParamsE,"ax",@progbits
	.sectioninfo	@"SHI_REGISTERS=167"
	.align	128
        .global         _ZN10layer_norm13ln_fwd_kernelINS_13Kernel_traitsIfffffjLj1280ELj1ELj4ELj1ELj16ENS_18Kernel_traits_baseILj1280EfffffjLj128EEEEELb0ELb0ELb1ELb1EEEvNS_9FwdParamsE
        .type           _ZN10layer_norm13ln_fwd_kernelINS_13Kernel_traitsIfffffjLj1280ELj1ELj4ELj1ELj16ENS_18Kernel_traits_baseILj1280EfffffjLj128EEEEELb0ELb0ELb1ELb1EEEvNS_9FwdParamsE,@function
        .size           _ZN10layer_norm13ln_fwd_kernelINS_13Kernel_traitsIfffffjLj1280ELj1ELj4ELj1ELj16ENS_18Kernel_traits_baseILj1280EfffffjLj128EEEEELb0ELb0ELb1ELb1EEEvNS_9FwdParamsE,(.L_x_36235 - _ZN10layer_norm13ln_fwd_kernelINS_13Kernel_traitsIfffffjLj1280ELj1ELj4ELj1ELj16ENS_18Kernel_traits_baseILj1280EfffffjLj128EEEEELb0ELb0ELb1ELb1EEEvNS_9FwdParamsE)
        .other          _ZN10layer_norm13ln_fwd_kernelINS_13Kernel_traitsIfffffjLj1280ELj1ELj4ELj1ELj16ENS_18Kernel_traits_baseILj1280EfffffjLj128EEEEELb0ELb0ELb1ELb1EEEvNS_9FwdParamsE,@"STO_CUDA_ENTRY STV_DEFAULT"
_ZN10layer_norm13ln_fwd_kernelINS_13Kernel_traitsIfffffjLj1280ELj1ELj4ELj1ELj16ENS_18Kernel_traits_baseILj1280EfffffjLj128EEEEELb0ELb0ELb1ELb1EEEvNS_9FwdParamsE:
.text._ZN10layer_norm13ln_fwd_kernelINS_13Kernel_traitsIfffffjLj1280ELj1ELj4ELj1ELj16ENS_18Kernel_traits_baseILj1280EfffffjLj128EEEEELb0ELb0ELb1ELb1EEEvNS_9FwdParamsE:
        /* <DEDUP_REMOVED lines=58> */
.L_x_32834:
[----:B------:R-:W-:-:S10]  /*03a0*/  HFMA2.MMA R97, -RZ, RZ, 0, 2.384185791015625e-07 ;  /* 0x00000004ff617435 */ /* 0x000fd400000001ff */
[----:B------:R-:W-:-:S05]  /*03b0*/  IMAD.WIDE R92, R0, R97, c[0x0][0x1d0] ;  /* 0x00007400005c7625 */ /* 0x000fca00078e0261 */
[----:B------:R1:W2:Y:S01]  /*03c0*/  LDG.E R98, [R92.64] ;  /* 0x000000045c627981 */ /* 0x0002a2000c1e1900 */
[----:B------:R-:W-:Y:S01]  /*03d0*/  ISETP.NE.U32.AND P0, PT, RZ, c[0x0][0x180], PT ;  /* 0x00006000ff007a0c */ /* 0x000fe20003f05070 */
[----:B0-----:R-:W-:Y:S02]  /*03e0*/  IMAD R2, R0, c[0x0][0x168], RZ ;  /* 0x00005a0000027a24 */ /* 0x001fe400078e02ff */
[----:B------:R-:W0:Y:S01]  /*03f0*/  S2R R130, SR_TID.X ;  /* 0x0000000000827919 */ /* 0x000e220000002100 */
[----:B------:R-:W-:Y:S02]  /*0400*/  ISETP.NE.AND.EX P0, PT, RZ, c[0x0][0x184], PT, P0 ;  /* 0x00006100ff007a0c */ /* 0x000fe40003f05300 */
[----:B------:R-:W-:-:S04]  /*0410*/  SHF.R.S32.HI R3, RZ, 0x1f, R2 ;  /* 0x0000001fff037819 */ /* 0x000fc80000011402 */
[----:B------:R-:W-:Y:S01]  /*0420*/  LEA.HI R3, R3, R2, RZ, 0x2 ;  /* 0x0000000203037211 */ /* 0x000fe200078f10ff */
[----:B-1----:R-:W-:Y:S01]  /*0430*/  IMAD.WIDE R92, R0, R97, c[0x0][0x1d8] ;  /* 0x00007600005c7625 */ /* 0x002fe200078e0261 */
[----:B------:R-:W-:Y:S01]  /*0440*/  HFMA2.MMA R120, -RZ, RZ, 0, 0 ;  /* 0x00000000ff787435 */ /* 0x000fe200000001ff */
[----:B------:R-:W-:Y:S03]  /*0450*/  BSSY B0, `(.L_x_32749) ;  /* 0x0000024000007945 */ /* 0x000fe60003800000 */
[----:B-----5:R1:W5:Y:S01]  /*0460*/  LDG.E R133, [R92.64] ;  /* 0x000000045c857981 */ /* 0x020362000c1e1900 */
[----:B------:R-:W-:Y:S02]  /*0470*/  @P0 MOV R94, 0x10 ;  /* 0x00000010005e0802 */ /* 0x000fe40000000f00 */
[----:B0-----:R-:W-:-:S04]  /*0480*/  LOP3.LUT R2, R130, 0x1f, RZ, 0xc0, !PT ;  /* 0x0000001f82027812 */ /* 0x001fc800078ec0ff */
[----:B------:R-:W-:-:S05]  /*0490*/  LEA.HI.SX32 R3, R3, R2, 0x1e ;  /* 0x0000000203037211 */ /* 0x000fca00078ff2ff */
[----:B------:R-:W-:-:S05]  /*04a0*/  @P0 IMAD.WIDE.U32 R94, R3, R94, c[0x0][0x180] ;  /* 0x00006000035e0625 */ /* 0x000fca00078e005e */
[----:B------:R0:W3:Y:S01]  /*04b0*/  @P0 LDG.E.128 R84, [R94.64] ;  /* 0x000000045e540981 */ /* 0x0000e2000c1e1d00 */
[----:B--2---:R-:W-:-:S13]  /*04c0*/  ISETP.GE.AND P5, PT, R98, 0x1, PT ;  /* 0x000000016200780c */ /* 0x004fda0003fa6270 */
[----:B------:R-:W-:-:S05]  /*04d0*/  @P5 IADD3 R96, R98, -0x1, RZ ;  /* 0xffffffff62605810 */ /* 0x000fca0007ffe0ff */
[----:B------:R-:W-:-:S05]  /*04e0*/  @P5 IMAD R96, R96, c[0x0][0x168], RZ ;  /* 0x00005a0060605a24 */ /* 0x000fca00078e02ff */
[----:B------:R-:W-:-:S04]  /*04f0*/  @P5 SHF.R.S32.HI R97, RZ, 0x1f, R96 ;  /* 0x0000001fff615819 */ /* 0x000fc80000011460 */
[----:B------:R-:W-:Y:S02]  /*0500*/  @P5 LEA.HI R97, R97, R96, RZ, 0x2 ;  /* 0x0000006061615211 */ /* 0x000fe400078f10ff */
[----:B0-----:R-:W-:Y:S02]  /*0510*/  @P5 MOV R95, 0x10 ;  /* 0x00000010005f5802 */ /* 0x001fe40000000f00 */
[----:B------:R-:W-:-:S05]  /*0520*/  @P5 LEA.HI.SX32 R120, R97, R2, 0x1e ;  /* 0x0000000261785211 */ /* 0x000fca00078ff2ff */
[----:B------:R-:W-:-:S05]  /*0530*/  @P5 IMAD.WIDE.U32 R94, R120, R95, c[0x0][0x170] ;  /* 0x00005c00785e5625 */ /* 0x000fca00078e005f */
[----:B------:R0:W5:Y:S01]  /*0540*/  @P5 LDG.E.128 R88, [R94.64] ;  /* 0x000000045e585981 */ /* 0x000162000c1e1d00 */
[----:B------:R-:W-:Y:S01]  /*0550*/  ISETP.GT.AND P6, PT, R98, RZ, PT ;  /* 0x000000ff6200720c */ /* 0x000fe20003fc4270 */
[----:B------:R-:W-:Y:S01]  /*0560*/  HFMA2.MMA R2, -RZ, RZ, 0, 9.5367431640625e-07 ;  /* 0x00000010ff027435 */ /* 0x000fe200000001ff */
[----:B------:R-:W-:-:S11]  /*0570*/  IADD3 R99, R3, 0x20, RZ ;  /* 0x0000002003637810 */ /* 0x000fd60007ffe0ff */
[----:B------:R-:W-:Y:S02]  /*0580*/  @!P6 ISETP.NE.U32.AND P3, PT, RZ, c[0x0][0x180], PT ;  /* 0x00006000ff00ea0c */ /* 0x000fe40003f65070 */
[----:B------:R-:W-:Y:S02]  /*0590*/  @!P6 ISETP.NE.U32.AND P1, PT, RZ, c[0x0][0x180], PT ;  /* 0x00006000ff00ea0c */ /* 0x000fe40003f25070 */
[----:B------:R-:W-:Y:S02]  /*05a0*/  @!P6 ISETP.NE.U32.AND P2, PT, RZ, c[0x0][0x180], PT ;  /* 0x00006000ff00ea0c */ /* 0x000fe40003f45070 */
[----:B------:R-:W-:Y:S02]  /*05b0*/  @!P6 ISETP.NE.U32.AND P4, PT, RZ, c[0x0][0x180], PT ;  /* 0x00006000ff00ea0c */ /* 0x000fe40003f85070 */
[----:B------:R-:W-:Y:S02]  /*05c0*/  @!P6 ISETP.NE.AND.EX P1, PT, RZ, c[0x0][0x184], PT, P1 ;  /* 0x00006100ff00ea0c */ /* 0x000fe40003f25310 */
[----:B------:R-:W-:-:S02]  /*05d0*/  @!P6 ISETP.NE.AND.EX P2, PT, RZ, c[0x0][0x184], PT, P2 ;  /* 0x00006100ff00ea0c */ /* 0x000fc40003f45320 */
[----:B------:R-:W-:Y:S02]  /*05e0*/  @!P6 ISETP.NE.AND.EX P4, PT, RZ, c[0x0][0x184], PT, P4 ;  /* 0x00006100ff00ea0c */ /* 0x000fe40003f85340 */
[----:B------:R-:W-:Y:S01]  /*05f0*/  @!P6 ISETP.NE.AND.EX P3, PT, RZ, c[0x0][0x184], PT, P3 ;  /* 0x00006100ff00ea0c */ /* 0x000fe20003f65330 */
[-C--:B-1----:R-:W-:Y:S01]  /*0600*/  IMAD.WIDE.U32 R92, R3, R2.reuse, c[0x0][0x188] ;  /* 0x00006200035c7625 */ /* 0x082fe200078e0002 */
[----:B---3--:R-:W-:Y:S02]  /*0610*/  @!P6 FSEL R137, R85, RZ, P1 ;  /* 0x000000ff5589e208 */ /* 0x008fe40000800000 */
[----:B------:R-:W-:Y:S01]  /*0620*/  @!P6 FSEL R138, R86, RZ, P2 ;  /* 0x000000ff568ae208 */ /* 0x000fe20001000000 */
[----:B------:R-:W-:Y:S01]  /*0630*/  @P0 IMAD.WIDE.U32 R96, R99, R2, c[0x0][0x180] ;  /* 0x0000600063600625 */ /* 0x000fe200078e0002 */
[----:B------:R-:W-:Y:S02]  /*0640*/  @!P6 FSEL R139, R87, RZ, P4 ;  /* 0x000000ff578be208 */ /* 0x000fe40002000000 */
[----:B------:R-:W-:Y:S01]  /*0650*/  @!P6 FSEL R136, R84, RZ, P3 ;  /* 0x000000ff5488e208 */ /* 0x000fe20001800000 */
[----:B------:R-:W-:Y:S05]  /*0660*/  @!P6 BRA `(.L_x_32750) ;  /* 0x000000200000e947 */ /* 0x000fea0003800000 */
[----:B0----5:R-:W-:-:S04]  /*0670*/  FMUL.FTZ R136, R88, c[0x0][0x1ec] ;  /* 0x00007b0058887a20 */ /* 0x021fc80000410000 */
[----:B------:R-:W-:Y:S02]  /*0680*/  @P0 FADD.FTZ R136, R84, R136 ;  /* 0x0000008854880221 */ /* 0x000fe40000010000 */
.L_x_32750:
[----:B0-----:R-:W-:Y:S05]  /*0690*/  BSYNC B0 ;  /* 0x0000000000007941 */ /* 0x001fea0003800000 */
.L_x_32749:
[----:B------:R-:W-:Y:S01]  /*06a0*/  BSSY B0, `(.L_x_32751) ;  /* 0x0000004000007945 */ /* 0x000fe20003800000 */
[----:B------:R-:W-:Y:S05]  /*06b0*/  @!P6 BRA `(.L_x_32752) ;  /* 0x000000200000e947 */ /* 0x000fea0003800000 */
[----:B-----5:R-:W-:-:S04]  /*06c0*/  FMUL.FTZ R137, R89, c[0x0][0x1ec] ;  /* 0x00007b0059897a20 */ /* 0x020fc80000410000 */
[----:B------:R-:W-:Y:S02]  /*06d0*/  @P0 FADD.FTZ R137, R85, R137 ;  /* 0x0000008955890221 */ /* 0x000fe40000010000 */
.L_x_32752:
[----:B------:R-:W-:Y:S05]  /*06e0*/  BSYNC B0 ;  /* 0x0000000000007941 */ /* 0x000fea0003800000 */
.L_x_32751:
[----:B------:R-:W-:Y:S01]  /*06f0*/  BSSY B0, `(.L_x_32753) ;  /* 0x0000004000007945 */ /* 0x000fe20003800000 */
[----:B------:R-:W-:Y:S05]  /*0700*/  @!P6 BRA `(.L_x_32754) ;  /* 0x000000200000e947 */ /* 0x000fea0003800000 */
[----:B-----5:R-:W-:-:S04]  /*0710*/  FMUL.FTZ R138, R90, c[0x0][0x1ec] ;  /* 0x00007b005a8a7a20 */ /* 0x020fc80000410000 */
[----:B------:R-:W-:Y:S02]  /*0720*/  @P0 FADD.FTZ R138, R86, R138 ;  /* 0x0000008a568a0221 */ /* 0x000fe40000010000 */
.L_x_32754:
[----:B------:R-:W-:Y:S05]  /*0730*/  BSYNC B0 ;  /* 0x0000000000007941 */ /* 0x000fea0003800000 */
.L_x_32753:
[----:B------:R-:W-:Y:S01]  /*0740*/  BSSY B0, `(.L_x_32755) ;  /* 0x0000004000007945 */ /* 0x000fe20003800000 */
[----:B------:R-:W-:Y:S05]  /*0750*/  @!P6 BRA `(.L_x_32756) ;  /* 0x000000200000e947 */ /* 0x000fea0003800000 */
[----:B-----5:R-:W-:-:S04]  /*0760*/  FMUL.FTZ R139, R91, c[0x0][0x1ec] ;  /* 0x00007b005b8b7a20 */ /* 0x020fc80000410000 */
[----:B------:R-:W-:Y:S02]  /*0770*/  @P0 FADD.FTZ R139, R87, R139 ;  /* 0x0000008b578b0221 */ /* 0x000fe40000010000 */
.L_x_32756:
[----:B------:R-:W-:Y:S05]  /*0780*/  BSYNC B0 ;  /* 0x0000000000007941 */ /* 0x000fea0003800000 */
.L_x_32755:
        /* <DEDUP_REMOVED lines=18> */
[----:B------:R-:W-:Y:S02]  /*08b0*/  @!P6 FSEL R126, R86, RZ, P2 ;  /* 0x000000ff567ee208 */ /* 0x000fe40001000000 */
[----:B------:R-:W-:Y:S02]  /*08c0*/  @!P6 FSEL R127, R87, RZ, P4 ;  /* 0x000000ff577fe208 */ /* 0x000fe40002000000 */
[----:B------:R-:W-:Y:S01]  /*08d0*/  @!P6 FSEL R124, R84, RZ, P3 ;  /* 0x000000ff547ce208 */ /* 0x000fe20001800000 */
[----:B------:R-:W-:Y:S05]  /*08e0*/  @!P6 BRA `(.L_x_32758) ;  /* 0x000000200000e947 */ /* 0x000fea0003800000 */
[----:B0----5:R-:W-:-:S04]  /*08f0*/  FMUL.FTZ R124, R88, c[0x0][0x1ec] ;  /* 0x00007b00587c7a20 */ /* 0x021fc80000410000 */
[----:B------:R-:W-:Y:S02]  /*0900*/  @P0 FADD.FTZ R124, R84, R124 ;  /* 0x0000007c547c0221 */ /* 0x000fe40000010000 */
.L_x_32758:
[----:B0-----:R-:W-:Y:S05]  /*0910*/  BSYNC B0 ;  /* 0x0000000000007941 */ /* 0x001fea0003800000 */
.L_x_32757:
[----:B------:R-:W-:Y:S01]  /*0920*/  BSSY B0, `(.L_x_32759) ;  /* 0x0000004000007945 */ /* 0x000fe20003800000 */
[----:B------:R-:W-:Y:S05]  /*0930*/  @!P6 BRA `(.L_x_32760) ;  /* 0x000000200000e947 */ /* 0x000fea0003800000 */
[----:B-----5:R-:W-:-:S04]  /*0940*/  FMUL.FTZ R125, R89, c[0x0][0x1ec] ;  /* 0x00007b00597d7a20 */ /* 0x020fc80000410000 */
[----:B------:R-:W-:Y:S02]  /*0950*/  @P0 FADD.FTZ R125, R85, R125 ;  /* 0x0000007d557d0221 */ /* 0x000fe40000010000 */
.L_x_32760:
[----:B------:R-:W-:Y:S05]  /*0960*/  BSYNC B0 ;  /* 0x0000000000007941 */ /* 0x000fea0003800000 */
.L_x_32759:
[----:B------:R-:W-:Y:S01]  /*0970*/  BSSY B0, `(.L_x_32761) ;  /* 0x0000004000007945 */ /* 0x000fe20003800000 */
[----:B------:R-:W-:Y:S05]  /*0980*/  @!P6 BRA `(.L_x_32762) ;  /* 0x000000200000e947 */ /* 0x000fea0003800000 */
[----:B-----5:R-:W-:-:S04]  /*0990*/  FMUL.FTZ R126, R90, c[0x0][0x1ec] ;  /* 0x00007b005a7e7a20 */ /* 0x020fc80000410000 */
[----:B------:R-:W-:Y:S02]  /*09a0*/  @P0 FADD.FTZ R126, R86, R126 ;  /* 0x0000007e567e0221 */ /* 0x000fe40000010000 */
.L_x_32762:
[----:B------:R-:W-:Y:S05]  /*09b0*/  BSYNC B0 ;  /* 0x0000000000007941 */ /* 0x000fea0003800000 */
.L_x_32761:
[----:B------:R-:W-:Y:S01]  /*09c0*/  BSSY B0, `(.L_x_32763) ;  /* 0x0000004000007945 */ /* 0x000fe20003800000 */
[----:B------:R-:W-:Y:S05]  /*09d0*/  @!P6 BRA `(.L_x_32764) ;  /* 0x000000200000e947 */ /* 0x000fea0003800000 */
[----:B-----5:R-:W-:-:S04]  /*09e0*/  FMUL.FTZ R127, R91, c[0x0][0x1ec] ;  /* 0x00007b005b7f7a20 */ /* 0x020fc80000410000 */
[----:B------:R-:W-:Y:S02]  /*09f0*/  @P0 FADD.FTZ R127, R87, R127 ;  /* 0x0000007f577f0221 */ /* 0x000fe40000010000 */
.L_x_32764:
[----:B------:R-:W-:Y:S05]  /*0a00*/  BSYNC B0 ;  /* 0x0000000000007941 */ /* 0x000fea0003800000 */
.L_x_32763:
        /* <DEDUP_REMOVED lines=24> */
.L_x_32766:
[----:B0-----:R-:W-:Y:S05]  /*0b90*/  BSYNC B0 ;  /* 0x0000000000007941 */ /* 0x001fea0003800000 */
.L_x_32765:
[----:B------:R-:W-:Y:S01]  /*0ba0*/  BSSY B0, `(.L_x_32767) ;  /* 0x0000004000007945 */ /* 0x000fe20003800000 */
[----:B------:R-:W-:Y:S05]  /*0bb0*/  @!P6 BRA `(.L_x_32768) ;  /* 0x000000200000e947 */ /* 0x000fea0003800000 */
[----:B-----5:R-:W-:-:S04]  /*0bc0*/  FMUL.FTZ R113, R89, c[0x0][0x1ec] ;  /* 0x00007b0059717a20 */ /* 0x020fc80000410000 */
[----:B------:R-:W-:Y:S02]  /*0bd0*/  @P0 FADD.FTZ R113, R85, R113 ;  /* 0x0000007155710221 */ /* 0x000fe40000010000 */
.L_x_32768:
[----:B------:R-:W-:Y:S05]  /*0be0*/  BSYNC B0 ;  /* 0x0000000000007941 */ /* 0x000fea0003800000 */
.L_x_32767:
[----:B------:R-:W-:Y:S01]  /*0bf0*/  BSSY B0, `(.L_x_32769) ;  /* 0x0000004000007945 */ /* 0x000fe20003800000 */
[----:B------:R-:W-:Y:S05]  /*0c00*/  @!P6 BRA `(.L_x_32770) ;  /* 0x000000200000e947 */ /* 0x000fea0003800000 */
[----:B-----5:R-:W-:-:S04]  /*0c10*/  FMUL.FTZ R114, R90, c[0x0][0x1ec] ;  /* 0x00007b005a727a20 */ /* 0x020fc80000410000 */
[----:B------:R-:W-:Y:S02]  /*0c20*/  @P0 FADD.FTZ R114, R86, R114 ;  /* 0x0000007256720221 */ /* 0x000fe40000010000 */
.L_x_32770:
[----:B------:R-:W-:Y:S05]  /*0c30*/  BSYNC B0 ;  /* 0x0000000000007941 */ /* 0x000fea0003800000 */
.L_x_32769:
[----:B------:R-:W-:Y:S01]  /*0c40*/  BSSY B0, `(.L_x_32771) ;  /* 0x0000004000007945 */ /* 0x000fe20003800000 */
[----:B------:R-:W-:Y:S05]  /*0c50*/  @!P6 BRA `(.L_x_32772) ;  /* 0x000000200000e947 */ /* 0x000fea0003800000 */
[----:B-----5:R-:W-:-:S04]  /*0c60*/  FMUL.FTZ R115, R91, c[0x0][0x1ec] ;  /* 0x00007b005b737a20 */ /* 0x020fc80000410000 */
[----:B------:R-:W-:Y:S02]  /*0c70*/  @P0 FADD.FTZ R115, R87, R115 ;  /* 0x0000007357730221 */ /* 0x000fe40000010000 */
.L_x_32772:
[----:B------:R-:W-:Y:S05]  /*0c80*/  BSYNC B0 ;  /* 0x0000000000007941 */ /* 0x000fea0003800000 */
.L_x_32771:
        /* <DEDUP_REMOVED lines=11> */
[----:B------:R-:W-:Y:S02]  /*0d40*/  @!P6 ISETP.NE.U32.AND P4, PT, RZ, c[0x0][0x180], PT ;  /* 0x00006000ff00ea0c */ /* 0x000fe40003f85070 */
[----:B------:R-:W-:Y:S01]  /*0d50*/  @!P6 ISETP.NE.AND.EX P1, PT, RZ, c[0x0][0x184], PT, P1 ;  /* 0x00006100ff00ea0c */ /* 0x000fe20003f25310 */
[----:B0-----:R-:W-:Y:S01]  /*0d60*/  @P0 IMAD.WIDE.U32 R94, R101, R2, c[0x0][0x180] ;  /* 0x00006000655e0625 */ /* 0x001fe200078e0002 */
        /* <DEDUP_REMOVED lines=8> */
[----:B-1---5:R-:W-:-:S04]  /*0df0*/  FMUL.FTZ R116, R88, c[0x0][0x1ec] ;  /* 0x00007b0058747a20 */ /* 0x022fc80000410000 */
[----:B------:R-:W-:Y:S02]  /*0e00*/  @P0 FADD.FTZ R116, R84, R116 ;  /* 0x0000007454740221 */ /* 0x000fe40000010000 */
.L_x_32774:
[----:B-1----:R-:W-:Y:S05]  /*0e10*/  BSYNC B0 ;  /* 0x0000000000007941 */ /* 0x002fea0003800000 */
.L_x_32773:
[----:B------:R-:W-:Y:S01]  /*0e20*/  BSSY B0, `(.L_x_32775) ;  /* 0x0000004000007945 */ /* 0x000fe20003800000 */
[----:B------:R-:W-:Y:S05]  /*0e30*/  @!P6 BRA `(.L_x_32776) ;  /* 0x000000200000e947 */ /* 0x000fea0003800000 */
[----:B-----5:R-:W-:-:S04]  /*0e40*/  FMUL.FTZ R117, R89, c[0x0][0x1ec] ;  /* 0x00007b0059757a20 */ /* 0x020fc80000410000 */
[----:B------:R-:W-:Y:S02]  /*0e50*/  @P0 FADD.FTZ R117, R85, R117 ;  /* 0x0000007555750221 */ /* 0x000fe40000010000 */
.L_x_32776:
[----:B------:R-:W-:Y:S05]  /*0e60*/  BSYNC B0 ;  /* 0x0000000000007941 */ /* 0x000fea0003800000 */
.L_x_32775:
[----:B------:R-:W-:Y:S01]  /*0e70*/  BSSY B0, `(.L_x_32777) ;  /* 0x0000004000007945 */ /* 0x000fe20003800000 */
[----:B------:R-:W-:Y:S05]  /*0e80*/  @!P6 BRA `(.L_x_32778) ;  /* 0x000000200000e947 */ /* 0x000fea0003800000 */
[----:B-----5:R-:W-:-:S04]  /*0e90*/  FMUL.FTZ R118, R90, c[0x0][0x1ec] ;  /* 0x00007b005a767a20 */ /* 0x020fc80000410000 */
[----:B------:R-:W-:Y:S02]  /*0ea0*/  @P0 FADD.FTZ R118, R86, R118 ;  /* 0x0000007656760221 */ /* 0x000fe40000010000 */
.L_x_32778:
[----:B------:R-:W-:Y:S05]  /*0eb0*/  BSYNC B0 ;  /* 0x0000000000007941 */ /* 0x000fea0003800000 */
.L_x_32777:
[----:B------:R-:W-:Y:S01]  /*0ec0*/  BSSY B0, `(.L_x_32779) ;  /* 0x0000004000007945 */ /* 0x000fe20003800000 */
[----:B------:R-:W-:Y:S05]  /*0ed0*/  @!P6 BRA `(.L_x_32780) ;  /* 0x000000200000e947 */ /* 0x000fea0003800000 */
[----:B-----5:R-:W-:-:S04]  /*0ee0*/  FMUL.FTZ R119, R91, c[0x0][0x1ec] ;  /* 0x00007b005b777a20 */ /* 0x020fc80000410000 */
[----:B------:R-:W-:Y:S02]  /*0ef0*/  @P0 FADD.FTZ R119, R87, R119 ;  /* 0x0000007757770221 */ /* 0x000fe40000010000 */
.L_x_32780:
[----:B------:R-:W-:Y:S05]  /*0f00*/  BSYNC B0 ;  /* 0x0000000000007941 */ /* 0x000fea0003800000 */
.L_x_32779:
        /* <DEDUP_REMOVED lines=24> */
.L_x_32782:
[----:B-1----:R-:W-:Y:S05]  /*1090*/  BSYNC B0 ;  /* 0x0000000000007941 */ /* 0x002fea0003800000 */
.L_x_32781:
[----:B------:R-:W-:Y:S01]  /*10a0*/  BSSY B0, `(.L_x_32783) ;  /* 0x0000004000007945 */ /* 0x000fe20003800000 */
[----:B------:R-:W-:Y:S05]  /*10b0*/  @!P6 BRA `(.L_x_32784) ;  /* 0x000000200000e947 */ /* 0x000fea0003800000 */
[----:B-----5:R-:W-:-:S04]  /*10c0*/  FMUL.FTZ R109, R89, c[0x0][0x1ec] ;  /* 0x00007b00596d7a20 */ /* 0x020fc80000410000 */
[----:B------:R-:W-:Y:S02]  /*10d0*/  @P0 FADD.FTZ R109, R85, R109 ;  /* 0x0000006d556d0221 */ /* 0x000fe40000010000 */
.L_x_32784:
[----:B------:R-:W-:Y:S05]  /*10e0*/  BSYNC B0 ;  /* 0x0000000000007941 */ /* 0x000fea0003800000 */
.L_x_32783:
[----:B------:R-:W-:Y:S01]  /*10f0*/  BSSY B0, `(.L_x_32785) ;  /* 0x0000004000007945 */ /* 0x000fe20003800000 */
[----:B------:R-:W-:Y:S05]  /*1100*/  @!P6 BRA `(.L_x_32786) ;  /* 0x000000200000e947 */ /* 0x000fea0003800000 */
[----:B-----5:R-:W-:-:S04]  /*1110*/  FMUL.FTZ R110, R90, c[0x0][0x1ec] ;  /* 0x00007b005a6e7a20 */ /* 0x020fc80000410000 */
[----:B------:R-:W-:Y:S02]  /*1120*/  @P0 FADD.FTZ R110, R86, R110 ;  /* 0x0000006e566e0221 */ /* 0x000fe40000010000 */
.L_x_32786:
[----:B------:R-:W-:Y:S05]  /*1130*/  BSYNC B0 ;  /* 0x0000000000007941 */ /* 0x000fea0003800000 */
.L_x_32785:
[----:B------:R-:W-:Y:S01]  /*1140*/  BSSY B0, `(.L_x_32787) ;  /* 0x0000004000007945 */ /* 0x000fe20003800000 */
[----:B------:R-:W-:Y:S05]  /*1150*/  @!P6 BRA `(.L_x_32788) ;  /* 0x000000200000e947 */ /* 0x000fea0003800000 */
[----:B-----5:R-:W-:-:S04]  /*1160*/  FMUL.FTZ R111, R91, c[0x0][0x1ec] ;  /* 0x00007b005b6f7a20 */ /* 0x020fc80000410000 */
[----:B------:R-:W-:Y:S02]  /*1170*/  @P0 FADD.FTZ R111, R87, R111 ;  /* 0x0000006f576f0221 */ /* 0x000fe40000010000 */
.L_x_32788:
[----:B------:R-:W-:Y:S05]  /*1180*/  BSYNC B0 ;  /* 0x0000000000007941 */ /* 0x000fea0003800000 */
.L_x_32787:
        /* <DEDUP_REMOVED lines=24> */
.L_x_32790:
[----:B-1----:R-:W-:Y:S05]  /*1310*/  BSYNC B0 ;  /* 0x0000000000007941 */ /* 0x002fea0003800000 */
.L_x_32789:
[----:B------:R-:W-:Y:S01]  /*1320*/  BSSY B0, `(.L_x_32791) ;  /* 0x0000004000007945 */ /* 0x000fe20003800000 */
[----:B------:R-:W-:Y:S05]  /*1330*/  @!P6 BRA `(.L_x_32792) ;  /* 0x000000200000e947 */ /* 0x000fea0003800000 */
[----:B-----5:R-:W-:-:S04]  /*1340*/  FMUL.FTZ R105, R89, c[0x0][0x1ec] ;  /* 0x00007b0059697a20 */ /* 0x020fc80000410000 */
[----:B------:R-:W-:Y:S02]  /*1350*/  @P0 FADD.FTZ R105, R85, R105 ;  /* 0x0000006955690221 */ /* 0x000fe40000010000 */
.L_x_32792:
[----:B------:R-:W-:Y:S05]  /*1360*/  BSYNC B0 ;  /* 0x0000000000007941 */ /* 0x000fea0003800000 */
.L_x_32791:
[----:B------:R-:W-:Y:S01]  /*1370*/  BSSY B0, `(.L_x_32793) ;  /* 0x0000004000007945 */ /* 0x000fe20003800000 */
[----:B------:R-:W-:Y:S05]  /*1380*/  @!P6 BRA `(.L_x_32794) ;  /* 0x000000200000e947 */ /* 0x000fea0003800000 */
[----:B-----5:R-:W-:-:S04]  /*1390*/  FMUL.FTZ R106, R90, c[0x0][0x1ec] ;  /* 0x00007b005a6a7a20 */ /* 0x020fc80000410000 */
[----:B------:R-:W-:Y:S02]  /*13a0*/  @P0 FADD.FTZ R106, R86, R106 ;  /* 0x0000006a566a0221 */ /* 0x000fe40000010000 */
.L_x_32794:
[----:B------:R-:W-:Y:S05]  /*13b0*/  BSYNC B0 ;  /* 0x0000000000007941 */ /* 0x000fea0003800000 */
.L_x_32793:
[----:B------:R-:W-:Y:S01]  /*13c0*/  BSSY B0, `(.L_x_32795) ;  /* 0x0000004000007945 */ /* 0x000fe20003800000 */
[----:B------:R-:W-:Y:S05]  /*13d0*/  @!P6 BRA `(.L_x_32796) ;  /* 0x000000200000e947 */ /* 0x000fea0003800000 */
[----:B-----5:R-:W-:-:S04]  /*13e0*/  FMUL.FTZ R107, R91, c[0x0][0x1ec] ;  /* 0x00007b005b6b7a20 */ /* 0x020fc80000410000 */
[----:B------:R-:W-:Y:S02]  /*13f0*/  @P0 FADD.FTZ R107, R87, R107 ;  /* 0x0000006b576b0221 */ /* 0x000fe40000010000 */
.L_x_32796:
[----:B------:R-:W-:Y:S05]  /*1400*/  BSYNC B0 ;  /* 0x0000000000007941 */ /* 0x000fea0003800000 */
.L_x_32795:
        /* <DEDUP_REMOVED lines=14> */
[----:B0-----:R-:W-:Y:S01]  /*14f0*/  @P0 IMAD.WIDE.U32 R94, R123, R2, c[0x0][0x180] ;  /* 0x000060007b5e0625 */ /* 0x001fe200078e0002 */
[----:B------:R-:W-:Y:S02]  /*1500*/  @!P6 ISETP.NE.AND.EX P4, PT, RZ, c[0x0][0x184], PT, P4 ;  /* 0x00006100ff00ea0c */ /* 0x000fe40003f85340 */
[----:B------:R-:W-:-:S02]  /*1510*/  @!P6 ISETP.NE.AND.EX P3, PT, RZ, c[0x0][0x184], PT, P3 ;  /* 0x00006100ff00ea0c */ /* 0x000fc40003f65330 */
[----:B--2---:R-:W-:Y:S02]  /*1520*/  @!P6 FSEL R101, R85, RZ, P1 ;  /* 0x000000ff5565e208 */ /* 0x004fe40000800000 */
[----:B------:R-:W-:Y:S02]  /*1530*/  @!P6 FSEL R102, R86, RZ, P2 ;  /* 0x000000ff5666e208 */ /* 0x000fe40001000000 */
[----:B------:R-:W-:Y:S02]  /*1540*/  @!P6 FSEL R103, R87, RZ, P4 ;  /* 0x000000ff5767e208 */ /* 0x000fe40002000000 */
[----:B------:R-:W-:Y:S01]  /*1550*/  @!P6 FSEL R100, R84, RZ, P3 ;  /* 0x000000ff5464e208 */ /* 0x000fe20001800000 */
[----:B------:R-:W-:Y:S05]  /*1560*/  @!P6 BRA `(.L_x_32798) ;  /* 0x000000200000e947 */ /* 0x000fea0003800000 */
[----:B-1---5:R-:W-:-:S04]  /*1570*/  FMUL.FTZ R100, R88, c[0x0][0x1ec] ;  /* 0x00007b0058647a20 */ /* 0x022fc80000410000 */
[----:B------:R-:W-:Y:S02]  /*1580*/  @P0 FADD.FTZ R100, R84, R100 ;  /* 0x0000006454640221 */ /* 0x000fe40000010000 */
.L_x_32798:
[----:B-1----:R-:W-:Y:S05]  /*1590*/  BSYNC B0 ;  /* 0x0000000000007941 */ /* 0x002fea0003800000 */
.L_x_32797:
[----:B------:R-:W-:Y:S01]  /*15a0*/  BSSY B0, `(.L_x_32799) ;  /* 0x0000004000007945 */ /* 0x000fe20003800000 */
[----:B------:R-:W-:Y:S05]  /*15b0*/  @!P6 BRA `(.L_x_32800) ;  /* 0x000000200000e947 */ /* 0x000fea0003800000 */
[----:B-----5:R-:W-:-:S04]  /*15c0*/  FMUL.FTZ R101, R89, c[0x0][0x1ec] ;  /* 0x00007b0059657a20 */ /* 0x020fc80000410000 */
[----:B------:R-:W-:Y:S02]  /*15d0*/  @P0 FADD.FTZ R101, R85, R101 ;  /* 0x0000006555650221 */ /* 0x000fe40000010000 */
.L_x_32800:
[----:B------:R-:W-:Y:S05]  /*15e0*/  BSYNC B0 ;  /* 0x0000000000007941 */ /* 0x000fea0003800000 */
.L_x_32799:
[----:B------:R-:W-:Y:S01]  /*15f0*/  BSSY B0, `(.L_x_32801) ;  /* 0x0000004000007945 */ /* 0x000fe20003800000 */
[----:B------:R-:W-:Y:S05]  /*1600*/  @!P6 BRA `(.L_x_32802) ;  /* 0x000000200000e947 */ /* 0x000fea0003800000 */
[----:B-----5:R-:W-:-:S04]  /*1610*/  FMUL.FTZ R102, R90, c[0x0][0x1ec] ;  /* 0x00007b005a667a20 */ /* 0x020fc80000410000 */
[----:B------:R-:W-:Y:S02]  /*1620*/  @P0 FADD.FTZ R102, R86, R102 ;  /* 0x0000006656660221 */ /* 0x000fe40000010000 */
.L_x_32802:
[----:B------:R-:W-:Y:S05]  /*1630*/  BSYNC B0 ;  /* 0x0000000000007941 */ /* 0x000fea0003800000 */
.L_x_32801:
[----:B------:R-:W-:Y:S01]  /*1640*/  BSSY B0, `(.L_x_32803) ;  /* 0x0000004000007945 */ /* 0x000fe20003800000 */
[----:B------:R-:W-:Y:S05]  /*1650*/  @!P6 BRA `(.L_x_32804) ;  /* 0x000000200000e947 */ /* 0x000fea0003800000 */
[----:B-----5:R-:W-:-:S04]  /*1660*/  FMUL.FTZ R103, R91, c[0x0][0x1ec] ;  /* 0x00007b005b677a20 */ /* 0x020fc80000410000 */
[----:B------:R-:W-:Y:S02]  /*1670*/  @P0 FADD.FTZ R103, R87, R103 ;  /* 0x0000006757670221 */ /* 0x000fe40000010000 */
.L_x_32804:
[----:B------:R-:W-:Y:S05]  /*1680*/  BSYNC B0 ;  /* 0x0000000000007941 */ /* 0x000fea0003800000 */
.L_x_32803:
        /* <DEDUP_REMOVED lines=24> */
.L_x_32806:
[----:B-1----:R-:W-:Y:S05]  /*1810*/  BSYNC B0 ;  /* 0x0000000000007941 */ /* 0x002fea0003800000 */
.L_x_32805:
[----:B------:R-:W-:Y:S01]  /*1820*/  BSSY B0, `(.L_x_32807) ;  /* 0x0000004000007945 */ /* 0x000fe20003800000 */
[----:B------:R-:W-:Y:S05]  /*1830*/  @!P6 BRA `(.L_x_32808) ;  /* 0x000000200000e947 */ /* 0x000fea0003800000 */
[----:B-----5:R-:W-:-:S04]  /*1840*/  FMUL.FTZ R97, R89, c[0x0][0x1ec] ;  /* 0x00007b0059617a20 */ /* 0x020fc80000410000 */
[----:B------:R-:W-:Y:S02]  /*1850*/  @P0 FADD.FTZ R97, R85, R97 ;  /* 0x0000006155610221 */ /* 0x000fe40000010000 */
.L_x_32808:
[----:B------:R-:W-:Y:S05]  /*1860*/  BSYNC B0 ;  /* 0x0000000000007941 */ /* 0x000fea0003800000 */
.L_x_32807:
[----:B------:R-:W-:Y:S01]  /*1870*/  BSSY B0, `(.L_x_32809) ;  /* 0x0000004000007945 */ /* 0x000fe20003800000 */
[----:B------:R-:W-:Y:S05]  /*1880*/  @!P6 BRA `(.L_x_32810) ;  /* 0x000000200000e947 */ /* 0x000fea0003800000 */
[----:B-----5:R-:W-:-:S04]  /*1890*/  FMUL.FTZ R98, R90, c[0x0][0x1ec] ;  /* 0x00007b005a627a20 */ /* 0x020fc80000410000 */
[----:B------:R-:W-:Y:S02]  /*18a0*/  @P0 FADD.FTZ R98, R86, R98 ;  /* 0x0000006256620221 */ /* 0x000fe40000010000 */
.L_x_32810:
[----:B------:R-:W-:Y:S05]  /*18b0*/  BSYNC B0 ;  /* 0x0000000000007941 */ /* 0x000fea0003800000 */
.L_x_32809:
[----:B------:R-:W-:Y:S01]  /*18c0*/  BSSY B0, `(.L_x_32811) ;  /* 0x0000004000007945 */ /* 0x000fe20003800000 */
[----:B------:R-:W-:Y:S05]  /*18d0*/  @!P6 BRA `(.L_x_32812) ;  /* 0x000000200000e947 */ /* 0x000fea0003800000 */
[----:B-----5:R-:W-:-:S04]  /*18e0*/  FMUL.FTZ R99, R91, c[0x0][0x1ec] ;  /* 0x00007b005b637a20 */ /* 0x020fc80000410000 */
[----:B------:R-:W-:Y:S02]  /*18f0*/  @P0 FADD.FTZ R99, R87, R99 ;  /* 0x0000006357630221 */ /* 0x000fe40000010000 */
.L_x_32812:
[----:B------:R-:W-:Y:S05]  /*1900*/  BSYNC B0 ;  /* 0x0000000000007941 */ /* 0x000fea0003800000 */
.L_x_32811:
[----:B------:R0:W-:Y:S04]  /*1910*/  STG.E.128 [R122.64], R96 ;  /* 0x000000607a007986 */ /* 0x0001e8000c101d04 */
[----:B------:R-:W2:Y:S01]  /*1920*/  @P0 LDG.E.128 R84, [R128.64] ;  /* 0x0000000480540981 */ /* 0x000ea2000c1e1d00 */
[----:B------:R-:W-:Y:S02]  /*1930*/  @P5 IADD3 R93, R120, 0x100, RZ ;  /* 0x00000100785d5810 */ /* 0x000fe40007ffe0ff */
[----:B------:R-:W-:Y:S02]  /*1940*/  @!P6 ISETP.NE.U32.AND P3, PT, RZ, c[0x0][0x180], PT ;  /* 0x00006000ff00ea0c */ /* 0x000fe40003f65070 */
[----:B------:R-:W-:Y:S01]  /*1950*/  @!P6 ISETP.NE.U32.AND P1, PT, RZ, c[0x0][0x180], PT ;  /* 0x00006000ff00ea0c */ /* 0x000fe20003f25070 */
[----:B------:R-:W-:Y:S01]  /*1960*/  @P5 IMAD.WIDE.U32 R92, R93, R2, c[0x0][0x170] ;  /* 0x00005c005d5c5625 */ /* 0x000fe200078e0002 */
[----:B------:R-:W-:-:S02]  /*1970*/  @!P6 ISETP.NE.U32.AND P2, PT, RZ, c[0x0][0x180], PT ;  /* 0x00006000ff00ea0c */ /* 0x000fc40003f45070 */
[----:B------:R-:W-:Y:S02]  /*1980*/  @!P6 ISETP.NE.U32.AND P4, PT, RZ, c[0x0][0x180], PT ;  /* 0x00006000ff00ea0c */ /* 0x000fe40003f85070 */
[----:B------:R-:W-:Y:S01]  /*1990*/  IADD3 R3, R3, 0x120, RZ ;  /* 0x0000012003037810 */ /* 0x000fe20007ffe0ff */
[----:B------:R-:W-:Y:S01]  /*19a0*/  BSSY B0, `(.L_x_32813) ;  /* 0x000000f000007945 */ /* 0x000fe20003800000 */
[----:B------:R-:W-:Y:S01]  /*19b0*/  @!P6 ISETP.NE.AND.EX P1, PT, RZ, c[0x0][0x184], PT, P1 ;  /* 0x00006100ff00ea0c */ /* 0x000fe20003f25310 */
[----:B-----5:R2:W5:Y:S01]  /*19c0*/  @P5 LDG.E.128 R88, [R92.64] ;  /* 0x000000045c585981 */ /* 0x020562000c1e1d00 */
[----:B------:R-:W-:Y:S01]  /*19d0*/  @!P6 ISETP.NE.AND.EX P2, PT, RZ, c[0x0][0x184], PT, P2 ;  /* 0x00006100ff00ea0c */ /* 0x000fe20003f45320 */
[-C--:B------:R-:W-:Y:S01]  /*19e0*/  IMAD.WIDE.U32 R134, R135, R2.reuse, c[0x0][0x188] ;  /* 0x0000620087867625 */ /* 0x080fe200078e0002 */
[----:B------:R-:W-:Y:S02]  /*19f0*/  @!P6 ISETP.NE.AND.EX P4, PT, RZ, c[0x0][0x184], PT, P4 ;  /* 0x00006100ff00ea0c */ /* 0x000fe40003f85340 */
[----:B------:R-:W-:Y:S01]  /*1a00*/  @!P6 ISETP.NE.AND.EX P3, PT, RZ, c[0x0][0x184], PT, P3 ;  /* 0x00006100ff00ea0c */ /* 0x000fe20003f65330 */
[----:B0-----:R-:W-:Y:S01]  /*1a10*/  @P0 IMAD.WIDE.U32 R122, R3, R2, c[0x0][0x180] ;  /* 0x00006000037a0625 */ /* 0x001fe200078e0002 */
[----:B--2---:R-:W-:-:S02]  /*1a20*/  @!P6 FSEL R93, R85, RZ, P1 ;  /* 0x000000ff555de208 */ /* 0x004fc40000800000 */
[----:B------:R-:W-:Y:S02]  /*1a30*/  @!P6 FSEL R94, R86, RZ, P2 ;  /* 0x000000ff565ee208 */ /* 0x000fe40001000000 */
[----:B------:R-:W-:Y:S02]  /*1a40*/  @!P6 FSEL R95, R87, RZ, P4 ;  /* 0x000000ff575fe208 */ /* 0x000fe40002000000 */
[----:B------:R-:W-:Y:S01]  /*1a50*/  @!P6 FSEL R92, R84, RZ, P3 ;  /* 0x000000ff545ce208 */ /* 0x000fe20001800000 */
[----:B------:R-:W-:Y:S05]  /*1a60*/  @!P6 BRA `(.L_x_32814) ;  /* 0x000000200000e947 */ /* 0x000fea0003800000 */
[----:B-----5:R-:W-:-:S04]  /*1a70*/  FMUL.FTZ R92, R88, c[0x0][0x1ec] ;  /* 0x00007b00585c7a20 */ /* 0x020fc80000410000 */
[----:B------:R-:W-:Y:S02]  /*1a80*/  @P0 FADD.FTZ R92, R84, R92 ;  /* 0x0000005c545c0221 */ /* 0x000fe40000010000 */
.L_x_32814:
[----:B------:R-:W-:Y:S05]  /*1a90*/  BSYNC B0 ;  /* 0x0000000000007941 */ /* 0x000fea0003800000 */
.L_x_32813:
[----:B------:R-:W-:Y:S01]  /*1aa0*/  BSSY B0, `(.L_x_32815) ;  /* 0x0000004000007945 */ /* 0x000fe20003800000 */
[----:B------:R-:W-:Y:S05]  /*1ab0*/  @!P6 BRA `(.L_x_32816) ;  /* 0x000000200000e947 */ /* 0x000fea0003800000 */
[----:B-----5:R-:W-:-:S04]  /*1ac0*/  FMUL.FTZ R93, R89, c[0x0][0x1ec] ;  /* 0x00007b00595d7a20 */ /* 0x020fc80000410000 */
[----:B------:R-:W-:Y:S02]  /*1ad0*/  @P0 FADD.FTZ R93, R85, R93 ;  /* 0x0000005d555d0221 */ /* 0x000fe40000010000 */
.L_x_32816:
[----:B------:R-:W-:Y:S05]  /*1ae0*/  BSYNC B0 ;  /* 0x0000000000007941 */ /* 0x000fea0003800000 */
.L_x_32815:
[----:B------:R-:W-:Y:S01]  /*1af0*/  BSSY B0, `(.L_x_32817) ;  /* 0x0000004000007945 */ /* 0x000fe20003800000 */
[----:B------:R-:W-:Y:S05]  /*1b00*/  @!P6 BRA `(.L_x_32818) ;  /* 0x000000200000e947 */ /* 0x000fea0003800000 */
[----:B-----5:R-:W-:-:S04]  /*1b10*/  FMUL.FTZ R94, R90, c[0x0][0x1ec] ;  /* 0x00007b005a5e7a20 */ /* 0x020fc80000410000 */
[----:B------:R-:W-:Y:S02]  /*1b20*/  @P0 FADD.FTZ R94, R86, R94 ;  /* 0x0000005e565e0221 */ /* 0x000fe40000010000 */
.L_x_32818:
[----:B------:R-:W-:Y:S05]  /*1b30*/  BSYNC B0 ;  /* 0x0000000000007941 */ /* 0x000fea0003800000 */
.L_x_32817:
[----:B------:R-:W-:Y:S01]  /*1b40*/  BSSY B0, `(.L_x_32819) ;  /* 0x0000004000007945 */ /* 0x000fe20003800000 */
[----:B------:R-:W-:Y:S05]  /*1b50*/  @!P6 BRA `(.L_x_32820) ;  /* 0x000000200000e947 */ /* 0x000fea0003800000 */
[----:B-----5:R-:W-:-:S04]  /*1b60*/  FMUL.FTZ R95, R91, c[0x0][0x1ec] ;  /* 0x00007b005b5f7a20 */ /* 0x020fc80000410000 */
[----:B------:R-:W-:Y:S02]  /*1b70*/  @P0 FADD.FTZ R95, R87, R95 ;  /* 0x0000005f575f0221 */ /* 0x000fe40000010000 */
.L_x_32820:
[----:B------:R-:W-:Y:S05]  /*1b80*/  BSYNC B0 ;  /* 0x0000000000007941 */ /* 0x000fea0003800000 */
.L_x_32819:
        /* <DEDUP_REMOVED lines=15> */
[----:B------:R-:W-:Y:S02]  /*1c80*/  @!P6 FSEL R122, R86, RZ, P4 ;  /* 0x000000ff567ae208 */ /* 0x000fe40002000000 */
[----:B------:R-:W-:Y:S02]  /*1c90*/  @!P6 FSEL R123, R87, RZ, P1 ;  /* 0x000000ff577be208 */ /* 0x000fe40000800000 */
[----:B------:R-:W-:Y:S01]  /*1ca0*/  @!P6 FSEL R120, R84, RZ, P2 ;  /* 0x000000ff5478e208 */ /* 0x000fe20001000000 */
[----:B------:R-:W-:Y:S05]  /*1cb0*/  @!P6 BRA `(.L_x_32822) ;  /* 0x000000200000e947 */ /* 0x000fea0003800000 */
[----:B0----5:R-:W-:-:S04]  /*1cc0*/  FMUL.FTZ R120, R88, c[0x0][0x1ec] ;  /* 0x00007b0058787a20 */ /* 0x021fc80000410000 */
[----:B------:R-:W-:Y:S02]  /*1cd0*/  @P0 FADD.FTZ R120, R84, R120 ;  /* 0x0000007854780221 */ /* 0x000fe40000010000 */
.L_x_32822:
[----:B0-----:R-:W-:Y:S05]  /*1ce0*/  BSYNC B0 ;  /* 0x0000000000007941 */ /* 0x001fea0003800000 */
.L_x_32821:
[----:B------:R-:W-:Y:S01]  /*1cf0*/  BSSY B0, `(.L_x_32823) ;  /* 0x0000004000007945 */ /* 0x000fe20003800000 */
[----:B------:R-:W-:Y:S05]  /*1d00*/  @!P6 BRA `(.L_x_32824) ;  /* 0x000000200000e947 */ /* 0x000fea0003800000 */
[----:B-----5:R-:W-:-:S04]  /*1d10*/  FMUL.FTZ R121, R89, c[0x0][0x1ec] ;  /* 0x00007b0059797a20 */ /* 0x020fc80000410000 */
[----:B------:R-:W-:Y:S02]  /*1d20*/  @P0 FADD.FTZ R121, R85, R121 ;  /* 0x0000007955790221 */ /* 0x000fe40000010000 */
.L_x_32824:
[----:B------:R-:W-:Y:S05]  /*1d30*/  BSYNC B0 ;  /* 0x0000000000007941 */ /* 0x000fea0003800000 */
.L_x_32823:
[----:B------:R-:W-:Y:S01]  /*1d40*/  BSSY B0, `(.L_x_32825) ;  /* 0x0000004000007945 */ /* 0x000fe20003800000 */
[----:B------:R-:W-:Y:S05]  /*1d50*/  @!P6 BRA `(.L_x_32826) ;  /* 0x000000200000e947 */ /* 0x000fea0003800000 */
[----:B-----5:R-:W-:-:S04]  /*1d60*/  FMUL.FTZ R122, R90, c[0x0][0x1ec] ;  /* 0x00007b005a7a7a20 */ /* 0x020fc80000410000 */
[----:B------:R-:W-:Y:S02]  /*1d70*/  @P0 FADD.FTZ R122, R86, R122 ;  /* 0x0000007a567a0221 */ /* 0x000fe40000010000 */
.L_x_32826:
[----:B------:R-:W-:Y:S05]  /*1d80*/  BSYNC B0 ;  /* 0x0000000000007941 */ /* 0x000fea0003800000 */
.L_x_32825:
[----:B------:R-:W-:Y:S01]  /*1d90*/  BSSY B0, `(.L_x_32827) ;  /* 0x0000004000007945 */ /* 0x000fe20003800000 */
[----:B------:R-:W-:Y:S05]  /*1da0*/  @!P6 BRA `(.L_x_32828) ;  /* 0x000000200000e947 */ /* 0x000fea0003800000 */
[----:B-----5:R-:W-:-:S04]  /*1db0*/  FMUL.FTZ R123, R91, c[0x0][0x1ec] ;  /* 0x00007b005b7b7a20 */ /* 0x020fc80000410000 */
[----:B------:R-:W-:Y:S02]  /*1dc0*/  @P0 FADD.FTZ R123, R87, R123 ;  /* 0x0000007b577b0221 */ /* 0x000fe40000010000 */
.L_x_32828:
[----:B------:R-:W-:Y:S05]  /*1dd0*/  BSYNC B0 ;  /* 0x0000000000007941 */ /* 0x000fea0003800000 */
.L_x_32827:
        /* <DEDUP_REMOVED lines=46> */
.L_x_32835:
        /* <DEDUP_REMOVED lines=100> */
.L_x_32836:
        /* <DEDUP_REMOVED lines=24> */
[----:B------:R-:W-:-:S02]  /*2880*/  FADD.FTZ R154, -R132, R103 ;  /* 0x00000067849a7221 */ /* 0x000fc40000010100 */
[----:B------:R-:W-:Y:S01]  /*2890*/  FMUL.FTZ R103, R131, R126 ;  /* 0x0000007e83677220 */ /* 0x000fe20000410000 */
[----:B------:R-:W-:Y:S01]  /*28a0*/  LEA.HI R93, R93, R133, RZ, 0x2 ;  /* 0x000000855d5d7211 */ /* 0x000fe200078f10ff */
[----:B------:R-:W-:Y:S01]  /*28b0*/  HFMA2.MMA R126, -RZ, RZ, 0, 9.5367431640625e-07 ;  /* 0x00000010ff7e7435 */ /* 0x000fe200000001ff */
[C---:B------:R-:W-:Y:S02]  /*28c0*/  FADD.FTZ R114, -R132.reuse, R114 ;  /* 0x0000007284727221 */ /* 0x040fe40000010100 */
[C---:B------:R-:W-:Y:S01]  /*28d0*/  FADD.FTZ R2, -R132.reuse, R136 ;  /* 0x0000008884027221 */ /* 0x040fe20000010100 */
[----:B------:R-:W-:Y:S01]  /*28e0*/  LEA.HI.SX32 R143, R93, R130, 0x1e ;  /* 0x000000825d8f7211 */ /* 0x000fe200078ff2ff */
[C---:B------:R-:W-:Y:S02]  /*28f0*/  FADD.FTZ R3, -R132.reuse, R137 ;  /* 0x0000008984037221 */ /* 0x040fe40000010100 */
[C---:B------:R-:W-:Y:S01]  /*2900*/  FADD.FTZ R129, -R132.reuse, R138 ;  /* 0x0000008a84817221 */ /* 0x040fe20000010100 */
[C---:B------:R-:W-:Y:S01]  /*2910*/  IADD3 R145, R143.reuse, 0x20, RZ ;  /* 0x000000208f917810 */ /* 0x040fe20007ffe0ff */
[C---:B------:R-:W-:Y:S01]  /*2920*/  FADD.FTZ R128, -R132.reuse, R139 ;  /* 0x0000008b84807221 */ /* 0x040fe20000010100 */
[C---:B------:R-:W-:Y:S01]  /*2930*/  IADD3 R147, R143.reuse, 0x40, RZ ;  /* 0x000000408f937810 */ /* 0x040fe20007ffe0ff */
[C---:B------:R-:W-:Y:S01]  /*2940*/  FADD.FTZ R144, -R132.reuse, R119 ;  /* 0x0000007784907221 */ /* 0x040fe20000010100 */
[C---:B------:R-:W-:Y:S01]  /*2950*/  IADD3 R149, R143.reuse, 0x60, RZ ;  /* 0x000000608f957810 */ /* 0x040fe20007ffe0ff */
[C---:B------:R-:W-:Y:S01]  /*2960*/  FADD.FTZ R124, -R132.reuse, R124 ;  /* 0x0000007c847c7221 */ /* 0x040fe20000010100 */
[----:B------:R-:W-:Y:S01]  /*2970*/  IADD3 R151, R143, 0x80, RZ ;  /* 0x000000808f977810 */ /* 0x000fe20007ffe0ff */
        /* <DEDUP_REMOVED lines=21> */
[----:B------:R-:W-:Y:S02]  /*2ad0*/  FMUL.FTZ R107, R131, R114 ;  /* 0x00000072836b7220 */ /* 0x000fe40000410000 */
        /* <DEDUP_REMOVED lines=9> */
[C---:B------:R-:W-:Y:S02]  /*2b70*/  FADD.FTZ R110, -R132.reuse, R110 ;  /* 0x0000006e846e7221 */ /* 0x040fe40000010100 */
[----:B------:R-:W-:Y:S02]  /*2b80*/  FADD.FTZ R104, -R132, R105 ;  /* 0x0000006984687221 */ /* 0x000fe40000010100 */
        /* <DEDUP_REMOVED lines=8> */
[----:B------:R-:W-:Y:S02]  /*2c10*/  FMUL.FTZ R125, R131, R102 ;  /* 0x00000066837d7220 */ /* 0x000fe40000410000 */
        /* <DEDUP_REMOVED lines=21> */
[----:B------:R-:W-:Y:S02]  /*2d70*/  FMUL.FTZ R112, R131, R100 ;  /* 0x0000006483707220 */ /* 0x000fe40000410000 */
[----:B------:R-:W-:Y:S02]  /*2d80*/  FFMA.FTZ R99, R51, R136, R11 ;  /* 0x0000008833637223 */ /* 0x000fe4000001000b */
[----:B------:R-:W-:-:S02]  /*2d90*/  FFMA.FTZ R98, R50, R103, R10 ;  /* 0x0000006732627223 */ /* 0x000fc4000001000a */
[----:B------:R-:W-:Y:S02]  /*2da0*/  FFMA.FTZ R97, R49, R134, R9 ;  /* 0x0000008631617223 */ /* 0x000fe40000010009 */
[----:B------:R-:W-:Y:S02]  /*2db0*/  FFMA.FTZ R96, R48, R101, R8 ;  /* 0x0000006530607223 */ /* 0x000fe40000010008 */
[----:B------:R-:W-:-:S04]  /*2dc0*/  IMAD.WIDE.U32 R144, R145, R126, c[0x0][0x208] ;  /* 0x0000820091907625 */ /* 0x000fc800078e007e */
[----:B------:R-:W-:Y:S01]  /*2dd0*/  FADD.FTZ R122, -R132, R122 ;  /* 0x0000007a847a7221 */ /* 0x000fe20000010100 */
[----:B------:R-:W-:Y:S01]  /*2de0*/  STG.E.128 [R144.64], R96 ;  /* 0x0000006090007986 */ /* 0x000fe2000c101d04 */
[----:B------:R-:W-:Y:S02]  /*2df0*/  FMUL.FTZ R2, R131, R104 ;  /* 0x0000006883027220 */ /* 0x000fe40000410000 */
[----:B------:R-:W-:Y:S02]  /*2e00*/  FFMA.FTZ R103, R55, R140, R15 ;  /* 0x0000008c37677223 */ /* 0x000fe4000001000f */
[----:B------:R-:W-:Y:S02]  /*2e10*/  FFMA.FTZ R101, R53, R138, R13 ;  /* 0x0000008a35657223 */ /* 0x000fe4000001000d */
[----:B------:R-:W-:Y:S01]  /*2e20*/  FFMA.FTZ R100, R52, R3, R12 ;  /* 0x0000000334647223 */ /* 0x000fe2000001000c */
[----:B------:R-:W-:Y:S01]  /*2e30*/  IADD3 R3, R143, 0xa0, RZ ;  /* 0x000000a08f037810 */ /* 0x000fe20007ffe0ff */
[----:B------:R-:W-:-:S02]  /*2e40*/  FFMA.FTZ R106, R58, R105, R18 ;  /* 0x000000693a6a7223 */ /* 0x000fc40000010012 */
[----:B------:R-:W-:Y:S02]  /*2e50*/  FFMA.FTZ R111, R63, R148, R23 ;  /* 0x000000943f6f7223 */ /* 0x000fe40000010017 */
[----:B------:R-:W-:-:S04]  /*2e60*/  IMAD.WIDE.U32 R146, R147, R126, c[0x0][0x208] ;  /* 0x0000820093927625 */ /* 0x000fc800078e007e */
[----:B------:R-:W-:Y:S01]  /*2e70*/  FADD.FTZ R132, -R132, R123 ;  /* 0x0000007b84847221 */ /* 0x000fe20000010100 */
[----:B------:R-:W-:Y:S01]  /*2e80*/  STG.E.128 [R146.64], R100 ;  /* 0x0000006492007986 */ /* 0x000fe2000c101d04 */
[----:B------:R-:W-:Y:S02]  /*2e90*/  FFMA.FTZ R105, R57, R116, R17 ;  /* 0x0000007439697223 */ /* 0x000fe40000010011 */
[----:B------:R-:W-:Y:S02]  /*2ea0*/  FFMA.FTZ R104, R56, R109, R16 ;  /* 0x0000006d38687223 */ /* 0x000fe40000010010 */
[----:B------:R-:W-:-:S04]  /*2eb0*/  IMAD.WIDE.U32 R148, R149, R126, c[0x0][0x208] ;  /* 0x0000820095947625 */ /* 0x000fc800078e007e */
[----:B------:R-:W-:Y:S01]  /*2ec0*/  FMUL.FTZ R123, R131, R150 ;  /* 0x00000096837b7220 */ /* 0x000fe20000410000 */
[----:B------:R0:W-:Y:S01]  /*2ed0*/  STG.E.128 [R148.64], R104 ;  /* 0x0000006894007986 */ /* 0x0001e2000c101d04 */
[----:B------:R-:W-:Y:S02]  /*2ee0*/  FFMA.FTZ R109, R61, R108, R21 ;  /* 0x0000006c3d6d7223 */ /* 0x000fe40000010015 */
[----:B------:R-:W-:Y:S01]  /*2ef0*/  FFMA.FTZ R110, R62, R127, R22 ;  /* 0x0000007f3e6e7223 */ /* 0x000fe20000010016 */
[----:B------:R-:W-:Y:S01]  /*2f00*/  IADD3 R127, R143, 0x120, RZ ;  /* 0x000001208f7f7810 */ /* 0x000fe20007ffe0ff */
[----:B------:R-:W-:Y:S02]  /*2f10*/  FFMA.FTZ R108, R60, R113, R20 ;  /* 0x000000713c6c7223 */ /* 0x000fe40000010014 */
[----:B------:R-:W-:-:S04]  /*2f20*/  IMAD.WIDE.U32 R150, R151, R126, c[0x0][0x208] ;  /* 0x0000820097967625 */ /* 0x000fc800078e007e */
[C---:B------:R-:W-:Y:S01]  /*2f30*/  FMUL.FTZ R115, R131.reuse, R152 ;  /* 0x0000009883737220 */ /* 0x040fe20000410000 */
[----:B------:R1:W-:Y:S01]  /*2f40*/  STG.E.128 [R150.64], R108 ;  /* 0x0000006c96007986 */ /* 0x0003e2000c101d04 */
        /* <DEDUP_REMOVED lines=9> */
[----:B------:R-:W-:Y:S02]  /*2fe0*/  FMUL.FTZ R132, R131, R132 ;  /* 0x0000008483847220 */ /* 0x000fe40000410000 */
[----:B------:R-:W-:Y:S01]  /*2ff0*/  FFMA.FTZ R129, R65, R2, R25 ;  /* 0x0000000241817223 */ /* 0x000fe20000010019 */
[----:B-1----:R-:W-:Y:S01]  /*3000*/  IADD3 R109, R143, 0x100, RZ ;  /* 0x000001008f6d7810 */ /* 0x002fe20007ffe0ff */
        /* <DEDUP_REMOVED lines=29> */
.L_x_32832:
[----:B-1----:R-:W-:Y:S05]  /*31e0*/  BSYNC B0 ;  /* 0x0000000000007941 */ /* 0x002fea0003800000 */
.L_x_32831:
[----:B0-----:R-:W-:-:S04]  /*31f0*/  MOV R3, c[0x0][0x160] ;  /* 0x0000580000037a02 */ /* 0x001fc80000000f00 */
[----:B------:R-:W-:-:S04]  /*3200*/  LEA R0, R3, R0, 0x2 ;  /* 0x0000000003007211 */ /* 0x000fc800078e10ff */
[----:B------:R-:W-:-:S13]  /*3210*/  ISETP.GE.AND P0, PT, R0, c[0x0][0x164], PT ;  /* 0x0000590000007a0c */ /* 0x000fda0003f06270 */
[----:B-----5:R-:W-:Y:S01]  /*3220*/  @P0 CALL.REL.NOINC `(.L_x_32833) ;  /* 0x0000001000000944 */ /* 0x020fe20003c00000 */
[----:B------:R-:W-:Y:S05]  /*3230*/  BRA `(.L_x_32834) ;  /* 0xffffd16000007947 */ /* 0x000fea000383ffff */
.L_x_32833:
[----:B------:R-:W-:Y:S05]  /*3240*/  EXIT ;  /* 0x000000000000794d */ /* 0x000fea0003800000 */
.L_x_32829:
[----:B0-----:R-:W-:Y:S01]  /*3250*/  HFMA2.MMA R2, -RZ, RZ, 0, 5.9604644775390625e-08 ;  /* 0x00000001ff027435 */ /* 0x001fe200000001ff */
[----:B------:R-:W-:Y:S02]  /*3260*/  MOV R131, 0x1f ;  /* 0x0000001f00837802 */ /* 0x000fe40000000f00 */
[----:B------:R-:W-:Y:S02]  /*3270*/  MOV R134, 0xffffffff ;  /* 0xffffffff00867802 */ /* 0x000fe40000000f00 */
[----:B------:R-:W-:Y:S02]  /*3280*/  MOV R128, 0x32a0 ;  /* 0x000032a000807802 */ /* 0x000fe40000000f00 */
[----:B-----5:R-:W-:Y:S05]  /*3290*/  CALL.REL.NOINC `($__internal_147_$__cuda_sm70_shflsync_bfly_p) ;  /* 0x0000089000007944 */ /* 0x020fea0003c00000 */
[----:B01----:R-:W-:Y:S05]  /*32a0*/  BRA `(.L_x_32835) ;  /* 0xffffee1000007947 */ /* 0x003fea000383ffff */
.L_x_32830:
[----:B------:R-:W-:Y:S01]  /*32b0*/  HFMA2.MMA R2, -RZ, RZ, 0, 1.1920928955078125e-07 ;  /* 0x00000002ff027435 */ /* 0x000fe200000001ff */
[----:B------:R-:W-:Y:S02]  /*32c0*/  MOV R131, 0x1f ;  /* 0x0000001f00837802 */ /* 0x000fe40000000f00 */
[----:B------:R-:W-:Y:S02]  /*32d0*/  MOV R134, 0xffffffff ;  /* 0xffffffff00867802 */ /* 0x000fe40000000f00 */
[----:B------:R-:W-:-:S02]  /*32e0*/  MOV R128, 0x3300 ;  /* 0x0000330000807802 */ /* 0x000fc40000000f00 */
[----:B-----5:R-:W-:Y:S05]  /*32f0*/  CALL.REL.NOINC `($__internal_147_$__cuda_sm70_shflsync_bfly_p) ;  /* 0x0000083000007944 */ /* 0x020fea0003c00000 */
[----:B01----:R-:W-:Y:S01]  /*3300*/  FADD.FTZ R135, R135, R2 ;  /* 0x0000000287877221 */ /* 0x003fe20000010000 */
[----:B------:R-:W-:Y:S01]  /*3310*/  HFMA2.MMA R2, -RZ, RZ, 0, 2.384185791015625e-07 ;  /* 0x00000004ff027435 */ /* 0x000fe200000001ff */
[----:B------:R-:W-:-:S02]  /*3320*/  MOV R131, 0x1f ;  /* 0x0000001f00837802 */ /* 0x000fc40000000f00 */
[----:B------:R-:W-:Y:S02]  /*3330*/  MOV R134, 0xffffffff ;  /* 0xffffffff00867802 */ /* 0x000fe40000000f00 */
[----:B------:R-:W-:Y:S02]  /*3340*/  MOV R128, 0x3360 ;  /* 0x0000336000807802 */ /* 0x000fe40000000f00 */
[----:B------:R-:W-:Y:S05]  /*3350*/  CALL.REL.NOINC `($__internal_147_$__cuda_sm70_shflsync_bfly_p) ;  /* 0x000007d000007944 */ /* 0x000fea0003c00000 */
[----:B01----:R-:W-:Y:S01]  /*3360*/  FADD.FTZ R135, R135, R2 ;  /* 0x0000000287877221 */ /* 0x003fe20000010000 */
[----:B------:R-:W-:Y:S01]  /*3370*/  HFMA2.MMA R2, -RZ, RZ, 0, 4.76837158203125e-07 ;  /* 0x00000008ff027435 */ /* 0x000fe200000001ff */
[----:B------:R-:W-:Y:S02]  /*3380*/  MOV R131, 0x1f ;  /* 0x0000001f00837802 */ /* 0x000fe40000000f00 */
[----:B------:R-:W-:Y:S02]  /*3390*/  MOV R134, 0xffffffff ;  /* 0xffffffff00867802 */ /* 0x000fe40000000f00 */
[----:B------:R-:W-:Y:S02]  /*33a0*/  MOV R128, 0x33c0 ;  /* 0x000033c000807802 */ /* 0x000fe40000000f00 */
[----:B------:R-:W-:Y:S05]  /*33b0*/  CALL.REL.NOINC `($__internal_147_$__cuda_sm70_shflsync_bfly_p) ;  /* 0x0000077000007944 */ /* 0x000fea0003c00000 */
[----:B01----:R-:W-:Y:S01]  /*33c0*/  FADD.FTZ R135, R135, R2 ;  /* 0x0000000287877221 */ /* 0x003fe20000010000 */
[----:B------:R-:W-:Y:S01]  /*33d0*/  HFMA2.MMA R2, -RZ, RZ, 0, 9.5367431640625e-07 ;  /* 0x00000010ff027435 */ /* 0x000fe200000001ff */
[----:B------:R-:W-:-:S02]  /*33e0*/  MOV R131, 0x1f ;  /* 0x0000001f00837802 */ /* 0x000fc40000000f00 */
[----:B------:R-:W-:Y:S02]  /*33f0*/  MOV R134, 0xffffffff ;  /* 0xffffffff00867802 */ /* 0x000fe40000000f00 */
[----:B------:R-:W-:Y:S02]  /*3400*/  MOV R128, 0x3420 ;  /* 0x0000342000807802 */ /* 0x000fe40000000f00 */
[----:B------:R-:W-:Y:S05]  /*3410*/  CALL.REL.NOINC `($__internal_147_$__cuda_sm70_shflsync_bfly_p) ;  /* 0x0000071000007944 */ /* 0x000fea0003c00000 */
        /* <DEDUP_REMOVED lines=85> */
[----:B------:R-:W-:-:S06]  /*3970*/  HFMA2.MMA R2, -RZ, RZ, 0, 5.9604644775390625e-08 ;  /* 0x00000001ff027435 */ /* 0x000fcc00000001ff */
[----:B------:R-:W-:Y:S05]  /*3980*/  CALL.REL.NOINC `($__internal_147_$__cuda_sm70_shflsync_bfly_p) ;  /* 0x000001a000007944 */ /* 0x000fea0003c00000 */
[----:B01----:R-:W-:Y:S01]  /*3990*/  FADD.FTZ R135, R135, R2 ;  /* 0x0000000287877221 */ /* 0x003fe20000010000 */
[----:B------:R-:W-:Y:S01]  /*39a0*/  HFMA2.MMA R2, -RZ, RZ, 0, 1.1920928955078125e-07 ;  /* 0x00000002ff027435 */ /* 0x000fe200000001ff */
[----:B------:R-:W-:Y:S02]  /*39b0*/  MOV R131, 0x1f ;  /* 0x0000001f00837802 */ /* 0x000fe40000000f00 */
[----:B------:R-:W-:Y:S02]  /*39c0*/  MOV R134, 0xffffffff ;  /* 0xffffffff00867802 */ /* 0x000fe40000000f00 */
[----:B------:R-:W-:Y:S02]  /*39d0*/  MOV R128, 0x39f0 ;  /* 0x000039f000807802 */ /* 0x000fe40000000f00 */
[----:B------:R-:W-:Y:S05]  /*39e0*/  CALL.REL.NOINC `($__internal_147_$__cuda_sm70_shflsync_bfly_p) ;  /* 0x0000014000007944 */ /* 0x000fea0003c00000 */
[----:B01----:R-:W-:Y:S01]  /*39f0*/  FADD.FTZ R135, R135, R2 ;  /* 0x0000000287877221 */ /* 0x003fe20000010000 */
[----:B------:R-:W-:Y:S01]  /*3a00*/  HFMA2.MMA R2, -RZ, RZ, 0, 2.384185791015625e-07 ;  /* 0x00000004ff027435 */ /* 0x000fe200000001ff */
[----:B------:R-:W-:Y:S02]  /*3a10*/  MOV R131, 0x1f ;  /* 0x0000001f00837802 */ /* 0x000fe40000000f00 */
[----:B------:R-:W-:-:S02]  /*3a20*/  MOV R134, 0xffffffff ;  /* 0xffffffff00867802 */ /* 0x000fc40000000f00 */
        /* <DEDUP_REMOVED lines=10> */
[----:B------:R-:W-:Y:S02]  /*3ad0*/  MOV R131, 0x1f ;  /* 0x0000001f00837802 */ /* 0x000fe40000000f00 */
[----:B------:R-:W-:-:S02]  /*3ae0*/  MOV R134, 0xffffffff ;  /* 0xffffffff00867802 */ /* 0x000fc40000000f00 */
[----:B------:R-:W-:Y:S02]  /*3af0*/  MOV R128, 0x3b10 ;  /* 0x00003b1000807802 */ /* 0x000fe40000000f00 */
[----:B------:R-:W-:Y:S05]  /*3b00*/  CALL.REL.NOINC `($__internal_147_$__cuda_sm70_shflsync_bfly_p) ;  /* 0x0000002000007944 */ /* 0x000fea0003c00000 */
[----:B01----:R-:W-:Y:S01]  /*3b10*/  MOV R134, R2 ;  /* 0x0000000200867202 */ /* 0x003fe20000000f00 */
[----:B------:R-:W-:Y:S05]  /*3b20*/  BRA `(.L_x_32836) ;  /* 0xffffebd000007947 */ /* 0x000fea000383ffff */
        .weak           $__internal_147_$__cuda_sm70_shflsync_bfly_p
        .type           $__internal_147_$__cuda_sm70_shflsync_bfly_p,@function
        .size           $__internal_147_$__cuda_sm70_shflsync_bfly_p,(.L_x_36235 - $__internal_147_$__cuda_sm70_shflsync_bfly_p)
$__internal_147_$__cuda_sm70_shflsync_bfly_p:
[----:B------:R-:W-:Y:S01]  /*3b30*/  HFMA2.MMA R129, -RZ, RZ, 0, 0 ;  /* 0x00000000ff817435 */ /* 0x000fe200000001ff */
[----:B------:R-:W-:Y:S04]  /*3b40*/  WARPSYNC R134 ;  /* 0x0000008600007348 */ /* 0x000fe80003800000 */
[----:B------:R0:W1:Y:S01]  /*3b50*/  SHFL.BFLY PT, R2, R135, R2, R131 ;  /* 0x0c00000287027389 */ /* 0x00006200000e0083 */
[----:B------:R-:W-:Y:S05]  /*3b60*/  RET.REL.NODEC R128 `(_ZN10layer_norm13ln_fwd_kernelINS_13Kernel_traitsIfffffjLj1280ELj1ELj4ELj1ELj16ENS_18Kernel_traits_baseILj1280EfffffjLj128EEEEELb0ELb0ELb1ELb1EEEvNS_9FwdParamsE) ;  /* 0xffffc49080007950 */ /* 0x000fea0003c3ffff */
.L_x_32837:
        /* <DEDUP_REMOVED lines=9> */
.L_x_36235:


//--------------------- .text._ZN10layer_norm13ln_fwd_kernelINS_13Kernel_traitsIfffffjLj1280ELj1ELj4ELj1ELj16ENS_18Kernel_traits_baseILj1280EfffffjLj128EEEEELb0ELb1ELb0ELb0EEEvNS_9FwdParamsE --------------------------
	.section	.text._ZN10layer_norm13ln_fwd_kernelINS_13Kernel_traitsIfffffjLj1280ELj1ELj4ELj1ELj16ENS_18Kernel_traits_baseILj1280EfffffjLj128EEEEELb0ELb1ELb0ELb0EEEvNS_9FwdParamsE,"ax",@progbits
	.sectioninfo	@"SHI_REGISTERS=182"
	.align	128
        .global         _ZN10layer_norm13ln_fwd_kernelINS_13Kernel_traitsIfffffjLj1280ELj1ELj4ELj1ELj16ENS_18Kernel_traits_baseILj1280EfffffjLj128EEEEELb0ELb1ELb0ELb0EEEvNS_9FwdParamsE
        .type           _ZN10layer_norm13ln_fwd_kernelINS_13Kernel_traitsIfffffjLj1280ELj1ELj4ELj1ELj16ENS_18Kernel_traits_baseILj1280EfffffjLj128EEEEELb0ELb1ELb0ELb0EEEvNS_9FwdParamsE,@function
        .size           _ZN10layer_norm13ln_fwd_kernelINS_13Kernel_traitsIfffffjLj1280ELj1ELj4ELj1ELj16ENS_18Kernel_traits_baseILj1280EfffffjLj128EEEEELb0ELb1ELb0ELb0EEEvNS_9FwdParamsE,(.L_x_36236 - _ZN10layer_norm13ln_fwd_kernelINS_13Kernel_traitsIfffffjLj1280ELj1ELj4ELj1ELj16ENS_18Kernel_traits_baseILj1280EfffffjLj128EEEEELb0ELb1ELb0ELb0EEEvNS_9FwdParamsE)
        .other          _ZN10layer_norm13ln_fwd_kernelINS_13Kernel_traitsIfffffjLj1280ELj1ELj4ELj1ELj16ENS_18Kernel_traits_baseILj1280EfffffjLj128EEEEELb0ELb1ELb0ELb0EEEvNS_9FwdParamsE,@"STO_CUDA_ENTRY STV_DEFAULT"
_ZN10layer_norm13ln_fwd_kernelINS_13Kernel_traitsIfffffjLj1280ELj1ELj4ELj1ELj16ENS_18Kernel_traits_baseILj1280EfffffjLj128EEEEELb0ELb1ELb0ELb0EEEvNS_9FwdParamsE:
.text._ZN10layer_norm13ln_fwd_kernelINS_13Kernel_traitsIfffffjLj1280ELj1ELj4ELj1ELj16ENS_18Kernel_traits_baseILj1280EfffffjLj128EEEEELb0ELb1ELb0ELb0EEEvNS_9FwdParamsE:
        /* <DEDUP_REMOVED lines=29> */
[C---:B------:R-:W-:Y:S02]  /*01d0*/  @P1 LEA.HI.X R3, R116.reuse, c[0x0][0x21c], RZ, 0x4, P2 ;  /* 0x0000870074031a11 */ /* 0x040fe400010f24ff */
[----:B------:R-:W-:-:S03]  /*01e0*/  LEA R12, P2, R116, c[0x0][0x1c8], 0x4 ;  /* 0x00007200740c7a11 */ /* 0x000fc600078420ff */
[----:B------:R0:W5:Y:S01]  /*01f0*/  @P1 LDG.E.128 R4, [R2.64] ;  /* 0x0000000402041981 */ /* 0x000162000c1e1d00 */
[----:B------:R-:W-:-:S06]  /*0200*/  LEA.HI.X R13, R116, c[0x0][0x1cc], RZ, 0x4, P2 ;  /* 0x00007300740d7a11 */ /* 0x000fcc00010f24ff */
[----:B------:R-:W5:Y:S01]  /*0210*/  LDG.E.128 R12, [R12.64] ;  /* 0x000000040c0c7981 */ /* 0x000f62000c1e1d00 */
[----:B------:R-:W-:-:S03]  /*0220*/  LOP3.LUT R116, R116, 0x20, RZ, 0xfc, !PT ;  /* 0x0000002074747812 */ /* 0x000fc600078efcff */
.L_x_32839:
[----:B-1----:R-:W-:Y:S05]  /*0230*/  BSYNC B0 ;  /* 0x0000000000007941 */ /* 0x002fea0003800000 */
.L_x_32838:
        /* <DEDUP_REMOVED lines=10> */
[C---:B------:R-:W-:Y:S02]  /*02e0*/  @P1 LEA.HI.X R3, R116.reuse, c[0x0][0x21c], RZ, 0x4, P2 ;  /* 0x0000870074031a11 */ /* 0x040fe400010f24ff */
[----:B------:R-:W-:-:S03]  /*02f0*/  LEA R24, P2, R116, c[0x0][0x1c8], 0x4 ;  /* 0x0000720074187a11 */ /* 0x000fc600078420ff */
[----:B------:R0:W5:Y:S01]  /*0300*/  @P1 LDG.E.128 R16, [R2.64] ;  /* 0x0000000402101981 */ /* 0x000162000c1e1d00 */
[----:B------:R-:W-:-:S06]  /*0310*/  LEA.HI.X R25, R116, c[0x0][0x1cc], RZ, 0x4, P2 ;  /* 0x0000730074197a11 */ /* 0x000fcc00010f24ff */
[----:B------:R-:W5:Y:S01]  /*0320*/  LDG.E.128 R24, [R24.64] ;  /* 0x0000000418187981 */ /* 0x000f62000c1e1d00 */
[----:B------:R-:W-:-:S03]  /*0330*/  IADD3 R116, R116, 0x20, RZ ;  /* 0x0000002074747810 */ /* 0x000fc60007ffe0ff */
.L_x_32841:
[----:B------:R-:W-:Y:S05]  /*0340*/  BSYNC B0 ;  /* 0x0000000000007941 */ /* 0x000fea0003800000 */
.L_x_32840:
        /* <DEDUP_REMOVED lines=10> */
[C---:B------:R-:W-:Y:S02]  /*03f0*/  @P1 LEA.HI.X R3, R116.reuse, c[0x0][0x21c], RZ, 0x4, P2 ;  /* 0x0000870074031a11 */ /* 0x040fe400010f24ff */
[----:B------:R-:W-:-:S03]  /*0400*/  LEA R36, P2, R116, c[0x0][0x1c8], 0x4 ;  /* 0x0000720074247a11 */ /* 0x000fc600078420ff */
[----:B------:R0:W5:Y:S01]  /*0410*/  @P1 LDG.E.128 R28, [R2.64] ;  /* 0x00000004021c1981 */ /* 0x000162000c1e1d00 */
[----:B------:R-:W-:-:S06]  /*0420*/  LEA.HI.X R37, R116, c[0x0][0x1cc], RZ, 0x4, P2 ;  /* 0x0000730074257a11 */ /* 0x000fcc00010f24ff */
[----:B------:R-:W5:Y:S01]  /*0430*/  LDG.E.128 R36, [R36.64] ;  /* 0x0000000424247981 */ /* 0x000f62000c1e1d00 */
[----:B------:R-:W-:-:S03]  /*0440*/  IADD3 R116, R116, 0x20, RZ ;  /* 0x0000002074747810 */ /* 0x000fc60007ffe0ff */
.L_x_32843:
[----:B------:R-:W-:Y:S05]  /*0450*/  BSYNC B0 ;  /* 0x0000000000007941 */ /* 0x000fea0003800000 */
.L_x_32842:
        /* <DEDUP_REMOVED lines=16> */
.L_x_32845:
[----:B------:R-:W-:Y:S05]  /*0560*/  BSYNC B0 ;  /* 0x0000000000007941 */ /* 0x000fea0003800000 */
.L_x_32844:
        /* <DEDUP_REMOVED lines=16> */
.L_x_32847:
[----:B------:R-:W-:Y:S05]  /*0670*/  BSYNC B0 ;  /* 0x0000000000007941 */ /* 0x000fea0003800000 */
.L_x_32846:
[----:B------:R-:W-:Y:S01]  /*0680*/  ISETP.GE.U32.AND P1, PT, R0, 0xc0, PT ;  /* 0x000000c00000780c */ /* 0x000fe20003f26070 */
[----:B------:R-:W-:Y:S03]  /*0690*/  BSSY B0, `(.L_x_32848) ;  /* 0x0000011000007945 */ /* 0x000fe60003800000 */
[----:B0-----:R-:W-:-:S09]  /*06a0*/  P2R R2, PR, RZ, 0x2 ;  /* 0x00000002ff027803 */ /* 0x001fd20000000000 */
[----:B------:R-:W-:Y:S05]  /*06b0*/  @!P1 BRA `(.L_x_32849) ;  /* 0x000000e000009947 */ /* 0x000fea0003800000 */
[C---:B------:R-:W-:Y:S01]  /*06c0*/  LEA R72, P1, R116.reuse, c[0x0][0x1c8], 0x4 ;  /* 0x0000720074487a11 */ /* 0x040fe200078220ff */
[----:B------:R-:W-:Y:S01]  /*06d0*/  CS2R R66, SRZ ;  /* 0x0000000000427805 */ /* 0x000fe2000001ff00 */
[----:B------:R-:W-:Y:S01]  /*06e0*/  MOV R69, 0x10 ;  /* 0x0000001000457802 */ /* 0x000fe20000000f00 */
[----:B------:R-:W-:Y:S01]  /*06f0*/  CS2R R64, SRZ ;  /* 0x0000000000407805 */ /* 0x000fe2000001ff00 */
[C---:B------:R-:W-:Y:S02]  /*0700*/  LEA.HI.X R73, R116.reuse, c[0x0][0x1cc], RZ, 0x4, P1 ;  /* 0x0000730074497a11 */ /* 0x040fe400008f24ff */
[----:B------:R-:W-:Y:S01]  /*0710*/  ISETP.NE.U32.AND P1, PT, RZ, c[0x0][0x218], PT ;  /* 0x00008600ff007a0c */ /* 0x000fe20003f25070 */
[----:B------:R-:W-:-:S03]  /*0720*/  IMAD.WIDE.U32 R68, R116, R69, c[0x0][0x1b0] ;  /* 0x00006c0074447625 */ /* 0x000fc600078e0045 */
[----:B------:R-:W-:Y:S01]  /*0730*/  ISETP.NE.AND.EX P1, PT, RZ, c[0x0][0x21c], PT, P1 ;  /* 0x00008700ff007a0c */ /* 0x000fe20003f25310 */
[----:B------:R-:W5:Y:S04]  /*0740*/  LDG.E.128 R72, [R72.64] ;  /* 0x0000000448487981 */ /* 0x000f68000c1e1d00 */
[----:B------:R-:W5:Y:S08]  /*0750*/  LDG.E.128 R68, [R68.64] ;  /* 0x0000000444447981 */ /* 0x000f70000c1e1d00 */
[----:B------:R-:W-:-:S04]  /*0760*/  @P1 LEA R2, P2, R116, c[0x0][0x218], 0x4 ;  /* 0x0000860074021a11 */ /* 0x000fc800078420ff */
[----:B------:R-:W-:-:S05]  /*0770*/  @P1 LEA.HI.X R3, R116, c[0x0][0x21c], RZ, 0x4, P2 ;  /* 0x0000870074031a11 */ /* 0x000fca00010f24ff */
[----:B------:R0:W5:Y:S01]  /*0780*/  @P1 LDG.E.128 R64, [R2.64] ;  /* 0x0000000402401981 */ /* 0x000162000c1e1d00 */
[----:B------:R-:W-:-:S03]  /*0790*/  IADD3 R116, R116, 0x20, RZ ;  /* 0x0000002074747810 */ /* 0x000fc60007ffe0ff */
.L_x_32849:
[----:B------:R-:W-:Y:S05]  /*07a0*/  BSYNC B0 ;  /* 0x0000000000007941 */ /* 0x000fea0003800000 */
.L_x_32848:
[----:B------:R-:W-:Y:S01]  /*07b0*/  ISETP.GE.U32.AND P1, PT, R0, 0xe0, PT ;  /* 0x000000e00000780c */ /* 0x000fe20003f26070 */
[----:B------:R-:W-:Y:S01]  /*07c0*/  BSSY B0, `(.L_x_32850) ;  /* 0x0000013000007945 */ /* 0x000fe20003800000 */
[----:B0-----:R-:W-:-:S04]  /*07d0*/  SHF.R.U32.HI R2, RZ, 0x5, R76 ;  /* 0x00000005ff027819 */ /* 0x001fc8000001164c */
[----:B------:R-:W-:Y:S02]  /*07e0*/  LEA R124, R77, R2, 0x2 ;  /* 0x000000024d7c7211 */ /* 0x000fe400078e10ff */
[----:B------:R-:W-:-:S05]  /*07f0*/  P2R R2, PR, RZ, 0x2 ;  /* 0x00000002ff027803 */ /* 0x000fca0000000000 */
[----:B------:R-:W-:Y:S05]  /*0800*/  @!P1 BRA `(.L_x_32851) ;  /* 0x000000e000009947 */ /* 0x000fea0003800000 */
[C---:B------:R-:W-:Y:S01]  /*0810*/  LEA R84, P1, R116.reuse, c[0x0][0x1c8], 0x4 ;  /* 0x0000720074547a11 */ /* 0x040fe200078220ff */
[----:B------:R-:W-:Y:S01]  /*0820*/  CS2R R78, SRZ ;  /* 0x00000000004e7805 */ /* 0x000fe2000001ff00 */
[----:B------:R-:W-:Y:S02]  /*0830*/  CS2R R76, SRZ ;  /* 0x00000000004c7805 */ /* 0x000fe4000001ff00 */
[----:B------:R-:W-:Y:S02]  /*0840*/  LEA.HI.X R85, R116, c[0x0][0x1cc], RZ, 0x4, P1 ;  /* 0x0000730074557a11 */ /* 0x000fe400008f24ff */
[----:B------:R-:W-:-:S04]  /*0850*/  ISETP.NE.U32.AND P1, PT, RZ, c[0x0][0x218], PT ;  /* 0x00008600ff007a0c */ /* 0x000fc80003f25070 */
[----:B------:R-:W-:Y:S01]  /*0860*/  ISETP.NE.AND.EX P1, PT, RZ, c[0x0][0x21c], PT, P1 ;  /* 0x00008700ff007a0c */ /* 0x000fe20003f25310 */
[----:B------:R-:W-:Y:S01]  /*0870*/  HFMA2.MMA R81, -RZ, RZ, 0, 9.5367431640625e-07 ;  /* 0x00000010ff517435 */ /* 0x000fe200000001ff */
[----:B------:R-:W5:Y:S11]  /*0880*/  LDG.E.128 R84, [R84.64] ;  /* 0x0000000454547981 */ /* 0x000f76000c1e1d00 */
[C---:B------:R-:W-:Y:S01]  /*0890*/  @P1 LEA R2, P2, R116.reuse, c[0x0][0x218], 0x4 ;  /* 0x0000860074021a11 */ /* 0x040fe200078420ff */
[----:B------:R-:W-:-:S03]  /*08a0*/  IMAD.WIDE.U32 R80, R116, R81, c[0x0][0x1b0] ;  /* 0x00006c0074507625 */ /* 0x000fc600078e0051 */
[----:B------:R-:W-:-:S03]  /*08b0*/  @P1 LEA.HI.X R3, R116, c[0x0][0x21c], RZ, 0x4, P2 ;  /* 0x0000870074031a11 */ /* 0x000fc600010f24ff */
[----:B------:R-:W5:Y:S04]  /*08c0*/  LDG.E.128 R80, [R80.64] ;  /* 0x0000000450507981 */ /* 0x000f68000c1e1d00 */
[----:B------:R0:W5:Y:S01]  /*08d0*/  @P1 LDG.E.128 R76, [R2.64] ;  /* 0x00000004024c1981 */ /* 0x000162000c1e1d00 */
[----:B------:R-:W-:-:S03]  /*08e0*/  IADD3 R116, R116, 0x20, RZ ;  /* 0x0000002074747810 */ /* 0x000fc60007ffe0ff */
.L_x_32851:
[----:B------:R-:W-:Y:S05]  /*08f0*/  BSYNC B0 ;  /* 0x0000000000007941 */ /* 0x000fea0003800000 */
.L_x_32850:
[----:B------:R-:W-:Y:S01]  /*0900*/  ISETP.GE.U32.AND P1, PT, R0, 0x100, PT ;  /* 0x000001000000780c */ /* 0x000fe20003f26070 */
[----:B------:R-:W-:Y:S03]  /*0910*/  BSSY B0, `(.L_x_32852) ;  /* 0x0000011000007945 */ /* 0x000fe60003800000 */
[----:B0-----:R-:W-:-:S09]  /*0920*/  P2R R2, PR, RZ, 0x2 ;  /* 0x00000002ff027803 */ /* 0x001fd20000000000 */
[----:B------:R-:W-:Y:S05]  /*0930*/  @!P1 BRA `(.L_x_32853) ;  /* 0x000000e000009947 */ /* 0x000fea0003800000 */
[C---:B------:R-:W-:Y:S01]  /*0940*/  LEA R96, P1, R116.reuse, c[0x0][0x1c8], 0x4 ;  /* 0x0000720074607a11 */ /* 0x040fe200078220ff */
[----:B------:R-:W-:Y:S01]  /*0950*/  CS2R R90, SRZ ;  /* 0x00000000005a7805 */ /* 0x000fe2000001ff00 */
[----:B------:R-:W-:Y:S02]  /*0960*/  CS2R R88, SRZ ;  /* 0x0000000000587805 */ /* 0x000fe4000001ff00 */
[----:B------:R-:W-:Y:S02]  /*0970*/  LEA.HI.X R97, R116, c[0x0][0x1cc], RZ, 0x4, P1 ;  /* 0x0000730074617a11 */ /* 0x000fe400008f24ff */
[----:B------:R-:W-:-:S04]  /*0980*/  ISETP.NE.U32.AND P1, PT, RZ, c[0x0][0x218], PT ;  /* 0x00008600ff007a0c */ /* 0x000fc80003f25070 */
[----:B------:R-:W-:Y:S01]  /*0990*/  ISETP.NE.AND.EX P1, PT, RZ, c[0x0][0x21c], PT, P1 ;  /* 0x00008700ff007a0c */ /* 0x000fe20003f25310 */
[----:B------:R-:W5:Y:S01]  /*09a0*/  LDG.E.128 R96, [R96.64] ;  /* 0x0000000460607981 */ /* 0x000f62000c1e1d00 */
[----:B------:R-:W-:-:S05]  /*09b0*/  MOV R93, 0x10 ;  /* 0x00000010005d7802 */ /* 0x000fca0000000f00 */
[----:B------:R-:W-:-:S06]  /*09c0*/  IMAD.WIDE.U32 R92, R116, R93, c[0x0][0x1b0] ;  /* 0x00006c00745c7625 */ /* 0x000fcc00078e005d */
[C---:B------:R-:W-:Y:S01]  /*09d0*/  @P1 LEA R2, P2, R116.reuse, c[0x0][0x218], 0x4 ;  /* 0x0000860074021a11 */ /* 0x040fe200078420ff */
[----:B------:R-:W5:Y:S03]  /*09e0*/  LDG.E.128 R92, [R92.64] ;  /* 0x000000045c5c7981 */ /* 0x000f66000c1e1d00 */
[----:B------:R-:W-:-:S05]  /*09f0*/  @P1 LEA.HI.X R3, R116, c[0x0][0x21c], RZ, 0x4, P2 ;  /* 0x0000870074031a11 */ /* 0x000fca00010f24ff */
[----:B------:R0:W5:Y:S01]  /*0a00*/  @P1 LDG.E.128 R88, [R2.64] ;  /* 0x0000000402581981 */ /* 0x000162000c1e1d00 */
[----:B------:R-:W-:-:S03]  /*0a10*/  IADD3 R116, R116, 0x20, RZ ;  /* 0x0000002074747810 */ /* 0x000fc60007ffe0ff */
.L_x_32853:
[----:B------:R-:W-:Y:S05]  /*0a20*/  BSYNC B0 ;  /* 0x0000000000007941 */ /* 0x000fea0003800000 */
.L_x_32852:
        /* <DEDUP_REMOVED lines=18> */
.L_x_32855:
[----:B------:R-:W-:Y:S05]  /*0b50*/  BSYNC B0 ;  /* 0x0000000000007941 */ /* 0x000fea0003800000 */
.L_x_32854:
        /* <DEDUP_REMOVED lines=11> */
[----:B------:R-:W-:-:S11]  /*0c10*/  MOV R117, 0x10 ;  /* 0x0000001000757802 */ /* 0x000fd60000000f00 */
[----:B------:R-:W-:-:S04]  /*0c20*/  @P1 LEA R2, P2, R116, c[0x0][0x218], 0x4 ;  /* 0x0000860074021a11 */ /* 0x000fc800078420ff */
[C---:B------:R-:W-:Y:S01]  /*0c30*/  @P1 LEA.HI.X R3, R116.reuse, c[0x0][0x21c], RZ, 0x4, P2 ;  /* 0x0000870074031a11 */ /* 0x040fe200010f24ff */
[----:B------:R-:W-:-:S04]  /*0c40*/  IMAD.WIDE.U32 R116, R116, R117, c[0x0][0x1b0] ;  /* 0x00006c0074747625 */ /* 0x000fc800078e0075 */
[----:B------:R0:W5:Y:S04]  /*0c50*/  @P1 LDG.E.128 R112, [R2.64] ;  /* 0x0000000402701981 */ /* 0x000168000c1e1d00 */
[----:B------:R-:W5:Y:S02]  /*0c60*/  LDG.E.128 R116, [R116.64] ;  /* 0x0000000474747981 */ /* 0x000f64000c1e1d00 */
.L_x_32857:
[----:B------:R-:W-:Y:S05]  /*0c70*/  BSYNC B0 ;  /* 0x0000000000007941 */ /* 0x000fea0003800000 */
.L_x_32856:
[----:B------:R-:W-:-:S13]  /*0c80*/  ISETP.GE.AND P1, PT, R124, c[0x0][0x164], PT ;  /* 0x000059007c007a0c */ /* 0x000fda0003f26270 */
[----:B------:R-:W-:Y:S05]  /*0c90*/  @P1 EXIT ;  /* 0x000000000000194d */ /* 0x000fea0003800000 */
[----:B0-----:R-:W-:Y:S01]  /*0ca0*/  MOV R2, R124 ;  /* 0x0000007c00027202 */ /* 0x001fe20000000f00 */
[----:B------:R-:W-:Y:S02]  /*0cb0*/  ULDC.U8 UR6, c[0x0][0x1f0] ;  /* 0x00007c0000067ab9 */ /* 0x000fe40000000000 */
.L_x_32901:
        /* <DEDUP_REMOVED lines=19> */
[----:B------:R0:W2:Y:S01]  /*0df0*/  LDG.E.128 R176, [R170.64] ;  /* 0x00000004aab07981 */ /* 0x0000a2000c1e1d00 */
[----:B------:R-:W-:-:S04]  /*0e00*/  @P1 LEA R162, P2, R3, c[0x0][0x180], 0x4 ;  /* 0x0000600003a21a11 */ /* 0x000fc800078420ff */
[C---:B------:R-:W-:Y:S02]  /*0e10*/  @P1 LEA.HI.X R163, R3.reuse, c[0x0][0x184], RZ, 0x4, P2 ;  /* 0x0000610003a31a11 */ /* 0x040fe400010f24ff */
[----:B------:R-:W-:-:S03]  /*0e20*/  LEA R172, P2, R3, c[0x0][0x188], 0x4 ;  /* 0x0000620003ac7a11 */ /* 0x000fc600078420ff */
[----:B------:R1:W3:Y:S01]  /*0e30*/  @P1 LDG.E.128 R124, [R162.64] ;  /* 0x00000004a27c1981 */ /* 0x0002e2000c1e1d00 */
[----:B------:R-:W-:Y:S02]  /*0e40*/  ISETP.NE.U32.AND P1, PT, RZ, c[0x0][0x180], PT ;  /* 0x00006000ff007a0c */ /* 0x000fe40003f25070 */
[C---:B------:R-:W-:Y:S02]  /*0e50*/  LEA.HI.X R173, R3.reuse, c[0x0][0x18c], RZ, 0x4, P2 ;  /* 0x0000630003ad7a11 */ /* 0x040fe400010f24ff */
[----:B------:R-:W-:Y:S02]  /*0e60*/  ISETP.NE.AND.EX P1, PT, RZ, c[0x0][0x184], PT, P1 ;  /* 0x00006100ff007a0c */ /* 0x000fe40003f25310 */
[----:B0-----:R-:W-:Y:S01]  /*0e70*/  IADD3 R170, R3, 0x20, RZ ;  /* 0x0000002003aa7810 */ /* 0x001fe20007ffe0ff */
[-C--:B--2--5:R-:W-:Y:S02]  /*0e80*/  FMUL.FTZ R161, R176, R168.reuse ;  /* 0x000000a8b0a17220 */ /* 0x0a4fe40000410000 */
[----:B------:R-:W-:-:S02]  /*0e90*/  FMUL.FTZ R174, R177, R168 ;  /* 0x000000a8b1ae7220 */ /* 0x000fc40000410000 */
[-C--:B------:R-:W-:Y:S02]  /*0ea0*/  FMUL.FTZ R175, R178, R168.reuse ;  /* 0x000000a8b2af7220 */ /* 0x080fe40000410000 */
[----:B------:R-:W-:Y:S02]  /*0eb0*/  FMUL.FTZ R176, R179, R168 ;  /* 0x000000a8b3b07220 */ /* 0x000fe40000410000 */
[----:B------:R-:W-:Y:S02]  /*0ec0*/  FMUL.FTZ R160, R12, R161 ;  /* 0x000000a10ca07220 */ /* 0x000fe40000410000 */
[----:B------:R-:W-:Y:S02]  /*0ed0*/  FMUL.FTZ R161, R13, R174 ;  /* 0x000000ae0da17220 */ /* 0x000fe40000410000 */
[----:B-1----:R-:W-:Y:S02]  /*0ee0*/  FMUL.FTZ R162, R14, R175 ;  /* 0x000000af0ea27220 */ /* 0x002fe40000410000 */
[----:B------:R-:W-:-:S02]  /*0ef0*/  FMUL.FTZ R163, R15, R176 ;  /* 0x000000b00fa37220 */ /* 0x000fc40000410000 */
[----:B---3--:R-:W-:Y:S02]  /*0f00*/  @P1 FADD.FTZ R160, R124, R160 ;  /* 0x000000a07ca01221 */ /* 0x008fe40000010000 */
[----:B------:R-:W-:Y:S02]  /*0f10*/  @P1 FADD.FTZ R161, R125, R161 ;  /* 0x000000a17da11221 */ /* 0x000fe40000010000 */
[----:B------:R-:W-:Y:S02]  /*0f20*/  @P1 FADD.FTZ R162, R126, R162 ;  /* 0x000000a27ea21221 */ /* 0x000fe40000010000 */
[----:B------:R-:W-:-:S05]  /*0f30*/  @P1 FADD.FTZ R163, R127, R163 ;  /* 0x000000a37fa31221 */ /* 0x000fca0000010000 */
[----:B------:R0:W-:Y:S02]  /*0f40*/  STG.E.128 [R172.64], R160 ;  /* 0x000000a0ac007986 */ /* 0x0001e4000c101d04 */
.L_x_32859:
[----:B0-----:R-:W-:Y:S05]  /*0f50*/  BSYNC B0 ;  /* 0x0000000000007941 */ /* 0x001fea0003800000 */
.L_x_32858:
        /* <DEDUP_REMOVED lines=11> */
[----:B------:R0:W3:Y:S01]  /*1010*/  @P1 LDG.E.128 R124, [R166.64] ;  /* 0x00000004a67c1981 */ /* 0x0000e2000c1e1d00 */
        /* <DEDUP_REMOVED lines=10> */
[----:B0-----:R-:W-:Y:S02]  /*10c0*/  FMUL.FTZ R166, R26, R171 ;  /* 0x000000ab1aa67220 */ /* 0x001fe40000410000 */
[----:B------:R-:W-:-:S02]  /*10d0*/  FMUL.FTZ R167, R27, R178 ;  /* 0x000000b21ba77220 */ /* 0x000fc40000410000 */
[----:B---3--:R-:W-:Y:S02]  /*10e0*/  @P1 FADD.FTZ R164, R124, R164 ;  /* 0x000000a47ca41221 */ /* 0x008fe40000010000 */
[----:B------:R-:W-:Y:S02]  /*10f0*/  @P1 FADD.FTZ R165, R125, R165 ;  /* 0x000000a57da51221 */ /* 0x000fe40000010000 */
[----:B------:R-:W-:Y:S02]  /*1100*/  @P1 FADD.FTZ R166, R126, R166 ;  /* 0x000000a67ea61221 */ /* 0x000fe40000010000 */
[----:B------:R-:W-:-:S05]  /*1110*/  @P1 FADD.FTZ R167, R127, R167 ;  /* 0x000000a77fa71221 */ /* 0x000fca0000010000 */
[----:B------:R0:W-:Y:S02]  /*1120*/  STG.E.128 [R174.64], R164 ;  /* 0x000000a4ae007986 */ /* 0x0001e4000c101d04 */
.L_x_32861:
[----:B------:R-:W-:Y:S05]  /*1130*/  BSYNC B0 ;  /* 0x0000000000007941 */ /* 0x000fea0003800000 */
.L_x_32860:
[----:B------:R-:W-:Y:S01]  /*1140*/  ISETP.GE.U32.AND P1, PT, R0, 0x60, PT ;  /* 0x000000600000780c */ /* 0x000fe20003f26070 */
[----:B------:R-:W-:-:S12]  /*1150*/  BSSY B0, `(.L_x_32862) ;  /* 0x000001c000007945 */ /* 0x000fd80003800000 */
[----:B------:R-:W-:Y:S05]  /*1160*/  @!P1 BRA `(.L_x_32863) ;  /* 0x000001a000009947 */ /* 0x000fea0003800000 */
[----:B------:R-:W-:-:S04]  /*1170*/  ISETP.NE.U32.AND P1, PT, RZ, c[0x0][0x180], PT ;  /* 0x00006000ff007a0c */ /* 0x000fc80003f25070 */
[----:B------:R-:W-:Y:S02]  /*1180*/  ISETP.NE.AND.EX P1, PT, RZ, c[0x0][0x184], PT, P1 ;  /* 0x00006100ff007a0c */ /* 0x000fe40003f25310 */
[----:B0-----:R-:W-:-:S05]  /*1190*/  MOV R175, 0x10 ;  /* 0x0000001000af7802 */ /* 0x001fca0000000f00 */
        /* <DEDUP_REMOVED lines=23> */
.L_x_32863:
[----:B------:R-:W-:Y:S05]  /*1310*/  BSYNC B0 ;  /* 0x0000000000007941 */ /* 0x000fea0003800000 */
.L_x_32862:
[----:B------:R-:W-:Y:S01]  /*1320*/  ISETP.GE.U32.AND P1, PT, R0, 0x80, PT ;  /* 0x000000800000780c */ /* 0x000fe20003f26070 */
[----:B------:R-:W-:-:S12]  /*1330*/  BSSY B0, `(.L_x_32864) ;  /* 0x000001c000007945 */ /* 0x000fd80003800000 */
[----:B------:R-:W-:Y:S05]  /*1340*/  @!P1 BRA `(.L_x_32865) ;  /* 0x000001a000009947 */ /* 0x000fea0003800000 */
[----:B------:R-:W-:Y:S01]  /*1350*/  ISETP.NE.U32.AND P1, PT, RZ, c[0x0][0x180], PT ;  /* 0x00006000ff007a0c */ /* 0x000fe20003f25070 */
[----:B0-----:R-:W-:-:S03]  /*1360*/  HFMA2.MMA R175, -RZ, RZ, 0, 9.5367431640625e-07 ;  /* 0x00000010ffaf7435 */ /* 0x001fc600000001ff */
        /* <DEDUP_REMOVED lines=24> */
.L_x_32865:
[----:B------:R-:W-:Y:S05]  /*14f0*/  BSYNC B0 ;  /* 0x0000000000007941 */ /* 0x000fea0003800000 */
.L_x_32864:
        /* <DEDUP_REMOVED lines=29> */
.L_x_32867:
[----:B------:R-:W-:Y:S05]  /*16d0*/  BSYNC B0 ;  /* 0x0000000000007941 */ /* 0x000fea0003800000 */
.L_x_32866:
        /* <DEDUP_REMOVED lines=29> */
.L_x_32869:
[----:B------:R-:W-:Y:S05]  /*18b0*/  BSYNC B0 ;  /* 0x0000000000007941 */ /* 0x000fea0003800000 */
.L_x_32868:
        /* <DEDUP_REMOVED lines=29> */
.L_x_32871:
[----:B------:R-:W-:Y:S05]  /*1a90*/  BSYNC B0 ;  /* 0x0000000000007941 */ /* 0x000fea0003800000 */
.L_x_32870:
        /* <DEDUP_REMOVED lines=29> */
.L_x_32873:
[----:B------:R-:W-:Y:S05]  /*1c70*/  BSYNC B0 ;  /* 0x0000000000007941 */ /* 0x000fea0003800000 */
.L_x_32872:
        /* <DEDUP_REMOVED lines=29> */
.L_x_32875:
[----:B------:R-:W-:Y:S05]  /*1e50*/  BSYNC B0 ;  /* 0x0000000000007941 */ /* 0x000fea0003800000 */
.L_x_32874:
[----:B------:R-:W-:Y:S01]  /*1e60*/  ISETP.GE.U32.AND P1, PT, R0, 0x140, PT ;  /* 0x000001400000780c */ /* 0x000fe20003f26070 */
[----:B------:R-:W-:-:S12]  /*1e70*/  BSSY B0, `(.L_x_32876) ;  /* 0x000001b000007945 */ /* 0x000fd80003800000 */
[----:B------:R-:W-:Y:S05]  /*1e80*/  @!P1 BRA `(.L_x_32877) ;  /* 0x0000019000009947 */ /* 0x000fea0003800000 */
[----:B------:R-:W-:-:S04]  /*1e90*/  ISETP.NE.U32.AND P1, PT, RZ, c[0x0][0x180], PT ;  /* 0x00006000ff007a0c */ /* 0x000fc80003f25070 */
[----:B------:R-:W-:Y:S01]  /*1ea0*/  ISETP.NE.AND.EX P1, PT, RZ, c[0x0][0x184], PT, P1 ;  /* 0x00006100ff007a0c */ /* 0x000fe20003f25310 */
[----:B------:R-:W-:-:S12]  /*1eb0*/  HFMA2.MMA R171, -RZ, RZ, 0, 9.5367431640625e-07 ;  /* 0x00000010ffab7435 */ /* 0x000fd800000001ff */
[----:B------:R-:W-:-:S04]  /*1ec0*/  @P1 LEA R158, P2, R170, c[0x0][0x180], 0x4 ;  /* 0x00006000aa9e1a11 */ /* 0x000fc800078420ff */
[C---:B------:R-:W-:Y:S02]  /*1ed0*/  @P1 LEA.HI.X R159, R170.reuse, c[0x0][0x184], RZ, 0x4, P2 ;  /* 0x00006100aa9f1a11 */ /* 0x040fe400010f24ff */
[----:B0-----:R-:W-:-:S03]  /*1ee0*/  LEA R172, P2, R170, c[0x0][0x188], 0x4 ;  /* 0x00006200aaac7a11 */ /* 0x001fc600078420ff */
[----:B------:R0:W2:Y:S01]  /*1ef0*/  @P1 LDG.E.128 R124, [R158.64] ;  /* 0x000000049e7c1981 */ /* 0x0000a2000c1e1d00 */
[C---:B------:R-:W-:Y:S01]  /*1f00*/  LEA.HI.X R173, R170.reuse, c[0x0][0x18c], RZ, 0x4, P2 ;  /* 0x00006300aaad7a11 */ /* 0x040fe200010f24ff */
[----:B------:R-:W-:-:S05]  /*1f10*/  IMAD.WIDE.U32 R170, R170, R171, c[0x0][0x170] ;  /* 0x00005c00aaaa7625 */ /* 0x000fca00078e00ab */
[----:B------:R-:W3:Y:S01]  /*1f20*/  LDG.E.128 R176, [R170.64] ;  /* 0x00000004aab07981 */ /* 0x000ee2000c1e1d00 */
[----:B------:R-:W-:-:S04]  /*1f30*/  ISETP.NE.U32.AND P1, PT, RZ, c[0x0][0x180], PT ;  /* 0x00006000ff007a0c */ /* 0x000fc80003f25070 */
[----:B------:R-:W-:Y:S01]  /*1f40*/  ISETP.NE.AND.EX P1, PT, RZ, c[0x0][0x184], PT, P1 ;  /* 0x00006100ff007a0c */ /* 0x000fe20003f25310 */
[-C--:B---3-5:R-:W-:Y:S02]  /*1f50*/  FMUL.FTZ R157, R176, R168.reuse ;  /* 0x000000a8b09d7220 */ /* 0x0a8fe40000410000 */
[-C--:B------:R-:W-:Y:S02]  /*1f60*/  FMUL.FTZ R174, R177, R168.reuse ;  /* 0x000000a8b1ae7220 */ /* 0x080fe40000410000 */
[-C--:B------:R-:W-:Y:S02]  /*1f70*/  FMUL.FTZ R175, R178, R168.reuse ;  /* 0x000000a8b2af7220 */ /* 0x080fe40000410000 */
[----:B------:R-:W-:Y:S02]  /*1f80*/  FMUL.FTZ R168, R179, R168 ;  /* 0x000000a8b3a87220 */ /* 0x000fe40000410000 */
[----:B------:R-:W-:Y:S02]  /*1f90*/  FMUL.FTZ R156, R120, R157 ;  /* 0x0000009d789c7220 */ /* 0x000fe40000410000 */
[----:B------:R-:W-:-:S02]  /*1fa0*/  FMUL.FTZ R157, R121, R174 ;  /* 0x000000ae799d7220 */ /* 0x000fc40000410000 */
[----:B0-----:R-:W-:Y:S02]  /*1fb0*/  FMUL.FTZ R158, R122, R175 ;  /* 0x000000af7a9e7220 */ /* 0x001fe40000410000 */
[----:B------:R-:W-:Y:S02]  /*1fc0*/  FMUL.FTZ R159, R123, R168 ;  /* 0x000000a87b9f7220 */ /* 0x000fe40000410000 */
[----:B--2---:R-:W-:Y:S02]  /*1fd0*/  @P1 FADD.FTZ R156, R124, R156 ;  /* 0x0000009c7c9c1221 */ /* 0x004fe40000010000 */
[----:B------:R-:W-:Y:S02]  /*1fe0*/  @P1 FADD.FTZ R157, R125, R157 ;  /* 0x0000009d7d9d1221 */ /* 0x000fe40000010000 */
[----:B------:R-:W-:Y:S02]  /*1ff0*/  @P1 FADD.FTZ R158, R126, R158 ;  /* 0x0000009e7e9e1221 */ /* 0x000fe40000010000 */
[----:B------:R-:W-:-:S05]  /*2000*/  @P1 FADD.FTZ R159, R127, R159 ;  /* 0x0000009f7f9f1221 */ /* 0x000fca0000010000 */
[----:B------:R0:W-:Y:S02]  /*2010*/  STG.E.128 [R172.64], R156 ;  /* 0x0000009cac007986 */ /* 0x0001e4000c101d04 */
.L_x_32877:
[----:B------:R-:W-:Y:S05]  /*2020*/  BSYNC B0 ;  /* 0x0000000000007941 */ /* 0x000fea0003800000 */
.L_x_32876:
[----:B-----5:R-:W-:Y:S01]  /*2030*/  FADD.FTZ R168, RZ, R160 ;  /* 0x000000a0ffa87221 */ /* 0x020fe20000010000 */
[C---:B------:R-:W-:Y:S02]  /*2040*/  ISETP.GT.U32.AND P1, PT, R0.reuse, 0x3f, PT ;  /* 0x0000003f0000780c */ /* 0x040fe40003f24070 */
[C---:B------:R-:W-:Y:S01]  /*2050*/  ISETP.GT.U32.AND P2, PT, R0.reuse, 0xdf, PT ;  /* 0x000000df0000780c */ /* 0x040fe20003f44070 */
[----:B------:R-:W-:Y:S01]  /*2060*/  FADD.FTZ R171, R161, R168 ;  /* 0x000000a8a1ab7221 */ /* 0x000fe20000010000 */
[----:B------:R-:W-:Y:S02]  /*2070*/  P2R R170, PR, RZ, 0x2 ;  /* 0x00000002ffaa7803 */ /* 0x000fe40000000000 */
[----:B------:R-:W-:Y:S01]  /*2080*/  ISETP.GT.U32.AND P3, PT, R0, 0xff, PT ;  /* 0x000000ff0000780c */ /* 0x000fe20003f64070 */
[----:B------:R-:W-:Y:S01]  /*2090*/  FADD.FTZ R168, R162, R171 ;  /* 0x000000aba2a87221 */ /* 0x000fe20000010000 */
[C---:B------:R-:W-:Y:S02]  /*20a0*/  ISETP.GT.U32.AND P4, PT, R0.reuse, 0x11f, PT ;  /* 0x0000011f0000780c */ /* 0x040fe40003f84070 */
[----:B------:R-:W-:Y:S01]  /*20b0*/  ISETP.GT.U32.AND P5, PT, R0, 0x13f, PT ;  /* 0x0000013f0000780c */ /* 0x000fe20003fa4070 */
[----:B------:R-:W-:Y:S01]  /*20c0*/  FADD.FTZ R168, R163, R168 ;  /* 0x000000a8a3a87221 */ /* 0x000fe20000010000 */
[----:B------:R-:W-:-:S04]  /*20d0*/  ISETP.NE.AND P6, PT, R169, RZ, PT ;  /* 0x000000ffa900720c */ /* 0x000fc80003fc5270 */
[----:B0-----:R-:W-:-:S05]  /*20e0*/  FSEL R173, R168, RZ, P0 ;  /* 0x000000ffa8ad7208 */ /* 0x001fca0000000000 */
        /* <DEDUP_REMOVED lines=45> */
.L_x_32902:
        /* <DEDUP_REMOVED lines=14> */
[--C-:B0-----:R-:W-:Y:S02]  /*24a0*/  FADD.FTZ R173, R161, -R168.reuse ;  /* 0x800000a8a1ad7221 */ /* 0x101fe40000010000 */
        /* <DEDUP_REMOVED lines=92> */
.L_x_32903:
[C---:B------:R-:W-:Y:S01]  /*2a70*/  FMUL.FTZ R169, R168.reuse, R168 ;  /* 0x000000a8a8a97220 */ /* 0x040fe20000410000 */
[----:B------:R-:W-:Y:S01]  /*2a80*/  ISETP.NE.AND P1, PT, RZ, UR6, PT ;  /* 0x00000006ff007c0c */ /* 0x000fe2000bf25270 */
[----:B-1----:R-:W-:Y:S01]  /*2a90*/  FADD.FTZ R173, R173, R174 ;  /* 0x000000aeadad7221 */ /* 0x002fe20000010000 */
        /* <DEDUP_REMOVED lines=8> */
[----:B------:R-:W-:-:S04]  /*2b20*/  @!P6 IMAD.WIDE R172, R2, R173, c[0x0][0x1a0] ;  /* 0x0000680002ace625 */ /* 0x000fc800078e02ad */
[----:B------:R-:W1:Y:S01]  /*2b30*/  MUFU.RSQ R170, R170 ;  /* 0x000000aa00aa7308 */ /* 0x000e620000001400 */
[----:B0-----:R-:W-:Y:S01]  /*2b40*/  @!P6 IMAD.WIDE R174, R2, R175, c[0x0][0x1a8] ;  /* 0x00006a0002aee625 */ /* 0x001fe200078e02af */
[----:B------:R0:W-:Y:S04]  /*2b50*/  @!P6 STG.E [R172.64], R168 ;  /* 0x000000a8ac00e986 */ /* 0x0001e8000c101904 */
[----:B-1----:R0:W-:Y:S01]  /*2b60*/  @!P6 STG.E [R174.64], R170 ;  /* 0x000000aaae00e986 */ /* 0x0021e2000c101904 */
[----:B------:R-:W-:Y:S05]  /*2b70*/  @!P0 BRA `(.L_x_32881) ;  /* 0x0000010000008947 */ /* 0x000fea0003800000 */
[----:B0-----:R-:W-:Y:S01]  /*2b80*/  HFMA2.MMA R172, -RZ, RZ, 0, 9.5367431640625e-07 ;  /* 0x00000010ffac7435 */ /* 0x001fe200000001ff */
        /* <DEDUP_REMOVED lines=8> */
[C---:B------:R-:W-:Y:S01]  /*2c10*/  IMAD.WIDE.U32 R172, R3.reuse, R172, c[0x0][0x208] ;  /* 0x0000820003ac7625 */ /* 0x040fe200078e00ac */
[----:B------:R-:W-:-:S03]  /*2c20*/  IADD3 R3, R3, 0x20, RZ ;  /* 0x0000002003037810 */ /* 0x000fc60007ffe0ff */
[----:B------:R-:W-:Y:S02]  /*2c30*/  FFMA.FTZ R176, R8, R171, R4 ;  /* 0x000000ab08b07223 */ /* 0x000fe40000010004 */
[----:B------:R-:W-:Y:S02]  /*2c40*/  FFMA.FTZ R177, R9, R168, R5 ;  /* 0x000000a809b17223 */ /* 0x000fe40000010005 */
[----:B------:R-:W-:Y:S02]  /*2c50*/  FFMA.FTZ R178, R10, R175, R6 ;  /* 0x000000af0ab27223 */ /* 0x000fe40000010006 */
[----:B------:R-:W-:-:S05]  /*2c60*/  FFMA.FTZ R179, R11, R174, R7 ;  /* 0x000000ae0bb37223 */ /* 0x000fca0000010007 */
[----:B------:R0:W-:Y:S02]  /*2c70*/  STG.E.128 [R172.64], R176 ;  /* 0x000000b0ac007986 */ /* 0x0001e4000c101d04 */
.L_x_32881:
[----:B------:R-:W-:Y:S05]  /*2c80*/  BSYNC B0 ;  /* 0x0000000000007941 */ /* 0x000fea0003800000 */
.L_x_32880:
[----:B------:R-:W-:Y:S01]  /*2c90*/  ISETP.GE.U32.AND P1, PT, R0, 0x40, PT ;  /* 0x000000400000780c */ /* 0x000fe20003f26070 */
[----:B------:R-:W-:-:S12]  /*2ca0*/  BSSY B0, `(.L_x_32882) ;  /* 0x0000012000007945 */ /* 0x000fd80003800000 */
[----:B------:R-:W-:Y:S05]  /*2cb0*/  @!P1 BRA `(.L_x_32883) ;  /* 0x0000010000009947 */ /* 0x000fea0003800000 */
[--C-:B------:R-:W-:Y:S01]  /*2cc0*/  FADD.FTZ R171, R164, -R169.reuse ;  /* 0x800000a9a4ab7221 */ /* 0x100fe20000010000 */
[----:B0-----:R-:W-:Y:S01]  /*2cd0*/  MOV R172, 0x10 ;  /* 0x0000001000ac7802 */ /* 0x001fe20000000f00 */
        /* <DEDUP_REMOVED lines=14> */
.L_x_32883:
[----:B------:R-:W-:Y:S05]  /*2dc0*/  BSYNC B0 ;  /* 0x0000000000007941 */ /* 0x000fea0003800000 */
.L_x_32882:
        /* <DEDUP_REMOVED lines=19> */
.L_x_32885:
[----:B------:R-:W-:Y:S05]  /*2f00*/  BSYNC B0 ;  /* 0x0000000000007941 */ /* 0x000fea0003800000 */
.L_x_32884:
        /* <DEDUP_REMOVED lines=19> */
.L_x_32887:
[----:B------:R-:W-:Y:S05]  /*3040*/  BSYNC B0 ;  /* 0x0000000000007941 */ /* 0x000fea0003800000 */
.L_x_32886:
        /* <DEDUP_REMOVED lines=19> */
.L_x_32889:
[----:B------:R-:W-:Y:S05]  /*3180*/  BSYNC B0 ;  /* 0x0000000000007941 */ /* 0x000fea0003800000 */
.L_x_32888:
        /* <DEDUP_REMOVED lines=19> */
.L_x_32891:
[----:B------:R-:W-:Y:S05]  /*32c0*/  BSYNC B0 ;  /* 0x0000000000007941 */ /* 0x000fea0003800000 */
.L_x_32890:
        /* <DEDUP_REMOVED lines=19> */
.L_x_32893:
[----:B------:R-:W-:Y:S05]  /*3400*/  BSYNC B0 ;  /* 0x0000000000007941 */ /* 0x000fea0003800000 */
.L_x_32892:
        /* <DEDUP_REMOVED lines=19> */
.L_x_32895:
[----:B------:R-:W-:Y:S05]  /*3540*/  BSYNC B0 ;  /* 0x0000000000007941 */ /* 0x000fea0003800000 */
.L_x_32894:
        /* <DEDUP_REMOVED lines=19> */
.L_x_32897:
[----:B------:R-:W-:Y:S05]  /*3680*/  BSYNC B0 ;  /* 0x0000000000007941 */ /* 0x000fea0003800000 */
.L_x_32896:
        /* <DEDUP_REMOVED lines=18> */
.L_x_32899:
[----:B------:R-:W-:Y:S05]  /*37b0*/  BSYNC B0 ;  /* 0x0000000000007941 */ /* 0x000fea0003800000 */
.L_x_32898:
[----:B------:R-:W-:-:S10]  /*37c0*/  HFMA2.MMA R3, -RZ, RZ, 0, 2.384185791015625e-07 ;  /* 0x00000004ff037435 */ /* 0x000fd400000001ff */
[----:B------:R-:W-:-:S05]  /*37d0*/  IMAD R2, R3, c[0x0][0x160], R2 ;  /* 0x0000580003027a24 */ /* 0x000fca00078e0202 */
[----:B------:R-:W-:-:S13]  /*37e0*/  ISETP.GE.AND P1, PT, R2, c[0x0][0x164], PT ;  /* 0x0000590002007a0c */ /* 0x000fda0003f26270 */
[----:B0-----:R-:W-:Y:S01]  /*37f0*/  @P1 CALL.REL.NOINC `(.L_x_32900) ;  /* 0x0000001000001944 */ /* 0x001fe20003c00000 */
[----:B------:R-:W-:Y:S05]  /*3800*/  BRA `(.L_x_32901) ;  /* 0xffffd4b000007947 */ /* 0x000fea000383ffff */
.L_x_32900:
[----:B------:R-:W-:Y:S05]  /*3810*/  EXIT ;  /* 0x000000000000794d */ /* 0x000fea0003800000 */
.L_x_32878:
[----:B------:R-:W-:Y:S01]  /*3820*/  HFMA2.MMA R169, -RZ, RZ, 0, 5.9604644775390625e-08 ;  /* 0x00000001ffa97435 */ /* 0x000fe200000001ff */
[----:B------:R-:W-:Y:S02]  /*3830*/  MOV R172, R173 ;  /* 0x000000ad00ac7202 */ /* 0x000fe40000000f00 */
[----:B------:R-:W-:Y:S02]  /*3840*/  MOV R175, 0x1f ;  /* 0x0000001f00af7802 */ /* 0x000fe40000000f00 */
[----:B------:R-:W-:Y:S02]  /*3850*/  MOV R176, 0xffffffff ;  /* 0xffffffff00b07802 */ /* 0x000fe40000000f00 */
[----:B------:R-:W-:Y:S02]  /*3860*/  MOV R170, 0x3880 ;  /* 0x0000388000aa7802 */ /* 0x000fe40000000f00 */
[----:B------:R-:W-:Y:S05]  /*3870*/  CALL.REL.NOINC `($__internal_148_$__cuda_sm70_shflsync_bfly_p) ;  /* 0x0000092000007944 */ /* 0x000fea0003c00000 */
[----:B-1----:R-:W-:Y:S01]  /*3880*/  MOV R168, R169 ;  /* 0x000000a900a87202 */ /* 0x002fe20000000f00 */
[----:B0-----:R-:W-:Y:S05]  /*3890*/  BRA `(.L_x_32902) ;  /* 0xffffeb2000007947 */ /* 0x001fea000383ffff */
.L_x_32879:
[----:B------:R-:W-:Y:S01]  /*38a0*/  HFMA2.MMA R169, -RZ, RZ, 0, 1.1920928955078125e-07 ;  /* 0x00000002ffa97435 */ /* 0x000fe200000001ff */
[----:B------:R-:W-:Y:S02]  /*38b0*/  MOV R175, 0x1f ;  /* 0x0000001f00af7802 */ /* 0x000fe40000000f00 */
[----:B------:R-:W-:-:S02]  /*38c0*/  MOV R176, 0xffffffff ;  /* 0xffffffff00b07802 */ /* 0x000fc40000000f00 */
[----:B------:R-:W-:Y:S02]  /*38d0*/  MOV R170, 0x38f0 ;  /* 0x000038f000aa7802 */ /* 0x000fe40000000f00 */
[----:B0-----:R-:W-:Y:S05]  /*38e0*/  CALL.REL.NOINC `($__internal_148_$__cuda_sm70_shflsync_bfly_p) ;  /* 0x000008b000007944 */ /* 0x001fea0003c00000 */
[----:B01----:R-:W-:Y:S01]  /*38f0*/  FADD.FTZ R172, R172, R169 ;  /* 0x000000a9acac7221 */ /* 0x003fe20000010000 */
[----:B------:R-:W-:Y:S01]  /*3900*/  HFMA2.MMA R169, -RZ, RZ, 0, 2.384185791015625e-07 ;  /* 0x00000004ffa97435 */ /* 0x000fe200000001ff */
[----:B------:R-:W-:Y:S02]  /*3910*/  MOV R175, 0x1f ;  /* 0x0000001f00af7802 */ /* 0x000fe40000000f00 */
[----:B------:R-:W-:Y:S02]  /*3920*/  MOV R176, 0xffffffff ;  /* 0xffffffff00b07802 */ /* 0x000fe40000000f00 */
[----:B------:R-:W-:Y:S02]  /*3930*/  MOV R170, 0x3950 ;  /* 0x0000395000aa7802 */ /* 0x000fe40000000f00 */
[----:B------:R-:W-:Y:S05]  /*3940*/  CALL.REL.NOINC `($__internal_148_$__cuda_sm70_shflsync_bfly_p) ;  /* 0x0000085000007944 */ /* 0x000fea0003c00000 */
[----:B01----:R-:W-:Y:S01]  /*3950*/  FADD.FTZ R172, R172, R169 ;  /* 0x000000a9acac7221 */ /* 0x003fe20000010000 */
[----:B------:R-:W-:Y:S01]  /*3960*/  HFMA2.MMA R169, -RZ, RZ, 0, 4.76837158203125e-07 ;  /* 0x00000008ffa97435 */ /* 0x000fe200000001ff */
[----:B------:R-:W-:Y:S02]  /*3970*/  MOV R175, 0x1f ;  /* 0x0000001f00af7802 */ /* 0x000fe40000000f00 */
[----:B------:R-:W-:-:S02]  /*3980*/  MOV R176, 0xffffffff ;  /* 0xffffffff00b07802 */ /* 0x000fc40000000f00 */
[----:B------:R-:W-:Y:S02]  /*3990*/  MOV R170, 0x39b0 ;  /* 0x000039b000aa7802 */ /* 0x000fe40000000f00 */
[----:B------:R-:W-:Y:S05]  /*39a0*/  CALL.REL.NOINC `($__internal_148_$__cuda_sm70_shflsync_bfly_p) ;  /* 0x000007f000007944 */ /* 0x000fea0003c00000 */
[----:B01----:R-:W-:Y:S01]  /*39b0*/  FADD.FTZ R172, R172, R169 ;  /* 0x000000a9acac7221 */ /* 0x003fe20000010000 */
[----:B------:R-:W-:Y:S01]  /*39c0*/  HFMA2.MMA R169, -RZ, RZ, 0, 9.5367431640625e-07 ;  /* 0x00000010ffa97435 */ /* 0x000fe200000001ff */
[----:B------:R-:W-:Y:S02]  /*39d0*/  MOV R175, 0x1f ;  /* 0x0000001f00af7802 */ /* 0x000fe40000000f00 */
[----:B------:R-:W-:Y:S02]  /*39e0*/  MOV R176, 0xffffffff ;  /* 0xffffffff00b07802 */ /* 0x000fe40000000f00 */
[----:B------:R-:W-:Y:S02]  /*39f0*/  MOV R170, 0x3a10 ;  /* 0x00003a1000aa7802 */ /* 0x000fe40000000f00 */
[----:B------:R-:W-:Y:S05]  /*3a00*/  CALL.REL.NOINC `($__internal_148_$__cuda_sm70_shflsync_bfly_p) ;  /* 0x0000079000007944 */ /* 0x000fea0003c00000 */
[----:B-1----:R-:W-:Y:S01]  /*3a10*/  FADD.FTZ R168, R172, R169 ;  /* 0x000000a9aca87221 */ /* 0x002fe20000010000 */
[----:B------:R-:W-:Y:S02]  /*3a20*/  P2R R171, PR, RZ, 0x40 ;  /* 0x00000040ffab7803 */ /* 0x000fe40000000000 */
[----:B------:R-:W-:Y:S01]  /*3a30*/  ISETP.GT.U32.AND P6, PT, R0, 0x3f, PT ;  /* 0x0000003f0000780c */ /* 0x000fe20003fc4070 */
[----:B------:R-:W-:Y:S01]  /*3a40*/  FMUL.FTZ R168, R168, c[0x0][0x1e0] ;  /* 0x00007800a8a87a20 */ /* 0x000fe20000410000 */
[----:B0-----:R-:W-:-:S02]  /*3a50*/  MOV R175, 0x1f ;  /* 0x0000001f00af7802 */ /* 0x001fc40000000f00 */
[----:B------:R-:W-:Y:S01]  /*3a60*/  MOV R176, 0xffffffff ;  /* 0xffffffff00b07802 */ /* 0x000fe20000000f00 */
        /* <DEDUP_REMOVED lines=85> */
[----:B------:R-:W-:Y:S01]  /*3fc0*/  HFMA2.MMA R169, -RZ, RZ, 0, 5.9604644775390625e-08 ;  /* 0x00000001ffa97435 */ /* 0x000fe200000001ff */
[----:B------:R-:W-:-:S05]  /*3fd0*/  MOV R170, 0x3ff0 ;  /* 0x00003ff000aa7802 */ /* 0x000fca0000000f00 */
[----:B------:R-:W-:Y:S05]  /*3fe0*/  CALL.REL.NOINC `($__internal_148_$__cuda_sm70_shflsync_bfly_p) ;  /* 0x000001b000007944 */ /* 0x000fea0003c00000 */
[----:B01----:R-:W-:Y:S01]  /*3ff0*/  FADD.FTZ R172, R172, R169 ;  /* 0x000000a9acac7221 */ /* 0x003fe20000010000 */
[----:B------:R-:W-:Y:S01]  /*4000*/  HFMA2.MMA R169, -RZ, RZ, 0, 1.1920928955078125e-07 ;  /* 0x00000002ffa97435 */ /* 0x000fe200000001ff */
[----:B------:R-:W-:Y:S02]  /*4010*/  MOV R175, 0x1f ;  /* 0x0000001f00af7802 */ /* 0x000fe40000000f00 */
[----:B------:R-:W-:Y:S02]  /*4020*/  MOV R176, 0xffffffff ;  /* 0xffffffff00b07802 */ /* 0x000fe40000000f00 */
[----:B------:R-:W-:Y:S02]  /*4030*/  MOV R170, 0x4050 ;  /* 0x0000405000aa7802 */ /* 0x000fe40000000f00 */
[----:B------:R-:W-:Y:S05]  /*4040*/  CALL.REL.NOINC `($__internal_148_$__cuda_sm70_shflsync_bfly_p) ;  /* 0x0000015000007944 */ /* 0x000fea0003c00000 */
[----:B01----:R-:W-:Y:S01]  /*4050*/  FADD.FTZ R172, R172, R169 ;  /* 0x000000a9acac7221 */ /* 0x003fe20000010000 */
[----:B------:R-:W-:Y:S01]  /*4060*/  HFMA2.MMA R169, -RZ, RZ, 0, 2.384185791015625e-07 ;  /* 0x00000004ffa97435 */ /* 0x000fe200000001ff */
[----:B------:R-:W-:-:S02]  /*4070*/  MOV R175, 0x1f ;  /* 0x0000001f00af7802 */ /* 0x000fc40000000f00 */
[----:B------:R-:W-:Y:S02]  /*4080*/  MOV R176, 0xffffffff ;  /* 0xffffffff00b07802 */ /* 0x000fe40000000f00 */
[----:B------:R-:W-:Y:S02]  /*4090*/  MOV R170, 0x40b0 ;  /* 0x000040b000aa7802 */ /* 0x000fe40000000f00 */
[----:B------:R-:W-:Y:S05]  /*40a0*/  CALL.REL.NOINC `($__internal_148_$__cuda_sm70_shflsync_bfly_p) ;  /* 0x000000f000007944 */ /* 0x000fea0003c00000 */
[----:B01----:R-:W-:Y:S01]  /*40b0*/  FADD.FTZ R172, R172, R169 ;  /* 0x000000a9acac7221 */ /* 0x003fe20000010000 */
[----:B------:R-:W-:Y:S01]  /*40c0*/  HFMA2.MMA R169, -RZ, RZ, 0, 4.76837158203125e-07 ;  /* 0x00000008ffa97435 */ /* 0x000fe200000001ff */
[----:B------:R-:W-:Y:S02]  /*40d0*/  MOV R175, 0x1f ;  /* 0x0000001f00af7802 */ /* 0x000fe40000000f00 */
[----:B------:R-:W-:Y:S02]  /*40e0*/  MOV R176, 0xffffffff ;  /* 0xffffffff00b07802 */ /* 0x000fe40000000f00 */
[----:B------:R-:W-:Y:S02]  /*40f0*/  MOV R170, 0x4110 ;  /* 0x0000411000aa7802 */ /* 0x000fe40000000f00 */
[----:B------:R-:W-:Y:S05]  /*4100*/  CALL.REL.NOINC `($__internal_148_$__cuda_sm70_shflsync_bfly_p) ;  /* 0x0000009000007944 */ /* 0x000fea0003c00000 */
[----:B-1----:R-:W-:Y:S01]  /*4110*/  FADD.FTZ R174, R172, R169 ;  /* 0x000000a9acae7221 */ /* 0x002fe20000010000 */
[----:B------:R-:W-:Y:S01]  /*4120*/  HFMA2.MMA R169, -RZ, RZ, 0, 9.5367431640625e-07 ;  /* 0x00000010ffa97435 */ /* 0x000fe200000001ff */
[----:B0-----:R-:W-:-:S02]  /*4130*/  MOV R175, 0x1f ;  /* 0x0000001f00af7802 */ /* 0x001fc40000000f00 */
[----:B------:R-:W-:Y:S02]  /*4140*/  MOV R176, 0xffffffff ;  /* 0xffffffff00b07802 */ /* 0x000fe40000000f00 */
[----:B------:R-:W-:Y:S02]  /*4150*/  MOV R172, R174 ;  /* 0x000000ae00ac7202 */ /* 0x000fe40000000f00 */
[----:B------:R-:W-:Y:S02]  /*4160*/  MOV R170, 0x4180 ;  /* 0x0000418000aa7802 */ /* 0x000fe40000000f00 */
[----:B------:R-:W-:Y:S05]  /*4170*/  CALL.REL.NOINC `($__internal_148_$__cuda_sm70_shflsync_bfly_p) ;  /* 0x0000002000007944 */ /* 0x000fea0003c00000 */
[----:B-1----:R-:W-:Y:S01]  /*4180*/  MOV R173, R169 ;  /* 0x000000a900ad7202 */ /* 0x002fe20000000f00 */
[----:B0-----:R-:W-:Y:S05]  /*4190*/  BRA `(.L_x_32903) ;  /* 0xffffe8d000007947 */ /* 0x001fea000383ffff */
        .weak           $__internal_148_$__cuda_sm70_shflsync_bfly_p
        .type           $__internal_148_$__cuda_sm70_shflsync_bfly_p,@function
        .size           $__internal_148_$__cuda_sm70_shflsync_bfly_p,(.L_x_36236 - $__internal_148_$__cuda_sm70_shflsync_bfly_p)
$__internal_148_$__cuda_sm70_shflsync_bfly_p:
[----:B------:R-:W-:Y:S01]  /*41a0*/  HFMA2.MMA R171, -RZ, RZ, 0, 0 ;  /* 0x00000000ffab7435 */ /* 0x000fe200000001ff */
[----:B------:R-:W-:Y:S04]  /*41b0*/  WARPSYNC R176 ;  /* 0x000000b000007348 */ /* 0x000fe80003800000 */
[----:B------:R0:W1:Y:S01]  /*41c0*/  SHFL.BFLY PT, R169, R172, R169, R175 ;  /* 0x0c0000a9aca97389 */ /* 0x00006200000e00af */
[----:B------:R-:W-:Y:S05]  /*41d0*/  RET.REL.NODEC R170 `(_ZN10layer_norm13ln_fwd_kernelINS_13Kernel_traitsIfffffjLj1280ELj1ELj4ELj1ELj16ENS_18Kernel_traits_baseILj1280EfffffjLj128EEEEELb0ELb1ELb0ELb0EEEvNS_9FwdParamsE) ;  /* 0xffffbe20aa007950 */ /* 0x000fea0003c3ffff */
.L_x_32904:
        /* <DEDUP_REMOVED lines=10> */
.L_x_36236:


//--------------------- .text._ZN10layer_norm13ln_fwd_kernelINS_13Kernel_traitsIfffffjLj1280ELj1ELj4ELj1ELj16ENS_18Kernel_traits_baseILj1280EfffffjLj128EEEEELb0ELb1ELb0ELb1EEEvNS_9FwdParamsE --------------------------
	.section	.text._ZN10layer_norm13ln_fwd_kernelINS_13Kernel_traitsIfffffjLj1280ELj1ELj4ELj1ELj16ENS_18Kernel_traits_baseILj1280EfffffjLj128EEEEELb0ELb1ELb0ELb1EEEvNS_9FwdParamsE,"ax",@progbits
	.sectioninfo	@"SHI_REGISTERS=206"
	.align	128
        .global         _ZN10layer_norm13ln_fwd_kernelINS_13Kernel_traitsIfffffjLj1280ELj1ELj4ELj1ELj16ENS_18Kernel_traits_baseILj1280EfffffjLj128EEEEELb0ELb1ELb0ELb1EEEvNS_9FwdParamsE
        .type           _ZN10layer_norm13ln_fwd_kernelINS_13Kernel_traitsIfffffjLj1280ELj1ELj4ELj1ELj16ENS_18Kernel_traits_baseILj1280EfffffjLj128EEEEELb0ELb1ELb0ELb1EEEvNS_9FwdParamsE,@function
        .size           _ZN10layer_norm13ln_fwd_kernelINS_13Kernel_traitsIfffffjLj1280ELj1ELj4ELj1ELj16ENS_18Kernel_traits_baseILj1280EfffffjLj128EEEEELb0ELb1ELb0ELb1EEEvNS_9FwdParamsE,(.L_x_36237 - _ZN10layer_norm13ln_fwd_kernelINS_13Kernel_traitsIfffffjLj1280ELj1ELj4ELj1ELj16ENS_18Kernel_traits_baseILj1280EfffffjLj128EEEEELb0ELb1ELb0ELb1EEEvNS_9FwdParamsE)
        .other          _ZN10layer_norm13ln_fwd_kernelINS_13Kernel_traitsIfffffjLj1280ELj1ELj4ELj1ELj16ENS_18Kernel_traits_baseILj1280EfffffjLj128EEEEELb0ELb1ELb0ELb1EEEvNS_9FwdParamsE,@"STO_CUDA_ENTRY STV_DEFAULT"
_ZN10layer_norm13ln_fwd_kernelINS_13Kernel_traitsIfffffjLj1280ELj1ELj4ELj1ELj16ENS_18Kernel_traits_baseILj1280EfffffjLj128EEEEELb0ELb1ELb0ELb1EEEvNS_9FwdParamsE:
.text._ZN10layer_norm13ln_fwd_kernelINS_13Kernel_traitsIfffffjLj1280ELj1ELj4ELj1ELj16ENS_18Kernel_traits_baseILj1280EfffffjLj128EEEEELb0ELb1ELb0ELb1EEEvNS_9FwdParamsE:
        /* <DEDUP_REMOVED lines=71> */
.L_x_32908:
        /* <DEDUP_REMOVED lines=12> */
[----:B------:R-:W-:Y:S01]  /*0530*/  @P1 IMAD.WIDE R128, R2, R129, c[0x0][0x1c0] ;  /* 0x0000700002801625 */ /* 0x000fe200078e0281 */
        /* <DEDUP_REMOVED lines=8> */
[----:B------:R-:W-:Y:S02]  /*05c0*/  SHF.R.U32.HI R169, RZ, 0x1c, R164 ;  /* 0x0000001cffa97819 */ /* 0x000fe400000116a4 */
[----:B------:R-:W-:Y:S02]  /*05d0*/  IADD3 R134, P2, R171, c[0x0][0x188], RZ ;  /* 0x00006200ab867a10 */ /* 0x000fe40007f5e0ff */
[----:B------:R-:W-:Y:S02]  /*05e0*/  IADD3 R170, R164, 0x20, RZ ;  /* 0x00000020a4aa7810 */ /* 0x000fe40007ffe0ff */
[----:B------:R-:W-:-:S03]  /*05f0*/  IADD3.X R135, R169, c[0x0][0x18c], RZ, P2, !PT ;  /* 0x00006300a9877a10 */ /* 0x000fc600017fe4ff */
[----:B0-----:R-:W-:-:S04]  /*0600*/  IMAD.WIDE.U32 R132, R170, R177, c[0x0][0x170] ;  /* 0x00005c00aa847625 */ /* 0x001fc800078e00b1 */
[----:B------:R-:W-:-:S04]  /*0610*/  @P0 IMAD.WIDE.U32 R140, R170, R177, c[0x0][0x180] ;  /* 0x00006000aa8c0625 */ /* 0x000fc800078e00b1 */
[-C--:B--2---:R-:W-:Y:S02]  /*0620*/  FMUL.FTZ R3, R136, R173.reuse ;  /* 0x000000ad88037220 */ /* 0x084fe40000410000 */
[-C--:B------:R-:W-:Y:S02]  /*0630*/  FMUL.FTZ R136, R137, R173.reuse ;  /* 0x000000ad89887220 */ /* 0x080fe40000410000 */
[-C--:B------:R-:W-:Y:S02]  /*0640*/  FMUL.FTZ R137, R138, R173.reuse ;  /* 0x000000ad8a897220 */ /* 0x080fe40000410000 */
[----:B------:R-:W-:Y:S02]  /*0650*/  FMUL.FTZ R138, R139, R173 ;  /* 0x000000ad8b8a7220 */ /* 0x000fe40000410000 */
[----:B-----5:R-:W-:Y:S02]  /*0660*/  FMUL.FTZ R128, R84, R3 ;  /* 0x0000000354807220 */ /* 0x020fe40000410000 */
[----:B------:R-:W-:-:S02]  /*0670*/  FMUL.FTZ R129, R85, R136 ;  /* 0x0000008855817220 */ /* 0x000fc40000410000 */
[----:B------:R-:W-:Y:S02]  /*0680*/  FMUL.FTZ R130, R86, R137 ;  /* 0x0000008956827220 */ /* 0x000fe40000410000 */
[----:B------:R-:W-:Y:S02]  /*0690*/  FMUL.FTZ R131, R87, R138 ;  /* 0x0000008a57837220 */ /* 0x000fe40000410000 */
[----:B---3--:R-:W-:Y:S02]  /*06a0*/  @P1 FADD.FTZ R128, R124, R128 ;  /* 0x000000807c801221 */ /* 0x008fe40000010000 */
[----:B------:R-:W-:Y:S02]  /*06b0*/  @P1 FADD.FTZ R129, R125, R129 ;  /* 0x000000817d811221 */ /* 0x000fe40000010000 */
[----:B------:R-:W-:Y:S02]  /*06c0*/  @P1 FADD.FTZ R130, R126, R130 ;  /* 0x000000827e821221 */ /* 0x000fe40000010000 */
[----:B------:R-:W-:-:S05]  /*06d0*/  @P1 FADD.FTZ R131, R127, R131 ;  /* 0x000000837f831221 */ /* 0x000fca0000010000 */
[----:B------:R0:W-:Y:S04]  /*06e0*/  STG.E.128 [R134.64], R128 ;  /* 0x0000008086007986 */ /* 0x0001e8000c101d04 */
[----:B------:R-:W2:Y:S01]  /*06f0*/  LDG.E.128 R144, [R132.64] ;  /* 0x0000000484907981 */ /* 0x000ea2000c1e1d00 */
[----:B------:R-:W-:Y:S02]  /*0700*/  MOV R136, R124 ;  /* 0x0000007c00887202 */ /* 0x000fe40000000f00 */
[----:B------:R-:W-:Y:S02]  /*0710*/  MOV R137, R125 ;  /* 0x0000007d00897202 */ /* 0x000fe40000000f00 */
[----:B------:R-:W-:Y:S02]  /*0720*/  MOV R138, R126 ;  /* 0x0000007e008a7202 */ /* 0x000fe40000000f00 */
        /* <DEDUP_REMOVED lines=11> */
[----:B0-----:R-:W-:Y:S02]  /*07e0*/  FMUL.FTZ R134, R90, R145 ;  /* 0x000000915a867220 */ /* 0x001fe40000410000 */
[----:B------:R-:W-:Y:S02]  /*07f0*/  FMUL.FTZ R135, R91, R146 ;  /* 0x000000925b877220 */ /* 0x000fe40000410000 */
[----:B---3--:R-:W-:Y:S02]  /*0800*/  @P1 FADD.FTZ R132, R136, R132 ;  /* 0x0000008488841221 */ /* 0x008fe40000010000 */
[----:B------:R-:W-:Y:S02]  /*0810*/  @P1 FADD.FTZ R133, R137, R133 ;  /* 0x0000008589851221 */ /* 0x000fe40000010000 */
[----:B------:R-:W-:Y:S02]  /*0820*/  @P1 FADD.FTZ R134, R138, R134 ;  /* 0x000000868a861221 */ /* 0x000fe40000010000 */
[----:B------:R-:W-:-:S05]  /*0830*/  @P1 FADD.FTZ R135, R139, R135 ;  /* 0x000000878b871221 */ /* 0x000fca0000010000 */
[----:B------:R0:W-:Y:S04]  /*0840*/  STG.E.128 [R142.64], R132 ;  /* 0x000000848e007986 */ /* 0x0001e8000c101d04 */
[----:B------:R-:W2:Y:S01]  /*0850*/  LDG.E.128 R148, [R140.64] ;  /* 0x000000048c947981 */ /* 0x000ea2000c1e1d00 */
[----:B------:R-:W-:Y:S01]  /*0860*/  @P0 IMAD.WIDE.U32 R144, R176, R177, c[0x0][0x180] ;  /* 0x00006000b0900625 */ /* 0x000fe200078e00b1 */
[----:B------:R-:W-:Y:S02]  /*0870*/  @P0 MOV R124, R136 ;  /* 0x00000088007c0202 */ /* 0x000fe40000000f00 */
[----:B------:R-:W-:Y:S02]  /*0880*/  @P0 MOV R125, R137 ;  /* 0x00000089007d0202 */ /* 0x000fe40000000f00 */
[----:B------:R-:W-:-:S02]  /*0890*/  @P0 MOV R126, R138 ;  /* 0x0000008a007e0202 */ /* 0x000fc40000000f00 */
        /* <DEDUP_REMOVED lines=40> */
[----:B------:R0:W-:Y:S01]  /*0b20*/  STG.E.128 [R150.64], R144 ;  /* 0x0000009096007986 */ /* 0x0001e2000c101d04 */
[----:B------:R-:W-:-:S03]  /*0b30*/  @P0 IMAD.WIDE.U32 R152, R180, R177, c[0x0][0x180] ;  /* 0x00006000b4980625 */ /* 0x000fc600078e00b1 */
[----:B------:R-:W2:Y:S01]  /*0b40*/  LDG.E.128 R160, [R148.64] ;  /* 0x0000000494a07981 */ /* 0x000ea2000c1e1d00 */
        /* <DEDUP_REMOVED lines=73> */
[----:B------:R-:W3:Y:S01]  /*0fe0*/  @P0 LDG.E.128 R136, [R166.64] ;  /* 0x00000004a6880981 */ /* 0x000ee2000c1e1d00 */
[----:B------:R-:W-:-:S04]  /*0ff0*/  IMAD.WIDE.U32 R174, R182, R177, c[0x0][0x188] ;  /* 0x00006200b6ae7625 */ /* 0x000fc800078e00b1 */
[-C--:B--2---:R-:W-:Y:S02]  /*1000*/  FMUL.FTZ R179, R186, R173.reuse ;  /* 0x000000adbab37220 */ /* 0x084fe40000410000 */
[-C--:B------:R-:W-:Y:S02]  /*1010*/  FMUL.FTZ R165, R184, R173.reuse ;  /* 0x000000adb8a57220 */ /* 0x080fe40000410000 */
[-C--:B------:R-:W-:Y:S02]  /*1020*/  FMUL.FTZ R172, R185, R173.reuse ;  /* 0x000000adb9ac7220 */ /* 0x080fe40000410000 */
[----:B------:R-:W-:Y:S01]  /*1030*/  FMUL.FTZ R186, R187, R173 ;  /* 0x000000adbbba7220 */ /* 0x000fe20000410000 */
[----:B------:R-:W-:Y:S01]  /*1040*/  IADD3 R184, R164, 0x100, RZ ;  /* 0x00000100a4b87810 */ /* 0x000fe20007ffe0ff */
[----:B------:R-:W-:Y:S02]  /*1050*/  FMUL.FTZ R160, R112, R165 ;  /* 0x000000a570a07220 */ /* 0x000fe40000410000 */
[----:B------:R-:W-:-:S02]  /*1060*/  FMUL.FTZ R161, R113, R172 ;  /* 0x000000ac71a17220 */ /* 0x000fc40000410000 */
[----:B0-----:R-:W-:Y:S02]  /*1070*/  FMUL.FTZ R162, R114, R179 ;  /* 0x000000b372a27220 */ /* 0x001fe40000410000 */
[----:B------:R-:W-:Y:S02]  /*1080*/  FMUL.FTZ R163, R115, R186 ;  /* 0x000000ba73a37220 */ /* 0x000fe40000410000 */
[----:B---3--:R-:W-:Y:S02]  /*1090*/  @P1 FADD.FTZ R160, R136, R160 ;  /* 0x000000a088a01221 */ /* 0x008fe40000010000 */
[----:B------:R-:W-:Y:S02]  /*10a0*/  @P1 FADD.FTZ R161, R137, R161 ;  /* 0x000000a189a11221 */ /* 0x000fe40000010000 */
[----:B------:R-:W-:Y:S02]  /*10b0*/  @P1 FADD.FTZ R162, R138, R162 ;  /* 0x000000a28aa21221 */ /* 0x000fe40000010000 */
[----:B------:R-:W-:-:S02]  /*10c0*/  @P1 FADD.FTZ R163, R139, R163 ;  /* 0x000000a38ba31221 */ /* 0x000fc40000010000 */
[----:B------:R-:W-:-:S03]  /*10d0*/  IMAD.WIDE.U32 R166, R184, R177, c[0x0][0x170] ;  /* 0x00005c00b8a67625 */ /* 0x000fc600078e00b1 */
        /* <DEDUP_REMOVED lines=8> */
[----:B------:R-:W-:Y:S01]  /*1160*/  IADD3 R186, R164, 0x120, RZ ;  /* 0x00000120a4ba7810 */ /* 0x000fe20007ffe0ff */
[----:B0-----:R-:W-:-:S04]  /*1170*/  IMAD.WIDE.U32 R174, R184, R177, c[0x0][0x188] ;  /* 0x00006200b8ae7625 */ /* 0x001fc800078e00b1 */
[----:B------:R-:W-:-:S04]  /*1180*/  IMAD.WIDE.U32 R190, R186, R177, c[0x0][0x170] ;  /* 0x00005c00babe7625 */ /* 0x000fc800078e00b1 */
        /* <DEDUP_REMOVED lines=12> */
[----:B------:R-:W-:Y:S01]  /*1250*/  @P0 MOV R124, R136 ;  /* 0x00000088007c0202 */ /* 0x000fe20000000f00 */
[----:B------:R-:W-:Y:S01]  /*1260*/  @P0 IMAD.WIDE.U32 R192, R186, R177, c[0x0][0x180] ;  /* 0x00006000bac00625 */ /* 0x000fe200078e00b1 */
[----:B------:R-:W-:-:S02]  /*1270*/  @P0 MOV R125, R137 ;  /* 0x00000089007d0202 */ /* 0x000fc40000000f00 */
[----:B------:R-:W-:Y:S02]  /*1280*/  @P0 MOV R126, R138 ;  /* 0x0000008a007e0202 */ /* 0x000fe40000000f00 */
[----:B------:R-:W-:Y:S01]  /*1290*/  @P0 MOV R127, R139 ;  /* 0x0000008b007f0202 */ /* 0x000fe20000000f00 */
[----:B------:R0:W-:Y:S04]  /*12a0*/  STG.E.128 [R174.64], R164 ;  /* 0x000000a4ae007986 */ /* 0x0001e8000c101d04 */
[----:B------:R-:W2:Y:S04]  /*12b0*/  LDG.E.128 R188, [R190.64] ;  /* 0x00000004bebc7981 */ /* 0x000ea8000c1e1d00 */
[----:B------:R-:W3:Y:S01]  /*12c0*/  @P0 LDG.E.128 R124, [R192.64] ;  /* 0x00000004c07c0981 */ /* 0x000ee2000c1e1d00 */
        /* <DEDUP_REMOVED lines=61> */
.L_x_32909:
        /* <DEDUP_REMOVED lines=100> */
.L_x_32910:
[----:B-1----:R-:W-:Y:S01]  /*1ce0*/  FADD.FTZ R190, R190, R179 ;  /* 0x000000b3bebe7221 */ /* 0x002fe20000010000 */
[----:B------:R-:W-:Y:S01]  /*1cf0*/  MOV R177, c[0x0][0x1e0] ;  /* 0x0000780000b17a02 */ /* 0x000fe20000000f00 */
[----:B0-----:R-:W-:Y:S01]  /*1d00*/  FMUL.FTZ R179, R136, R136 ;  /* 0x0000008888b37220 */ /* 0x001fe20000410000 */
        /* <DEDUP_REMOVED lines=13> */
[--C-:B------:R-:W-:Y:S01]  /*1de0*/  FADD.FTZ R185, R132, -R179.reuse ;  /* 0x800000b384b97221 */ /* 0x100fe20000010000 */
[----:B------:R-:W-:Y:S01]  /*1df0*/  IADD3 R132, P0, R171, c[0x0][0x208], RZ ;  /* 0x00008200ab847a10 */ /* 0x000fe20007f1e0ff */
[--C-:B------:R-:W-:Y:S02]  /*1e00*/  FADD.FTZ R133, R133, -R179.reuse ;  /* 0x800000b385857221 */ /* 0x100fe40000010000 */
[--C-:B------:R-:W-:Y:S02]  /*1e10*/  FADD.FTZ R187, R134, -R179.reuse ;  /* 0x800000b386bb7221 */ /* 0x100fe40000010000 */
[--C-:B-1----:R-:W-:Y:S02]  /*1e20*/  FADD.FTZ R138, R141, -R179.reuse ;  /* 0x800000b38d8a7221 */ /* 0x102fe40000010000 */
[--C-:B------:R-:W-:Y:S01]  /*1e30*/  FADD.FTZ R188, R135, -R179.reuse ;  /* 0x800000b387bc7221 */ /* 0x100fe20000010000 */
[----:B------:R-:W-:Y:S01]  /*1e40*/  MOV R135, 0x10 ;  /* 0x0000001000877802 */ /* 0x000fe20000000f00 */
[----:B------:R-:W-:-:S02]  /*1e50*/  FADD.FTZ R142, R142, -R179 ;  /* 0x800000b38e8e7221 */ /* 0x000fc40000010000 */
[----:B------:R-:W-:Y:S02]  /*1e60*/  FADD.FTZ R143, R143, -R179 ;  /* 0x800000b38f8f7221 */ /* 0x000fe40000010000 */
[----:B------:R-:W-:-:S04]  /*1e70*/  @!P1 IMAD.WIDE R128, R2, R137, c[0x0][0x1a8] ;  /* 0x00006a0002809625 */ /* 0x000fc800078e0289 */
[----:B0-----:R-:W-:Y:S01]  /*1e80*/  FMUL.FTZ R141, R203, R130 ;  /* 0x00000082cb8d7220 */ /* 0x001fe20000410000 */
[----:B------:R0:W-:Y:S01]  /*1e90*/  @!P1 STG.E [R128.64], R203 ;  /* 0x000000cb80009986 */ /* 0x0001e2000c101904 */
[--C-:B------:R-:W-:Y:S02]  /*1ea0*/  FADD.FTZ R140, R140, -R179.reuse ;  /* 0x800000b38c8c7221 */ /* 0x100fe40000010000 */
[--C-:B------:R-:W-:Y:S02]  /*1eb0*/  FADD.FTZ R147, R147, -R179.reuse ;  /* 0x800000b393937221 */ /* 0x100fe40000010000 */
[----:B------:R-:W-:Y:S02]  /*1ec0*/  FMUL.FTZ R130, R203, R131 ;  /* 0x00000083cb827220 */ /* 0x000fe40000410000 */
[--C-:B------:R-:W-:Y:S02]  /*1ed0*/  FADD.FTZ R189, R144, -R179.reuse ;  /* 0x800000b390bd7221 */ /* 0x100fe40000010000 */
[----:B------:R-:W-:-:S02]  /*1ee0*/  FADD.FTZ R190, R145, -R179 ;  /* 0x800000b391be7221 */ /* 0x000fc40000010000 */
[--C-:B------:R-:W-:Y:S02]  /*1ef0*/  FADD.FTZ R146, R146, -R179.reuse ;  /* 0x800000b392927221 */ /* 0x100fe40000010000 */
[--C-:B------:R-:W-:Y:S02]  /*1f00*/  FADD.FTZ R151, R151, -R179.reuse ;  /* 0x800000b397977221 */ /* 0x100fe40000010000 */
[C---:B------:R-:W-:Y:S02]  /*1f10*/  FMUL.FTZ R139, R203.reuse, R181 ;  /* 0x000000b5cb8b7220 */ /* 0x040fe40000410000 */
        /* <DEDUP_REMOVED lines=24> */
[----:B------:R-:W-:Y:S01]  /*20a0*/  FMUL.FTZ R136, R203, R133 ;  /* 0x00000085cb887220 */ /* 0x000fe20000410000 */
[----:B------:R-:W-:Y:S01]  /*20b0*/  IADD3.X R133, R169, c[0x0][0x20c], RZ, P0, !PT ;  /* 0x00008300a9857a10 */ /* 0x000fe200007fe4ff */
[C---:B------:R-:W-:Y:S02]  /*20c0*/  FMUL.FTZ R187, R203.reuse, R187 ;  /* 0x000000bbcbbb7220 */ /* 0x040fe40000410000 */
[----:B------:R-:W-:-:S02]  /*20d0*/  FMUL.FTZ R188, R203, R188 ;  /* 0x000000bccbbc7220 */ /* 0x000fc40000410000 */
[C---:B------:R-:W-:Y:S02]  /*20e0*/  FMUL.FTZ R145, R203.reuse, R142 ;  /* 0x0000008ecb917220 */ /* 0x040fe40000410000 */
[----:B------:R-:W-:Y:S02]  /*20f0*/  FMUL.FTZ R144, R203, R143 ;  /* 0x0000008fcb907220 */ /* 0x000fe40000410000 */
[----:B------:R-:W-:Y:S02]  /*2100*/  FADD.FTZ R179, R175, -R179 ;  /* 0x800000b3afb37221 */ /* 0x000fe40000010000 */
[C---:B------:R-:W-:Y:S02]  /*2110*/  FMUL.FTZ R149, R203.reuse, R140 ;  /* 0x0000008ccb957220 */ /* 0x040fe40000410000 */
[C---:B------:R-:W-:Y:S02]  /*2120*/  FMUL.FTZ R138, R203.reuse, R138 ;  /* 0x0000008acb8a7220 */ /* 0x040fe40000410000 */
[----:B------:R-:W-:-:S02]  /*2130*/  FMUL.FTZ R148, R203, R147 ;  /* 0x00000093cb947220 */ /* 0x000fc40000410000 */
[----:B------:R-:W-:Y:S02]  /*2140*/  FFMA.FTZ R131, R47, R130, R7 ;  /* 0x000000822f837223 */ /* 0x000fe40000010007 */
[C---:B------:R-:W-:Y:S02]  /*2150*/  FMUL.FTZ R189, R203.reuse, R189 ;  /* 0x000000bdcbbd7220 */ /* 0x040fe40000410000 */
[C---:B------:R-:W-:Y:S02]  /*2160*/  FMUL.FTZ R190, R203.reuse, R190 ;  /* 0x000000becbbe7220 */ /* 0x040fe40000410000 */
[C---:B------:R-:W-:Y:S02]  /*2170*/  FMUL.FTZ R153, R203.reuse, R146 ;  /* 0x00000092cb997220 */ /* 0x040fe40000410000 */
[----:B------:R-:W-:Y:S02]  /*2180*/  FMUL.FTZ R152, R203, R151 ;  /* 0x00000097cb987220 */ /* 0x000fe40000410000 */
[----:B------:R-:W-:-:S02]  /*2190*/  FFMA.FTZ R130, R46, R141, R6 ;  /* 0x0000008d2e827223 */ /* 0x000fc40000010006 */
[----:B0-----:R-:W-:Y:S02]  /*21a0*/  FFMA.FTZ R129, R45, R134, R5 ;  /* 0x000000862d817223 */ /* 0x001fe40000010005 */
[----:B------:R-:W-:Y:S02]  /*21b0*/  FFMA.FTZ R128, R44, R139, R4 ;  /* 0x0000008b2c807223 */ /* 0x000fe40000010004 */
[C---:B------:R-:W-:Y:S02]  /*21c0*/  FMUL.FTZ R191, R203.reuse, R191 ;  /* 0x000000bfcbbf7220 */ /* 0x040fe40000410000 */
[C---:B------:R-:W-:Y:S01]  /*21d0*/  FMUL.FTZ R192, R203.reuse, R192 ;  /* 0x000000c0cbc07220 */ /* 0x040fe20000410000 */
[----:B------:R0:W-:Y:S01]  /*21e0*/  STG.E.128 [R132.64], R128 ;  /* 0x0000008084007986 */ /* 0x0001e2000c101d04 */
        /* <DEDUP_REMOVED lines=26> */
[C---:B------:R-:W-:Y:S01]  /*2390*/  FMUL.FTZ R198, R203.reuse, R198 ;  /* 0x000000c6cbc67220 */ /* 0x040fe20000410000 */
[----:B------:R2:W-:Y:S01]  /*23a0*/  STG.E.128 [R176.64], R144 ;  /* 0x00000090b0007986 */ /* 0x0005e2000c101d04 */
[C---:B------:R-:W-:Y:S02]  /*23b0*/  FMUL.FTZ R165, R203.reuse, R162 ;  /* 0x000000a2cba57220 */ /* 0x040fe40000410000 */
[----:B------:R-:W-:-:S02]  /*23c0*/  FMUL.FTZ R160, R203, R199 ;  /* 0x000000c7cba07220 */ /* 0x000fc40000410000 */
[----:B------:R-:W-:-:S04]  /*23d0*/  IMAD.WIDE.U32 R178, R178, R135, c[0x0][0x208] ;  /* 0x00008200b2b27625 */ /* 0x000fc800078e0087 */
[----:B------:R-:W-:Y:S02]  /*23e0*/  FFMA.FTZ R150, R58, R153, R18 ;  /* 0x000000993a967223 */ /* 0x000fe40000010012 */
[----:B------:R-:W-:Y:S02]  /*23f0*/  FFMA.FTZ R149, R57, R190, R17 ;  /* 0x000000be39957223 */ /* 0x000fe40000010011 */
[----:B------:R-:W-:Y:S02]  /*2400*/  FFMA.FTZ R148, R56, R189, R16 ;  /* 0x000000bd38947223 */ /* 0x000fe40000010010 */
[----:B------:R-:W-:Y:S02]  /*2410*/  FFMA.FTZ R155, R63, R152, R23 ;  /* 0x000000983f9b7223 */ /* 0x000fe40000010017 */
[C---:B------:R-:W-:Y:S01]  /*2420*/  FMUL.FTZ R200, R203.reuse, R200 ;  /* 0x000000c8cbc87220 */ /* 0x040fe20000410000 */
[----:B------:R3:W-:Y:S01]  /*2430*/  STG.E.128 [R178.64], R148 ;  /* 0x00000094b2007986 */ /* 0x0007e2000c101d04 */
[----:B------:R-:W-:-:S02]  /*2440*/  FMUL.FTZ R162, R203, R201 ;  /* 0x000000c9cba27220 */ /* 0x000fc40000410000 */
[----:B------:R-:W-:-:S04]  /*2450*/  IMAD.WIDE.U32 R180, R180, R135, c[0x0][0x208] ;  /* 0x00008200b4b47625 */ /* 0x000fc800078e0087 */
[----:B------:R-:W-:Y:S02]  /*2460*/  FFMA.FTZ R154, R62, R157, R22 ;  /* 0x0000009d3e9a7223 */ /* 0x000fe40000010016 */
        /* <DEDUP_REMOVED lines=8> */
[C---:B------:R-:W-:Y:S02]  /*24f0*/  FMUL.FTZ R175, R203.reuse, R172 ;  /* 0x000000accbaf7220 */ /* 0x040fe40000410000 */
[----:B------:R-:W-:Y:S02]  /*2500*/  FMUL.FTZ R197, R203, R174 ;  /* 0x000000aecbc57220 */ /* 0x000fe40000410000 */
[----:B------:R-:W-:Y:S02]  /*2510*/  FFMA.FTZ R135, R67, R156, R27 ;  /* 0x0000009c43877223 */ /* 0x000fe4000001001b */
[----:B------:R-:W-:Y:S02]  /*2520*/  FFMA.FTZ R134, R66, R159, R26 ;  /* 0x0000009f42867223 */ /* 0x000fe4000001001a */
[----:B0-----:R-:W-:Y:S02]  /*2530*/  FFMA.FTZ R133, R65, R194, R25 ;  /* 0x000000c241857223 */ /* 0x001fe40000010019 */
[----:B------:R-:W-:-:S02]  /*2540*/  FFMA.FTZ R132, R64, R193, R24 ;  /* 0x000000c140847223 */ /* 0x000fc40000010018 */
[----:B------:R-:W-:Y:S02]  /*2550*/  FFMA.FTZ R131, R71, R158, R31 ;  /* 0x0000009e47837223 */ /* 0x000fe4000001001f */
[----:B------:R-:W-:Y:S01]  /*2560*/  FFMA.FTZ R130, R70, R161, R30 ;  /* 0x000000a146827223 */ /* 0x000fe2000001001e */
[----:B------:R4:W-:Y:S01]  /*2570*/  STG.E.128 [R138.64], R132 ;  /* 0x000000848a007986 */ /* 0x0009e2000c101d04 */
[----:B------:R-:W-:Y:S02]  /*2580*/  FFMA.FTZ R129, R69, R196, R29 ;  /* 0x000000c445817223 */ /* 0x000fe4000001001d */
[----:B------:R-:W-:Y:S02]  /*2590*/  FFMA.FTZ R128, R68, R195, R28 ;  /* 0x000000c344807223 */ /* 0x000fe4000001001c */
[----:B-1----:R-:W-:Y:S02]  /*25a0*/  FFMA.FTZ R143, R75, R160, R35 ;  /* 0x000000a04b8f7223 */ /* 0x002fe40000010023 */
[----:B------:R-:W-:Y:S01]  /*25b0*/  FFMA.FTZ R142, R74, R165, R34 ;  /* 0x000000a54a8e7223 */ /* 0x000fe20000010022 */
[----:B------:R4:W-:Y:S01]  /*25c0*/  STG.E.128 [R168.64], R128 ;  /* 0x00000080a8007986 */ /* 0x0009e2000c101d04 */
[----:B------:R-:W-:-:S02]  /*25d0*/  FFMA.FTZ R141, R73, R198, R33 ;  /* 0x000000c6498d7223 */ /* 0x000fc40000010021 */
[----:B------:R-:W-:Y:S02]  /*25e0*/  FFMA.FTZ R140, R72, R163, R32 ;  /* 0x000000a3488c7223 */ /* 0x000fe40000010020 */
[----:B--2---:R-:W-:Y:S02]  /*25f0*/  FFMA.FTZ R147, R79, R162, R39 ;  /* 0x000000a24f937223 */ /* 0x004fe40000010027 */
[----:B------:R-:W-:Y:S01]  /*2600*/  FFMA.FTZ R146, R78, R173, R38 ;  /* 0x000000ad4e927223 */ /* 0x000fe20000010026 */
[----:B------:R4:W-:Y:S01]  /*2610*/  STG.E.128 [R182.64], R140 ;  /* 0x0000008cb6007986 */ /* 0x0009e2000c101d04 */
[----:B------:R-:W-:Y:S02]  /*2620*/  FFMA.FTZ R145, R77, R200, R37 ;  /* 0x000000c84d917223 */ /* 0x000fe40000010025 */
[----:B------:R-:W-:Y:S02]  /*2630*/  FFMA.FTZ R144, R76, R167, R36 ;  /* 0x000000a74c907223 */ /* 0x000fe40000010024 */
[----:B---3--:R-:W-:-:S02]  /*2640*/  FFMA.FTZ R151, R83, R166, R43 ;  /* 0x000000a653977223 */ /* 0x008fc4000001002b */
[----:B------:R-:W-:Y:S01]  /*2650*/  FFMA.FTZ R150, R82, R197, R42 ;  /* 0x000000c552967223 */ /* 0x000fe2000001002a */
[----:B------:R4:W-:Y:S01]  /*2660*/  STG.E.128 [R184.64], R144 ;  /* 0x00000090b8007986 */ /* 0x0009e2000c101d04 */
[----:B------:R-:W-:Y:S02]  /*2670*/  FFMA.FTZ R149, R81, R164, R41 ;  /* 0x000000a451957223 */ /* 0x000fe40000010029 */
[----:B------:R-:W-:Y:S02]  /*2680*/  FFMA.FTZ R148, R80, R175, R40 ;  /* 0x000000af50947223 */ /* 0x000fe40000010028 */
[----:B------:R-:W-:-:S03]  /*2690*/  IMAD R2, R137, c[0x0][0x160], R2 ;  /* 0x0000580089027a24 */ /* 0x000fc600078e0202 */
[----:B------:R4:W-:Y:S02]  /*26a0*/  STG.E.128 [R186.64], R148 ;  /* 0x00000094ba007986 */ /* 0x0009e4000c101d04 */
[----:B------:R-:W-:-:S13]  /*26b0*/  ISETP.GE.AND P0, PT, R2, c[0x0][0x164], PT ;  /* 0x0000590002007a0c */ /* 0x000fda0003f06270 */
[----:B----4-:R-:W-:Y:S01]  /*26c0*/  @P0 CALL.REL.NOINC `(.L_x_32907) ;  /* 0x0000001000000944 */ /* 0x010fe20003c00000 */
[----:B------:R-:W-:Y:S05]  /*26d0*/  BRA `(.L_x_32908) ;  /* 0xffffdd9000007947 */ /* 0x000fea000383ffff */
.L_x_32907:
[----:B------:R-:W-:Y:S05]  /*26e0*/  EXIT ;  /* 0x000000000000794d */ /* 0x000fea0003800000 */
.L_x_32905:
[----:B0-----:R-:W-:Y:S02]  /*26f0*/  MOV R190, 0x1 ;  /* 0x0000000100be7802 */ /* 0x001fe40000000f00 */
[----:B------:R-:W-:Y:S02]  /*2700*/  MOV R137, 0x1f ;  /* 0x0000001f00897802 */ /* 0x000fe40000000f00 */
[----:B------:R-:W-:Y:S02]  /*2710*/  MOV R188, 0xffffffff ;  /* 0xffffffff00bc7802 */ /* 0x000fe40000000f00 */
[----:B------:R-:W-:Y:S02]  /*2720*/  MOV R138, 0x2740 ;  /* 0x00002740008a7802 */ /* 0x000fe40000000f00 */
[----:B------:R-:W-:Y:S05]  /*2730*/  CALL.REL.NOINC `($__internal_149_$__cuda_sm70_shflsync_bfly_p) ;  /* 0x0000089000007944 */ /* 0x000fea0003c00000 */
[----:B-1----:R-:W-:Y:S01]  /*2740*/  MOV R136, R190 ;  /* 0x000000be00887202 */ /* 0x002fe20000000f00 */
[----:B0-----:R-:W-:Y:S05]  /*2750*/  BRA `(.L_x_32909) ;  /* 0xffffef4000007947 */ /* 0x001fea000383ffff */
.L_x_32906:
[----:B------:R-:W-:Y:S01]  /*2760*/  HFMA2.MMA R190, -RZ, RZ, 0, 1.1920928955078125e-07 ;  /* 0x00000002ffbe7435 */ /* 0x000fe200000001ff */
[----:B------:R-:W-:Y:S02]  /*2770*/  MOV R137, 0x1f ;  /* 0x0000001f00897802 */ /* 0x000fe40000000f00 */
[----:B------:R-:W-:-:S02]  /*2780*/  MOV R188, 0xffffffff ;  /* 0xffffffff00bc7802 */ /* 0x000fc40000000f00 */
[----:B------:R-:W-:Y:S02]  /*2790*/  MOV R138, 0x27b0 ;  /* 0x000027b0008a7802 */ /* 0x000fe40000000f00 */
[----:B------:R-:W-:Y:S05]  /*27a0*/  CALL.REL.NOINC `($__internal_149_$__cuda_sm70_shflsync_bfly_p) ;  /* 0x0000082000007944 */ /* 0x000fea0003c00000 */
[----:B01----:R-:W-:Y:S01]  /*27b0*/  FADD.FTZ R179, R179, R190 ;  /* 0x000000beb3b37221 */ /* 0x003fe20000010000 */
[----:B------:R-:W-:Y:S01]  /*27c0*/  HFMA2.MMA R190, -RZ, RZ, 0, 2.384185791015625e-07 ;  /* 0x00000004ffbe7435 */ /* 0x000fe200000001ff */
[----:B------:R-:W-:Y:S02]  /*27d0*/  MOV R137, 0x1f ;  /* 0x0000001f00897802 */ /* 0x000fe40000000f00 */
[----:B------:R-:W-:Y:S02]  /*27e0*/  MOV R188, 0xffffffff ;  /* 0xffffffff00bc7802 */ /* 0x000fe40000000f00 */
[----:B------:R-:W-:Y:S02]  /*27f0*/  MOV R138, 0x2810 ;  /* 0x00002810008a7802 */ /* 0x000fe40000000f00 */
[----:B------:R-:W-:Y:S05]  /*2800*/  CALL.REL.NOINC `($__internal_149_$__cuda_sm70_shflsync_bfly_p) ;  /* 0x000007c000007944 */ /* 0x000fea0003c00000 */
[----:B01----:R-:W-:Y:S01]  /*2810*/  FADD.FTZ R179, R179, R190 ;  /* 0x000000beb3b37221 */ /* 0x003fe20000010000 */
[----:B------:R-:W-:Y:S01]  /*2820*/  HFMA2.MMA R190, -RZ, RZ, 0, 4.76837158203125e-07 ;  /* 0x00000008ffbe7435 */ /* 0x000fe200000001ff */
[----:B------:R-:W-:Y:S02]  /*2830*/  MOV R137, 0x1f ;  /* 0x0000001f00897802 */ /* 0x000fe40000000f00 */
[----:B------:R-:W-:-:S02]  /*2840*/  MOV R188, 0xffffffff ;  /* 0xffffffff00bc7802 */ /* 0x000fc40000000f00 */
[----:B------:R-:W-:Y:S02]  /*2850*/  MOV R138, 0x2870 ;  /* 0x00002870008a7802 */ /* 0x000fe40000000f00 */
[----:B------:R-:W-:Y:S05]  /*2860*/  CALL.REL.NOINC `($__internal_149_$__cuda_sm70_shflsync_bfly_p) ;  /* 0x0000076000007944 */ /* 0x000fea0003c00000 */
[----:B01----:R-:W-:Y:S01]  /*2870*/  FADD.FTZ R179, R179, R190 ;  /* 0x000000beb3b37221 */ /* 0x003fe20000010000 */
[----:B------:R-:W-:Y:S01]  /*2880*/  HFMA2.MMA R190, -RZ, RZ, 0, 9.5367431640625e-07 ;  /* 0x00000010ffbe7435 */ /* 0x000fe200000001ff */
[----:B------:R-:W-:Y:S02]  /*2890*/  MOV R137, 0x1f ;  /* 0x0000001f00897802 */ /* 0x000fe40000000f00 */
[----:B------:R-:W-:Y:S02]  /*28a0*/  MOV R188, 0xffffffff ;  /* 0xffffffff00bc7802 */ /* 0x000fe40000000f00 */
[----:B------:R-:W-:Y:S02]  /*28b0*/  MOV R138, 0x28d0 ;  /* 0x000028d0008a7802 */ /* 0x000fe40000000f00 */
[----:B------:R-:W-:Y:S05]  /*28c0*/  CALL.REL.NOINC `($__internal_149_$__cuda_sm70_shflsync_bfly_p) ;  /* 0x0000070000007944 */ /* 0x000fea0003c00000 */
        /* <DEDUP_REMOVED lines=86> */
[----:B------:R-:W-:Y:S05]  /*2e30*/  CALL.REL.NOINC `($__internal_149_$__cuda_sm70_shflsync_bfly_p) ;  /* 0x0000019000007944 */ /* 0x000fea0003c00000 */
[----:B01----:R-:W-:Y:S01]  /*2e40*/  FADD.FTZ R179, R179, R190 ;  /* 0x000000beb3b37221 */ /* 0x003fe20000010000 */
[----:B------:R-:W-:Y:S01]  /*2e50*/  HFMA2.MMA R190, -RZ, RZ, 0, 1.1920928955078125e-07 ;  /* 0x00000002ffbe7435 */ /* 0x000fe200000001ff */
[----:B------:R-:W-:Y:S02]  /*2e60*/  MOV R137, 0x1f ;  /* 0x0000001f00897802 */ /* 0x000fe40000000f00 */
[----:B------:R-:W-:Y:S02]  /*2e70*/  MOV R188, 0xffffffff ;  /* 0xffffffff00bc7802 */ /* 0x000fe40000000f00 */
[----:B------:R-:W-:Y:S02]  /*2e80*/  MOV R138, 0x2ea0 ;  /* 0x00002ea0008a7802 */ /* 0x000fe40000000f00 */
[----:B------:R-:W-:Y:S05]  /*2e90*/  CALL.REL.NOINC `($__internal_149_$__cuda_sm70_shflsync_bfly_p) ;  /* 0x0000013000007944 */ /* 0x000fea0003c00000 */
[----:B01----:R-:W-:Y:S01]  /*2ea0*/  FADD.FTZ R179, R179, R190 ;  /* 0x000000beb3b37221 */ /* 0x003fe20000010000 */
[----:B------:R-:W-:Y:S01]  /*2eb0*/  HFMA2.MMA R190, -RZ, RZ, 0, 2.384185791015625e-07 ;  /* 0x00000004ffbe7435 */ /* 0x000fe200000001ff */
[----:B------:R-:W-:-:S02]  /*2ec0*/  MOV R137, 0x1f ;  /* 0x0000001f00897802 */ /* 0x000fc40000000f00 */
[----:B------:R-:W-:Y:S02]  /*2ed0*/  MOV R188, 0xffffffff ;  /* 0xffffffff00bc7802 */ /* 0x000fe40000000f00 */
[----:B------:R-:W-:Y:S02]  /*2ee0*/  MOV R138, 0x2f00 ;  /* 0x00002f00008a7802 */ /* 0x000fe40000000f00 */
[----:B------:R-:W-:Y:S05]  /*2ef0*/  CALL.REL.NOINC `($__internal_149_$__cuda_sm70_shflsync_bfly_p) ;  /* 0x000000d000007944 */ /* 0x000fea0003c00000 */
[----:B01----:R-:W-:Y:S01]  /*2f00*/  FADD.FTZ R179, R179, R190 ;  /* 0x000000beb3b37221 */ /* 0x003fe20000010000 */
[----:B------:R-:W-:Y:S01]  /*2f10*/  HFMA2.MMA R190, -RZ, RZ, 0, 4.76837158203125e-07 ;  /* 0x00000008ffbe7435 */ /* 0x000fe200000001ff */
[----:B------:R-:W-:Y:S02]  /*2f20*/  MOV R137, 0x1f ;  /* 0x0000001f00897802 */ /* 0x000fe40000000f00 */
[----:B------:R-:W-:Y:S02]  /*2f30*/  MOV R188, 0xffffffff ;  /* 0xffffffff00bc7802 */ /* 0x000fe40000000f00 */
[----:B------:R-:W-:Y:S02]  /*2f40*/  MOV R138, 0x2f60 ;  /* 0x00002f60008a7802 */ /* 0x000fe40000000f00 */
[----:B------:R-:W-:Y:S05]  /*2f50*/  CALL.REL.NOINC `($__internal_149_$__cuda_sm70_shflsync_bfly_p) ;  /* 0x0000007000007944 */ /* 0x000fea0003c00000 */
[----:B01----:R-:W-:Y:S01]  /*2f60*/  FADD.FTZ R179, R179, R190 ;  /* 0x000000beb3b37221 */ /* 0x003fe20000010000 */
[----:B------:R-:W-:Y:S01]  /*2f70*/  HFMA2.MMA R190, -RZ, RZ, 0, 9.5367431640625e-07 ;  /* 0x00000010ffbe7435 */ /* 0x000fe200000001ff */
[----:B------:R-:W-:-:S02]  /*2f80*/  MOV R137, 0x1f ;  /* 0x0000001f00897802 */ /* 0x000fc40000000f00 */
[----:B------:R-:W-:Y:S02]  /*2f90*/  MOV R188, 0xffffffff ;  /* 0xffffffff00bc7802 */ /* 0x000fe40000000f00 */
[----:B------:R-:W-:Y:S02]  /*2fa0*/  MOV R138, 0x2fc0 ;  /* 0x00002fc0008a7802 */ /* 0x000fe40000000f00 */
[----:B------:R-:W-:Y:S05]  /*2fb0*/  CALL.REL.NOINC `($__internal_149_$__cuda_sm70_shflsync_bfly_p) ;  /* 0x0000001000007944 */ /* 0x000fea0003c00000 */
[----:B01----:R-:W-:Y:S05]  /*2fc0*/  BRA `(.L_x_32910) ;  /* 0xffffed1000007947 */ /* 0x003fea000383ffff */
        .weak           $__internal_149_$__cuda_sm70_shflsync_bfly_p
        .type           $__internal_149_$__cuda_sm70_shflsync_bfly_p,@function
        .size           $__internal_149_$__cuda_sm70_shflsync_bfly_p,(.L_x_36237 - $__internal_149_$__cuda_sm70_shflsync_bfly_p)
$__internal_149_$__cuda_sm70_shflsync_bfly_p:
[----:B------:R-:W-:Y:S01]  /*2fd0*/  HFMA2.MMA R139, -RZ, RZ, 0, 0 ;  /* 0x00000000ff8b7435 */ /* 0x000fe200000001ff */
[----:B------:R-:W-:Y:S04]  /*2fe0*/  WARPSYNC R188 ;  /* 0x000000bc00007348 */ /* 0x000fe80003800000 */
[----:B------:R0:W1:Y:S01]  /*2ff0*/  SHFL.BFLY PT, R190, R179, R190, R137 ;  /* 0x0c0000beb3be7389 */ /* 0x00006200000e0089 */
[----:B------:R-:W-:Y:S05]  /*3000*/  RET.REL.NODEC R138 `(_ZN10layer_norm13ln_fwd_kernelINS_13Kernel_traitsIfffffjLj1280ELj1ELj4ELj1ELj16ENS_18Kernel_traits_baseILj1280EfffffjLj128EEEEELb0ELb1ELb0ELb1EEEvNS_9FwdParamsE) ;  /* 0xffffcff08a007950 */ /* 0x000fea0003c3ffff */
.L_x_32911:
        /* <DEDUP_REMOVED lines=15> */
.L_x_36237:


//--------------------- .text._ZN10layer_norm13ln_fwd_kernelINS_13Kernel_traitsIfffffjLj1280ELj1ELj4ELj1ELj16ENS_18Kernel_traits_baseILj1280EfffffjLj128EEEEELb0ELb1ELb1ELb0EEEvNS_9FwdParamsE --------------------------
	.section	.text._ZN10layer_norm13ln_fwd_kernelINS_13Kernel_traitsIfffffjLj1280ELj1ELj4ELj1ELj16ENS_18Kernel_traits_baseILj1280EfffffjLj128EEEEELb0ELb1ELb1ELb0EEEvNS_9FwdParamsE,"ax",@progbits
	.sectioninfo	@"SHI_REGISTERS=190"
	.align	128
        .global         _ZN10layer_norm13ln_fwd_kernelINS_13Kernel_traitsIfffffjLj1280ELj1ELj4ELj1ELj16ENS_18Kernel_traits_baseILj1280EfffffjLj128EEEEELb0ELb1ELb1ELb0EEEvNS_9FwdParamsE
        .type           _ZN10layer_norm13ln_fwd_kernelINS_13Kernel_traitsIfffffjLj1280ELj1ELj4ELj1ELj16ENS_18Kernel_traits_baseILj1280EfffffjLj128EEEEELb0ELb1ELb1ELb0EEEvNS_9FwdParamsE,@function
        .size           _ZN10layer_norm13ln_fwd_kernelINS_13Kernel_traitsIfffffjLj1280ELj1ELj4ELj1ELj16ENS_18Kernel_traits_baseILj1280EfffffjLj128EEEEELb0ELb1ELb1ELb0EEEvNS_9FwdParamsE,(.L_x_36238 - _ZN10layer_norm13ln_fwd_kernelINS_13Kernel_traitsIfffffjLj1280ELj1ELj4ELj1ELj16ENS_18Kernel_traits_baseILj1280EfffffjLj128EEEEELb0ELb1ELb1ELb0EEEvNS_9FwdParamsE)
        .other          _ZN10layer_norm13ln_fwd_kernelINS_13Kernel_traitsIfffffjLj1280ELj1ELj4ELj1ELj16ENS_18Kernel_traits_baseILj1280EfffffjLj128EEEEELb0ELb1ELb1ELb0EEEvNS_9FwdParamsE,@"STO_CUDA_ENTRY STV_DEFAULT"
_ZN10layer_norm13ln_fwd_kernelINS_13Kernel_traitsIfffffjLj1280ELj1ELj4ELj1ELj16ENS_18Kernel_traits_baseILj1280EfffffjLj128EEEEELb0ELb1ELb1ELb0EEEvNS_9FwdParamsE:
.text._ZN10layer_norm13ln_fwd_kernelINS_13Kernel_traitsIfffffjLj1280ELj1ELj4ELj1ELj16ENS_18Kernel_traits_baseILj1280EfffffjLj128EEEEELb0ELb1ELb1ELb0EEEvNS_9FwdParamsE:
        /* <DEDUP_REMOVED lines=35> */
.L_x_32913:
[----:B-1----:R-:W-:Y:S05]  /*0230*/  BSYNC B0 ;  /* 0x0000000000007941 */ /* 0x002fea0003800000 */
.L_x_32912:
        /* <DEDUP_REMOVED lines=16> */
.L_x_32915:
[----:B------:R-:W-:Y:S05]  /*0340*/  BSYNC B0 ;  /* 0x0000000000007941 */ /* 0x000fea0003800000 */
.L_x_32914:
        /* <DEDUP_REMOVED lines=16> */
.L_x_32917:
[----:B------:R-:W-:Y:S05]  /*0450*/  BSYNC B0 ;  /* 0x0000000000007941 */ /* 0x000fea0003800000 */
.L_x_32916:
        /* <DEDUP_REMOVED lines=16> */
.L_x_32919:
[----:B------:R-:W-:Y:S05]  /*0560*/  BSYNC B0 ;  /* 0x0000000000007941 */ /* 0x000fea0003800000 */
.L_x_32918:
        /* <DEDUP_REMOVED lines=16> */
.L_x_32921:
[----:B------:R-:W-:Y:S05]  /*0670*/  BSYNC B0 ;  /* 0x0000000000007941 */ /* 0x000fea0003800000 */
.L_x_32920:
        /* <DEDUP_REMOVED lines=18> */
.L_x_32923:
[----:B------:R-:W-:Y:S05]  /*07a0*/  BSYNC B0 ;  /* 0x0000000000007941 */ /* 0x000fea0003800000 */
.L_x_32922:
        /* <DEDUP_REMOVED lines=20> */
.L_x_32925:
[----:B------:R-:W-:Y:S05]  /*08f0*/  BSYNC B0 ;  /* 0x0000000000007941 */ /* 0x000fea0003800000 */
.L_x_32924:
        /* <DEDUP_REMOVED lines=18> */
.L_x_32927:
[----:B------:R-:W-:Y:S05]  /*0a20*/  BSYNC B0 ;  /* 0x0000000000007941 */ /* 0x000fea0003800000 */
.L_x_32926:
        /* <DEDUP_REMOVED lines=18> */
.L_x_32929:
[----:B------:R-:W-:Y:S05]  /*0b50*/  BSYNC B0 ;  /* 0x0000000000007941 */ /* 0x000fea0003800000 */
.L_x_32928:
        /* <DEDUP_REMOVED lines=17> */
.L_x_32931:
[----:B------:R-:W-:Y:S05]  /*0c70*/  BSYNC B0 ;  /* 0x0000000000007941 */ /* 0x000fea0003800000 */
.L_x_32930:
[----:B------:R-:W-:-:S13]  /*0c80*/  ISETP.GE.AND P1, PT, R124, c[0x0][0x164], PT ;  /* 0x000059007c007a0c */ /* 0x000fda0003f26270 */
[----:B------:R-:W-:Y:S05]  /*0c90*/  @P1 EXIT ;  /* 0x000000000000194d */ /* 0x000fea0003800000 */
[----:B0-----:R-:W-:Y:S01]  /*0ca0*/  MOV R2, R124 ;  /* 0x0000007c00027202 */ /* 0x001fe20000000f00 */
[----:B------:R-:W-:Y:S02]  /*0cb0*/  ULDC.U8 UR6, c[0x0][0x1f0] ;  /* 0x00007c0000067ab9 */ /* 0x000fe40000000000 */
.L_x_33055:
        /* <DEDUP_REMOVED lines=47> */
.L_x_32935:
[----:B0-----:R-:W-:Y:S05]  /*0fb0*/  BSYNC B1 ;  /* 0x0000000000017941 */ /* 0x001fea0003800000 */
.L_x_32934:
[----:B------:R-:W-:Y:S01]  /*0fc0*/  BSSY B1, `(.L_x_32936) ;  /* 0x0000005000017945 */ /* 0x000fe20003800000 */
[----:B------:R-:W-:Y:S05]  /*0fd0*/  @!P3 BRA `(.L_x_32937) ;  /* 0x000000300000b947 */ /* 0x000fea0003800000 */
[----:B-----5:R-:W-:-:S04]  /*0fe0*/  FMUL.FTZ R174, R177, c[0x0][0x1ec] ;  /* 0x00007b00b1ae7a20 */ /* 0x020fc80000410000 */
[----:B------:R-:W-:-:S04]  /*0ff0*/  FMUL.FTZ R161, R109, R174 ;  /* 0x000000ae6da17220 */ /* 0x000fc80000410000 */
[----:B------:R-:W-:Y:S02]  /*1000*/  @P2 FADD.FTZ R161, R125, R161 ;  /* 0x000000a17da12221 */ /* 0x000fe40000010000 */
.L_x_32937:
[----:B------:R-:W-:Y:S05]  /*1010*/  BSYNC B1 ;  /* 0x0000000000017941 */ /* 0x000fea0003800000 */
.L_x_32936:
[----:B------:R-:W-:Y:S01]  /*1020*/  BSSY B1, `(.L_x_32938) ;  /* 0x0000005000017945 */ /* 0x000fe20003800000 */
[----:B------:R-:W-:Y:S05]  /*1030*/  @!P3 BRA `(.L_x_32939) ;  /* 0x000000300000b947 */ /* 0x000fea0003800000 */
[----:B-----5:R-:W-:-:S04]  /*1040*/  FMUL.FTZ R173, R178, c[0x0][0x1ec] ;  /* 0x00007b00b2ad7a20 */ /* 0x020fc80000410000 */
[----:B------:R-:W-:-:S04]  /*1050*/  FMUL.FTZ R162, R110, R173 ;  /* 0x000000ad6ea27220 */ /* 0x000fc80000410000 */
[----:B------:R-:W-:Y:S02]  /*1060*/  @P2 FADD.FTZ R162, R126, R162 ;  /* 0x000000a27ea22221 */ /* 0x000fe40000010000 */
.L_x_32939:
[----:B------:R-:W-:Y:S05]  /*1070*/  BSYNC B1 ;  /* 0x0000000000017941 */ /* 0x000fea0003800000 */
.L_x_32938:
[----:B------:R-:W-:Y:S01]  /*1080*/  BSSY B1, `(.L_x_32940) ;  /* 0x0000005000017945 */ /* 0x000fe20003800000 */
[----:B------:R-:W-:Y:S05]  /*1090*/  @!P3 BRA `(.L_x_32941) ;  /* 0x000000300000b947 */ /* 0x000fea0003800000 */
[----:B-----5:R-:W-:-:S04]  /*10a0*/  FMUL.FTZ R174, R179, c[0x0][0x1ec] ;  /* 0x00007b00b3ae7a20 */ /* 0x020fc80000410000 */
[----:B------:R-:W-:-:S04]  /*10b0*/  FMUL.FTZ R163, R111, R174 ;  /* 0x000000ae6fa37220 */ /* 0x000fc80000410000 */
[----:B------:R-:W-:Y:S02]  /*10c0*/  @P2 FADD.FTZ R163, R127, R163 ;  /* 0x000000a37fa32221 */ /* 0x000fe40000010000 */
.L_x_32941:
[----:B------:R-:W-:Y:S05]  /*10d0*/  BSYNC B1 ;  /* 0x0000000000017941 */ /* 0x000fea0003800000 */
.L_x_32940:
[----:B------:R-:W-:Y:S01]  /*10e0*/  HFMA2.MMA R174, -RZ, RZ, 0, 9.5367431640625e-07 ;  /* 0x00000010ffae7435 */ /* 0x000fe200000001ff */
[----:B------:R-:W-:-:S09]  /*10f0*/  IADD3 R172, R172, 0x20, RZ ;  /* 0x00000020acac7810 */ /* 0x000fd20007ffe0ff */
[C---:B------:R-:W-:Y:S01]  /*1100*/  IMAD.WIDE.U32 R174, R171.reuse, R174, c[0x0][0x188] ;  /* 0x00006200abae7625 */ /* 0x040fe200078e00ae */
[----:B------:R-:W-:-:S04]  /*1110*/  IADD3 R171, R171, 0x20, RZ ;  /* 0x00000020abab7810 */ /* 0x000fc80007ffe0ff */
[----:B------:R0:W-:Y:S03]  /*1120*/  STG.E.128 [R174.64], R160 ;  /* 0x000000a0ae007986 */ /* 0x0001e6000c101d04 */
.L_x_32933:
[----:B------:R-:W-:Y:S05]  /*1130*/  BSYNC B0 ;  /* 0x0000000000007941 */ /* 0x000fea0003800000 */
.L_x_32932:
        /* <DEDUP_REMOVED lines=29> */
.L_x_32945:
[----:B0-----:R-:W-:Y:S05]  /*1310*/  BSYNC B1 ;  /* 0x0000000000017941 */ /* 0x001fea0003800000 */
.L_x_32944:
[----:B------:R-:W-:Y:S01]  /*1320*/  BSSY B1, `(.L_x_32946) ;  /* 0x0000005000017945 */ /* 0x000fe20003800000 */
[----:B------:R-:W-:Y:S05]  /*1330*/  @!P3 BRA `(.L_x_32947) ;  /* 0x000000300000b947 */ /* 0x000fea0003800000 */
[----:B-----5:R-:W-:-:S04]  /*1340*/  FMUL.FTZ R174, R177, c[0x0][0x1ec] ;  /* 0x00007b00b1ae7a20 */ /* 0x020fc80000410000 */
[----:B------:R-:W-:-:S04]  /*1350*/  FMUL.FTZ R129, R97, R174 ;  /* 0x000000ae61817220 */ /* 0x000fc80000410000 */
[----:B------:R-:W-:Y:S02]  /*1360*/  @P2 FADD.FTZ R129, R125, R129 ;  /* 0x000000817d812221 */ /* 0x000fe40000010000 */
.L_x_32947:
[----:B------:R-:W-:Y:S05]  /*1370*/  BSYNC B1 ;  /* 0x0000000000017941 */ /* 0x000fea0003800000 */
.L_x_32946:
[----:B------:R-:W-:Y:S01]  /*1380*/  BSSY B1, `(.L_x_32948) ;  /* 0x0000005000017945 */ /* 0x000fe20003800000 */
[----:B------:R-:W-:Y:S05]  /*1390*/  @!P3 BRA `(.L_x_32949) ;  /* 0x000000300000b947 */ /* 0x000fea0003800000 */
[----:B-----5:R-:W-:-:S04]  /*13a0*/  FMUL.FTZ R173, R178, c[0x0][0x1ec] ;  /* 0x00007b00b2ad7a20 */ /* 0x020fc80000410000 */
[----:B------:R-:W-:-:S04]  /*13b0*/  FMUL.FTZ R130, R98, R173 ;  /* 0x000000ad62827220 */ /* 0x000fc80000410000 */
[----:B------:R-:W-:Y:S02]  /*13c0*/  @P2 FADD.FTZ R130, R126, R130 ;  /* 0x000000827e822221 */ /* 0x000fe40000010000 */
.L_x_32949:
[----:B------:R-:W-:Y:S05]  /*13d0*/  BSYNC B1 ;  /* 0x0000000000017941 */ /* 0x000fea0003800000 */
.L_x_32948:
[----:B------:R-:W-:Y:S01]  /*13e0*/  BSSY B1, `(.L_x_32950) ;  /* 0x0000005000017945 */ /* 0x000fe20003800000 */
[----:B------:R-:W-:Y:S05]  /*13f0*/  @!P3 BRA `(.L_x_32951) ;  /* 0x000000300000b947 */ /* 0x000fea0003800000 */
[----:B-----5:R-:W-:-:S04]  /*1400*/  FMUL.FTZ R174, R179, c[0x0][0x1ec] ;  /* 0x00007b00b3ae7a20 */ /* 0x020fc80000410000 */
[----:B------:R-:W-:-:S04]  /*1410*/  FMUL.FTZ R131, R99, R174 ;  /* 0x000000ae63837220 */ /* 0x000fc80000410000 */
[----:B------:R-:W-:Y:S02]  /*1420*/  @P2 FADD.FTZ R131, R127, R131 ;  /* 0x000000837f832221 */ /* 0x000fe40000010000 */
.L_x_32951:
[----:B------:R-:W-:Y:S05]  /*1430*/  BSYNC B1 ;  /* 0x0000000000017941 */ /* 0x000fea0003800000 */
.L_x_32950:
[----:B------:R-:W-:Y:S01]  /*1440*/  HFMA2.MMA R174, -RZ, RZ, 0, 9.5367431640625e-07 ;  /* 0x00000010ffae7435 */ /* 0x000fe200000001ff */
[----:B------:R-:W-:-:S09]  /*1450*/  IADD3 R172, R172, 0x20, RZ ;  /* 0x00000020acac7810 */ /* 0x000fd20007ffe0ff */
[C---:B------:R-:W-:Y:S01]  /*1460*/  IMAD.WIDE.U32 R174, R171.reuse, R174, c[0x0][0x188] ;  /* 0x00006200abae7625 */ /* 0x040fe200078e00ae */
[----:B------:R-:W-:-:S04]  /*1470*/  IADD3 R171, R171, 0x20, RZ ;  /* 0x00000020abab7810 */ /* 0x000fc80007ffe0ff */
[----:B------:R0:W-:Y:S03]  /*1480*/  STG.E.128 [R174.64], R128 ;  /* 0x00000080ae007986 */ /* 0x0001e6000c101d04 */
.L_x_32943:
[----:B------:R-:W-:Y:S05]  /*1490*/  BSYNC B0 ;  /* 0x0000000000007941 */ /* 0x000fea0003800000 */
.L_x_32942:
        /* <DEDUP_REMOVED lines=29> */
.L_x_32955:
[----:B0-----:R-:W-:Y:S05]  /*1670*/  BSYNC B1 ;  /* 0x0000000000017941 */ /* 0x001fea0003800000 */
.L_x_32954:
[----:B------:R-:W-:Y:S01]  /*1680*/  BSSY B1, `(.L_x_32956) ;  /* 0x0000005000017945 */ /* 0x000fe20003800000 */
[----:B------:R-:W-:Y:S05]  /*1690*/  @!P3 BRA `(.L_x_32957) ;  /* 0x000000300000b947 */ /* 0x000fea0003800000 */
[----:B-----5:R-:W-:-:S04]  /*16a0*/  FMUL.FTZ R174, R177, c[0x0][0x1ec] ;  /* 0x00007b00b1ae7a20 */ /* 0x020fc80000410000 */
[----:B------:R-:W-:-:S04]  /*16b0*/  FMUL.FTZ R133, R85, R174 ;  /* 0x000000ae55857220 */ /* 0x000fc80000410000 */
[----:B------:R-:W-:Y:S02]  /*16c0*/  @P2 FADD.FTZ R133, R125, R133 ;  /* 0x000000857d852221 */ /* 0x000fe40000010000 */
.L_x_32957:
[----:B------:R-:W-:Y:S05]  /*16d0*/  BSYNC B1 ;  /* 0x0000000000017941 */ /* 0x000fea0003800000 */
.L_x_32956:
[----:B------:R-:W-:Y:S01]  /*16e0*/  BSSY B1, `(.L_x_32958) ;  /* 0x0000005000017945 */ /* 0x000fe20003800000 */
[----:B------:R-:W-:Y:S05]  /*16f0*/  @!P3 BRA `(.L_x_32959) ;  /* 0x000000300000b947 */ /* 0x000fea0003800000 */
[----:B-----5:R-:W-:-:S04]  /*1700*/  FMUL.FTZ R173, R178, c[0x0][0x1ec] ;  /* 0x00007b00b2ad7a20 */ /* 0x020fc80000410000 */
[----:B------:R-:W-:-:S04]  /*1710*/  FMUL.FTZ R134, R86, R173 ;  /* 0x000000ad56867220 */ /* 0x000fc80000410000 */
[----:B------:R-:W-:Y:S02]  /*1720*/  @P2 FADD.FTZ R134, R126, R134 ;  /* 0x000000867e862221 */ /* 0x000fe40000010000 */
.L_x_32959:
[----:B------:R-:W-:Y:S05]  /*1730*/  BSYNC B1 ;  /* 0x0000000000017941 */ /* 0x000fea0003800000 */
.L_x_32958:
[----:B------:R-:W-:Y:S01]  /*1740*/  BSSY B1, `(.L_x_32960) ;  /* 0x0000005000017945 */ /* 0x000fe20003800000 */
[----:B------:R-:W-:Y:S05]  /*1750*/  @!P3 BRA `(.L_x_32961) ;  /* 0x000000300000b947 */ /* 0x000fea0003800000 */
[----:B-----5:R-:W-:-:S04]  /*1760*/  FMUL.FTZ R174, R179, c[0x0][0x1ec] ;  /* 0x00007b00b3ae7a20 */ /* 0x020fc80000410000 */
[----:B------:R-:W-:-:S04]  /*1770*/  FMUL.FTZ R135, R87, R174 ;  /* 0x000000ae57877220 */ /* 0x000fc80000410000 */
[----:B------:R-:W-:Y:S02]  /*1780*/  @P2 FADD.FTZ R135, R127, R135 ;  /* 0x000000877f872221 */ /* 0x000fe40000010000 */
.L_x_32961:
[----:B------:R-:W-:Y:S05]  /*1790*/  BSYNC B1 ;  /* 0x0000000000017941 */ /* 0x000fea0003800000 */
.L_x_32960:
[----:B------:R-:W-:Y:S01]  /*17a0*/  HFMA2.MMA R174, -RZ, RZ, 0, 9.5367431640625e-07 ;  /* 0x00000010ffae7435 */ /* 0x000fe200000001ff */
[----:B------:R-:W-:-:S09]  /*17b0*/  IADD3 R172, R172, 0x20, RZ ;  /* 0x00000020acac7810 */ /* 0x000fd20007ffe0ff */
[C---:B------:R-:W-:Y:S01]  /*17c0*/  IMAD.WIDE.U32 R174, R171.reuse, R174, c[0x0][0x188] ;  /* 0x00006200abae7625 */ /* 0x040fe200078e00ae */
[----:B------:R-:W-:-:S04]  /*17d0*/  IADD3 R171, R171, 0x20, RZ ;  /* 0x00000020abab7810 */ /* 0x000fc80007ffe0ff */
[----:B------:R0:W-:Y:S03]  /*17e0*/  STG.E.128 [R174.64], R132 ;  /* 0x00000084ae007986 */ /* 0x0001e6000c101d04 */
.L_x_32953:
[----:B------:R-:W-:Y:S05]  /*17f0*/  BSYNC B0 ;  /* 0x0000000000007941 */ /* 0x000fea0003800000 */
.L_x_32952:
        /* <DEDUP_REMOVED lines=29> */
.L_x_32965:
[----:B0-----:R-:W-:Y:S05]  /*19d0*/  BSYNC B1 ;  /* 0x0000000000017941 */ /* 0x001fea0003800000 */
.L_x_32964:
[----:B------:R-:W-:Y:S01]  /*19e0*/  BSSY B1, `(.L_x_32966) ;  /* 0x0000005000017945 */ /* 0x000fe20003800000 */
[----:B------:R-:W-:Y:S05]  /*19f0*/  @!P3 BRA `(.L_x_32967) ;  /* 0x000000300000b947 */ /* 0x000fea0003800000 */
[----:B-----5:R-:W-:-:S04]  /*1a00*/  FMUL.FTZ R174, R177, c[0x0][0x1ec] ;  /* 0x00007b00b1ae7a20 */ /* 0x020fc80000410000 */
[----:B------:R-:W-:-:S04]  /*1a10*/  FMUL.FTZ R137, R73, R174 ;  /* 0x000000ae49897220 */ /* 0x000fc80000410000 */
[----:B------:R-:W-:Y:S02]  /*1a20*/  @P2 FADD.FTZ R137, R125, R137 ;  /* 0x000000897d892221 */ /* 0x000fe40000010000 */
.L_x_32967:
[----:B------:R-:W-:Y:S05]  /*1a30*/  BSYNC B1 ;  /* 0x0000000000017941 */ /* 0x000fea0003800000 */
.L_x_32966:
[----:B------:R-:W-:Y:S01]  /*1a40*/  BSSY B1, `(.L_x_32968) ;  /* 0x0000005000017945 */ /* 0x000fe20003800000 */
[----:B------:R-:W-:Y:S05]  /*1a50*/  @!P3 BRA `(.L_x_32969) ;  /* 0x000000300000b947 */ /* 0x000fea0003800000 */
[----:B-----5:R-:W-:-:S04]  /*1a60*/  FMUL.FTZ R173, R178, c[0x0][0x1ec] ;  /* 0x00007b00b2ad7a20 */ /* 0x020fc80000410000 */
[----:B------:R-:W-:-:S04]  /*1a70*/  FMUL.FTZ R138, R74, R173 ;  /* 0x000000ad4a8a7220 */ /* 0x000fc80000410000 */
[----:B------:R-:W-:Y:S02]  /*1a80*/  @P2 FADD.FTZ R138, R126, R138 ;  /* 0x0000008a7e8a2221 */ /* 0x000fe40000010000 */
.L_x_32969:
[----:B------:R-:W-:Y:S05]  /*1a90*/  BSYNC B1 ;  /* 0x0000000000017941 */ /* 0x000fea0003800000 */
.L_x_32968:
[----:B------:R-:W-:Y:S01]  /*1aa0*/  BSSY B1, `(.L_x_32970) ;  /* 0x0000005000017945 */ /* 0x000fe20003800000 */
[----:B------:R-:W-:Y:S05]  /*1ab0*/  @!P3 BRA `(.L_x_32971) ;  /* 0x000000300000b947 */ /* 0x000fea0003800000 */
[----:B-----5:R-:W-:-:S04]  /*1ac0*/  FMUL.FTZ R174, R179, c[0x0][0x1ec] ;  /* 0x00007b00b3ae7a20 */ /* 0x020fc80000410000 */
[----:B------:R-:W-:-:S04]  /*1ad0*/  FMUL.FTZ R139, R75, R174 ;  /* 0x000000ae4b8b7220 */ /* 0x000fc80000410000 */
[----:B------:R-:W-:Y:S02]  /*1ae0*/  @P2 FADD.FTZ R139, R127, R139 ;  /* 0x0000008b7f8b2221 */ /* 0x000fe40000010000 */
.L_x_32971:
[----:B------:R-:W-:Y:S05]  /*1af0*/  BSYNC B1 ;  /* 0x0000000000017941 */ /* 0x000fea0003800000 */
.L_x_32970:
[----:B------:R-:W-:Y:S01]  /*1b00*/  HFMA2.MMA R174, -RZ, RZ, 0, 9.5367431640625e-07 ;  /* 0x00000010ffae7435 */ /* 0x000fe200000001ff */
[----:B------:R-:W-:-:S09]  /*1b10*/  IADD3 R172, R172, 0x20, RZ ;  /* 0x00000020acac7810 */ /* 0x000fd20007ffe0ff */
[C---:B------:R-:W-:Y:S01]  /*1b20*/  IMAD.WIDE.U32 R174, R171.reuse, R174, c[0x0][0x188] ;  /* 0x00006200abae7625 */ /* 0x040fe200078e00ae */
[----:B------:R-:W-:-:S04]  /*1b30*/  IADD3 R171, R171, 0x20, RZ ;  /* 0x00000020abab7810 */ /* 0x000fc80007ffe0ff */
[----:B------:R0:W-:Y:S03]  /*1b40*/  STG.E.128 [R174.64], R136 ;  /* 0x00000088ae007986 */ /* 0x0001e6000c101d04 */
.L_x_32963:
[----:B------:R-:W-:Y:S05]  /*1b50*/  BSYNC B0 ;  /* 0x0000000000007941 */ /* 0x000fea0003800000 */
.L_x_32962:
        /* <DEDUP_REMOVED lines=29> */
.L_x_32975:
[----:B0-----:R-:W-:Y:S05]  /*1d30*/  BSYNC B1 ;  /* 0x0000000000017941 */ /* 0x001fea0003800000 */
.L_x_32974:
[----:B------:R-:W-:Y:S01]  /*1d40*/  BSSY B1, `(.L_x_32976) ;  /* 0x0000005000017945 */ /* 0x000fe20003800000 */
[----:B------:R-:W-:Y:S05]  /*1d50*/  @!P3 BRA `(.L_x_32977) ;  /* 0x000000300000b947 */ /* 0x000fea0003800000 */
[----:B-----5:R-:W-:-:S04]  /*1d60*/  FMUL.FTZ R174, R177, c[0x0][0x1ec] ;  /* 0x00007b00b1ae7a20 */ /* 0x020fc80000410000 */
[----:B------:R-:W-:-:S04]  /*1d70*/  FMUL.FTZ R141, R61, R174 ;  /* 0x000000ae3d8d7220 */ /* 0x000fc80000410000 */
[----:B------:R-:W-:Y:S02]  /*1d80*/  @P2 FADD.FTZ R141, R125, R141 ;  /* 0x0000008d7d8d2221 */ /* 0x000fe40000010000 */
.L_x_32977:
[----:B------:R-:W-:Y:S05]  /*1d90*/  BSYNC B1 ;  /* 0x0000000000017941 */ /* 0x000fea0003800000 */
.L_x_32976:
[----:B------:R-:W-:Y:S01]  /*1da0*/  BSSY B1, `(.L_x_32978) ;  /* 0x0000005000017945 */ /* 0x000fe20003800000 */
[----:B------:R-:W-:Y:S05]  /*1db0*/  @!P3 BRA `(.L_x_32979) ;  /* 0x000000300000b947 */ /* 0x000fea0003800000 */
[----:B-----5:R-:W-:-:S04]  /*1dc0*/  FMUL.FTZ R173, R178, c[0x0][0x1ec] ;  /* 0x00007b00b2ad7a20 */ /* 0x020fc80000410000 */
[----:B------:R-:W-:-:S04]  /*1dd0*/  FMUL.FTZ R142, R62, R173 ;  /* 0x000000ad3e8e7220 */ /* 0x000fc80000410000 */
[----:B------:R-:W-:Y:S02]  /*1de0*/  @P2 FADD.FTZ R142, R126, R142 ;  /* 0x0000008e7e8e2221 */ /* 0x000fe40000010000 */
.L_x_32979:
[----:B------:R-:W-:Y:S05]  /*1df0*/  BSYNC B1 ;  /* 0x0000000000017941 */ /* 0x000fea0003800000 */
.L_x_32978:
[----:B------:R-:W-:Y:S01]  /*1e00*/  BSSY B1, `(.L_x_32980) ;  /* 0x0000005000017945 */ /* 0x000fe20003800000 */
[----:B------:R-:W-:Y:S05]  /*1e10*/  @!P3 BRA `(.L_x_32981) ;  /* 0x000000300000b947 */ /* 0x000fea0003800000 */
[----:B-----5:R-:W-:-:S04]  /*1e20*/  FMUL.FTZ R174, R179, c[0x0][0x1ec] ;  /* 0x00007b00b3ae7a20 */ /* 0x020fc80000410000 */
[----:B------:R-:W-:-:S04]  /*1e30*/  FMUL.FTZ R143, R63, R174 ;  /* 0x000000ae3f8f7220 */ /* 0x000fc80000410000 */
[----:B------:R-:W-:Y:S02]  /*1e40*/  @P2 FADD.FTZ R143, R127, R143 ;  /* 0x0000008f7f8f2221 */ /* 0x000fe40000010000 */
.L_x_32981:
[----:B------:R-:W-:Y:S05]  /*1e50*/  BSYNC B1 ;  /* 0x0000000000017941 */ /* 0x000fea0003800000 */
.L_x_32980:
[----:B------:R-:W-:Y:S01]  /*1e60*/  HFMA2.MMA R174, -RZ, RZ, 0, 9.5367431640625e-07 ;  /* 0x00000010ffae7435 */ /* 0x000fe200000001ff */
[----:B------:R-:W-:-:S09]  /*1e70*/  IADD3 R172, R172, 0x20, RZ ;  /* 0x00000020acac7810 */ /* 0x000fd20007ffe0ff */
[C---:B------:R-:W-:Y:S01]  /*1e80*/  IMAD.WIDE.U32 R174, R171.reuse, R174, c[0x0][0x188] ;  /* 0x00006200abae7625 */ /* 0x040fe200078e00ae */
[----:B------:R-:W-:-:S04]  /*1e90*/  IADD3 R171, R171, 0x20, RZ ;  /* 0x00000020abab7810 */ /* 0x000fc80007ffe0ff */
[----:B------:R0:W-:Y:S03]  /*1ea0*/  STG.E.128 [R174.64], R140 ;  /* 0x0000008cae007986 */ /* 0x0001e6000c101d04 */
.L_x_32973:
[----:B------:R-:W-:Y:S05]  /*1eb0*/  BSYNC B0 ;  /* 0x0000000000007941 */ /* 0x000fea0003800000 */
.L_x_32972:
        /* <DEDUP_REMOVED lines=29> */
.L_x_32985:
[----:B0-----:R-:W-:Y:S05]  /*2090*/  BSYNC B1 ;  /* 0x0000000000017941 */ /* 0x001fea0003800000 */
.L_x_32984:
[----:B------:R-:W-:Y:S01]  /*20a0*/  BSSY B1, `(.L_x_32986) ;  /* 0x0000005000017945 */ /* 0x000fe20003800000 */
[----:B------:R-:W-:Y:S05]  /*20b0*/  @!P3 BRA `(.L_x_32987) ;  /* 0x000000300000b947 */ /* 0x000fea0003800000 */
[----:B-----5:R-:W-:-:S04]  /*20c0*/  FMUL.FTZ R174, R177, c[0x0][0x1ec] ;  /* 0x00007b00b1ae7a20 */ /* 0x020fc80000410000 */
[----:B------:R-:W-:-:S04]  /*20d0*/  FMUL.FTZ R145, R49, R174 ;  /* 0x000000ae31917220 */ /* 0x000fc80000410000 */
[----:B------:R-:W-:Y:S02]  /*20e0*/  @P2 FADD.FTZ R145, R125, R145 ;  /* 0x000000917d912221 */ /* 0x000fe40000010000 */
.L_x_32987:
[----:B------:R-:W-:Y:S05]  /*20f0*/  BSYNC B1 ;  /* 0x0000000000017941 */ /* 0x000fea0003800000 */
.L_x_32986:
[----:B------:R-:W-:Y:S01]  /*2100*/  BSSY B1, `(.L_x_32988) ;  /* 0x0000005000017945 */ /* 0x000fe20003800000 */
[----:B------:R-:W-:Y:S05]  /*2110*/  @!P3 BRA `(.L_x_32989) ;  /* 0x000000300000b947 */ /* 0x000fea0003800000 */
[----:B-----5:R-:W-:-:S04]  /*2120*/  FMUL.FTZ R173, R178, c[0x0][0x1ec] ;  /* 0x00007b00b2ad7a20 */ /* 0x020fc80000410000 */
[----:B------:R-:W-:-:S04]  /*2130*/  FMUL.FTZ R146, R50, R173 ;  /* 0x000000ad32927220 */ /* 0x000fc80000410000 */
[----:B------:R-:W-:Y:S02]  /*2140*/  @P2 FADD.FTZ R146, R126, R146 ;  /* 0x000000927e922221 */ /* 0x000fe40000010000 */
.L_x_32989:
[----:B------:R-:W-:Y:S05]  /*2150*/  BSYNC B1 ;  /* 0x0000000000017941 */ /* 0x000fea0003800000 */
.L_x_32988:
[----:B------:R-:W-:Y:S01]  /*2160*/  BSSY B1, `(.L_x_32990) ;  /* 0x0000005000017945 */ /* 0x000fe20003800000 */
[----:B------:R-:W-:Y:S05]  /*2170*/  @!P3 BRA `(.L_x_32991) ;  /* 0x000000300000b947 */ /* 0x000fea0003800000 */
[----:B-----5:R-:W-:-:S04]  /*2180*/  FMUL.FTZ R174, R179, c[0x0][0x1ec] ;  /* 0x00007b00b3ae7a20 */ /* 0x020fc80000410000 */
[----:B------:R-:W-:-:S04]  /*2190*/  FMUL.FTZ R147, R51, R174 ;  /* 0x000000ae33937220 */ /* 0x000fc80000410000 */
[----:B------:R-:W-:Y:S02]  /*21a0*/  @P2 FADD.FTZ R147, R127, R147 ;  /* 0x000000937f932221 */ /* 0x000fe40000010000 */
.L_x_32991:
[----:B------:R-:W-:Y:S05]  /*21b0*/  BSYNC B1 ;  /* 0x0000000000017941 */ /* 0x000fea0003800000 */
.L_x_32990:
[----:B------:R-:W-:Y:S01]  /*21c0*/  HFMA2.MMA R174, -RZ, RZ, 0, 9.5367431640625e-07 ;  /* 0x00000010ffae7435 */ /* 0x000fe200000001ff */
[----:B------:R-:W-:-:S09]  /*21d0*/  IADD3 R172, R172, 0x20, RZ ;  /* 0x00000020acac7810 */ /* 0x000fd20007ffe0ff */
[C---:B------:R-:W-:Y:S01]  /*21e0*/  IMAD.WIDE.U32 R174, R171.reuse, R174, c[0x0][0x188] ;  /* 0x00006200abae7625 */ /* 0x040fe200078e00ae */
[----:B------:R-:W-:-:S04]  /*21f0*/  IADD3 R171, R171, 0x20, RZ ;  /* 0x00000020abab7810 */ /* 0x000fc80007ffe0ff */
[----:B------:R0:W-:Y:S03]  /*2200*/  STG.E.128 [R174.64], R144 ;  /* 0x00000090ae007986 */ /* 0x0001e6000c101d04 */
.L_x_32983:
[----:B------:R-:W-:Y:S05]  /*2210*/  BSYNC B0 ;  /* 0x0000000000007941 */ /* 0x000fea0003800000 */
.L_x_32982:
        /* <DEDUP_REMOVED lines=29> */
.L_x_32995:
[----:B0-----:R-:W-:Y:S05]  /*23f0*/  BSYNC B1 ;  /* 0x0000000000017941 */ /* 0x001fea0003800000 */
.L_x_32994:
[----:B------:R-:W-:Y:S01]  /*2400*/  BSSY B1, `(.L_x_32996) ;  /* 0x0000005000017945 */ /* 0x000fe20003800000 */
[----:B------:R-:W-:Y:S05]  /*2410*/  @!P3 BRA `(.L_x_32997) ;  /* 0x000000300000b947 */ /* 0x000fea0003800000 */
[----:B-----5:R-:W-:-:S04]  /*2420*/  FMUL.FTZ R174, R177, c[0x0][0x1ec] ;  /* 0x00007b00b1ae7a20 */ /* 0x020fc80000410000 */
[----:B------:R-:W-:-:S04]  /*2430*/  FMUL.FTZ R149, R37, R174 ;  /* 0x000000ae25957220 */ /* 0x000fc80000410000 */
[----:B------:R-:W-:Y:S02]  /*2440*/  @P2 FADD.FTZ R149, R125, R149 ;  /* 0x000000957d952221 */ /* 0x000fe40000010000 */
.L_x_32997:
[----:B------:R-:W-:Y:S05]  /*2450*/  BSYNC B1 ;  /* 0x0000000000017941 */ /* 0x000fea0003800000 */
.L_x_32996:
[----:B------:R-:W-:Y:S01]  /*2460*/  BSSY B1, `(.L_x_32998) ;  /* 0x0000005000017945 */ /* 0x000fe20003800000 */
[----:B------:R-:W-:Y:S05]  /*2470*/  @!P3 BRA `(.L_x_32999) ;  /* 0x000000300000b947 */ /* 0x000fea0003800000 */
[----:B-----5:R-:W-:-:S04]  /*2480*/  FMUL.FTZ R173, R178, c[0x0][0x1ec] ;  /* 0x00007b00b2ad7a20 */ /* 0x020fc80000410000 */
[----:B------:R-:W-:-:S04]  /*2490*/  FMUL.FTZ R150, R38, R173 ;  /* 0x000000ad26967220 */ /* 0x000fc80000410000 */
[----:B------:R-:W-:Y:S02]  /*24a0*/  @P2 FADD.FTZ R150, R126, R150 ;  /* 0x000000967e962221 */ /* 0x000fe40000010000 */
.L_x_32999:
[----:B------:R-:W-:Y:S05]  /*24b0*/  BSYNC B1 ;  /* 0x0000000000017941 */ /* 0x000fea0003800000 */
.L_x_32998:
[----:B------:R-:W-:Y:S01]  /*24c0*/  BSSY B1, `(.L_x_33000) ;  /* 0x0000005000017945 */ /* 0x000fe20003800000 */
[----:B------:R-:W-:Y:S05]  /*24d0*/  @!P3 BRA `(.L_x_33001) ;  /* 0x000000300000b947 */ /* 0x000fea0003800000 */
[----:B-----5:R-:W-:-:S04]  /*24e0*/  FMUL.FTZ R174, R179, c[0x0][0x1ec] ;  /* 0x00007b00b3ae7a20 */ /* 0x020fc80000410000 */
[----:B------:R-:W-:-:S04]  /*24f0*/  FMUL.FTZ R151, R39, R174 ;  /* 0x000000ae27977220 */ /* 0x000fc80000410000 */
[----:B------:R-:W-:Y:S02]  /*2500*/  @P2 FADD.FTZ R151, R127, R151 ;  /* 0x000000977f972221 */ /* 0x000fe40000010000 */
.L_x_33001:
[----:B------:R-:W-:Y:S05]  /*2510*/  BSYNC B1 ;  /* 0x0000000000017941 */ /* 0x000fea0003800000 */
.L_x_33000:
[----:B------:R-:W-:Y:S01]  /*2520*/  HFMA2.MMA R174, -RZ, RZ, 0, 9.5367431640625e-07 ;  /* 0x00000010ffae7435 */ /* 0x000fe200000001ff */
[----:B------:R-:W-:-:S09]  /*2530*/  IADD3 R172, R172, 0x20, RZ ;  /* 0x00000020acac7810 */ /* 0x000fd20007ffe0ff */
[C---:B------:R-:W-:Y:S01]  /*2540*/  IMAD.WIDE.U32 R174, R171.reuse, R174, c[0x0][0x188] ;  /* 0x00006200abae7625 */ /* 0x040fe200078e00ae */
[----:B------:R-:W-:-:S04]  /*2550*/  IADD3 R171, R171, 0x20, RZ ;  /* 0x00000020abab7810 */ /* 0x000fc80007ffe0ff */
[----:B------:R0:W-:Y:S03]  /*2560*/  STG.E.128 [R174.64], R148 ;  /* 0x00000094ae007986 */ /* 0x0001e6000c101d04 */
.L_x_32993:
[----:B------:R-:W-:Y:S05]  /*2570*/  BSYNC B0 ;  /* 0x0000000000007941 */ /* 0x000fea0003800000 */
.L_x_32992:
        /* <DEDUP_REMOVED lines=29> */
.L_x_33005:
[----:B0-----:R-:W-:Y:S05]  /*2750*/  BSYNC B1 ;  /* 0x0000000000017941 */ /* 0x001fea0003800000 */
.L_x_33004:
[----:B------:R-:W-:Y:S01]  /*2760*/  BSSY B1, `(.L_x_33006) ;  /* 0x0000005000017945 */ /* 0x000fe20003800000 */
[----:B------:R-:W-:Y:S05]  /*2770*/  @!P3 BRA `(.L_x_33007) ;  /* 0x000000300000b947 */ /* 0x000fea0003800000 */
[----:B-----5:R-:W-:-:S04]  /*2780*/  FMUL.FTZ R174, R177, c[0x0][0x1ec] ;  /* 0x00007b00b1ae7a20 */ /* 0x020fc80000410000 */
[----:B------:R-:W-:-:S04]  /*2790*/  FMUL.FTZ R153, R25, R174 ;  /* 0x000000ae19997220 */ /* 0x000fc80000410000 */
[----:B------:R-:W-:Y:S02]  /*27a0*/  @P2 FADD.FTZ R153, R125, R153 ;  /* 0x000000997d992221 */ /* 0x000fe40000010000 */
.L_x_33007:
[----:B------:R-:W-:Y:S05]  /*27b0*/  BSYNC B1 ;  /* 0x0000000000017941 */ /* 0x000fea0003800000 */
.L_x_33006:
[----:B------:R-:W-:Y:S01]  /*27c0*/  BSSY B1, `(.L_x_33008) ;  /* 0x0000005000017945 */ /* 0x000fe20003800000 */
[----:B------:R-:W-:Y:S05]  /*27d0*/  @!P3 BRA `(.L_x_33009) ;  /* 0x000000300000b947 */ /* 0x000fea0003800000 */
[----:B-----5:R-:W-:-:S04]  /*27e0*/  FMUL.FTZ R173, R178, c[0x0][0x1ec] ;  /* 0x00007b00b2ad7a20 */ /* 0x020fc80000410000 */
[----:B------:R-:W-:-:S04]  /*27f0*/  FMUL.FTZ R154, R26, R173 ;  /* 0x000000ad1a9a7220 */ /* 0x000fc80000410000 */
[----:B------:R-:W-:Y:S02]  /*2800*/  @P2 FADD.FTZ R154, R126, R154 ;  /* 0x0000009a7e9a2221 */ /* 0x000fe40000010000 */
.L_x_33009:
[----:B------:R-:W-:Y:S05]  /*2810*/  BSYNC B1 ;  /* 0x0000000000017941 */ /* 0x000fea0003800000 */
.L_x_33008:
[----:B------:R-:W-:Y:S01]  /*2820*/  BSSY B1, `(.L_x_33010) ;  /* 0x0000005000017945 */ /* 0x000fe20003800000 */
[----:B------:R-:W-:Y:S05]  /*2830*/  @!P3 BRA `(.L_x_33011) ;  /* 0x000000300000b947 */ /* 0x000fea0003800000 */
[----:B-----5:R-:W-:-:S04]  /*2840*/  FMUL.FTZ R174, R179, c[0x0][0x1ec] ;  /* 0x00007b00b3ae7a20 */ /* 0x020fc80000410000 */
[----:B------:R-:W-:-:S04]  /*2850*/  FMUL.FTZ R155, R27, R174 ;  /* 0x000000ae1b9b7220 */ /* 0x000fc80000410000 */
[----:B------:R-:W-:Y:S02]  /*2860*/  @P2 FADD.FTZ R155, R127, R155 ;  /* 0x0000009b7f9b2221 */ /* 0x000fe40000010000 */
.L_x_33011:
[----:B------:R-:W-:Y:S05]  /*2870*/  BSYNC B1 ;  /* 0x0000000000017941 */ /* 0x000fea0003800000 */
.L_x_33010:
[----:B------:R-:W-:Y:S01]  /*2880*/  HFMA2.MMA R174, -RZ, RZ, 0, 9.5367431640625e-07 ;  /* 0x00000010ffae7435 */ /* 0x000fe200000001ff */
[----:B------:R-:W-:-:S09]  /*2890*/  IADD3 R172, R172, 0x20, RZ ;  /* 0x00000020acac7810 */ /* 0x000fd20007ffe0ff */
[C---:B------:R-:W-:Y:S01]  /*28a0*/  IMAD.WIDE.U32 R174, R171.reuse, R174, c[0x0][0x188] ;  /* 0x00006200abae7625 */ /* 0x040fe200078e00ae */
[----:B------:R-:W-:-:S04]  /*28b0*/  IADD3 R171, R171, 0x20, RZ ;  /* 0x00000020abab7810 */ /* 0x000fc80007ffe0ff */
[----:B------:R0:W-:Y:S03]  /*28c0*/  STG.E.128 [R174.64], R152 ;  /* 0x00000098ae007986 */ /* 0x0001e6000c101d04 */
.L_x_33003:
[----:B------:R-:W-:Y:S05]  /*28d0*/  BSYNC B0 ;  /* 0x0000000000007941 */ /* 0x000fea0003800000 */
.L_x_33002:
        /* <DEDUP_REMOVED lines=29> */
.L_x_33015:
[----:B0-----:R-:W-:Y:S05]  /*2ab0*/  BSYNC B1 ;  /* 0x0000000000017941 */ /* 0x001fea0003800000 */
.L_x_33014:
[----:B------:R-:W-:Y:S01]  /*2ac0*/  BSSY B1, `(.L_x_33016) ;  /* 0x0000005000017945 */ /* 0x000fe20003800000 */
[----:B------:R-:W-:Y:S05]  /*2ad0*/  @!P3 BRA `(.L_x_33017) ;  /* 0x000000300000b947 */ /* 0x000fea0003800000 */
[----:B-----5:R-:W-:-:S04]  /*2ae0*/  FMUL.FTZ R174, R177, c[0x0][0x1ec] ;  /* 0x00007b00b1ae7a20 */ /* 0x020fc80000410000 */
[----:B------:R-:W-:-:S04]  /*2af0*/  FMUL.FTZ R157, R13, R174 ;  /* 0x000000ae0d9d7220 */ /* 0x000fc80000410000 */
[----:B------:R-:W-:Y:S02]  /*2b00*/  @P2 FADD.FTZ R157, R125, R157 ;  /* 0x0000009d7d9d2221 */ /* 0x000fe40000010000 */
.L_x_33017:
[----:B------:R-:W-:Y:S05]  /*2b10*/  BSYNC B1 ;  /* 0x0000000000017941 */ /* 0x000fea0003800000 */
.L_x_33016:
[----:B------:R-:W-:Y:S01]  /*2b20*/  BSSY B1, `(.L_x_33018) ;  /* 0x0000005000017945 */ /* 0x000fe20003800000 */
[----:B------:R-:W-:Y:S05]  /*2b30*/  @!P3 BRA `(.L_x_33019) ;  /* 0x000000300000b947 */ /* 0x000fea0003800000 */
[----:B-----5:R-:W-:-:S04]  /*2b40*/  FMUL.FTZ R173, R178, c[0x0][0x1ec] ;  /* 0x00007b00b2ad7a20 */ /* 0x020fc80000410000 */
[----:B------:R-:W-:-:S04]  /*2b50*/  FMUL.FTZ R158, R14, R173 ;  /* 0x000000ad0e9e7220 */ /* 0x000fc80000410000 */
[----:B------:R-:W-:Y:S02]  /*2b60*/  @P2 FADD.FTZ R158, R126, R158 ;  /* 0x0000009e7e9e2221 */ /* 0x000fe40000010000 */
.L_x_33019:
[----:B------:R-:W-:Y:S05]  /*2b70*/  BSYNC B1 ;  /* 0x0000000000017941 */ /* 0x000fea0003800000 */
.L_x_33018:
[----:B------:R-:W-:Y:S01]  /*2b80*/  BSSY B1, `(.L_x_33020) ;  /* 0x0000005000017945 */ /* 0x000fe20003800000 */
[----:B------:R-:W-:Y:S05]  /*2b90*/  @!P3 BRA `(.L_x_33021) ;  /* 0x000000300000b947 */ /* 0x000fea0003800000 */
[----:B-----5:R-:W-:-:S04]  /*2ba0*/  FMUL.FTZ R174, R179, c[0x0][0x1ec] ;  /* 0x00007b00b3ae7a20 */ /* 0x020fc80000410000 */
[----:B------:R-:W-:-:S04]  /*2bb0*/  FMUL.FTZ R159, R15, R174 ;  /* 0x000000ae0f9f7220 */ /* 0x000fc80000410000 */
[----:B------:R-:W-:Y:S02]  /*2bc0*/  @P2 FADD.FTZ R159, R127, R159 ;  /* 0x0000009f7f9f2221 */ /* 0x000fe40000010000 */
.L_x_33021:
[----:B------:R-:W-:Y:S05]  /*2bd0*/  BSYNC B1 ;  /* 0x0000000000017941 */ /* 0x000fea0003800000 */
.L_x_33020:
[----:B------:R-:W-:Y:S01]  /*2be0*/  HFMA2.MMA R174, -RZ, RZ, 0, 9.5367431640625e-07 ;  /* 0x00000010ffae7435 */ /* 0x000fe200000001ff */
[----:B------:R-:W-:-:S09]  /*2bf0*/  IADD3 R172, R172, 0x20, RZ ;  /* 0x00000020acac7810 */ /* 0x000fd20007ffe0ff */
[C---:B------:R-:W-:Y:S01]  /*2c00*/  IMAD.WIDE.U32 R174, R171.reuse, R174, c[0x0][0x188] ;  /* 0x00006200abae7625 */ /* 0x040fe200078e00ae */
[----:B------:R-:W-:-:S04]  /*2c10*/  IADD3 R171, R171, 0x20, RZ ;  /* 0x00000020abab7810 */ /* 0x000fc80007ffe0ff */
[----:B------:R0:W-:Y:S03]  /*2c20*/  STG.E.128 [R174.64], R156 ;  /* 0x0000009cae007986 */ /* 0x0001e6000c101d04 */
.L_x_33013:
[----:B------:R-:W-:Y:S05]  /*2c30*/  BSYNC B0 ;  /* 0x0000000000007941 */ /* 0x000fea0003800000 */
.L_x_33012:
        /* <DEDUP_REMOVED lines=27> */
[----:B------:R-:W-:-:S04]  /*2df0*/  FMUL.FTZ R164, R120, R173 ;  /* 0x000000ad78a47220 */ /* 0x000fc80000410000 */
[----:B------:R-:W-:Y:S02]  /*2e00*/  @P1 FADD.FTZ R164, R124, R164 ;  /* 0x000000a47ca41221 */ /* 0x000fe40000010000 */
.L_x_33025:
[----:B-1----:R-:W-:Y:S05]  /*2e10*/  BSYNC B1 ;  /* 0x0000000000017941 */ /* 0x002fea0003800000 */
.L_x_33024:
[----:B------:R-:W-:Y:S01]  /*2e20*/  BSSY B1, `(.L_x_33026) ;  /* 0x0000005000017945 */ /* 0x000fe20003800000 */
[----:B------:R-:W-:Y:S05]  /*2e30*/  @!P2 BRA `(.L_x_33027) ;  /* 0x000000300000a947 */ /* 0x000fea0003800000 */
[----:B-----5:R-:W-:-:S04]  /*2e40*/  FMUL.FTZ R170, R177, c[0x0][0x1ec] ;  /* 0x00007b00b1aa7a20 */ /* 0x020fc80000410000 */
[----:B------:R-:W-:-:S04]  /*2e50*/  FMUL.FTZ R165, R121, R170 ;  /* 0x000000aa79a57220 */ /* 0x000fc80000410000 */
[----:B------:R-:W-:Y:S02]  /*2e60*/  @P1 FADD.FTZ R165, R125, R165 ;  /* 0x000000a57da51221 */ /* 0x000fe40000010000 */
.L_x_33027:
[----:B------:R-:W-:Y:S05]  /*2e70*/  BSYNC B1 ;  /* 0x0000000000017941 */ /* 0x000fea0003800000 */
.L_x_33026:
[----:B------:R-:W-:Y:S01]  /*2e80*/  BSSY B1, `(.L_x_33028) ;  /* 0x0000005000017945 */ /* 0x000fe20003800000 */
[----:B------:R-:W-:Y:S05]  /*2e90*/  @!P2 BRA `(.L_x_33029) ;  /* 0x000000300000a947 */ /* 0x000fea0003800000 */
[----:B-----5:R-:W-:-:S04]  /*2ea0*/  FMUL.FTZ R173, R178, c[0x0][0x1ec] ;  /* 0x00007b00b2ad7a20 */ /* 0x020fc80000410000 */
[----:B------:R-:W-:-:S04]  /*2eb0*/  FMUL.FTZ R166, R122, R173 ;  /* 0x000000ad7aa67220 */ /* 0x000fc80000410000 */
[----:B------:R-:W-:Y:S02]  /*2ec0*/  @P1 FADD.FTZ R166, R126, R166 ;  /* 0x000000a67ea61221 */ /* 0x000fe40000010000 */
.L_x_33029:
[----:B------:R-:W-:Y:S05]  /*2ed0*/  BSYNC B1 ;  /* 0x0000000000017941 */ /* 0x000fea0003800000 */
.L_x_33028:
[----:B------:R-:W-:Y:S01]  /*2ee0*/  BSSY B1, `(.L_x_33030) ;  /* 0x0000005000017945 */ /* 0x000fe20003800000 */
[----:B------:R-:W-:Y:S05]  /*2ef0*/  @!P2 BRA `(.L_x_33031) ;  /* 0x000000300000a947 */ /* 0x000fea0003800000 */
[----:B-----5:R-:W-:-:S04]  /*2f00*/  FMUL.FTZ R170, R179, c[0x0][0x1ec] ;  /* 0x00007b00b3aa7a20 */ /* 0x020fc80000410000 */
[----:B------:R-:W-:-:S04]  /*2f10*/  FMUL.FTZ R167, R123, R170 ;  /* 0x000000aa7ba77220 */ /* 0x000fc80000410000 */
[----:B------:R-:W-:Y:S02]  /*2f20*/  @P1 FADD.FTZ R167, R127, R167 ;  /* 0x000000a77fa71221 */ /* 0x000fe40000010000 */
.L_x_33031:
[----:B------:R-:W-:Y:S05]  /*2f30*/  BSYNC B1 ;  /* 0x0000000000017941 */ /* 0x000fea0003800000 */
.L_x_33030:
[----:B------:R-:W-:-:S10]  /*2f40*/  HFMA2.MMA R170, -RZ, RZ, 0, 9.5367431640625e-07 ;  /* 0x00000010ffaa7435 */ /* 0x000fd400000001ff */
[----:B------:R-:W-:-:S05]  /*2f50*/  IMAD.WIDE.U32 R170, R171, R170, c[0x0][0x188] ;  /* 0x00006200abaa7625 */ /* 0x000fca00078e00aa */
[----:B------:R0:W-:Y:S02]  /*2f60*/  STG.E.128 [R170.64], R164 ;  /* 0x000000a4aa007986 */ /* 0x0001e4000c101d04 */
.L_x_33023:
[----:B------:R-:W-:Y:S05]  /*2f70*/  BSYNC B0 ;  /* 0x0000000000007941 */ /* 0x000fea0003800000 */
.L_x_33022:
        /* <DEDUP_REMOVED lines=59> */
.L_x_33056:
        /* <DEDUP_REMOVED lines=106> */
.L_x_33057:
        /* <DEDUP_REMOVED lines=43> */
.L_x_33037:
[----:B------:R-:W-:Y:S05]  /*3c80*/  BSYNC B1 ;  /* 0x0000000000017941 */ /* 0x000fea0003800000 */
.L_x_33036:
[----:B------:R-:W-:Y:S01]  /*3c90*/  ISETP.GE.U32.AND P1, PT, R0, 0x40, PT ;  /* 0x000000400000780c */ /* 0x000fe20003f26070 */
[----:B------:R-:W-:-:S12]  /*3ca0*/  BSSY B1, `(.L_x_33038) ;  /* 0x0000012000017945 */ /* 0x000fd80003800000 */
[----:B------:R-:W-:Y:S05]  /*3cb0*/  @!P1 BRA `(.L_x_33039) ;  /* 0x0000010000009947 */ /* 0x000fea0003800000 */
[--C-:B------:R-:W-:Y:S01]  /*3cc0*/  FADD.FTZ R168, R128, -R170.reuse ;  /* 0x800000aa80a87221 */ /* 0x100fe20000010000 */
[----:B------:R-:W-:Y:S01]  /*3cd0*/  MOV R182, 0x10 ;  /* 0x0000001000b67802 */ /* 0x000fe20000000f00 */
[--C-:B0-----:R-:W-:Y:S02]  /*3ce0*/  FADD.FTZ R172, R129, -R170.reuse ;  /* 0x800000aa81ac7221 */ /* 0x101fe40000010000 */
        /* <DEDUP_REMOVED lines=13> */
.L_x_33039:
[----:B------:R-:W-:Y:S05]  /*3dc0*/  BSYNC B1 ;  /* 0x0000000000017941 */ /* 0x000fea0003800000 */
.L_x_33038:
[----:B------:R-:W-:Y:S01]  /*3dd0*/  ISETP.GE.U32.AND P1, PT, R0, 0x60, PT ;  /* 0x000000600000780c */ /* 0x000fe20003f26070 */
[----:B------:R-:W-:-:S12]  /*3de0*/  BSSY B1, `(.L_x_33040) ;  /* 0x0000012000017945 */ /* 0x000fd80003800000 */
[----:B------:R-:W-:Y:S05]  /*3df0*/  @!P1 BRA `(.L_x_33041) ;  /* 0x0000010000009947 */ /* 0x000fea0003800000 */
[----:B------:R-:W-:Y:S01]  /*3e00*/  HFMA2.MMA R182, -RZ, RZ, 0, 9.5367431640625e-07 ;  /* 0x00000010ffb67435 */ /* 0x000fe200000001ff */
[--C-:B------:R-:W-:Y:S02]  /*3e10*/  FADD.FTZ R168, R132, -R170.reuse ;  /* 0x800000aa84a87221 */ /* 0x100fe40000010000 */
        /* <DEDUP_REMOVED lines=14> */
.L_x_33041:
[----:B------:R-:W-:Y:S05]  /*3f00*/  BSYNC B1 ;  /* 0x0000000000017941 */ /* 0x000fea0003800000 */
.L_x_33040:
        /* <DEDUP_REMOVED lines=19> */
.L_x_33043:
[----:B------:R-:W-:Y:S05]  /*4040*/  BSYNC B1 ;  /* 0x0000000000017941 */ /* 0x000fea0003800000 */
.L_x_33042:
        /* <DEDUP_REMOVED lines=19> */
.L_x_33045:
[----:B------:R-:W-:Y:S05]  /*4180*/  BSYNC B1 ;  /* 0x0000000000017941 */ /* 0x000fea0003800000 */
.L_x_33044:
        /* <DEDUP_REMOVED lines=19> */
.L_x_33047:
[----:B------:R-:W-:Y:S05]  /*42c0*/  BSYNC B1 ;  /* 0x0000000000017941 */ /* 0x000fea0003800000 */
.L_x_33046:
        /* <DEDUP_REMOVED lines=19> */
.L_x_33049:
[----:B------:R-:W-:Y:S05]  /*4400*/  BSYNC B1 ;  /* 0x0000000000017941 */ /* 0x000fea0003800000 */
.L_x_33048:
        /* <DEDUP_REMOVED lines=19> */
.L_x_33051:
[----:B------:R-:W-:Y:S05]  /*4540*/  BSYNC B1 ;  /* 0x0000000000017941 */ /* 0x000fea0003800000 */
.L_x_33050:
        /* <DEDUP_REMOVED lines=19> */
.L_x_33053:
[----:B------:R-:W-:Y:S05]  /*4680*/  BSYNC B1 ;  /* 0x0000000000017941 */ /* 0x000fea0003800000 */
.L_x_33052:
[----:B------:R-:W-:-:S13]  /*4690*/  ISETP.GE.U32.AND P1, PT, R0, 0x140, PT ;  /* 0x000001400000780c */ /* 0x000fda0003f26070 */
        /* <DEDUP_REMOVED lines=16> */
.L_x_33035:
[----:B-1----:R-:W-:Y:S05]  /*47a0*/  BSYNC B0 ;  /* 0x0000000000007941 */ /* 0x002fea0003800000 */
.L_x_33034:
[----:B------:R-:W-:-:S04]  /*47b0*/  MOV R3, c[0x0][0x160] ;  /* 0x0000580000037a02 */ /* 0x000fc80000000f00 */
[----:B------:R-:W-:-:S04]  /*47c0*/  LEA R2, R3, R2, 0x2 ;  /* 0x0000000203027211 */ /* 0x000fc800078e10ff */
[----:B------:R-:W-:-:S13]  /*47d0*/  ISETP.GE.AND P1, PT, R2, c[0x0][0x164], PT ;  /* 0x0000590002007a0c */ /* 0x000fda0003f26270 */
[----:B0-----:R-:W-:Y:S01]  /*47e0*/  @P1 CALL.REL.NOINC `(.L_x_33054) ;  /* 0x0000001000001944 */ /* 0x001fe20003c00000 */
[----:B------:R-:W-:Y:S05]  /*47f0*/  BRA `(.L_x_33055) ;  /* 0xffffc4c000007947 */ /* 0x000fea000383ffff */
.L_x_33054:
[----:B------:R-:W-:Y:S05]  /*4800*/  EXIT ;  /* 0x000000000000794d */ /* 0x000fea0003800000 */
.L_x_33032:
[----:B------:R-:W-:Y:S01]  /*4810*/  HFMA2.MMA R182, -RZ, RZ, 0, 5.9604644775390625e-08 ;  /* 0x00000001ffb67435 */ /* 0x000fe200000001ff */
[----:B------:R-:W-:Y:S02]  /*4820*/  MOV R181, 0x1f ;  /* 0x0000001f00b57802 */ /* 0x000fe40000000f00 */
[----:B------:R-:W-:Y:S02]  /*4830*/  MOV R184, 0xffffffff ;  /* 0xffffffff00b87802 */ /* 0x000fe40000000f00 */
[----:B------:R-:W-:Y:S02]  /*4840*/  MOV R172, 0x4860 ;  /* 0x0000486000ac7802 */ /* 0x000fe40000000f00 */
[----:B-----5:R-:W-:Y:S05]  /*4850*/  CALL.REL.NOINC `($__internal_150_$__cuda_sm70_shflsync_bfly_p) ;  /* 0x0000091000007944 */ /* 0x020fea0003c00000 */
[----:B-1----:R-:W-:Y:S01]  /*4860*/  MOV R170, R181 ;  /* 0x000000b500aa7202 */ /* 0x002fe20000000f00 */
[----:B0-----:R-:W-:Y:S05]  /*4870*/  BRA `(.L_x_33056) ;  /* 0xffffeab000007947 */ /* 0x001fea000383ffff */
.L_x_33033:
[----:B------:R-:W-:Y:S01]  /*4880*/  HFMA2.MMA R182, -RZ, RZ, 0, 1.1920928955078125e-07 ;  /* 0x00000002ffb67435 */ /* 0x000fe200000001ff */
[----:B------:R-:W-:Y:S02]  /*4890*/  MOV R181, 0x1f ;  /* 0x0000001f00b57802 */ /* 0x000fe40000000f00 */
[----:B------:R-:W-:Y:S02]  /*48a0*/  MOV R184, 0xffffffff ;  /* 0xffffffff00b87802 */ /* 0x000fe40000000f00 */
[----:B------:R-:W-:-:S02]  /*48b0*/  MOV R172, 0x48d0 ;  /* 0x000048d000ac7802 */ /* 0x000fc40000000f00 */
[----:B-----5:R-:W-:Y:S05]  /*48c0*/  CALL.REL.NOINC `($__internal_150_$__cuda_sm70_shflsync_bfly_p) ;  /* 0x000008a000007944 */ /* 0x020fea0003c00000 */
[----:B0-----:R-:W-:Y:S01]  /*48d0*/  HFMA2.MMA R182, -RZ, RZ, 0, 2.384185791015625e-07 ;  /* 0x00000004ffb67435 */ /* 0x001fe200000001ff */
[----:B-1----:R-:W-:Y:S01]  /*48e0*/  FADD.FTZ R171, R171, R181 ;  /* 0x000000b5abab7221 */ /* 0x002fe20000010000 */
[----:B------:R-:W-:-:S02]  /*48f0*/  MOV R181, 0x1f ;  /* 0x0000001f00b57802 */ /* 0x000fc40000000f00 */
[----:B------:R-:W-:Y:S02]  /*4900*/  MOV R184, 0xffffffff ;  /* 0xffffffff00b87802 */ /* 0x000fe40000000f00 */
[----:B------:R-:W-:Y:S02]  /*4910*/  MOV R172, 0x4930 ;  /* 0x0000493000ac7802 */ /* 0x000fe40000000f00 */
[----:B------:R-:W-:Y:S05]  /*4920*/  CALL.REL.NOINC `($__internal_150_$__cuda_sm70_shflsync_bfly_p) ;  /* 0x0000084000007944 */ /* 0x000fea0003c00000 */
[----:B0-----:R-:W-:Y:S01]  /*4930*/  HFMA2.MMA R182, -RZ, RZ, 0, 4.76837158203125e-07 ;  /* 0x00000008ffb67435 */ /* 0x001fe200000001ff */
[----:B-1----:R-:W-:Y:S01]  /*4940*/  FADD.FTZ R171, R171, R181 ;  /* 0x000000b5abab7221 */ /* 0x002fe20000010000 */
[----:B------:R-:W-:Y:S02]  /*4950*/  MOV R181, 0x1f ;  /* 0x0000001f00b57802 */ /* 0x000fe40000000f00 */
[----:B------:R-:W-:Y:S02]  /*4960*/  MOV R184, 0xffffffff ;  /* 0xffffffff00b87802 */ /* 0x000fe40000000f00 */
[----:B------:R-:W-:Y:S02]  /*4970*/  MOV R172, 0x4990 ;  /* 0x0000499000ac7802 */ /* 0x000fe40000000f00 */
[----:B------:R-:W-:Y:S05]  /*4980*/  CALL.REL.NOINC `($__internal_150_$__cuda_sm70_shflsync_bfly_p) ;  /* 0x000007e000007944 */ /* 0x000fea0003c00000 */
[----:B0-----:R-:W-:Y:S01]  /*4990*/  HFMA2.MMA R182, -RZ, RZ, 0, 9.5367431640625e-07 ;  /* 0x00000010ffb67435 */ /* 0x001fe200000001ff */
[----:B-1----:R-:W-:Y:S01]  /*49a0*/  FADD.FTZ R171, R171, R181 ;  /* 0x000000b5abab7221 */ /* 0x002fe20000010000 */
[----:B------:R-:W-:-:S02]  /*49b0*/  MOV R181, 0x1f ;  /* 0x0000001f00b57802 */ /* 0x000fc40000000f00 */
[----:B------:R-:W-:Y:S02]  /*49c0*/  MOV R184, 0xffffffff ;  /* 0xffffffff00b87802 */ /* 0x000fe40000000f00 */
[----:B------:R-:W-:Y:S02]  /*49d0*/  MOV R172, 0x49f0 ;  /* 0x000049f000ac7802 */ /* 0x000fe40000000f00 */
[----:B------:R-:W-:Y:S05]  /*49e0*/  CALL.REL.NOINC `($__internal_150_$__cuda_sm70_shflsync_bfly_p) ;  /* 0x0000078000007944 */ /* 0x000fea0003c00000 */
[----:B-1----:R-:W-:Y:S01]  /*49f0*/  FADD.FTZ R170, R171, R181 ;  /* 0x000000b5abaa7221 */ /* 0x002fe20000010000 */
[----:B------:R-:W-:Y:S01]  /*4a00*/  P2R R173, PR, RZ, 0x40 ;  /* 0x00000040ffad7803 */ /* 0x000fe20000000000 */
[----:B0-----:R-:W-:Y:S01]  /*4a10*/  HFMA2.MMA R182, -RZ, RZ, 0, 5.9604644775390625e-08 ;  /* 0x00000001ffb67435 */ /* 0x001fe200000001ff */
[----:B------:R-:W-:Y:S01]  /*4a20*/  ISETP.GT.U32.AND P6, PT, R0, 0x3f, PT ;  /* 0x0000003f0000780c */ /* 0x000fe20003fc4070 */
[----:B------:R-:W-:Y:S01]  /*4a30*/  FMUL.FTZ R170, R170, c[0x0][0x1e0] ;  /* 0x00007800aaaa7a20 */ /* 0x000fe20000410000 */
[----:B------:R-:W-:Y:S02]  /*4a40*/  MOV R181, 0x1f ;  /* 0x0000001f00b57802 */ /* 0x000fe40000000f00 */
[----:B------:R-:W-:Y:S01]  /*4a50*/  MOV R184, 0xffffffff ;  /* 0xffffffff00b87802 */ /* 0x000fe20000000f00 */
        /* <DEDUP_REMOVED lines=84> */
[----:B------:R-:W-:-:S04]  /*4fa0*/  MOV R172, 0x4fd0 ;  /* 0x00004fd000ac7802 */ /* 0x000fc80000000f00 */
[----:B------:R-:W-:Y:S02]  /*4fb0*/  MOV R171, R174 ;  /* 0x000000ae00ab7202 */ /* 0x000fe40000000f00 */
[----:B------:R-:W-:Y:S05]  /*4fc0*/  CALL.REL.NOINC `($__internal_150_$__cuda_sm70_shflsync_bfly_p) ;  /* 0x000001a000007944 */ /* 0x000fea0003c00000 */
[----:B0-----:R-:W-:Y:S01]  /*4fd0*/  HFMA2.MMA R182, -RZ, RZ, 0, 1.1920928955078125e-07 ;  /* 0x00000002ffb67435 */ /* 0x001fe200000001ff */
[----:B-1----:R-:W-:Y:S01]  /*4fe0*/  FADD.FTZ R171, R174, R181 ;  /* 0x000000b5aeab7221 */ /* 0x002fe20000010000 */
[----:B------:R-:W-:Y:S02]  /*4ff0*/  MOV R181, 0x1f ;  /* 0x0000001f00b57802 */ /* 0x000fe40000000f00 */
[----:B------:R-:W-:Y:S02]  /*5000*/  MOV R184, 0xffffffff ;  /* 0xffffffff00b87802 */ /* 0x000fe40000000f00 */
[----:B------:R-:W-:Y:S02]  /*5010*/  MOV R172, 0x5030 ;  /* 0x0000503000ac7802 */ /* 0x000fe40000000f00 */
[----:B------:R-:W-:Y:S05]  /*5020*/  CALL.REL.NOINC `($__internal_150_$__cuda_sm70_shflsync_bfly_p) ;  /* 0x0000014000007944 */ /* 0x000fea0003c00000 */
[----:B0-----:R-:W-:Y:S01]  /*5030*/  HFMA2.MMA R182, -RZ, RZ, 0, 2.384185791015625e-07 ;  /* 0x00000004ffb67435 */ /* 0x001fe200000001ff */
[----:B-1----:R-:W-:Y:S01]  /*5040*/  FADD.FTZ R171, R171, R181 ;  /* 0x000000b5abab7221 */ /* 0x002fe20000010000 */
[----:B------:R-:W-:Y:S02]  /*5050*/  MOV R181, 0x1f ;  /* 0x0000001f00b57802 */ /* 0x000fe40000000f00 */
[----:B------:R-:W-:-:S02]  /*5060*/  MOV R184, 0xffffffff ;  /* 0xffffffff00b87802 */ /* 0x000fc40000000f00 */
        /* <DEDUP_REMOVED lines=8> */
[----:B-1----:R-:W-:Y:S01]  /*50f0*/  FADD.FTZ R180, R171, R181 ;  /* 0x000000b5abb47221 */ /* 0x002fe20000010000 */
[----:B0-----:R-:W-:Y:S01]  /*5100*/  HFMA2.MMA R182, -RZ, RZ, 0, 9.5367431640625e-07 ;  /* 0x00000010ffb67435 */ /* 0x001fe200000001ff */
[----:B------:R-:W-:Y:S02]  /*5110*/  MOV R181, 0x1f ;  /* 0x0000001f00b57802 */ /* 0x000fe40000000f00 */
[----:B------:R-:W-:-:S02]  /*5120*/  MOV R184, 0xffffffff ;  /* 0xffffffff00b87802 */ /* 0x000fc40000000f00 */
[----:B------:R-:W-:Y:S02]  /*5130*/  MOV R171, R180 ;  /* 0x000000b400ab7202 */ /* 0x000fe40000000f00 */
[----:B------:R-:W-:Y:S02]  /*5140*/  MOV R172, 0x5160 ;  /* 0x0000516000ac7802 */ /* 0x000fe40000000f00 */
[----:B------:R-:W-:Y:S05]  /*5150*/  CALL.REL.NOINC `($__internal_150_$__cuda_sm70_shflsync_bfly_p) ;  /* 0x0000001000007944 */ /* 0x000fea0003c00000 */
[----:B01----:R-:W-:Y:S05]  /*5160*/  BRA `(.L_x_33057) ;  /* 0xffffe86000007947 */ /* 0x003fea000383ffff */
        .weak           $__internal_150_$__cuda_sm70_shflsync_bfly_p
        .type           $__internal_150_$__cuda_sm70_shflsync_bfly_p,@function
        .size           $__internal_150_$__cuda_sm70_shflsync_bfly_p,(.L_x_36238 - $__internal_150_$__cuda_sm70_shflsync_bfly_p)
$__internal_150_$__cuda_sm70_shflsync_bfly_p:
[----:B------:R-:W-:Y:S01]  /*5170*/  HFMA2.MMA R173, -RZ, RZ, 0, 0 ;  /* 0x00000000ffad7435 */ /* 0x000fe200000001ff */
[----:B------:R-:W-:Y:S04]  /*5180*/  WARPSYNC R184 ;  /* 0x000000b800007348 */ /* 0x000fe80003800000 */
[----:B------:R0:W1:Y:S01]  /*5190*/  SHFL.BFLY PT, R181, R171, R182, R181 ;  /* 0x0c0000b6abb57389 */ /* 0x00006200000e00b5 */
[----:B------:R-:W-:Y:S05]  /*51a0*/  RET.REL.NODEC R172 `(_ZN10layer_norm13ln_fwd_kernelINS_13Kernel_traitsIfffffjLj1280ELj1ELj4ELj1ELj16ENS_18Kernel_traits_baseILj1280EfffffjLj128EEEEELb0ELb1ELb1ELb0EEEvNS_9FwdParamsE) ;  /* 0xffffae50ac007950 */ /* 0x000fea0003c3ffff */
.L_x_33058:
        /* <DEDUP_REMOVED lines=13> */
.L_x_36238:


//--------------------- .text._ZN10layer_norm13ln_fwd_kernelINS_13Kernel_traitsIfffffjLj1280ELj1ELj4ELj1ELj16ENS_18Kernel_traits_baseILj1280EfffffjLj128EEEEELb0ELb1ELb1ELb1EEEvNS_9FwdParamsE --------------------------
	.section	.text._ZN10layer_norm13ln_fwd_kernelINS_13Kernel_traitsIfffffjLj1280ELj1ELj4ELj1ELj16ENS_18Kernel_traits_baseILj1280EfffffjLj128EEEEELb0ELb1ELb1ELb1EEEvNS_9FwdParamsE,"ax",@progbits
	.sectioninfo	@"SHI_REGISTERS=214"
	.align	128
        .global         _ZN10layer_norm13ln_fwd_kernelINS_13Kernel_traitsIfffffjLj1280ELj1ELj4ELj1ELj16ENS_18Kernel_traits_baseILj1280EfffffjLj128EEEEELb0ELb1ELb1ELb1EEEvNS_9FwdParamsE
        .type           _ZN10layer_norm13ln_fwd_kernelINS_13Kernel_traitsIfffffjLj1280ELj1ELj4ELj1ELj16ENS_18Kernel_traits_baseILj1280EfffffjLj128EEEEELb0ELb1ELb1ELb1EEEvNS_9FwdParamsE,@function
        .size           _ZN10layer_norm13ln_fwd_kernelINS_13Kernel_traitsIfffffjLj1280ELj1ELj4ELj1ELj16ENS_18Kernel_traits_baseILj1280EfffffjLj128EEEEELb0ELb1ELb1ELb1EEEvNS_9FwdParamsE,(.L_x_36239 - _ZN10layer_norm13ln_fwd_kernelINS_13Kernel_traitsIfffffjLj1280ELj1ELj4ELj1ELj16ENS_18Kernel_traits_baseILj1280EfffffjLj128EEEEELb0ELb1ELb1ELb1EEEvNS_9FwdParamsE)
        .other          _ZN10layer_norm13ln_fwd_kernelINS_13Kernel_traitsIfffffjLj1280ELj1ELj4ELj1ELj16ENS_18Kernel_traits_baseILj1280EfffffjLj128EEEEELb0ELb1ELb1ELb1EEEvNS_9FwdParamsE,@"STO_CUDA_ENTRY STV_DEFAULT"
_ZN10layer_norm13ln_fwd_kernelINS_13Kernel_traitsIfffffjLj1280ELj1ELj4ELj1ELj16ENS_18Kernel_traits_baseILj1280EfffffjLj128EEEEELb0ELb1ELb1ELb1EEEvNS_9FwdParamsE:
.text._ZN10layer_norm13ln_fwd_kernelINS_13Kernel_traitsIfffffjLj1280ELj1ELj4ELj1ELj16ENS_18Kernel_traits_baseILj1280EfffffjLj128EEEEELb0ELb1ELb1ELb1EEEvNS_9FwdParamsE:
        /* <DEDUP_REMOVED lines=70> */
[----:B01----:R-:W-:-:S02]  /*0460*/  MOV R2, R122 ;  /* 0x0000007a00027202 */ /* 0x003fc40000000f00 */
.L_x_33144:
        /* <DEDUP_REMOVED lines=15> */
[C---:B------:R-:W-:Y:S01]  /*0560*/  IADD3 R143, R165.reuse, 0x20, RZ ;  /* 0x00000020a58f7810 */ /* 0x040fe20007ffe0ff */
[----:B------:R-:W-:Y:S02]  /*0570*/  BSSY B0, `(.L_x_33059) ;  /* 0x000001e000007945 */ /* 0x000fe40003800000 */
[----:B-----5:R3:W5:Y:S06]  /*0580*/  LDG.E R3, [R134.64] ;  /* 0x0000000486037981 */ /* 0x02076c000c1e1900 */
[----:B0-----:R-:W-:-:S04]  /*0590*/  IMAD.WIDE.U32 R136, R165, R172, c[0x0][0x188] ;  /* 0x00006200a5887625 */ /* 0x001fc800078e00ac */
[----:B------:R-:W-:Y:S01]  /*05a0*/  @P0 IMAD.WIDE.U32 R140, R143, R172, c[0x0][0x180] ;  /* 0x000060008f8c0625 */ /* 0x000fe200078e00ac */
[C---:B--2---:R-:W-:Y:S02]  /*05b0*/  ISETP.GE.AND P5, PT, R138.reuse, 0x1, PT ;  /* 0x000000018a00780c */ /* 0x044fe40003fa6270 */
[----:B------:R-:W-:-:S11]  /*05c0*/  ISETP.GT.AND P6, PT, R138, RZ, PT ;  /* 0x000000ff8a00720c */ /* 0x000fd60003fc4270 */
[----:B------:R-:W-:-:S05]  /*05d0*/  @P5 IADD3 R132, R138, -0x1, RZ ;  /* 0xffffffff8a845810 */ /* 0x000fca0007ffe0ff */
[----:B------:R-:W-:-:S05]  /*05e0*/  @P5 IMAD R132, R132, c[0x0][0x168], RZ ;  /* 0x00005a0084845a24 */ /* 0x000fca00078e02ff */
[----:B------:R-:W-:-:S04]  /*05f0*/  @P5 SHF.R.S32.HI R133, RZ, 0x1f, R132 ;  /* 0x0000001fff855819 */ /* 0x000fc80000011484 */
[----:B------:R-:W-:-:S04]  /*0600*/  @P5 LEA.HI R133, R133, R132, RZ, 0x2 ;  /* 0x0000008485855211 */ /* 0x000fc800078f10ff */
[----:B------:R-:W-:Y:S02]  /*0610*/  @P5 LEA.HI.SX32 R168, R133, R0, 0x1e ;  /* 0x0000000085a85211 */ /* 0x000fe400078ff2ff */
[----:B------:R-:W-:Y:S02]  /*0620*/  @P5 MOV R133, 0x10 ;  /* 0x0000001000855802 */ /* 0x000fe40000000f00 */
[----:B------:R-:W-:Y:S02]  /*0630*/  @!P6 ISETP.NE.U32.AND P3, PT, RZ, c[0x0][0x180], PT ;  /* 0x00006000ff00ea0c */ /* 0x000fe40003f65070 */
[----:B------:R-:W-:Y:S01]  /*0640*/  @!P6 ISETP.NE.U32.AND P1, PT, RZ, c[0x0][0x180], PT ;  /* 0x00006000ff00ea0c */ /* 0x000fe20003f25070 */
[----:B------:R-:W-:Y:S01]  /*0650*/  @P5 IMAD.WIDE.U32 R132, R168, R133, c[0x0][0x170] ;  /* 0x00005c00a8845625 */ /* 0x000fe200078e0085 */
[----:B------:R-:W-:Y:S02]  /*0660*/  @!P6 ISETP.NE.U32.AND P2, PT, RZ, c[0x0][0x180], PT ;  /* 0x00006000ff00ea0c */ /* 0x000fe40003f45070 */
[----:B------:R-:W-:-:S02]  /*0670*/  @!P6 ISETP.NE.U32.AND P4, PT, RZ, c[0x0][0x180], PT ;  /* 0x00006000ff00ea0c */ /* 0x000fc40003f85070 */
[----:B------:R-:W-:Y:S01]  /*0680*/  @!P6 ISETP.NE.AND.EX P1, PT, RZ, c[0x0][0x184], PT, P1 ;  /* 0x00006100ff00ea0c */ /* 0x000fe20003f25310 */
[----:B------:R0:W5:Y:S01]  /*0690*/  @P5 LDG.E.128 R120, [R132.64] ;  /* 0x0000000484785981 */ /* 0x000162000c1e1d00 */
[----:B------:R-:W-:Y:S02]  /*06a0*/  @!P6 ISETP.NE.AND.EX P2, PT, RZ, c[0x0][0x184], PT, P2 ;  /* 0x00006100ff00ea0c */ /* 0x000fe40003f45320 */
[----:B------:R-:W-:Y:S02]  /*06b0*/  @!P6 ISETP.NE.AND.EX P4, PT, RZ, c[0x0][0x184], PT, P4 ;  /* 0x00006100ff00ea0c */ /* 0x000fe40003f85340 */
[----:B------:R-:W-:Y:S02]  /*06c0*/  @!P6 ISETP.NE.AND.EX P3, PT, RZ, c[0x0][0x184], PT, P3 ;  /* 0x00006100ff00ea0c */ /* 0x000fe40003f65330 */
[----:B---3--:R-:W-:Y:S02]  /*06d0*/  @!P6 FSEL R134, R126, RZ, P2 ;  /* 0x000000ff7e86e208 */ /* 0x008fe40001000000 */
[----:B------:R-:W-:-:S02]  /*06e0*/  @!P6 FSEL R135, R127, RZ, P4 ;  /* 0x000000ff7f87e208 */ /* 0x000fc40002000000 */
[----:B0-----:R-:W-:Y:S02]  /*06f0*/  @!P6 FSEL R133, R125, RZ, P1 ;  /* 0x000000ff7d85e208 */ /* 0x001fe40000800000 */
[----:B------:R-:W-:Y:S01]  /*0700*/  @!P6 FSEL R132, R124, RZ, P3 ;  /* 0x000000ff7c84e208 */ /* 0x000fe20001800000 */
[----:B------:R-:W-:Y:S05]  /*0710*/  @!P6 BRA `(.L_x_33060) ;  /* 0x000000300000e947 */ /* 0x000fea0003800000 */
[----:B-----5:R-:W-:-:S04]  /*0720*/  FMUL.FTZ R139, R120, c[0x0][0x1ec] ;  /* 0x00007b00788b7a20 */ /* 0x020fc80000410000 */
[----:B------:R-:W-:-:S04]  /*0730*/  FMUL.FTZ R132, R84, R139 ;  /* 0x0000008b54847220 */ /* 0x000fc80000410000 */
[----:B------:R-:W-:Y:S02]  /*0740*/  @P0 FADD.FTZ R132, R124, R132 ;  /* 0x000000847c840221 */ /* 0x000fe40000010000 */
.L_x_33060:
[----:B------:R-:W-:Y:S05]  /*0750*/  BSYNC B0 ;  /* 0x0000000000007941 */ /* 0x000fea0003800000 */
.L_x_33059:
[----:B------:R-:W-:Y:S01]  /*0760*/  BSSY B0, `(.L_x_33061) ;  /* 0x0000005000007945 */ /* 0x000fe20003800000 */
[----:B------:R-:W-:Y:S05]  /*0770*/  @!P6 BRA `(.L_x_33062) ;  /* 0x000000300000e947 */ /* 0x000fea0003800000 */
[----:B-----5:R-:W-:-:S04]  /*0780*/  FMUL.FTZ R138, R121, c[0x0][0x1ec] ;  /* 0x00007b00798a7a20 */ /* 0x020fc80000410000 */
[----:B------:R-:W-:-:S04]  /*0790*/  FMUL.FTZ R133, R85, R138 ;  /* 0x0000008a55857220 */ /* 0x000fc80000410000 */
[----:B------:R-:W-:Y:S02]  /*07a0*/  @P0 FADD.FTZ R133, R125, R133 ;  /* 0x000000857d850221 */ /* 0x000fe40000010000 */
.L_x_33062:
[----:B------:R-:W-:Y:S05]  /*07b0*/  BSYNC B0 ;  /* 0x0000000000007941 */ /* 0x000fea0003800000 */
.L_x_33061:
[----:B------:R-:W-:Y:S01]  /*07c0*/  BSSY B0, `(.L_x_33063) ;  /* 0x0000005000007945 */ /* 0x000fe20003800000 */
[----:B------:R-:W-:Y:S05]  /*07d0*/  @!P6 BRA `(.L_x_33064) ;  /* 0x000000300000e947 */ /* 0x000fea0003800000 */
[----:B-----5:R-:W-:-:S04]  /*07e0*/  FMUL.FTZ R139, R122, c[0x0][0x1ec] ;  /* 0x00007b007a8b7a20 */ /* 0x020fc80000410000 */
[----:B------:R-:W-:-:S04]  /*07f0*/  FMUL.FTZ R134, R86, R139 ;  /* 0x0000008b56867220 */ /* 0x000fc80000410000 */
[----:B------:R-:W-:Y:S02]  /*0800*/  @P0 FADD.FTZ R134, R126, R134 ;  /* 0x000000867e860221 */ /* 0x000fe40000010000 */
.L_x_33064:
[----:B------:R-:W-:Y:S05]  /*0810*/  BSYNC B0 ;  /* 0x0000000000007941 */ /* 0x000fea0003800000 */
.L_x_33063:
[----:B------:R-:W-:Y:S01]  /*0820*/  BSSY B0, `(.L_x_33065) ;  /* 0x0000005000007945 */ /* 0x000fe20003800000 */
[----:B------:R-:W-:Y:S05]  /*0830*/  @!P6 BRA `(.L_x_33066) ;  /* 0x000000300000e947 */ /* 0x000fea0003800000 */
[----:B-----5:R-:W-:-:S04]  /*0840*/  FMUL.FTZ R138, R123, c[0x0][0x1ec] ;  /* 0x00007b007b8a7a20 */ /* 0x020fc80000410000 */
[----:B------:R-:W-:-:S04]  /*0850*/  FMUL.FTZ R135, R87, R138 ;  /* 0x0000008a57877220 */ /* 0x000fc80000410000 */
[----:B------:R-:W-:Y:S02]  /*0860*/  @P0 FADD.FTZ R135, R127, R135 ;  /* 0x000000877f870221 */ /* 0x000fe40000010000 */
.L_x_33066:
[----:B------:R-:W-:Y:S05]  /*0870*/  BSYNC B0 ;  /* 0x0000000000007941 */ /* 0x000fea0003800000 */
.L_x_33065:
[----:B------:R0:W-:Y:S04]  /*0880*/  STG.E.128 [R136.64], R132 ;  /* 0x0000008488007986 */ /* 0x0001e8000c101d04 */
[----:B------:R-:W0:Y:S01]  /*0890*/  @P0 LDG.E.128 R124, [R140.64] ;  /* 0x000000048c7c0981 */ /* 0x000e22000c1e1d00 */
        /* <DEDUP_REMOVED lines=14> */
[----:B------:R-:W-:Y:S01]  /*0980*/  @P0 IMAD.WIDE.U32 R144, R147, R172, c[0x0][0x180] ;  /* 0x0000600093900625 */ /* 0x000fe200078e00ac */
[----:B0-----:R-:W-:-:S02]  /*0990*/  @!P6 FSEL R137, R125, RZ, P1 ;  /* 0x000000ff7d89e208 */ /* 0x001fc40000800000 */
[----:B-1----:R-:W-:Y:S02]  /*09a0*/  @!P6 FSEL R138, R126, RZ, P2 ;  /* 0x000000ff7e8ae208 */ /* 0x002fe40001000000 */
[----:B------:R-:W-:Y:S02]  /*09b0*/  @!P6 FSEL R139, R127, RZ, P4 ;  /* 0x000000ff7f8be208 */ /* 0x000fe40002000000 */
[----:B------:R-:W-:Y:S01]  /*09c0*/  @!P6 FSEL R136, R124, RZ, P3 ;  /* 0x000000ff7c88e208 */ /* 0x000fe20001800000 */
[----:B------:R-:W-:Y:S05]  /*09d0*/  @!P6 BRA `(.L_x_33068) ;  /* 0x000000300000e947 */ /* 0x000fea0003800000 */
[----:B-----5:R-:W-:-:S04]  /*09e0*/  FMUL.FTZ R141, R120, c[0x0][0x1ec] ;  /* 0x00007b00788d7a20 */ /* 0x020fc80000410000 */
[----:B------:R-:W-:-:S04]  /*09f0*/  FMUL.FTZ R136, R88, R141 ;  /* 0x0000008d58887220 */ /* 0x000fc80000410000 */
[----:B------:R-:W-:Y:S02]  /*0a00*/  @P0 FADD.FTZ R136, R124, R136 ;  /* 0x000000887c880221 */ /* 0x000fe40000010000 */
.L_x_33068:
[----:B------:R-:W-:Y:S05]  /*0a10*/  BSYNC B0 ;  /* 0x0000000000007941 */ /* 0x000fea0003800000 */
.L_x_33067:
[----:B------:R-:W-:Y:S01]  /*0a20*/  BSSY B0, `(.L_x_33069) ;  /* 0x0000005000007945 */ /* 0x000fe20003800000 */
[----:B------:R-:W-:Y:S05]  /*0a30*/  @!P6 BRA `(.L_x_33070) ;  /* 0x000000300000e947 */ /* 0x000fea0003800000 */
[----:B-----5:R-:W-:-:S04]  /*0a40*/  FMUL.FTZ R140, R121, c[0x0][0x1ec] ;  /* 0x00007b00798c7a20 */ /* 0x020fc80000410000 */
[----:B------:R-:W-:-:S04]  /*0a50*/  FMUL.FTZ R137, R89, R140 ;  /* 0x0000008c59897220 */ /* 0x000fc80000410000 */
[----:B------:R-:W-:Y:S02]  /*0a60*/  @P0 FADD.FTZ R137, R125, R137 ;  /* 0x000000897d890221 */ /* 0x000fe40000010000 */
.L_x_33070:
[----:B------:R-:W-:Y:S05]  /*0a70*/  BSYNC B0 ;  /* 0x0000000000007941 */ /* 0x000fea0003800000 */
.L_x_33069:
[----:B------:R-:W-:Y:S01]  /*0a80*/  BSSY B0, `(.L_x_33071) ;  /* 0x0000005000007945 */ /* 0x000fe20003800000 */
[----:B------:R-:W-:Y:S05]  /*0a90*/  @!P6 BRA `(.L_x_33072) ;  /* 0x000000300000e947 */ /* 0x000fea0003800000 */
[----:B-----5:R-:W-:-:S04]  /*0aa0*/  FMUL.FTZ R141, R122, c[0x0][0x1ec] ;  /* 0x00007b007a8d7a20 */ /* 0x020fc80000410000 */
[----:B------:R-:W-:-:S04]  /*0ab0*/  FMUL.FTZ R138, R90, R141 ;  /* 0x0000008d5a8a7220 */ /* 0x000fc80000410000 */
[----:B------:R-:W-:Y:S02]  /*0ac0*/  @P0 FADD.FTZ R138, R126, R138 ;  /* 0x0000008a7e8a0221 */ /* 0x000fe40000010000 */
.L_x_33072:
[----:B------:R-:W-:Y:S05]  /*0ad0*/  BSYNC B0 ;  /* 0x0000000000007941 */ /* 0x000fea0003800000 */
.L_x_33071:
[----:B------:R-:W-:Y:S01]  /*0ae0*/  BSSY B0, `(.L_x_33073) ;  /* 0x0000005000007945 */ /* 0x000fe20003800000 */
[----:B------:R-:W-:Y:S05]  /*0af0*/  @!P6 BRA `(.L_x_33074) ;  /* 0x000000300000e947 */ /* 0x000fea0003800000 */
[----:B-----5:R-:W-:-:S04]  /*0b00*/  FMUL.FTZ R140, R123, c[0x0][0x1ec] ;  /* 0x00007b007b8c7a20 */ /* 0x020fc80000410000 */
[----:B------:R-:W-:-:S04]  /*0b10*/  FMUL.FTZ R139, R91, R140 ;  /* 0x0000008c5b8b7220 */ /* 0x000fc80000410000 */
[----:B------:R-:W-:Y:S02]  /*0b20*/  @P0 FADD.FTZ R139, R127, R139 ;  /* 0x0000008b7f8b0221 */ /* 0x000fe40000010000 */
.L_x_33074:
[----:B------:R-:W-:Y:S05]  /*0b30*/  BSYNC B0 ;  /* 0x0000000000007941 */ /* 0x000fea0003800000 */
.L_x_33073:
        /* <DEDUP_REMOVED lines=17> */
[----:B--2---:R-:W-:-:S02]  /*0c50*/  @!P6 FSEL R141, R125, RZ, P1 ;  /* 0x000000ff7d8de208 */ /* 0x004fc40000800000 */
[----:B0-----:R-:W-:Y:S02]  /*0c60*/  @!P6 FSEL R142, R126, RZ, P2 ;  /* 0x000000ff7e8ee208 */ /* 0x001fe40001000000 */
[----:B------:R-:W-:Y:S02]  /*0c70*/  @!P6 FSEL R143, R127, RZ, P4 ;  /* 0x000000ff7f8fe208 */ /* 0x000fe40002000000 */
[----:B------:R-:W-:Y:S01]  /*0c80*/  @!P6 FSEL R140, R124, RZ, P3 ;  /* 0x000000ff7c8ce208 */ /* 0x000fe20001800000 */
[----:B------:R-:W-:Y:S05]  /*0c90*/  @!P6 BRA `(.L_x_33076) ;  /* 0x000000300000e947 */ /* 0x000fea0003800000 */
[----:B-----5:R-:W-:-:S04]  /*0ca0*/  FMUL.FTZ R145, R120, c[0x0][0x1ec] ;  /* 0x00007b0078917a20 */ /* 0x020fc80000410000 */
[----:B------:R-:W-:-:S04]  /*0cb0*/  FMUL.FTZ R140, R92, R145 ;  /* 0x000000915c8c7220 */ /* 0x000fc80000410000 */
[----:B------:R-:W-:Y:S02]  /*0cc0*/  @P0 FADD.FTZ R140, R124, R140 ;  /* 0x0000008c7c8c0221 */ /* 0x000fe40000010000 */
.L_x_33076:
[----:B------:R-:W-:Y:S05]  /*0cd0*/  BSYNC B0 ;  /* 0x0000000000007941 */ /* 0x000fea0003800000 */
.L_x_33075:
[----:B------:R-:W-:Y:S01]  /*0ce0*/  BSSY B0, `(.L_x_33077) ;  /* 0x0000005000007945 */ /* 0x000fe20003800000 */
[----:B------:R-:W-:Y:S05]  /*0cf0*/  @!P6 BRA `(.L_x_33078) ;  /* 0x000000300000e947 */ /* 0x000fea0003800000 */
[----:B-----5:R-:W-:-:S04]  /*0d00*/  FMUL.FTZ R144, R121, c[0x0][0x1ec] ;  /* 0x00007b0079907a20 */ /* 0x020fc80000410000 */
[----:B------:R-:W-:-:S04]  /*0d10*/  FMUL.FTZ R141, R93, R144 ;  /* 0x000000905d8d7220 */ /* 0x000fc80000410000 */
[----:B------:R-:W-:Y:S02]  /*0d20*/  @P0 FADD.FTZ R141, R125, R141 ;  /* 0x0000008d7d8d0221 */ /* 0x000fe40000010000 */
.L_x_33078:
[----:B------:R-:W-:Y:S05]  /*0d30*/  BSYNC B0 ;  /* 0x0000000000007941 */ /* 0x000fea0003800000 */
.L_x_33077:
[----:B------:R-:W-:Y:S01]  /*0d40*/  BSSY B0, `(.L_x_33079) ;  /* 0x0000005000007945 */ /* 0x000fe20003800000 */
[----:B------:R-:W-:Y:S05]  /*0d50*/  @!P6 BRA `(.L_x_33080) ;  /* 0x000000300000e947 */ /* 0x000fea0003800000 */
[----:B-----5:R-:W-:-:S04]  /*0d60*/  FMUL.FTZ R145, R122, c[0x0][0x1ec] ;  /* 0x00007b007a917a20 */ /* 0x020fc80000410000 */
[----:B------:R-:W-:-:S04]  /*0d70*/  FMUL.FTZ R142, R94, R145 ;  /* 0x000000915e8e7220 */ /* 0x000fc80000410000 */
[----:B------:R-:W-:Y:S02]  /*0d80*/  @P0 FADD.FTZ R142, R126, R142 ;  /* 0x0000008e7e8e0221 */ /* 0x000fe40000010000 */
.L_x_33080:
[----:B------:R-:W-:Y:S05]  /*0d90*/  BSYNC B0 ;  /* 0x0000000000007941 */ /* 0x000fea0003800000 */
.L_x_33079:
[----:B------:R-:W-:Y:S01]  /*0da0*/  BSSY B0, `(.L_x_33081) ;  /* 0x0000005000007945 */ /* 0x000fe20003800000 */
[----:B------:R-:W-:Y:S05]  /*0db0*/  @!P6 BRA `(.L_x_33082) ;  /* 0x000000300000e947 */ /* 0x000fea0003800000 */
[----:B-----5:R-:W-:-:S04]  /*0dc0*/  FMUL.FTZ R144, R123, c[0x0][0x1ec] ;  /* 0x00007b007b907a20 */ /* 0x020fc80000410000 */
[----:B------:R-:W-:-:S04]  /*0dd0*/  FMUL.FTZ R143, R95, R144 ;  /* 0x000000905f8f7220 */ /* 0x000fc80000410000 */
[----:B------:R-:W-:Y:S02]  /*0de0*/  @P0 FADD.FTZ R143, R127, R143 ;  /* 0x0000008f7f8f0221 */ /* 0x000fe40000010000 */
.L_x_33082:
[----:B------:R-:W-:Y:S05]  /*0df0*/  BSYNC B0 ;  /* 0x0000000000007941 */ /* 0x000fea0003800000 */
.L_x_33081:
        /* <DEDUP_REMOVED lines=25> */
.L_x_33084:
[----:B------:R-:W-:Y:S05]  /*0f90*/  BSYNC B0 ;  /* 0x0000000000007941 */ /* 0x000fea0003800000 */
.L_x_33083:
[----:B------:R-:W-:Y:S01]  /*0fa0*/  BSSY B0, `(.L_x_33085) ;  /* 0x0000005000007945 */ /* 0x000fe20003800000 */
[----:B------:R-:W-:Y:S05]  /*0fb0*/  @!P6 BRA `(.L_x_33086) ;  /* 0x000000300000e947 */ /* 0x000fea0003800000 */
[----:B-----5:R-:W-:-:S04]  /*0fc0*/  FMUL.FTZ R148, R121, c[0x0][0x1ec] ;  /* 0x00007b0079947a20 */ /* 0x020fc80000410000 */
[----:B------:R-:W-:-:S04]  /*0fd0*/  FMUL.FTZ R145, R97, R148 ;  /* 0x0000009461917220 */ /* 0x000fc80000410000 */
[----:B------:R-:W-:Y:S02]  /*0fe0*/  @P0 FADD.FTZ R145, R125, R145 ;  /* 0x000000917d910221 */ /* 0x000fe40000010000 */
.L_x_33086:
[----:B------:R-:W-:Y:S05]  /*0ff0*/  BSYNC B0 ;  /* 0x0000000000007941 */ /* 0x000fea0003800000 */
.L_x_33085:
[----:B------:R-:W-:Y:S01]  /*1000*/  BSSY B0, `(.L_x_33087) ;  /* 0x0000005000007945 */ /* 0x000fe20003800000 */
[----:B------:R-:W-:Y:S05]  /*1010*/  @!P6 BRA `(.L_x_33088) ;  /* 0x000000300000e947 */ /* 0x000fea0003800000 */
[----:B-----5:R-:W-:-:S04]  /*1020*/  FMUL.FTZ R149, R122, c[0x0][0x1ec] ;  /* 0x00007b007a957a20 */ /* 0x020fc80000410000 */
[----:B------:R-:W-:-:S04]  /*1030*/  FMUL.FTZ R146, R98, R149 ;  /* 0x0000009562927220 */ /* 0x000fc80000410000 */
[----:B------:R-:W-:Y:S02]  /*1040*/  @P0 FADD.FTZ R146, R126, R146 ;  /* 0x000000927e920221 */ /* 0x000fe40000010000 */
.L_x_33088:
[----:B------:R-:W-:Y:S05]  /*1050*/  BSYNC B0 ;  /* 0x0000000000007941 */ /* 0x000fea0003800000 */
.L_x_33087:
[----:B------:R-:W-:Y:S01]  /*1060*/  BSSY B0, `(.L_x_33089) ;  /* 0x0000005000007945 */ /* 0x000fe20003800000 */
[----:B------:R-:W-:Y:S05]  /*1070*/  @!P6 BRA `(.L_x_33090) ;  /* 0x000000300000e947 */ /* 0x000fea0003800000 */
[----:B-----5:R-:W-:-:S04]  /*1080*/  FMUL.FTZ R148, R123, c[0x0][0x1ec] ;  /* 0x00007b007b947a20 */ /* 0x020fc80000410000 */
[----:B------:R-:W-:-:S04]  /*1090*/  FMUL.FTZ R147, R99, R148 ;  /* 0x0000009463937220 */ /* 0x000fc80000410000 */
[----:B------:R-:W-:Y:S02]  /*10a0*/  @P0 FADD.FTZ R147, R127, R147 ;  /* 0x000000937f930221 */ /* 0x000fe40000010000 */
.L_x_33090:
[----:B------:R-:W-:Y:S05]  /*10b0*/  BSYNC B0 ;  /* 0x0000000000007941 */ /* 0x000fea0003800000 */
.L_x_33089:
        /* <DEDUP_REMOVED lines=25> */
.L_x_33092:
[----:B------:R-:W-:Y:S05]  /*1250*/  BSYNC B0 ;  /* 0x0000000000007941 */ /* 0x000fea0003800000 */
.L_x_33091:
[----:B------:R-:W-:Y:S01]  /*1260*/  BSSY B0, `(.L_x_33093) ;  /* 0x0000005000007945 */ /* 0x000fe20003800000 */
[----:B------:R-:W-:Y:S05]  /*1270*/  @!P6 BRA `(.L_x_33094) ;  /* 0x000000300000e947 */ /* 0x000fea0003800000 */
[----:B-----5:R-:W-:-:S04]  /*1280*/  FMUL.FTZ R152, R121, c[0x0][0x1ec] ;  /* 0x00007b0079987a20 */ /* 0x020fc80000410000 */
[----:B------:R-:W-:-:S04]  /*1290*/  FMUL.FTZ R149, R101, R152 ;  /* 0x0000009865957220 */ /* 0x000fc80000410000 */
[----:B------:R-:W-:Y:S02]  /*12a0*/  @P0 FADD.FTZ R149, R125, R149 ;  /* 0x000000957d950221 */ /* 0x000fe40000010000 */
.L_x_33094:
[----:B------:R-:W-:Y:S05]  /*12b0*/  BSYNC B0 ;  /* 0x0000000000007941 */ /* 0x000fea0003800000 */
.L_x_33093:
[----:B------:R-:W-:Y:S01]  /*12c0*/  BSSY B0, `(.L_x_33095) ;  /* 0x0000005000007945 */ /* 0x000fe20003800000 */
[----:B------:R-:W-:Y:S05]  /*12d0*/  @!P6 BRA `(.L_x_33096) ;  /* 0x000000300000e947 */ /* 0x000fea0003800000 */
[----:B-----5:R-:W-:-:S04]  /*12e0*/  FMUL.FTZ R153, R122, c[0x0][0x1ec] ;  /* 0x00007b007a997a20 */ /* 0x020fc80000410000 */
[----:B------:R-:W-:-:S04]  /*12f0*/  FMUL.FTZ R150, R102, R153 ;  /* 0x0000009966967220 */ /* 0x000fc80000410000 */
[----:B------:R-:W-:Y:S02]  /*1300*/  @P0 FADD.FTZ R150, R126, R150 ;  /* 0x000000967e960221 */ /* 0x000fe40000010000 */
.L_x_33096:
[----:B------:R-:W-:Y:S05]  /*1310*/  BSYNC B0 ;  /* 0x0000000000007941 */ /* 0x000fea0003800000 */
.L_x_33095:
[----:B------:R-:W-:Y:S01]  /*1320*/  BSSY B0, `(.L_x_33097) ;  /* 0x0000005000007945 */ /* 0x000fe20003800000 */
[----:B------:R-:W-:Y:S05]  /*1330*/  @!P6 BRA `(.L_x_33098) ;  /* 0x000000300000e947 */ /* 0x000fea0003800000 */
[----:B-----5:R-:W-:-:S04]  /*1340*/  FMUL.FTZ R152, R123, c[0x0][0x1ec] ;  /* 0x00007b007b987a20 */ /* 0x020fc80000410000 */
[----:B------:R-:W-:-:S04]  /*1350*/  FMUL.FTZ R151, R103, R152 ;  /* 0x0000009867977220 */ /* 0x000fc80000410000 */
[----:B------:R-:W-:Y:S02]  /*1360*/  @P0 FADD.FTZ R151, R127, R151 ;  /* 0x000000977f970221 */ /* 0x000fe40000010000 */
.L_x_33098:
[----:B------:R-:W-:Y:S05]  /*1370*/  BSYNC B0 ;  /* 0x0000000000007941 */ /* 0x000fea0003800000 */
.L_x_33097:
        /* <DEDUP_REMOVED lines=25> */
.L_x_33100:
[----:B------:R-:W-:Y:S05]  /*1510*/  BSYNC B0 ;  /* 0x0000000000007941 */ /* 0x000fea0003800000 */
.L_x_33099:
[----:B------:R-:W-:Y:S01]  /*1520*/  BSSY B0, `(.L_x_33101) ;  /* 0x0000005000007945 */ /* 0x000fe20003800000 */
[----:B------:R-:W-:Y:S05]  /*1530*/  @!P6 BRA `(.L_x_33102) ;  /* 0x000000300000e947 */ /* 0x000fea0003800000 */
[----:B-----5:R-:W-:-:S04]  /*1540*/  FMUL.FTZ R156, R121, c[0x0][0x1ec] ;  /* 0x00007b00799c7a20 */ /* 0x020fc80000410000 */
[----:B------:R-:W-:-:S04]  /*1550*/  FMUL.FTZ R153, R105, R156 ;  /* 0x0000009c69997220 */ /* 0x000fc80000410000 */
[----:B------:R-:W-:Y:S02]  /*1560*/  @P0 FADD.FTZ R153, R125, R153 ;  /* 0x000000997d990221 */ /* 0x000fe40000010000 */
.L_x_33102:
[----:B------:R-:W-:Y:S05]  /*1570*/  BSYNC B0 ;  /* 0x0000000000007941 */ /* 0x000fea0003800000 */
.L_x_33101:
[----:B------:R-:W-:Y:S01]  /*1580*/  BSSY B0, `(.L_x_33103) ;  /* 0x0000005000007945 */ /* 0x000fe20003800000 */
[----:B------:R-:W-:Y:S05]  /*1590*/  @!P6 BRA `(.L_x_33104) ;  /* 0x000000300000e947 */ /* 0x000fea0003800000 */
[----:B-----5:R-:W-:-:S04]  /*15a0*/  FMUL.FTZ R157, R122, c[0x0][0x1ec] ;  /* 0x00007b007a9d7a20 */ /* 0x020fc80000410000 */
[----:B------:R-:W-:-:S04]  /*15b0*/  FMUL.FTZ R154, R106, R157 ;  /* 0x0000009d6a9a7220 */ /* 0x000fc80000410000 */
[----:B------:R-:W-:Y:S02]  /*15c0*/  @P0 FADD.FTZ R154, R126, R154 ;  /* 0x0000009a7e9a0221 */ /* 0x000fe40000010000 */
.L_x_33104:
[----:B------:R-:W-:Y:S05]  /*15d0*/  BSYNC B0 ;  /* 0x0000000000007941 */ /* 0x000fea0003800000 */
.L_x_33103:
[----:B------:R-:W-:Y:S01]  /*15e0*/  BSSY B0, `(.L_x_33105) ;  /* 0x0000005000007945 */ /* 0x000fe20003800000 */
[----:B------:R-:W-:Y:S05]  /*15f0*/  @!P6 BRA `(.L_x_33106) ;  /* 0x000000300000e947 */ /* 0x000fea0003800000 */
[----:B-----5:R-:W-:-:S04]  /*1600*/  FMUL.FTZ R156, R123, c[0x0][0x1ec] ;  /* 0x00007b007b9c7a20 */ /* 0x020fc80000410000 */
[----:B------:R-:W-:-:S04]  /*1610*/  FMUL.FTZ R155, R107, R156 ;  /* 0x0000009c6b9b7220 */ /* 0x000fc80000410000 */
[----:B------:R-:W-:Y:S02]  /*1620*/  @P0 FADD.FTZ R155, R127, R155 ;  /* 0x0000009b7f9b0221 */ /* 0x000fe40000010000 */
.L_x_33106:
[----:B------:R-:W-:Y:S05]  /*1630*/  BSYNC B0 ;  /* 0x0000000000007941 */ /* 0x000fea0003800000 */
.L_x_33105:
        /* <DEDUP_REMOVED lines=25> */
.L_x_33108:
[----:B------:R-:W-:Y:S05]  /*17d0*/  BSYNC B0 ;  /* 0x0000000000007941 */ /* 0x000fea0003800000 */
.L_x_33107:
[----:B------:R-:W-:Y:S01]  /*17e0*/  BSSY B0, `(.L_x_33109) ;  /* 0x0000005000007945 */ /* 0x000fe20003800000 */
[----:B------:R-:W-:Y:S05]  /*17f0*/  @!P6 BRA `(.L_x_33110) ;  /* 0x000000300000e947 */ /* 0x000fea0003800000 */
[----:B-----5:R-:W-:-:S04]  /*1800*/  FMUL.FTZ R160, R121, c[0x0][0x1ec] ;  /* 0x00007b0079a07a20 */ /* 0x020fc80000410000 */
[----:B------:R-:W-:-:S04]  /*1810*/  FMUL.FTZ R157, R109, R160 ;  /* 0x000000a06d9d7220 */ /* 0x000fc80000410000 */
[----:B------:R-:W-:Y:S02]  /*1820*/  @P0 FADD.FTZ R157, R125, R157 ;  /* 0x0000009d7d9d0221 */ /* 0x000fe40000010000 */
.L_x_33110:
[----:B------:R-:W-:Y:S05]  /*1830*/  BSYNC B0 ;  /* 0x0000000000007941 */ /* 0x000fea0003800000 */
.L_x_33109:
[----:B------:R-:W-:Y:S01]  /*1840*/  BSSY B0, `(.L_x_33111) ;  /* 0x0000005000007945 */ /* 0x000fe20003800000 */
[----:B------:R-:W-:Y:S05]  /*1850*/  @!P6 BRA `(.L_x_33112) ;  /* 0x000000300000e947 */ /* 0x000fea0003800000 */
[----:B-----5:R-:W-:-:S04]  /*1860*/  FMUL.FTZ R161, R122, c[0x0][0x1ec] ;  /* 0x00007b007aa17a20 */ /* 0x020fc80000410000 */
[----:B------:R-:W-:-:S04]  /*1870*/  FMUL.FTZ R158, R110, R161 ;  /* 0x000000a16e9e7220 */ /* 0x000fc80000410000 */
[----:B------:R-:W-:Y:S02]  /*1880*/  @P0 FADD.FTZ R158, R126, R158 ;  /* 0x0000009e7e9e0221 */ /* 0x000fe40000010000 */
.L_x_33112:
[----:B------:R-:W-:Y:S05]  /*1890*/  BSYNC B0 ;  /* 0x0000000000007941 */ /* 0x000fea0003800000 */
.L_x_33111:
[----:B------:R-:W-:Y:S01]  /*18a0*/  BSSY B0, `(.L_x_33113) ;  /* 0x0000005000007945 */ /* 0x000fe20003800000 */
[----:B------:R-:W-:Y:S05]  /*18b0*/  @!P6 BRA `(.L_x_33114) ;  /* 0x000000300000e947 */ /* 0x000fea0003800000 */
[----:B-----5:R-:W-:-:S04]  /*18c0*/  FMUL.FTZ R160, R123, c[0x0][0x1ec] ;  /* 0x00007b007ba07a20 */ /* 0x020fc80000410000 */
[----:B------:R-:W-:-:S04]  /*18d0*/  FMUL.FTZ R159, R111, R160 ;  /* 0x000000a06f9f7220 */ /* 0x000fc80000410000 */
[----:B------:R-:W-:Y:S02]  /*18e0*/  @P0 FADD.FTZ R159, R127, R159 ;  /* 0x0000009f7f9f0221 */ /* 0x000fe40000010000 */
.L_x_33114:
[----:B------:R-:W-:Y:S05]  /*18f0*/  BSYNC B0 ;  /* 0x0000000000007941 */ /* 0x000fea0003800000 */
.L_x_33113:
        /* <DEDUP_REMOVED lines=25> */
.L_x_33116:
[----:B------:R-:W-:Y:S05]  /*1a90*/  BSYNC B0 ;  /* 0x0000000000007941 */ /* 0x000fea0003800000 */
.L_x_33115:
[----:B------:R-:W-:Y:S01]  /*1aa0*/  BSSY B0, `(.L_x_33117) ;  /* 0x0000005000007945 */ /* 0x000fe20003800000 */
[----:B------:R-:W-:Y:S05]  /*1ab0*/  @!P6 BRA `(.L_x_33118) ;  /* 0x000000300000e947 */ /* 0x000fea0003800000 */
[----:B-----5:R-:W-:-:S04]  /*1ac0*/  FMUL.FTZ R164, R121, c[0x0][0x1ec] ;  /* 0x00007b0079a47a20 */ /* 0x020fc80000410000 */
[----:B------:R-:W-:-:S04]  /*1ad0*/  FMUL.FTZ R161, R113, R164 ;  /* 0x000000a471a17220 */ /* 0x000fc80000410000 */
[----:B------:R-:W-:Y:S02]  /*1ae0*/  @P0 FADD.FTZ R161, R125, R161 ;  /* 0x000000a17da10221 */ /* 0x000fe40000010000 */
.L_x_33118:
[----:B------:R-:W-:Y:S05]  /*1af0*/  BSYNC B0 ;  /* 0x0000000000007941 */ /* 0x000fea0003800000 */
.L_x_33117:
[----:B------:R-:W-:Y:S01]  /*1b00*/  BSSY B0, `(.L_x_33119) ;  /* 0x0000005000007945 */ /* 0x000fe20003800000 */
[----:B------:R-:W-:Y:S05]  /*1b10*/  @!P6 BRA `(.L_x_33120) ;  /* 0x000000300000e947 */ /* 0x000fea0003800000 */
[----:B-----5:R-:W-:-:S04]  /*1b20*/  FMUL.FTZ R167, R122, c[0x0][0x1ec] ;  /* 0x00007b007aa77a20 */ /* 0x020fc80000410000 */
[----:B------:R-:W-:-:S04]  /*1b30*/  FMUL.FTZ R162, R114, R167 ;  /* 0x000000a772a27220 */ /* 0x000fc80000410000 */
[----:B------:R-:W-:Y:S02]  /*1b40*/  @P0 FADD.FTZ R162, R126, R162 ;  /* 0x000000a27ea20221 */ /* 0x000fe40000010000 */
.L_x_33120:
[----:B------:R-:W-:Y:S05]  /*1b50*/  BSYNC B0 ;  /* 0x0000000000007941 */ /* 0x000fea0003800000 */
.L_x_33119:
[----:B------:R-:W-:Y:S01]  /*1b60*/  BSSY B0, `(.L_x_33121) ;  /* 0x0000005000007945 */ /* 0x000fe20003800000 */
[----:B------:R-:W-:Y:S05]  /*1b70*/  @!P6 BRA `(.L_x_33122) ;  /* 0x000000300000e947 */ /* 0x000fea0003800000 */
[----:B-----5:R-:W-:-:S04]  /*1b80*/  FMUL.FTZ R164, R123, c[0x0][0x1ec] ;  /* 0x00007b007ba47a20 */ /* 0x020fc80000410000 */
[----:B------:R-:W-:-:S04]  /*1b90*/  FMUL.FTZ R163, R115, R164 ;  /* 0x000000a473a37220 */ /* 0x000fc80000410000 */
[----:B------:R-:W-:Y:S02]  /*1ba0*/  @P0 FADD.FTZ R163, R127, R163 ;  /* 0x000000a37fa30221 */ /* 0x000fe40000010000 */
.L_x_33122:
[----:B------:R-:W-:Y:S05]  /*1bb0*/  BSYNC B0 ;  /* 0x0000000000007941 */ /* 0x000fea0003800000 */
.L_x_33121:
        /* <DEDUP_REMOVED lines=18> */
[----:B-1----:R-:W-:Y:S02]  /*1ce0*/  @!P6 FSEL R166, R126, RZ, P2 ;  /* 0x000000ff7ea6e208 */ /* 0x002fe40001000000 */
[----:B------:R-:W-:Y:S02]  /*1cf0*/  @!P6 FSEL R167, R127, RZ, P4 ;  /* 0x000000ff7fa7e208 */ /* 0x000fe40002000000 */
[----:B------:R-:W-:Y:S01]  /*1d00*/  @!P6 FSEL R164, R124, RZ, P3 ;  /* 0x000000ff7ca4e208 */ /* 0x000fe20001800000 */
[----:B------:R-:W-:Y:S05]  /*1d10*/  @!P6 BRA `(.L_x_33124) ;  /* 0x000000300000e947 */ /* 0x000fea0003800000 */
[----:B-----5:R-:W-:-:S04]  /*1d20*/  FMUL.FTZ R169, R120, c[0x0][0x1ec] ;  /* 0x00007b0078a97a20 */ /* 0x020fc80000410000 */
[----:B------:R-:W-:-:S04]  /*1d30*/  FMUL.FTZ R164, R116, R169 ;  /* 0x000000a974a47220 */ /* 0x000fc80000410000 */
[----:B------:R-:W-:Y:S02]  /*1d40*/  @P0 FADD.FTZ R164, R124, R164 ;  /* 0x000000a47ca40221 */ /* 0x000fe40000010000 */
.L_x_33124:
[----:B------:R-:W-:Y:S05]  /*1d50*/  BSYNC B0 ;  /* 0x0000000000007941 */ /* 0x000fea0003800000 */
.L_x_33123:
[----:B------:R-:W-:Y:S01]  /*1d60*/  BSSY B0, `(.L_x_33125) ;  /* 0x0000005000007945 */ /* 0x000fe20003800000 */
[----:B------:R-:W-:Y:S05]  /*1d70*/  @!P6 BRA `(.L_x_33126) ;  /* 0x000000300000e947 */ /* 0x000fea0003800000 */
[----:B-----5:R-:W-:-:S04]  /*1d80*/  FMUL.FTZ R174, R121, c[0x0][0x1ec] ;  /* 0x00007b0079ae7a20 */ /* 0x020fc80000410000 */
[----:B------:R-:W-:-:S04]  /*1d90*/  FMUL.FTZ R165, R117, R174 ;  /* 0x000000ae75a57220 */ /* 0x000fc80000410000 */
[----:B------:R-:W-:Y:S02]  /*1da0*/  @P0 FADD.FTZ R165, R125, R165 ;  /* 0x000000a57da50221 */ /* 0x000fe40000010000 */
.L_x_33126:
[----:B------:R-:W-:Y:S05]  /*1db0*/  BSYNC B0 ;  /* 0x0000000000007941 */ /* 0x000fea0003800000 */
.L_x_33125:
[----:B------:R-:W-:Y:S01]  /*1dc0*/  BSSY B0, `(.L_x_33127) ;  /* 0x0000005000007945 */ /* 0x000fe20003800000 */
[----:B------:R-:W-:Y:S05]  /*1dd0*/  @!P6 BRA `(.L_x_33128) ;  /* 0x000000300000e947 */ /* 0x000fea0003800000 */
[----:B-----5:R-:W-:-:S04]  /*1de0*/  FMUL.FTZ R169, R122, c[0x0][0x1ec] ;  /* 0x00007b007aa97a20 */ /* 0x020fc80000410000 */
[----:B------:R-:W-:-:S04]  /*1df0*/  FMUL.FTZ R166, R118, R169 ;  /* 0x000000a976a67220 */ /* 0x000fc80000410000 */
[----:B------:R-:W-:Y:S02]  /*1e00*/  @P0 FADD.FTZ R166, R126, R166 ;  /* 0x000000a67ea60221 */ /* 0x000fe40000010000 */
.L_x_33128:
[----:B------:R-:W-:Y:S05]  /*1e10*/  BSYNC B0 ;  /* 0x0000000000007941 */ /* 0x000fea0003800000 */
.L_x_33127:
[----:B------:R-:W-:Y:S01]  /*1e20*/  BSSY B0, `(.L_x_33129) ;  /* 0x0000005000007945 */ /* 0x000fe20003800000 */
[----:B------:R-:W-:Y:S05]  /*1e30*/  @!P6 BRA `(.L_x_33130) ;  /* 0x000000300000e947 */ /* 0x000fea0003800000 */
[----:B-----5:R-:W-:-:S04]  /*1e40*/  FMUL.FTZ R174, R123, c[0x0][0x1ec] ;  /* 0x00007b007bae7a20 */ /* 0x020fc80000410000 */
[----:B------:R-:W-:-:S04]  /*1e50*/  FMUL.FTZ R167, R119, R174 ;  /* 0x000000ae77a77220 */ /* 0x000fc80000410000 */
[----:B------:R-:W-:Y:S02]  /*1e60*/  @P0 FADD.FTZ R167, R127, R167 ;  /* 0x000000a77fa70221 */ /* 0x000fe40000010000 */
.L_x_33130:
[----:B------:R-:W-:Y:S05]  /*1e70*/  BSYNC B0 ;  /* 0x0000000000007941 */ /* 0x000fea0003800000 */
.L_x_33129:
        /* <DEDUP_REMOVED lines=20> */
[----:B------:R-:W-:-:S04]  /*1fc0*/  FMUL.FTZ R168, R128, R173 ;  /* 0x000000ad80a87220 */ /* 0x000fc80000410000 */
[----:B------:R-:W-:Y:S02]  /*1fd0*/  @P0 FADD.FTZ R168, R124, R168 ;  /* 0x000000a87ca80221 */ /* 0x000fe40000010000 */
.L_x_33132:
[----:B0-----:R-:W-:Y:S05]  /*1fe0*/  BSYNC B0 ;  /* 0x0000000000007941 */ /* 0x001fea0003800000 */
.L_x_33131:
[----:B------:R-:W-:Y:S01]  /*1ff0*/  BSSY B0, `(.L_x_33133) ;  /* 0x0000005000007945 */ /* 0x000fe20003800000 */
[----:B------:R-:W-:Y:S05]  /*2000*/  @!P6 BRA `(.L_x_33134) ;  /* 0x000000300000e947 */ /* 0x000fea0003800000 */
[----:B-----5:R-:W-:-:S04]  /*2010*/  FMUL.FTZ R174, R121, c[0x0][0x1ec] ;  /* 0x00007b0079ae7a20 */ /* 0x020fc80000410000 */
[----:B------:R-:W-:-:S04]  /*2020*/  FMUL.FTZ R169, R129, R174 ;  /* 0x000000ae81a97220 */ /* 0x000fc80000410000 */
[----:B------:R-:W-:Y:S02]  /*2030*/  @P0 FADD.FTZ R169, R125, R169 ;  /* 0x000000a97da90221 */ /* 0x000fe40000010000 */
.L_x_33134:
[----:B------:R-:W-:Y:S05]  /*2040*/  BSYNC B0 ;  /* 0x0000000000007941 */ /* 0x000fea0003800000 */
.L_x_33133:
[----:B------:R-:W-:Y:S01]  /*2050*/  BSSY B0, `(.L_x_33135) ;  /* 0x0000005000007945 */ /* 0x000fe20003800000 */
[----:B------:R-:W-:Y:S05]  /*2060*/  @!P6 BRA `(.L_x_33136) ;  /* 0x000000300000e947 */ /* 0x000fea0003800000 */
[----:B-----5:R-:W-:-:S04]  /*2070*/  FMUL.FTZ R173, R122, c[0x0][0x1ec] ;  /* 0x00007b007aad7a20 */ /* 0x020fc80000410000 */
[----:B------:R-:W-:-:S04]  /*2080*/  FMUL.FTZ R170, R130, R173 ;  /* 0x000000ad82aa7220 */ /* 0x000fc80000410000 */
[----:B------:R-:W-:Y:S02]  /*2090*/  @P0 FADD.FTZ R170, R126, R170 ;  /* 0x000000aa7eaa0221 */ /* 0x000fe40000010000 */
.L_x_33136:
[----:B------:R-:W-:Y:S05]  /*20a0*/  BSYNC B0 ;  /* 0x0000000000007941 */ /* 0x000fea0003800000 */
.L_x_33135:
[----:B------:R-:W-:Y:S01]  /*20b0*/  BSSY B0, `(.L_x_33137) ;  /* 0x0000005000007945 */ /* 0x000fe20003800000 */
[----:B------:R-:W-:Y:S05]  /*20c0*/  @!P6 BRA `(.L_x_33138) ;  /* 0x000000300000e947 */ /* 0x000fea0003800000 */
[----:B-----5:R-:W-:-:S04]  /*20d0*/  FMUL.FTZ R174, R123, c[0x0][0x1ec] ;  /* 0x00007b007bae7a20 */ /* 0x020fc80000410000 */
[----:B------:R-:W-:-:S04]  /*20e0*/  FMUL.FTZ R171, R131, R174 ;  /* 0x000000ae83ab7220 */ /* 0x000fc80000410000 */
[----:B------:R-:W-:Y:S02]  /*20f0*/  @P0 FADD.FTZ R171, R127, R171 ;  /* 0x000000ab7fab0221 */ /* 0x000fe40000010000 */
.L_x_33138:
[----:B------:R-:W-:Y:S05]  /*2100*/  BSYNC B0 ;  /* 0x0000000000007941 */ /* 0x000fea0003800000 */
.L_x_33137:
        /* <DEDUP_REMOVED lines=46> */
.L_x_33145:
        /* <DEDUP_REMOVED lines=100> */
.L_x_33146:
        /* <DEDUP_REMOVED lines=23> */
[----:B------:R-:W-:Y:S02]  /*2ba0*/  FADD.FTZ R135, -R172, R135 ;  /* 0x00000087ac877221 */ /* 0x000fe40000010100 */
[----:B------:R-:W-:Y:S01]  /*2bb0*/  FMUL.FTZ R182, R174, R169 ;  /* 0x000000a9aeb67220 */ /* 0x000fe20000410000 */
[----:B------:R-:W-:Y:S01]  /*2bc0*/  LEA.HI R3, R132, R3, RZ, 0x2 ;  /* 0x0000000384037211 */ /* 0x000fe200078f10ff */
[----:B------:R-:W-:Y:S01]  /*2bd0*/  HFMA2.MMA R169, -RZ, RZ, 0, 9.5367431640625e-07 ;  /* 0x00000010ffa97435 */ /* 0x000fe200000001ff */
        /* <DEDUP_REMOVED lines=8> */
[----:B------:R-:W-:Y:S02]  /*2c60*/  FADD.FTZ R157, -R172, R157 ;  /* 0x0000009dac9d7221 */ /* 0x000fe40000010100 */
[----:B------:R-:W-:Y:S02]  /*2c70*/  FMUL.FTZ R134, R174, R135 ;  /* 0x00000087ae867220 */ /* 0x000fe40000410000 */
[C---:B------:R-:W-:Y:S02]  /*2c80*/  FADD.FTZ R181, -R172.reuse, R140 ;  /* 0x0000008cacb57221 */ /* 0x040fe40000010100 */
[C---:B------:R-:W-:Y:S02]  /*2c90*/  FADD.FTZ R141, -R172.reuse, R141 ;  /* 0x0000008dac8d7221 */ /* 0x040fe40000010100 */
[C---:B------:R-:W-:Y:S02]  /*2ca0*/  FADD.FTZ R183, -R172.reuse, R142 ;  /* 0x0000008eacb77221 */ /* 0x040fe40000010100 */
[----:B------:R-:W-:Y:S01]  /*2cb0*/  FADD.FTZ R201, -R172, R160 ;  /* 0x000000a0acc97221 */ /* 0x000fe20000010100 */
[----:B------:R-:W-:Y:S01]  /*2cc0*/  IADD3 R160, R3, 0x20, RZ ;  /* 0x0000002003a07810 */ /* 0x000fe20007ffe0ff */
[----:B------:R-:W-:-:S02]  /*2cd0*/  FMUL.FTZ R173, R174, R173 ;  /* 0x000000adaead7220 */ /* 0x000fc40000410000 */
[C---:B------:R-:W-:Y:S02]  /*2ce0*/  FMUL.FTZ R136, R174.reuse, R133 ;  /* 0x00000085ae887220 */ /* 0x040fe40000410000 */
[----:B------:R-:W-:Y:S02]  /*2cf0*/  FMUL.FTZ R175, R174, R175 ;  /* 0x000000afaeaf7220 */ /* 0x000fe40000410000 */
[----:B------:R-:W-:Y:S02]  /*2d00*/  FADD.FTZ R161, -R172, R161 ;  /* 0x000000a1aca17221 */ /* 0x000fe40000010100 */
[----:B------:R-:W-:Y:S02]  /*2d10*/  FMUL.FTZ R138, R174, R139 ;  /* 0x0000008bae8a7220 */ /* 0x000fe40000410000 */
[C---:B------:R-:W-:Y:S01]  /*2d20*/  FADD.FTZ R203, -R172.reuse, R162 ;  /* 0x000000a2accb7221 */ /* 0x040fe20000010100 */
[----:B------:R-:W-:Y:S01]  /*2d30*/  IADD3 R162, R3, 0x40, RZ ;  /* 0x0000004003a27810 */ /* 0x000fe20007ffe0ff */
[----:B------:R-:W-:-:S02]  /*2d40*/  FADD.FTZ R209, -R172, R168 ;  /* 0x000000a8acd17221 */ /* 0x000fc40000010100 */
[C---:B------:R-:W-:Y:S02]  /*2d50*/  FMUL.FTZ R177, R174.reuse, R177 ;  /* 0x000000b1aeb17220 */ /* 0x040fe40000410000 */
[C---:B------:R-:W-:Y:S02]  /*2d60*/  FMUL.FTZ R140, R174.reuse, R137 ;  /* 0x00000089ae8c7220 */ /* 0x040fe40000410000 */
[----:B------:R-:W-:Y:S02]  /*2d70*/  FMUL.FTZ R179, R174, R179 ;  /* 0x000000b3aeb37220 */ /* 0x000fe40000410000 */
[C---:B------:R-:W-:Y:S02]  /*2d80*/  FADD.FTZ R185, -R172.reuse, R144 ;  /* 0x00000090acb97221 */ /* 0x040fe40000010100 */
[C---:B------:R-:W-:Y:S02]  /*2d90*/  FADD.FTZ R147, -R172.reuse, R147 ;  /* 0x00000093ac937221 */ /* 0x040fe40000010100 */
[----:B------:R-:W-:-:S02]  /*2da0*/  FADD.FTZ R197, -R172, R156 ;  /* 0x0000009cacc57221 */ /* 0x000fc40000010100 */
[----:B------:R-:W-:Y:S02]  /*2db0*/  FADD.FTZ R163, -R172, R163 ;  /* 0x000000a3aca37221 */ /* 0x000fe40000010100 */
[C---:B------:R-:W-:Y:S02]  /*2dc0*/  FMUL.FTZ R142, R174.reuse, R143 ;  /* 0x0000008fae8e7220 */ /* 0x040fe40000410000 */
[----:B------:R-:W-:Y:S02]  /*2dd0*/  FMUL.FTZ R168, R174, R157 ;  /* 0x0000009daea87220 */ /* 0x000fe40000410000 */
[----:B------:R-:W-:Y:S02]  /*2de0*/  FFMA.FTZ R135, R47, R134, R7 ;  /* 0x000000862f877223 */ /* 0x000fe40000010007 */
        /* <DEDUP_REMOVED lines=12> */
[C---:B------:R-:W-:Y:S01]  /*2eb0*/  FADD.FTZ R205, -R172.reuse, R164 ;  /* 0x000000a4accd7221 */ /* 0x040fe20000010100 */
[----:B------:R-:W-:Y:S01]  /*2ec0*/  IADD3 R164, R3, 0x60, RZ ;  /* 0x0000006003a47810 */ /* 0x000fe20007ffe0ff */
[----:B------:R-:W-:-:S02]  /*2ed0*/  FADD.FTZ R165, -R172, R165 ;  /* 0x000000a5aca57221 */ /* 0x000fc40000010100 */
[C---:B------:R-:W-:Y:S01]  /*2ee0*/  FADD.FTZ R207, -R172.reuse, R166 ;  /* 0x000000a6accf7221 */ /* 0x040fe20000010100 */
[----:B------:R-:W-:Y:S01]  /*2ef0*/  IADD3 R166, R3, 0x80, RZ ;  /* 0x0000008003a67810 */ /* 0x000fe20007ffe0ff */
[C---:B------:R-:W-:Y:S02]  /*2f00*/  FADD.FTZ R167, -R172.reuse, R167 ;  /* 0x000000a7aca77221 */ /* 0x040fe40000010100 */
[C---:B------:R-:W-:Y:S02]  /*2f10*/  FADD.FTZ R211, -R172.reuse, R170 ;  /* 0x000000aaacd37221 */ /* 0x040fe40000010100 */
[----:B------:R-:W-:Y:S02]  /*2f20*/  FADD.FTZ R171, -R172, R171 ;  /* 0x000000abacab7221 */ /* 0x000fe40000010100 */
[C---:B------:R-:W-:Y:S02]  /*2f30*/  FMUL.FTZ R181, R174.reuse, R181 ;  /* 0x000000b5aeb57220 */ /* 0x040fe40000410000 */
[----:B------:R-:W-:-:S02]  /*2f40*/  FMUL.FTZ R144, R174, R141 ;  /* 0x0000008dae907220 */ /* 0x000fc40000410000 */
[----:B------:R-:W-:Y:S02]  /*2f50*/  FMUL.FTZ R183, R174, R183 ;  /* 0x000000b7aeb77220 */ /* 0x000fe40000410000 */
[----:B------:R-:W-:Y:S02]  /*2f60*/  FFMA.FTZ R134, R46, R175, R6 ;  /* 0x000000af2e867223 */ /* 0x000fe40000010006 */
[----:B------:R-:W-:Y:S02]  /*2f70*/  FFMA.FTZ R133, R45, R136, R5 ;  /* 0x000000882d857223 */ /* 0x000fe40000010005 */
[----:B------:R-:W-:Y:S02]  /*2f80*/  FFMA.FTZ R132, R44, R173, R4 ;  /* 0x000000ad2c847223 */ /* 0x000fe40000010004 */
[----:B------:R-:W-:-:S04]  /*2f90*/  IMAD.WIDE.U32 R156, R3, R169, c[0x0][0x208] ;  /* 0x00008200039c7625 */ /* 0x000fc800078e00a9 */
[----:B------:R-:W-:Y:S01]  /*2fa0*/  FMUL.FTZ R172, R174, R161 ;  /* 0x000000a1aeac7220 */ /* 0x000fe20000410000 */
[----:B------:R0:W-:Y:S01]  /*2fb0*/  STG.E.128 [R156.64], R132 ;  /* 0x000000849c007986 */ /* 0x0001e2000c101d04 */
[----:B------:R-:W-:Y:S02]  /*2fc0*/  FFMA.FTZ R139, R51, R138, R11 ;  /* 0x0000008a338b7223 */ /* 0x000fe4000001000b */
[----:B------:R-:W-:Y:S02]  /*2fd0*/  FFMA.FTZ R138, R50, R179, R10 ;  /* 0x000000b3328a7223 */ /* 0x000fe4000001000a */
[----:B------:R-:W-:Y:S02]  /*2fe0*/  FFMA.FTZ R137, R49, R140, R9 ;  /* 0x0000008c31897223 */ /* 0x000fe40000010009 */
[----:B------:R-:W-:Y:S02]  /*2ff0*/  FFMA.FTZ R136, R48, R177, R8 ;  /* 0x000000b130887223 */ /* 0x000fe40000010008 */
[----:B------:R-:W-:-:S04]  /*3000*/  IMAD.WIDE.U32 R160, R160, R169, c[0x0][0x208] ;  /* 0x00008200a0a07625 */ /* 0x000fc800078e00a9 */
[C---:B------:R-:W-:Y:S01]  /*3010*/  FMUL.FTZ R146, R174.reuse, R147 ;  /* 0x00000093ae927220 */ /* 0x040fe20000410000 */
[----:B------:R1:W-:Y:S01]  /*3020*/  STG.E.128 [R160.64], R136 ;  /* 0x00000088a0007986 */ /* 0x0003e2000c101d04 */
[C---:B------:R-:W-:Y:S02]  /*3030*/  FMUL.FTZ R176, R174.reuse, R163 ;  /* 0x000000a3aeb07220 */ /* 0x040fe40000410000 */
[----:B------:R-:W-:Y:S01]  /*3040*/  FFMA.FTZ R143, R55, R142, R15 ;  /* 0x0000008e378f7223 */ /* 0x000fe2000001000f */
[C---:B0-----:R-:W-:Y:S01]  /*3050*/  IADD3 R132, R3.reuse, 0xa0, RZ ;  /* 0x000000a003847810 */ /* 0x041fe20007ffe0ff */
[C---:B------:R-:W-:Y:S01]  /*3060*/  FMUL.FTZ R185, R174.reuse, R185 ;  /* 0x000000b9aeb97220 */ /* 0x040fe20000410000 */
[----:B------:R-:W-:Y:S01]  /*3070*/  IADD3 R134, R3, 0xc0, RZ ;  /* 0x000000c003867810 */ /* 0x000fe20007ffe0ff */
[C---:B------:R-:W-:Y:S02]  /*3080*/  FMUL.FTZ R148, R174.reuse, R145 ;  /* 0x00000091ae947220 */ /* 0x040fe40000410000 */
[----:B------:R-:W-:-:S02]  /*3090*/  FMUL.FTZ R187, R174, R187 ;  /* 0x000000bbaebb7220 */ /* 0x000fc40000410000 */
[----:B------:R-:W-:Y:S02]  /*30a0*/  FMUL.FTZ R150, R174, R151 ;  /* 0x00000097ae967220 */ /* 0x000fe40000410000 */
[----:B------:R-:W-:Y:S02]  /*30b0*/  FFMA.FTZ R142, R54, R183, R14 ;  /* 0x000000b7368e7223 */ /* 0x000fe4000001000e */
[----:B------:R-:W-:Y:S02]  /*30c0*/  FFMA.FTZ R141, R53, R144, R13 ;  /* 0x00000090358d7223 */ /* 0x000fe4000001000d */
[----:B------:R-:W-:Y:S01]  /*30d0*/  FFMA.FTZ R140, R52, R181, R12 ;  /* 0x000000b5348c7223 */ /* 0x000fe2000001000c */
[C---:B-1----:R-:W-:Y:S01]  /*30e0*/  IADD3 R136, R3.reuse, 0xe0, RZ ;  /* 0x000000e003887810 */ /* 0x042fe20007ffe0ff */
[----:B------:R-:W-:Y:S01]  /*30f0*/  IMAD.WIDE.U32 R162, R162, R169, c[0x0][0x208] ;  /* 0x00008200a2a27625 */ /* 0x000fe200078e00a9 */
[----:B------:R-:W-:-:S03]  /*3100*/  IADD3 R138, R3, 0x100, RZ ;  /* 0x00000100038a7810 */ /* 0x000fc60007ffe0ff */
        /* <DEDUP_REMOVED lines=9> */
[----:B------:R-:W-:Y:S02]  /*31a0*/  FFMA.FTZ R147, R59, R146, R19 ;  /* 0x000000923b937223 */ /* 0x000fe40000010013 */
[C---:B------:R-:W-:Y:S01]  /*31b0*/  FMUL.FTZ R197, R174.reuse, R197 ;  /* 0x000000c5aec57220 */ /* 0x040fe20000410000 */
[----:B0-----:R-:W-:Y:S01]  /*31c0*/  IADD3 R140, R3, 0x120, RZ ;  /* 0x00000120038c7810 */ /* 0x001fe20007ffe0ff */
        /* <DEDUP_REMOVED lines=8> */
[C---:B------:R-:W-:Y:S01]  /*3250*/  FMUL.FTZ R201, R174.reuse, R201 ;  /* 0x000000c9aec97220 */ /* 0x040fe20000410000 */
[----:B------:R0:W-:Y:S01]  /*3260*/  STG.E.128 [R164.64], R144 ;  /* 0x00000090a4007986 */ /* 0x0001e2000c101d04 */
[----:B------:R-:W-:Y:S02]  /*3270*/  FMUL.FTZ R203, R174, R203 ;  /* 0x000000cbaecb7220 */ /* 0x000fe40000410000 */
[----:B------:R-:W-:Y:S02]  /*3280*/  FFMA.FTZ R150, R62, R191, R22 ;  /* 0x000000bf3e967223 */ /* 0x000fe40000010016 */
[----:B------:R-:W-:Y:S02]  /*3290*/  FFMA.FTZ R149, R61, R152, R21 ;  /* 0x000000983d957223 */ /* 0x000fe40000010015 */
[----:B------:R-:W-:Y:S02]  /*32a0*/  FFMA.FTZ R148, R60, R189, R20 ;  /* 0x000000bd3c947223 */ /* 0x000fe40000010014 */
        /* <DEDUP_REMOVED lines=26> */
[----:B------:R-:W-:Y:S02]  /*3450*/  FFMA.FTZ R146, R78, R207, R38 ;  /* 0x000000cf4e927223 */ /* 0x000fe40000010026 */
[----:B------:R-:W-:Y:S02]  /*3460*/  FFMA.FTZ R145, R77, R178, R37 ;  /* 0x000000b24d917223 */ /* 0x000fe40000010025 */
[----:B------:R-:W-:Y:S02]  /*3470*/  FFMA.FTZ R144, R76, R205, R36 ;  /* 0x000000cd4c907223 */ /* 0x000fe40000010024 */
[----:B------:R-:W-:-:S04]  /*3480*/  IMAD.WIDE.U32 R138, R138, R169, c[0x0][0x208] ;  /* 0x000082008a8a7625 */ /* 0x000fc800078e00a9 */
[----:B-1----:R-:W-:Y:S01]  /*3490*/  FFMA.FTZ R151, R83, R174, R43 ;  /* 0x000000ae53977223 */ /* 0x002fe2000001002b */
[----:B------:R2:W-:Y:S01]  /*34a0*/  STG.E.128 [R138.64], R144 ;  /* 0x000000908a007986 */ /* 0x0005e2000c101d04 */
[----:B------:R-:W-:Y:S02]  /*34b0*/  FFMA.FTZ R150, R82, R211, R42 ;  /* 0x000000d352967223 */ /* 0x000fe4000001002a */
[----:B------:R-:W-:Y:S02]  /*34c0*/  FFMA.FTZ R149, R81, R182, R41 ;  /* 0x000000b651957223 */ /* 0x000fe40000010029 */
[----:B------:R-:W-:Y:S02]  /*34d0*/  FFMA.FTZ R148, R80, R209, R40 ;  /* 0x000000d150947223 */ /* 0x000fe40000010028 */
[----:B------:R-:W-:-:S05]  /*34e0*/  IMAD.WIDE.U32 R140, R140, R169, c[0x0][0x208] ;  /* 0x000082008c8c7625 */ /* 0x000fca00078e00a9 */
[----:B------:R2:W-:Y:S02]  /*34f0*/  STG.E.128 [R140.64], R148 ;  /* 0x000000948c007986 */ /* 0x0005e4000c101d04 */
.L_x_33142:
[----:B-1----:R-:W-:Y:S05]  /*3500*/  BSYNC B0 ;  /* 0x0000000000007941 */ /* 0x002fea0003800000 */
.L_x_33141:
[----:B------:R-:W-:-:S04]  /*3510*/  MOV R3, c[0x0][0x160] ;  /* 0x0000580000037a02 */ /* 0x000fc80000000f00 */
[----:B------:R-:W-:-:S04]  /*3520*/  LEA R2, R3, R2, 0x2 ;  /* 0x0000000203027211 */ /* 0x000fc800078e10ff */
[----:B------:R-:W-:-:S13]  /*3530*/  ISETP.GE.AND P0, PT, R2, c[0x0][0x164], PT ;  /* 0x0000590002007a0c */ /* 0x000fda0003f06270 */
[----:B--2--5:R-:W-:Y:S01]  /*3540*/  @P0 CALL.REL.NOINC `(.L_x_33143) ;  /* 0x0000001000000944 */ /* 0x024fe20003c00000 */
[----:B------:R-:W-:Y:S05]  /*3550*/  BRA `(.L_x_33144) ;  /* 0xffffcf1000007947 */ /* 0x000fea000383ffff */
.L_x_33143:
[----:B------:R-:W-:Y:S05]  /*3560*/  EXIT ;  /* 0x000000000000794d */ /* 0x000fea0003800000 */
.L_x_33139:
[----:B0-----:R-:W-:Y:S01]  /*3570*/  HFMA2.MMA R178, -RZ, RZ, 0, 5.9604644775390625e-08 ;  /* 0x00000001ffb27435 */ /* 0x001fe200000001ff */
[----:B------:R-:W-:Y:S02]  /*3580*/  MOV R176, 0x1f ;  /* 0x0000001f00b07802 */ /* 0x000fe40000000f00 */
[----:B------:R-:W-:Y:S02]  /*3590*/  MOV R177, 0xffffffff ;  /* 0xffffffff00b17802 */ /* 0x000fe40000000f00 */
[----:B------:R-:W-:Y:S02]  /*35a0*/  MOV R174, 0x35c0 ;  /* 0x000035c000ae7802 */ /* 0x000fe40000000f00 */
[----:B-----5:R-:W-:Y:S05]  /*35b0*/  CALL.REL.NOINC `($__internal_151_$__cuda_sm70_shflsync_bfly_p) ;  /* 0x0000089000007944 */ /* 0x020fea0003c00000 */
[----:B-1----:R-:W-:Y:S01]  /*35c0*/  MOV R172, R178 ;  /* 0x000000b200ac7202 */ /* 0x002fe20000000f00 */
[----:B0-----:R-:W-:Y:S05]  /*35d0*/  BRA `(.L_x_33145) ;  /* 0xffffee1000007947 */ /* 0x001fea000383ffff */
.L_x_33140:
[----:B------:R-:W-:Y:S01]  /*35e0*/  HFMA2.MMA R178, -RZ, RZ, 0, 1.1920928955078125e-07 ;  /* 0x00000002ffb27435 */ /* 0x000fe200000001ff */
[----:B------:R-:W-:Y:S02]  /*35f0*/  MOV R176, 0x1f ;  /* 0x0000001f00b07802 */ /* 0x000fe40000000f00 */
[----:B------:R-:W-:Y:S02]  /*3600*/  MOV R177, 0xffffffff ;  /* 0xffffffff00b17802 */ /* 0x000fe40000000f00 */
[----:B------:R-:W-:-:S02]  /*3610*/  MOV R174, 0x3630 ;  /* 0x0000363000ae7802 */ /* 0x000fc40000000f00 */
[----:B-----5:R-:W-:Y:S05]  /*3620*/  CALL.REL.NOINC `($__internal_151_$__cuda_sm70_shflsync_bfly_p) ;  /* 0x0000082000007944 */ /* 0x020fea0003c00000 */
[----:B01----:R-:W-:Y:S01]  /*3630*/  FADD.FTZ R179, R179, R178 ;  /* 0x000000b2b3b37221 */ /* 0x003fe20000010000 */
[----:B------:R-:W-:Y:S01]  /*3640*/  HFMA2.MMA R178, -RZ, RZ, 0, 2.384185791015625e-07 ;  /* 0x00000004ffb27435 */ /* 0x000fe200000001ff */
[----:B------:R-:W-:-:S02]  /*3650*/  MOV R176, 0x1f ;  /* 0x0000001f00b07802 */ /* 0x000fc40000000f00 */
[----:B------:R-:W-:Y:S02]  /*3660*/  MOV R177, 0xffffffff ;  /* 0xffffffff00b17802 */ /* 0x000fe40000000f00 */
[----:B------:R-:W-:Y:S02]  /*3670*/  MOV R174, 0x3690 ;  /* 0x0000369000ae7802 */ /* 0x000fe40000000f00 */
[----:B------:R-:W-:Y:S05]  /*3680*/  CALL.REL.NOINC `($__internal_151_$__cuda_sm70_shflsync_bfly_p) ;  /* 0x000007c000007944 */ /* 0x000fea0003c00000 */
[----:B01----:R-:W-:Y:S01]  /*3690*/  FADD.FTZ R179, R179, R178 ;  /* 0x000000b2b3b37221 */ /* 0x003fe20000010000 */
[----:B------:R-:W-:Y:S01]  /*36a0*/  HFMA2.MMA R178, -RZ, RZ, 0, 4.76837158203125e-07 ;  /* 0x00000008ffb27435 */ /* 0x000fe200000001ff */
[----:B------:R-:W-:Y:S02]  /*36b0*/  MOV R176, 0x1f ;  /* 0x0000001f00b07802 */ /* 0x000fe40000000f00 */
[----:B------:R-:W-:Y:S02]  /*36c0*/  MOV R177, 0xffffffff ;  /* 0xffffffff00b17802 */ /* 0x000fe40000000f00 */
[----:B------:R-:W-:Y:S02]  /*36d0*/  MOV R174, 0x36f0 ;  /* 0x000036f000ae7802 */ /* 0x000fe40000000f00 */
[----:B------:R-:W-:Y:S05]  /*36e0*/  CALL.REL.NOINC `($__internal_151_$__cuda_sm70_shflsync_bfly_p) ;  /* 0x0000076000007944 */ /* 0x000fea0003c00000 */
[----:B01----:R-:W-:Y:S01]  /*36f0*/  FADD.FTZ R179, R179, R178 ;  /* 0x000000b2b3b37221 */ /* 0x003fe20000010000 */
[----:B------:R-:W-:Y:S01]  /*3700*/  HFMA2.MMA R178, -RZ, RZ, 0, 9.5367431640625e-07 ;  /* 0x00000010ffb27435 */ /* 0x000fe200000001ff */
[----:B------:R-:W-:-:S02]  /*3710*/  MOV R176, 0x1f ;  /* 0x0000001f00b07802 */ /* 0x000fc40000000f00 */
[----:B------:R-:W-:Y:S02]  /*3720*/  MOV R177, 0xffffffff ;  /* 0xffffffff00b17802 */ /* 0x000fe40000000f00 */
[----:B------:R-:W-:Y:S02]  /*3730*/  MOV R174, 0x3750 ;  /* 0x0000375000ae7802 */ /* 0x000fe40000000f00 */
[----:B------:R-:W-:Y:S05]  /*3740*/  CALL.REL.NOINC `($__internal_151_$__cuda_sm70_shflsync_bfly_p) ;  /* 0x0000070000007944 */ /* 0x000fea0003c00000 */
        /* <DEDUP_REMOVED lines=86> */
[----:B------:R-:W-:Y:S05]  /*3cb0*/  CALL.REL.NOINC `($__internal_151_$__cuda_sm70_shflsync_bfly_p) ;  /* 0x0000019000007944 */ /* 0x000fea0003c00000 */
[----:B01----:R-:W-:Y:S01]  /*3cc0*/  FADD.FTZ R179, R179, R178 ;  /* 0x000000b2b3b37221 */ /* 0x003fe20000010000 */
[----:B------:R-:W-:Y:S01]  /*3cd0*/  HFMA2.MMA R178, -RZ, RZ, 0, 1.1920928955078125e-07 ;  /* 0x00000002ffb27435 */ /* 0x000fe200000001ff */
[----:B------:R-:W-:Y:S02]  /*3ce0*/  MOV R176, 0x1f ;  /* 0x0000001f00b07802 */ /* 0x000fe40000000f00 */
[----:B------:R-:W-:Y:S02]  /*3cf0*/  MOV R177, 0xffffffff ;  /* 0xffffffff00b17802 */ /* 0x000fe40000000f00 */
[----:B------:R-:W-:Y:S02]  /*3d00*/  MOV R174, 0x3d20 ;  /* 0x00003d2000ae7802 */ /* 0x000fe40000000f00 */
[----:B------:R-:W-:Y:S05]  /*3d10*/  CALL.REL.NOINC `($__internal_151_$__cuda_sm70_shflsync_bfly_p) ;  /* 0x0000013000007944 */ /* 0x000fea0003c00000 */
[----:B01----:R-:W-:Y:S01]  /*3d20*/  FADD.FTZ R179, R179, R178 ;  /* 0x000000b2b3b37221 */ /* 0x003fe20000010000 */
[----:B------:R-:W-:Y:S01]  /*3d30*/  HFMA2.MMA R178, -RZ, RZ, 0, 2.384185791015625e-07 ;  /* 0x00000004ffb27435 */ /* 0x000fe200000001ff */
[----:B------:R-:W-:Y:S02]  /*3d40*/  MOV R176, 0x1f ;  /* 0x0000001f00b07802 */ /* 0x000fe40000000f00 */
[----:B------:R-:W-:-:S02]  /*3d50*/  MOV R177, 0xffffffff ;  /* 0xffffffff00b17802 */ /* 0x000fc40000000f00 */
        /* <DEDUP_REMOVED lines=10> */
[----:B------:R-:W-:Y:S02]  /*3e00*/  MOV R176, 0x1f ;  /* 0x0000001f00b07802 */ /* 0x000fe40000000f00 */
[----:B------:R-:W-:-:S02]  /*3e10*/  MOV R177, 0xffffffff ;  /* 0xffffffff00b17802 */ /* 0x000fc40000000f00 */
[----:B------:R-:W-:Y:S02]  /*3e20*/  MOV R174, 0x3e40 ;  /* 0x00003e4000ae7802 */ /* 0x000fe40000000f00 */
[----:B------:R-:W-:Y:S05]  /*3e30*/  CALL.REL.NOINC `($__internal_151_$__cuda_sm70_shflsync_bfly_p) ;  /* 0x0000001000007944 */ /* 0x000fea0003c00000 */
[----:B01----:R-:W-:Y:S05]  /*3e40*/  BRA `(.L_x_33146) ;  /* 0xffffebe000007947 */ /* 0x003fea000383ffff */
        .weak           $__internal_151_$__cuda_sm70_shflsync_bfly_p
        .type           $__internal_151_$__cuda_sm70_shflsync_bfly_p,@function
        .size           $__internal_151_$__cuda_sm70_shflsync_bfly_p,(.L_x_36239 - $__internal_151_$__cuda_sm70_shflsync_bfly_p)
$__internal_151_$__cuda_sm70_shflsync_bfly_p:
[----:B------:R-:W-:Y:S01]  /*3e50*/  HFMA2.MMA R175, -RZ, RZ, 0, 0 ;  /* 0x00000000ffaf7435 */ /* 0x000fe200000001ff */
[----:B------:R-:W-:Y:S04]  /*3e60*/  WARPSYNC R177 ;  /* 0x000000b100007348 */ /* 0x000fe80003800000 */
[----:B------:R0:W1:Y:S01]  /*3e70*/  SHFL.BFLY PT, R178, R179, R178, R176 ;  /* 0x0c0000b2b3b27389 */ /* 0x00006200000e00b0 */
[----:B------:R-:W-:Y:S05]  /*3e80*/  RET.REL.NODEC R174 `(_ZN10layer_norm13ln_fwd_kernelINS_13Kernel_traitsIfffffjLj1280ELj1ELj4ELj1ELj16ENS_18Kernel_traits_baseILj1280EfffffjLj128EEEEELb0ELb1ELb1ELb1EEEvNS_9FwdParamsE) ;  /* 0xffffc170ae007950 */ /* 0x000fea0003c3ffff */
.L_x_33147:
        /* <DEDUP_REMOVED lines=15> */
.L_x_36239:


//--------------------- .text._ZN10layer_norm13ln_fwd_kernelINS_13Kernel_traitsIfffffjLj1280ELj1ELj4ELj1ELj16ENS_18Kernel_traits_baseILj1280EfffffjLj128EEEEELb1ELb0ELb0ELb0EEEvNS_9FwdParamsE --------------------------
	.section	.text._ZN10layer_norm13ln_fwd_kernelINS_13Kernel_traitsIfffffjLj1280ELj1ELj4ELj1ELj16ENS_18Kernel_traits_baseILj1280EfffffjLj128EEEEELb1ELb0ELb0ELb0EEEvNS_9FwdParamsE,"ax",@progbits
	.sectioninfo	@"SHI_REGISTERS=162"
	.align	128
        .global         _ZN10layer_norm13ln_fwd_kernelINS_13Kernel_traitsIfffffjLj1280ELj1ELj4ELj1ELj16ENS_18Kernel_traits_baseILj1280EfffffjLj128EEEEELb1ELb0ELb0ELb0EEEvNS_9FwdParamsE
        .type           _ZN10layer_norm13ln_fwd_kernelINS_13Kernel_traitsIfffffjLj1280ELj1ELj4ELj1ELj16ENS_18Kernel_traits_baseILj1280EfffffjLj128EEEEELb1ELb0ELb0ELb0EEEvNS_9FwdParamsE,@function
        .size           _ZN10layer_norm13ln_fwd_kernelINS_13Kernel_traitsIfffffjLj1280ELj1ELj4ELj1ELj16ENS_18Kernel_traits_baseILj1280EfffffjLj128EEEEELb1ELb0ELb0ELb0EEEvNS_9FwdParamsE,(.L_x_36240 - _ZN10layer_norm13ln_fwd_kernelINS_13Kernel_traitsIfffffjLj1280ELj1ELj4ELj1ELj16ENS_18Kernel_traits_baseILj1280EfffffjLj128EEEEELb1ELb0ELb0ELb0EEEvNS_9FwdParamsE)
        .other          _ZN10layer_norm13ln_fwd_kernelINS_13Kernel_traitsIfffffjLj1280ELj1ELj4ELj1ELj16ENS_18Kernel_traits_baseILj1280EfffffjLj128EEEEELb1ELb0ELb0ELb0EEEvNS_9FwdParamsE,@"STO_CUDA_ENTRY STV_DEFAULT"
_ZN10layer_norm13ln_fwd_kernelINS_13Kernel_traitsIfffffjLj1280ELj1ELj4ELj1ELj16ENS_18Kernel_traits_baseILj1280EfffffjLj128EEEEELb1ELb0ELb0ELb0EEEvNS_9FwdParamsE:
.text._ZN10layer_norm13ln_fwd_kernelINS_13Kernel_traitsIfffffjLj1280ELj1ELj4ELj1ELj16ENS_18Kernel_traits_baseILj1280EfffffjLj128EEEEELb1ELb0ELb0ELb0EEEvNS_9FwdParamsE:
[----:B------:R-:W-:Y:S02]  /*0000*/  IMAD.MOV.U32 R1, RZ, RZ, c[0x0][0x28] ;  /* 0x00000a00ff017624 */ /* 0x000fe400078e00ff */
[----:B------:R-:W-:Y:S01]  /*0010*/  ULDC.U8 UR4, c[0x0][0x244] ;  /* 0x0000910000047ab9 */ /* 0x000fe20000000000 */
[----:B------:R-:W-:Y:S01]  /*0020*/  IMAD.MOV.U32 R4, RZ, RZ, c[0x0][0x238] ;  /* 0x00008e00ff047624 */ /* 0x000fe200078e00ff */
[----:B------:R-:W-:Y:S01]  /*0030*/  ISETP.NE.AND P0, PT, RZ, UR4, PT ;  /* 0x00000004ff007c0c */ /* 0x000fe2000bf05270 */
[----:B------:R-:W-:Y:S02]  /*0040*/  ULDC.64 UR4, c[0x0][0x230] ;  /* 0x00008c0000047ab9 */ /* 0x000fe40000000a00 */
[----:B------:R-:W-:Y:S01]  /*0050*/  IMAD.U32 R2, RZ, RZ, UR4 ;  /* 0x00000004ff027e24 */ /* 0x000fe2000f8e00ff */
[----:B------:R-:W-:Y:S01]  /*0060*/  ULDC.64 UR6, c[0x0][0x118] ;  /* 0x0000460000067ab9 */ /* 0x000fe20000000a00 */
[----:B------:R-:W-:Y:S01]  /*0070*/  IMAD.U32 R3, RZ, RZ, UR5 ;  /* 0x00000005ff037e24 */ /* 0x000fe2000f8e00ff */
[----:B------:R-:W-:-:S07]  /*0080*/  MOV R5, c[0x0][0x23c] ;  /* 0x00008f0000057a02 */ /* 0x000fce0000000f00 */
        /* <DEDUP_REMOVED lines=25> */
[----:B------:R-:W-:Y:S01]  /*0220*/  UIADD3 UR15, UR4, 0x78dde6e4, URZ ;  /* 0x78dde6e4040f7890 */ /* 0x000fe2000fffe03f */
[----:B------:R-:W-:Y:S01]  /*0230*/  LOP3.LUT R3, R11, 0x1f, RZ, 0xc0, !PT ;  /* 0x0000001f0b037812 */ /* 0x000fe200078ec0ff */
[----:B------:R-:W-:Y:S01]  /*0240*/  UIADD3 UR16, UR5, -0x126145ec, URZ ;  /* 0xed9eba1405107890 */ /* 0x000fe2000fffe03f */
[----:B------:R-:W-:Y:S01]  /*0250*/  LOP3.LUT R6, R15, UR9, R12, 0x96, !PT ;  /* 0x000000090f067c12 */ /* 0x000fe2000f8e960c */
[----:B------:R-:W-:Y:S01]  /*0260*/  IMAD.WIDE.U32 R12, R13, -0x326172a9, RZ ;  /* 0xcd9e8d570d0c7825 */ /* 0x000fe200078e00ff */
[----:B------:R-:W-:Y:S01]  /*0270*/  LOP3.LUT R5, R3, 0x1f, RZ, 0x3c, !PT ;  /* 0x0000001f03057812 */ /* 0x000fe200078e3cff */
[----:B------:R-:W-:Y:S02]  /*0280*/  UIADD3 UR17, UR4, 0x1715609d, URZ ;  /* 0x1715609d04117890 */ /* 0x000fe4000fffe03f */
        /* <DEDUP_REMOVED lines=15> */
[----:B------:R-:W-:Y:S01]  /*0380*/  LOP3.LUT R6, R17, UR13, R12, 0x96, !PT ;  /* 0x0000000d11067c12 */ /* 0x000fe2000f8e960c */
[----:B------:R-:W-:Y:S01]  /*0390*/  IMAD.WIDE.U32 R12, R13, -0x326172a9, RZ ;  /* 0xcd9e8d570d0c7825 */ /* 0x000fe200078e00ff */
[----:B------:R-:W-:-:S03]  /*03a0*/  LEA.HI.SX32 R2, R2, R5, 0x1e ;  /* 0x0000000502027211 */ /* 0x000fc600078ff2ff */
[----:B------:R-:W-:Y:S01]  /*03b0*/  IMAD.WIDE.U32 R6, R6, -0x2daee0ad, RZ ;  /* 0xd2511f5306067825 */ /* 0x000fe200078e00ff */
[C---:B------:R-:W-:Y:S02]  /*03c0*/  LOP3.LUT P0, RZ, R2.reuse, 0xffffffe0, RZ, 0xc0, !PT ;  /* 0xffffffe002ff7812 */ /* 0x040fe4000780c0ff */
[----:B------:R-:W-:Y:S02]  /*03d0*/  LOP3.LUT R52, R13, UR15, R16, 0x96, !PT ;  /* 0x0000000f0d347c12 */ /* 0x000fe4000f8e9610 */
[----:B------:R-:W-:Y:S02]  /*03e0*/  LOP3.LUT R54, R7, UR16, R14, 0x96, !PT ;  /* 0x0000001007367c12 */ /* 0x000fe4000f8e960e */
[----:B------:R-:W-:Y:S01]  /*03f0*/  ISETP.GE.U32.AND P6, PT, R2, 0x40, PT ;  /* 0x000000400200780c */ /* 0x000fe20003fc6070 */
        /* <DEDUP_REMOVED lines=13> */
[----:B------:R-:W-:Y:S01]  /*04d0*/  IMAD.MOV.U32 R16, RZ, RZ, 0x10 ;  /* 0x00000010ff107424 */ /* 0x000fe200078e00ff */
[----:B------:R-:W-:Y:S01]  /*04e0*/  CS2R R14, SRZ ;  /* 0x00000000000e7805 */ /* 0x000fe2000001ff00 */
[----:B------:R-:W-:Y:S01]  /*04f0*/  CS2R R12, SRZ ;  /* 0x00000000000c7805 */ /* 0x000fe2000001ff00 */
[----:B------:R-:W-:Y:S01]  /*0500*/  ISETP.NE.AND.EX P1, PT, RZ, c[0x0][0x21c], PT, P1 ;  /* 0x00008700ff007a0c */ /* 0x000fe20003f25310 */
[----:B------:R-:W-:-:S06]  /*0510*/  IMAD.WIDE.U32 R16, R3, R16, c[0x0][0x1b0] ;  /* 0x00006c0003107625 */ /* 0x000fcc00078e0010 */
[----:B------:R-:W5:Y:S06]  /*0520*/  LDG.E.128 R16, [R16.64] ;  /* 0x0000000610107981 */ /* 0x000f6c000c1e1d00 */
[----:B------:R-:W-:-:S04]  /*0530*/  @P1 LEA R6, P2, R3, c[0x0][0x218], 0x4 ;  /* 0x0000860003061a11 */ /* 0x000fc800078420ff */
[----:B------:R-:W-:-:S05]  /*0540*/  @P1 LEA.HI.X R7, R3, c[0x0][0x21c], RZ, 0x4, P2 ;  /* 0x0000870003071a11 */ /* 0x000fca00010f24ff */
[----:B------:R0:W5:Y:S01]  /*0550*/  @P1 LDG.E.128 R12, [R6.64] ;  /* 0x00000006060c1981 */ /* 0x000162000c1e1d00 */
[----:B------:R-:W-:-:S03]  /*0560*/  LOP3.LUT R3, R3, 0x20, RZ, 0xfc, !PT ;  /* 0x0000002003037812 */ /* 0x000fc600078efcff */
.L_x_33149:
[----:B------:R-:W-:Y:S05]  /*0570*/  BSYNC B0 ;  /* 0x0000000000007941 */ /* 0x000fea0003800000 */
.L_x_33148:
[----:B------:R-:W-:Y:S01]  /*0580*/  BSSY B0, `(.L_x_33150) ;  /* 0x000000d000007945 */ /* 0x000fe20003800000 */
        /* <DEDUP_REMOVED lines=8> */
[----:B0-----:R-:W-:-:S04]  /*0610*/  @P1 LEA R6, P2, R3, c[0x0][0x218], 0x4 ;  /* 0x0000860003061a11 */ /* 0x001fc800078420ff */
[----:B------:R-:W-:-:S05]  /*0620*/  @P1 LEA.HI.X R7, R3, c[0x0][0x21c], RZ, 0x4, P2 ;  /* 0x0000870003071a11 */ /* 0x000fca00010f24ff */
[----:B------:R0:W5:Y:S01]  /*0630*/  @P1 LDG.E.128 R20, [R6.64] ;  /* 0x0000000606141981 */ /* 0x000162000c1e1d00 */
[----:B------:R-:W-:-:S03]  /*0640*/  IADD3 R3, R3, 0x20, RZ ;  /* 0x0000002003037810 */ /* 0x000fc60007ffe0ff */
.L_x_33151:
[----:B------:R-:W-:Y:S05]  /*0650*/  BSYNC B0 ;  /* 0x0000000000007941 */ /* 0x000fea0003800000 */
.L_x_33150:
        /* <DEDUP_REMOVED lines=13> */
.L_x_33153:
[----:B------:R-:W-:Y:S05]  /*0730*/  BSYNC B0 ;  /* 0x0000000000007941 */ /* 0x000fea0003800000 */
.L_x_33152:
        /* <DEDUP_REMOVED lines=13> */
.L_x_33155:
[----:B------:R-:W-:Y:S05]  /*0810*/  BSYNC B0 ;  /* 0x0000000000007941 */ /* 0x000fea0003800000 */
.L_x_33154:
        /* <DEDUP_REMOVED lines=13> */
.L_x_33157:
[----:B------:R-:W-:Y:S05]  /*08f0*/  BSYNC B0 ;  /* 0x0000000000007941 */ /* 0x000fea0003800000 */
.L_x_33156:
[----:B------:R-:W-:Y:S01]  /*0900*/  ISETP.GE.U32.AND P1, PT, R2, 0xc0, PT ;  /* 0x000000c00200780c */ /* 0x000fe20003f26070 */
[----:B------:R-:W-:Y:S01]  /*0910*/  IMAD.WIDE.U32 R60, R60, -0x326172a9, RZ ;  /* 0xcd9e8d573c3c7825 */ /* 0x000fe200078e00ff */
[----:B------:R-:W-:Y:S01]  /*0920*/  UIADD3 UR24, UR5, -0x24c28bd8, URZ ;  /* 0xdb3d742805187890 */ /* 0x000fe2000fffe03f */
[----:B------:R-:W-:Y:S01]  /*0930*/  BSSY B0, `(.L_x_33158) ;  /* 0x0000013000007945 */ /* 0x000fe20003800000 */
[----:B------:R-:W-:Y:S01]  /*0940*/  UIADD3 UR25, UR4, -0x700cb87f, URZ ;  /* 0x8ff3478104197890 */ /* 0x000fe2000fffe03f */
[----:B0-----:R-:W-:Y:S01]  /*0950*/  IMAD.WIDE.U32 R6, R5, -0x2daee0ad, RZ ;  /* 0xd2511f5305067825 */ /* 0x001fe200078e00ff */
[----:B------:R-:W-:Y:S02]  /*0960*/  P2R R144, PR, RZ, 0x2 ;  /* 0x00000002ff907803 */ /* 0x000fe40000000000 */
[----:B------:R-:W-:Y:S02]  /*0970*/  LOP3.LUT R92, R61, UR19, R54, 0x96, !PT ;  /* 0x000000133d5c7c12 */ /* 0x000fe4000f8e9636 */
[----:B------:R-:W-:-:S02]  /*0980*/  LOP3.LUT R94, R7, UR20, R52, 0x96, !PT ;  /* 0x00000014075e7c12 */ /* 0x000fc4000f8e9634 */
[----:B------:R-:W-:Y:S01]  /*0990*/  SHF.R.U32.HI R11, RZ, 0x5, R11 ;  /* 0x00000005ff0b7819 */ /* 0x000fe2000001160b */
        /* <DEDUP_REMOVED lines=11> */
[----:B------:R-:W-:-:S03]  /*0a50*/  IADD3 R3, R3, 0x20, RZ ;  /* 0x0000002003037810 */ /* 0x000fc60007ffe0ff */
.L_x_33159:
[----:B------:R-:W-:Y:S05]  /*0a60*/  BSYNC B0 ;  /* 0x0000000000007941 */ /* 0x000fea0003800000 */
.L_x_33158:
[----:B------:R-:W-:Y:S01]  /*0a70*/  ISETP.GE.U32.AND P1, PT, R2, 0xe0, PT ;  /* 0x000000e00200780c */ /* 0x000fe20003f26070 */
[----:B------:R-:W-:Y:S01]  /*0a80*/  IMAD.WIDE.U32 R92, R92, -0x2daee0ad, RZ ;  /* 0xd2511f535c5c7825 */ /* 0x000fe200078e00ff */
[----:B------:R-:W-:Y:S01]  /*0a90*/  UIADD3 UR26, UR5, -0x695add53, URZ ;  /* 0x96a522ad051a7890 */ /* 0x000fe2000fffe03f */
[----:B------:R-:W-:Y:S01]  /*0aa0*/  BSSY B0, `(.L_x_33160) ;  /* 0x0000012000007945 */ /* 0x000fe20003800000 */
[----:B------:R-:W-:Y:S01]  /*0ab0*/  P2R R143, PR, RZ, 0x2 ;  /* 0x00000002ff8f7803 */ /* 0x000fe20000000000 */
[----:B------:R-:W-:-:S04]  /*0ac0*/  IMAD.WIDE.U32 R94, R94, -0x326172a9, RZ ;  /* 0xcd9e8d575e5e7825 */ /* 0x000fc800078e00ff */
[----:B------:R-:W-:Y:S01]  /*0ad0*/  IMAD R11, R8, 0x4, R11 ;  /* 0x00000004080b7824 */ /* 0x000fe200078e020b */
[----:B------:R-:W-:Y:S02]  /*0ae0*/  LOP3.LUT R8, R93, UR22, R6, 0x96, !PT ;  /* 0x000000165d087c12 */ /* 0x000fe4000f8e9606 */
[----:B------:R-:W-:Y:S01]  /*0af0*/  LOP3.LUT R96, R95, UR21, R60, 0x96, !PT ;  /* 0x000000155f607c12 */ /* 0x000fe2000f8e963c */
[----:B------:R-:W-:Y:S05]  /*0b00*/  @!P1 BRA `(.L_x_33161) ;  /* 0x000000b000009947 */ /* 0x000fea0003800000 */
[----:B------:R-:W-:Y:S01]  /*0b10*/  ISETP.NE.U32.AND P1, PT, RZ, c[0x0][0x218], PT ;  /* 0x00008600ff007a0c */ /* 0x000fe20003f25070 */
[----:B0-----:R-:W-:Y:S01]  /*0b20*/  CS2R R62, SRZ ;  /* 0x00000000003e7805 */ /* 0x001fe2000001ff00 */
        /* <DEDUP_REMOVED lines=9> */
.L_x_33161:
[----:B------:R-:W-:Y:S05]  /*0bc0*/  BSYNC B0 ;  /* 0x0000000000007941 */ /* 0x000fea0003800000 */
.L_x_33160:
[----:B------:R-:W-:Y:S01]  /*0bd0*/  ISETP.GE.U32.AND P1, PT, R2, 0x100, PT ;  /* 0x000001000200780c */ /* 0x000fe20003f26070 */
[----:B------:R-:W-:Y:S03]  /*0be0*/  BSSY B0, `(.L_x_33162) ;  /* 0x000000e000007945 */ /* 0x000fe60003800000 */
[----:B------:R-:W-:-:S09]  /*0bf0*/  P2R R142, PR, RZ, 0x2 ;  /* 0x00000002ff8e7803 */ /* 0x000fd20000000000 */
[----:B------:R-:W-:Y:S05]  /*0c00*/  @!P1 BRA `(.L_x_33163) ;  /* 0x000000b000009947 */ /* 0x000fea0003800000 */
[----:B------:R-:W-:Y:S01]  /*0c10*/  ISETP.NE.U32.AND P1, PT, RZ, c[0x0][0x218], PT ;  /* 0x00008600ff007a0c */ /* 0x000fe20003f25070 */
[----:B------:R-:W-:Y:S01]  /*0c20*/  CS2R R70, SRZ ;  /* 0x0000000000467805 */ /* 0x000fe2000001ff00 */
[----:B------:R-:W-:Y:S02]  /*0c30*/  CS2R R68, SRZ ;  /* 0x0000000000447805 */ /* 0x000fe4000001ff00 */
[----:B------:R-:W-:Y:S01]  /*0c40*/  ISETP.NE.AND.EX P1, PT, RZ, c[0x0][0x21c], PT, P1 ;  /* 0x00008700ff007a0c */ /* 0x000fe20003f25310 */
[----:B------:R-:W-:-:S04]  /*0c50*/  IMAD.MOV.U32 R72, RZ, RZ, 0x10 ;  /* 0x00000010ff487424 */ /* 0x000fc800078e00ff */
[----:B------:R-:W-:-:S06]  /*0c60*/  IMAD.WIDE.U32 R72, R3, R72, c[0x0][0x1b0] ;  /* 0x00006c0003487625 */ /* 0x000fcc00078e0048 */
[----:B------:R-:W5:Y:S02]  /*0c70*/  LDG.E.128 R72, [R72.64] ;  /* 0x0000000648487981 */ /* 0x000f64000c1e1d00 */
[----:B0-----:R-:W-:-:S04]  /*0c80*/  @P1 LEA R6, P2, R3, c[0x0][0x218], 0x4 ;  /* 0x0000860003061a11 */ /* 0x001fc800078420ff */
[----:B------:R-:W-:-:S05]  /*0c90*/  @P1 LEA.HI.X R7, R3, c[0x0][0x21c], RZ, 0x4, P2 ;  /* 0x0000870003071a11 */ /* 0x000fca00010f24ff */
[----:B------:R0:W5:Y:S01]  /*0ca0*/  @P1 LDG.E.128 R68, [R6.64] ;  /* 0x0000000606441981 */ /* 0x000162000c1e1d00 */
[----:B------:R-:W-:-:S03]  /*0cb0*/  IADD3 R3, R3, 0x20, RZ ;  /* 0x0000002003037810 */ /* 0x000fc60007ffe0ff */
.L_x_33163:
[----:B------:R-:W-:Y:S05]  /*0cc0*/  BSYNC B0 ;  /* 0x0000000000007941 */ /* 0x000fea0003800000 */
.L_x_33162:
[----:B------:R-:W-:Y:S01]  /*0cd0*/  ISETP.GE.U32.AND P1, PT, R2, 0x120, PT ;  /* 0x000001200200780c */ /* 0x000fe20003f26070 */
[----:B------:R-:W-:Y:S01]  /*0ce0*/  BSSY B0, `(.L_x_33164) ;  /* 0x000000f000007945 */ /* 0x000fe20003800000 */
[----:B------:R-:W-:Y:S02]  /*0cf0*/  IMAD.HI.U32 R97, R8, -0x326172a9, RZ ;  /* 0xcd9e8d5708617827 */ /* 0x000fe400078e00ff */
        /* <DEDUP_REMOVED lines=13> */
.L_x_33165:
[----:B------:R-:W-:Y:S05]  /*0dd0*/  BSYNC B0 ;  /* 0x0000000000007941 */ /* 0x000fea0003800000 */
.L_x_33164:
        /* <DEDUP_REMOVED lines=14> */
[----:B------:R0:W5:Y:S04]  /*0ec0*/  @P1 LDG.E.128 R84, [R6.64] ;  /* 0x0000000606541981 */ /* 0x000168000c1e1d00 */
.L_x_33167:
[----:B------:R-:W-:Y:S05]  /*0ed0*/  BSYNC B0 ;  /* 0x0000000000007941 */ /* 0x000fea0003800000 */
.L_x_33166:
[----:B------:R-:W-:Y:S02]  /*0ee0*/  ISETP.GE.AND P1, PT, R11, c[0x0][0x164], PT ;  /* 0x000059000b007a0c */ /* 0x000fe40003f26270 */
[----:B------:R-:W-:Y:S02]  /*0ef0*/  LOP3.LUT R97, R97, UR23, R94, 0x96, !PT ;  /* 0x0000001761617c12 */ /* 0x000fe4000f8e965e */
        /* <DEDUP_REMOVED lines=9> */
[----:B0-----:R-:W-:-:S04]  /*0f90*/  IMAD.HI.U32 R6, R97, -0x2daee0ad, RZ ;  /* 0xd2511f5361067827 */ /* 0x001fc800078e00ff */
[----:B------:R-:W-:Y:S01]  /*0fa0*/  IMAD R8, R97, -0x2daee0ad, RZ ;  /* 0xd2511f5361087824 */ /* 0x000fe200078e02ff */
[----:B------:R-:W-:Y:S01]  /*0fb0*/  LOP3.LUT R5, R6, UR26, R5, 0x96, !PT ;  /* 0x0000001a06057c12 */ /* 0x000fe2000f8e9605 */
[----:B------:R-:W-:Y:S02]  /*0fc0*/  IMAD R6, R92, -0x326172a9, RZ ;  /* 0xcd9e8d575c067824 */ /* 0x000fe400078e02ff */
[----:B------:R-:W-:Y:S02]  /*0fd0*/  IMAD.MOV.U32 R7, RZ, RZ, RZ ;  /* 0x000000ffff077224 */ /* 0x000fe400078e00ff */
.L_x_33492:
[----:B------:R-:W-:Y:S01]  /*0fe0*/  ISETP.NE.U32.AND P1, PT, RZ, c[0x0][0x1c0], PT ;  /* 0x00007000ff007a0c */ /* 0x000fe20003f25070 */
[----:B------:R-:W-:-:S03]  /*0ff0*/  IMAD.MOV.U32 R137, RZ, RZ, 0x3f800000 ;  /* 0x3f800000ff897424 */ /* 0x000fc600078e00ff */
        /* <DEDUP_REMOVED lines=13> */
[----:B0-----:R-:W-:Y:S01]  /*10d0*/  IMAD.MOV.U32 R96, RZ, RZ, 0x10 ;  /* 0x00000010ff607424 */ /* 0x001fe200078e00ff */
        /* <DEDUP_REMOVED lines=19> */
.L_x_33172:
[----:B0-----:R-:W-:Y:S02]  /*1210*/  IMAD.MOV.U32 R155, RZ, RZ, R6 ;  /* 0x000000ffff9b7224 */ /* 0x001fe400078e0006 */
.L_x_33173:
[----:B------:R-:W-:Y:S05]  /*1220*/  BSYNC B2 ;  /* 0x0000000000027941 */ /* 0x000fea0003800000 */
.L_x_33171:
        /* <DEDUP_REMOVED lines=16> */
.L_x_33177:
[----:B------:R-:W-:Y:S05]  /*1330*/  BSYNC B3 ;  /* 0x0000000000037941 */ /* 0x000fea0003800000 */
.L_x_33176:
        /* <DEDUP_REMOVED lines=44> */
.L_x_33175:
[----:B------:R-:W-:Y:S05]  /*1600*/  BSYNC B2 ;  /* 0x0000000000027941 */ /* 0x000fea0003800000 */
.L_x_33174:
        /* <DEDUP_REMOVED lines=22> */
.L_x_33179:
[----:B------:R-:W-:Y:S02]  /*1770*/  IMAD.MOV.U32 R155, RZ, RZ, R6 ;  /* 0x000000ffff9b7224 */ /* 0x000fe400078e0006 */
.L_x_33180:
[----:B------:R-:W-:Y:S05]  /*1780*/  BSYNC B2 ;  /* 0x0000000000027941 */ /* 0x000fea0003800000 */
.L_x_33178:
        /* <DEDUP_REMOVED lines=16> */
.L_x_33184:
[----:B------:R-:W-:Y:S05]  /*1890*/  BSYNC B3 ;  /* 0x0000000000037941 */ /* 0x000fea0003800000 */
.L_x_33183:
        /* <DEDUP_REMOVED lines=44> */
.L_x_33182:
[----:B------:R-:W-:Y:S05]  /*1b60*/  BSYNC B2 ;  /* 0x0000000000027941 */ /* 0x000fea0003800000 */
.L_x_33181:
[----:B------:R-:W0:Y:S01]  /*1b70*/  I2F.U32 R139, R155 ;  /* 0x0000009b008b7306 */ /* 0x000e220000201000 */
[C---:B------:R-:W-:Y:S01]  /*1b80*/  ISETP.NE.AND P4, PT, R4.reuse, 0x1, PT ;  /* 0x000000010400780c */ /* 0x040fe20003f85270 */
        /* <DEDUP_REMOVED lines=17> */
.L_x_33186:
[----:B------:R-:W-:Y:S02]  /*1ca0*/  IMAD.MOV.U32 R155, RZ, RZ, R6 ;  /* 0x000000ffff9b7224 */ /* 0x000fe400078e0006 */
.L_x_33187:
[----:B------:R-:W-:Y:S05]  /*1cb0*/  BSYNC B2 ;  /* 0x0000000000027941 */ /* 0x000fea0003800000 */
.L_x_33185:
        /* <DEDUP_REMOVED lines=16> */
.L_x_33191:
[----:B------:R-:W-:Y:S05]  /*1dc0*/  BSYNC B3 ;  /* 0x0000000000037941 */ /* 0x000fea0003800000 */
.L_x_33190:
        /* <DEDUP_REMOVED lines=44> */
.L_x_33189:
[----:B------:R-:W-:Y:S05]  /*2090*/  BSYNC B2 ;  /* 0x0000000000027941 */ /* 0x000fea0003800000 */
.L_x_33188:
        /* <DEDUP_REMOVED lines=19> */
.L_x_33193:
[----:B------:R-:W-:Y:S02]  /*21d0*/  IMAD.MOV.U32 R155, RZ, RZ, R6 ;  /* 0x000000ffff9b7224 */ /* 0x000fe400078e0006 */
.L_x_33194:
[----:B------:R-:W-:Y:S05]  /*21e0*/  BSYNC B2 ;  /* 0x0000000000027941 */ /* 0x000fea0003800000 */
.L_x_33192:
        /* <DEDUP_REMOVED lines=16> */
.L_x_33198:
[----:B------:R-:W-:Y:S05]  /*22f0*/  BSYNC B3 ;  /* 0x0000000000037941 */ /* 0x000fea0003800000 */
.L_x_33197:
        /* <DEDUP_REMOVED lines=44> */
.L_x_33196:
[----:B------:R-:W-:Y:S05]  /*25c0*/  BSYNC B2 ;  /* 0x0000000000027941 */ /* 0x000fea0003800000 */
.L_x_33195:
        /* <DEDUP_REMOVED lines=12> */
[----:B------:R-:W-:Y:S02]  /*2690*/  LEA R152, P2, R149, c[0x0][0x190], 0x2 ;  /* 0x0000640095987a11 */ /* 0x000fe400078410ff */
[----:B------:R-:W-:Y:S01]  /*26a0*/  IADD3 R138, R156, R138, R157 ;  /* 0x0000008a9c8a7210 */ /* 0x000fe20007ffe09d */
[----:B------:R-:W-:Y:S01]  /*26b0*/  @P1 FADD.FTZ R99, R95, R99 ;  /* 0x000000635f631221 */ /* 0x000fe20000010000 */
[----:B------:R-:W-:Y:S02]  /*26c0*/  LEA.HI.X R153, R149, c[0x0][0x194], RZ, 0x2, P2 ;  /* 0x0000650095997a11 */ /* 0x000fe400010f14ff */
[----:B------:R-:W-:-:S02]  /*26d0*/  IADD3 R159, R138, R159, RZ ;  /* 0x0000009f8a9f7210 */ /* 0x000fc40007ffe0ff */
[----:B------:R0:W-:Y:S01]  /*26e0*/  STG.E.128 [R150.64], R96 ;  /* 0x0000006096007986 */ /* 0x0001e2000c101d06 */
[----:B------:R-:W-:-:S03]  /*26f0*/  IADD3 R138, R149, 0x20, RZ ;  /* 0x00000020958a7810 */ /* 0x000fc60007ffe0ff */
[----:B------:R0:W-:Y:S04]  /*2700*/  STG.E [R152.64], R159 ;  /* 0x0000009f98007986 */ /* 0x0001e8000c101906 */
.L_x_33170:
[----:B0-----:R-:W-:Y:S05]  /*2710*/  BSYNC B1 ;  /* 0x0000000000017941 */ /* 0x001fea0003800000 */
.L_x_33169:
        /* <DEDUP_REMOVED lines=23> */
.L_x_33202:
[----:B0-----:R-:W-:Y:S02]  /*2890*/  MOV R156, R6 ;  /* 0x00000006009c7202 */ /* 0x001fe40000000f00 */
.L_x_33203:
[----:B------:R-:W-:Y:S05]  /*28a0*/  BSYNC B2 ;  /* 0x0000000000027941 */ /* 0x000fea0003800000 */
.L_x_33201:
        /* <DEDUP_REMOVED lines=16> */
.L_x_33207:
[----:B------:R-:W-:Y:S05]  /*29b0*/  BSYNC B3 ;  /* 0x0000000000037941 */ /* 0x000fea0003800000 */
.L_x_33206:
        /* <DEDUP_REMOVED lines=44> */
.L_x_33205:
[----:B------:R-:W-:Y:S05]  /*2c80*/  BSYNC B2 ;  /* 0x0000000000027941 */ /* 0x000fea0003800000 */
.L_x_33204:
        /* <DEDUP_REMOVED lines=22> */
.L_x_33209:
[----:B------:R-:W-:Y:S02]  /*2df0*/  IMAD.MOV.U32 R156, RZ, RZ, R6 ;  /* 0x000000ffff9c7224 */ /* 0x000fe400078e0006 */
.L_x_33210:
[----:B------:R-:W-:Y:S05]  /*2e00*/  BSYNC B2 ;  /* 0x0000000000027941 */ /* 0x000fea0003800000 */
.L_x_33208:
        /* <DEDUP_REMOVED lines=16> */
.L_x_33214:
[----:B------:R-:W-:Y:S05]  /*2f10*/  BSYNC B3 ;  /* 0x0000000000037941 */ /* 0x000fea0003800000 */
.L_x_33213:
        /* <DEDUP_REMOVED lines=44> */
.L_x_33212:
[----:B------:R-:W-:Y:S05]  /*31e0*/  BSYNC B2 ;  /* 0x0000000000027941 */ /* 0x000fea0003800000 */
.L_x_33211:
        /* <DEDUP_REMOVED lines=19> */
.L_x_33216:
[----:B------:R-:W-:Y:S02]  /*3320*/  IMAD.MOV.U32 R156, RZ, RZ, R6 ;  /* 0x000000ffff9c7224 */ /* 0x000fe400078e0006 */
.L_x_33217:
[----:B------:R-:W-:Y:S05]  /*3330*/  BSYNC B2 ;  /* 0x0000000000027941 */ /* 0x000fea0003800000 */
.L_x_33215:
        /* <DEDUP_REMOVED lines=16> */
.L_x_33221:
[----:B------:R-:W-:Y:S05]  /*3440*/  BSYNC B3 ;  /* 0x0000000000037941 */ /* 0x000fea0003800000 */
.L_x_33220:
        /* <DEDUP_REMOVED lines=44> */
.L_x_33219:
[----:B------:R-:W-:Y:S05]  /*3710*/  BSYNC B2 ;  /* 0x0000000000027941 */ /* 0x000fea0003800000 */
.L_x_33218:
        /* <DEDUP_REMOVED lines=19> */
.L_x_33223:
[----:B------:R-:W-:Y:S02]  /*3850*/  IMAD.MOV.U32 R156, RZ, RZ, R6 ;  /* 0x000000ffff9c7224 */ /* 0x000fe400078e0006 */
.L_x_33224:
[----:B------:R-:W-:Y:S05]  /*3860*/  BSYNC B2 ;  /* 0x0000000000027941 */ /* 0x000fea0003800000 */
.L_x_33222:
        /* <DEDUP_REMOVED lines=16> */
.L_x_33228:
[----:B------:R-:W-:Y:S05]  /*3970*/  BSYNC B3 ;  /* 0x0000000000037941 */ /* 0x000fea0003800000 */
.L_x_33227:
        /* <DEDUP_REMOVED lines=44> */
.L_x_33226:
[----:B------:R-:W-:Y:S05]  /*3c40*/  BSYNC B2 ;  /* 0x0000000000027941 */ /* 0x000fea0003800000 */
.L_x_33225:
        /* <DEDUP_REMOVED lines=20> */
.L_x_33200:
[----:B------:R-:W-:Y:S05]  /*3d90*/  BSYNC B1 ;  /* 0x0000000000017941 */ /* 0x000fea0003800000 */
.L_x_33199:
        /* <DEDUP_REMOVED lines=23> */
.L_x_33232:
[----:B0-----:R-:W-:Y:S02]  /*3f10*/  IMAD.MOV.U32 R156, RZ, RZ, R6 ;  /* 0x000000ffff9c7224 */ /* 0x001fe400078e0006 */
.L_x_33233:
[----:B------:R-:W-:Y:S05]  /*3f20*/  BSYNC B2 ;  /* 0x0000000000027941 */ /* 0x000fea0003800000 */
.L_x_33231:
        /* <DEDUP_REMOVED lines=16> */
.L_x_33237:
[----:B------:R-:W-:Y:S05]  /*4030*/  BSYNC B3 ;  /* 0x0000000000037941 */ /* 0x000fea0003800000 */
.L_x_33236:
        /* <DEDUP_REMOVED lines=44> */
.L_x_33235:
[----:B------:R-:W-:Y:S05]  /*4300*/  BSYNC B2 ;  /* 0x0000000000027941 */ /* 0x000fea0003800000 */
.L_x_33234:
        /* <DEDUP_REMOVED lines=22> */
.L_x_33239:
[----:B------:R-:W-:Y:S02]  /*4470*/  IMAD.MOV.U32 R156, RZ, RZ, R6 ;  /* 0x000000ffff9c7224 */ /* 0x000fe400078e0006 */
.L_x_33240:
[----:B------:R-:W-:Y:S05]  /*4480*/  BSYNC B2 ;  /* 0x0000000000027941 */ /* 0x000fea0003800000 */
.L_x_33238:
        /* <DEDUP_REMOVED lines=16> */
.L_x_33244:
[----:B------:R-:W-:Y:S05]  /*4590*/  BSYNC B3 ;  /* 0x0000000000037941 */ /* 0x000fea0003800000 */
.L_x_33243:
        /* <DEDUP_REMOVED lines=44> */
.L_x_33242:
[----:B------:R-:W-:Y:S05]  /*4860*/  BSYNC B2 ;  /* 0x0000000000027941 */ /* 0x000fea0003800000 */
.L_x_33241:
        /* <DEDUP_REMOVED lines=19> */
.L_x_33246:
[----:B------:R-:W-:Y:S02]  /*49a0*/  MOV R156, R6 ;  /* 0x00000006009c7202 */ /* 0x000fe40000000f00 */
.L_x_33247:
[----:B------:R-:W-:Y:S05]  /*49b0*/  BSYNC B2 ;  /* 0x0000000000027941 */ /* 0x000fea0003800000 */
.L_x_33245:
        /* <DEDUP_REMOVED lines=16> */
.L_x_33251:
[----:B------:R-:W-:Y:S05]  /*4ac0*/  BSYNC B3 ;  /* 0x0000000000037941 */ /* 0x000fea0003800000 */
.L_x_33250:
        /* <DEDUP_REMOVED lines=44> */
.L_x_33249:
[----:B------:R-:W-:Y:S05]  /*4d90*/  BSYNC B2 ;  /* 0x0000000000027941 */ /* 0x000fea0003800000 */
.L_x_33248:
        /* <DEDUP_REMOVED lines=19> */
.L_x_33253:
[----:B------:R-:W-:Y:S02]  /*4ed0*/  IMAD.MOV.U32 R156, RZ, RZ, R6 ;  /* 0x000000ffff9c7224 */ /* 0x000fe400078e0006 */
.L_x_33254:
[----:B------:R-:W-:Y:S05]  /*4ee0*/  BSYNC B2 ;  /* 0x0000000000027941 */ /* 0x000fea0003800000 */
.L_x_33252:
        /* <DEDUP_REMOVED lines=16> */
.L_x_33258:
[----:B------:R-:W-:Y:S05]  /*4ff0*/  BSYNC B3 ;  /* 0x0000000000037941 */ /* 0x000fea0003800000 */
.L_x_33257:
        /* <DEDUP_REMOVED lines=44> */
.L_x_33256:
[----:B------:R-:W-:Y:S05]  /*52c0*/  BSYNC B2 ;  /* 0x0000000000027941 */ /* 0x000fea0003800000 */
.L_x_33255:
        /* <DEDUP_REMOVED lines=20> */
.L_x_33230:
[----:B------:R-:W-:Y:S05]  /*5410*/  BSYNC B1 ;  /* 0x0000000000017941 */ /* 0x000fea0003800000 */
.L_x_33229:
        /* <DEDUP_REMOVED lines=23> */
.L_x_33262:
[----:B0-----:R-:W-:Y:S02]  /*5590*/  IMAD.MOV.U32 R156, RZ, RZ, R6 ;  /* 0x000000ffff9c7224 */ /* 0x001fe400078e0006 */
.L_x_33263:
[----:B------:R-:W-:Y:S05]  /*55a0*/  BSYNC B2 ;  /* 0x0000000000027941 */ /* 0x000fea0003800000 */
.L_x_33261:
        /* <DEDUP_REMOVED lines=16> */
.L_x_33267:
[----:B------:R-:W-:Y:S05]  /*56b0*/  BSYNC B3 ;  /* 0x0000000000037941 */ /* 0x000fea0003800000 */
.L_x_33266:
        /* <DEDUP_REMOVED lines=44> */
.L_x_33265:
[----:B------:R-:W-:Y:S05]  /*5980*/  BSYNC B2 ;  /* 0x0000000000027941 */ /* 0x000fea0003800000 */
.L_x_33264:
        /* <DEDUP_REMOVED lines=22> */
.L_x_33269:
[----:B------:R-:W-:Y:S02]  /*5af0*/  IMAD.MOV.U32 R156, RZ, RZ, R6 ;  /* 0x000000ffff9c7224 */ /* 0x000fe400078e0006 */
.L_x_33270:
[----:B------:R-:W-:Y:S05]  /*5b00*/  BSYNC B2 ;  /* 0x0000000000027941 */ /* 0x000fea0003800000 */
.L_x_33268:
        /* <DEDUP_REMOVED lines=16> */
.L_x_33274:
[----:B------:R-:W-:Y:S05]  /*5c10*/  BSYNC B3 ;  /* 0x0000000000037941 */ /* 0x000fea0003800000 */
.L_x_33273:
        /* <DEDUP_REMOVED lines=44> */
.L_x_33272:
[----:B------:R-:W-:Y:S05]  /*5ee0*/  BSYNC B2 ;  /* 0x0000000000027941 */ /* 0x000fea0003800000 */
.L_x_33271:
        /* <DEDUP_REMOVED lines=19> */
.L_x_33276:
[----:B------:R-:W-:Y:S02]  /*6020*/  IMAD.MOV.U32 R156, RZ, RZ, R6 ;  /* 0x000000ffff9c7224 */ /* 0x000fe400078e0006 */
.L_x_33277:
[----:B------:R-:W-:Y:S05]  /*6030*/  BSYNC B2 ;  /* 0x0000000000027941 */ /* 0x000fea0003800000 */
.L_x_33275:
        /* <DEDUP_REMOVED lines=16> */
.L_x_33281:
[----:B------:R-:W-:Y:S05]  /*6140*/  BSYNC B3 ;  /* 0x0000000000037941 */ /* 0x000fea0003800000 */
.L_x_33280:
        /* <DEDUP_REMOVED lines=44> */
.L_x_33279:
[----:B------:R-:W-:Y:S05]  /*6410*/  BSYNC B2 ;  /* 0x0000000000027941 */ /* 0x000fea0003800000 */
.L_x_33278:
        /* <DEDUP_REMOVED lines=19> */
.L_x_33283:
[----:B------:R-:W-:Y:S02]  /*6550*/  IMAD.MOV.U32 R156, RZ, RZ, R6 ;  /* 0x000000ffff9c7224 */ /* 0x000fe400078e0006 */
.L_x_33284:
[----:B------:R-:W-:Y:S05]  /*6560*/  BSYNC B2 ;  /* 0x0000000000027941 */ /* 0x000fea0003800000 */
.L_x_33282:
        /* <DEDUP_REMOVED lines=16> */
.L_x_33288:
[----:B------:R-:W-:Y:S05]  /*6670*/  BSYNC B3 ;  /* 0x0000000000037941 */ /* 0x000fea0003800000 */
.L_x_33287:
        /* <DEDUP_REMOVED lines=44> */
.L_x_33286:
[----:B------:R-:W-:Y:S05]  /*6940*/  BSYNC B2 ;  /* 0x0000000000027941 */ /* 0x000fea0003800000 */
.L_x_33285:
        /* <DEDUP_REMOVED lines=20> */
.L_x_33260:
[----:B------:R-:W-:Y:S05]  /*6a90*/  BSYNC B1 ;  /* 0x0000000000017941 */ /* 0x000fea0003800000 */
.L_x_33259:
        /* <DEDUP_REMOVED lines=23> */
.L_x_33292:
[----:B0-----:R-:W-:Y:S02]  /*6c10*/  IMAD.MOV.U32 R156, RZ, RZ, R6 ;  /* 0x000000ffff9c7224 */ /* 0x001fe400078e0006 */
.L_x_33293:
[----:B------:R-:W-:Y:S05]  /*6c20*/  BSYNC B2 ;  /* 0x0000000000027941 */ /* 0x000fea0003800000 */
.L_x_33291:
        /* <DEDUP_REMOVED lines=16> */
.L_x_33297:
[----:B------:R-:W-:Y:S05]  /*6d30*/  BSYNC B3 ;  /* 0x0000000000037941 */ /* 0x000fea0003800000 */
.L_x_33296:
        /* <DEDUP_REMOVED lines=44> */
.L_x_33295:
[----:B------:R-:W-:Y:S05]  /*7000*/  BSYNC B2 ;  /* 0x0000000000027941 */ /* 0x000fea0003800000 */
.L_x_33294:
        /* <DEDUP_REMOVED lines=22> */
.L_x_33299:
[----:B------:R-:W-:Y:S02]  /*7170*/  MOV R156, R6 ;  /* 0x00000006009c7202 */ /* 0x000fe40000000f00 */
.L_x_33300:
[----:B------:R-:W-:Y:S05]  /*7180*/  BSYNC B2 ;  /* 0x0000000000027941 */ /* 0x000fea0003800000 */
.L_x_33298:
        /* <DEDUP_REMOVED lines=16> */
.L_x_33304:
[----:B------:R-:W-:Y:S05]  /*7290*/  BSYNC B3 ;  /* 0x0000000000037941 */ /* 0x000fea0003800000 */
.L_x_33303:
        /* <DEDUP_REMOVED lines=44> */
.L_x_33302:
[----:B------:R-:W-:Y:S05]  /*7560*/  BSYNC B2 ;  /* 0x0000000000027941 */ /* 0x000fea0003800000 */
.L_x_33301:
        /* <DEDUP_REMOVED lines=19> */
.L_x_33306:
[----:B------:R-:W-:Y:S02]  /*76a0*/  IMAD.MOV.U32 R156, RZ, RZ, R6 ;  /* 0x000000ffff9c7224 */ /* 0x000fe400078e0006 */
.L_x_33307:
[----:B------:R-:W-:Y:S05]  /*76b0*/  BSYNC B2 ;  /* 0x0000000000027941 */ /* 0x000fea0003800000 */
.L_x_33305:
        /* <DEDUP_REMOVED lines=16> */
.L_x_33311:
[----:B------:R-:W-:Y:S05]  /*77c0*/  BSYNC B3 ;  /* 0x0000000000037941 */ /* 0x000fea0003800000 */
.L_x_33310:
        /* <DEDUP_REMOVED lines=44> */
.L_x_33309:
[----:B------:R-:W-:Y:S05]  /*7a90*/  BSYNC B2 ;  /* 0x0000000000027941 */ /* 0x000fea0003800000 */
.L_x_33308:
        /* <DEDUP_REMOVED lines=19> */
.L_x_33313:
[----:B------:R-:W-:Y:S02]  /*7bd0*/  MOV R156, R6 ;  /* 0x00000006009c7202 */ /* 0x000fe40000000f00 */
.L_x_33314:
[----:B------:R-:W-:Y:S05]  /*7be0*/  BSYNC B2 ;  /* 0x0000000000027941 */ /* 0x000fea0003800000 */
.L_x_33312:
        /* <DEDUP_REMOVED lines=16> */
.L_x_33318:
[----:B------:R-:W-:Y:S05]  /*7cf0*/  BSYNC B3 ;  /* 0x0000000000037941 */ /* 0x000fea0003800000 */
.L_x_33317:
        /* <DEDUP_REMOVED lines=44> */
.L_x_33316:
[----:B------:R-:W-:Y:S05]  /*7fc0*/  BSYNC B2 ;  /* 0x0000000000027941 */ /* 0x000fea0003800000 */
.L_x_33315:
        /* <DEDUP_REMOVED lines=20> */
.L_x_33290:
[----:B------:R-:W-:Y:S05]  /*8110*/  BSYNC B1 ;  /* 0x0000000000017941 */ /* 0x000fea0003800000 */
.L_x_33289:
        /* <DEDUP_REMOVED lines=23> */
.L_x_33322:
[----:B0-----:R-:W-:Y:S02]  /*8290*/  MOV R156, R6 ;  /* 0x00000006009c7202 */ /* 0x001fe40000000f00 */
.L_x_33323:
[----:B------:R-:W-:Y:S05]  /*82a0*/  BSYNC B2 ;  /* 0x0000000000027941 */ /* 0x000fea0003800000 */
.L_x_33321:
        /* <DEDUP_REMOVED lines=16> */
.L_x_33327:
[----:B------:R-:W-:Y:S05]  /*83b0*/  BSYNC B3 ;  /* 0x0000000000037941 */ /* 0x000fea0003800000 */
.L_x_33326:
        /* <DEDUP_REMOVED lines=44> */
.L_x_33325:
[----:B------:R-:W-:Y:S05]  /*8680*/  BSYNC B2 ;  /* 0x0000000000027941 */ /* 0x000fea0003800000 */
.L_x_33324:
        /* <DEDUP_REMOVED lines=22> */
.L_x_33329:
[----:B------:R-:W-:Y:S02]  /*87f0*/  IMAD.MOV.U32 R156, RZ, RZ, R6 ;  /* 0x000000ffff9c7224 */ /* 0x000fe400078e0006 */
.L_x_33330:
[----:B------:R-:W-:Y:S05]  /*8800*/  BSYNC B2 ;  /* 0x0000000000027941 */ /* 0x000fea0003800000 */
.L_x_33328:
        /* <DEDUP_REMOVED lines=16> */
.L_x_33334:
[----:B------:R-:W-:Y:S05]  /*8910*/  BSYNC B3 ;  /* 0x0000000000037941 */ /* 0x000fea0003800000 */
.L_x_33333:
        /* <DEDUP_REMOVED lines=44> */
.L_x_33332:
[----:B------:R-:W-:Y:S05]  /*8be0*/  BSYNC B2 ;  /* 0x0000000000027941 */ /* 0x000fea0003800000 */
.L_x_33331:
        /* <DEDUP_REMOVED lines=19> */
.L_x_33336:
[----:B------:R-:W-:Y:S02]  /*8d20*/  IMAD.MOV.U32 R156, RZ, RZ, R6 ;  /* 0x000000ffff9c7224 */ /* 0x000fe400078e0006 */
.L_x_33337:
[----:B------:R-:W-:Y:S05]  /*8d30*/  BSYNC B2 ;  /* 0x0000000000027941 */ /* 0x000fea0003800000 */
.L_x_33335:
        /* <DEDUP_REMOVED lines=16> */
.L_x_33341:
[----:B------:R-:W-:Y:S05]  /*8e40*/  BSYNC B3 ;  /* 0x0000000000037941 */ /* 0x000fea0003800000 */
.L_x_33340:
        /* <DEDUP_REMOVED lines=44> */
.L_x_33339:
[----:B------:R-:W-:Y:S05]  /*9110*/  BSYNC B2 ;  /* 0x0000000000027941 */ /* 0x000fea0003800000 */
.L_x_33338:
        /* <DEDUP_REMOVED lines=19> */
.L_x_33343:
[----:B------:R-:W-:Y:S02]  /*9250*/  IMAD.MOV.U32 R156, RZ, RZ, R6 ;  /* 0x000000ffff9c7224 */ /* 0x000fe400078e0006 */
.L_x_33344:
[----:B------:R-:W-:Y:S05]  /*9260*/  BSYNC B2 ;  /* 0x0000000000027941 */ /* 0x000fea0003800000 */
.L_x_33342:
        /* <DEDUP_REMOVED lines=16> */
.L_x_33348:
[----:B------:R-:W-:Y:S05]  /*9370*/  BSYNC B3 ;  /* 0x0000000000037941 */ /* 0x000fea0003800000 */
.L_x_33347:
        /* <DEDUP_REMOVED lines=44> */
.L_x_33346:
[----:B------:R-:W-:Y:S05]  /*9640*/  BSYNC B2 ;  /* 0x0000000000027941 */ /* 0x000fea0003800000 */
.L_x_33345:
        /* <DEDUP_REMOVED lines=20> */
.L_x_33320:
[----:B------:R-:W-:Y:S05]  /*9790*/  BSYNC B1 ;  /* 0x0000000000017941 */ /* 0x000fea0003800000 */
.L_x_33319:
        /* <DEDUP_REMOVED lines=23> */
.L_x_33352:
[----:B0-----:R-:W-:Y:S02]  /*9910*/  IMAD.MOV.U32 R156, RZ, RZ, R6 ;  /* 0x000000ffff9c7224 */ /* 0x001fe400078e0006 */
.L_x_33353:
[----:B------:R-:W-:Y:S05]  /*9920*/  BSYNC B2 ;  /* 0x0000000000027941 */ /* 0x000fea0003800000 */
.L_x_33351:
        /* <DEDUP_REMOVED lines=16> */
.L_x_33357:
[----:B------:R-:W-:Y:S05]  /*9a30*/  BSYNC B3 ;  /* 0x0000000000037941 */ /* 0x000fea0003800000 */
.L_x_33356:
        /* <DEDUP_REMOVED lines=44> */
.L_x_33355:
[----:B------:R-:W-:Y:S05]  /*9d00*/  BSYNC B2 ;  /* 0x0000000000027941 */ /* 0x000fea0003800000 */
.L_x_33354:
        /* <DEDUP_REMOVED lines=22> */
.L_x_33359:
[----:B------:R-:W-:Y:S02]  /*9e70*/  IMAD.MOV.U32 R156, RZ, RZ, R6 ;  /* 0x000000ffff9c7224 */ /* 0x000fe400078e0006 */
.L_x_33360:
[----:B------:R-:W-:Y:S05]  /*9e80*/  BSYNC B2 ;  /* 0x0000000000027941 */ /* 0x000fea0003800000 */
.L_x_33358:
        /* <DEDUP_REMOVED lines=16> */
.L_x_33364:
[----:B------:R-:W-:Y:S05]  /*9f90*/  BSYNC B3 ;  /* 0x0000000000037941 */ /* 0x000fea0003800000 */
.L_x_33363:
        /* <DEDUP_REMOVED lines=44> */
.L_x_33362:
[----:B------:R-:W-:Y:S05]  /*a260*/  BSYNC B2 ;  /* 0x0000000000027941 */ /* 0x000fea0003800000 */
.L_x_33361:
        /* <DEDUP_REMOVED lines=19> */
.L_x_33366:
[----:B------:R-:W-:Y:S02]  /*a3a0*/  MOV R156, R6 ;  /* 0x00000006009c7202 */ /* 0x000fe40000000f00 */
.L_x_33367:
[----:B------:R-:W-:Y:S05]  /*a3b0*/  BSYNC B2 ;  /* 0x0000000000027941 */ /* 0x000fea0003800000 */
.L_x_33365:
        /* <DEDUP_REMOVED lines=16> */
.L_x_33371:
[----:B------:R-:W-:Y:S05]  /*a4c0*/  BSYNC B3 ;  /* 0x0000000000037941 */ /* 0x000fea0003800000 */
.L_x_33370:
        /* <DEDUP_REMOVED lines=44> */
.L_x_33369:
[----:B------:R-:W-:Y:S05]  /*a790*/  BSYNC B2 ;  /* 0x0000000000027941 */ /* 0x000fea0003800000 */
.L_x_33368:
        /* <DEDUP_REMOVED lines=19> */
.L_x_33373:
[----:B------:R-:W-:Y:S02]  /*a8d0*/  IMAD.MOV.U32 R156, RZ, RZ, R6 ;  /* 0x000000ffff9c7224 */ /* 0x000fe400078e0006 */
.L_x_33374:
[----:B------:R-:W-:Y:S05]  /*a8e0*/  BSYNC B2 ;  /* 0x0000000000027941 */ /* 0x000fea0003800000 */
.L_x_33372:
        /* <DEDUP_REMOVED lines=16> */
.L_x_33378:
[----:B------:R-:W-:Y:S05]  /*a9f0*/  BSYNC B3 ;  /* 0x0000000000037941 */ /* 0x000fea0003800000 */
.L_x_33377:
        /* <DEDUP_REMOVED lines=44> */
.L_x_33376:
[----:B------:R-:W-:Y:S05]  /*acc0*/  BSYNC B2 ;  /* 0x0000000000027941 */ /* 0x000fea0003800000 */
.L_x_33375:
        /* <DEDUP_REMOVED lines=20> */
.L_x_33350:
[----:B------:R-:W-:Y:S05]  /*ae10*/  BSYNC B1 ;  /* 0x0000000000017941 */ /* 0x000fea0003800000 */
.L_x_33349:
        /* <DEDUP_REMOVED lines=23> */
.L_x_33382:
[----:B0-----:R-:W-:Y:S02]  /*af90*/  IMAD.MOV.U32 R156, RZ, RZ, R6 ;  /* 0x000000ffff9c7224 */ /* 0x001fe400078e0006 */
.L_x_33383:
[----:B------:R-:W-:Y:S05]  /*afa0*/  BSYNC B2 ;  /* 0x0000000000027941 */ /* 0x000fea0003800000 */
.L_x_33381:
        /* <DEDUP_REMOVED lines=16> */
.L_x_33387:
[----:B------:R-:W-:Y:S05]  /*b0b0*/  BSYNC B3 ;  /* 0x0000000000037941 */ /* 0x000fea0003800000 */
.L_x_33386:
        /* <DEDUP_REMOVED lines=44> */
.L_x_33385:
[----:B------:R-:W-:Y:S05]  /*b380*/  BSYNC B2 ;  /* 0x0000000000027941 */ /* 0x000fea0003800000 */
.L_x_33384:
        /* <DEDUP_REMOVED lines=22> */
.L_x_33389:
[----:B------:R-:W-:Y:S02]  /*b4f0*/  IMAD.MOV.U32 R156, RZ, RZ, R6 ;  /* 0x000000ffff9c7224 */ /* 0x000fe400078e0006 */
.L_x_33390:
[----:B------:R-:W-:Y:S05]  /*b500*/  BSYNC B2 ;  /* 0x0000000000027941 */ /* 0x000fea0003800000 */
.L_x_33388:
        /* <DEDUP_REMOVED lines=16> */
.L_x_33394:
[----:B------:R-:W-:Y:S05]  /*b610*/  BSYNC B3 ;  /* 0x0000000000037941 */ /* 0x000fea0003800000 */
.L_x_33393:
        /* <DEDUP_REMOVED lines=44> */
.L_x_33392:
[----:B------:R-:W-:Y:S05]  /*b8e0*/  BSYNC B2 ;  /* 0x0000000000027941 */ /* 0x000fea0003800000 */
.L_x_33391:
        /* <DEDUP_REMOVED lines=19> */
.L_x_33396:
[----:B------:R-:W-:Y:S02]  /*ba20*/  IMAD.MOV.U32 R156, RZ, RZ, R6 ;  /* 0x000000ffff9c7224 */ /* 0x000fe400078e0006 */
.L_x_33397:
[----:B------:R-:W-:Y:S05]  /*ba30*/  BSYNC B2 ;  /* 0x0000000000027941 */ /* 0x000fea0003800000 */
.L_x_33395:
        /* <DEDUP_REMOVED lines=16> */
.L_x_33401:
[----:B------:R-:W-:Y:S05]  /*bb40*/  BSYNC B3 ;  /* 0x0000000000037941 */ /* 0x000fea0003800000 */
.L_x_33400:
        /* <DEDUP_REMOVED lines=44> */
.L_x_33399:
[----:B------:R-:W-:Y:S05]  /*be10*/  BSYNC B2 ;  /* 0x0000000000027941 */ /* 0x000fea0003800000 */
.L_x_33398:
        /* <DEDUP_REMOVED lines=19> */
.L_x_33403:
[----:B------:R-:W-:Y:S02]  /*bf50*/  IMAD.MOV.U32 R156, RZ, RZ, R6 ;  /* 0x000000ffff9c7224 */ /* 0x000fe400078e0006 */
.L_x_33404:
[----:B------:R-:W-:Y:S05]  /*bf60*/  BSYNC B2 ;  /* 0x0000000000027941 */ /* 0x000fea0003800000 */
.L_x_33402:
        /* <DEDUP_REMOVED lines=16> */
.L_x_33408:
[----:B------:R-:W-:Y:S05]  /*c070*/  BSYNC B3 ;  /* 0x0000000000037941 */ /* 0x000fea0003800000 */
.L_x_33407:
        /* <DEDUP_REMOVED lines=44> */
.L_x_33406:
[----:B------:R-:W-:Y:S05]  /*c340*/  BSYNC B2 ;  /* 0x0000000000027941 */ /* 0x000fea0003800000 */
.L_x_33405:
        /* <DEDUP_REMOVED lines=20> */
.L_x_33380:
[----:B------:R-:W-:Y:S05]  /*c490*/  BSYNC B1 ;  /* 0x0000000000017941 */ /* 0x000fea0003800000 */
.L_x_33379:
        /* <DEDUP_REMOVED lines=23> */
.L_x_33412:
[----:B0-----:R-:W-:Y:S02]  /*c610*/  IMAD.MOV.U32 R156, RZ, RZ, R6 ;  /* 0x000000ffff9c7224 */ /* 0x001fe400078e0006 */
.L_x_33413:
[----:B------:R-:W-:Y:S05]  /*c620*/  BSYNC B2 ;  /* 0x0000000000027941 */ /* 0x000fea0003800000 */
.L_x_33411:
        /* <DEDUP_REMOVED lines=16> */
.L_x_33417:
[----:B------:R-:W-:Y:S05]  /*c730*/  BSYNC B3 ;  /* 0x0000000000037941 */ /* 0x000fea0003800000 */
.L_x_33416:
        /* <DEDUP_REMOVED lines=44> */
.L_x_33415:
[----:B------:R-:W-:Y:S05]  /*ca00*/  BSYNC B2 ;  /* 0x0000000000027941 */ /* 0x000fea0003800000 */
.L_x_33414:
        /* <DEDUP_REMOVED lines=22> */
.L_x_33419:
[----:B------:R-:W-:Y:S02]  /*cb70*/  MOV R156, R6 ;  /* 0x00000006009c7202 */ /* 0x000fe40000000f00 */
.L_x_33420:
[----:B------:R-:W-:Y:S05]  /*cb80*/  BSYNC B2 ;  /* 0x0000000000027941 */ /* 0x000fea0003800000 */
.L_x_33418:
        /* <DEDUP_REMOVED lines=16> */
.L_x_33424:
[----:B------:R-:W-:Y:S05]  /*cc90*/  BSYNC B3 ;  /* 0x0000000000037941 */ /* 0x000fea0003800000 */
.L_x_33423:
        /* <DEDUP_REMOVED lines=44> */
.L_x_33422:
[----:B------:R-:W-:Y:S05]  /*cf60*/  BSYNC B2 ;  /* 0x0000000000027941 */ /* 0x000fea0003800000 */
.L_x_33421:
        /* <DEDUP_REMOVED lines=19> */
.L_x_33426:
[----:B------:R-:W-:Y:S02]  /*d0a0*/  IMAD.MOV.U32 R156, RZ, RZ, R6 ;  /* 0x000000ffff9c7224 */ /* 0x000fe400078e0006 */
.L_x_33427:
[----:B------:R-:W-:Y:S05]  /*d0b0*/  BSYNC B2 ;  /* 0x0000000000027941 */ /* 0x000fea0003800000 */
.L_x_33425:
        /* <DEDUP_REMOVED lines=16> */
.L_x_33431:
[----:B------:R-:W-:Y:S05]  /*d1c0*/  BSYNC B3 ;  /* 0x0000000000037941 */ /* 0x000fea0003800000 */
.L_x_33430:
        /* <DEDUP_REMOVED lines=44> */
.L_x_33429:
[----:B------:R-:W-:Y:S05]  /*d490*/  BSYNC B2 ;  /* 0x0000000000027941 */ /* 0x000fea0003800000 */
.L_x_33428:
        /* <DEDUP_REMOVED lines=19> */
.L_x_33433:
[----:B------:R-:W-:Y:S02]  /*d5d0*/  MOV R156, R6 ;  /* 0x00000006009c7202 */ /* 0x000fe40000000f00 */
.L_x_33434:
[----:B------:R-:W-:Y:S05]  /*d5e0*/  BSYNC B2 ;  /* 0x0000000000027941 */ /* 0x000fea0003800000 */
.L_x_33432:
        /* <DEDUP_REMOVED lines=16> */
.L_x_33438:
[----:B------:R-:W-:Y:S05]  /*d6f0*/  BSYNC B3 ;  /* 0x0000000000037941 */ /* 0x000fea0003800000 */
.L_x_33437:
        /* <DEDUP_REMOVED lines=44> */
.L_x_33436:
[----:B------:R-:W-:Y:S05]  /*d9c0*/  BSYNC B2 ;  /* 0x0000000000027941 */ /* 0x000fea0003800000 */
.L_x_33435:
        /* <DEDUP_REMOVED lines=20> */
.L_x_33410:
[----:B------:R-:W-:Y:S05]  /*db10*/  BSYNC B1 ;  /* 0x0000000000017941 */ /* 0x000fea0003800000 */
.L_x_33409:
        /* <DEDUP_REMOVED lines=23> */
.L_x_33442:
[----:B0-----:R-:W-:Y:S02]  /*dc90*/  MOV R156, R6 ;  /* 0x00000006009c7202 */ /* 0x001fe40000000f00 */
.L_x_33443:
[----:B------:R-:W-:Y:S05]  /*dca0*/  BSYNC B2 ;  /* 0x0000000000027941 */ /* 0x000fea0003800000 */
.L_x_33441:
        /* <DEDUP_REMOVED lines=16> */
.L_x_33447:
[----:B------:R-:W-:Y:S05]  /*ddb0*/  BSYNC B3 ;  /* 0x0000000000037941 */ /* 0x000fea0003800000 */
.L_x_33446:
        /* <DEDUP_REMOVED lines=44> */
.L_x_33445:
[----:B------:R-:W-:Y:S05]  /*e080*/  BSYNC B2 ;  /* 0x0000000000027941 */ /* 0x000fea0003800000 */
.L_x_33444:
        /* <DEDUP_REMOVED lines=22> */
.L_x_33449:
[----:B------:R-:W-:Y:S02]  /*e1f0*/  IMAD.MOV.U32 R156, RZ, RZ, R6 ;  /* 0x000000ffff9c7224 */ /* 0x000fe400078e0006 */
.L_x_33450:
[----:B------:R-:W-:Y:S05]  /*e200*/  BSYNC B2 ;  /* 0x0000000000027941 */ /* 0x000fea0003800000 */
.L_x_33448:
        /* <DEDUP_REMOVED lines=16> */
.L_x_33454:
[----:B------:R-:W-:Y:S05]  /*e310*/  BSYNC B3 ;  /* 0x0000000000037941 */ /* 0x000fea0003800000 */
.L_x_33453:
        /* <DEDUP_REMOVED lines=44> */
.L_x_33452:
[----:B------:R-:W-:Y:S05]  /*e5e0*/  BSYNC B2 ;  /* 0x0000000000027941 */ /* 0x000fea0003800000 */
.L_x_33451:
        /* <DEDUP_REMOVED lines=19> */
.L_x_33456:
[----:B------:R-:W-:Y:S02]  /*e720*/  IMAD.MOV.U32 R156, RZ, RZ, R6 ;  /* 0x000000ffff9c7224 */ /* 0x000fe400078e0006 */
.L_x_33457:
[----:B------:R-:W-:Y:S05]  /*e730*/  BSYNC B2 ;  /* 0x0000000000027941 */ /* 0x000fea0003800000 */
.L_x_33455:
        /* <DEDUP_REMOVED lines=16> */
.L_x_33461:
[----:B------:R-:W-:Y:S05]  /*e840*/  BSYNC B3 ;  /* 0x0000000000037941 */ /* 0x000fea0003800000 */
.L_x_33460:
        /* <DEDUP_REMOVED lines=44> */
.L_x_33459:
[----:B------:R-:W-:Y:S05]  /*eb10*/  BSYNC B2 ;  /* 0x0000000000027941 */ /* 0x000fea0003800000 */
.L_x_33458:
        /* <DEDUP_REMOVED lines=19> */
.L_x_33463:
[----:B------:R-:W-:Y:S02]  /*ec50*/  IMAD.MOV.U32 R156, RZ, RZ, R6 ;  /* 0x000000ffff9c7224 */ /* 0x000fe400078e0006 */
.L_x_33464:
[----:B------:R-:W-:Y:S05]  /*ec60*/  BSYNC B2 ;  /* 0x0000000000027941 */ /* 0x000fea0003800000 */
.L_x_33462:
        /* <DEDUP_REMOVED lines=16> */
.L_x_33468:
[----:B------:R-:W-:Y:S05]  /*ed70*/  BSYNC B3 ;  /* 0x0000000000037941 */ /* 0x000fea0003800000 */
.L_x_33467:
        /* <DEDUP_REMOVED lines=44> */
.L_x_33466:
[----:B------:R-:W-:Y:S05]  /*f040*/  BSYNC B2 ;  /* 0x0000000000027941 */ /* 0x000fea0003800000 */
.L_x_33465:
        /* <DEDUP_REMOVED lines=19> */
.L_x_33440:
[----:B------:R-:W-:Y:S05]  /*f180*/  BSYNC B1 ;  /* 0x0000000000017941 */ /* 0x000fea0003800000 */
.L_x_33439:
        /* <DEDUP_REMOVED lines=57> */
.L_x_33493:
        /* <DEDUP_REMOVED lines=111> */
.L_x_33494:
        /* <DEDUP_REMOVED lines=21> */
[C---:B------:R-:W-:Y:S02]  /*fd60*/  FMUL.FTZ R137, R151.reuse, R136 ;  /* 0x0000008897897220 */ /* 0x040fe40000410000 */
[----:B------:R-:W-:-:S02]  /*fd70*/  FMUL.FTZ R138, R151, R138 ;  /* 0x0000008a978a7220 */ /* 0x000fc40000410000 */
[C---:B------:R-:W-:Y:S02]  /*fd80*/  FMUL.FTZ R139, R151.reuse, R152 ;  /* 0x00000098978b7220 */ /* 0x040fe40000410000 */
[----:B------:R-:W-:Y:S02]  /*fd90*/  IMAD.MOV.U32 R156, RZ, RZ, 0x10 ;  /* 0x00000010ff9c7424 */ /* 0x000fe400078e00ff */
[----:B------:R-:W-:Y:S02]  /*fda0*/  FMUL.FTZ R154, R151, R154 ;  /* 0x0000009a979a7220 */ /* 0x000fe40000410000 */
[----:B------:R-:W-:Y:S02]  /*fdb0*/  FFMA.FTZ R136, R16, R137, R12 ;  /* 0x0000008910887223 */ /* 0x000fe4000001000c */
[----:B------:R-:W-:Y:S02]  /*fdc0*/  FFMA.FTZ R137, R17, R138, R13 ;  /* 0x0000008a11897223 */ /* 0x000fe4000001000d */
[----:B------:R-:W-:-:S02]  /*fdd0*/  FFMA.FTZ R138, R18, R139, R14 ;  /* 0x0000008b128a7223 */ /* 0x000fc4000001000e */
[C---:B------:R-:W-:Y:S01]  /*fde0*/  IMAD.WIDE.U32 R152, R149.reuse, R156, c[0x0][0x208] ;  /* 0x0000820095987625 */ /* 0x040fe200078e009c */
[----:B------:R-:W-:-:S03]  /*fdf0*/  IADD3 R149, R149, 0x20, RZ ;  /* 0x0000002095957810 */ /* 0x000fc60007ffe0ff */
[----:B------:R-:W-:-:S05]  /*fe00*/  FFMA.FTZ R139, R19, R154, R15 ;  /* 0x0000009a138b7223 */ /* 0x000fca000001000f */
[----:B------:R0:W-:Y:S02]  /*fe10*/  STG.E.128 [R152.64], R136 ;  /* 0x0000008898007986 */ /* 0x0001e4000c101d06 */
.L_x_33472:
[----:B------:R-:W-:Y:S05]  /*fe20*/  BSYNC B1 ;  /* 0x0000000000017941 */ /* 0x000fea0003800000 */
.L_x_33471:
[----:B------:R-:W-:Y:S01]  /*fe30*/  ISETP.NE.AND P1, PT, R148, RZ, PT ;  /* 0x000000ff9400720c */ /* 0x000fe20003f25270 */
        /* <DEDUP_REMOVED lines=18> */
.L_x_33474:
[----:B------:R-:W-:Y:S05]  /*ff60*/  BSYNC B1 ;  /* 0x0000000000017941 */ /* 0x000fea0003800000 */
.L_x_33473:
[----:B------:R-:W-:Y:S01]  /*ff70*/  ISETP.NE.AND P1, PT, R147, RZ, PT ;  /* 0x000000ff9300720c */ /* 0x000fe20003f25270 */
        /* <DEDUP_REMOVED lines=18> */
.L_x_33476:
[----:B------:R-:W-:Y:S05]  /*100a0*/  BSYNC B1 ;  /* 0x0000000000017941 */ /* 0x000fea0003800000 */
.L_x_33475:
        /* <DEDUP_REMOVED lines=19> */
.L_x_33478:
[----:B------:R-:W-:Y:S05]  /*101e0*/  BSYNC B1 ;  /* 0x0000000000017941 */ /* 0x000fea0003800000 */
.L_x_33477:
        /* <DEDUP_REMOVED lines=19> */
.L_x_33480:
[----:B------:R-:W-:Y:S05]  /*10320*/  BSYNC B1 ;  /* 0x0000000000017941 */ /* 0x000fea0003800000 */
.L_x_33479:
        /* <DEDUP_REMOVED lines=19> */
.L_x_33482:
[----:B------:R-:W-:Y:S05]  /*10460*/  BSYNC B1 ;  /* 0x0000000000017941 */ /* 0x000fea0003800000 */
.L_x_33481:
        /* <DEDUP_REMOVED lines=19> */
.L_x_33484:
[----:B------:R-:W-:Y:S05]  /*105a0*/  BSYNC B1 ;  /* 0x0000000000017941 */ /* 0x000fea0003800000 */
.L_x_33483:
        /* <DEDUP_REMOVED lines=19> */
.L_x_33486:
[----:B------:R-:W-:Y:S05]  /*106e0*/  BSYNC B1 ;  /* 0x0000000000017941 */ /* 0x000fea0003800000 */
.L_x_33485:
        /* <DEDUP_REMOVED lines=19> */
.L_x_33488:
[----:B------:R-:W-:Y:S05]  /*10820*/  BSYNC B1 ;  /* 0x0000000000017941 */ /* 0x000fea0003800000 */
.L_x_33487:
        /* <DEDUP_REMOVED lines=14> */
[----:B------:R-:W-:-:S04]  /*10910*/  IMAD.WIDE.U32 R150, R149, R154, c[0x0][0x208] ;  /* 0x0000820095967625 */ /* 0x000fc800078e009a */
[----:B------:R-:W-:Y:S02]  /*10920*/  FFMA.FTZ R139, R91, R152, R87 ;  /* 0x000000985b8b7223 */ /* 0x000fe40000010057 */
[----:B------:R-:W-:-:S05]  /*10930*/  FFMA.FTZ R138, R90, R153, R86 ;  /* 0x000000995a8a7223 */ /* 0x000fca0000010056 */
[----:B------:R0:W-:Y:S02]  /*10940*/  STG.E.128 [R150.64], R136 ;  /* 0x0000008896007986 */ /* 0x0001e4000c101d06 */
.L_x_33490:
[----:B------:R-:W-:Y:S05]  /*10950*/  BSYNC B1 ;  /* 0x0000000000017941 */ /* 0x000fea0003800000 */
.L_x_33489:
[----:B01----:R-:W-:-:S10]  /*10960*/  HFMA2.MMA R136, -RZ, RZ, 0, 2.384185791015625e-07 ;  /* 0x00000004ff887435 */ /* 0x003fd400000001ff */
[----:B------:R-:W-:-:S05]  /*10970*/  IMAD R11, R136, c[0x0][0x160], R11 ;  /* 0x00005800880b7a24 */ /* 0x000fca00078e020b */
[----:B------:R-:W-:-:S13]  /*10980*/  ISETP.GE.AND P1, PT, R11, c[0x0][0x164], PT ;  /* 0x000059000b007a0c */ /* 0x000fda0003f26270 */
[----:B------:R-:W-:Y:S01]  /*10990*/  @P1 CALL.REL.NOINC `(.L_x_33491) ;  /* 0x0000001000001944 */ /* 0x000fe20003c00000 */
[----:B------:R-:W-:Y:S05]  /*109a0*/  BRA `(.L_x_33492) ;  /* 0xffff063000007947 */ /* 0x000fea000383ffff */
.L_x_33491:
[----:B------:R-:W-:Y:S05]  /*109b0*/  BSYNC B0 ;  /* 0x0000000000007941 */ /* 0x000fea0003800000 */
.L_x_33168:
[----:B------:R-:W-:Y:S05]  /*109c0*/  EXIT ;  /* 0x000000000000794d */ /* 0x000fea0003800000 */
.L_x_33469:
[----:B------:R-:W-:Y:S01]  /*109d0*/  IMAD.MOV.U32 R138, RZ, RZ, R139 ;  /* 0x000000ffff8a7224 */ /* 0x000fe200078e008b */
[----:B------:R-:W-:Y:S01]  /*109e0*/  MOV R157, 0xffffffff ;  /* 0xffffffff009d7802 */ /* 0x000fe20000000f00 */
[----:B------:R-:W-:Y:S01]  /*109f0*/  IMAD.MOV.U32 R151, RZ, RZ, 0x1 ;  /* 0x00000001ff977424 */ /* 0x000fe200078e00ff */
[----:B------:R-:W-:Y:S01]  /*10a00*/  MOV R136, 0x10a30 ;  /* 0x00010a3000887802 */ /* 0x000fe20000000f00 */
[----:B------:R-:W-:Y:S02]  /*10a10*/  IMAD.MOV.U32 R156, RZ, RZ, 0x1f ;  /* 0x0000001fff9c7424 */ /* 0x000fe400078e00ff */
[----:B------:R-:W-:Y:S05]  /*10a20*/  CALL.REL.NOINC `($__internal_152_$__cuda_sm70_shflsync_bfly_p) ;  /* 0x0000095000007944 */ /* 0x000fea0003c00000 */
[----:B01----:R-:W-:Y:S05]  /*10a30*/  BRA `(.L_x_33493) ;  /* 0xffffeae000007947 */ /* 0x003fea000383ffff */
.L_x_33470:
[----:B------:R-:W-:Y:S01]  /*10a40*/  IMAD.MOV.U32 R138, RZ, RZ, R158 ;  /* 0x000000ffff8a7224 */ /* 0x000fe200078e009e */
[----:B------:R-:W-:Y:S01]  /*10a50*/  MOV R157, 0xffffffff ;  /* 0xffffffff009d7802 */ /* 0x000fe20000000f00 */
[----:B------:R-:W-:Y:S01]  /*10a60*/  IMAD.MOV.U32 R151, RZ, RZ, 0x2 ;  /* 0x00000002ff977424 */ /* 0x000fe200078e00ff */
[----:B------:R-:W-:Y:S01]  /*10a70*/  MOV R136, 0x10aa0 ;  /* 0x00010aa000887802 */ /* 0x000fe20000000f00 */
[----:B------:R-:W-:Y:S02]  /*10a80*/  IMAD.MOV.U32 R156, RZ, RZ, 0x1f ;  /* 0x0000001fff9c7424 */ /* 0x000fe400078e00ff */
[----:B0-----:R-:W-:Y:S05]  /*10a90*/  CALL.REL.NOINC `($__internal_152_$__cuda_sm70_shflsync_bfly_p) ;  /* 0x000008e000007944 */ /* 0x001fea0003c00000 */
[----:B01----:R-:W-:Y:S01]  /*10aa0*/  FADD.FTZ R138, R158, R151 ;  /* 0x000000979e8a7221 */ /* 0x003fe20000010000 */
[----:B------:R-:W-:Y:S01]  /*10ab0*/  MOV R136, 0x10b00 ;  /* 0x00010b0000887802 */ /* 0x000fe20000000f00 */
[----:B------:R-:W-:-:S02]  /*10ac0*/  IMAD.MOV.U32 R151, RZ, RZ, 0x4 ;  /* 0x00000004ff977424 */ /* 0x000fc400078e00ff */
[----:B------:R-:W-:Y:S02]  /*10ad0*/  IMAD.MOV.U32 R156, RZ, RZ, 0x1f ;  /* 0x0000001fff9c7424 */ /* 0x000fe400078e00ff */
[----:B------:R-:W-:Y:S02]  /*10ae0*/  IMAD.MOV.U32 R157, RZ, RZ, -0x1 ;  /* 0xffffffffff9d7424 */ /* 0x000fe400078e00ff */
[----:B------:R-:W-:Y:S05]  /*10af0*/  CALL.REL.NOINC `($__internal_152_$__cuda_sm70_shflsync_bfly_p) ;  /* 0x0000088000007944 */ /* 0x000fea0003c00000 */
[----:B01----:R-:W-:Y:S01]  /*10b00*/  FADD.FTZ R138, R138, R151 ;  /* 0x000000978a8a7221 */ /* 0x003fe20000010000 */
[----:B------:R-:W-:Y:S01]  /*10b10*/  HFMA2.MMA R151, -RZ, RZ, 0, 4.76837158203125e-07 ;  /* 0x00000008ff977435 */ /* 0x000fe200000001ff */
[----:B------:R-:W-:Y:S01]  /*10b20*/  IMAD.MOV.U32 R156, RZ, RZ, 0x1f ;  /* 0x0000001fff9c7424 */ /* 0x000fe200078e00ff */
[----:B------:R-:W-:Y:S01]  /*10b30*/  MOV R136, 0x10b60 ;  /* 0x00010b6000887802 */ /* 0x000fe20000000f00 */
[----:B------:R-:W-:-:S03]  /*10b40*/  IMAD.MOV.U32 R157, RZ, RZ, -0x1 ;  /* 0xffffffffff9d7424 */ /* 0x000fc600078e00ff */
[----:B------:R-:W-:Y:S05]  /*10b50*/  CALL.REL.NOINC `($__internal_152_$__cuda_sm70_shflsync_bfly_p) ;  /* 0x0000082000007944 */ /* 0x000fea0003c00000 */
[----:B01----:R-:W-:Y:S01]  /*10b60*/  FADD.FTZ R138, R138, R151 ;  /* 0x000000978a8a7221 */ /* 0x003fe20000010000 */
[----:B------:R-:W-:Y:S01]  /*10b70*/  MOV R156, 0x1f ;  /* 0x0000001f009c7802 */ /* 0x000fe20000000f00 */
[----:B------:R-:W-:Y:S01]  /*10b80*/  IMAD.MOV.U32 R151, RZ, RZ, 0x10 ;  /* 0x00000010ff977424 */ /* 0x000fe200078e00ff */
[----:B------:R-:W-:Y:S01]  /*10b90*/  MOV R136, 0x10bc0 ;  /* 0x00010bc000887802 */ /* 0x000fe20000000f00 */
[----:B------:R-:W-:-:S02]  /*10ba0*/  IMAD.MOV.U32 R157, RZ, RZ, -0x1 ;  /* 0xffffffffff9d7424 */ /* 0x000fc400078e00ff */
[----:B------:R-:W-:Y:S05]  /*10bb0*/  CALL.REL.NOINC `($__internal_152_$__cuda_sm70_shflsync_bfly_p) ;  /* 0x000007c000007944 */ /* 0x000fea0003c00000 */
        /* <DEDUP_REMOVED lines=97> */
[----:B------:R-:W-:Y:S05]  /*111d0*/  CALL.REL.NOINC `($__internal_152_$__cuda_sm70_shflsync_bfly_p) ;  /* 0x000001a000007944 */ /* 0x000fea0003c00000 */
[----:B01----:R-:W-:Y:S01]  /*111e0*/  FADD.FTZ R138, R138, R151 ;  /* 0x000000978a8a7221 */ /* 0x003fe20000010000 */
[----:B------:R-:W-:Y:S01]  /*111f0*/  MOV R136, 0x11240 ;  /* 0x0001124000887802 */ /* 0x000fe20000000f00 */
[----:B------:R-:W-:Y:S02]  /*11200*/  IMAD.MOV.U32 R151, RZ, RZ, 0x2 ;  /* 0x00000002ff977424 */ /* 0x000fe400078e00ff */
[----:B------:R-:W-:Y:S02]  /*11210*/  IMAD.MOV.U32 R156, RZ, RZ, 0x1f ;  /* 0x0000001fff9c7424 */ /* 0x000fe400078e00ff */
[----:B------:R-:W-:Y:S02]  /*11220*/  IMAD.MOV.U32 R157, RZ, RZ, -0x1 ;  /* 0xffffffffff9d7424 */ /* 0x000fe400078e00ff */
[----:B------:R-:W-:Y:S05]  /*11230*/  CALL.REL.NOINC `($__internal_152_$__cuda_sm70_shflsync_bfly_p) ;  /* 0x0000014000007944 */ /* 0x000fea0003c00000 */
[----:B01----:R-:W-:Y:S01]  /*11240*/  FADD.FTZ R138, R138, R151 ;  /* 0x000000978a8a7221 */ /* 0x003fe20000010000 */
[----:B------:R-:W-:Y:S01]  /*11250*/  HFMA2.MMA R151, -RZ, RZ, 0, 2.384185791015625e-07 ;  /* 0x00000004ff977435 */ /* 0x000fe200000001ff */
        /* <DEDUP_REMOVED lines=11> */
[----:B0-----:R-:W-:Y:S01]  /*11310*/  MOV R157, 0xffffffff ;  /* 0xffffffff009d7802 */ /* 0x001fe20000000f00 */
[----:B------:R-:W-:Y:S01]  /*11320*/  IMAD.MOV.U32 R151, RZ, RZ, 0x10 ;  /* 0x00000010ff977424 */ /* 0x000fe200078e00ff */
[----:B------:R-:W-:Y:S01]  /*11330*/  MOV R136, 0x11370 ;  /* 0x0001137000887802 */ /* 0x000fe20000000f00 */
[----:B------:R-:W-:-:S02]  /*11340*/  IMAD.MOV.U32 R156, RZ, RZ, 0x1f ;  /* 0x0000001fff9c7424 */ /* 0x000fc400078e00ff */
[----:B------:R-:W-:Y:S02]  /*11350*/  IMAD.MOV.U32 R138, RZ, RZ, R152 ;  /* 0x000000ffff8a7224 */ /* 0x000fe400078e0098 */
[----:B------:R-:W-:Y:S05]  /*11360*/  CALL.REL.NOINC `($__internal_152_$__cuda_sm70_shflsync_bfly_p) ;  /* 0x0000001000007944 */ /* 0x000fea0003c00000 */
[----:B01----:R-:W-:Y:S05]  /*11370*/  BRA `(.L_x_33494) ;  /* 0xffffe89000007947 */ /* 0x003fea000383ffff */
        .weak           $__internal_152_$__cuda_sm70_shflsync_bfly_p
        .type           $__internal_152_$__cuda_sm70_shflsync_bfly_p,@function
        .size           $__internal_152_$__cuda_sm70_shflsync_bfly_p,(.L_x_36240 - $__internal_152_$__cuda_sm70_shflsync_bfly_p)
$__internal_152_$__cuda_sm70_shflsync_bfly_p:
[----:B------:R-:W-:Y:S01]  /*11380*/  IMAD.MOV.U32 R137, RZ, RZ, 0x0 ;  /* 0x00000000ff897424 */ /* 0x000fe200078e00ff */
[----:B------:R-:W-:Y:S04]  /*11390*/  WARPSYNC R157 ;  /* 0x0000009d00007348 */ /* 0x000fe80003800000 */
[----:B------:R0:W1:Y:S01]  /*113a0*/  SHFL.BFLY PT, R151, R138, R151, R156 ;  /* 0x0c0000978a977389 */ /* 0x00006200000e009c */
[----:B------:R-:W-:Y:S05]  /*113b0*/  RET.REL.NODEC R136 `(_ZN10layer_norm13ln_fwd_kernelINS_13Kernel_traitsIfffffjLj1280ELj1ELj4ELj1ELj16ENS_18Kernel_traits_baseILj1280EfffffjLj128EEEEELb1ELb0ELb0ELb0EEEvNS_9FwdParamsE) ;  /* 0xfffeec4088007950 */ /* 0x000fea0003c3ffff */
.L_x_33495:
        /* <DEDUP_REMOVED lines=12> */
.L_x_36240:


//--------------------- .text._ZN10layer_norm13ln_fwd_kernelINS_13Kernel_traitsIfffffjLj1280ELj1ELj4ELj1ELj16ENS_18Kernel_traits_baseILj1280EfffffjLj128EEEEELb1ELb0ELb0ELb1EEEvNS_9FwdParamsE --------------------------
	.section	.text._ZN10layer_norm13ln_fwd_kernelINS_13Kernel_traitsIfffffjLj1280ELj1ELj4ELj1ELj16ENS_18Kernel_traits_baseILj1280EfffffjLj128EEEEELb1ELb0ELb0ELb1EEEvNS_9FwdParamsE,"ax",@progbits
	.sectioninfo	@"SHI_REGISTERS=162"
	.align	128
        .global         _ZN10layer_norm13ln_fwd_kernelINS_13Kernel_traitsIfffffjLj1280ELj1ELj4ELj1ELj16ENS_18Kernel_traits_baseILj1280EfffffjLj128EEEEELb1ELb0ELb0ELb1EEEvNS_9FwdParamsE
        .type           _ZN10layer_norm13ln_fwd_kernelINS_13Kernel_traitsIfffffjLj1280ELj1ELj4ELj1ELj16ENS_18Kernel_traits_baseILj1280EfffffjLj128EEEEELb1ELb0ELb0ELb1EEEvNS_9FwdParamsE,@function
        .size           _ZN10layer_norm13ln_fwd_kernelINS_13Kernel_traitsIfffffjLj1280ELj1ELj4ELj1ELj16ENS_18Kernel_traits_baseILj1280EfffffjLj128EEEEELb1ELb0ELb0ELb1EEEvNS_9FwdParamsE,(.L_x_36241 - _ZN10layer_norm13ln_fwd_kernelINS_13Kernel_traitsIfffffjLj1280ELj1ELj4ELj1ELj16ENS_18Kernel_traits_baseILj1280EfffffjLj128EEEEELb1ELb0ELb0ELb1EEEvNS_9FwdParamsE)
        .other          _ZN10layer_norm13ln_fwd_kernelINS_13Kernel_traitsIfffffjLj1280ELj1ELj4ELj1ELj16ENS_18Kernel_traits_baseILj1280EfffffjLj128EEEEELb1ELb0ELb0ELb1EEEvNS_9FwdParamsE,@"STO_CUDA_ENTRY STV_DEFAULT"
_ZN10layer_norm13ln_fwd_kernelINS_13Kernel_traitsIfffffjLj1280ELj1ELj4ELj1ELj16ENS_18Kernel_traits_baseILj1280EfffffjLj128EEEEELb1ELb0ELb0ELb1EEEvNS_9FwdParamsE:
.text._ZN10layer_norm13ln_fwd_kernelINS_13Kernel_traitsIfffffjLj1280ELj1ELj4ELj1ELj16ENS_18Kernel_traits_baseILj1280EfffffjLj128EEEEELb1ELb0ELb0ELb1EEEvNS_9FwdParamsE:
        /* <DEDUP_REMOVED lines=36> */
[----:B-1----:R-:W-:-:S03]  /*0240*/  IMAD R136, R11, c[0x0][0x0], R10 ;  /* 0x000000000b887a24 */ /* 0x002fc600078e020a */
[----:B------:R-:W-:Y:S01]  /*0250*/  LEA R139, R11, R139, 0x2 ;  /* 0x0000008b0b8b7211 */ /* 0x000fe200078e10ff */
        /* <DEDUP_REMOVED lines=36> */
[----:B------:R-:W-:Y:S01]  /*04a0*/  UIADD3 UR23, UR4, -0xe443238, URZ ;  /* 0xf1bbcdc804177890 */ /* 0x000fe2000fffe03f */
[----:B------:R-:W-:Y:S01]  /*04b0*/  IMAD.WIDE.U32 R8, R8, -0x326172a9, RZ ;  /* 0xcd9e8d5708087825 */ /* 0x000fe200078e00ff */
[----:B------:R-:W-:Y:S01]  /*04c0*/  LOP3.LUT R7, R3, UR14, R4, 0x96, !PT ;  /* 0x0000000e03077c12 */ /* 0x000fe2000f8e9604 */
[----:B------:R-:W-:Y:S02]  /*04d0*/  UIADD3 UR21, UR4, 0x5384540f, URZ ;  /* 0x5384540f04157890 */ /* 0x000fe4000fffe03f */
        /* <DEDUP_REMOVED lines=17> */
[----:B------:R-:W-:Y:S02]  /*05f0*/  IADD3 R4, P1, R0, c[0x0][0x218], RZ ;  /* 0x0000860000047a10 */ /* 0x000fe40007f3e0ff */
[----:B------:R-:W-:Y:S01]  /*0600*/  LOP3.LUT R6, R9, UR21, R6, 0x96, !PT ;  /* 0x0000001509067c12 */ /* 0x000fe2000f8e9606 */
[----:B------:R-:W-:-:S04]  /*0610*/  IMAD.HI.U32 R5, R138, -0x326172a9, RZ ;  /* 0xcd9e8d578a057827 */ /* 0x000fc800078e00ff */
[----:B------:R-:W-:Y:S01]  /*0620*/  IMAD.HI.U32 R3, R6, -0x2daee0ad, RZ ;  /* 0xd2511f5306037827 */ /* 0x000fe200078e00ff */
[----:B------:R-:W-:-:S03]  /*0630*/  LOP3.LUT R8, R5, UR23, R8, 0x96, !PT ;  /* 0x0000001705087c12 */ /* 0x000fc6000f8e9608 */
[----:B------:R-:W-:Y:S01]  /*0640*/  IMAD.X R5, RZ, RZ, c[0x0][0x21c], P1 ;  /* 0x00008700ff057624 */ /* 0x000fe200008e06ff */
[----:B------:R-:W-:Y:S02]  /*0650*/  ISETP.GE.AND P1, PT, R139, c[0x0][0x164], PT ;  /* 0x000059008b007a0c */ /* 0x000fe40003f26270 */
[----:B------:R-:W-:Y:S02]  /*0660*/  LOP3.LUT R9, R3, UR24, R2, 0x96, !PT ;  /* 0x0000001803097c12 */ /* 0x000fe4000f8e9602 */
[----:B------:R0:W5:Y:S01]  /*0670*/  @P0 LDG.E.128 R128, [R4.64] ;  /* 0x0000000604800981 */ /* 0x000162000c1e1d00 */
[----:B------:R-:W-:-:S03]  /*0680*/  IADD3 R2, P2, R0, c[0x0][0x1b0], RZ ;  /* 0x00006c0000027a10 */ /* 0x000fc60007f5e0ff */
[----:B------:R0:W5:Y:S01]  /*0690*/  @P0 LDG.E.128 R124, [R4.64+0x200] ;  /* 0x00020006047c0981 */ /* 0x000162000c1e1d00 */
[----:B------:R-:W-:-:S03]  /*06a0*/  IADD3.X R3, RZ, c[0x0][0x1b4], RZ, P2, !PT ;  /* 0x00006d00ff037a10 */ /* 0x000fc600017fe4ff */
        /* <DEDUP_REMOVED lines=22> */
[----:B------:R-:W-:Y:S01]  /*0810*/  IMAD R138, R138, -0x326172a9, RZ ;  /* 0xcd9e8d578a8a7824 */ /* 0x000fe200078e02ff */
[----:B------:R-:W-:Y:S01]  /*0820*/  HFMA2.MMA R7, -RZ, RZ, 0, 0 ;  /* 0x00000000ff077435 */ /* 0x000fe200000001ff */
[----:B0-----:R-:W-:Y:S01]  /*0830*/  IMAD.HI.U32 R5, R9, -0x326172a9, RZ ;  /* 0xcd9e8d5709057827 */ /* 0x001fe200078e00ff */
[----:B------:R-:W-:Y:S01]  /*0840*/  BSSY B0, `(.L_x_33496) ;  /* 0x0000ee2000007945 */ /* 0x000fe20003800000 */
[----:B------:R-:W-:Y:S01]  /*0850*/  LOP3.LUT R148, R148, 0x3, RZ, 0xc0, !PT ;  /* 0x0000000394947812 */ /* 0x000fe200078ec0ff */
[----:B------:R-:W-:Y:S01]  /*0860*/  ULDC.U8 UR8, c[0x0][0x1f0] ;  /* 0x00007c0000087ab9 */ /* 0x000fe20000000000 */
[----:B------:R-:W-:Y:S01]  /*0870*/  IMAD.HI.U32 R0, R8, -0x2daee0ad, RZ ;  /* 0xd2511f5308007827 */ /* 0x000fe200078e00ff */
[----:B------:R-:W-:-:S03]  /*0880*/  LOP3.LUT R138, R5, UR25, R138, 0x96, !PT ;  /* 0x00000019058a7c12 */ /* 0x000fc6000f8e968a */
[----:B------:R-:W-:Y:S01]  /*0890*/  IMAD.MOV.U32 R11, RZ, RZ, R12 ;  /* 0x000000ffff0b7224 */ /* 0x000fe200078e000c */
[----:B------:R-:W-:Y:S01]  /*08a0*/  LOP3.LUT R137, R0, UR26, R137, 0x96, !PT ;  /* 0x0000001a00897c12 */ /* 0x000fe2000f8e9689 */
[----:B------:R-:W-:Y:S02]  /*08b0*/  IMAD.MOV.U32 R10, RZ, RZ, R13 ;  /* 0x000000ffff0a7224 */ /* 0x000fe400078e000d */
[----:B------:R-:W-:Y:S02]  /*08c0*/  IMAD R9, R9, -0x326172a9, RZ ;  /* 0xcd9e8d5709097824 */ /* 0x000fe400078e02ff */
[----:B-1----:R-:W-:Y:S02]  /*08d0*/  IMAD R8, R8, -0x2daee0ad, RZ ;  /* 0xd2511f5308087824 */ /* 0x002fe400078e02ff */
.L_x_33780:
        /* <DEDUP_REMOVED lines=8> */
[----:B------:R-:W-:Y:S02]  /*0960*/  LEA.HI R3, R3, R0, RZ, 0x2 ;  /* 0x0000000003037211 */ /* 0x000fe400078f10ff */
[----:B------:R-:W-:-:S09]  /*0970*/  MOV R141, 0x3f800000 ;  /* 0x3f800000008d7802 */ /* 0x000fd20000000f00 */
[----:B------:R-:W-:Y:S01]  /*0980*/  @P1 IMAD.MOV.U32 R2, RZ, RZ, 0x4 ;  /* 0x00000004ff021424 */ /* 0x000fe200078e00ff */
[----:B0-----:R-:W-:-:S04]  /*0990*/  LOP3.LUT R6, R6, 0x1f, RZ, 0xc0, !PT ;  /* 0x0000001f06067812 */ /* 0x001fc800078ec0ff */
[----:B------:R-:W-:Y:S01]  /*09a0*/  LEA.HI.SX32 R132, R3, R6, 0x1e ;  /* 0x0000000603847211 */ /* 0x000fe200078ff2ff */
[----:B------:R-:W-:-:S03]  /*09b0*/  @P1 IMAD.WIDE R2, R139, R2, c[0x0][0x1c0] ;  /* 0x000070008b021625 */ /* 0x000fc600078e0202 */
[C---:B------:R-:W-:Y:S01]  /*09c0*/  @P0 LEA R16, P2, R132.reuse, c[0x0][0x180], 0x4 ;  /* 0x0000600084100a11 */ /* 0x040fe200078420ff */
[C---:B------:R-:W-:Y:S01]  /*09d0*/  IMAD.WIDE.U32 R12, R132.reuse, R5, c[0x0][0x170] ;  /* 0x00005c00840c7625 */ /* 0x040fe200078e0005 */
[----:B-----5:R0:W5:Y:S02]  /*09e0*/  @P1 LDG.E R141, [R2.64] ;  /* 0x00000006028d1981 */ /* 0x020164000c1e1900 */
[----:B------:R-:W-:-:S03]  /*09f0*/  @P0 LEA.HI.X R17, R132, c[0x0][0x184], RZ, 0x4, P2 ;  /* 0x0000610084110a11 */ /* 0x000fc600010f24ff */
        /* <DEDUP_REMOVED lines=14> */
.L_x_33498:
[----:B0-----:R-:W-:Y:S02]  /*0ae0*/  IMAD.MOV.U32 R4, RZ, RZ, R9 ;  /* 0x000000ffff047224 */ /* 0x001fe400078e0009 */
.L_x_33499:
[----:B------:R-:W-:Y:S05]  /*0af0*/  BSYNC B1 ;  /* 0x0000000000017941 */ /* 0x000fea0003800000 */
.L_x_33497:
        /* <DEDUP_REMOVED lines=16> */
.L_x_33503:
[----:B------:R-:W-:Y:S05]  /*0c00*/  BSYNC B2 ;  /* 0x0000000000027941 */ /* 0x000fea0003800000 */
.L_x_33502:
        /* <DEDUP_REMOVED lines=44> */
.L_x_33501:
[----:B------:R-:W-:Y:S05]  /*0ed0*/  BSYNC B1 ;  /* 0x0000000000017941 */ /* 0x000fea0003800000 */
.L_x_33500:
        /* <DEDUP_REMOVED lines=22> */
.L_x_33505:
[----:B------:R-:W-:Y:S02]  /*1040*/  MOV R4, R9 ;  /* 0x0000000900047202 */ /* 0x000fe40000000f00 */
.L_x_33506:
[----:B------:R-:W-:Y:S05]  /*1050*/  BSYNC B1 ;  /* 0x0000000000017941 */ /* 0x000fea0003800000 */
.L_x_33504:
        /* <DEDUP_REMOVED lines=16> */
.L_x_33510:
[----:B------:R-:W-:Y:S05]  /*1160*/  BSYNC B2 ;  /* 0x0000000000027941 */ /* 0x000fea0003800000 */
.L_x_33509:
        /* <DEDUP_REMOVED lines=44> */
.L_x_33508:
[----:B------:R-:W-:Y:S05]  /*1430*/  BSYNC B1 ;  /* 0x0000000000017941 */ /* 0x000fea0003800000 */
.L_x_33507:
        /* <DEDUP_REMOVED lines=19> */
.L_x_33512:
[----:B------:R-:W-:Y:S02]  /*1570*/  IMAD.MOV.U32 R4, RZ, RZ, R9 ;  /* 0x000000ffff047224 */ /* 0x000fe400078e0009 */
.L_x_33513:
[----:B------:R-:W-:Y:S05]  /*1580*/  BSYNC B1 ;  /* 0x0000000000017941 */ /* 0x000fea0003800000 */
.L_x_33511:
        /* <DEDUP_REMOVED lines=16> */
.L_x_33517:
[----:B------:R-:W-:Y:S05]  /*1690*/  BSYNC B2 ;  /* 0x0000000000027941 */ /* 0x000fea0003800000 */
.L_x_33516:
        /* <DEDUP_REMOVED lines=44> */
.L_x_33515:
[----:B------:R-:W-:Y:S05]  /*1960*/  BSYNC B1 ;  /* 0x0000000000017941 */ /* 0x000fea0003800000 */
.L_x_33514:
        /* <DEDUP_REMOVED lines=19> */
.L_x_33519:
[----:B------:R-:W-:Y:S02]  /*1aa0*/  IMAD.MOV.U32 R4, RZ, RZ, R9 ;  /* 0x000000ffff047224 */ /* 0x000fe400078e0009 */
.L_x_33520:
[----:B------:R-:W-:Y:S05]  /*1ab0*/  BSYNC B1 ;  /* 0x0000000000017941 */ /* 0x000fea0003800000 */
.L_x_33518:
        /* <DEDUP_REMOVED lines=16> */
.L_x_33524:
[----:B------:R-:W-:Y:S05]  /*1bc0*/  BSYNC B2 ;  /* 0x0000000000027941 */ /* 0x000fea0003800000 */
.L_x_33523:
        /* <DEDUP_REMOVED lines=44> */
.L_x_33522:
[----:B------:R-:W-:Y:S05]  /*1e90*/  BSYNC B1 ;  /* 0x0000000000017941 */ /* 0x000fea0003800000 */
.L_x_33521:
[----:B------:R0:W1:Y:S01]  /*1ea0*/  I2F.U32 R3, R4 ;  /* 0x0000000400037306 */ /* 0x0000620000201000 */
[----:B------:R-:W-:Y:S01]  /*1eb0*/  FMUL.FTZ R15, R15, R141 ;  /* 0x0000008d0f0f7220 */ /* 0x000fe20000410000 */
[----:B------:R-:W-:Y:S02]  /*1ec0*/  SEL R2, RZ, 0x100, P3 ;  /* 0x00000100ff027807 */ /* 0x000fe40001800000 */
[----:B------:R-:W-:Y:S01]  /*1ed0*/  LEA R16, P3, R132, c[0x0][0x188], 0x4 ;  /* 0x0000620084107a11 */ /* 0x000fe200078620ff */
[----:B------:R-:W-:-:S03]  /*1ee0*/  FMUL.FTZ R15, R15, c[0x0][0x1e8] ;  /* 0x00007a000f0f7a20 */ /* 0x000fc60000410000 */
[C---:B------:R-:W-:Y:S02]  /*1ef0*/  LEA.HI.X R17, R132.reuse, c[0x0][0x18c], RZ, 0x4, P3 ;  /* 0x0000630084117a11 */ /* 0x040fe400018f24ff */
[----:B0-----:R-:W-:-:S05]  /*1f00*/  IADD3 R4, R132, 0x20, RZ ;  /* 0x0000002084047810 */ /* 0x001fca0007ffe0ff */
[----:B------:R-:W-:-:S04]  /*1f10*/  IMAD.WIDE.U32 R12, R4, R5, c[0x0][0x170] ;  /* 0x00005c00040c7625 */ /* 0x000fc800078e0005 */
[----:B-1----:R-:W-:-:S05]  /*1f20*/  FFMA.FTZ R3, R3, R140, 1.1641532182693481445e-10 ;  /* 0x2f00000003037423 */ /* 0x002fca000001008c */
[----:B------:R-:W-:Y:S02]  /*1f30*/  FSETP.GTU.FTZ.AND P5, PT, R3, c[0x0][0x1e4], PT ;  /* 0x0000790003007a0b */ /* 0x000fe40003fbc000 */
[----:B------:R-:W-:Y:S02]  /*1f40*/  SEL R3, RZ, 0x10000, P4 ;  /* 0x00010000ff037807 */ /* 0x000fe40002000000 */
[----:B------:R-:W-:Y:S02]  /*1f50*/  SEL R0, RZ, 0x1000000, P5 ;  /* 0x01000000ff007807 */ /* 0x000fe40002800000 */
[----:B------:R-:W-:Y:S02]  /*1f60*/  FSEL R47, R15, RZ, !P5 ;  /* 0x000000ff0f2f7208 */ /* 0x000fe40006800000 */
[----:B------:R-:W-:Y:S02]  /*1f70*/  IADD3 R0, R2, R0, R3 ;  /* 0x0000000002007210 */ /* 0x000fe40007ffe003 */
[----:B------:R-:W-:Y:S01]  /*1f80*/  SEL R3, RZ, 0x1, P2 ;  /* 0x00000001ff037807 */ /* 0x000fe20001000000 */
[----:B------:R-:W-:Y:S01]  /*1f90*/  @P1 FADD.FTZ R47, R51, R47 ;  /* 0x0000002f332f1221 */ /* 0x000fe20000010000 */
[----:B------:R-:W-:-:S02]  /*1fa0*/  LEA R18, P2, R132, c[0x0][0x190], 0x2 ;  /* 0x0000640084127a11 */ /* 0x000fc400078410ff */
[----:B------:R-:W-:Y:S01]  /*1fb0*/  IADD3 R21, R0, R3, RZ ;  /* 0x0000000300157210 */ /* 0x000fe20007ffe0ff */
[----:B------:R-:W-:Y:S01]  /*1fc0*/  @P0 IMAD.WIDE.U32 R2, R4, R5, c[0x0][0x180] ;  /* 0x0000600004020625 */ /* 0x000fe200078e0005 */
[----:B------:R-:W-:Y:S01]  /*1fd0*/  LEA.HI.X R19, R132, c[0x0][0x194], RZ, 0x2, P2 ;  /* 0x0000650084137a11 */ /* 0x000fe200010f14ff */
        /* <DEDUP_REMOVED lines=16> */
.L_x_33526:
[----:B0-----:R-:W-:Y:S02]  /*20e0*/  IMAD.MOV.U32 R0, RZ, RZ, R9 ;  /* 0x000000ffff007224 */ /* 0x001fe400078e0009 */
.L_x_33527:
[----:B------:R-:W-:Y:S05]  /*20f0*/  BSYNC B1 ;  /* 0x0000000000017941 */ /* 0x000fea0003800000 */
.L_x_33525:
        /* <DEDUP_REMOVED lines=16> */
.L_x_33531:
[----:B------:R-:W-:Y:S05]  /*2200*/  BSYNC B2 ;  /* 0x0000000000027941 */ /* 0x000fea0003800000 */
.L_x_33530:
        /* <DEDUP_REMOVED lines=44> */
.L_x_33529:
[----:B------:R-:W-:Y:S05]  /*24d0*/  BSYNC B1 ;  /* 0x0000000000017941 */ /* 0x000fea0003800000 */
.L_x_33528:
[----:B------:R-:W0:Y:S01]  /*24e0*/  I2F.U32 R3, R0 ;  /* 0x0000000000037306 */ /* 0x000e220000201000 */
[----:B------:R-:W-:Y:S01]  /*24f0*/  ISETP.NE.AND P3, PT, R22, 0x1, PT ;  /* 0x000000011600780c */ /* 0x000fe20003f65270 */
        /* <DEDUP_REMOVED lines=17> */
.L_x_33533:
[----:B------:R-:W-:Y:S02]  /*2610*/  IMAD.MOV.U32 R0, RZ, RZ, R9 ;  /* 0x000000ffff007224 */ /* 0x000fe400078e0009 */
.L_x_33534:
[----:B------:R-:W-:Y:S05]  /*2620*/  BSYNC B1 ;  /* 0x0000000000017941 */ /* 0x000fea0003800000 */
.L_x_33532:
        /* <DEDUP_REMOVED lines=16> */
.L_x_33538:
[----:B------:R-:W-:Y:S05]  /*2730*/  BSYNC B2 ;  /* 0x0000000000027941 */ /* 0x000fea0003800000 */
.L_x_33537:
        /* <DEDUP_REMOVED lines=44> */
.L_x_33536:
[----:B------:R-:W-:Y:S05]  /*2a00*/  BSYNC B1 ;  /* 0x0000000000017941 */ /* 0x000fea0003800000 */
.L_x_33535:
        /* <DEDUP_REMOVED lines=19> */
.L_x_33540:
[----:B------:R-:W-:Y:S02]  /*2b40*/  IMAD.MOV.U32 R0, RZ, RZ, R9 ;  /* 0x000000ffff007224 */ /* 0x000fe400078e0009 */
.L_x_33541:
[----:B------:R-:W-:Y:S05]  /*2b50*/  BSYNC B1 ;  /* 0x0000000000017941 */ /* 0x000fea0003800000 */
.L_x_33539:
        /* <DEDUP_REMOVED lines=16> */
.L_x_33545:
[----:B------:R-:W-:Y:S05]  /*2c60*/  BSYNC B2 ;  /* 0x0000000000027941 */ /* 0x000fea0003800000 */
.L_x_33544:
        /* <DEDUP_REMOVED lines=44> */
.L_x_33543:
[----:B------:R-:W-:Y:S05]  /*2f30*/  BSYNC B1 ;  /* 0x0000000000017941 */ /* 0x000fea0003800000 */
.L_x_33542:
        /* <DEDUP_REMOVED lines=19> */
.L_x_33547:
[----:B------:R-:W-:Y:S02]  /*3070*/  IMAD.MOV.U32 R0, RZ, RZ, R9 ;  /* 0x000000ffff007224 */ /* 0x000fe400078e0009 */
.L_x_33548:
[----:B------:R-:W-:Y:S05]  /*3080*/  BSYNC B1 ;  /* 0x0000000000017941 */ /* 0x000fea0003800000 */
.L_x_33546:
        /* <DEDUP_REMOVED lines=16> */
.L_x_33552:
[----:B------:R-:W-:Y:S05]  /*3190*/  BSYNC B2 ;  /* 0x0000000000027941 */ /* 0x000fea0003800000 */
.L_x_33551:
        /* <DEDUP_REMOVED lines=44> */
.L_x_33550:
[----:B------:R-:W-:Y:S05]  /*3460*/  BSYNC B1 ;  /* 0x0000000000017941 */ /* 0x000fea0003800000 */
.L_x_33549:
[----:B------:R-:W0:Y:S01]  /*3470*/  I2F.U32 R3, R0 ;  /* 0x0000000000037306 */ /* 0x000e220000201000 */
[----:B------:R-:W-:Y:S01]  /*3480*/  FMUL.FTZ R15, R15, R141 ;  /* 0x0000008d0f0f7220 */ /* 0x000fe20000410000 */
[----:B------:R-:W-:Y:S01]  /*3490*/  SEL R12, RZ, 0x100, P3 ;  /* 0x00000100ff0c7807 */ /* 0x000fe20001800000 */
[----:B------:R-:W-:Y:S01]  /*34a0*/  IMAD.WIDE.U32 R16, R4, R5, c[0x0][0x188] ;  /* 0x0000620004107625 */ /* 0x000fe200078e0005 */
[----:B------:R-:W-:-:S03]  /*34b0*/  SEL R13, RZ, 0x1, P2 ;  /* 0x00000001ff0d7807 */ /* 0x000fc60001000000 */
[----:B------:R-:W-:Y:S02]  /*34c0*/  FMUL.FTZ R15, R15, c[0x0][0x1e8] ;  /* 0x00007a000f0f7a20 */ /* 0x000fe40000410000 */
[----:B0-----:R-:W-:-:S05]  /*34d0*/  FFMA.FTZ R3, R3, R140, 1.1641532182693481445e-10 ;  /* 0x2f00000003037423 */ /* 0x001fca000001008c */
[----:B------:R-:W-:Y:S02]  /*34e0*/  FSETP.GTU.FTZ.AND P5, PT, R3, c[0x0][0x1e4], PT ;  /* 0x0000790003007a0b */ /* 0x000fe40003fbc000 */
[----:B------:R-:W-:Y:S02]  /*34f0*/  SEL R3, RZ, 0x10000, P4 ;  /* 0x00010000ff037807 */ /* 0x000fe40002000000 */
[----:B------:R-:W-:Y:S02]  /*3500*/  SEL R2, RZ, 0x1000000, P5 ;  /* 0x01000000ff027807 */ /* 0x000fe40002800000 */
[----:B------:R-:W-:Y:S02]  /*3510*/  FSEL R43, R15, RZ, !P5 ;  /* 0x000000ff0f2b7208 */ /* 0x000fe40006800000 */
[----:B------:R-:W-:Y:S01]  /*3520*/  IADD3 R12, R12, R2, R3 ;  /* 0x000000020c0c7210 */ /* 0x000fe20007ffe003 */
[----:B------:R-:W-:Y:S01]  /*3530*/  HFMA2.MMA R3, -RZ, RZ, 0, 2.384185791015625e-07 ;  /* 0x00000004ff037435 */ /* 0x000fe200000001ff */
[----:B------:R-:W-:Y:S01]  /*3540*/  IADD3 R2, R132, 0x40, RZ ;  /* 0x0000004084027810 */ /* 0x000fe20007ffe0ff */
[----:B------:R-:W-:-:S02]  /*3550*/  @P1 FADD.FTZ R43, R51, R43 ;  /* 0x0000002b332b1221 */ /* 0x000fc40000010000 */
[----:B------:R-:W-:Y:S02]  /*3560*/  IMAD.IADD R23, R12, 0x1, R13 ;  /* 0x000000010c177824 */ /* 0x000fe400078e020d */
[----:B------:R-:W-:Y:S01]  /*3570*/  IMAD.WIDE.U32 R12, R2, R5, c[0x0][0x170] ;  /* 0x00005c00020c7625 */ /* 0x000fe200078e0005 */
[----:B------:R0:W-:Y:S03]  /*3580*/  STG.E.128 [R16.64], R40 ;  /* 0x0000002810007986 */ /* 0x0001e6000c101d06 */
[----:B------:R-:W-:-:S04]  /*3590*/  IMAD.WIDE.U32 R18, R4, R3, c[0x0][0x190] ;  /* 0x0000640004127625 */ /* 0x000fc800078e0003 */
[----:B------:R-:W-:Y:S01]  /*35a0*/  @P0 IMAD.WIDE.U32 R20, R2, R5, c[0x0][0x180] ;  /* 0x0000600002140625 */ /* 0x000fe200078e0005 */
        /* <DEDUP_REMOVED lines=15> */
.L_x_33554:
[----:B0-----:R-:W-:Y:S02]  /*36a0*/  IMAD.MOV.U32 R0, RZ, RZ, R9 ;  /* 0x000000ffff007224 */ /* 0x001fe400078e0009 */
.L_x_33555:
[----:B------:R-:W-:Y:S05]  /*36b0*/  BSYNC B1 ;  /* 0x0000000000017941 */ /* 0x000fea0003800000 */
.L_x_33553:
        /* <DEDUP_REMOVED lines=16> */
.L_x_33559:
[----:B------:R-:W-:Y:S05]  /*37c0*/  BSYNC B2 ;  /* 0x0000000000027941 */ /* 0x000fea0003800000 */
.L_x_33558:
        /* <DEDUP_REMOVED lines=44> */
.L_x_33557:
[----:B------:R-:W-:Y:S05]  /*3a90*/  BSYNC B1 ;  /* 0x0000000000017941 */ /* 0x000fea0003800000 */
.L_x_33556:
[----:B------:R-:W0:Y:S01]  /*3aa0*/  I2F.U32 R17, R0 ;  /* 0x0000000000117306 */ /* 0x000e220000201000 */
[----:B------:R-:W-:Y:S01]  /*3ab0*/  ISETP.NE.AND P3, PT, R24, 0x1, PT ;  /* 0x000000011800780c */ /* 0x000fe20003f65270 */
[----:B-----5:R-:W-:Y:S01]  /*3ac0*/  FMUL.FTZ R12, R12, R141 ;  /* 0x0000008d0c0c7220 */ /* 0x020fe20000410000 */
        /* <DEDUP_REMOVED lines=16> */
.L_x_33561:
[----:B------:R-:W-:Y:S02]  /*3bd0*/  IMAD.MOV.U32 R0, RZ, RZ, R9 ;  /* 0x000000ffff007224 */ /* 0x000fe400078e0009 */
.L_x_33562:
[----:B------:R-:W-:Y:S05]  /*3be0*/  BSYNC B1 ;  /* 0x0000000000017941 */ /* 0x000fea0003800000 */
.L_x_33560:
        /* <DEDUP_REMOVED lines=16> */
.L_x_33566:
[----:B------:R-:W-:Y:S05]  /*3cf0*/  BSYNC B2 ;  /* 0x0000000000027941 */ /* 0x000fea0003800000 */
.L_x_33565:
        /* <DEDUP_REMOVED lines=44> */
.L_x_33564:
[----:B------:R-:W-:Y:S05]  /*3fc0*/  BSYNC B1 ;  /* 0x0000000000017941 */ /* 0x000fea0003800000 */
.L_x_33563:
        /* <DEDUP_REMOVED lines=19> */
.L_x_33568:
[----:B------:R-:W-:Y:S02]  /*4100*/  IMAD.MOV.U32 R0, RZ, RZ, R9 ;  /* 0x000000ffff007224 */ /* 0x000fe400078e0009 */
.L_x_33569:
[----:B------:R-:W-:Y:S05]  /*4110*/  BSYNC B1 ;  /* 0x0000000000017941 */ /* 0x000fea0003800000 */
.L_x_33567:
        /* <DEDUP_REMOVED lines=16> */
.L_x_33573:
[----:B------:R-:W-:Y:S05]  /*4220*/  BSYNC B2 ;  /* 0x0000000000027941 */ /* 0x000fea0003800000 */
.L_x_33572:
        /* <DEDUP_REMOVED lines=44> */
.L_x_33571:
[----:B------:R-:W-:Y:S05]  /*44f0*/  BSYNC B1 ;  /* 0x0000000000017941 */ /* 0x000fea0003800000 */
.L_x_33570:
        /* <DEDUP_REMOVED lines=19> */
.L_x_33575:
[----:B------:R-:W-:Y:S02]  /*4630*/  IMAD.MOV.U32 R0, RZ, RZ, R9 ;  /* 0x000000ffff007224 */ /* 0x000fe400078e0009 */
.L_x_33576:
[----:B------:R-:W-:Y:S05]  /*4640*/  BSYNC B1 ;  /* 0x0000000000017941 */ /* 0x000fea0003800000 */
.L_x_33574:
        /* <DEDUP_REMOVED lines=16> */
.L_x_33580:
[----:B------:R-:W-:Y:S05]  /*4750*/  BSYNC B2 ;  /* 0x0000000000027941 */ /* 0x000fea0003800000 */
.L_x_33579:
        /* <DEDUP_REMOVED lines=44> */
.L_x_33578:
[----:B------:R-:W-:Y:S05]  /*4a20*/  BSYNC B1 ;  /* 0x0000000000017941 */ /* 0x000fea0003800000 */
.L_x_33577:
[----:B------:R0:W1:Y:S01]  /*4a30*/  I2F.U32 R13, R0 ;  /* 0x00000000000d7306 */ /* 0x0000620000201000 */
[----:B------:R-:W-:Y:S01]  /*4a40*/  FMUL.FTZ R15, R15, R141 ;  /* 0x0000008d0f0f7220 */ /* 0x000fe20000410000 */
[----:B------:R-:W-:Y:S01]  /*4a50*/  SEL R14, RZ, 0x100, P3 ;  /* 0x00000100ff0e7807 */ /* 0x000fe20001800000 */
[----:B------:R-:W-:Y:S01]  /*4a60*/  IMAD.WIDE.U32 R18, R2, R3, c[0x0][0x190] ;  /* 0x0000640002127625 */ /* 0x000fe200078e0003 */
[----:B------:R-:W-:-:S03]  /*4a70*/  SEL R17, RZ, 0x1, P2 ;  /* 0x00000001ff117807 */ /* 0x000fc60001000000 */
[----:B------:R-:W-:Y:S01]  /*4a80*/  FMUL.FTZ R15, R15, c[0x0][0x1e8] ;  /* 0x00007a000f0f7a20 */ /* 0x000fe20000410000 */
[----:B0-----:R-:W-:-:S05]  /*4a90*/  IADD3 R0, R132, 0x60, RZ ;  /* 0x0000006084007810 */ /* 0x001fca0007ffe0ff */
[----:B------:R-:W-:-:S04]  /*4aa0*/  @P0 IMAD.WIDE.U32 R20, R0, R5, c[0x0][0x180] ;  /* 0x0000600000140625 */ /* 0x000fc800078e0005 */
[----:B-1----:R-:W-:-:S05]  /*4ab0*/  FFMA.FTZ R13, R13, R140, 1.1641532182693481445e-10 ;  /* 0x2f0000000d0d7423 */ /* 0x002fca000001008c */
[----:B------:R-:W-:Y:S02]  /*4ac0*/  FSETP.GTU.FTZ.AND P5, PT, R13, c[0x0][0x1e4], PT ;  /* 0x000079000d007a0b */ /* 0x000fe40003fbc000 */
[----:B------:R-:W-:Y:S02]  /*4ad0*/  SEL R13, RZ, 0x10000, P4 ;  /* 0x00010000ff0d7807 */ /* 0x000fe40002000000 */
[----:B------:R-:W-:Y:S02]  /*4ae0*/  SEL R12, RZ, 0x1000000, P5 ;  /* 0x01000000ff0c7807 */ /* 0x000fe40002800000 */
[----:B------:R-:W-:Y:S02]  /*4af0*/  FSEL R39, R15, RZ, !P5 ;  /* 0x000000ff0f277208 */ /* 0x000fe40006800000 */
[----:B------:R-:W-:-:S03]  /*4b00*/  IADD3 R12, R14, R12, R13 ;  /* 0x0000000c0e0c7210 */ /* 0x000fc60007ffe00d */
[----:B------:R-:W-:Y:S01]  /*4b10*/  @P1 FADD.FTZ R39, R51, R39 ;  /* 0x0000002733271221 */ /* 0x000fe20000010000 */
[----:B------:R-:W-:Y:S01]  /*4b20*/  IADD3 R23, R12, R17, RZ ;  /* 0x000000110c177210 */ /* 0x000fe20007ffe0ff */
[----:B------:R-:W-:-:S04]  /*4b30*/  IMAD.WIDE.U32 R16, R2, R5, c[0x0][0x188] ;  /* 0x0000620002107625 */ /* 0x000fc800078e0005 */
[----:B------:R-:W-:Y:S01]  /*4b40*/  IMAD.WIDE.U32 R12, R0, R5, c[0x0][0x170] ;  /* 0x00005c00000c7625 */ /* 0x000fe200078e0005 */
        /* <DEDUP_REMOVED lines=16> */
.L_x_33582:
[----:B0-----:R-:W-:Y:S02]  /*4c50*/  MOV R16, R9 ;  /* 0x0000000900107202 */ /* 0x001fe40000000f00 */
.L_x_33583:
[----:B------:R-:W-:Y:S05]  /*4c60*/  BSYNC B1 ;  /* 0x0000000000017941 */ /* 0x000fea0003800000 */
.L_x_33581:
        /* <DEDUP_REMOVED lines=16> */
.L_x_33587:
[----:B------:R-:W-:Y:S05]  /*4d70*/  BSYNC B2 ;  /* 0x0000000000027941 */ /* 0x000fea0003800000 */
.L_x_33586:
        /* <DEDUP_REMOVED lines=44> */
.L_x_33585:
[----:B------:R-:W-:Y:S05]  /*5040*/  BSYNC B1 ;  /* 0x0000000000017941 */ /* 0x000fea0003800000 */
.L_x_33584:
        /* <DEDUP_REMOVED lines=19> */
.L_x_33589:
[----:B------:R-:W-:Y:S02]  /*5180*/  MOV R12, R9 ;  /* 0x00000009000c7202 */ /* 0x000fe40000000f00 */
.L_x_33590:
[----:B------:R-:W-:Y:S05]  /*5190*/  BSYNC B1 ;  /* 0x0000000000017941 */ /* 0x000fea0003800000 */
.L_x_33588:
        /* <DEDUP_REMOVED lines=16> */
.L_x_33594:
[----:B------:R-:W-:Y:S05]  /*52a0*/  BSYNC B2 ;  /* 0x0000000000027941 */ /* 0x000fea0003800000 */
.L_x_33593:
        /* <DEDUP_REMOVED lines=44> */
.L_x_33592:
[----:B------:R-:W-:Y:S05]  /*5570*/  BSYNC B1 ;  /* 0x0000000000017941 */ /* 0x000fea0003800000 */
.L_x_33591:
[----:B------:R-:W0:Y:S01]  /*5580*/  I2F.U32 R19, R12 ;  /* 0x0000000c00137306 */ /* 0x000e220000201000 */
[----:B------:R-:W-:Y:S01]  /*5590*/  ISETP.NE.AND P4, PT, R17, 0x1, PT ;  /* 0x000000011100780c */ /* 0x000fe20003f85270 */
[----:B------:R-:W-:Y:S01]  /*55a0*/  FMUL.FTZ R13, R13, R141 ;  /* 0x0000008d0d0d7220 */ /* 0x000fe20000410000 */
[----:B------:R-:W-:Y:S03]  /*55b0*/  BSSY B1, `(.L_x_33595) ;  /* 0x0000011000017945 */ /* 0x000fe60003800000 */
[----:B------:R-:W-:-:S02]  /*55c0*/  FMUL.FTZ R13, R13, c[0x0][0x1e8] ;  /* 0x00007a000d0d7a20 */ /* 0x000fc40000410000 */
        /* <DEDUP_REMOVED lines=14> */
.L_x_33596:
[----:B------:R-:W-:Y:S02]  /*56b0*/  MOV R12, R9 ;  /* 0x00000009000c7202 */ /* 0x000fe40000000f00 */
.L_x_33597:
[----:B------:R-:W-:Y:S05]  /*56c0*/  BSYNC B1 ;  /* 0x0000000000017941 */ /* 0x000fea0003800000 */
.L_x_33595:
        /* <DEDUP_REMOVED lines=16> */
.L_x_33601:
[----:B------:R-:W-:Y:S05]  /*57d0*/  BSYNC B2 ;  /* 0x0000000000027941 */ /* 0x000fea0003800000 */
.L_x_33600:
        /* <DEDUP_REMOVED lines=44> */
.L_x_33599:
[----:B------:R-:W-:Y:S05]  /*5aa0*/  BSYNC B1 ;  /* 0x0000000000017941 */ /* 0x000fea0003800000 */
.L_x_33598:
        /* <DEDUP_REMOVED lines=19> */
.L_x_33603:
[----:B------:R-:W-:Y:S02]  /*5be0*/  MOV R12, R9 ;  /* 0x00000009000c7202 */ /* 0x000fe40000000f00 */
.L_x_33604:
[----:B------:R-:W-:Y:S05]  /*5bf0*/  BSYNC B1 ;  /* 0x0000000000017941 */ /* 0x000fea0003800000 */
.L_x_33602:
        /* <DEDUP_REMOVED lines=16> */
.L_x_33608:
[----:B------:R-:W-:Y:S05]  /*5d00*/  BSYNC B2 ;  /* 0x0000000000027941 */ /* 0x000fea0003800000 */
.L_x_33607:
        /* <DEDUP_REMOVED lines=44> */
.L_x_33606:
[----:B------:R-:W-:Y:S05]  /*5fd0*/  BSYNC B1 ;  /* 0x0000000000017941 */ /* 0x000fea0003800000 */
.L_x_33605:
[----:B------:R-:W0:Y:S01]  /*5fe0*/  I2F.U32 R13, R12 ;  /* 0x0000000c000d7306 */ /* 0x000e220000201000 */
[----:B------:R-:W-:Y:S01]  /*5ff0*/  FMUL.FTZ R15, R15, R141 ;  /* 0x0000008d0f0f7220 */ /* 0x000fe20000410000 */
[----:B------:R-:W-:Y:S02]  /*6000*/  SEL R14, RZ, 0x10000, P4 ;  /* 0x00010000ff0e7807 */ /* 0x000fe40002000000 */
[----:B------:R-:W-:Y:S01]  /*6010*/  SEL R16, RZ, 0x100, P3 ;  /* 0x00000100ff107807 */ /* 0x000fe20001800000 */
[----:B------:R-:W-:Y:S01]  /*6020*/  FMUL.FTZ R15, R15, c[0x0][0x1e8] ;  /* 0x00007a000f0f7a20 */ /* 0x000fe20000410000 */
[----:B------:R-:W-:-:S02]  /*6030*/  SEL R18, RZ, 0x1, P2 ;  /* 0x00000001ff127807 */ /* 0x000fc40001000000 */
[----:B------:R-:W-:-:S05]  /*6040*/  IADD3 R142, R132, 0x80, RZ ;  /* 0x00000080848e7810 */ /* 0x000fca0007ffe0ff */
[----:B------:R-:W-:-:S04]  /*6050*/  @P0 IMAD.WIDE.U32 R20, R142, R5, c[0x0][0x180] ;  /* 0x000060008e140625 */ /* 0x000fc800078e0005 */
[----:B0-----:R-:W-:-:S05]  /*6060*/  FFMA.FTZ R13, R13, R140, 1.1641532182693481445e-10 ;  /* 0x2f0000000d0d7423 */ /* 0x001fca000001008c */
[----:B------:R-:W-:-:S04]  /*6070*/  FSETP.GTU.FTZ.AND P5, PT, R13, c[0x0][0x1e4], PT ;  /* 0x000079000d007a0b */ /* 0x000fc80003fbc000 */
[----:B------:R-:W-:Y:S02]  /*6080*/  SEL R13, RZ, 0x1000000, P5 ;  /* 0x01000000ff0d7807 */ /* 0x000fe40002800000 */
[----:B------:R-:W-:Y:S02]  /*6090*/  FSEL R35, R15, RZ, !P5 ;  /* 0x000000ff0f237208 */ /* 0x000fe40006800000 */
[----:B------:R-:W-:Y:S01]  /*60a0*/  IADD3 R13, R16, R13, R14 ;  /* 0x0000000d100d7210 */ /* 0x000fe20007ffe00e */
[----:B------:R-:W-:-:S04]  /*60b0*/  IMAD.WIDE.U32 R16, R0, R5, c[0x0][0x188] ;  /* 0x0000620000107625 */ /* 0x000fc800078e0005 */
[----:B------:R-:W-:Y:S02]  /*60c0*/  IMAD.IADD R23, R13, 0x1, R18 ;  /* 0x000000010d177824 */ /* 0x000fe400078e0212 */
[----:B------:R-:W-:Y:S02]  /*60d0*/  @P1 FADD.FTZ R35, R51, R35 ;  /* 0x0000002333231221 */ /* 0x000fe40000010000 */
[----:B------:R-:W-:-:S03]  /*60e0*/  IMAD.WIDE.U32 R18, R0, R3, c[0x0][0x190] ;  /* 0x0000640000127625 */ /* 0x000fc600078e0003 */
[----:B------:R0:W-:Y:S01]  /*60f0*/  STG.E.128 [R16.64], R32 ;  /* 0x0000002010007986 */ /* 0x0001e2000c101d06 */
[----:B------:R-:W-:-:S03]  /*6100*/  IMAD.WIDE.U32 R12, R142, R5, c[0x0][0x170] ;  /* 0x00005c008e0c7625 */ /* 0x000fc600078e0005 */
        /* <DEDUP_REMOVED lines=15> */
.L_x_33610:
[----:B0-----:R-:W-:Y:S02]  /*6200*/  IMAD.MOV.U32 R16, RZ, RZ, R9 ;  /* 0x000000ffff107224 */ /* 0x001fe400078e0009 */
.L_x_33611:
[----:B------:R-:W-:Y:S05]  /*6210*/  BSYNC B1 ;  /* 0x0000000000017941 */ /* 0x000fea0003800000 */
.L_x_33609:
        /* <DEDUP_REMOVED lines=16> */
.L_x_33615:
[----:B------:R-:W-:Y:S05]  /*6320*/  BSYNC B2 ;  /* 0x0000000000027941 */ /* 0x000fea0003800000 */
.L_x_33614:
        /* <DEDUP_REMOVED lines=44> */
.L_x_33613:
[----:B------:R-:W-:Y:S05]  /*65f0*/  BSYNC B1 ;  /* 0x0000000000017941 */ /* 0x000fea0003800000 */
.L_x_33612:
        /* <DEDUP_REMOVED lines=19> */
.L_x_33617:
[----:B------:R-:W-:Y:S02]  /*6730*/  IMAD.MOV.U32 R12, RZ, RZ, R9 ;  /* 0x000000ffff0c7224 */ /* 0x000fe400078e0009 */
.L_x_33618:
[----:B------:R-:W-:Y:S05]  /*6740*/  BSYNC B1 ;  /* 0x0000000000017941 */ /* 0x000fea0003800000 */
.L_x_33616:
        /* <DEDUP_REMOVED lines=16> */
.L_x_33622:
[----:B------:R-:W-:Y:S05]  /*6850*/  BSYNC B2 ;  /* 0x0000000000027941 */ /* 0x000fea0003800000 */
.L_x_33621:
        /* <DEDUP_REMOVED lines=44> */
.L_x_33620:
[----:B------:R-:W-:Y:S05]  /*6b20*/  BSYNC B1 ;  /* 0x0000000000017941 */ /* 0x000fea0003800000 */
.L_x_33619:
        /* <DEDUP_REMOVED lines=19> */
.L_x_33624:
[----:B------:R-:W-:Y:S02]  /*6c60*/  IMAD.MOV.U32 R12, RZ, RZ, R9 ;  /* 0x000000ffff0c7224 */ /* 0x000fe400078e0009 */
.L_x_33625:
[----:B------:R-:W-:Y:S05]  /*6c70*/  BSYNC B1 ;  /* 0x0000000000017941 */ /* 0x000fea0003800000 */
.L_x_33623:
        /* <DEDUP_REMOVED lines=16> */
.L_x_33629:
[----:B------:R-:W-:Y:S05]  /*6d80*/  BSYNC B2 ;  /* 0x0000000000027941 */ /* 0x000fea0003800000 */
.L_x_33628:
        /* <DEDUP_REMOVED lines=44> */
.L_x_33627:
[----:B------:R-:W-:Y:S05]  /*7050*/  BSYNC B1 ;  /* 0x0000000000017941 */ /* 0x000fea0003800000 */
.L_x_33626:
        /* <DEDUP_REMOVED lines=19> */
.L_x_33631:
[----:B------:R-:W-:Y:S02]  /*7190*/  IMAD.MOV.U32 R12, RZ, RZ, R9 ;  /* 0x000000ffff0c7224 */ /* 0x000fe400078e0009 */
.L_x_33632:
[----:B------:R-:W-:Y:S05]  /*71a0*/  BSYNC B1 ;  /* 0x0000000000017941 */ /* 0x000fea0003800000 */
.L_x_33630:
        /* <DEDUP_REMOVED lines=16> */
.L_x_33636:
[----:B------:R-:W-:Y:S05]  /*72b0*/  BSYNC B2 ;  /* 0x0000000000027941 */ /* 0x000fea0003800000 */
.L_x_33635:
        /* <DEDUP_REMOVED lines=44> */
.L_x_33634:
[----:B------:R-:W-:Y:S05]  /*7580*/  BSYNC B1 ;  /* 0x0000000000017941 */ /* 0x000fea0003800000 */
.L_x_33633:
[----:B------:R-:W0:Y:S01]  /*7590*/  I2F.U32 R13, R12 ;  /* 0x0000000c000d7306 */ /* 0x000e220000201000 */
[----:B------:R-:W-:Y:S01]  /*75a0*/  FMUL.FTZ R15, R15, R141 ;  /* 0x0000008d0f0f7220 */ /* 0x000fe20000410000 */
[----:B------:R-:W-:Y:S02]  /*75b0*/  SEL R14, RZ, 0x10000, P4 ;  /* 0x00010000ff0e7807 */ /* 0x000fe40002000000 */
[----:B------:R-:W-:Y:S01]  /*75c0*/  SEL R16, RZ, 0x100, P3 ;  /* 0x00000100ff107807 */ /* 0x000fe20001800000 */
[----:B------:R-:W-:Y:S01]  /*75d0*/  FMUL.FTZ R15, R15, c[0x0][0x1e8] ;  /* 0x00007a000f0f7a20 */ /* 0x000fe20000410000 */
[----:B------:R-:W-:Y:S02]  /*75e0*/  SEL R18, RZ, 0x1, P2 ;  /* 0x00000001ff127807 */ /* 0x000fe40001000000 */
[----:B------:R-:W-:-:S05]  /*75f0*/  IADD3 R143, R132, 0xa0, RZ ;  /* 0x000000a0848f7810 */ /* 0x000fca0007ffe0ff */
[----:B------:R-:W-:-:S04]  /*7600*/  @P0 IMAD.WIDE.U32 R20, R143, R5, c[0x0][0x180] ;  /* 0x000060008f140625 */ /* 0x000fc800078e0005 */
[----:B0-----:R-:W-:-:S05]  /*7610*/  FFMA.FTZ R13, R13, R140, 1.1641532182693481445e-10 ;  /* 0x2f0000000d0d7423 */ /* 0x001fca000001008c */
[----:B------:R-:W-:-:S04]  /*7620*/  FSETP.GTU.FTZ.AND P5, PT, R13, c[0x0][0x1e4], PT ;  /* 0x000079000d007a0b */ /* 0x000fc80003fbc000 */
[----:B------:R-:W-:Y:S02]  /*7630*/  SEL R13, RZ, 0x1000000, P5 ;  /* 0x01000000ff0d7807 */ /* 0x000fe40002800000 */
[----:B------:R-:W-:Y:S02]  /*7640*/  FSEL R31, R15, RZ, !P5 ;  /* 0x000000ff0f1f7208 */ /* 0x000fe40006800000 */
[----:B------:R-:W-:Y:S01]  /*7650*/  IADD3 R13, R16, R13, R14 ;  /* 0x0000000d100d7210 */ /* 0x000fe20007ffe00e */
[----:B------:R-:W-:-:S03]  /*7660*/  IMAD.WIDE.U32 R16, R142, R5, c[0x0][0x188] ;  /* 0x000062008e107625 */ /* 0x000fc600078e0005 */
[----:B------:R-:W-:Y:S01]  /*7670*/  IADD3 R23, R13, R18, RZ ;  /* 0x000000120d177210 */ /* 0x000fe20007ffe0ff */
        /* <DEDUP_REMOVED lines=19> */
.L_x_33638:
[----:B0-----:R-:W-:Y:S02]  /*77b0*/  MOV R16, R9 ;  /* 0x0000000900107202 */ /* 0x001fe40000000f00 */
.L_x_33639:
[----:B------:R-:W-:Y:S05]  /*77c0*/  BSYNC B1 ;  /* 0x0000000000017941 */ /* 0x000fea0003800000 */
.L_x_33637:
        /* <DEDUP_REMOVED lines=16> */
.L_x_33643:
[----:B------:R-:W-:Y:S05]  /*78d0*/  BSYNC B2 ;  /* 0x0000000000027941 */ /* 0x000fea0003800000 */
.L_x_33642:
        /* <DEDUP_REMOVED lines=44> */
.L_x_33641:
[----:B------:R-:W-:Y:S05]  /*7ba0*/  BSYNC B1 ;  /* 0x0000000000017941 */ /* 0x000fea0003800000 */
.L_x_33640:
        /* <DEDUP_REMOVED lines=19> */
.L_x_33645:
[----:B------:R-:W-:Y:S02]  /*7ce0*/  MOV R12, R9 ;  /* 0x00000009000c7202 */ /* 0x000fe40000000f00 */
.L_x_33646:
[----:B------:R-:W-:Y:S05]  /*7cf0*/  BSYNC B1 ;  /* 0x0000000000017941 */ /* 0x000fea0003800000 */
.L_x_33644:
        /* <DEDUP_REMOVED lines=16> */
.L_x_33650:
[----:B------:R-:W-:Y:S05]  /*7e00*/  BSYNC B2 ;  /* 0x0000000000027941 */ /* 0x000fea0003800000 */
.L_x_33649:
        /* <DEDUP_REMOVED lines=44> */
.L_x_33648:
[----:B------:R-:W-:Y:S05]  /*80d0*/  BSYNC B1 ;  /* 0x0000000000017941 */ /* 0x000fea0003800000 */
.L_x_33647:
        /* <DEDUP_REMOVED lines=19> */
.L_x_33652:
[----:B------:R-:W-:Y:S02]  /*8210*/  MOV R12, R9 ;  /* 0x00000009000c7202 */ /* 0x000fe40000000f00 */
.L_x_33653:
[----:B------:R-:W-:Y:S05]  /*8220*/  BSYNC B1 ;  /* 0x0000000000017941 */ /* 0x000fea0003800000 */
.L_x_33651:
        /* <DEDUP_REMOVED lines=16> */
.L_x_33657:
[----:B------:R-:W-:Y:S05]  /*8330*/  BSYNC B2 ;  /* 0x0000000000027941 */ /* 0x000fea0003800000 */
.L_x_33656:
        /* <DEDUP_REMOVED lines=44> */
.L_x_33655:
[----:B------:R-:W-:Y:S05]  /*8600*/  BSYNC B1 ;  /* 0x0000000000017941 */ /* 0x000fea0003800000 */
.L_x_33654:
        /* <DEDUP_REMOVED lines=19> */
.L_x_33659:
[----:B------:R-:W-:Y:S02]  /*8740*/  MOV R12, R9 ;  /* 0x00000009000c7202 */ /* 0x000fe40000000f00 */
.L_x_33660:
[----:B------:R-:W-:Y:S05]  /*8750*/  BSYNC B1 ;  /* 0x0000000000017941 */ /* 0x000fea0003800000 */
.L_x_33658:
        /* <DEDUP_REMOVED lines=16> */
.L_x_33664:
[----:B------:R-:W-:Y:S05]  /*8860*/  BSYNC B2 ;  /* 0x0000000000027941 */ /* 0x000fea0003800000 */
.L_x_33663:
        /* <DEDUP_REMOVED lines=40> */
[----:B------:R-:W-:Y:S02]  /*8af0*/  LOP3.LUT R138, R21, UR25, R18, 0x96, !PT ;  /* 0x00000019158a7c12 */ /* 0x000fe4000f8e9612 */
[----:B------:R-:W-:Y:S02]  /*8b00*/  MOV R9, R20 ;  /* 0x0000001400097202 */ /* 0x000fe40000000f00 */
[----:B------:R-:W-:Y:S01]  /*8b10*/  LOP3.LUT R137, R17, UR26, R8, 0x96, !PT ;  /* 0x0000001a11897c12 */ /* 0x000fe2000f8e9608 */
[----:B------:R-:W-:Y:S02]  /*8b20*/  IMAD.MOV.U32 R8, RZ, RZ, R16 ;  /* 0x000000ffff087224 */ /* 0x000fe400078e0010 */
.L_x_33662:
[----:B------:R-:W-:Y:S05]  /*8b30*/  BSYNC B1 ;  /* 0x0000000000017941 */ /* 0x000fea0003800000 */
.L_x_33661:
        /* <DEDUP_REMOVED lines=34> */
.L_x_33666:
[----:B0-----:R-:W-:Y:S02]  /*8d60*/  IMAD.MOV.U32 R16, RZ, RZ, R9 ;  /* 0x000000ffff107224 */ /* 0x001fe400078e0009 */
.L_x_33667:
[----:B------:R-:W-:Y:S05]  /*8d70*/  BSYNC B1 ;  /* 0x0000000000017941 */ /* 0x000fea0003800000 */
.L_x_33665:
        /* <DEDUP_REMOVED lines=16> */
.L_x_33671:
[----:B------:R-:W-:Y:S05]  /*8e80*/  BSYNC B2 ;  /* 0x0000000000027941 */ /* 0x000fea0003800000 */
.L_x_33670:
        /* <DEDUP_REMOVED lines=44> */
.L_x_33669:
[----:B------:R-:W-:Y:S05]  /*9150*/  BSYNC B1 ;  /* 0x0000000000017941 */ /* 0x000fea0003800000 */
.L_x_33668:
        /* <DEDUP_REMOVED lines=19> */
.L_x_33673:
[----:B------:R-:W-:Y:S02]  /*9290*/  IMAD.MOV.U32 R12, RZ, RZ, R9 ;  /* 0x000000ffff0c7224 */ /* 0x000fe400078e0009 */
.L_x_33674:
[----:B------:R-:W-:Y:S05]  /*92a0*/  BSYNC B1 ;  /* 0x0000000000017941 */ /* 0x000fea0003800000 */
.L_x_33672:
        /* <DEDUP_REMOVED lines=16> */
.L_x_33678:
[----:B------:R-:W-:Y:S05]  /*93b0*/  BSYNC B2 ;  /* 0x0000000000027941 */ /* 0x000fea0003800000 */
.L_x_33677:
        /* <DEDUP_REMOVED lines=44> */
.L_x_33676:
[----:B------:R-:W-:Y:S05]  /*9680*/  BSYNC B1 ;  /* 0x0000000000017941 */ /* 0x000fea0003800000 */
.L_x_33675:
        /* <DEDUP_REMOVED lines=19> */
.L_x_33680:
[----:B------:R-:W-:Y:S02]  /*97c0*/  IMAD.MOV.U32 R12, RZ, RZ, R9 ;  /* 0x000000ffff0c7224 */ /* 0x000fe400078e0009 */
.L_x_33681:
[----:B------:R-:W-:Y:S05]  /*97d0*/  BSYNC B1 ;  /* 0x0000000000017941 */ /* 0x000fea0003800000 */
.L_x_33679:
        /* <DEDUP_REMOVED lines=16> */
.L_x_33685:
[----:B------:R-:W-:Y:S05]  /*98e0*/  BSYNC B2 ;  /* 0x0000000000027941 */ /* 0x000fea0003800000 */
.L_x_33684:
        /* <DEDUP_REMOVED lines=44> */
.L_x_33683:
[----:B------:R-:W-:Y:S05]  /*9bb0*/  BSYNC B1 ;  /* 0x0000000000017941 */ /* 0x000fea0003800000 */
.L_x_33682:
        /* <DEDUP_REMOVED lines=19> */
.L_x_33687:
[----:B------:R-:W-:Y:S02]  /*9cf0*/  IMAD.MOV.U32 R12, RZ, RZ, R9 ;  /* 0x000000ffff0c7224 */ /* 0x000fe400078e0009 */
.L_x_33688:
[----:B------:R-:W-:Y:S05]  /*9d00*/  BSYNC B1 ;  /* 0x0000000000017941 */ /* 0x000fea0003800000 */
.L_x_33686:
        /* <DEDUP_REMOVED lines=16> */
.L_x_33692:
[----:B------:R-:W-:Y:S05]  /*9e10*/  BSYNC B2 ;  /* 0x0000000000027941 */ /* 0x000fea0003800000 */
.L_x_33691:
        /* <DEDUP_REMOVED lines=44> */
.L_x_33690:
[----:B------:R-:W-:Y:S05]  /*a0e0*/  BSYNC B1 ;  /* 0x0000000000017941 */ /* 0x000fea0003800000 */
.L_x_33689:
        /* <DEDUP_REMOVED lines=34> */
.L_x_33694:
[----:B0-----:R-:W-:Y:S02]  /*a310*/  MOV R133, R9 ;  /* 0x0000000900857202 */ /* 0x001fe40000000f00 */
.L_x_33695:
[----:B------:R-:W-:Y:S05]  /*a320*/  BSYNC B1 ;  /* 0x0000000000017941 */ /* 0x000fea0003800000 */
.L_x_33693:
        /* <DEDUP_REMOVED lines=16> */
.L_x_33699:
[----:B------:R-:W-:Y:S05]  /*a430*/  BSYNC B2 ;  /* 0x0000000000027941 */ /* 0x000fea0003800000 */
.L_x_33698:
        /* <DEDUP_REMOVED lines=44> */
.L_x_33697:
[----:B------:R-:W-:Y:S05]  /*a700*/  BSYNC B1 ;  /* 0x0000000000017941 */ /* 0x000fea0003800000 */
.L_x_33696:
[----:B------:R-:W0:Y:S01]  /*a710*/  I2F.U32 R17, R133 ;  /* 0x0000008500117306 */ /* 0x000e220000201000 */
[C---:B------:R-:W-:Y:S01]  /*a720*/  ISETP.NE.AND P3, PT, R147.reuse, 0x1, PT ;  /* 0x000000019300780c */ /* 0x040fe20003f65270 */
[----:B-----5:R-:W-:Y:S01]  /*a730*/  FMUL.FTZ R12, R12, R141 ;  /* 0x0000008d0c0c7220 */ /* 0x020fe20000410000 */
        /* <DEDUP_REMOVED lines=16> */
.L_x_33701:
[----:B------:R-:W-:Y:S02]  /*a840*/  MOV R12, R9 ;  /* 0x00000009000c7202 */ /* 0x000fe40000000f00 */
.L_x_33702:
[----:B------:R-:W-:Y:S05]  /*a850*/  BSYNC B1 ;  /* 0x0000000000017941 */ /* 0x000fea0003800000 */
.L_x_33700:
        /* <DEDUP_REMOVED lines=16> */
.L_x_33706:
[----:B------:R-:W-:Y:S05]  /*a960*/  BSYNC B2 ;  /* 0x0000000000027941 */ /* 0x000fea0003800000 */
.L_x_33705:
        /* <DEDUP_REMOVED lines=44> */
.L_x_33704:
[----:B------:R-:W-:Y:S05]  /*ac30*/  BSYNC B1 ;  /* 0x0000000000017941 */ /* 0x000fea0003800000 */
.L_x_33703:
        /* <DEDUP_REMOVED lines=19> */
.L_x_33708:
[----:B------:R-:W-:Y:S02]  /*ad70*/  MOV R133, R9 ;  /* 0x0000000900857202 */ /* 0x000fe40000000f00 */
.L_x_33709:
[----:B------:R-:W-:Y:S05]  /*ad80*/  BSYNC B1 ;  /* 0x0000000000017941 */ /* 0x000fea0003800000 */
.L_x_33707:
        /* <DEDUP_REMOVED lines=16> */
.L_x_33713:
[----:B------:R-:W-:Y:S05]  /*ae90*/  BSYNC B2 ;  /* 0x0000000000027941 */ /* 0x000fea0003800000 */
.L_x_33712:
        /* <DEDUP_REMOVED lines=44> */
.L_x_33711:
[----:B------:R-:W-:Y:S05]  /*b160*/  BSYNC B1 ;  /* 0x0000000000017941 */ /* 0x000fea0003800000 */
.L_x_33710:
        /* <DEDUP_REMOVED lines=19> */
.L_x_33715:
[----:B------:R-:W-:Y:S02]  /*b2a0*/  MOV R14, R9 ;  /* 0x00000009000e7202 */ /* 0x000fe40000000f00 */
.L_x_33716:
[----:B------:R-:W-:Y:S05]  /*b2b0*/  BSYNC B1 ;  /* 0x0000000000017941 */ /* 0x000fea0003800000 */
.L_x_33714:
        /* <DEDUP_REMOVED lines=16> */
.L_x_33720:
[----:B------:R-:W-:Y:S05]  /*b3c0*/  BSYNC B2 ;  /* 0x0000000000027941 */ /* 0x000fea0003800000 */
.L_x_33719:
        /* <DEDUP_REMOVED lines=44> */
.L_x_33718:
[----:B------:R-:W-:Y:S05]  /*b690*/  BSYNC B1 ;  /* 0x0000000000017941 */ /* 0x000fea0003800000 */
.L_x_33717:
[----:B------:R-:W0:Y:S01]  /*b6a0*/  I2F.U32 R13, R14 ;  /* 0x0000000e000d7306 */ /* 0x000e220000201000 */
[----:B------:R-:W-:Y:S01]  /*b6b0*/  FMUL.FTZ R15, R15, R141 ;  /* 0x0000008d0f0f7220 */ /* 0x000fe20000410000 */
[----:B------:R-:W-:Y:S01]  /*b6c0*/  SEL R19, RZ, 0x100, P3 ;  /* 0x00000100ff137807 */ /* 0x000fe20001800000 */
[----:B------:R-:W-:Y:S01]  /*b6d0*/  IMAD.WIDE.U32 R148, R145, R5, c[0x0][0x188] ;  /* 0x0000620091947625 */ /* 0x000fe200078e0005 */
[----:B------:R-:W-:-:S02]  /*b6e0*/  SEL R133, RZ, 0x1, P2 ;  /* 0x00000001ff857807 */ /* 0x000fc40001000000 */
[----:B------:R-:W-:Y:S01]  /*b6f0*/  IADD3 R146, R132, 0x100, RZ ;  /* 0x0000010084927810 */ /* 0x000fe20007ffe0ff */
[----:B------:R-:W-:Y:S02]  /*b700*/  FMUL.FTZ R15, R15, c[0x0][0x1e8] ;  /* 0x00007a000f0f7a20 */ /* 0x000fe40000410000 */
[----:B------:R-:W-:-:S04]  /*b710*/  IMAD.WIDE.U32 R134, R145, R3, c[0x0][0x190] ;  /* 0x0000640091867625 */ /* 0x000fc800078e0003 */
[----:B0-----:R-:W-:-:S05]  /*b720*/  FFMA.FTZ R13, R13, R140, 1.1641532182693481445e-10 ;  /* 0x2f0000000d0d7423 */ /* 0x001fca000001008c */
[----:B------:R-:W-:Y:S02]  /*b730*/  FSETP.GTU.FTZ.AND P5, PT, R13, c[0x0][0x1e4], PT ;  /* 0x000079000d007a0b */ /* 0x000fe40003fbc000 */
[----:B------:R-:W-:Y:S02]  /*b740*/  SEL R13, RZ, 0x10000, P4 ;  /* 0x00010000ff0d7807 */ /* 0x000fe40002000000 */
[----:B------:R-:W-:-:S04]  /*b750*/  SEL R12, RZ, 0x1000000, P5 ;  /* 0x01000000ff0c7807 */ /* 0x000fc80002800000 */
[----:B------:R-:W-:Y:S02]  /*b760*/  IADD3 R12, R19, R12, R13 ;  /* 0x0000000c130c7210 */ /* 0x000fe40007ffe00d */
[----:B------:R-:W-:Y:S01]  /*b770*/  FSEL R19, R15, RZ, !P5 ;  /* 0x000000ff0f137208 */ /* 0x000fe20006800000 */
[----:B------:R-:W-:-:S04]  /*b780*/  IMAD.WIDE.U32 R14, R146, R5, c[0x0][0x170] ;  /* 0x00005c00920e7625 */ /* 0x000fc800078e0005 */
[----:B------:R-:W-:Y:S02]  /*b790*/  @P1 FADD.FTZ R19, R51, R19 ;  /* 0x0000001333131221 */ /* 0x000fe40000010000 */
[----:B------:R-:W-:Y:S02]  /*b7a0*/  IMAD.IADD R133, R12, 0x1, R133 ;  /* 0x000000010c857824 */ /* 0x000fe400078e0285 */
[----:B------:R-:W-:Y:S01]  /*b7b0*/  @P0 IMAD.WIDE.U32 R12, R146, R5, c[0x0][0x180] ;  /* 0x00006000920c0625 */ /* 0x000fe200078e0005 */
        /* <DEDUP_REMOVED lines=16> */
.L_x_33722:
[----:B0-----:R-:W-:Y:S02]  /*b8c0*/  IMAD.MOV.U32 R133, RZ, RZ, R9 ;  /* 0x000000ffff857224 */ /* 0x001fe400078e0009 */
.L_x_33723:
[----:B------:R-:W-:Y:S05]  /*b8d0*/  BSYNC B1 ;  /* 0x0000000000017941 */ /* 0x000fea0003800000 */
.L_x_33721:
        /* <DEDUP_REMOVED lines=16> */
.L_x_33727:
[----:B------:R-:W-:Y:S05]  /*b9e0*/  BSYNC B2 ;  /* 0x0000000000027941 */ /* 0x000fea0003800000 */
.L_x_33726:
        /* <DEDUP_REMOVED lines=44> */
.L_x_33725:
[----:B------:R-:W-:Y:S05]  /*bcb0*/  BSYNC B1 ;  /* 0x0000000000017941 */ /* 0x000fea0003800000 */
.L_x_33724:
        /* <DEDUP_REMOVED lines=19> */
.L_x_33729:
[----:B------:R-:W-:Y:S02]  /*bdf0*/  IMAD.MOV.U32 R133, RZ, RZ, R9 ;  /* 0x000000ffff857224 */ /* 0x000fe400078e0009 */
.L_x_33730:
[----:B------:R-:W-:Y:S05]  /*be00*/  BSYNC B1 ;  /* 0x0000000000017941 */ /* 0x000fea0003800000 */
.L_x_33728:
        /* <DEDUP_REMOVED lines=16> */
.L_x_33734:
[----:B------:R-:W-:Y:S05]  /*bf10*/  BSYNC B2 ;  /* 0x0000000000027941 */ /* 0x000fea0003800000 */
.L_x_33733:
        /* <DEDUP_REMOVED lines=44> */
.L_x_33732:
[----:B------:R-:W-:Y:S05]  /*c1e0*/  BSYNC B1 ;  /* 0x0000000000017941 */ /* 0x000fea0003800000 */
.L_x_33731:
        /* <DEDUP_REMOVED lines=19> */
.L_x_33736:
[----:B------:R-:W-:Y:S02]  /*c320*/  IMAD.MOV.U32 R133, RZ, RZ, R9 ;  /* 0x000000ffff857224 */ /* 0x000fe400078e0009 */
.L_x_33737:
[----:B------:R-:W-:Y:S05]  /*c330*/  BSYNC B1 ;  /* 0x0000000000017941 */ /* 0x000fea0003800000 */
.L_x_33735:
        /* <DEDUP_REMOVED lines=16> */
.L_x_33741:
[----:B------:R-:W-:Y:S05]  /*c440*/  BSYNC B2 ;  /* 0x0000000000027941 */ /* 0x000fea0003800000 */
.L_x_33740:
        /* <DEDUP_REMOVED lines=44> */
.L_x_33739:
[----:B------:R-:W-:Y:S05]  /*c710*/  BSYNC B1 ;  /* 0x0000000000017941 */ /* 0x000fea0003800000 */
.L_x_33738:
        /* <DEDUP_REMOVED lines=19> */
.L_x_33743:
[----:B------:R-:W-:Y:S02]  /*c850*/  IMAD.MOV.U32 R133, RZ, RZ, R9 ;  /* 0x000000ffff857224 */ /* 0x000fe400078e0009 */
.L_x_33744:
[----:B------:R-:W-:Y:S05]  /*c860*/  BSYNC B1 ;  /* 0x0000000000017941 */ /* 0x000fea0003800000 */
.L_x_33742:
        /* <DEDUP_REMOVED lines=16> */
.L_x_33748:
[----:B------:R-:W-:Y:S05]  /*c970*/  BSYNC B2 ;  /* 0x0000000000027941 */ /* 0x000fea0003800000 */
.L_x_33747:
        /* <DEDUP_REMOVED lines=44> */
.L_x_33746:
[----:B------:R-:W-:Y:S05]  /*cc40*/  BSYNC B1 ;  /* 0x0000000000017941 */ /* 0x000fea0003800000 */
.L_x_33745:
[----:B------:R-:W0:Y:S01]  /*cc50*/  I2F.U32 R133, R133 ;  /* 0x0000008500857306 */ /* 0x000e220000201000 */
[----:B------:R-:W-:Y:S01]  /*cc60*/  FMUL.FTZ R15, R15, R141 ;  /* 0x0000008d0f0f7220 */ /* 0x000fe20000410000 */
[----:B------:R-:W-:Y:S02]  /*cc70*/  SEL R135, RZ, 0x10000, P4 ;  /* 0x00010000ff877807 */ /* 0x000fe40002000000 */
[----:B------:R-:W-:Y:S01]  /*cc80*/  SEL R147, RZ, 0x100, P3 ;  /* 0x00000100ff937807 */ /* 0x000fe20001800000 */
[----:B------:R-:W-:Y:S01]  /*cc90*/  FMUL.FTZ R15, R15, c[0x0][0x1e8] ;  /* 0x00007a000f0f7a20 */ /* 0x000fe20000410000 */
[----:B------:R-:W-:Y:S01]  /*cca0*/  SEL R150, RZ, 0x1, P2 ;  /* 0x00000001ff967807 */ /* 0x000fe20001000000 */
[----:B0-----:R-:W-:-:S05]  /*ccb0*/  FFMA.FTZ R134, R133, R140, 1.1641532182693481445e-10 ;  /* 0x2f00000085867423 */ /* 0x001fca000001008c */
[----:B------:R-:W-:-:S04]  /*ccc0*/  FSETP.GTU.FTZ.AND P5, PT, R134, c[0x0][0x1e4], PT ;  /* 0x0000790086007a0b */ /* 0x000fc80003fbc000 */
[----:B------:R-:W-:Y:S02]  /*ccd0*/  SEL R134, RZ, 0x1000000, P5 ;  /* 0x01000000ff867807 */ /* 0x000fe40002800000 */
[----:B------:R-:W-:Y:S02]  /*cce0*/  FSEL R15, R15, RZ, !P5 ;  /* 0x000000ff0f0f7208 */ /* 0x000fe40006800000 */
[----:B------:R-:W-:Y:S01]  /*ccf0*/  IADD3 R147, R147, R134, R135 ;  /* 0x0000008693937210 */ /* 0x000fe20007ffe087 */
[----:B------:R-:W-:-:S03]  /*cd00*/  IMAD.WIDE.U32 R134, R146, R5, c[0x0][0x188] ;  /* 0x0000620092867625 */ /* 0x000fc600078e0005 */
[----:B------:R-:W-:Y:S01]  /*cd10*/  IADD3 R149, R147, R150, RZ ;  /* 0x0000009693957210 */ /* 0x000fe20007ffe0ff */
[----:B------:R-:W-:Y:S01]  /*cd20*/  @P1 FADD.FTZ R15, R51, R15 ;  /* 0x0000000f330f1221 */ /* 0x000fe20000010000 */
[----:B------:R-:W-:Y:S01]  /*cd30*/  IADD3 R147, R132, 0x120, RZ ;  /* 0x0000012084937810 */ /* 0x000fe20007ffe0ff */
[----:B------:R-:W-:-:S03]  /*cd40*/  IMAD.WIDE.U32 R132, R146, R3, c[0x0][0x190] ;  /* 0x0000640092847625 */ /* 0x000fc600078e0003 */
        /* <DEDUP_REMOVED lines=18> */
.L_x_33750:
[----:B------:R-:W-:Y:S02]  /*ce70*/  MOV R152, R9 ;  /* 0x0000000900987202 */ /* 0x000fe40000000f00 */
.L_x_33751:
[----:B------:R-:W-:Y:S05]  /*ce80*/  BSYNC B1 ;  /* 0x0000000000017941 */ /* 0x000fea0003800000 */
.L_x_33749:
        /* <DEDUP_REMOVED lines=16> */
.L_x_33755:
[----:B------:R-:W-:Y:S05]  /*cf90*/  BSYNC B2 ;  /* 0x0000000000027941 */ /* 0x000fea0003800000 */
.L_x_33754:
        /* <DEDUP_REMOVED lines=40> */
[----:B------:R-:W-:Y:S01]  /*d220*/  MOV R9, R150 ;  /* 0x0000009600097202 */ /* 0x000fe20000000f00 */
[----:B------:R-:W-:-:S03]  /*d230*/  HFMA2.MMA R150, -RZ, RZ, 0, 0 ;  /* 0x00000000ff967435 */ /* 0x000fc600000001ff */
[----:B------:R-:W-:Y:S01]  /*d240*/  LOP3.LUT R137, R149, UR26, R8, 0x96, !PT ;  /* 0x0000001a95897c12 */ /* 0x000fe2000f8e9608 */
[----:B------:R-:W-:Y:S02]  /*d250*/  IMAD.MOV.U32 R8, RZ, RZ, R148 ;  /* 0x000000ffff087224 */ /* 0x000fe400078e0094 */
.L_x_33753:
[----:B------:R-:W-:Y:S05]  /*d260*/  BSYNC B1 ;  /* 0x0000000000017941 */ /* 0x000fea0003800000 */
.L_x_33752:
        /* <DEDUP_REMOVED lines=19> */
.L_x_33757:
[----:B------:R-:W-:Y:S02]  /*d3a0*/  MOV R152, R9 ;  /* 0x0000000900987202 */ /* 0x000fe40000000f00 */
.L_x_33758:
[----:B------:R-:W-:Y:S05]  /*d3b0*/  BSYNC B1 ;  /* 0x0000000000017941 */ /* 0x000fea0003800000 */
.L_x_33756:
        /* <DEDUP_REMOVED lines=16> */
.L_x_33762:
[----:B------:R-:W-:Y:S05]  /*d4c0*/  BSYNC B2 ;  /* 0x0000000000027941 */ /* 0x000fea0003800000 */
.L_x_33761:
        /* <DEDUP_REMOVED lines=41> */
[----:B------:R-:W-:Y:S01]  /*d760*/  LOP3.LUT R137, R149, UR26, R8, 0x96, !PT ;  /* 0x0000001a95897c12 */ /* 0x000fe2000f8e9608 */
[----:B------:R-:W-:Y:S01]  /*d770*/  IMAD.MOV.U32 R8, RZ, RZ, R148 ;  /* 0x000000ffff087224 */ /* 0x000fe200078e0094 */
[----:B------:R-:W-:-:S06]  /*d780*/  HFMA2.MMA R148, -RZ, RZ, 0, 0 ;  /* 0x00000000ff947435 */ /* 0x000fcc00000001ff */
.L_x_33760:
[----:B------:R-:W-:Y:S05]  /*d790*/  BSYNC B1 ;  /* 0x0000000000017941 */ /* 0x000fea0003800000 */
.L_x_33759:
        /* <DEDUP_REMOVED lines=19> */
.L_x_33764:
[----:B------:R-:W-:Y:S02]  /*d8d0*/  MOV R152, R9 ;  /* 0x0000000900987202 */ /* 0x000fe40000000f00 */
.L_x_33765:
[----:B------:R-:W-:Y:S05]  /*d8e0*/  BSYNC B1 ;  /* 0x0000000000017941 */ /* 0x000fea0003800000 */
.L_x_33763:
        /* <DEDUP_REMOVED lines=16> */
.L_x_33769:
[----:B------:R-:W-:Y:S05]  /*d9f0*/  BSYNC B2 ;  /* 0x0000000000027941 */ /* 0x000fea0003800000 */
.L_x_33768:
        /* <DEDUP_REMOVED lines=42> */
[----:B------:R-:W-:Y:S01]  /*dca0*/  HFMA2.MMA R149, -RZ, RZ, 0, 0 ;  /* 0x00000000ff957435 */ /* 0x000fe200000001ff */
[----:B------:R-:W-:-:S05]  /*dcb0*/  IMAD.MOV.U32 R8, RZ, RZ, R148 ;  /* 0x000000ffff087224 */ /* 0x000fca00078e0094 */
.L_x_33767:
[----:B------:R-:W-:Y:S05]  /*dcc0*/  BSYNC B1 ;  /* 0x0000000000017941 */ /* 0x000fea0003800000 */
.L_x_33766:
        /* <DEDUP_REMOVED lines=19> */
.L_x_33771:
[----:B------:R-:W-:Y:S02]  /*de00*/  MOV R152, R9 ;  /* 0x0000000900987202 */ /* 0x000fe40000000f00 */
.L_x_33772:
[----:B------:R-:W-:Y:S05]  /*de10*/  BSYNC B1 ;  /* 0x0000000000017941 */ /* 0x000fea0003800000 */
.L_x_33770:
        /* <DEDUP_REMOVED lines=16> */
.L_x_33776:
[----:B------:R-:W-:Y:S05]  /*df20*/  BSYNC B2 ;  /* 0x0000000000027941 */ /* 0x000fea0003800000 */
.L_x_33775:
        /* <DEDUP_REMOVED lines=44> */
.L_x_33774:
[----:B------:R-:W-:Y:S05]  /*e1f0*/  BSYNC B1 ;  /* 0x0000000000017941 */ /* 0x000fea0003800000 */
.L_x_33773:
        /* <DEDUP_REMOVED lines=44> */
[----:B------:R-:W-:-:S03]  /*e4c0*/  ISETP.NE.AND P1, PT, R6, RZ, PT ;  /* 0x000000ff0600720c */ /* 0x000fc60003f25270 */
[----:B------:R-:W-:Y:S02]  /*e4d0*/  FADD.FTZ R150, R12, R151 ;  /* 0x000000970c967221 */ /* 0x000fe40000010000 */
        /* <DEDUP_REMOVED lines=14> */
.L_x_33781:
        /* <DEDUP_REMOVED lines=100> */
.L_x_33782:
[----:B-1----:R-:W-:Y:S01]  /*ec00*/  FADD.FTZ R141, R141, R152 ;  /* 0x000000988d8d7221 */ /* 0x002fe20000010000 */
[----:B------:R-:W-:Y:S01]  /*ec10*/  ISETP.NE.AND P0, PT, RZ, UR8, PT ;  /* 0x00000008ff007c0c */ /* 0x000fe2000bf05270 */
[----:B------:R-:W-:Y:S01]  /*ec20*/  IMAD.MOV.U32 R140, RZ, RZ, c[0x0][0x1e0] ;  /* 0x00007800ff8c7624 */ /* 0x000fe200078e00ff */
[----:B------:R-:W-:Y:S01]  /*ec30*/  MOV R3, 0x4 ;  /* 0x0000000400037802 */ /* 0x000fe20000000f00 */
[----:B------:R-:W-:Y:S02]  /*ec40*/  FMUL.FTZ R5, R149, R149 ;  /* 0x0000009595057220 */ /* 0x000fe40000410000 */
[----:B------:R-:W-:Y:S02]  /*ec50*/  FFMA.FTZ R140, R141, R140, c[0x0][0x228] ;  /* 0x00008a008d8c7623 */ /* 0x000fe4000001008c */
[----:B------:R-:W-:Y:S01]  /*ec60*/  IMAD R6, R139, c[0x0][0x168], RZ ;  /* 0x00005a008b067a24 */ /* 0x000fe200078e02ff */
[----:B------:R-:W-:Y:S01]  /*ec70*/  FSEL R141, R5, RZ, P0 ;  /* 0x000000ff058d7208 */ /* 0x000fe20000000000 */
[----:B------:R-:W-:Y:S01]  /*ec80*/  @!P1 IMAD.WIDE R150, R139, R3, c[0x0][0x1a0] ;  /* 0x000068008b969625 */ /* 0x000fe200078e0203 */
[----:B------:R-:W-:-:S02]  /*ec90*/  FSEL R5, R149, RZ, !P0 ;  /* 0x000000ff95057208 */ /* 0x000fc40004000000 */
[----:B------:R-:W-:Y:S01]  /*eca0*/  SHF.R.S32.HI R153, RZ, 0x1f, R6 ;  /* 0x0000001fff997819 */ /* 0x000fe20000011406 */
[----:B------:R-:W-:Y:S01]  /*ecb0*/  FADD.FTZ R140, R140, R141 ;  /* 0x0000008d8c8c7221 */ /* 0x000fe20000010000 */
[----:B------:R1:W-:Y:S01]  /*ecc0*/  @!P1 STG.E [R150.64], R149 ;  /* 0x0000009596009986 */ /* 0x0003e2000c101906 */
[--C-:B------:R-:W-:Y:S01]  /*ecd0*/  FADD.FTZ R141, R47, -R5.reuse ;  /* 0x800000052f8d7221 */ /* 0x100fe20000010000 */
[----:B------:R-:W-:Y:S01]  /*ece0*/  LEA.HI R6, R153, R6, RZ, 0x2 ;  /* 0x0000000699067211 */ /* 0x000fe200078f10ff */
[--C-:B------:R-:W-:Y:S01]  /*ecf0*/  FADD.FTZ R46, R46, -R5.reuse ;  /* 0x800000052e2e7221 */ /* 0x100fe20000010000 */
[----:B------:R-:W2:Y:S01]  /*ed00*/  S2R R47, SR_TID.X ;  /* 0x00000000002f7919 */ /* 0x000ea20000002100 */
[----:B------:R-:W3:Y:S01]  /*ed10*/  MUFU.RSQ R140, R140 ;  /* 0x0000008c008c7308 */ /* 0x000ee20000001400 */
[--C-:B------:R-:W-:Y:S02]  /*ed20*/  FADD.FTZ R44, R44, -R5.reuse ;  /* 0x800000052c2c7221 */ /* 0x100fe40000010000 */
[----:B------:R-:W-:-:S02]  /*ed30*/  FADD.FTZ R45, R45, -R5 ;  /* 0x800000052d2d7221 */ /* 0x000fc40000010000 */
[----:B0-----:R-:W-:-:S04]  /*ed40*/  @!P1 IMAD.WIDE R152, R139, R3, c[0x0][0x1a8] ;  /* 0x00006a008b989625 */ /* 0x001fc800078e0203 */
[--C-:B-1----:R-:W-:Y:S02]  /*ed50*/  FADD.FTZ R150, R14, -R5.reuse ;  /* 0x800000050e967221 */ /* 0x102fe40000010000 */
[--C-:B------:R-:W-:Y:S02]  /*ed60*/  FADD.FTZ R149, R13, -R5.reuse ;  /* 0x800000050d957221 */ /* 0x100fe40000010000 */
[--C-:B------:R-:W-:Y:S02]  /*ed70*/  FADD.FTZ R151, R15, -R5.reuse ;  /* 0x800000050f977221 */ /* 0x100fe40000010000 */
[----:B------:R-:W-:Y:S01]  /*ed80*/  FADD.FTZ R40, R40, -R5 ;  /* 0x8000000528287221 */ /* 0x000fe20000010000 */
[----:B---3--:R-:W-:Y:S01]  /*ed90*/  @!P1 STG.E [R152.64], R140 ;  /* 0x0000008c98009986 */ /* 0x008fe2000c101906 */
[C---:B------:R-:W-:Y:S02]  /*eda0*/  FMUL.FTZ R14, R140.reuse, R141 ;  /* 0x0000008d8c0e7220 */ /* 0x040fe40000410000 */
[----:B------:R-:W-:-:S02]  /*edb0*/  FMUL.FTZ R13, R140, R46 ;  /* 0x0000002e8c0d7220 */ /* 0x000fc40000410000 */
[----:B------:R-:W-:Y:S01]  /*edc0*/  FMUL.FTZ R155, R140, R44 ;  /* 0x0000002c8c9b7220 */ /* 0x000fe20000410000 */
[----:B--2---:R-:W-:Y:S01]  /*edd0*/  LOP3.LUT R47, R47, 0x1f, RZ, 0xc0, !PT ;  /* 0x0000001f2f2f7812 */ /* 0x004fe200078ec0ff */
[----:B------:R-:W-:Y:S02]  /*ede0*/  FFMA.FTZ R15, R91, R14, R131 ;  /* 0x0000000e5b0f7223 */ /* 0x000fe40000010083 */
[----:B------:R-:W-:Y:S01]  /*edf0*/  FFMA.FTZ R14, R90, R13, R130 ;  /* 0x0000000d5a0e7223 */ /* 0x000fe20000010082 */
[----:B------:R-:W-:Y:S01]  /*ee00*/  LEA.HI.SX32 R154, R6, R47, 0x1e ;  /* 0x0000002f069a7211 */ /* 0x000fe200078ff2ff */
[--C-:B------:R-:W-:Y:S01]  /*ee10*/  FADD.FTZ R47, R12, -R5.reuse ;  /* 0x800000050c2f7221 */ /* 0x100fe20000010000 */
[----:B------:R-:W-:Y:S01]  /*ee20*/  HFMA2.MMA R6, -RZ, RZ, 0, 9.5367431640625e-07 ;  /* 0x00000010ff067435 */ /* 0x000fe200000001ff */
[----:B------:R-:W-:Y:S01]  /*ee30*/  FMUL.FTZ R12, R140, R45 ;  /* 0x0000002d8c0c7220 */ /* 0x000fe20000410000 */
[----:B------:R-:W-:Y:S01]  /*ee40*/  LEA R44, P0, R154, c[0x0][0x208], 0x4 ;  /* 0x000082009a2c7a11 */ /* 0x000fe200078020ff */
[----:B------:R-:W-:-:S02]  /*ee50*/  FADD.FTZ R41, R41, -R5 ;  /* 0x8000000529297221 */ /* 0x000fc40000010000 */
[----:B------:R-:W-:Y:S01]  /*ee60*/  FFMA.FTZ R13, R89, R12, R129 ;  /* 0x0000000c590d7223 */ /* 0x000fe20000010081 */
[----:B------:R-:W-:Y:S01]  /*ee70*/  LEA.HI.X R45, R154, c[0x0][0x20c], RZ, 0x4, P0 ;  /* 0x000083009a2d7a11 */ /* 0x000fe200000f24ff */
[----:B------:R-:W-:Y:S02]  /*ee80*/  FFMA.FTZ R12, R88, R155, R128 ;  /* 0x0000009b580c7223 */ /* 0x000fe40000010080 */
[--C-:B------:R-:W-:Y:S02]  /*ee90*/  FADD.FTZ R42, R42, -R5.reuse ;  /* 0x800000052a2a7221 */ /* 0x100fe40000010000 */
[--C-:B------:R-:W-:Y:S01]  /*eea0*/  FADD.FTZ R43, R43, -R5.reuse ;  /* 0x800000052b2b7221 */ /* 0x100fe20000010000 */
[----:B------:R0:W-:Y:S01]  /*eeb0*/  STG.E.128 [R44.64], R12 ;  /* 0x0000000c2c007986 */ /* 0x0001e2000c101d06 */
        /* <DEDUP_REMOVED lines=27> */
[C---:B0-----:R-:W-:Y:S02]  /*f070*/  FMUL.FTZ R12, R140.reuse, R40 ;  /* 0x000000288c0c7220 */ /* 0x041fe40000410000 */
[C---:B------:R-:W-:Y:S02]  /*f080*/  FMUL.FTZ R13, R140.reuse, R41 ;  /* 0x000000298c0d7220 */ /* 0x040fe40000410000 */
[C---:B------:R-:W-:Y:S02]  /*f090*/  FMUL.FTZ R14, R140.reuse, R42 ;  /* 0x0000002a8c0e7220 */ /* 0x040fe40000410000 */
[----:B------:R-:W-:Y:S02]  /*f0a0*/  FMUL.FTZ R15, R140, R43 ;  /* 0x0000002b8c0f7220 */ /* 0x000fe40000410000 */
        /* <DEDUP_REMOVED lines=33> */
[C---:B------:R-:W-:Y:S02]  /*f2c0*/  FMUL.FTZ R0, R140.reuse, R24 ;  /* 0x000000188c007220 */ /* 0x040fe40000410000 */
[C---:B------:R-:W-:Y:S01]  /*f2d0*/  FMUL.FTZ R2, R140.reuse, R25 ;  /* 0x000000198c027220 */ /* 0x040fe20000410000 */
[----:B------:R-:W-:Y:S01]  /*f2e0*/  STG.E.128 [R154.64], R16 ;  /* 0x000000109a007986 */ /* 0x000fe2000c101d06 */
[C---:B------:R-:W-:Y:S02]  /*f2f0*/  FMUL.FTZ R4, R140.reuse, R26 ;  /* 0x0000001a8c047220 */ /* 0x040fe40000410000 */
[----:B------:R-:W-:-:S02]  /*f300*/  FMUL.FTZ R43, R140, R27 ;  /* 0x0000001b8c2b7220 */ /* 0x000fc40000410000 */
[----:B------:R-:W-:Y:S02]  /*f310*/  FFMA.FTZ R23, R79, R135, R119 ;  /* 0x000000874f177223 */ /* 0x000fe40000010077 */
[----:B------:R-:W-:Y:S02]  /*f320*/  FFMA.FTZ R22, R78, R34, R118 ;  /* 0x000000224e167223 */ /* 0x000fe40000010076 */
[----:B------:R-:W-:Y:S02]  /*f330*/  FFMA.FTZ R21, R77, R33, R117 ;  /* 0x000000214d157223 */ /* 0x000fe40000010075 */
[----:B------:R-:W-:Y:S02]  /*f340*/  FFMA.FTZ R20, R76, R32, R116 ;  /* 0x000000204c147223 */ /* 0x000fe40000010074 */
[----:B------:R-:W-:-:S03]  /*f350*/  IMAD.WIDE.U32 R158, R142, R6, c[0x0][0x208] ;  /* 0x000082008e9e7625 */ /* 0x000fc600078e0006 */
[----:B------:R-:W-:Y:S01]  /*f360*/  STG.E.128 [R156.64], R20 ;  /* 0x000000149c007986 */ /* 0x000fe2000c101d06 */
        /* <DEDUP_REMOVED lines=12> */
[----:B------:R-:W-:Y:S02]  /*f430*/  FMUL.FTZ R5, R140, R5 ;  /* 0x000000058c057220 */ /* 0x000fe40000410000 */
[----:B0-----:R-:W-:-:S02]  /*f440*/  FFMA.FTZ R15, R71, R43, R111 ;  /* 0x0000002b470f7223 */ /* 0x001fc4000001006f */
        /* <DEDUP_REMOVED lines=33> */
.L_x_33779:
[----:B------:R-:W-:Y:S05]  /*f660*/  BSYNC B0 ;  /* 0x0000000000007941 */ /* 0x000fea0003800000 */
.L_x_33496:
[----:B------:R-:W-:Y:S05]  /*f670*/  EXIT ;  /* 0x000000000000794d */ /* 0x000fea0003800000 */
.L_x_33777:
[----:B0-----:R-:W-:Y:S01]  /*f680*/  IMAD.MOV.U32 R3, RZ, RZ, 0x1 ;  /* 0x00000001ff037424 */ /* 0x001fe200078e00ff */
[----:B------:R-:W-:Y:S01]  /*f690*/  MOV R5, 0x1f ;  /* 0x0000001f00057802 */ /* 0x000fe20000000f00 */
[----:B------:R-:W-:Y:S01]  /*f6a0*/  IMAD.MOV.U32 R6, RZ, RZ, -0x1 ;  /* 0xffffffffff067424 */ /* 0x000fe200078e00ff */
[----:B------:R-:W-:Y:S02]  /*f6b0*/  MOV R140, 0xf6d0 ;  /* 0x0000f6d0008c7802 */ /* 0x000fe40000000f00 */
[----:B------:R-:W-:Y:S05]  /*f6c0*/  CALL.REL.NOINC `($__internal_153_$__cuda_sm70_shflsync_bfly_p) ;  /* 0x0000089000007944 */ /* 0x000fea0003c00000 */
[----:B01----:R-:W-:Y:S05]  /*f6d0*/  BRA `(.L_x_33781) ;  /* 0xffffeee000007947 */ /* 0x003fea000383ffff */
.L_x_33778:
[----:B------:R-:W-:Y:S01]  /*f6e0*/  HFMA2.MMA R3, -RZ, RZ, 0, 1.1920928955078125e-07 ;  /* 0x00000002ff037435 */ /* 0x000fe200000001ff */
[----:B------:R-:W-:Y:S01]  /*f6f0*/  IMAD.MOV.U32 R5, RZ, RZ, 0x1f ;  /* 0x0000001fff057424 */ /* 0x000fe200078e00ff */
[----:B------:R-:W-:Y:S02]  /*f700*/  MOV R6, 0xffffffff ;  /* 0xffffffff00067802 */ /* 0x000fe40000000f00 */
[----:B------:R-:W-:Y:S02]  /*f710*/  MOV R140, 0xf730 ;  /* 0x0000f730008c7802 */ /* 0x000fe40000000f00 */
[----:B------:R-:W-:Y:S05]  /*f720*/  CALL.REL.NOINC `($__internal_153_$__cuda_sm70_shflsync_bfly_p) ;  /* 0x0000083000007944 */ /* 0x000fea0003c00000 */
[----:B0-----:R-:W-:Y:S01]  /*f730*/  HFMA2.MMA R5, -RZ, RZ, 0, 1.847743988037109375e-06 ;  /* 0x0000001fff057435 */ /* 0x001fe200000001ff */
[----:B-1----:R-:W-:Y:S01]  /*f740*/  FADD.FTZ R152, R152, R3 ;  /* 0x0000000398987221 */ /* 0x002fe20000010000 */
[----:B------:R-:W-:Y:S01]  /*f750*/  MOV R140, 0xf790 ;  /* 0x0000f790008c7802 */ /* 0x000fe20000000f00 */
[----:B------:R-:W-:-:S02]  /*f760*/  IMAD.MOV.U32 R3, RZ, RZ, 0x4 ;  /* 0x00000004ff037424 */ /* 0x000fc400078e00ff */
[----:B------:R-:W-:Y:S02]  /*f770*/  IMAD.MOV.U32 R6, RZ, RZ, -0x1 ;  /* 0xffffffffff067424 */ /* 0x000fe400078e00ff */
[----:B------:R-:W-:Y:S05]  /*f780*/  CALL.REL.NOINC `($__internal_153_$__cuda_sm70_shflsync_bfly_p) ;  /* 0x000007d000007944 */ /* 0x000fea0003c00000 */
[----:B01----:R-:W-:Y:S01]  /*f790*/  FADD.FTZ R152, R152, R3 ;  /* 0x0000000398987221 */ /* 0x003fe20000010000 */
[----:B------:R-:W-:Y:S01]  /*f7a0*/  MOV R3, 0x8 ;  /* 0x0000000800037802 */ /* 0x000fe20000000f00 */
[----:B------:R-:W-:Y:S01]  /*f7b0*/  IMAD.MOV.U32 R5, RZ, RZ, 0x1f ;  /* 0x0000001fff057424 */ /* 0x000fe200078e00ff */
[----:B------:R-:W-:Y:S02]  /*f7c0*/  MOV R6, 0xffffffff ;  /* 0xffffffff00067802 */ /* 0x000fe40000000f00 */
[----:B------:R-:W-:Y:S02]  /*f7d0*/  MOV R140, 0xf7f0 ;  /* 0x0000f7f0008c7802 */ /* 0x000fe40000000f00 */
[----:B------:R-:W-:Y:S05]  /*f7e0*/  CALL.REL.NOINC `($__internal_153_$__cuda_sm70_shflsync_bfly_p) ;  /* 0x0000077000007944 */ /* 0x000fea0003c00000 */
[----:B0-----:R-:W-:Y:S01]  /*f7f0*/  HFMA2.MMA R5, -RZ, RZ, 0, 1.847743988037109375e-06 ;  /* 0x0000001fff057435 */ /* 0x001fe200000001ff */
[----:B-1----:R-:W-:Y:S01]  /*f800*/  FADD.FTZ R152, R152, R3 ;  /* 0x0000000398987221 */ /* 0x002fe20000010000 */
[----:B------:R-:W-:Y:S01]  /*f810*/  MOV R140, 0xf850 ;  /* 0x0000f850008c7802 */ /* 0x000fe20000000f00 */
[----:B------:R-:W-:Y:S02]  /*f820*/  IMAD.MOV.U32 R3, RZ, RZ, 0x10 ;  /* 0x00000010ff037424 */ /* 0x000fe400078e00ff */
[----:B------:R-:W-:-:S02]  /*f830*/  IMAD.MOV.U32 R6, RZ, RZ, -0x1 ;  /* 0xffffffffff067424 */ /* 0x000fc400078e00ff */
[----:B------:R-:W-:Y:S05]  /*f840*/  CALL.REL.NOINC `($__internal_153_$__cuda_sm70_shflsync_bfly_p) ;  /* 0x0000071000007944 */ /* 0x000fea0003c00000 */
[----:B-1----:R-:W-:Y:S02]  /*f850*/  FADD.FTZ R3, R152, R3 ;  /* 0x0000000398037221 */ /* 0x002fe40000010000 */
[----:B0-----:R-:W-:-:S02]  /*f860*/  IMAD.MOV.U32 R5, RZ, RZ, 0x1f ;  /* 0x0000001fff057424 */ /* 0x001fc400078e00ff */
        /* <DEDUP_REMOVED lines=82> */
[----:B------:R-:W-:Y:S02]  /*fd90*/  MOV R3, 0x1 ;  /* 0x0000000100037802 */ /* 0x000fe40000000f00 */
[----:B------:R-:W-:Y:S02]  /*fda0*/  MOV R6, 0xffffffff ;  /* 0xffffffff00067802 */ /* 0x000fe40000000f00 */
[----:B------:R-:W-:Y:S05]  /*fdb0*/  CALL.REL.NOINC `($__internal_153_$__cuda_sm70_shflsync_bfly_p) ;  /* 0x000001a000007944 */ /* 0x000fea0003c00000 */
[----:B0-----:R-:W-:Y:S01]  /*fdc0*/  HFMA2.MMA R5, -RZ, RZ, 0, 1.847743988037109375e-06 ;  /* 0x0000001fff057435 */ /* 0x001fe200000001ff */
[----:B-1----:R-:W-:Y:S01]  /*fdd0*/  FADD.FTZ R152, R152, R3 ;  /* 0x0000000398987221 */ /* 0x002fe20000010000 */
[----:B------:R-:W-:Y:S01]  /*fde0*/  MOV R140, 0xfe20 ;  /* 0x0000fe20008c7802 */ /* 0x000fe20000000f00 */
[----:B------:R-:W-:Y:S02]  /*fdf0*/  IMAD.MOV.U32 R3, RZ, RZ, 0x2 ;  /* 0x00000002ff037424 */ /* 0x000fe400078e00ff */
[----:B------:R-:W-:Y:S02]  /*fe00*/  IMAD.MOV.U32 R6, RZ, RZ, -0x1 ;  /* 0xffffffffff067424 */ /* 0x000fe400078e00ff */
[----:B------:R-:W-:Y:S05]  /*fe10*/  CALL.REL.NOINC `($__internal_153_$__cuda_sm70_shflsync_bfly_p) ;  /* 0x0000014000007944 */ /* 0x000fea0003c00000 */
[----:B01----:R-:W-:Y:S01]  /*fe20*/  FADD.FTZ R152, R152, R3 ;  /* 0x0000000398987221 */ /* 0x003fe20000010000 */
[----:B------:R-:W-:Y:S01]  /*fe30*/  MOV R3, 0x4 ;  /* 0x0000000400037802 */ /* 0x000fe20000000f00 */
[----:B------:R-:W-:Y:S01]  /*fe40*/  IMAD.MOV.U32 R5, RZ, RZ, 0x1f ;  /* 0x0000001fff057424 */ /* 0x000fe200078e00ff */
[----:B------:R-:W-:-:S02]  /*fe50*/  MOV R6, 0xffffffff ;  /* 0xffffffff00067802 */ /* 0x000fc40000000f00 */
        /* <DEDUP_REMOVED lines=11> */
[----:B------:R-:W-:Y:S02]  /*ff10*/  MOV R6, 0xffffffff ;  /* 0xffffffff00067802 */ /* 0x000fe40000000f00 */
[----:B------:R-:W-:-:S02]  /*ff20*/  MOV R140, 0xff40 ;  /* 0x0000ff40008c7802 */ /* 0x000fc40000000f00 */
[----:B------:R-:W-:Y:S05]  /*ff30*/  CALL.REL.NOINC `($__internal_153_$__cuda_sm70_shflsync_bfly_p) ;  /* 0x0000002000007944 */ /* 0x000fea0003c00000 */
[----:B-1----:R-:W-:Y:S01]  /*ff40*/  IMAD.MOV.U32 R141, RZ, RZ, R3 ;  /* 0x000000ffff8d7224 */ /* 0x002fe200078e0003 */
[----:B0-----:R-:W-:Y:S05]  /*ff50*/  BRA `(.L_x_33782) ;  /* 0xffffeca000007947 */ /* 0x001fea000383ffff */
        .weak           $__internal_153_$__cuda_sm70_shflsync_bfly_p
        .type           $__internal_153_$__cuda_sm70_shflsync_bfly_p,@function
        .size           $__internal_153_$__cuda_sm70_shflsync_bfly_p,(.L_x_36241 - $__internal_153_$__cuda_sm70_shflsync_bfly_p)
$__internal_153_$__cuda_sm70_shflsync_bfly_p:
[----:B------:R-:W-:Y:S01]  /*ff60*/  HFMA2.MMA R141, -RZ, RZ, 0, 0 ;  /* 0x00000000ff8d7435 */ /* 0x000fe200000001ff */
[----:B------:R-:W-:Y:S04]  /*ff70*/  WARPSYNC R6 ;  /* 0x0000000600007348 */ /* 0x000fe80003800000 */
[----:B------:R0:W1:Y:S01]  /*ff80*/  SHFL.BFLY PT, R3, R152, R3, R5 ;  /* 0x0c00000398037389 */ /* 0x00006200000e0005 */
[----:B------:R-:W-:Y:S05]  /*ff90*/  RET.REL.NODEC R140 `(_ZN10layer_norm13ln_fwd_kernelINS_13Kernel_traitsIfffffjLj1280ELj1ELj4ELj1ELj16ENS_18Kernel_traits_baseILj1280EfffffjLj128EEEEELb1ELb0ELb0ELb1EEEvNS_9FwdParamsE) ;  /* 0xffff00608c007950 */ /* 0x000fea0003c3ffff */
.L_x_33783:
        /* <DEDUP_REMOVED lines=14> */
.L_x_36241:


//--------------------- .text._ZN10layer_norm13ln_fwd_kernelINS_13Kernel_traitsIfffffjLj1280ELj1ELj4ELj1ELj16ENS_18Kernel_traits_baseILj1280EfffffjLj128EEEEELb1ELb0ELb1ELb0EEEvNS_9FwdParamsE --------------------------
	.section	.text._ZN10layer_norm13ln_fwd_kernelINS_13Kernel_traitsIfffffjLj1280ELj1ELj4ELj1ELj16ENS_18Kernel_traits_baseILj1280EfffffjLj128EEEEELb1ELb0ELb1ELb0EEEvNS_9FwdParamsE,"ax",@progbits
	.sectioninfo	@"SHI_REGISTERS=168"
	.align	128
        .global         _ZN10layer_norm13ln_fwd_kernelINS_13Kernel_traitsIfffffjLj1280ELj1ELj4ELj1ELj16ENS_18Kernel_traits_baseILj1280EfffffjLj128EEEEELb1ELb0ELb1ELb0EEEvNS_9FwdParamsE
        .type           _ZN10layer_norm13ln_fwd_kernelINS_13Kernel_traitsIfffffjLj1280ELj1ELj4ELj1ELj16ENS_18Kernel_traits_baseILj1280EfffffjLj128EEEEELb1ELb0ELb1ELb0EEEvNS_9FwdParamsE,@function
        .size           _ZN10layer_norm13ln_fwd_kernelINS_13Kernel_traitsIfffffjLj1280ELj1ELj4ELj1ELj16ENS_18Kernel_traits_baseILj1280EfffffjLj128EEEEELb1ELb0ELb1ELb0EEEvNS_9FwdParamsE,(.L_x_36242 - _ZN10layer_norm13ln_fwd_kernelINS_13Kernel_traitsIfffffjLj1280ELj1ELj4ELj1ELj16ENS_18Kernel_traits_baseILj1280EfffffjLj128EEEEELb1ELb0ELb1ELb0EEEvNS_9FwdParamsE)
        .other          _ZN10layer_norm13ln_fwd_kernelINS_13Kernel_traitsIfffffjLj1280ELj1ELj4ELj1ELj16ENS_18Kernel_traits_baseILj1280EfffffjLj128EEEEELb1ELb0ELb1ELb0EEEvNS_9FwdParamsE,@"STO_CUDA_ENTRY STV_DEFAULT"
_ZN10layer_norm13ln_fwd_kernelINS_13Kernel_traitsIfffffjLj1280ELj1ELj4ELj1ELj16ENS_18Kernel_traits_baseILj1280EfffffjLj128EEEEELb1ELb0ELb1ELb0EEEvNS_9FwdParamsE:
.text._ZN10layer_norm13ln_fwd_kernelINS_13Kernel_traitsIfffffjLj1280ELj1ELj4ELj1ELj16ENS_18Kernel_traits_baseILj1280EfffffjLj128EEEEELb1ELb0ELb1ELb0EEEvNS_9FwdParamsE:
        /* <DEDUP_REMOVED lines=41> */
[----:B------:R-:W-:Y:S02]  /*0290*/  UIADD3 UR17, UR4, 0x1715609d, URZ ;  /* 0x1715609d04117890 */ /* 0x000fe4000fffe03f */
[----:B------:R-:W-:Y:S01]  /*02a0*/  IMAD.WIDE.U32 R6, R6, -0x2daee0ad, RZ ;  /* 0xd2511f5306067825 */ /* 0x000fe200078e00ff */
[----:B------:R-:W-:Y:S01]  /*02b0*/  LOP3.LUT R10, R9, UR11, R10, 0x96, !PT ;  /* 0x0000000b090a7c12 */ /* 0x000fe2000f8e960a */
[----:B------:R-:W-:-:S02]  /*02c0*/  UIADD3 UR18, UR5, -0x56f99767, URZ ;  /* 0xa906689905127890 */ /* 0x000fc4000fffe03f */
[----:B------:R-:W-:Y:S01]  /*02d0*/  UIADD3 UR19, UR4, -0x4ab325aa, URZ ;  /* 0xb54cda5604137890 */ /* 0x000fe2000fffe03f */
[----:B------:R-:W-:Y:S01]  /*02e0*/  LOP3.LUT R12, R7, UR12, R2, 0x96, !PT ;  /* 0x0000000c070c7c12 */ /* 0x000fe2000f8e9602 */
[----:B------:R-:W-:Y:S01]  /*02f0*/  IMAD.WIDE.U32 R10, R10, -0x2daee0ad, RZ ;  /* 0xd2511f530a0a7825 */ /* 0x000fe200078e00ff */
[----:B------:R-:W-:Y:S01]  /*0300*/  LOP3.LUT R2, R147, 0x1f, RZ, 0xc0, !PT ;  /* 0x0000001f93027812 */ /* 0x000fe200078ec0ff */
[----:B------:R-:W-:Y:S02]  /*0310*/  UIADD3 UR20, UR5, 0x646e171e, URZ ;  /* 0x646e171e05147890 */ /* 0x000fe4000fffe03f */
[----:B------:R-:W-:Y:S01]  /*0320*/  IMAD.WIDE.U32 R12, R12, -0x326172a9, RZ ;  /* 0xcd9e8d570c0c7825 */ /* 0x000fe200078e00ff */
[----:B------:R-:W-:Y:S01]  /*0330*/  LOP3.LUT R3, R2, 0x1f, RZ, 0x3c, !PT ;  /* 0x0000001f02037812 */ /* 0x000fe200078e3cff */
[----:B------:R-:W-:Y:S01]  /*0340*/  UIADD3 UR21, UR4, 0x5384540f, URZ ;  /* 0x5384540f04157890 */ /* 0x000fe2000fffe03f */
[----:B------:R-:W-:Y:S01]  /*0350*/  LOP3.LUT R9, R11, UR14, R6, 0x96, !PT ;  /* 0x0000000e0b097c12 */ /* 0x000fe2000f8e9606 */
[----:B------:R-:W-:Y:S01]  /*0360*/  UIADD3 UR22, UR5, 0x1fd5c5a3, URZ ;  /* 0x1fd5c5a305167890 */ /* 0x000fe2000fffe03f */
[----:B------:R-:W-:Y:S01]  /*0370*/  LOP3.LUT R6, R13, UR13, R8, 0x96, !PT ;  /* 0x0000000d0d067c12 */ /* 0x000fe2000f8e9608 */
[----:B------:R-:W-:Y:S01]  /*0380*/  UIADD3 UR23, UR4, -0xe443238, URZ ;  /* 0xf1bbcdc804177890 */ /* 0x000fe2000fffe03f */
[----:B------:R-:W-:Y:S01]  /*0390*/  LEA.HI.SX32 R0, R0, R3, 0x1e ;  /* 0x0000000300007211 */ /* 0x000fe200078ff2ff */
[----:B------:R-:W-:-:S03]  /*03a0*/  IMAD.WIDE.U32 R8, R9, -0x326172a9, RZ ;  /* 0xcd9e8d5709087825 */ /* 0x000fc600078e00ff */
[----:B------:R-:W-:Y:S01]  /*03b0*/  LOP3.LUT P0, RZ, R0, 0xffffffe0, RZ, 0xc0, !PT ;  /* 0xffffffe000ff7812 */ /* 0x000fe2000780c0ff */
[----:B------:R-:W-:Y:S01]  /*03c0*/  IMAD.WIDE.U32 R6, R6, -0x2daee0ad, RZ ;  /* 0xd2511f5306067825 */ /* 0x000fe200078e00ff */
[----:B------:R-:W-:Y:S02]  /*03d0*/  LOP3.LUT R48, R9, UR15, R12, 0x96, !PT ;  /* 0x0000000f09307c12 */ /* 0x000fe4000f8e960c */
[----:B------:R-:W-:Y:S02]  /*03e0*/  ISETP.GE.U32.AND P6, PT, R0, 0x40, PT ;  /* 0x000000400000780c */ /* 0x000fe40003fc6070 */
[----:B------:R-:W-:Y:S01]  /*03f0*/  LOP3.LUT R50, R7, UR16, R10, 0x96, !PT ;  /* 0x0000001007327c12 */ /* 0x000fe2000f8e960a */
        /* <DEDUP_REMOVED lines=23> */
.L_x_33785:
[----:B------:R-:W-:Y:S05]  /*0570*/  BSYNC B0 ;  /* 0x0000000000007941 */ /* 0x000fea0003800000 */
.L_x_33784:
        /* <DEDUP_REMOVED lines=13> */
.L_x_33787:
[----:B------:R-:W-:Y:S05]  /*0650*/  BSYNC B0 ;  /* 0x0000000000007941 */ /* 0x000fea0003800000 */
.L_x_33786:
        /* <DEDUP_REMOVED lines=13> */
.L_x_33789:
[----:B------:R-:W-:Y:S05]  /*0730*/  BSYNC B0 ;  /* 0x0000000000007941 */ /* 0x000fea0003800000 */
.L_x_33788:
        /* <DEDUP_REMOVED lines=13> */
.L_x_33791:
[----:B------:R-:W-:Y:S05]  /*0810*/  BSYNC B0 ;  /* 0x0000000000007941 */ /* 0x000fea0003800000 */
.L_x_33790:
        /* <DEDUP_REMOVED lines=13> */
.L_x_33793:
[----:B------:R-:W-:Y:S05]  /*08f0*/  BSYNC B0 ;  /* 0x0000000000007941 */ /* 0x000fea0003800000 */
.L_x_33792:
        /* <DEDUP_REMOVED lines=22> */
.L_x_33795:
[----:B------:R-:W-:Y:S05]  /*0a60*/  BSYNC B0 ;  /* 0x0000000000007941 */ /* 0x000fea0003800000 */
.L_x_33794:
        /* <DEDUP_REMOVED lines=21> */
.L_x_33797:
[----:B------:R-:W-:Y:S05]  /*0bc0*/  BSYNC B0 ;  /* 0x0000000000007941 */ /* 0x000fea0003800000 */
.L_x_33796:
        /* <DEDUP_REMOVED lines=15> */
.L_x_33799:
[----:B------:R-:W-:Y:S05]  /*0cc0*/  BSYNC B0 ;  /* 0x0000000000007941 */ /* 0x000fea0003800000 */
.L_x_33798:
        /* <DEDUP_REMOVED lines=16> */
.L_x_33801:
[----:B------:R-:W-:Y:S05]  /*0dd0*/  BSYNC B0 ;  /* 0x0000000000007941 */ /* 0x000fea0003800000 */
.L_x_33800:
        /* <DEDUP_REMOVED lines=15> */
.L_x_33803:
[----:B------:R-:W-:Y:S05]  /*0ed0*/  BSYNC B0 ;  /* 0x0000000000007941 */ /* 0x000fea0003800000 */
.L_x_33802:
        /* <DEDUP_REMOVED lines=11> */
[----:B------:R-:W-:-:S04]  /*0f90*/  IMAD.HI.U32 R5, R88, -0x326172a9, RZ ;  /* 0xcd9e8d5758057827 */ /* 0x000fc800078e00ff */
[----:B------:R-:W-:Y:S01]  /*0fa0*/  IMAD R144, R88, -0x326172a9, RZ ;  /* 0xcd9e8d5758907824 */ /* 0x000fe200078e02ff */
[----:B------:R-:W-:Y:S01]  /*0fb0*/  LOP3.LUT R2, R5, UR25, R2, 0x96, !PT ;  /* 0x0000001905027c12 */ /* 0x000fe2000f8e9602 */
[----:B------:R-:W-:Y:S02]  /*0fc0*/  IMAD R142, R90, -0x2daee0ad, RZ ;  /* 0xd2511f535a8e7824 */ /* 0x000fe400078e02ff */
[----:B------:R-:W-:Y:S02]  /*0fd0*/  IMAD.MOV.U32 R3, RZ, RZ, RZ ;  /* 0x000000ffff037224 */ /* 0x000fe400078e00ff */
.L_x_34226:
[----:B------:R-:W-:-:S10]  /*0fe0*/  HFMA2.MMA R160, -RZ, RZ, 0, 2.384185791015625e-07 ;  /* 0x00000004ffa07435 */ /* 0x000fd400000001ff */
[----:B------:R-:W-:-:S06]  /*0ff0*/  IMAD.WIDE R138, R147, R160, c[0x0][0x1d0] ;  /* 0x00007400938a7625 */ /* 0x000fcc00078e02a0 */
[----:B------:R1:W2:Y:S01]  /*1000*/  LDG.E R139, [R138.64] ;  /* 0x000000068a8b7981 */ /* 0x0002a2000c1e1900 */
[----:B------:R-:W-:-:S05]  /*1010*/  IMAD.WIDE R158, R147, R160, c[0x0][0x1d8] ;  /* 0x00007600939e7625 */ /* 0x000fca00078e02a0 */
[----:B-----5:R3:W5:Y:S01]  /*1020*/  LDG.E R137, [R158.64] ;  /* 0x000000069e897981 */ /* 0x020762000c1e1900 */
[----:B------:R-:W-:Y:S01]  /*1030*/  IMAD R157, R147, c[0x0][0x168], RZ ;  /* 0x00005a00939d7a24 */ /* 0x000fe200078e02ff */
[----:B------:R-:W-:Y:S02]  /*1040*/  BSSY B1, `(.L_x_33805) ;  /* 0x000019a000017945 */ /* 0x000fe40003800000 */
[----:B------:R-:W4:Y:S01]  /*1050*/  S2R R136, SR_TID.X ;  /* 0x0000000000887919 */ /* 0x000f220000002100 */
[----:B-1----:R-:W-:Y:S02]  /*1060*/  SHF.R.S32.HI R138, RZ, 0x1f, R147 ;  /* 0x0000001fff8a7819 */ /* 0x002fe40000011493 */
        /* <DEDUP_REMOVED lines=8> */
[----:B----4-:R-:W-:-:S04]  /*10f0*/  LOP3.LUT R161, R136, 0x1f, RZ, 0xc0, !PT ;  /* 0x0000001f88a17812 */ /* 0x010fc800078ec0ff */
[-C--:B------:R-:W-:Y:S02]  /*1100*/  @P1 LEA.HI.SX32 R157, R164, R161.reuse, 0x1e ;  /* 0x000000a1a49d1211 */ /* 0x080fe400078ff2ff */
[----:B------:R-:W-:Y:S01]  /*1110*/  LEA.HI.SX32 R161, R162, R161, 0x1e ;  /* 0x000000a1a2a17211 */ /* 0x000fe200078ff2ff */
[----:B------:R-:W-:Y:S05]  /*1120*/  @!P0 BRA `(.L_x_33806) ;  /* 0x000018b000008947 */ /* 0x000fea0003800000 */
[----:B---3--:R-:W-:-:S04]  /*1130*/  ISETP.NE.U32.AND P2, PT, RZ, c[0x0][0x180], PT ;  /* 0x00006000ff007a0c */ /* 0x008fc80003f45070 */
        /* <DEDUP_REMOVED lines=26> */
.L_x_33810:
[----:B------:R-:W-:Y:S02]  /*12e0*/  IMAD.MOV.U32 R162, RZ, RZ, R144 ;  /* 0x000000ffffa27224 */ /* 0x000fe400078e0090 */
.L_x_33811:
[----:B------:R-:W-:Y:S05]  /*12f0*/  BSYNC B3 ;  /* 0x0000000000037941 */ /* 0x000fea0003800000 */
.L_x_33809:
        /* <DEDUP_REMOVED lines=16> */
.L_x_33815:
[----:B------:R-:W-:Y:S05]  /*1400*/  BSYNC B4 ;  /* 0x0000000000047941 */ /* 0x000fea0003800000 */
.L_x_33814:
        /* <DEDUP_REMOVED lines=44> */
.L_x_33813:
[----:B------:R-:W-:Y:S05]  /*16d0*/  BSYNC B3 ;  /* 0x0000000000037941 */ /* 0x000fea0003800000 */
.L_x_33812:
[----:B------:R-:W1:Y:S01]  /*16e0*/  I2F.U32 R4, R162 ;  /* 0x000000a200047306 */ /* 0x000e620000201000 */
[----:B------:R-:W-:Y:S01]  /*16f0*/  HFMA2.MMA R93, -RZ, RZ, 0.1171875, 0 ;  /* 0x2f800000ff5d7435 */ /* 0x000fe200000001ff */
[----:B-----5:R-:W-:-:S04]  /*1700*/  FMUL.FTZ R92, R96, c[0x0][0x1ec] ;  /* 0x00007b00605c7a20 */ /* 0x020fc80000410000 */
[----:B------:R-:W-:-:S05]  /*1710*/  FMUL.FTZ R92, R92, c[0x0][0x1e8] ;  /* 0x00007a005c5c7a20 */ /* 0x000fca0000410000 */
[----:B-1----:R-:W-:-:S05]  /*1720*/  FFMA.FTZ R4, R4, R93, 1.1641532182693481445e-10 ;  /* 0x2f00000004047423 */ /* 0x002fca000001005d */
[----:B------:R-:W-:-:S04]  /*1730*/  FSETP.GTU.FTZ.AND P4, PT, R4, c[0x0][0x1e4], PT ;  /* 0x0000790004007a0b */ /* 0x000fc80003f9c000 */
[----:B------:R-:W-:Y:S02]  /*1740*/  FSEL R92, R92, RZ, !P4 ;  /* 0x000000ff5c5c7208 */ /* 0x000fe40006000000 */
[----:B------:R-:W-:-:S03]  /*1750*/  SEL R4, RZ, 0x1, P4 ;  /* 0x00000001ff047807 */ /* 0x000fc60002000000 */
[----:B------:R-:W-:Y:S02]  /*1760*/  @P2 FADD.FTZ R92, R88, R92 ;  /* 0x0000005c585c2221 */ /* 0x000fe40000010000 */
.L_x_33808:
[----:B-1----:R-:W-:Y:S05]  /*1770*/  BSYNC B2 ;  /* 0x0000000000027941 */ /* 0x002fea0003800000 */
.L_x_33807:
        /* <DEDUP_REMOVED lines=18> */
.L_x_33819:
[----:B------:R-:W-:Y:S02]  /*18a0*/  MOV R164, R144 ;  /* 0x0000009000a47202 */ /* 0x000fe40000000f00 */
.L_x_33820:
[----:B------:R-:W-:Y:S05]  /*18b0*/  BSYNC B3 ;  /* 0x0000000000037941 */ /* 0x000fea0003800000 */
.L_x_33818:
        /* <DEDUP_REMOVED lines=16> */
.L_x_33824:
[----:B------:R-:W-:Y:S05]  /*19c0*/  BSYNC B4 ;  /* 0x0000000000047941 */ /* 0x000fea0003800000 */
.L_x_33823:
        /* <DEDUP_REMOVED lines=44> */
.L_x_33822:
[----:B------:R-:W-:Y:S05]  /*1c90*/  BSYNC B3 ;  /* 0x0000000000037941 */ /* 0x000fea0003800000 */
.L_x_33821:
[----:B------:R-:W1:Y:S01]  /*1ca0*/  I2F.U32 R5, R164 ;  /* 0x000000a400057306 */ /* 0x000e620000201000 */
[----:B------:R-:W-:Y:S02]  /*1cb0*/  IMAD.MOV.U32 R94, RZ, RZ, 0x2f800000 ;  /* 0x2f800000ff5e7424 */ /* 0x000fe400078e00ff */
[----:B-----5:R-:W-:-:S04]  /*1cc0*/  FMUL.FTZ R93, R97, c[0x0][0x1ec] ;  /* 0x00007b00615d7a20 */ /* 0x020fc80000410000 */
[----:B------:R-:W-:Y:S02]  /*1cd0*/  FMUL.FTZ R93, R93, c[0x0][0x1e8] ;  /* 0x00007a005d5d7a20 */ /* 0x000fe40000410000 */
[----:B-1----:R-:W-:-:S05]  /*1ce0*/  FFMA.FTZ R5, R5, R94, 1.1641532182693481445e-10 ;  /* 0x2f00000005057423 */ /* 0x002fca000001005e */
[----:B------:R-:W-:-:S04]  /*1cf0*/  FSETP.GTU.FTZ.AND P4, PT, R5, c[0x0][0x1e4], PT ;  /* 0x0000790005007a0b */ /* 0x000fc80003f9c000 */
[----:B------:R-:W-:Y:S02]  /*1d00*/  FSEL R93, R93, RZ, !P4 ;  /* 0x000000ff5d5d7208 */ /* 0x000fe40006000000 */
[----:B------:R-:W-:-:S03]  /*1d10*/  SEL R5, RZ, 0x1, P4 ;  /* 0x00000001ff057807 */ /* 0x000fc60002000000 */
[----:B------:R-:W-:Y:S02]  /*1d20*/  @P2 FADD.FTZ R93, R89, R93 ;  /* 0x0000005d595d2221 */ /* 0x000fe40000010000 */
.L_x_33817:
[----:B------:R-:W-:Y:S05]  /*1d30*/  BSYNC B2 ;  /* 0x0000000000027941 */ /* 0x000fea0003800000 */
.L_x_33816:
        /* <DEDUP_REMOVED lines=18> */
.L_x_33828:
[----:B------:R-:W-:Y:S02]  /*1e60*/  IMAD.MOV.U32 R164, RZ, RZ, R144 ;  /* 0x000000ffffa47224 */ /* 0x000fe400078e0090 */
.L_x_33829:
[----:B------:R-:W-:Y:S05]  /*1e70*/  BSYNC B3 ;  /* 0x0000000000037941 */ /* 0x000fea0003800000 */
.L_x_33827:
[----:B------:R-:W-:Y:S01]  /*1e80*/  ISETP.NE.AND P4, PT, R158, 0x4, PT ;  /* 0x000000049e00780c */ /* 0x000fe20003f85270 */
[----:B------:R-:W-:-:S12]  /*1e90*/  BSSY B3, `(.L_x_33830) ;  /* 0x000003c000037945 */ /* 0x000fd80003800000 */
[----:B------:R-:W-:Y:S05]  /*1ea0*/  @P4 BRA `(.L_x_33831) ;  /* 0x000003a000004947 */ /* 0x000fea0003800000 */
[----:B------:R-:W-:Y:S01]  /*1eb0*/  IADD3 R145, R145, 0x1, RZ ;  /* 0x0000000191917810 */ /* 0x000fe20007ffe0ff */
[----:B------:R-:W-:Y:S03]  /*1ec0*/  BSSY B4, `(.L_x_33832) ;  /* 0x000000c000047945 */ /* 0x000fe60003800000 */
[C---:B------:R-:W-:Y:S01]  /*1ed0*/  ISETP.NE.AND P4, PT, R145.reuse, RZ, PT ;  /* 0x000000ff9100720c */ /* 0x040fe20003f85270 */
[----:B0-----:R-:W-:-:S12]  /*1ee0*/  IMAD.HI.U32 R6, R145, -0x2daee0ad, RZ ;  /* 0xd2511f5391067827 */ /* 0x001fd800078e00ff */
        /* <DEDUP_REMOVED lines=9> */
.L_x_33833:
[----:B------:R-:W-:Y:S05]  /*1f80*/  BSYNC B4 ;  /* 0x0000000000047941 */ /* 0x000fea0003800000 */
.L_x_33832:
        /* <DEDUP_REMOVED lines=44> */
.L_x_33831:
[----:B------:R-:W-:Y:S05]  /*2250*/  BSYNC B3 ;  /* 0x0000000000037941 */ /* 0x000fea0003800000 */
.L_x_33830:
[----:B0-----:R-:W0:Y:S01]  /*2260*/  I2F.U32 R6, R164 ;  /* 0x000000a400067306 */ /* 0x001e220000201000 */
        /* <DEDUP_REMOVED lines=8> */
.L_x_33826:
[----:B------:R-:W-:Y:S05]  /*22f0*/  BSYNC B2 ;  /* 0x0000000000027941 */ /* 0x000fea0003800000 */
.L_x_33825:
        /* <DEDUP_REMOVED lines=18> */
.L_x_33837:
[----:B------:R-:W-:Y:S02]  /*2420*/  IMAD.MOV.U32 R164, RZ, RZ, R144 ;  /* 0x000000ffffa47224 */ /* 0x000fe400078e0090 */
.L_x_33838:
[----:B------:R-:W-:Y:S05]  /*2430*/  BSYNC B3 ;  /* 0x0000000000037941 */ /* 0x000fea0003800000 */
.L_x_33836:
        /* <DEDUP_REMOVED lines=16> */
.L_x_33842:
[----:B------:R-:W-:Y:S05]  /*2540*/  BSYNC B4 ;  /* 0x0000000000047941 */ /* 0x000fea0003800000 */
.L_x_33841:
[----:B------:R-:W-:Y:S01]  /*2550*/  LOP3.LUT R140, R140, UR5, R3, 0x96, !PT ;  /* 0x000000058c8c7c12 */ /* 0x000fe2000f8e9603 */
[----:B------:R-:W-:-:S04]  /*2560*/  IMAD.HI.U32 R2, R146, -0x326172a9, RZ ;  /* 0xcd9e8d5792027827 */ /* 0x000fc800078e00ff */
[----:B0-----:R-:W-:Y:S01]  /*2570*/  IMAD R7, R146, -0x326172a9, RZ ;  /* 0xcd9e8d5792077824 */ /* 0x001fe200078e02ff */
        /* <DEDUP_REMOVED lines=41> */
.L_x_33840:
[----:B------:R-:W-:Y:S05]  /*2810*/  BSYNC B3 ;  /* 0x0000000000037941 */ /* 0x000fea0003800000 */
.L_x_33839:
        /* <DEDUP_REMOVED lines=9> */
.L_x_33835:
[----:B------:R-:W-:Y:S05]  /*28b0*/  BSYNC B2 ;  /* 0x0000000000027941 */ /* 0x000fea0003800000 */
.L_x_33834:
[----:B------:R-:W-:Y:S01]  /*28c0*/  IMAD.MOV.U32 R158, RZ, RZ, 0x10 ;  /* 0x00000010ff9e7424 */ /* 0x000fe200078e00ff */
[----:B------:R-:W-:Y:S03]  /*28d0*/  BSSY B2, `(.L_x_33843) ;  /* 0x000000e000027945 */ /* 0x000fe60003800000 */
[----:B------:R-:W-:-:S05]  /*28e0*/  IMAD.WIDE.U32 R158, R161, R158, c[0x0][0x188] ;  /* 0x00006200a19e7625 */ /* 0x000fca00078e009e */
[----:B------:R1:W-:Y:S01]  /*28f0*/  STG.E.128 [R158.64], R92 ;  /* 0x0000005c9e007986 */ /* 0x0003e2000c101d06 */
[----:B------:R-:W-:Y:S05]  /*2900*/  @!P1 BRA `(.L_x_33844) ;  /* 0x000000a000009947 */ /* 0x000fea0003800000 */
[----:B-1----:R-:W-:-:S05]  /*2910*/  IMAD.U32 R158, R6, 0x10000, RZ ;  /* 0x00010000069e7824 */ /* 0x002fca00078e00ff */
[----:B------:R-:W-:Y:S02]  /*2920*/  LOP3.LUT R159, R158, 0xff0000, RZ, 0xc0, !PT ;  /* 0x00ff00009e9f7812 */ /* 0x000fe400078ec0ff */
        /* <DEDUP_REMOVED lines=8> */
.L_x_33844:
[----:B------:R-:W-:Y:S05]  /*29b0*/  BSYNC B2 ;  /* 0x0000000000027941 */ /* 0x000fea0003800000 */
.L_x_33843:
[----:B------:R-:W-:Y:S02]  /*29c0*/  IADD3 R161, R161, 0x20, RZ ;  /* 0x00000020a1a17810 */ /* 0x000fe40007ffe0ff */
[----:B------:R-:W-:Y:S02]  /*29d0*/  IADD3 R157, R157, 0x20, RZ ;  /* 0x000000209d9d7810 */ /* 0x000fe40007ffe0ff */
.L_x_33806:
[----:B---3--:R-:W-:Y:S05]  /*29e0*/  BSYNC B1 ;  /* 0x0000000000017941 */ /* 0x008fea0003800000 */
.L_x_33805:
[----:B------:R-:W-:Y:S01]  /*29f0*/  ISETP.NE.AND P2, PT, R156, RZ, PT ;  /* 0x000000ff9c00720c */ /* 0x000fe20003f45270 */
[----:B------:R-:W-:-:S12]  /*2a00*/  BSSY B1, `(.L_x_33845) ;  /* 0x000018d000017945 */ /* 0x000fd80003800000 */
[----:B------:R-:W-:Y:S05]  /*2a10*/  @!P2 BRA `(.L_x_33846) ;  /* 0x000018b00000a947 */ /* 0x000fea0003800000 */
[----:B------:R-:W-:-:S04]  /*2a20*/  ISETP.NE.U32.AND P2, PT, RZ, c[0x0][0x180], PT ;  /* 0x00006000ff007a0c */ /* 0x000fc80003f45070 */
[----:B------:R-:W-:Y:S01]  /*2a30*/  ISETP.NE.AND.EX P2, PT, RZ, c[0x0][0x184], PT, P2 ;  /* 0x00006100ff007a0c */ /* 0x000fe20003f45320 */
[----:B------:R-:W-:-:S04]  /*2a40*/  @P1 IMAD.MOV.U32 R102, RZ, RZ, 0x10 ;  /* 0x00000010ff661424 */ /* 0x000fc800078e00ff */
[----:B------:R-:W-:-:S05]  /*2a50*/  @P1 IMAD.WIDE.U32 R102, R157, R102, c[0x0][0x170] ;  /* 0x00005c009d661625 */ /* 0x000fca00078e0066 */
[----:B-----5:R2:W5:Y:S03]  /*2a60*/  @P1 LDG.E.128 R96, [R102.64] ;  /* 0x0000000666601981 */ /* 0x020566000c1e1d00 */
[----:B-1----:R-:W-:-:S04]  /*2a70*/  @P2 IMAD.MOV.U32 R158, RZ, RZ, 0x10 ;  /* 0x00000010ff9e2424 */ /* 0x002fc800078e00ff */
[----:B------:R-:W-:-:S05]  /*2a80*/  @P2 IMAD.WIDE.U32 R158, R161, R158, c[0x0][0x180] ;  /* 0x00006000a19e2625 */ /* 0x000fca00078e009e */
[----:B------:R-:W3:Y:S01]  /*2a90*/  @P2 LDG.E.128 R88, [R158.64] ;  /* 0x000000069e582981 */ /* 0x000ee2000c1e1d00 */
[----:B------:R-:W-:Y:S01]  /*2aa0*/  ISETP.GT.AND P3, PT, R139, RZ, PT ;  /* 0x000000ff8b00720c */ /* 0x000fe20003f64270 */
[----:B------:R-:W-:-:S12]  /*2ab0*/  BSSY B2, `(.L_x_33847) ;  /* 0x000005b000027945 */ /* 0x000fd80003800000 */
[----:B------:R-:W-:-:S04]  /*2ac0*/  @!P3 ISETP.NE.U32.AND P4, PT, RZ, c[0x0][0x180], PT ;  /* 0x00006000ff00ba0c */ /* 0x000fc80003f85070 */
[----:B------:R-:W-:Y:S01]  /*2ad0*/  @!P3 ISETP.NE.AND.EX P4, PT, RZ, c[0x0][0x184], PT, P4 ;  /* 0x00006100ff00ba0c */ /* 0x000fe20003f85340 */
[----:B------:R-:W-:-:S03]  /*2ae0*/  @!P3 IMAD.MOV.U32 R163, RZ, RZ, R141 ;  /* 0x000000ffffa3b224 */ /* 0x000fc600078e008d */
[----:B---3--:R-:W-:Y:S01]  /*2af0*/  @!P3 FSEL R100, R88, RZ, P4 ;  /* 0x000000ff5864b208 */ /* 0x008fe20002000000 */
[----:B------:R-:W-:Y:S05]  /*2b00*/  @!P3 BRA `(.L_x_33848) ;  /* 0x000005500000b947 */ /* 0x000fea0003800000 */
[C---:B--2---:R-:W-:Y:S01]  /*2b10*/  ISETP.NE.AND P4, PT, R141.reuse, 0x1, PT ;  /* 0x000000018d00780c */ /* 0x044fe20003f85270 */
        /* <DEDUP_REMOVED lines=11> */
.L_x_33850:
[----:B------:R-:W-:Y:S02]  /*2bd0*/  IMAD.MOV.U32 R162, RZ, RZ, R144 ;  /* 0x000000ffffa27224 */ /* 0x000fe400078e0090 */
.L_x_33851:
[----:B------:R-:W-:Y:S05]  /*2be0*/  BSYNC B3 ;  /* 0x0000000000037941 */ /* 0x000fea0003800000 */
.L_x_33849:
        /* <DEDUP_REMOVED lines=16> */
.L_x_33855:
[----:B------:R-:W-:Y:S05]  /*2cf0*/  BSYNC B4 ;  /* 0x0000000000047941 */ /* 0x000fea0003800000 */
.L_x_33854:
        /* <DEDUP_REMOVED lines=44> */
.L_x_33853:
[----:B------:R-:W-:Y:S05]  /*2fc0*/  BSYNC B3 ;  /* 0x0000000000037941 */ /* 0x000fea0003800000 */
.L_x_33852:
        /* <DEDUP_REMOVED lines=9> */
.L_x_33848:
[----:B--2---:R-:W-:Y:S05]  /*3060*/  BSYNC B2 ;  /* 0x0000000000027941 */ /* 0x004fea0003800000 */
.L_x_33847:
        /* <DEDUP_REMOVED lines=18> */
.L_x_33859:
[----:B------:R-:W-:Y:S02]  /*3190*/  MOV R164, R144 ;  /* 0x0000009000a47202 */ /* 0x000fe40000000f00 */
.L_x_33860:
[----:B------:R-:W-:Y:S05]  /*31a0*/  BSYNC B3 ;  /* 0x0000000000037941 */ /* 0x000fea0003800000 */
.L_x_33858:
        /* <DEDUP_REMOVED lines=16> */
.L_x_33864:
[----:B------:R-:W-:Y:S05]  /*32b0*/  BSYNC B4 ;  /* 0x0000000000047941 */ /* 0x000fea0003800000 */
.L_x_33863:
        /* <DEDUP_REMOVED lines=44> */
.L_x_33862:
[----:B------:R-:W-:Y:S05]  /*3580*/  BSYNC B3 ;  /* 0x0000000000037941 */ /* 0x000fea0003800000 */
.L_x_33861:
        /* <DEDUP_REMOVED lines=9> */
.L_x_33857:
[----:B------:R-:W-:Y:S05]  /*3620*/  BSYNC B2 ;  /* 0x0000000000027941 */ /* 0x000fea0003800000 */
.L_x_33856:
        /* <DEDUP_REMOVED lines=18> */
.L_x_33868:
[----:B------:R-:W-:Y:S02]  /*3750*/  IMAD.MOV.U32 R164, RZ, RZ, R144 ;  /* 0x000000ffffa47224 */ /* 0x000fe400078e0090 */
.L_x_33869:
[----:B------:R-:W-:Y:S05]  /*3760*/  BSYNC B3 ;  /* 0x0000000000037941 */ /* 0x000fea0003800000 */
.L_x_33867:
        /* <DEDUP_REMOVED lines=16> */
.L_x_33873:
[----:B------:R-:W-:Y:S05]  /*3870*/  BSYNC B4 ;  /* 0x0000000000047941 */ /* 0x000fea0003800000 */
.L_x_33872:
        /* <DEDUP_REMOVED lines=44> */
.L_x_33871:
[----:B------:R-:W-:Y:S05]  /*3b40*/  BSYNC B3 ;  /* 0x0000000000037941 */ /* 0x000fea0003800000 */
.L_x_33870:
        /* <DEDUP_REMOVED lines=9> */
.L_x_33866:
[----:B------:R-:W-:Y:S05]  /*3be0*/  BSYNC B2 ;  /* 0x0000000000027941 */ /* 0x000fea0003800000 */
.L_x_33865:
        /* <DEDUP_REMOVED lines=18> */
.L_x_33877:
[----:B------:R-:W-:Y:S02]  /*3d10*/  IMAD.MOV.U32 R164, RZ, RZ, R144 ;  /* 0x000000ffffa47224 */ /* 0x000fe400078e0090 */
.L_x_33878:
[----:B------:R-:W-:Y:S05]  /*3d20*/  BSYNC B3 ;  /* 0x0000000000037941 */ /* 0x000fea0003800000 */
.L_x_33876:
        /* <DEDUP_REMOVED lines=16> */
.L_x_33882:
[----:B------:R-:W-:Y:S05]  /*3e30*/  BSYNC B4 ;  /* 0x0000000000047941 */ /* 0x000fea0003800000 */
.L_x_33881:
        /* <DEDUP_REMOVED lines=44> */
.L_x_33880:
[----:B------:R-:W-:Y:S05]  /*4100*/  BSYNC B3 ;  /* 0x0000000000037941 */ /* 0x000fea0003800000 */
.L_x_33879:
        /* <DEDUP_REMOVED lines=9> */
.L_x_33875:
[----:B------:R-:W-:Y:S05]  /*41a0*/  BSYNC B2 ;  /* 0x0000000000027941 */ /* 0x000fea0003800000 */
.L_x_33874:
        /* <DEDUP_REMOVED lines=15> */
.L_x_33884:
[----:B------:R-:W-:Y:S05]  /*42a0*/  BSYNC B2 ;  /* 0x0000000000027941 */ /* 0x000fea0003800000 */
.L_x_33883:
[----:B------:R-:W-:Y:S02]  /*42b0*/  IADD3 R161, R161, 0x20, RZ ;  /* 0x00000020a1a17810 */ /* 0x000fe40007ffe0ff */
[----:B------:R-:W-:Y:S02]  /*42c0*/  IADD3 R157, R157, 0x20, RZ ;  /* 0x000000209d9d7810 */ /* 0x000fe40007ffe0ff */
.L_x_33846:
[----:B------:R-:W-:Y:S05]  /*42d0*/  BSYNC B1 ;  /* 0x0000000000017941 */ /* 0x000fea0003800000 */
.L_x_33845:
        /* <DEDUP_REMOVED lines=30> */
.L_x_33890:
[----:B------:R-:W-:Y:S02]  /*44c0*/  IMAD.MOV.U32 R162, RZ, RZ, R144 ;  /* 0x000000ffffa27224 */ /* 0x000fe400078e0090 */
.L_x_33891:
[----:B------:R-:W-:Y:S05]  /*44d0*/  BSYNC B3 ;  /* 0x0000000000037941 */ /* 0x000fea0003800000 */
.L_x_33889:
        /* <DEDUP_REMOVED lines=16> */
.L_x_33895:
[----:B------:R-:W-:Y:S05]  /*45e0*/  BSYNC B4 ;  /* 0x0000000000047941 */ /* 0x000fea0003800000 */
.L_x_33894:
        /* <DEDUP_REMOVED lines=44> */
.L_x_33893:
[----:B------:R-:W-:Y:S05]  /*48b0*/  BSYNC B3 ;  /* 0x0000000000037941 */ /* 0x000fea0003800000 */
.L_x_33892:
        /* <DEDUP_REMOVED lines=9> */
.L_x_33888:
[----:B--2---:R-:W-:Y:S05]  /*4950*/  BSYNC B2 ;  /* 0x0000000000027941 */ /* 0x004fea0003800000 */
.L_x_33887:
        /* <DEDUP_REMOVED lines=18> */
.L_x_33899:
[----:B------:R-:W-:Y:S02]  /*4a80*/  MOV R164, R144 ;  /* 0x0000009000a47202 */ /* 0x000fe40000000f00 */
.L_x_33900:
[----:B------:R-:W-:Y:S05]  /*4a90*/  BSYNC B3 ;  /* 0x0000000000037941 */ /* 0x000fea0003800000 */
.L_x_33898:
        /* <DEDUP_REMOVED lines=16> */
.L_x_33904:
[----:B------:R-:W-:Y:S05]  /*4ba0*/  BSYNC B4 ;  /* 0x0000000000047941 */ /* 0x000fea0003800000 */
.L_x_33903:
        /* <DEDUP_REMOVED lines=44> */
.L_x_33902:
[----:B------:R-:W-:Y:S05]  /*4e70*/  BSYNC B3 ;  /* 0x0000000000037941 */ /* 0x000fea0003800000 */
.L_x_33901:
        /* <DEDUP_REMOVED lines=9> */
.L_x_33897:
[----:B------:R-:W-:Y:S05]  /*4f10*/  BSYNC B2 ;  /* 0x0000000000027941 */ /* 0x000fea0003800000 */
.L_x_33896:
        /* <DEDUP_REMOVED lines=18> */
.L_x_33908:
[----:B------:R-:W-:Y:S02]  /*5040*/  IMAD.MOV.U32 R164, RZ, RZ, R144 ;  /* 0x000000ffffa47224 */ /* 0x000fe400078e0090 */
.L_x_33909:
[----:B------:R-:W-:Y:S05]  /*5050*/  BSYNC B3 ;  /* 0x0000000000037941 */ /* 0x000fea0003800000 */
.L_x_33907:
        /* <DEDUP_REMOVED lines=16> */
.L_x_33913:
[----:B------:R-:W-:Y:S05]  /*5160*/  BSYNC B4 ;  /* 0x0000000000047941 */ /* 0x000fea0003800000 */
.L_x_33912:
        /* <DEDUP_REMOVED lines=44> */
.L_x_33911:
[----:B------:R-:W-:Y:S05]  /*5430*/  BSYNC B3 ;  /* 0x0000000000037941 */ /* 0x000fea0003800000 */
.L_x_33910:
        /* <DEDUP_REMOVED lines=9> */
.L_x_33906:
[----:B------:R-:W-:Y:S05]  /*54d0*/  BSYNC B2 ;  /* 0x0000000000027941 */ /* 0x000fea0003800000 */
.L_x_33905:
        /* <DEDUP_REMOVED lines=18> */
.L_x_33917:
[----:B------:R-:W-:Y:S02]  /*5600*/  IMAD.MOV.U32 R164, RZ, RZ, R144 ;  /* 0x000000ffffa47224 */ /* 0x000fe400078e0090 */
.L_x_33918:
[----:B------:R-:W-:Y:S05]  /*5610*/  BSYNC B3 ;  /* 0x0000000000037941 */ /* 0x000fea0003800000 */
.L_x_33916:
        /* <DEDUP_REMOVED lines=16> */
.L_x_33922:
[----:B------:R-:W-:Y:S05]  /*5720*/  BSYNC B4 ;  /* 0x0000000000047941 */ /* 0x000fea0003800000 */
.L_x_33921:
        /* <DEDUP_REMOVED lines=44> */
.L_x_33920:
[----:B------:R-:W-:Y:S05]  /*59f0*/  BSYNC B3 ;  /* 0x0000000000037941 */ /* 0x000fea0003800000 */
.L_x_33919:
        /* <DEDUP_REMOVED lines=9> */
.L_x_33915:
[----:B------:R-:W-:Y:S05]  /*5a90*/  BSYNC B2 ;  /* 0x0000000000027941 */ /* 0x000fea0003800000 */
.L_x_33914:
        /* <DEDUP_REMOVED lines=15> */
.L_x_33924:
[----:B------:R-:W-:Y:S05]  /*5b90*/  BSYNC B2 ;  /* 0x0000000000027941 */ /* 0x000fea0003800000 */
.L_x_33923:
[----:B------:R-:W-:Y:S02]  /*5ba0*/  IADD3 R161, R161, 0x20, RZ ;  /* 0x00000020a1a17810 */ /* 0x000fe40007ffe0ff */
[----:B------:R-:W-:Y:S02]  /*5bb0*/  IADD3 R157, R157, 0x20, RZ ;  /* 0x000000209d9d7810 */ /* 0x000fe40007ffe0ff */
.L_x_33886:
[----:B------:R-:W-:Y:S05]  /*5bc0*/  BSYNC B1 ;  /* 0x0000000000017941 */ /* 0x000fea0003800000 */
.L_x_33885:
        /* <DEDUP_REMOVED lines=30> */
.L_x_33930:
[----:B------:R-:W-:Y:S02]  /*5db0*/  IMAD.MOV.U32 R162, RZ, RZ, R144 ;  /* 0x000000ffffa27224 */ /* 0x000fe400078e0090 */
.L_x_33931:
[----:B------:R-:W-:Y:S05]  /*5dc0*/  BSYNC B3 ;  /* 0x0000000000037941 */ /* 0x000fea0003800000 */
.L_x_33929:
        /* <DEDUP_REMOVED lines=16> */
.L_x_33935:
[----:B------:R-:W-:Y:S05]  /*5ed0*/  BSYNC B4 ;  /* 0x0000000000047941 */ /* 0x000fea0003800000 */
.L_x_33934:
        /* <DEDUP_REMOVED lines=44> */
.L_x_33933:
[----:B------:R-:W-:Y:S05]  /*61a0*/  BSYNC B3 ;  /* 0x0000000000037941 */ /* 0x000fea0003800000 */
.L_x_33932:
        /* <DEDUP_REMOVED lines=9> */
.L_x_33928:
[----:B--2---:R-:W-:Y:S05]  /*6240*/  BSYNC B2 ;  /* 0x0000000000027941 */ /* 0x004fea0003800000 */
.L_x_33927:
        /* <DEDUP_REMOVED lines=18> */
.L_x_33939:
[----:B------:R-:W-:Y:S02]  /*6370*/  IMAD.MOV.U32 R164, RZ, RZ, R144 ;  /* 0x000000ffffa47224 */ /* 0x000fe400078e0090 */
.L_x_33940:
[----:B------:R-:W-:Y:S05]  /*6380*/  BSYNC B3 ;  /* 0x0000000000037941 */ /* 0x000fea0003800000 */
.L_x_33938:
        /* <DEDUP_REMOVED lines=16> */
.L_x_33944:
[----:B------:R-:W-:Y:S05]  /*6490*/  BSYNC B4 ;  /* 0x0000000000047941 */ /* 0x000fea0003800000 */
.L_x_33943:
        /* <DEDUP_REMOVED lines=44> */
.L_x_33942:
[----:B------:R-:W-:Y:S05]  /*6760*/  BSYNC B3 ;  /* 0x0000000000037941 */ /* 0x000fea0003800000 */
.L_x_33941:
        /* <DEDUP_REMOVED lines=9> */
.L_x_33937:
[----:B------:R-:W-:Y:S05]  /*6800*/  BSYNC B2 ;  /* 0x0000000000027941 */ /* 0x000fea0003800000 */
.L_x_33936:
        /* <DEDUP_REMOVED lines=18> */
.L_x_33948:
[----:B------:R-:W-:Y:S02]  /*6930*/  IMAD.MOV.U32 R164, RZ, RZ, R144 ;  /* 0x000000ffffa47224 */ /* 0x000fe400078e0090 */
.L_x_33949:
[----:B------:R-:W-:Y:S05]  /*6940*/  BSYNC B3 ;  /* 0x0000000000037941 */ /* 0x000fea0003800000 */
.L_x_33947:
        /* <DEDUP_REMOVED lines=16> */
.L_x_33953:
[----:B------:R-:W-:Y:S05]  /*6a50*/  BSYNC B4 ;  /* 0x0000000000047941 */ /* 0x000fea0003800000 */
.L_x_33952:
        /* <DEDUP_REMOVED lines=44> */
.L_x_33951:
[----:B------:R-:W-:Y:S05]  /*6d20*/  BSYNC B3 ;  /* 0x0000000000037941 */ /* 0x000fea0003800000 */
.L_x_33950:
[----:B0-----:R-:W0:Y:S01]  /*6d30*/  I2F.U32 R6, R164 ;  /* 0x000000a400067306 */ /* 0x001e220000201000 */
        /* <DEDUP_REMOVED lines=8> */
.L_x_33946:
[----:B------:R-:W-:Y:S05]  /*6dc0*/  BSYNC B2 ;  /* 0x0000000000027941 */ /* 0x000fea0003800000 */
.L_x_33945:
        /* <DEDUP_REMOVED lines=18> */
.L_x_33957:
[----:B------:R-:W-:Y:S02]  /*6ef0*/  IMAD.MOV.U32 R164, RZ, RZ, R144 ;  /* 0x000000ffffa47224 */ /* 0x000fe400078e0090 */
.L_x_33958:
[----:B------:R-:W-:Y:S05]  /*6f00*/  BSYNC B3 ;  /* 0x0000000000037941 */ /* 0x000fea0003800000 */
.L_x_33956:
        /* <DEDUP_REMOVED lines=16> */
.L_x_33962:
[----:B------:R-:W-:Y:S05]  /*7010*/  BSYNC B4 ;  /* 0x0000000000047941 */ /* 0x000fea0003800000 */
.L_x_33961:
        /* <DEDUP_REMOVED lines=44> */
.L_x_33960:
[----:B------:R-:W-:Y:S05]  /*72e0*/  BSYNC B3 ;  /* 0x0000000000037941 */ /* 0x000fea0003800000 */
.L_x_33959:
        /* <DEDUP_REMOVED lines=9> */
.L_x_33955:
[----:B------:R-:W-:Y:S05]  /*7380*/  BSYNC B2 ;  /* 0x0000000000027941 */ /* 0x000fea0003800000 */
.L_x_33954:
        /* <DEDUP_REMOVED lines=15> */
.L_x_33964:
[----:B------:R-:W-:Y:S05]  /*7480*/  BSYNC B2 ;  /* 0x0000000000027941 */ /* 0x000fea0003800000 */
.L_x_33963:
[----:B------:R-:W-:Y:S02]  /*7490*/  IADD3 R161, R161, 0x20, RZ ;  /* 0x00000020a1a17810 */ /* 0x000fe40007ffe0ff */
[----:B------:R-:W-:Y:S02]  /*74a0*/  IADD3 R157, R157, 0x20, RZ ;  /* 0x000000209d9d7810 */ /* 0x000fe40007ffe0ff */
.L_x_33926:
[----:B------:R-:W-:Y:S05]  /*74b0*/  BSYNC B1 ;  /* 0x0000000000017941 */ /* 0x000fea0003800000 */
.L_x_33925:
        /* <DEDUP_REMOVED lines=14> */
[----:B------:R-:W-:Y:S02]  /*75a0*/  @!P3 ISETP.NE.AND.EX P4, PT, RZ, c[0x0][0x184], PT, P4 ;  /* 0x00006100ff00ba0c */ /* 0x000fe40003f85340 */
[----:B------:R-:W-:Y:S02]  /*75b0*/  @!P3 MOV R163, R141 ;  /* 0x0000008d00a3b202 */ /* 0x000fe40000000f00 */
[----:B---3--:R-:W-:Y:S01]  /*75c0*/  @!P3 FSEL R112, R88, RZ, P4 ;  /* 0x000000ff5870b208 */ /* 0x008fe20002000000 */
[----:B------:R-:W-:Y:S05]  /*75d0*/  @!P3 BRA `(.L_x_33968) ;  /* 0x000005500000b947 */ /* 0x000fea0003800000 */
[C---:B--2---:R-:W-:Y:S01]  /*75e0*/  ISETP.NE.AND P4, PT, R141.reuse, 0x1, PT ;  /* 0x000000018d00780c */ /* 0x044fe20003f85270 */
        /* <DEDUP_REMOVED lines=11> */
.L_x_33970:
[----:B------:R-:W-:Y:S02]  /*76a0*/  MOV R162, R144 ;  /* 0x0000009000a27202 */ /* 0x000fe40000000f00 */
.L_x_33971:
[----:B------:R-:W-:Y:S05]  /*76b0*/  BSYNC B3 ;  /* 0x0000000000037941 */ /* 0x000fea0003800000 */
.L_x_33969:
        /* <DEDUP_REMOVED lines=16> */
.L_x_33975:
[----:B------:R-:W-:Y:S05]  /*77c0*/  BSYNC B4 ;  /* 0x0000000000047941 */ /* 0x000fea0003800000 */
.L_x_33974:
        /* <DEDUP_REMOVED lines=44> */
.L_x_33973:
[----:B------:R-:W-:Y:S05]  /*7a90*/  BSYNC B3 ;  /* 0x0000000000037941 */ /* 0x000fea0003800000 */
.L_x_33972:
        /* <DEDUP_REMOVED lines=9> */
.L_x_33968:
[----:B--2---:R-:W-:Y:S05]  /*7b30*/  BSYNC B2 ;  /* 0x0000000000027941 */ /* 0x004fea0003800000 */
.L_x_33967:
        /* <DEDUP_REMOVED lines=18> */
.L_x_33979:
[----:B------:R-:W-:Y:S02]  /*7c60*/  MOV R164, R144 ;  /* 0x0000009000a47202 */ /* 0x000fe40000000f00 */
.L_x_33980:
[----:B------:R-:W-:Y:S05]  /*7c70*/  BSYNC B3 ;  /* 0x0000000000037941 */ /* 0x000fea0003800000 */
.L_x_33978:
        /* <DEDUP_REMOVED lines=16> */
.L_x_33984:
[----:B------:R-:W-:Y:S05]  /*7d80*/  BSYNC B4 ;  /* 0x0000000000047941 */ /* 0x000fea0003800000 */
.L_x_33983:
        /* <DEDUP_REMOVED lines=44> */
.L_x_33982:
[----:B------:R-:W-:Y:S05]  /*8050*/  BSYNC B3 ;  /* 0x0000000000037941 */ /* 0x000fea0003800000 */
.L_x_33981:
        /* <DEDUP_REMOVED lines=9> */
.L_x_33977:
[----:B------:R-:W-:Y:S05]  /*80f0*/  BSYNC B2 ;  /* 0x0000000000027941 */ /* 0x000fea0003800000 */
.L_x_33976:
        /* <DEDUP_REMOVED lines=18> */
.L_x_33988:
[----:B------:R-:W-:Y:S02]  /*8220*/  MOV R164, R144 ;  /* 0x0000009000a47202 */ /* 0x000fe40000000f00 */
.L_x_33989:
[----:B------:R-:W-:Y:S05]  /*8230*/  BSYNC B3 ;  /* 0x0000000000037941 */ /* 0x000fea0003800000 */
.L_x_33987:
        /* <DEDUP_REMOVED lines=16> */
.L_x_33993:
[----:B------:R-:W-:Y:S05]  /*8340*/  BSYNC B4 ;  /* 0x0000000000047941 */ /* 0x000fea0003800000 */
.L_x_33992:
        /* <DEDUP_REMOVED lines=44> */
.L_x_33991:
[----:B------:R-:W-:Y:S05]  /*8610*/  BSYNC B3 ;  /* 0x0000000000037941 */ /* 0x000fea0003800000 */
.L_x_33990:
        /* <DEDUP_REMOVED lines=9> */
.L_x_33986:
[----:B------:R-:W-:Y:S05]  /*86b0*/  BSYNC B2 ;  /* 0x0000000000027941 */ /* 0x000fea0003800000 */
.L_x_33985:
        /* <DEDUP_REMOVED lines=18> */
.L_x_33997:
[----:B------:R-:W-:Y:S02]  /*87e0*/  MOV R164, R144 ;  /* 0x0000009000a47202 */ /* 0x000fe40000000f00 */
.L_x_33998:
[----:B------:R-:W-:Y:S05]  /*87f0*/  BSYNC B3 ;  /* 0x0000000000037941 */ /* 0x000fea0003800000 */
.L_x_33996:
        /* <DEDUP_REMOVED lines=16> */
.L_x_34002:
[----:B------:R-:W-:Y:S05]  /*8900*/  BSYNC B4 ;  /* 0x0000000000047941 */ /* 0x000fea0003800000 */
.L_x_34001:
        /* <DEDUP_REMOVED lines=44> */
.L_x_34000:
[----:B------:R-:W-:Y:S05]  /*8bd0*/  BSYNC B3 ;  /* 0x0000000000037941 */ /* 0x000fea0003800000 */
.L_x_33999:
        /* <DEDUP_REMOVED lines=9> */
.L_x_33995:
[----:B------:R-:W-:Y:S05]  /*8c70*/  BSYNC B2 ;  /* 0x0000000000027941 */ /* 0x000fea0003800000 */
.L_x_33994:
[----:B------:R-:W-:Y:S01]  /*8c80*/  HFMA2.MMA R158, -RZ, RZ, 0, 9.5367431640625e-07 ;  /* 0x00000010ff9e7435 */ /* 0x000fe200000001ff */
[----:B------:R-:W-:Y:S09]  /*8c90*/  BSSY B2, `(.L_x_34003) ;  /* 0x000000e000027945 */ /* 0x000ff20003800000 */
[----:B------:R-:W-:-:S05]  /*8ca0*/  IMAD.WIDE.U32 R158, R161, R158, c[0x0][0x188] ;  /* 0x00006200a19e7625 */ /* 0x000fca00078e009e */
[----:B------:R1:W-:Y:S01]  /*8cb0*/  STG.E.128 [R158.64], R112 ;  /* 0x000000709e007986 */ /* 0x0003e2000c101d06 */
[----:B------:R-:W-:Y:S05]  /*8cc0*/  @!P1 BRA `(.L_x_34004) ;  /* 0x000000a000009947 */ /* 0x000fea0003800000 */
[----:B-1----:R-:W-:-:S05]  /*8cd0*/  IMAD.U32 R158, R6, 0x10000, RZ ;  /* 0x00010000069e7824 */ /* 0x002fca00078e00ff */
        /* <DEDUP_REMOVED lines=9> */
.L_x_34004:
[----:B------:R-:W-:Y:S05]  /*8d70*/  BSYNC B2 ;  /* 0x0000000000027941 */ /* 0x000fea0003800000 */
.L_x_34003:
[----:B------:R-:W-:Y:S02]  /*8d80*/  IADD3 R161, R161, 0x20, RZ ;  /* 0x00000020a1a17810 */ /* 0x000fe40007ffe0ff */
[----:B------:R-:W-:Y:S02]  /*8d90*/  IADD3 R157, R157, 0x20, RZ ;  /* 0x000000209d9d7810 */ /* 0x000fe40007ffe0ff */
.L_x_33966:
[----:B------:R-:W-:Y:S05]  /*8da0*/  BSYNC B1 ;  /* 0x0000000000017941 */ /* 0x000fea0003800000 */
.L_x_33965:
        /* <DEDUP_REMOVED lines=30> */
.L_x_34010:
[----:B------:R-:W-:Y:S02]  /*8f90*/  IMAD.MOV.U32 R162, RZ, RZ, R144 ;  /* 0x000000ffffa27224 */ /* 0x000fe400078e0090 */
.L_x_34011:
[----:B------:R-:W-:Y:S05]  /*8fa0*/  BSYNC B3 ;  /* 0x0000000000037941 */ /* 0x000fea0003800000 */
.L_x_34009:
        /* <DEDUP_REMOVED lines=16> */
.L_x_34015:
[----:B------:R-:W-:Y:S05]  /*90b0*/  BSYNC B4 ;  /* 0x0000000000047941 */ /* 0x000fea0003800000 */
.L_x_34014:
        /* <DEDUP_REMOVED lines=44> */
.L_x_34013:
[----:B------:R-:W-:Y:S05]  /*9380*/  BSYNC B3 ;  /* 0x0000000000037941 */ /* 0x000fea0003800000 */
.L_x_34012:
        /* <DEDUP_REMOVED lines=9> */
.L_x_34008:
[----:B--2---:R-:W-:Y:S05]  /*9420*/  BSYNC B2 ;  /* 0x0000000000027941 */ /* 0x004fea0003800000 */
.L_x_34007:
        /* <DEDUP_REMOVED lines=18> */
.L_x_34019:
[----:B------:R-:W-:Y:S02]  /*9550*/  IMAD.MOV.U32 R164, RZ, RZ, R144 ;  /* 0x000000ffffa47224 */ /* 0x000fe400078e0090 */
.L_x_34020:
[----:B------:R-:W-:Y:S05]  /*9560*/  BSYNC B3 ;  /* 0x0000000000037941 */ /* 0x000fea0003800000 */
.L_x_34018:
        /* <DEDUP_REMOVED lines=16> */
.L_x_34024:
[----:B------:R-:W-:Y:S05]  /*9670*/  BSYNC B4 ;  /* 0x0000000000047941 */ /* 0x000fea0003800000 */
.L_x_34023:
        /* <DEDUP_REMOVED lines=44> */
.L_x_34022:
[----:B------:R-:W-:Y:S05]  /*9940*/  BSYNC B3 ;  /* 0x0000000000037941 */ /* 0x000fea0003800000 */
.L_x_34021:
        /* <DEDUP_REMOVED lines=9> */
.L_x_34017:
[----:B------:R-:W-:Y:S05]  /*99e0*/  BSYNC B2 ;  /* 0x0000000000027941 */ /* 0x000fea0003800000 */
.L_x_34016:
        /* <DEDUP_REMOVED lines=18> */
.L_x_34028:
[----:B------:R-:W-:Y:S02]  /*9b10*/  IMAD.MOV.U32 R164, RZ, RZ, R144 ;  /* 0x000000ffffa47224 */ /* 0x000fe400078e0090 */
.L_x_34029:
[----:B------:R-:W-:Y:S05]  /*9b20*/  BSYNC B3 ;  /* 0x0000000000037941 */ /* 0x000fea0003800000 */
.L_x_34027:
        /* <DEDUP_REMOVED lines=16> */
.L_x_34033:
[----:B------:R-:W-:Y:S05]  /*9c30*/  BSYNC B4 ;  /* 0x0000000000047941 */ /* 0x000fea0003800000 */
.L_x_34032:
        /* <DEDUP_REMOVED lines=44> */
.L_x_34031:
[----:B------:R-:W-:Y:S05]  /*9f00*/  BSYNC B3 ;  /* 0x0000000000037941 */ /* 0x000fea0003800000 */
.L_x_34030:
        /* <DEDUP_REMOVED lines=9> */
.L_x_34026:
[----:B------:R-:W-:Y:S05]  /*9fa0*/  BSYNC B2 ;  /* 0x0000000000027941 */ /* 0x000fea0003800000 */
.L_x_34025:
        /* <DEDUP_REMOVED lines=18> */
.L_x_34037:
[----:B------:R-:W-:Y:S02]  /*a0d0*/  IMAD.MOV.U32 R164, RZ, RZ, R144 ;  /* 0x000000ffffa47224 */ /* 0x000fe400078e0090 */
.L_x_34038:
[----:B------:R-:W-:Y:S05]  /*a0e0*/  BSYNC B3 ;  /* 0x0000000000037941 */ /* 0x000fea0003800000 */
.L_x_34036:
        /* <DEDUP_REMOVED lines=16> */
.L_x_34042:
[----:B------:R-:W-:Y:S05]  /*a1f0*/  BSYNC B4 ;  /* 0x0000000000047941 */ /* 0x000fea0003800000 */
.L_x_34041:
        /* <DEDUP_REMOVED lines=44> */
.L_x_34040:
[----:B------:R-:W-:Y:S05]  /*a4c0*/  BSYNC B3 ;  /* 0x0000000000037941 */ /* 0x000fea0003800000 */
.L_x_34039:
        /* <DEDUP_REMOVED lines=9> */
.L_x_34035:
[----:B------:R-:W-:Y:S05]  /*a560*/  BSYNC B2 ;  /* 0x0000000000027941 */ /* 0x000fea0003800000 */
.L_x_34034:
[----:B------:R-:W-:Y:S01]  /*a570*/  IMAD.MOV.U32 R158, RZ, RZ, 0x10 ;  /* 0x00000010ff9e7424 */ /* 0x000fe200078e00ff */
[----:B------:R-:W-:Y:S03]  /*a580*/  BSSY B2, `(.L_x_34043) ;  /* 0x000000e000027945 */ /* 0x000fe60003800000 */
[----:B------:R-:W-:-:S05]  /*a590*/  IMAD.WIDE.U32 R158, R161, R158, c[0x0][0x188] ;  /* 0x00006200a19e7625 */ /* 0x000fca00078e009e */
[----:B------:R1:W-:Y:S01]  /*a5a0*/  STG.E.128 [R158.64], R116 ;  /* 0x000000749e007986 */ /* 0x0003e2000c101d06 */
[----:B------:R-:W-:Y:S05]  /*a5b0*/  @!P1 BRA `(.L_x_34044) ;  /* 0x000000a000009947 */ /* 0x000fea0003800000 */
[----:B-1----:R-:W-:-:S04]  /*a5c0*/  SHF.L.U32 R158, R6, 0x10, RZ ;  /* 0x00000010069e7819 */ /* 0x002fc800000006ff */
        /* <DEDUP_REMOVED lines=9> */
.L_x_34044:
[----:B------:R-:W-:Y:S05]  /*a660*/  BSYNC B2 ;  /* 0x0000000000027941 */ /* 0x000fea0003800000 */
.L_x_34043:
[----:B------:R-:W-:Y:S02]  /*a670*/  IADD3 R161, R161, 0x20, RZ ;  /* 0x00000020a1a17810 */ /* 0x000fe40007ffe0ff */
[----:B------:R-:W-:Y:S02]  /*a680*/  IADD3 R157, R157, 0x20, RZ ;  /* 0x000000209d9d7810 */ /* 0x000fe40007ffe0ff */
.L_x_34006:
[----:B------:R-:W-:Y:S05]  /*a690*/  BSYNC B1 ;  /* 0x0000000000017941 */ /* 0x000fea0003800000 */
.L_x_34005:
[----:B------:R-:W-:Y:S01]  /*a6a0*/  ISETP.NE.AND P2, PT, R151, RZ, PT ;  /* 0x000000ff9700720c */ /* 0x000fe20003f45270 */
[----:B------:R-:W-:-:S12]  /*a6b0*/  BSSY B1, `(.L_x_34045) ;  /* 0x000018d000017945 */ /* 0x000fd80003800000 */
[----:B------:R-:W-:Y:S05]  /*a6c0*/  @!P2 BRA `(.L_x_34046) ;  /* 0x000018b00000a947 */ /* 0x000fea0003800000 */
[----:B------:R-:W-:-:S04]  /*a6d0*/  ISETP.NE.U32.AND P2, PT, RZ, c[0x0][0x180], PT ;  /* 0x00006000ff007a0c */ /* 0x000fc80003f45070 */
[----:B------:R-:W-:Y:S01]  /*a6e0*/  ISETP.NE.AND.EX P2, PT, RZ, c[0x0][0x184], PT, P2 ;  /* 0x00006100ff007a0c */ /* 0x000fe20003f45320 */
[----:B------:R-:W-:-:S12]  /*a6f0*/  @P1 IMAD.MOV.U32 R122, RZ, RZ, 0x10 ;  /* 0x00000010ff7a1424 */ /* 0x000fd800078e00ff */
[----:B-1----:R-:W-:Y:S01]  /*a700*/  @P2 MOV R158, 0x10 ;  /* 0x00000010009e2802 */ /* 0x002fe20000000f00 */
[----:B------:R-:W-:-:S04]  /*a710*/  @P1 IMAD.WIDE.U32 R122, R157, R122, c[0x0][0x170] ;  /* 0x00005c009d7a1625 */ /* 0x000fc800078e007a */
[----:B------:R-:W-:Y:S01]  /*a720*/  @P2 IMAD.WIDE.U32 R158, R161, R158, c[0x0][0x180] ;  /* 0x00006000a19e2625 */ /* 0x000fe200078e009e */
[----:B-----5:R1:W5:Y:S04]  /*a730*/  @P1 LDG.E.128 R96, [R122.64] ;  /* 0x000000067a601981 */ /* 0x020368000c1e1d00 */
        /* <DEDUP_REMOVED lines=20> */
.L_x_34050:
[----:B------:R-:W-:Y:S02]  /*a880*/  IMAD.MOV.U32 R162, RZ, RZ, R144 ;  /* 0x000000ffffa27224 */ /* 0x000fe400078e0090 */
.L_x_34051:
[----:B------:R-:W-:Y:S05]  /*a890*/  BSYNC B3 ;  /* 0x0000000000037941 */ /* 0x000fea0003800000 */
.L_x_34049:
        /* <DEDUP_REMOVED lines=16> */
.L_x_34055:
[----:B------:R-:W-:Y:S05]  /*a9a0*/  BSYNC B4 ;  /* 0x0000000000047941 */ /* 0x000fea0003800000 */
.L_x_34054:
        /* <DEDUP_REMOVED lines=44> */
.L_x_34053:
[----:B------:R-:W-:Y:S05]  /*ac70*/  BSYNC B3 ;  /* 0x0000000000037941 */ /* 0x000fea0003800000 */
.L_x_34052:
        /* <DEDUP_REMOVED lines=9> */
.L_x_34048:
[----:B-1----:R-:W-:Y:S05]  /*ad10*/  BSYNC B2 ;  /* 0x0000000000027941 */ /* 0x002fea0003800000 */
.L_x_34047:
        /* <DEDUP_REMOVED lines=18> */
.L_x_34059:
[----:B------:R-:W-:Y:S02]  /*ae40*/  IMAD.MOV.U32 R164, RZ, RZ, R144 ;  /* 0x000000ffffa47224 */ /* 0x000fe400078e0090 */
.L_x_34060:
[----:B------:R-:W-:Y:S05]  /*ae50*/  BSYNC B3 ;  /* 0x0000000000037941 */ /* 0x000fea0003800000 */
.L_x_34058:
        /* <DEDUP_REMOVED lines=16> */
.L_x_34064:
[----:B------:R-:W-:Y:S05]  /*af60*/  BSYNC B4 ;  /* 0x0000000000047941 */ /* 0x000fea0003800000 */
.L_x_34063:
        /* <DEDUP_REMOVED lines=44> */
.L_x_34062:
[----:B------:R-:W-:Y:S05]  /*b230*/  BSYNC B3 ;  /* 0x0000000000037941 */ /* 0x000fea0003800000 */
.L_x_34061:
        /* <DEDUP_REMOVED lines=9> */
.L_x_34057:
[----:B------:R-:W-:Y:S05]  /*b2d0*/  BSYNC B2 ;  /* 0x0000000000027941 */ /* 0x000fea0003800000 */
.L_x_34056:
        /* <DEDUP_REMOVED lines=18> */
.L_x_34068:
[----:B------:R-:W-:Y:S02]  /*b400*/  IMAD.MOV.U32 R164, RZ, RZ, R144 ;  /* 0x000000ffffa47224 */ /* 0x000fe400078e0090 */
.L_x_34069:
[----:B------:R-:W-:Y:S05]  /*b410*/  BSYNC B3 ;  /* 0x0000000000037941 */ /* 0x000fea0003800000 */
.L_x_34067:
        /* <DEDUP_REMOVED lines=16> */
.L_x_34073:
[----:B------:R-:W-:Y:S05]  /*b520*/  BSYNC B4 ;  /* 0x0000000000047941 */ /* 0x000fea0003800000 */
.L_x_34072:
        /* <DEDUP_REMOVED lines=44> */
.L_x_34071:
[----:B------:R-:W-:Y:S05]  /*b7f0*/  BSYNC B3 ;  /* 0x0000000000037941 */ /* 0x000fea0003800000 */
.L_x_34070:
        /* <DEDUP_REMOVED lines=9> */
.L_x_34066:
[----:B------:R-:W-:Y:S05]  /*b890*/  BSYNC B2 ;  /* 0x0000000000027941 */ /* 0x000fea0003800000 */
.L_x_34065:
        /* <DEDUP_REMOVED lines=18> */
.L_x_34077:
[----:B------:R-:W-:Y:S02]  /*b9c0*/  IMAD.MOV.U32 R164, RZ, RZ, R144 ;  /* 0x000000ffffa47224 */ /* 0x000fe400078e0090 */
.L_x_34078:
[----:B------:R-:W-:Y:S05]  /*b9d0*/  BSYNC B3 ;  /* 0x0000000000037941 */ /* 0x000fea0003800000 */
.L_x_34076:
        /* <DEDUP_REMOVED lines=16> */
.L_x_34082:
[----:B------:R-:W-:Y:S05]  /*bae0*/  BSYNC B4 ;  /* 0x0000000000047941 */ /* 0x000fea0003800000 */
.L_x_34081:
        /* <DEDUP_REMOVED lines=44> */
.L_x_34080:
[----:B------:R-:W-:Y:S05]  /*bdb0*/  BSYNC B3 ;  /* 0x0000000000037941 */ /* 0x000fea0003800000 */
.L_x_34079:
        /* <DEDUP_REMOVED lines=9> */
.L_x_34075:
[----:B------:R-:W-:Y:S05]  /*be50*/  BSYNC B2 ;  /* 0x0000000000027941 */ /* 0x000fea0003800000 */
.L_x_34074:
[----:B------:R-:W-:Y:S01]  /*be60*/  IMAD.MOV.U32 R158, RZ, RZ, 0x10 ;  /* 0x00000010ff9e7424 */ /* 0x000fe200078e00ff */
[----:B------:R-:W-:Y:S03]  /*be70*/  BSSY B2, `(.L_x_34083) ;  /* 0x000000e000027945 */ /* 0x000fe60003800000 */
[----:B------:R-:W-:-:S05]  /*be80*/  IMAD.WIDE.U32 R158, R161, R158, c[0x0][0x188] ;  /* 0x00006200a19e7625 */ /* 0x000fca00078e009e */
[----:B------:R1:W-:Y:S01]  /*be90*/  STG.E.128 [R158.64], R120 ;  /* 0x000000789e007986 */ /* 0x0003e2000c101d06 */
[----:B------:R-:W-:Y:S05]  /*bea0*/  @!P1 BRA `(.L_x_34084) ;  /* 0x000000a000009947 */ /* 0x000fea0003800000 */
[----:B-1----:R-:W-:-:S05]  /*beb0*/  IMAD.U32 R158, R6, 0x10000, RZ ;  /* 0x00010000069e7824 */ /* 0x002fca00078e00ff */
[----:B------:R-:W-:Y:S02]  /*bec0*/  LOP3.LUT R159, R158, 0xff0000, RZ, 0xc0, !PT ;  /* 0x00ff00009e9f7812 */ /* 0x000fe400078ec0ff */
[----:B------:R-:W-:-:S04]  /*bed0*/  LOP3.LUT R158, R7, 0xffff, RZ, 0xc0, !PT ;  /* 0x0000ffff079e7812 */ /* 0x000fc800078ec0ff */
[----:B------:R-:W-:Y:S02]  /*bee0*/  LEA R158, R158, R159, 0x18 ;  /* 0x0000009f9e9e7211 */ /* 0x000fe400078ec0ff */
[----:B------:R-:W-:-:S05]  /*bef0*/  LOP3.LUT R159, R5, 0xff, RZ, 0xc0, !PT ;  /* 0x000000ff059f7812 */ /* 0x000fca00078ec0ff */
[----:B------:R-:W-:Y:S01]  /*bf00*/  IMAD R158, R159, 0x100, R158 ;  /* 0x000001009f9e7824 */ /* 0x000fe200078e029e */
[----:B------:R-:W-:-:S05]  /*bf10*/  LOP3.LUT R159, R4, 0xff, RZ, 0xc0, !PT ;  /* 0x000000ff049f7812 */ /* 0x000fca00078ec0ff */
[----:B------:R-:W-:Y:S02]  /*bf20*/  IMAD.IADD R163, R158, 0x1, R159 ;  /* 0x000000019ea37824 */ /* 0x000fe400078e029f */
[----:B------:R-:W-:-:S05]  /*bf30*/  IMAD.WIDE.U32 R158, R157, R160, c[0x0][0x190] ;  /* 0x000064009d9e7625 */ /* 0x000fca00078e00a0 */
[----:B------:R1:W-:Y:S02]  /*bf40*/  STG.E [R158.64], R163 ;  /* 0x000000a39e007986 */ /* 0x0003e4000c101906 */
.L_x_34084:
[----:B------:R-:W-:Y:S05]  /*bf50*/  BSYNC B2 ;  /* 0x0000000000027941 */ /* 0x000fea0003800000 */
.L_x_34083:
[----:B------:R-:W-:Y:S02]  /*bf60*/  IADD3 R161, R161, 0x20, RZ ;  /* 0x00000020a1a17810 */ /* 0x000fe40007ffe0ff */
[----:B------:R-:W-:Y:S02]  /*bf70*/  IADD3 R157, R157, 0x20, RZ ;  /* 0x000000209d9d7810 */ /* 0x000fe40007ffe0ff */
.L_x_34046:
[----:B------:R-:W-:Y:S05]  /*bf80*/  BSYNC B1 ;  /* 0x0000000000017941 */ /* 0x000fea0003800000 */
.L_x_34045:
[----:B------:R-:W-:Y:S01]  /*bf90*/  ISETP.NE.AND P2, PT, R150, RZ, PT ;  /* 0x000000ff9600720c */ /* 0x000fe20003f45270 */
[----:B------:R-:W-:-:S12]  /*bfa0*/  BSSY B1, `(.L_x_34085) ;  /* 0x000018d000017945 */ /* 0x000fd80003800000 */
[----:B------:R-:W-:Y:S05]  /*bfb0*/  @!P2 BRA `(.L_x_34086) ;  /* 0x000018b00000a947 */ /* 0x000fea0003800000 */
[----:B------:R-:W-:-:S04]  /*bfc0*/  ISETP.NE.U32.AND P2, PT, RZ, c[0x0][0x180], PT ;  /* 0x00006000ff007a0c */ /* 0x000fc80003f45070 */
[----:B------:R-:W-:Y:S02]  /*bfd0*/  ISETP.NE.AND.EX P2, PT, RZ, c[0x0][0x184], PT, P2 ;  /* 0x00006100ff007a0c */ /* 0x000fe40003f45320 */
[----:B------:R-:W-:-:S11]  /*bfe0*/  @P1 MOV R126, 0x10 ;  /* 0x00000010007e1802 */ /* 0x000fd60000000f00 */
[----:B-1----:R-:W-:-:S04]  /*bff0*/  @P2 IMAD.MOV.U32 R158, RZ, RZ, 0x10 ;  /* 0x00000010ff9e2424 */ /* 0x002fc800078e00ff */
        /* <DEDUP_REMOVED lines=23> */
.L_x_34090:
[----:B------:R-:W-:Y:S02]  /*c170*/  IMAD.MOV.U32 R162, RZ, RZ, R144 ;  /* 0x000000ffffa27224 */ /* 0x000fe400078e0090 */
.L_x_34091:
[----:B------:R-:W-:Y:S05]  /*c180*/  BSYNC B3 ;  /* 0x0000000000037941 */ /* 0x000fea0003800000 */
.L_x_34089:
        /* <DEDUP_REMOVED lines=16> */
.L_x_34095:
[----:B------:R-:W-:Y:S05]  /*c290*/  BSYNC B4 ;  /* 0x0000000000047941 */ /* 0x000fea0003800000 */
.L_x_34094:
        /* <DEDUP_REMOVED lines=44> */
.L_x_34093:
[----:B------:R-:W-:Y:S05]  /*c560*/  BSYNC B3 ;  /* 0x0000000000037941 */ /* 0x000fea0003800000 */
.L_x_34092:
        /* <DEDUP_REMOVED lines=9> */
.L_x_34088:
[----:B-1----:R-:W-:Y:S05]  /*c600*/  BSYNC B2 ;  /* 0x0000000000027941 */ /* 0x002fea0003800000 */
.L_x_34087:
        /* <DEDUP_REMOVED lines=18> */
.L_x_34099:
[----:B------:R-:W-:Y:S02]  /*c730*/  IMAD.MOV.U32 R164, RZ, RZ, R144 ;  /* 0x000000ffffa47224 */ /* 0x000fe400078e0090 */
.L_x_34100:
[----:B------:R-:W-:Y:S05]  /*c740*/  BSYNC B3 ;  /* 0x0000000000037941 */ /* 0x000fea0003800000 */
.L_x_34098:
        /* <DEDUP_REMOVED lines=16> */
.L_x_34104:
[----:B------:R-:W-:Y:S05]  /*c850*/  BSYNC B4 ;  /* 0x0000000000047941 */ /* 0x000fea0003800000 */
.L_x_34103:
        /* <DEDUP_REMOVED lines=44> */
.L_x_34102:
[----:B------:R-:W-:Y:S05]  /*cb20*/  BSYNC B3 ;  /* 0x0000000000037941 */ /* 0x000fea0003800000 */
.L_x_34101:
        /* <DEDUP_REMOVED lines=9> */
.L_x_34097:
[----:B------:R-:W-:Y:S05]  /*cbc0*/  BSYNC B2 ;  /* 0x0000000000027941 */ /* 0x000fea0003800000 */
.L_x_34096:
        /* <DEDUP_REMOVED lines=18> */
.L_x_34108:
[----:B------:R-:W-:Y:S02]  /*ccf0*/  IMAD.MOV.U32 R164, RZ, RZ, R144 ;  /* 0x000000ffffa47224 */ /* 0x000fe400078e0090 */
.L_x_34109:
[----:B------:R-:W-:Y:S05]  /*cd00*/  BSYNC B3 ;  /* 0x0000000000037941 */ /* 0x000fea0003800000 */
.L_x_34107:
        /* <DEDUP_REMOVED lines=16> */
.L_x_34113:
[----:B------:R-:W-:Y:S05]  /*ce10*/  BSYNC B4 ;  /* 0x0000000000047941 */ /* 0x000fea0003800000 */
.L_x_34112:
        /* <DEDUP_REMOVED lines=44> */
.L_x_34111:
[----:B------:R-:W-:Y:S05]  /*d0e0*/  BSYNC B3 ;  /* 0x0000000000037941 */ /* 0x000fea0003800000 */
.L_x_34110:
        /* <DEDUP_REMOVED lines=9> */
.L_x_34106:
[----:B------:R-:W-:Y:S05]  /*d180*/  BSYNC B2 ;  /* 0x0000000000027941 */ /* 0x000fea0003800000 */
.L_x_34105:
        /* <DEDUP_REMOVED lines=18> */
.L_x_34117:
[----:B------:R-:W-:Y:S02]  /*d2b0*/  IMAD.MOV.U32 R164, RZ, RZ, R144 ;  /* 0x000000ffffa47224 */ /* 0x000fe400078e0090 */
.L_x_34118:
[----:B------:R-:W-:Y:S05]  /*d2c0*/  BSYNC B3 ;  /* 0x0000000000037941 */ /* 0x000fea0003800000 */
.L_x_34116:
        /* <DEDUP_REMOVED lines=16> */
.L_x_34122:
[----:B------:R-:W-:Y:S05]  /*d3d0*/  BSYNC B4 ;  /* 0x0000000000047941 */ /* 0x000fea0003800000 */
.L_x_34121:
        /* <DEDUP_REMOVED lines=44> */
.L_x_34120:
[----:B------:R-:W-:Y:S05]  /*d6a0*/  BSYNC B3 ;  /* 0x0000000000037941 */ /* 0x000fea0003800000 */
.L_x_34119:
        /* <DEDUP_REMOVED lines=9> */
.L_x_34115:
[----:B------:R-:W-:Y:S05]  /*d740*/  BSYNC B2 ;  /* 0x0000000000027941 */ /* 0x000fea0003800000 */
.L_x_34114:
        /* <DEDUP_REMOVED lines=15> */
.L_x_34124:
[----:B------:R-:W-:Y:S05]  /*d840*/  BSYNC B2 ;  /* 0x0000000000027941 */ /* 0x000fea0003800000 */
.L_x_34123:
[----:B------:R-:W-:Y:S02]  /*d850*/  IADD3 R161, R161, 0x20, RZ ;  /* 0x00000020a1a17810 */ /* 0x000fe40007ffe0ff */
[----:B------:R-:W-:Y:S02]  /*d860*/  IADD3 R157, R157, 0x20, RZ ;  /* 0x000000209d9d7810 */ /* 0x000fe40007ffe0ff */
.L_x_34086:
[----:B------:R-:W-:Y:S05]  /*d870*/  BSYNC B1 ;  /* 0x0000000000017941 */ /* 0x000fea0003800000 */
.L_x_34085:
        /* <DEDUP_REMOVED lines=30> */
.L_x_34130:
[----:B------:R-:W-:Y:S02]  /*da60*/  MOV R162, R144 ;  /* 0x0000009000a27202 */ /* 0x000fe40000000f00 */
.L_x_34131:
[----:B------:R-:W-:Y:S05]  /*da70*/  BSYNC B3 ;  /* 0x0000000000037941 */ /* 0x000fea0003800000 */
.L_x_34129:
        /* <DEDUP_REMOVED lines=16> */
.L_x_34135:
[----:B------:R-:W-:Y:S05]  /*db80*/  BSYNC B4 ;  /* 0x0000000000047941 */ /* 0x000fea0003800000 */
.L_x_34134:
        /* <DEDUP_REMOVED lines=44> */
.L_x_34133:
[----:B------:R-:W-:Y:S05]  /*de50*/  BSYNC B3 ;  /* 0x0000000000037941 */ /* 0x000fea0003800000 */
.L_x_34132:
        /* <DEDUP_REMOVED lines=9> */
.L_x_34128:
[----:B--2---:R-:W-:Y:S05]  /*def0*/  BSYNC B2 ;  /* 0x0000000000027941 */ /* 0x004fea0003800000 */
.L_x_34127:
        /* <DEDUP_REMOVED lines=18> */
.L_x_34139:
[----:B------:R-:W-:Y:S02]  /*e020*/  MOV R164, R144 ;  /* 0x0000009000a47202 */ /* 0x000fe40000000f00 */
.L_x_34140:
[----:B------:R-:W-:Y:S05]  /*e030*/  BSYNC B3 ;  /* 0x0000000000037941 */ /* 0x000fea0003800000 */
.L_x_34138:
        /* <DEDUP_REMOVED lines=16> */
.L_x_34144:
[----:B------:R-:W-:Y:S05]  /*e140*/  BSYNC B4 ;  /* 0x0000000000047941 */ /* 0x000fea0003800000 */
.L_x_34143:
        /* <DEDUP_REMOVED lines=44> */
.L_x_34142:
[----:B------:R-:W-:Y:S05]  /*e410*/  BSYNC B3 ;  /* 0x0000000000037941 */ /* 0x000fea0003800000 */
.L_x_34141:
        /* <DEDUP_REMOVED lines=9> */
.L_x_34137:
[----:B------:R-:W-:Y:S05]  /*e4b0*/  BSYNC B2 ;  /* 0x0000000000027941 */ /* 0x000fea0003800000 */
.L_x_34136:
        /* <DEDUP_REMOVED lines=18> */
.L_x_34148:
[----:B------:R-:W-:Y:S02]  /*e5e0*/  MOV R164, R144 ;  /* 0x0000009000a47202 */ /* 0x000fe40000000f00 */
.L_x_34149:
[----:B------:R-:W-:Y:S05]  /*e5f0*/  BSYNC B3 ;  /* 0x0000000000037941 */ /* 0x000fea0003800000 */
.L_x_34147:
        /* <DEDUP_REMOVED lines=16> */
.L_x_34153:
[----:B------:R-:W-:Y:S05]  /*e700*/  BSYNC B4 ;  /* 0x0000000000047941 */ /* 0x000fea0003800000 */
.L_x_34152:
        /* <DEDUP_REMOVED lines=44> */
.L_x_34151:
[----:B------:R-:W-:Y:S05]  /*e9d0*/  BSYNC B3 ;  /* 0x0000000000037941 */ /* 0x000fea0003800000 */
.L_x_34150:
        /* <DEDUP_REMOVED lines=9> */
.L_x_34146:
[----:B------:R-:W-:Y:S05]  /*ea70*/  BSYNC B2 ;  /* 0x0000000000027941 */ /* 0x000fea0003800000 */
.L_x_34145:
        /* <DEDUP_REMOVED lines=18> */
.L_x_34157:
[----:B------:R-:W-:Y:S02]  /*eba0*/  MOV R164, R144 ;  /* 0x0000009000a47202 */ /* 0x000fe40000000f00 */
.L_x_34158:
[----:B------:R-:W-:Y:S05]  /*ebb0*/  BSYNC B3 ;  /* 0x0000000000037941 */ /* 0x000fea0003800000 */
.L_x_34156:
        /* <DEDUP_REMOVED lines=16> */
.L_x_34162:
[----:B------:R-:W-:Y:S05]  /*ecc0*/  BSYNC B4 ;  /* 0x0000000000047941 */ /* 0x000fea0003800000 */
.L_x_34161:
        /* <DEDUP_REMOVED lines=44> */
.L_x_34160:
[----:B------:R-:W-:Y:S05]  /*ef90*/  BSYNC B3 ;  /* 0x0000000000037941 */ /* 0x000fea0003800000 */
.L_x_34159:
        /* <DEDUP_REMOVED lines=9> */
.L_x_34155:
[----:B------:R-:W-:Y:S05]  /*f030*/  BSYNC B2 ;  /* 0x0000000000027941 */ /* 0x000fea0003800000 */
.L_x_34154:
        /* <DEDUP_REMOVED lines=15> */
.L_x_34164:
[----:B------:R-:W-:Y:S05]  /*f130*/  BSYNC B2 ;  /* 0x0000000000027941 */ /* 0x000fea0003800000 */
.L_x_34163:
[----:B------:R-:W-:Y:S02]  /*f140*/  IADD3 R161, R161, 0x20, RZ ;  /* 0x00000020a1a17810 */ /* 0x000fe40007ffe0ff */
[----:B------:R-:W-:Y:S02]  /*f150*/  IADD3 R157, R157, 0x20, RZ ;  /* 0x000000209d9d7810 */ /* 0x000fe40007ffe0ff */
.L_x_34126:
[----:B------:R-:W-:Y:S05]  /*f160*/  BSYNC B1 ;  /* 0x0000000000017941 */ /* 0x000fea0003800000 */
.L_x_34125:
[----:B------:R-:W-:Y:S01]  /*f170*/  ISETP.NE.AND P2, PT, R148, RZ, PT ;  /* 0x000000ff9400720c */ /* 0x000fe20003f45270 */
[----:B------:R-:W-:-:S12]  /*f180*/  BSSY B1, `(.L_x_34165) ;  /* 0x0000189000017945 */ /* 0x000fd80003800000 */
[----:B------:R-:W-:Y:S05]  /*f190*/  @!P2 BRA `(.L_x_34166) ;  /* 0x000018700000a947 */ /* 0x000fea0003800000 */
[----:B------:R-:W-:-:S04]  /*f1a0*/  ISETP.NE.U32.AND P2, PT, RZ, c[0x0][0x180], PT ;  /* 0x00006000ff007a0c */ /* 0x000fc80003f45070 */
[----:B------:R-:W-:Y:S01]  /*f1b0*/  ISETP.NE.AND.EX P2, PT, RZ, c[0x0][0x184], PT, P2 ;  /* 0x00006100ff007a0c */ /* 0x000fe20003f45320 */
[----:B-1----:R-:W-:-:S04]  /*f1c0*/  @P1 IMAD.MOV.U32 R158, RZ, RZ, 0x10 ;  /* 0x00000010ff9e1424 */ /* 0x002fc800078e00ff */
        /* <DEDUP_REMOVED lines=24> */
.L_x_34170:
[----:B------:R-:W-:Y:S02]  /*f350*/  IMAD.MOV.U32 R139, RZ, RZ, R144 ;  /* 0x000000ffff8b7224 */ /* 0x000fe400078e0090 */
.L_x_34171:
[----:B------:R-:W-:Y:S05]  /*f360*/  BSYNC B3 ;  /* 0x0000000000037941 */ /* 0x000fea0003800000 */
.L_x_34169:
        /* <DEDUP_REMOVED lines=16> */
.L_x_34175:
[----:B------:R-:W-:Y:S05]  /*f470*/  BSYNC B4 ;  /* 0x0000000000047941 */ /* 0x000fea0003800000 */
.L_x_34174:
        /* <DEDUP_REMOVED lines=44> */
.L_x_34173:
[----:B------:R-:W-:Y:S05]  /*f740*/  BSYNC B3 ;  /* 0x0000000000037941 */ /* 0x000fea0003800000 */
.L_x_34172:
        /* <DEDUP_REMOVED lines=9> */
.L_x_34168:
[----:B-1----:R-:W-:Y:S05]  /*f7e0*/  BSYNC B2 ;  /* 0x0000000000027941 */ /* 0x002fea0003800000 */
.L_x_34167:
        /* <DEDUP_REMOVED lines=18> */
.L_x_34179:
[----:B------:R-:W-:Y:S02]  /*f910*/  IMAD.MOV.U32 R139, RZ, RZ, R144 ;  /* 0x000000ffff8b7224 */ /* 0x000fe400078e0090 */
.L_x_34180:
[----:B------:R-:W-:Y:S05]  /*f920*/  BSYNC B3 ;  /* 0x0000000000037941 */ /* 0x000fea0003800000 */
.L_x_34178:
        /* <DEDUP_REMOVED lines=16> */
.L_x_34184:
[----:B------:R-:W-:Y:S05]  /*fa30*/  BSYNC B4 ;  /* 0x0000000000047941 */ /* 0x000fea0003800000 */
.L_x_34183:
        /* <DEDUP_REMOVED lines=44> */
.L_x_34182:
[----:B------:R-:W-:Y:S05]  /*fd00*/  BSYNC B3 ;  /* 0x0000000000037941 */ /* 0x000fea0003800000 */
.L_x_34181:
        /* <DEDUP_REMOVED lines=9> */
.L_x_34177:
[----:B------:R-:W-:Y:S05]  /*fda0*/  BSYNC B2 ;  /* 0x0000000000027941 */ /* 0x000fea0003800000 */
.L_x_34176:
        /* <DEDUP_REMOVED lines=18> */
.L_x_34188:
[----:B------:R-:W-:Y:S02]  /*fed0*/  IMAD.MOV.U32 R139, RZ, RZ, R144 ;  /* 0x000000ffff8b7224 */ /* 0x000fe400078e0090 */
.L_x_34189:
[----:B------:R-:W-:Y:S05]  /*fee0*/  BSYNC B3 ;  /* 0x0000000000037941 */ /* 0x000fea0003800000 */
.L_x_34187:
        /* <DEDUP_REMOVED lines=16> */
.L_x_34193:
[----:B------:R-:W-:Y:S05]  /*fff0*/  BSYNC B4 ;  /* 0x0000000000047941 */ /* 0x000fea0003800000 */
.L_x_34192:
        /* <DEDUP_REMOVED lines=44> */
.L_x_34191:
[----:B------:R-:W-:Y:S05]  /*102c0*/  BSYNC B3 ;  /* 0x0000000000037941 */ /* 0x000fea0003800000 */
.L_x_34190:
        /* <DEDUP_REMOVED lines=9> */
.L_x_34186:
[----:B------:R-:W-:Y:S05]  /*10360*/  BSYNC B2 ;  /* 0x0000000000027941 */ /* 0x000fea0003800000 */
.L_x_34185:
        /* <DEDUP_REMOVED lines=18> */
.L_x_34197:
[----:B------:R-:W-:Y:S02]  /*10490*/  IMAD.MOV.U32 R139, RZ, RZ, R144 ;  /* 0x000000ffff8b7224 */ /* 0x000fe400078e0090 */
.L_x_34198:
[----:B------:R-:W-:Y:S05]  /*104a0*/  BSYNC B3 ;  /* 0x0000000000037941 */ /* 0x000fea0003800000 */
.L_x_34196:
        /* <DEDUP_REMOVED lines=16> */
.L_x_34202:
[----:B------:R-:W-:Y:S05]  /*105b0*/  BSYNC B4 ;  /* 0x0000000000047941 */ /* 0x000fea0003800000 */
.L_x_34201:
[----:B------:R-:W-:Y:S01]  /*105c0*/  IMAD.HI.U32 R2, R146, -0x326172a9, RZ ;  /* 0xcd9e8d5792027827 */ /* 0x000fe200078e00ff */
[----:B------:R-:W-:-:S03]  /*105d0*/  LOP3.LUT R140, R140, UR5, R3, 0x96, !PT ;  /* 0x000000058c8c7c12 */ /* 0x000fc6000f8e9603 */
        /* <DEDUP_REMOVED lines=42> */
.L_x_34200:
[----:B------:R-:W-:Y:S05]  /*10880*/  BSYNC B3 ;  /* 0x0000000000037941 */ /* 0x000fea0003800000 */
.L_x_34199:
        /* <DEDUP_REMOVED lines=9> */
.L_x_34195:
[----:B------:R-:W-:Y:S05]  /*10920*/  BSYNC B2 ;  /* 0x0000000000027941 */ /* 0x000fea0003800000 */
.L_x_34194:
[----:B------:R-:W-:-:S04]  /*10930*/  IMAD.MOV.U32 R158, RZ, RZ, 0x10 ;  /* 0x00000010ff9e7424 */ /* 0x000fc800078e00ff */
[----:B------:R-:W-:-:S05]  /*10940*/  IMAD.WIDE.U32 R158, R161, R158, c[0x0][0x188] ;  /* 0x00006200a19e7625 */ /* 0x000fca00078e009e */
[----:B------:R1:W-:Y:S01]  /*10950*/  STG.E.128 [R158.64], R132 ;  /* 0x000000849e007986 */ /* 0x0003e2000c101d06 */
[----:B------:R-:W-:Y:S05]  /*10960*/  @!P1 BRA `(.L_x_34166) ;  /* 0x000000a000009947 */ /* 0x000fea0003800000 */
[----:B------:R-:W-:Y:S01]  /*10970*/  SHF.L.U32 R139, R6, 0x10, RZ ;  /* 0x00000010068b7819 */ /* 0x000fe200000006ff */
[----:B------:R-:W-:-:S03]  /*10980*/  IMAD.WIDE.U32 R160, R157, R160, c[0x0][0x190] ;  /* 0x000064009da07625 */ /* 0x000fc600078e00a0 */
[----:B-1----:R-:W-:Y:S02]  /*10990*/  LOP3.LUT R158, R139, 0xff0000, RZ, 0xc0, !PT ;  /* 0x00ff00008b9e7812 */ /* 0x002fe400078ec0ff */
[----:B------:R-:W-:-:S05]  /*109a0*/  LOP3.LUT R139, R7, 0xffff, RZ, 0xc0, !PT ;  /* 0x0000ffff078b7812 */ /* 0x000fca00078ec0ff */
[----:B------:R-:W-:Y:S01]  /*109b0*/  IMAD R139, R139, 0x1000000, R158 ;  /* 0x010000008b8b7824 */ /* 0x000fe200078e029e */
[----:B------:R-:W-:-:S05]  /*109c0*/  LOP3.LUT R158, R5, 0xff, RZ, 0xc0, !PT ;  /* 0x000000ff059e7812 */ /* 0x000fca00078ec0ff */
[----:B------:R-:W-:Y:S01]  /*109d0*/  IMAD R139, R158, 0x100, R139 ;  /* 0x000001009e8b7824 */ /* 0x000fe200078e028b */
[----:B------:R-:W-:-:S05]  /*109e0*/  LOP3.LUT R158, R4, 0xff, RZ, 0xc0, !PT ;  /* 0x000000ff049e7812 */ /* 0x000fca00078ec0ff */
[----:B------:R-:W-:-:S05]  /*109f0*/  IMAD.IADD R139, R139, 0x1, R158 ;  /* 0x000000018b8b7824 */ /* 0x000fca00078e029e */
[----:B------:R1:W-:Y:S02]  /*10a00*/  STG.E [R160.64], R139 ;  /* 0x0000008ba0007986 */ /* 0x0003e4000c101906 */
.L_x_34166:
[----:B------:R-:W-:Y:S05]  /*10a10*/  BSYNC B1 ;  /* 0x0000000000017941 */ /* 0x000fea0003800000 */
.L_x_34165:
[----:B-1----:R-:W-:Y:S01]  /*10a20*/  FADD.FTZ R158, RZ, R92 ;  /* 0x0000005cff9e7221 */ /* 0x002fe20000010000 */
        /* <DEDUP_REMOVED lines=58> */
.L_x_34227:
[----:B-12---:R-:W-:Y:S01]  /*10dd0*/  FADD.FTZ R163, R163, R162 ;  /* 0x000000a2a3a37221 */ /* 0x006fe20000010000 */
[----:B------:R-:W-:Y:S05]  /*10de0*/  BRA.DIV ~URZ, `(.L_x_34204) ;  /* 0x000015727f007947 */ /* 0x000fea000b800000 */
[----:B------:R-:W1:Y:S01]  /*10df0*/  SHFL.BFLY PT, R158, R163, 0x2, 0x1f ;  /* 0x0c401f00a39e7f89 */ /* 0x000e6200000e0000 */
[----:B------:R-:W-:Y:S02]  /*10e00*/  P2R R160, PR, RZ, 0x10 ;  /* 0x00000010ffa07803 */ /* 0x000fe40000000000 */
[----:B------:R-:W-:Y:S02]  /*10e10*/  ISETP.NE.AND P4, PT, R139, RZ, PT ;  /* 0x000000ff8b00720c */ /* 0x000fe40003f85270 */
[----:B------:R-:W-:-:S02]  /*10e20*/  P2R R161, PR, RZ, 0x20 ;  /* 0x00000020ffa17803 */ /* 0x000fc40000000000 */
[----:B------:R-:W-:Y:S02]  /*10e30*/  ISETP.NE.AND P5, PT, R157, RZ, PT ;  /* 0x000000ff9d00720c */ /* 0x000fe40003fa5270 */
[----:B------:R-:W-:Y:S02]  /*10e40*/  P2R R162, PR, RZ, 0x40 ;  /* 0x00000040ffa27803 */ /* 0x000fe40000000000 */
[----:B------:R-:W-:Y:S01]  /*10e50*/  ISETP.NE.AND P6, PT, R159, RZ, PT ;  /* 0x000000ff9f00720c */ /* 0x000fe20003fc5270 */
        /* <DEDUP_REMOVED lines=101> */
.L_x_34228:
[----:B------:R-:W-:Y:S01]  /*114b0*/  LOP3.LUT P2, RZ, R136, 0x1f, RZ, 0xc0, !PT ;  /* 0x0000001f88ff7812 */ /* 0x000fe2000784c0ff */
[----:B-12---:R-:W-:Y:S01]  /*114c0*/  FADD.FTZ R139, R164, R139 ;  /* 0x0000008ba48b7221 */ /* 0x006fe20000010000 */
        /* <DEDUP_REMOVED lines=12> */
[----:B------:R-:W2:Y:S02]  /*11590*/  MUFU.RSQ R158, R138 ;  /* 0x0000008a009e7308 */ /* 0x000ea40000001400 */
[----:B--2---:R1:W-:Y:S01]  /*115a0*/  @!P2 STG.E [R160.64], R158 ;  /* 0x0000009ea000a986 */ /* 0x0043e2000c101906 */
        /* <DEDUP_REMOVED lines=27> */
.L_x_34208:
[----:B------:R-:W-:Y:S05]  /*11760*/  BSYNC B2 ;  /* 0x0000000000027941 */ /* 0x000fea0003800000 */
.L_x_34207:
[----:B------:R-:W-:Y:S01]  /*11770*/  ISETP.NE.AND P1, PT, R156, RZ, PT ;  /* 0x000000ff9c00720c */ /* 0x000fe20003f25270 */
[----:B------:R-:W-:-:S12]  /*11780*/  BSSY B2, `(.L_x_34209) ;  /* 0x0000012000027945 */ /* 0x000fd80003800000 */
[----:B------:R-:W-:Y:S05]  /*11790*/  @!P1 BRA `(.L_x_34210) ;  /* 0x0000010000009947 */ /* 0x000fea0003800000 */
[--C-:B-1----:R-:W-:Y:S02]  /*117a0*/  FADD.FTZ R137, R100, -R157.reuse ;  /* 0x8000009d64897221 */ /* 0x102fe40000010000 */
        /* <DEDUP_REMOVED lines=15> */
.L_x_34210:
[----:B------:R-:W-:Y:S05]  /*118a0*/  BSYNC B2 ;  /* 0x0000000000027941 */ /* 0x000fea0003800000 */
.L_x_34209:
        /* <DEDUP_REMOVED lines=19> */
.L_x_34212:
[----:B------:R-:W-:Y:S05]  /*119e0*/  BSYNC B2 ;  /* 0x0000000000027941 */ /* 0x000fea0003800000 */
.L_x_34211:
[----:B------:R-:W-:Y:S01]  /*119f0*/  ISETP.NE.AND P1, PT, R154, RZ, PT ;  /* 0x000000ff9a00720c */ /* 0x000fe20003f25270 */
[----:B------:R-:W-:-:S12]  /*11a00*/  BSSY B2, `(.L_x_34213) ;  /* 0x0000012000027945 */ /* 0x000fd80003800000 */
[----:B------:R-:W-:Y:S05]  /*11a10*/  @!P1 BRA `(.L_x_34214) ;  /* 0x0000010000009947 */ /* 0x000fea0003800000 */
[--C-:B-1----:R-:W-:Y:S01]  /*11a20*/  FADD.FTZ R137, R108, -R157.reuse ;  /* 0x8000009d6c897221 */ /* 0x102fe20000010000 */
        /* <DEDUP_REMOVED lines=15> */
.L_x_34214:
[----:B------:R-:W-:Y:S05]  /*11b20*/  BSYNC B2 ;  /* 0x0000000000027941 */ /* 0x000fea0003800000 */
.L_x_34213:
        /* <DEDUP_REMOVED lines=19> */
.L_x_34216:
[----:B------:R-:W-:Y:S05]  /*11c60*/  BSYNC B2 ;  /* 0x0000000000027941 */ /* 0x000fea0003800000 */
.L_x_34215:
        /* <DEDUP_REMOVED lines=19> */
.L_x_34218:
[----:B------:R-:W-:Y:S05]  /*11da0*/  BSYNC B2 ;  /* 0x0000000000027941 */ /* 0x000fea0003800000 */
.L_x_34217:
        /* <DEDUP_REMOVED lines=19> */
.L_x_34220:
[----:B------:R-:W-:Y:S05]  /*11ee0*/  BSYNC B2 ;  /* 0x0000000000027941 */ /* 0x000fea0003800000 */
.L_x_34219:
[----:B------:R-:W-:Y:S01]  /*11ef0*/  ISETP.NE.AND P1, PT, R150, RZ, PT ;  /* 0x000000ff9600720c */ /* 0x000fe20003f25270 */
[----:B------:R-:W-:-:S12]  /*11f00*/  BSSY B2, `(.L_x_34221) ;  /* 0x0000012000027945 */ /* 0x000fd80003800000 */
[----:B------:R-:W-:Y:S05]  /*11f10*/  @!P1 BRA `(.L_x_34222) ;  /* 0x0000010000009947 */ /* 0x000fea0003800000 */
[--C-:B-1----:R-:W-:Y:S01]  /*11f20*/  FADD.FTZ R137, R124, -R157.reuse ;  /* 0x8000009d7c897221 */ /* 0x102fe20000010000 */
        /* <DEDUP_REMOVED lines=15> */
.L_x_34222:
[----:B------:R-:W-:Y:S05]  /*12020*/  BSYNC B2 ;  /* 0x0000000000027941 */ /* 0x000fea0003800000 */
.L_x_34221:
        /* <DEDUP_REMOVED lines=19> */
.L_x_34224:
[----:B------:R-:W-:Y:S05]  /*12160*/  BSYNC B2 ;  /* 0x0000000000027941 */ /* 0x000fea0003800000 */
.L_x_34223:
[----:B------:R-:W-:-:S13]  /*12170*/  ISETP.NE.AND P1, PT, R148, RZ, PT ;  /* 0x000000ff9400720c */ /* 0x000fda0003f25270 */
[----:B------:R-:W-:Y:S05]  /*12180*/  @!P1 BRA `(.L_x_34206) ;  /* 0x000000f000009947 */ /* 0x000fea0003800000 */
[--C-:B-1----:R-:W-:Y:S02]  /*12190*/  FADD.FTZ R137, R132, -R157.reuse ;  /* 0x8000009d84897221 */ /* 0x102fe40000010000 */
[--C-:B------:R-:W-:Y:S02]  /*121a0*/  FADD.FTZ R139, R133, -R157.reuse ;  /* 0x8000009d858b7221 */ /* 0x100fe40000010000 */
[--C-:B------:R-:W-:Y:S02]  /*121b0*/  FADD.FTZ R161, R134, -R157.reuse ;  /* 0x8000009d86a17221 */ /* 0x100fe40000010000 */
[----:B------:R-:W-:Y:S02]  /*121c0*/  FADD.FTZ R157, R135, -R157 ;  /* 0x8000009d879d7221 */ /* 0x000fe40000010000 */
[----:B------:R-:W-:Y:S02]  /*121d0*/  IMAD.MOV.U32 R136, RZ, RZ, 0x10 ;  /* 0x00000010ff887424 */ /* 0x000fe400078e00ff */
[----:B------:R-:W-:-:S02]  /*121e0*/  FMUL.FTZ R137, R158, R137 ;  /* 0x000000899e897220 */ /* 0x000fc40000410000 */
        /* <DEDUP_REMOVED lines=9> */
.L_x_34206:
[----:B-1----:R-:W-:Y:S05]  /*12280*/  BSYNC B1 ;  /* 0x0000000000017941 */ /* 0x002fea0003800000 */
.L_x_34205:
[----:B------:R-:W-:-:S05]  /*12290*/  IMAD.MOV.U32 R136, RZ, RZ, c[0x0][0x160] ;  /* 0x00005800ff887624 */ /* 0x000fca00078e00ff */
[----:B------:R-:W-:-:S04]  /*122a0*/  LEA R147, R136, R147, 0x2 ;  /* 0x0000009388937211 */ /* 0x000fc800078e10ff */
[----:B------:R-:W-:-:S13]  /*122b0*/  ISETP.GE.AND P1, PT, R147, c[0x0][0x164], PT ;  /* 0x0000590093007a0c */ /* 0x000fda0003f26270 */
[----:B0-----:R-:W-:Y:S01]  /*122c0*/  @P1 CALL.REL.NOINC `(.L_x_34225) ;  /* 0x0000001000001944 */ /* 0x001fe20003c00000 */
[----:B------:R-:W-:Y:S05]  /*122d0*/  BRA `(.L_x_34226) ;  /* 0xfffeed0000007947 */ /* 0x000fea000383ffff */
.L_x_34225:
[----:B------:R-:W-:Y:S05]  /*122e0*/  BSYNC B0 ;  /* 0x0000000000007941 */ /* 0x000fea0003800000 */
.L_x_33804:
[----:B------:R-:W-:Y:S05]  /*122f0*/  EXIT ;  /* 0x000000000000794d */ /* 0x000fea0003800000 */
.L_x_34203:
[----:B------:R-:W-:Y:S01]  /*12300*/  IMAD.MOV.U32 R162, RZ, RZ, 0x1 ;  /* 0x00000001ffa27424 */ /* 0x000fe200078e00ff */
[----:B------:R-:W-:Y:S01]  /*12310*/  MOV R158, 0x12350 ;  /* 0x00012350009e7802 */ /* 0x000fe20000000f00 */
[----:B------:R-:W-:Y:S02]  /*12320*/  IMAD.MOV.U32 R161, RZ, RZ, 0x1f ;  /* 0x0000001fffa17424 */ /* 0x000fe400078e00ff */
[----:B------:R-:W-:Y:S02]  /*12330*/  IMAD.MOV.U32 R160, RZ, RZ, -0x1 ;  /* 0xffffffffffa07424 */ /* 0x000fe400078e00ff */
[----:B0----5:R-:W-:Y:S05]  /*12340*/  CALL.REL.NOINC `($__internal_154_$__cuda_sm70_shflsync_bfly_p) ;  /* 0x0000098000007944 */ /* 0x021fea0003c00000 */
[----:B01----:R-:W-:Y:S05]  /*12350*/  BRA `(.L_x_34227) ;  /* 0xffffea7000007947 */ /* 0x003fea000383ffff */
.L_x_34204:
[----:B------:R-:W-:Y:S01]  /*12360*/  HFMA2.MMA R162, -RZ, RZ, 0, 1.1920928955078125e-07 ;  /* 0x00000002ffa27435 */ /* 0x000fe200000001ff */
[----:B------:R-:W-:Y:S01]  /*12370*/  IMAD.MOV.U32 R161, RZ, RZ, 0x1f ;  /* 0x0000001fffa17424 */ /* 0x000fe200078e00ff */
[----:B------:R-:W-:Y:S01]  /*12380*/  MOV R158, 0x123b0 ;  /* 0x000123b0009e7802 */ /* 0x000fe20000000f00 */
[----:B------:R-:W-:-:S03]  /*12390*/  IMAD.MOV.U32 R160, RZ, RZ, -0x1 ;  /* 0xffffffffffa07424 */ /* 0x000fc600078e00ff */
[----:B0----5:R-:W-:Y:S05]  /*123a0*/  CALL.REL.NOINC `($__internal_154_$__cuda_sm70_shflsync_bfly_p) ;  /* 0x0000092000007944 */ /* 0x021fea0003c00000 */
[----:B01----:R-:W-:Y:S01]  /*123b0*/  FADD.FTZ R163, R163, R162 ;  /* 0x000000a2a3a37221 */ /* 0x003fe20000010000 */
[----:B------:R-:W-:Y:S01]  /*123c0*/  MOV R161, 0x1f ;  /* 0x0000001f00a17802 */ /* 0x000fe20000000f00 */
[----:B------:R-:W-:Y:S01]  /*123d0*/  IMAD.MOV.U32 R162, RZ, RZ, 0x4 ;  /* 0x00000004ffa27424 */ /* 0x000fe200078e00ff */
[----:B------:R-:W-:Y:S01]  /*123e0*/  MOV R158, 0x12410 ;  /* 0x00012410009e7802 */ /* 0x000fe20000000f00 */
[----:B------:R-:W-:-:S02]  /*123f0*/  IMAD.MOV.U32 R160, RZ, RZ, -0x1 ;  /* 0xffffffffffa07424 */ /* 0x000fc400078e00ff */
[----:B------:R-:W-:Y:S05]  /*12400*/  CALL.REL.NOINC `($__internal_154_$__cuda_sm70_shflsync_bfly_p) ;  /* 0x000008c000007944 */ /* 0x000fea0003c00000 */
[----:B01----:R-:W-:Y:S01]  /*12410*/  FADD.FTZ R163, R163, R162 ;  /* 0x000000a2a3a37221 */ /* 0x003fe20000010000 */
[----:B------:R-:W-:Y:S01]  /*12420*/  MOV R160, 0xffffffff ;  /* 0xffffffff00a07802 */ /* 0x000fe20000000f00 */
[----:B------:R-:W-:Y:S01]  /*12430*/  IMAD.MOV.U32 R162, RZ, RZ, 0x8 ;  /* 0x00000008ffa27424 */ /* 0x000fe200078e00ff */
[----:B------:R-:W-:Y:S01]  /*12440*/  MOV R158, 0x12470 ;  /* 0x00012470009e7802 */ /* 0x000fe20000000f00 */
[----:B------:R-:W-:-:S02]  /*12450*/  IMAD.MOV.U32 R161, RZ, RZ, 0x1f ;  /* 0x0000001fffa17424 */ /* 0x000fc400078e00ff */
[----:B------:R-:W-:Y:S05]  /*12460*/  CALL.REL.NOINC `($__internal_154_$__cuda_sm70_shflsync_bfly_p) ;  /* 0x0000086000007944 */ /* 0x000fea0003c00000 */
[----:B01----:R-:W-:Y:S01]  /*12470*/  FADD.FTZ R163, R163, R162 ;  /* 0x000000a2a3a37221 */ /* 0x003fe20000010000 */
[----:B------:R-:W-:Y:S01]  /*12480*/  MOV R158, 0x124d0 ;  /* 0x000124d0009e7802 */ /* 0x000fe20000000f00 */
[----:B------:R-:W-:-:S02]  /*12490*/  IMAD.MOV.U32 R162, RZ, RZ, 0x10 ;  /* 0x00000010ffa27424 */ /* 0x000fc400078e00ff */
[----:B------:R-:W-:Y:S02]  /*124a0*/  IMAD.MOV.U32 R161, RZ, RZ, 0x1f ;  /* 0x0000001fffa17424 */ /* 0x000fe400078e00ff */
[----:B------:R-:W-:Y:S02]  /*124b0*/  IMAD.MOV.U32 R160, RZ, RZ, -0x1 ;  /* 0xffffffffffa07424 */ /* 0x000fe400078e00ff */
[----:B------:R-:W-:Y:S05]  /*124c0*/  CALL.REL.NOINC `($__internal_154_$__cuda_sm70_shflsync_bfly_p) ;  /* 0x0000080000007944 */ /* 0x000fea0003c00000 */
        /* <DEDUP_REMOVED lines=97> */
[----:B------:R-:W-:Y:S05]  /*12ae0*/  CALL.REL.NOINC `($__internal_154_$__cuda_sm70_shflsync_bfly_p) ;  /* 0x000001e000007944 */ /* 0x000fea0003c00000 */
[----:B-1----:R-:W-:Y:S01]  /*12af0*/  FADD.FTZ R139, R139, R162 ;  /* 0x000000a28b8b7221 */ /* 0x002fe20000010000 */
[----:B------:R-:W-:Y:S01]  /*12b00*/  MOV R162, 0x2 ;  /* 0x0000000200a27802 */ /* 0x000fe20000000f00 */
[----:B0-----:R-:W-:Y:S01]  /*12b10*/  IMAD.MOV.U32 R161, RZ, RZ, 0x1f ;  /* 0x0000001fffa17424 */ /* 0x001fe200078e00ff */
[----:B------:R-:W-:Y:S01]  /*12b20*/  MOV R158, 0x12b60 ;  /* 0x00012b60009e7802 */ /* 0x000fe20000000f00 */
[----:B------:R-:W-:Y:S02]  /*12b30*/  IMAD.MOV.U32 R160, RZ, RZ, -0x1 ;  /* 0xffffffffffa07424 */ /* 0x000fe400078e00ff */
[----:B------:R-:W-:Y:S02]  /*12b40*/  IMAD.MOV.U32 R163, RZ, RZ, R139 ;  /* 0x000000ffffa37224 */ /* 0x000fe400078e008b */
[----:B------:R-:W-:Y:S05]  /*12b50*/  CALL.REL.NOINC `($__internal_154_$__cuda_sm70_shflsync_bfly_p) ;  /* 0x0000017000007944 */ /* 0x000fea0003c00000 */
[----:B-1----:R-:W-:Y:S01]  /*12b60*/  FADD.FTZ R139, R139, R162 ;  /* 0x000000a28b8b7221 */ /* 0x002fe20000010000 */
[----:B------:R-:W-:Y:S01]  /*12b70*/  HFMA2.MMA R162, -RZ, RZ, 0, 2.384185791015625e-07 ;  /* 0x00000004ffa27435 */ /* 0x000fe200000001ff */
[----:B0-----:R-:W-:Y:S01]  /*12b80*/  IMAD.MOV.U32 R161, RZ, RZ, 0x1f ;  /* 0x0000001fffa17424 */ /* 0x001fe200078e00ff */
[----:B------:R-:W-:Y:S01]  /*12b90*/  MOV R158, 0x12bd0 ;  /* 0x00012bd0009e7802 */ /* 0x000fe20000000f00 */
[----:B------:R-:W-:-:S02]  /*12ba0*/  IMAD.MOV.U32 R160, RZ, RZ, -0x1 ;  /* 0xffffffffffa07424 */ /* 0x000fc400078e00ff */
        /* <DEDUP_REMOVED lines=10> */
[----:B------:R-:W-:Y:S01]  /*12c50*/  HFMA2.MMA R162, -RZ, RZ, 0, 9.5367431640625e-07 ;  /* 0x00000010ffa27435 */ /* 0x000fe200000001ff */
[----:B0-----:R-:W-:Y:S01]  /*12c60*/  IMAD.MOV.U32 R161, RZ, RZ, 0x1f ;  /* 0x0000001fffa17424 */ /* 0x001fe200078e00ff */
[----:B------:R-:W-:Y:S01]  /*12c70*/  MOV R158, 0x12cb0 ;  /* 0x00012cb0009e7802 */ /* 0x000fe20000000f00 */
[----:B------:R-:W-:-:S02]  /*12c80*/  IMAD.MOV.U32 R160, RZ, RZ, -0x1 ;  /* 0xffffffffffa07424 */ /* 0x000fc400078e00ff */
[----:B------:R-:W-:Y:S02]  /*12c90*/  IMAD.MOV.U32 R163, RZ, RZ, R139 ;  /* 0x000000ffffa37224 */ /* 0x000fe400078e008b */
[----:B------:R-:W-:Y:S05]  /*12ca0*/  CALL.REL.NOINC `($__internal_154_$__cuda_sm70_shflsync_bfly_p) ;  /* 0x0000002000007944 */ /* 0x000fea0003c00000 */
[----:B-1----:R-:W-:Y:S01]  /*12cb0*/  MOV R164, R162 ;  /* 0x000000a200a47202 */ /* 0x002fe20000000f00 */
[----:B0-----:R-:W-:Y:S05]  /*12cc0*/  BRA `(.L_x_34228) ;  /* 0xffffe7e000007947 */ /* 0x001fea000383ffff */
        .weak           $__internal_154_$__cuda_sm70_shflsync_bfly_p
        .type           $__internal_154_$__cuda_sm70_shflsync_bfly_p,@function
        .size           $__internal_154_$__cuda_sm70_shflsync_bfly_p,(.L_x_36242 - $__internal_154_$__cuda_sm70_shflsync_bfly_p)
$__internal_154_$__cuda_sm70_shflsync_bfly_p:
[----:B------:R-:W-:Y:S01]  /*12cd0*/  IMAD.MOV.U32 R164, RZ, RZ, R158 ;  /* 0x000000ffffa47224 */ /* 0x000fe200078e009e */
[----:B------:R-:W-:Y:S04]  /*12ce0*/  WARPSYNC R160 ;  /* 0x000000a000007348 */ /* 0x000fe80003800000 */
[----:B------:R-:W-:Y:S01]  /*12cf0*/  IMAD.MOV.U32 R165, RZ, RZ, 0x0 ;  /* 0x00000000ffa57424 */ /* 0x000fe200078e00ff */
[----:B------:R0:W1:Y:S03]  /*12d00*/  SHFL.BFLY PT, R162, R163, R162, R161 ;  /* 0x0c0000a2a3a27389 */ /* 0x00006600000e00a1 */
[----:B------:R-:W-:Y:S05]  /*12d10*/  RET.REL.NODEC R164 `(_ZN10layer_norm13ln_fwd_kernelINS_13Kernel_traitsIfffffjLj1280ELj1ELj4ELj1ELj16ENS_18Kernel_traits_baseILj1280EfffffjLj128EEEEELb1ELb0ELb1ELb0EEEvNS_9FwdParamsE) ;  /* 0xfffed2e0a4007950 */ /* 0x000fea0003c3ffff */
.L_x_34229:
        /* <DEDUP_REMOVED lines=14> */
.L_x_36242:


//--------------------- .text._ZN10layer_norm13ln_fwd_kernelINS_13Kernel_traitsIfffffjLj1280ELj1ELj4ELj1ELj16ENS_18Kernel_traits_baseILj1280EfffffjLj128EEEEELb1ELb0ELb1ELb1EEEvNS_9FwdParamsE --------------------------
	.section	.text._ZN10layer_norm13ln_fwd_kernelINS_13Kernel_traitsIfffffjLj1280ELj1ELj4ELj1ELj16ENS_18Kernel_traits_baseILj1280EfffffjLj128EEEEELb1ELb0ELb1ELb1EEEvNS_9FwdParamsE,"ax",@progbits
	.sectioninfo	@"SHI_REGISTERS=167"
	.align	128
        .global         _ZN10layer_norm13ln_fwd_kernelINS_13Kernel_traitsIfffffjLj1280ELj1ELj4ELj1ELj16ENS_18Kernel_traits_baseILj1280EfffffjLj128EEEEELb1ELb0ELb1ELb1EEEvNS_9FwdParamsE
        .type           _ZN10layer_norm13ln_fwd_kernelINS_13Kernel_traitsIfffffjLj1280ELj1ELj4ELj1ELj16ENS_18Kernel_traits_baseILj1280EfffffjLj128EEEEELb1ELb0ELb1ELb1EEEvNS_9FwdParamsE,@function
        .size           _ZN10layer_norm13ln_fwd_kernelINS_13Kernel_traitsIfffffjLj1280ELj1ELj4ELj1ELj16ENS_18Kernel_traits_baseILj1280EfffffjLj128EEEEELb1ELb0ELb1ELb1EEEvNS_9FwdParamsE,(.L_x_36243 - _ZN10layer_norm13ln_fwd_kernelINS_13Kernel_traitsIfffffjLj1280ELj1ELj4ELj1ELj16ENS_18Kernel_traits_baseILj1280EfffffjLj128EEEEELb1ELb0ELb1ELb1EEEvNS_9FwdParamsE)
        .other          _ZN10layer_norm13ln_fwd_kernelINS_13Kernel_traitsIfffffjLj1280ELj1ELj4ELj1ELj16ENS_18Kernel_traits_baseILj1280EfffffjLj128EEEEELb1ELb0ELb1ELb1EEEvNS_9FwdParamsE,@"STO_CUDA_ENTRY STV_DEFAULT"
_ZN10layer_norm13ln_fwd_kernelINS_13Kernel_traitsIfffffjLj1280ELj1ELj4ELj1ELj16ENS_18Kernel_traits_baseILj1280EfffffjLj128EEEEELb1ELb0ELb1ELb1EEEvNS_9FwdParamsE:
.text._ZN10layer_norm13ln_fwd_kernelINS_13Kernel_traitsIfffffjLj1280ELj1ELj4ELj1ELj16ENS_18Kernel_traits_baseILj1280EfffffjLj128EEEEELb1ELb0ELb1ELb1EEEvNS_9FwdParamsE:
[----:B------:R-:W-:Y:S02]  /*0000*/  IMAD.MOV.U32 R1, RZ, RZ, c[0x0][0x28] ;  /* 0x00000a00ff017624 */ /* 0x000fe400078e00ff */
[----:B------:R-:W-:Y:S01]  /*0010*/  ULDC.U8 UR4, c[0x0][0x244] ;  /* 0x0000910000047ab9 */ /* 0x000fe20000000000 */
[----:B------:R-:W-:Y:S01]  /*0020*/  MOV R94, c[0x0][0x238] ;  /* 0x00008e00005e7a02 */ /* 0x000fe20000000f00 */
[----:B------:R-:W-:Y:S01]  /*0030*/  ULDC.64 UR6, c[0x0][0x118] ;  /* 0x0000460000067ab9 */ /* 0x000fe20000000a00 */
[----:B------:R-:W-:Y:S01]  /*0040*/  ISETP.NE.AND P0, PT, RZ, UR4, PT ;  /* 0x00000004ff007c0c */ /* 0x000fe2000bf05270 */
[----:B------:R-:W-:Y:S01]  /*0050*/  ULDC.64 UR4, c[0x0][0x230] ;  /* 0x00008c0000047ab9 */ /* 0x000fe20000000a00 */
[----:B------:R-:W-:Y:S02]  /*0060*/  IMAD.MOV.U32 R95, RZ, RZ, c[0x0][0x23c] ;  /* 0x00008f00ff5f7624 */ /* 0x000fe400078e00ff */
[----:B------:R-:W-:Y:S02]  /*0070*/  IMAD.U32 R2, RZ, RZ, UR4 ;  /* 0x00000004ff027e24 */ /* 0x000fe4000f8e00ff */
[----:B------:R-:W-:-:S07]  /*0080*/  IMAD.U32 R3, RZ, RZ, UR5 ;  /* 0x00000005ff037e24 */ /* 0x000fce000f8e00ff */
[----:B------:R-:W2:Y:S01]  /*0090*/  @P0 LDG.E.64 R2, [R2.64] ;  /* 0x0000000602020981 */ /* 0x000ea2000c1e1b00 */
[----:B------:R-:W-:Y:S01]  /*00a0*/  @P0 IMAD.MOV.U32 R8, RZ, RZ, R94 ;  /* 0x000000ffff080224 */ /* 0x000fe200078e005e */
[----:B------:R-:W-:-:S05]  /*00b0*/  @P0 MOV R9, R95 ;  /* 0x0000005f00090202 */ /* 0x000fca0000000f00 */
        /* <DEDUP_REMOVED lines=106> */
[----:B------:R0:W5:Y:S01]  /*0760*/  LDG.E.128 R48, [R6.64] ;  /* 0x0000000606307981 */ /* 0x000162000c1e1d00 */
[----:B------:R-:W-:Y:S01]  /*0770*/  IMAD.HI.U32 R4, R9, -0x2daee0ad, RZ ;  /* 0xd2511f5309047827 */ /* 0x000fe200078e00ff */
[----:B------:R-:W-:-:S02]  /*0780*/  UIADD3 UR25, UR4, -0x700cb87f, URZ ;  /* 0x8ff3478104197890 */ /* 0x000fc4000fffe03f */
[----:B------:R0:W5:Y:S01]  /*0790*/  LDG.E.128 R44, [R6.64+0x200] ;  /* 0x00020006062c7981 */ /* 0x000162000c1e1d00 */
[----:B------:R-:W-:Y:S01]  /*07a0*/  IMAD R2, R95, -0x326172a9, RZ ;  /* 0xcd9e8d575f027824 */ /* 0x000fe200078e02ff */
[----:B------:R-:W-:Y:S01]  /*07b0*/  LOP3.LUT R3, R4, UR26, R3, 0x96, !PT ;  /* 0x0000001a04037c12 */ /* 0x000fe2000f8e9603 */
[----:B------:R-:W-:Y:S01]  /*07c0*/  IMAD.HI.U32 R5, R8, -0x326172a9, RZ ;  /* 0xcd9e8d5708057827 */ /* 0x000fe200078e00ff */
[----:B------:R-:W-:Y:S01]  /*07d0*/  MOV R4, R10 ;  /* 0x0000000a00047202 */ /* 0x000fe20000000f00 */
[----:B------:R-:W-:Y:S01]  /*07e0*/  BSSY B0, `(.L_x_34230) ;  /* 0x0001097000007945 */ /* 0x000fe20003800000 */
[----:B------:R0:W5:Y:S01]  /*07f0*/  LDG.E.128 R40, [R6.64+0x400] ;  /* 0x0004000606287981 */ /* 0x000162000c1e1d00 */
[----:B------:R-:W-:Y:S01]  /*0800*/  IMAD R10, R9, -0x2daee0ad, RZ ;  /* 0xd2511f53090a7824 */ /* 0x000fe200078e02ff */
[----:B------:R-:W-:Y:S01]  /*0810*/  HFMA2.MMA R9, -RZ, RZ, 0, 0 ;  /* 0x00000000ff097435 */ /* 0x000fe200000001ff */
[----:B------:R-:W-:Y:S01]  /*0820*/  LOP3.LUT R2, R5, UR25, R2, 0x96, !PT ;  /* 0x0000001905027c12 */ /* 0x000fe2000f8e9602 */
[----:B------:R0:W5:Y:S01]  /*0830*/  LDG.E.128 R36, [R6.64+0x600] ;  /* 0x0006000606247981 */ /* 0x000162000c1e1d00 */
[----:B------:R-:W-:-:S02]  /*0840*/  IMAD.MOV.U32 R5, RZ, RZ, R92 ;  /* 0x000000ffff057224 */ /* 0x000fc400078e005c */
[----:B------:R-:W-:Y:S01]  /*0850*/  IMAD R8, R8, -0x326172a9, RZ ;  /* 0xcd9e8d5708087824 */ /* 0x000fe200078e02ff */
        /* <DEDUP_REMOVED lines=8> */
[----:B------:R-:W-:-:S02]  /*08e0*/  LOP3.LUT R7, R94, 0x3, RZ, 0xc0, !PT ;  /* 0x000000035e077812 */ /* 0x000fc400078ec0ff */
.L_x_34616:
[----:B------:R-:W-:-:S04]  /*08f0*/  IMAD.MOV.U32 R159, RZ, RZ, 0x4 ;  /* 0x00000004ff9f7424 */ /* 0x000fc800078e00ff */
[----:B------:R-:W-:-:S06]  /*0900*/  IMAD.WIDE R100, R0, R159, c[0x0][0x1d0] ;  /* 0x0000740000647625 */ /* 0x000fcc00078e029f */
[----:B------:R-:W2:Y:S01]  /*0910*/  LDG.E R100, [R100.64] ;  /* 0x0000000664647981 */ /* 0x000ea2000c1e1900 */
[----:B------:R-:W-:Y:S01]  /*0920*/  ISETP.NE.U32.AND P0, PT, RZ, c[0x0][0x180], PT ;  /* 0x00006000ff007a0c */ /* 0x000fe20003f05070 */
[----:B------:R-:W-:Y:S01]  /*0930*/  IMAD R102, R0, c[0x0][0x168], RZ ;  /* 0x00005a0000667a24 */ /* 0x000fe200078e02ff */
[----:B------:R-:W-:Y:S01]  /*0940*/  MOV R138, RZ ;  /* 0x000000ff008a7202 */ /* 0x000fe20000000f00 */
        /* <DEDUP_REMOVED lines=18> */
[----:B-----5:R0:W5:Y:S04]  /*0a70*/  LDG.E R147, [R102.64] ;  /* 0x0000000666937981 */ /* 0x020168000c1e1900 */
        /* <DEDUP_REMOVED lines=21> */
.L_x_34234:
[----:B------:R-:W-:Y:S02]  /*0bd0*/  MOV R101, R8 ;  /* 0x0000000800657202 */ /* 0x000fe40000000f00 */
.L_x_34235:
[----:B------:R-:W-:Y:S05]  /*0be0*/  BSYNC B2 ;  /* 0x0000000000027941 */ /* 0x000fea0003800000 */
.L_x_34233:
        /* <DEDUP_REMOVED lines=16> */
.L_x_34239:
[----:B------:R-:W-:Y:S05]  /*0cf0*/  BSYNC B3 ;  /* 0x0000000000037941 */ /* 0x000fea0003800000 */
.L_x_34238:
        /* <DEDUP_REMOVED lines=43> */
.L_x_34237:
[----:B------:R-:W-:Y:S05]  /*0fb0*/  BSYNC B2 ;  /* 0x0000000000027941 */ /* 0x000fea0003800000 */
.L_x_34236:
        /* <DEDUP_REMOVED lines=9> */
.L_x_34232:
[----:B0-----:R-:W-:Y:S05]  /*1050*/  BSYNC B1 ;  /* 0x0000000000017941 */ /* 0x001fea0003800000 */
.L_x_34231:
        /* <DEDUP_REMOVED lines=18> */
.L_x_34243:
[----:B------:R-:W-:Y:S02]  /*1180*/  IMAD.MOV.U32 R7, RZ, RZ, R8 ;  /* 0x000000ffff077224 */ /* 0x000fe400078e0008 */
.L_x_34244:
[----:B------:R-:W-:Y:S05]  /*1190*/  BSYNC B2 ;  /* 0x0000000000027941 */ /* 0x000fea0003800000 */
.L_x_34242:
        /* <DEDUP_REMOVED lines=16> */
.L_x_34248:
[----:B------:R-:W-:Y:S05]  /*12a0*/  BSYNC B3 ;  /* 0x0000000000037941 */ /* 0x000fea0003800000 */
.L_x_34247:
        /* <DEDUP_REMOVED lines=44> */
.L_x_34246:
[----:B------:R-:W-:Y:S05]  /*1570*/  BSYNC B2 ;  /* 0x0000000000027941 */ /* 0x000fea0003800000 */
.L_x_34245:
        /* <DEDUP_REMOVED lines=9> */
.L_x_34241:
[----:B------:R-:W-:Y:S05]  /*1610*/  BSYNC B1 ;  /* 0x0000000000017941 */ /* 0x000fea0003800000 */
.L_x_34240:
        /* <DEDUP_REMOVED lines=18> */
.L_x_34252:
[----:B------:R-:W-:Y:S02]  /*1740*/  IMAD.MOV.U32 R7, RZ, RZ, R8 ;  /* 0x000000ffff077224 */ /* 0x000fe400078e0008 */
.L_x_34253:
[----:B------:R-:W-:Y:S05]  /*1750*/  BSYNC B2 ;  /* 0x0000000000027941 */ /* 0x000fea0003800000 */
.L_x_34251:
        /* <DEDUP_REMOVED lines=16> */
.L_x_34257:
[----:B------:R-:W-:Y:S05]  /*1860*/  BSYNC B3 ;  /* 0x0000000000037941 */ /* 0x000fea0003800000 */
.L_x_34256:
        /* <DEDUP_REMOVED lines=44> */
.L_x_34255:
[----:B------:R-:W-:Y:S05]  /*1b30*/  BSYNC B2 ;  /* 0x0000000000027941 */ /* 0x000fea0003800000 */
.L_x_34254:
        /* <DEDUP_REMOVED lines=9> */
.L_x_34250:
[----:B------:R-:W-:Y:S05]  /*1bd0*/  BSYNC B1 ;  /* 0x0000000000017941 */ /* 0x000fea0003800000 */
.L_x_34249:
        /* <DEDUP_REMOVED lines=18> */
.L_x_34261:
[----:B------:R-:W-:Y:S02]  /*1d00*/  IMAD.MOV.U32 R7, RZ, RZ, R8 ;  /* 0x000000ffff077224 */ /* 0x000fe400078e0008 */
.L_x_34262:
[----:B------:R-:W-:Y:S05]  /*1d10*/  BSYNC B2 ;  /* 0x0000000000027941 */ /* 0x000fea0003800000 */
.L_x_34260:
        /* <DEDUP_REMOVED lines=16> */
.L_x_34266:
[----:B------:R-:W-:Y:S05]  /*1e20*/  BSYNC B3 ;  /* 0x0000000000037941 */ /* 0x000fea0003800000 */
.L_x_34265:
        /* <DEDUP_REMOVED lines=44> */
.L_x_34264:
[----:B------:R-:W-:Y:S05]  /*20f0*/  BSYNC B2 ;  /* 0x0000000000027941 */ /* 0x000fea0003800000 */
.L_x_34263:
        /* <DEDUP_REMOVED lines=9> */
.L_x_34259:
[----:B------:R-:W-:Y:S05]  /*2190*/  BSYNC B1 ;  /* 0x0000000000017941 */ /* 0x000fea0003800000 */
.L_x_34258:
        /* <DEDUP_REMOVED lines=13> */
[----:B------:R-:W-:Y:S01]  /*2270*/  LEA R7, R7, R104, 0x18 ;  /* 0x0000006807077211 */ /* 0x000fe200078ec0ff */
[----:B------:R-:W-:-:S04]  /*2280*/  IMAD.WIDE.U32 R104, R138, R159, c[0x0][0x190] ;  /* 0x000064008a687625 */ /* 0x000fc800078e009f */
[----:B------:R-:W-:-:S04]  /*2290*/  IMAD R7, R106, 0x100, R7 ;  /* 0x000001006a077824 */ /* 0x000fc800078e0207 */
[----:B------:R-:W-:-:S05]  /*22a0*/  IMAD.IADD R7, R7, 0x1, R114 ;  /* 0x0000000107077824 */ /* 0x000fca00078e0272 */
[----:B------:R0:W-:Y:S02]  /*22b0*/  STG.E [R104.64], R7 ;  /* 0x0000000768007986 */ /* 0x0001e4000c101906 */
.L_x_34268:
[----:B------:R-:W-:Y:S05]  /*22c0*/  BSYNC B1 ;  /* 0x0000000000017941 */ /* 0x000fea0003800000 */
.L_x_34267:
[----:B------:R-:W-:Y:S01]  /*22d0*/  @P2 IMAD.WIDE.U32 R106, R108, R151, c[0x0][0x170] ;  /* 0x00005c006c6a2625 */ /* 0x000fe200078e0097 */
[----:B------:R-:W2:Y:S04]  /*22e0*/  @P0 LDG.E.128 R92, [R112.64] ;  /* 0x00000006705c0981 */ /* 0x000ea8000c1e1d00 */
[----:B-----5:R1:W5:Y:S01]  /*22f0*/  @P2 LDG.E.128 R96, [R106.64] ;  /* 0x000000066a602981 */ /* 0x020362000c1e1d00 */
[----:B------:R-:W-:Y:S01]  /*2300*/  @!P3 ISETP.NE.U32.AND P1, PT, RZ, c[0x0][0x180], PT ;  /* 0x00006000ff00ba0c */ /* 0x000fe20003f25070 */
[----:B------:R-:W-:Y:S01]  /*2310*/  BSSY B1, `(.L_x_34269) ;  /* 0x0000059000017945 */ /* 0x000fe20003800000 */
[----:B------:R-:W-:Y:S02]  /*2320*/  @!P3 MOV R111, R109 ;  /* 0x0000006d006fb202 */ /* 0x000fe40000000f00 */
        /* <DEDUP_REMOVED lines=15> */
.L_x_34272:
[----:B------:R-:W-:Y:S02]  /*2420*/  IMAD.MOV.U32 R7, RZ, RZ, R8 ;  /* 0x000000ffff077224 */ /* 0x000fe400078e0008 */
.L_x_34273:
[----:B------:R-:W-:Y:S05]  /*2430*/  BSYNC B2 ;  /* 0x0000000000027941 */ /* 0x000fea0003800000 */
.L_x_34271:
        /* <DEDUP_REMOVED lines=16> */
.L_x_34277:
[----:B------:R-:W-:Y:S05]  /*2540*/  BSYNC B3 ;  /* 0x0000000000037941 */ /* 0x000fea0003800000 */
.L_x_34276:
        /* <DEDUP_REMOVED lines=43> */
.L_x_34275:
[----:B------:R-:W-:Y:S05]  /*2800*/  BSYNC B2 ;  /* 0x0000000000027941 */ /* 0x000fea0003800000 */
.L_x_34274:
        /* <DEDUP_REMOVED lines=9> */
.L_x_34270:
[----:B-1----:R-:W-:Y:S05]  /*28a0*/  BSYNC B1 ;  /* 0x0000000000017941 */ /* 0x002fea0003800000 */
.L_x_34269:
        /* <DEDUP_REMOVED lines=18> */
.L_x_34281:
[----:B------:R-:W-:Y:S02]  /*29d0*/  MOV R7, R8 ;  /* 0x0000000800077202 */ /* 0x000fe40000000f00 */
.L_x_34282:
[----:B------:R-:W-:Y:S05]  /*29e0*/  BSYNC B2 ;  /* 0x0000000000027941 */ /* 0x000fea0003800000 */
.L_x_34280:
        /* <DEDUP_REMOVED lines=16> */
.L_x_34286:
[----:B------:R-:W-:Y:S05]  /*2af0*/  BSYNC B3 ;  /* 0x0000000000037941 */ /* 0x000fea0003800000 */
.L_x_34285:
        /* <DEDUP_REMOVED lines=44> */
.L_x_34284:
[----:B------:R-:W-:Y:S05]  /*2dc0*/  BSYNC B2 ;  /* 0x0000000000027941 */ /* 0x000fea0003800000 */
.L_x_34283:
        /* <DEDUP_REMOVED lines=9> */
.L_x_34279:
[----:B------:R-:W-:Y:S05]  /*2e60*/  BSYNC B1 ;  /* 0x0000000000017941 */ /* 0x000fea0003800000 */
.L_x_34278:
        /* <DEDUP_REMOVED lines=18> */
.L_x_34290:
[----:B------:R-:W-:Y:S02]  /*2f90*/  MOV R7, R8 ;  /* 0x0000000800077202 */ /* 0x000fe40000000f00 */
.L_x_34291:
[----:B------:R-:W-:Y:S05]  /*2fa0*/  BSYNC B2 ;  /* 0x0000000000027941 */ /* 0x000fea0003800000 */
.L_x_34289:
        /* <DEDUP_REMOVED lines=16> */
.L_x_34295:
[----:B------:R-:W-:Y:S05]  /*30b0*/  BSYNC B3 ;  /* 0x0000000000037941 */ /* 0x000fea0003800000 */
.L_x_34294:
        /* <DEDUP_REMOVED lines=44> */
.L_x_34293:
[----:B------:R-:W-:Y:S05]  /*3380*/  BSYNC B2 ;  /* 0x0000000000027941 */ /* 0x000fea0003800000 */
.L_x_34292:
        /* <DEDUP_REMOVED lines=9> */
.L_x_34288:
[----:B------:R-:W-:Y:S05]  /*3420*/  BSYNC B1 ;  /* 0x0000000000017941 */ /* 0x000fea0003800000 */
.L_x_34287:
        /* <DEDUP_REMOVED lines=18> */
.L_x_34299:
[----:B------:R-:W-:Y:S02]  /*3550*/  MOV R7, R8 ;  /* 0x0000000800077202 */ /* 0x000fe40000000f00 */
.L_x_34300:
[----:B------:R-:W-:Y:S05]  /*3560*/  BSYNC B2 ;  /* 0x0000000000027941 */ /* 0x000fea0003800000 */
.L_x_34298:
        /* <DEDUP_REMOVED lines=16> */
.L_x_34304:
[----:B------:R-:W-:Y:S05]  /*3670*/  BSYNC B3 ;  /* 0x0000000000037941 */ /* 0x000fea0003800000 */
.L_x_34303:
        /* <DEDUP_REMOVED lines=44> */
.L_x_34302:
[----:B------:R-:W-:Y:S05]  /*3940*/  BSYNC B2 ;  /* 0x0000000000027941 */ /* 0x000fea0003800000 */
.L_x_34301:
        /* <DEDUP_REMOVED lines=9> */
.L_x_34297:
[----:B------:R-:W-:Y:S05]  /*39e0*/  BSYNC B1 ;  /* 0x0000000000017941 */ /* 0x000fea0003800000 */
.L_x_34296:
[-C--:B------:R-:W-:Y:S01]  /*39f0*/  IMAD.WIDE.U32 R116, R110, R151.reuse, c[0x0][0x188] ;  /* 0x000062006e747625 */ /* 0x080fe200078e0097 */
[----:B------:R-:W-:Y:S01]  /*3a00*/  IADD3 R114, R144, 0x40, RZ ;  /* 0x0000004090727810 */ /* 0x000fe20007ffe0ff */
[----:B------:R-:W-:Y:S01]  /*3a10*/  BSSY B1, `(.L_x_34305) ;  /* 0x000000f000017945 */ /* 0x000fe20003800000 */
[----:B------:R-:W-:Y:S02]  /*3a20*/  IADD3 R112, R138, 0x40, RZ ;  /* 0x000000408a707810 */ /* 0x000fe40007ffe0ff */
[----:B------:R0:W-:Y:S01]  /*3a30*/  STG.E.128 [R116.64], R104 ;  /* 0x0000006874007986 */ /* 0x0001e2000c101d06 */
[----:B------:R-:W-:Y:S01]  /*3a40*/  @P0 IMAD.WIDE.U32 R110, R114, R151, c[0x0][0x180] ;  /* 0x00006000726e0625 */ /* 0x000fe200078e0097 */
[----:B------:R-:W-:Y:S05]  /*3a50*/  @!P2 BRA `(.L_x_34306) ;  /* 0x000000a00000a947 */ /* 0x000fea0003800000 */
[----:B------:R-:W-:Y:S01]  /*3a60*/  IMAD.U32 R109, R141, 0x10000, RZ ;  /* 0x000100008d6d7824 */ /* 0x000fe200078e00ff */
[----:B------:R-:W-:Y:S02]  /*3a70*/  LOP3.LUT R7, R142, 0xffff, RZ, 0xc0, !PT ;  /* 0x0000ffff8e077812 */ /* 0x000fe400078ec0ff */
[----:B------:R-:W-:-:S02]  /*3a80*/  LOP3.LUT R118, R140, 0xff, RZ, 0xc0, !PT ;  /* 0x000000ff8c767812 */ /* 0x000fc400078ec0ff */
[----:B0-----:R-:W-:Y:S01]  /*3a90*/  LOP3.LUT R116, R109, 0xff0000, RZ, 0xc0, !PT ;  /* 0x00ff00006d747812 */ /* 0x001fe200078ec0ff */
[----:B------:R-:W-:-:S03]  /*3aa0*/  IMAD.WIDE.U32 R108, R108, R159, c[0x0][0x190] ;  /* 0x000064006c6c7625 */ /* 0x000fc600078e009f */
[----:B------:R-:W-:Y:S02]  /*3ab0*/  LEA R7, R7, R116, 0x18 ;  /* 0x0000007407077211 */ /* 0x000fe400078ec0ff */
[----:B------:R-:W-:-:S03]  /*3ac0*/  LOP3.LUT R116, R11, 0xff, RZ, 0xc0, !PT ;  /* 0x000000ff0b747812 */ /* 0x000fc600078ec0ff */
[----:B------:R-:W-:-:S04]  /*3ad0*/  IMAD R7, R118, 0x100, R7 ;  /* 0x0000010076077824 */ /* 0x000fc800078e0207 */
[----:B------:R-:W-:-:S05]  /*3ae0*/  IMAD.IADD R7, R7, 0x1, R116 ;  /* 0x0000000107077824 */ /* 0x000fca00078e0274 */
[----:B------:R0:W-:Y:S02]  /*3af0*/  STG.E [R108.64], R7 ;  /* 0x000000076c007986 */ /* 0x0001e4000c101906 */
.L_x_34306:
[----:B------:R-:W-:Y:S05]  /*3b00*/  BSYNC B1 ;  /* 0x0000000000017941 */ /* 0x000fea0003800000 */
.L_x_34305:
        /* <DEDUP_REMOVED lines=21> */
.L_x_34310:
[----:B------:R-:W-:Y:S02]  /*3c60*/  IMAD.MOV.U32 R7, RZ, RZ, R8 ;  /* 0x000000ffff077224 */ /* 0x000fe400078e0008 */
.L_x_34311:
[----:B------:R-:W-:Y:S05]  /*3c70*/  BSYNC B2 ;  /* 0x0000000000027941 */ /* 0x000fea0003800000 */
.L_x_34309:
        /* <DEDUP_REMOVED lines=16> */
.L_x_34315:
[----:B------:R-:W-:Y:S05]  /*3d80*/  BSYNC B3 ;  /* 0x0000000000037941 */ /* 0x000fea0003800000 */
.L_x_34314:
        /* <DEDUP_REMOVED lines=43> */
.L_x_34313:
[----:B------:R-:W-:Y:S05]  /*4040*/  BSYNC B2 ;  /* 0x0000000000027941 */ /* 0x000fea0003800000 */
.L_x_34312:
        /* <DEDUP_REMOVED lines=9> */
.L_x_34308:
[----:B0-----:R-:W-:Y:S05]  /*40e0*/  BSYNC B1 ;  /* 0x0000000000017941 */ /* 0x001fea0003800000 */
.L_x_34307:
        /* <DEDUP_REMOVED lines=18> */
.L_x_34319:
[----:B------:R-:W-:Y:S02]  /*4210*/  MOV R7, R8 ;  /* 0x0000000800077202 */ /* 0x000fe40000000f00 */
.L_x_34320:
[----:B------:R-:W-:Y:S05]  /*4220*/  BSYNC B2 ;  /* 0x0000000000027941 */ /* 0x000fea0003800000 */
.L_x_34318:
        /* <DEDUP_REMOVED lines=16> */
.L_x_34324:
[----:B------:R-:W-:Y:S05]  /*4330*/  BSYNC B3 ;  /* 0x0000000000037941 */ /* 0x000fea0003800000 */
.L_x_34323:
        /* <DEDUP_REMOVED lines=44> */
.L_x_34322:
[----:B------:R-:W-:Y:S05]  /*4600*/  BSYNC B2 ;  /* 0x0000000000027941 */ /* 0x000fea0003800000 */
.L_x_34321:
        /* <DEDUP_REMOVED lines=9> */
.L_x_34317:
[----:B------:R-:W-:Y:S05]  /*46a0*/  BSYNC B1 ;  /* 0x0000000000017941 */ /* 0x000fea0003800000 */
.L_x_34316:
        /* <DEDUP_REMOVED lines=18> */
.L_x_34328:
[----:B------:R-:W-:Y:S02]  /*47d0*/  MOV R7, R8 ;  /* 0x0000000800077202 */ /* 0x000fe40000000f00 */
.L_x_34329:
[----:B------:R-:W-:Y:S05]  /*47e0*/  BSYNC B2 ;  /* 0x0000000000027941 */ /* 0x000fea0003800000 */
.L_x_34327:
        /* <DEDUP_REMOVED lines=16> */
.L_x_34333:
[----:B------:R-:W-:Y:S05]  /*48f0*/  BSYNC B3 ;  /* 0x0000000000037941 */ /* 0x000fea0003800000 */
.L_x_34332:
        /* <DEDUP_REMOVED lines=44> */
.L_x_34331:
[----:B------:R-:W-:Y:S05]  /*4bc0*/  BSYNC B2 ;  /* 0x0000000000027941 */ /* 0x000fea0003800000 */
.L_x_34330:
        /* <DEDUP_REMOVED lines=9> */
.L_x_34326:
[----:B------:R-:W-:Y:S05]  /*4c60*/  BSYNC B1 ;  /* 0x0000000000017941 */ /* 0x000fea0003800000 */
.L_x_34325:
        /* <DEDUP_REMOVED lines=18> */
.L_x_34337:
[----:B------:R-:W-:Y:S02]  /*4d90*/  MOV R7, R8 ;  /* 0x0000000800077202 */ /* 0x000fe40000000f00 */
.L_x_34338:
[----:B------:R-:W-:Y:S05]  /*4da0*/  BSYNC B2 ;  /* 0x0000000000027941 */ /* 0x000fea0003800000 */
.L_x_34336:
        /* <DEDUP_REMOVED lines=16> */
.L_x_34342:
[----:B------:R-:W-:Y:S05]  /*4eb0*/  BSYNC B3 ;  /* 0x0000000000037941 */ /* 0x000fea0003800000 */
.L_x_34341:
        /* <DEDUP_REMOVED lines=44> */
.L_x_34340:
[----:B------:R-:W-:Y:S05]  /*5180*/  BSYNC B2 ;  /* 0x0000000000027941 */ /* 0x000fea0003800000 */
.L_x_34339:
        /* <DEDUP_REMOVED lines=9> */
.L_x_34335:
[----:B------:R-:W-:Y:S05]  /*5220*/  BSYNC B1 ;  /* 0x0000000000017941 */ /* 0x000fea0003800000 */
.L_x_34334:
        /* <DEDUP_REMOVED lines=17> */
.L_x_34344:
[----:B------:R-:W-:Y:S05]  /*5340*/  BSYNC B1 ;  /* 0x0000000000017941 */ /* 0x000fea0003800000 */
.L_x_34343:
        /* <DEDUP_REMOVED lines=21> */
.L_x_34348:
[----:B------:R-:W-:Y:S02]  /*54a0*/  IMAD.MOV.U32 R7, RZ, RZ, R8 ;  /* 0x000000ffff077224 */ /* 0x000fe400078e0008 */
.L_x_34349:
[----:B------:R-:W-:Y:S05]  /*54b0*/  BSYNC B2 ;  /* 0x0000000000027941 */ /* 0x000fea0003800000 */
.L_x_34347:
        /* <DEDUP_REMOVED lines=16> */
.L_x_34353:
[----:B------:R-:W-:Y:S05]  /*55c0*/  BSYNC B3 ;  /* 0x0000000000037941 */ /* 0x000fea0003800000 */
.L_x_34352:
        /* <DEDUP_REMOVED lines=43> */
.L_x_34351:
[----:B------:R-:W-:Y:S05]  /*5880*/  BSYNC B2 ;  /* 0x0000000000027941 */ /* 0x000fea0003800000 */
.L_x_34350:
        /* <DEDUP_REMOVED lines=9> */
.L_x_34346:
[----:B0-----:R-:W-:Y:S05]  /*5920*/  BSYNC B1 ;  /* 0x0000000000017941 */ /* 0x001fea0003800000 */
.L_x_34345:
        /* <DEDUP_REMOVED lines=18> */
.L_x_34357:
[----:B------:R-:W-:Y:S02]  /*5a50*/  MOV R7, R8 ;  /* 0x0000000800077202 */ /* 0x000fe40000000f00 */
.L_x_34358:
[----:B------:R-:W-:Y:S05]  /*5a60*/  BSYNC B2 ;  /* 0x0000000000027941 */ /* 0x000fea0003800000 */
.L_x_34356:
        /* <DEDUP_REMOVED lines=16> */
.L_x_34362:
[----:B------:R-:W-:Y:S05]  /*5b70*/  BSYNC B3 ;  /* 0x0000000000037941 */ /* 0x000fea0003800000 */
.L_x_34361:
        /* <DEDUP_REMOVED lines=44> */
.L_x_34360:
[----:B------:R-:W-:Y:S05]  /*5e40*/  BSYNC B2 ;  /* 0x0000000000027941 */ /* 0x000fea0003800000 */
.L_x_34359:
        /* <DEDUP_REMOVED lines=9> */
.L_x_34355:
[----:B------:R-:W-:Y:S05]  /*5ee0*/  BSYNC B1 ;  /* 0x0000000000017941 */ /* 0x000fea0003800000 */
.L_x_34354:
        /* <DEDUP_REMOVED lines=18> */
.L_x_34366:
[----:B------:R-:W-:Y:S02]  /*6010*/  MOV R7, R8 ;  /* 0x0000000800077202 */ /* 0x000fe40000000f00 */
.L_x_34367:
[----:B------:R-:W-:Y:S05]  /*6020*/  BSYNC B2 ;  /* 0x0000000000027941 */ /* 0x000fea0003800000 */
.L_x_34365:
        /* <DEDUP_REMOVED lines=16> */
.L_x_34371:
[----:B------:R-:W-:Y:S05]  /*6130*/  BSYNC B3 ;  /* 0x0000000000037941 */ /* 0x000fea0003800000 */
.L_x_34370:
        /* <DEDUP_REMOVED lines=44> */
.L_x_34369:
[----:B------:R-:W-:Y:S05]  /*6400*/  BSYNC B2 ;  /* 0x0000000000027941 */ /* 0x000fea0003800000 */
.L_x_34368:
        /* <DEDUP_REMOVED lines=9> */
.L_x_34364:
[----:B------:R-:W-:Y:S05]  /*64a0*/  BSYNC B1 ;  /* 0x0000000000017941 */ /* 0x000fea0003800000 */
.L_x_34363:
        /* <DEDUP_REMOVED lines=18> */
.L_x_34375:
[----:B------:R-:W-:Y:S02]  /*65d0*/  MOV R7, R8 ;  /* 0x0000000800077202 */ /* 0x000fe40000000f00 */
.L_x_34376:
[----:B------:R-:W-:Y:S05]  /*65e0*/  BSYNC B2 ;  /* 0x0000000000027941 */ /* 0x000fea0003800000 */
.L_x_34374:
        /* <DEDUP_REMOVED lines=16> */
.L_x_34380:
[----:B------:R-:W-:Y:S05]  /*66f0*/  BSYNC B3 ;  /* 0x0000000000037941 */ /* 0x000fea0003800000 */
.L_x_34379:
        /* <DEDUP_REMOVED lines=44> */
.L_x_34378:
[----:B------:R-:W-:Y:S05]  /*69c0*/  BSYNC B2 ;  /* 0x0000000000027941 */ /* 0x000fea0003800000 */
.L_x_34377:
        /* <DEDUP_REMOVED lines=9> */
.L_x_34373:
[----:B------:R-:W-:Y:S05]  /*6a60*/  BSYNC B1 ;  /* 0x0000000000017941 */ /* 0x000fea0003800000 */
.L_x_34372:
        /* <DEDUP_REMOVED lines=17> */
.L_x_34382:
[----:B------:R-:W-:Y:S05]  /*6b80*/  BSYNC B1 ;  /* 0x0000000000017941 */ /* 0x000fea0003800000 */
.L_x_34381:
        /* <DEDUP_REMOVED lines=21> */
.L_x_34386:
[----:B------:R-:W-:Y:S02]  /*6ce0*/  IMAD.MOV.U32 R7, RZ, RZ, R8 ;  /* 0x000000ffff077224 */ /* 0x000fe400078e0008 */
.L_x_34387:
[----:B------:R-:W-:Y:S05]  /*6cf0*/  BSYNC B2 ;  /* 0x0000000000027941 */ /* 0x000fea0003800000 */
.L_x_34385:
        /* <DEDUP_REMOVED lines=16> */
.L_x_34391:
[----:B------:R-:W-:Y:S05]  /*6e00*/  BSYNC B3 ;  /* 0x0000000000037941 */ /* 0x000fea0003800000 */
.L_x_34390:
        /* <DEDUP_REMOVED lines=43> */
.L_x_34389:
[----:B------:R-:W-:Y:S05]  /*70c0*/  BSYNC B2 ;  /* 0x0000000000027941 */ /* 0x000fea0003800000 */
.L_x_34388:
        /* <DEDUP_REMOVED lines=9> */
.L_x_34384:
[----:B0-----:R-:W-:Y:S05]  /*7160*/  BSYNC B1 ;  /* 0x0000000000017941 */ /* 0x001fea0003800000 */
.L_x_34383:
        /* <DEDUP_REMOVED lines=18> */
.L_x_34395:
[----:B------:R-:W-:Y:S02]  /*7290*/  MOV R7, R8 ;  /* 0x0000000800077202 */ /* 0x000fe40000000f00 */
.L_x_34396:
[----:B------:R-:W-:Y:S05]  /*72a0*/  BSYNC B2 ;  /* 0x0000000000027941 */ /* 0x000fea0003800000 */
.L_x_34394:
        /* <DEDUP_REMOVED lines=16> */
.L_x_34400:
[----:B------:R-:W-:Y:S05]  /*73b0*/  BSYNC B3 ;  /* 0x0000000000037941 */ /* 0x000fea0003800000 */
.L_x_34399:
        /* <DEDUP_REMOVED lines=44> */
.L_x_34398:
[----:B------:R-:W-:Y:S05]  /*7680*/  BSYNC B2 ;  /* 0x0000000000027941 */ /* 0x000fea0003800000 */
.L_x_34397:
        /* <DEDUP_REMOVED lines=9> */
.L_x_34393:
[----:B------:R-:W-:Y:S05]  /*7720*/  BSYNC B1 ;  /* 0x0000000000017941 */ /* 0x000fea0003800000 */
.L_x_34392:
        /* <DEDUP_REMOVED lines=18> */
.L_x_34404:
[----:B------:R-:W-:Y:S02]  /*7850*/  MOV R7, R8 ;  /* 0x0000000800077202 */ /* 0x000fe40000000f00 */
.L_x_34405:
[----:B------:R-:W-:Y:S05]  /*7860*/  BSYNC B2 ;  /* 0x0000000000027941 */ /* 0x000fea0003800000 */
.L_x_34403:
        /* <DEDUP_REMOVED lines=16> */
.L_x_34409:
[----:B------:R-:W-:Y:S05]  /*7970*/  BSYNC B3 ;  /* 0x0000000000037941 */ /* 0x000fea0003800000 */
.L_x_34408:
        /* <DEDUP_REMOVED lines=44> */
.L_x_34407:
[----:B------:R-:W-:Y:S05]  /*7c40*/  BSYNC B2 ;  /* 0x0000000000027941 */ /* 0x000fea0003800000 */
.L_x_34406:
        /* <DEDUP_REMOVED lines=9> */
.L_x_34402:
[----:B------:R-:W-:Y:S05]  /*7ce0*/  BSYNC B1 ;  /* 0x0000000000017941 */ /* 0x000fea0003800000 */
.L_x_34401:
        /* <DEDUP_REMOVED lines=18> */
.L_x_34413:
[----:B------:R-:W-:Y:S02]  /*7e10*/  MOV R7, R8 ;  /* 0x0000000800077202 */ /* 0x000fe40000000f00 */
.L_x_34414:
[----:B------:R-:W-:Y:S05]  /*7e20*/  BSYNC B2 ;  /* 0x0000000000027941 */ /* 0x000fea0003800000 */
.L_x_34412:
        /* <DEDUP_REMOVED lines=16> */
.L_x_34418:
[----:B------:R-:W-:Y:S05]  /*7f30*/  BSYNC B3 ;  /* 0x0000000000037941 */ /* 0x000fea0003800000 */
.L_x_34417:
        /* <DEDUP_REMOVED lines=44> */
.L_x_34416:
[----:B------:R-:W-:Y:S05]  /*8200*/  BSYNC B2 ;  /* 0x0000000000027941 */ /* 0x000fea0003800000 */
.L_x_34415:
        /* <DEDUP_REMOVED lines=9> */
.L_x_34411:
[----:B------:R-:W-:Y:S05]  /*82a0*/  BSYNC B1 ;  /* 0x0000000000017941 */ /* 0x000fea0003800000 */
.L_x_34410:
        /* <DEDUP_REMOVED lines=17> */
.L_x_34420:
[----:B------:R-:W-:Y:S05]  /*83c0*/  BSYNC B1 ;  /* 0x0000000000017941 */ /* 0x000fea0003800000 */
.L_x_34419:
        /* <DEDUP_REMOVED lines=21> */
.L_x_34424:
[----:B------:R-:W-:Y:S02]  /*8520*/  IMAD.MOV.U32 R7, RZ, RZ, R8 ;  /* 0x000000ffff077224 */ /* 0x000fe400078e0008 */
.L_x_34425:
[----:B------:R-:W-:Y:S05]  /*8530*/  BSYNC B2 ;  /* 0x0000000000027941 */ /* 0x000fea0003800000 */
.L_x_34423:
        /* <DEDUP_REMOVED lines=16> */
.L_x_34429:
[----:B------:R-:W-:Y:S05]  /*8640*/  BSYNC B3 ;  /* 0x0000000000037941 */ /* 0x000fea0003800000 */
.L_x_34428:
        /* <DEDUP_REMOVED lines=44> */
.L_x_34427:
[----:B------:R-:W-:Y:S05]  /*8910*/  BSYNC B2 ;  /* 0x0000000000027941 */ /* 0x000fea0003800000 */
.L_x_34426:
        /* <DEDUP_REMOVED lines=9> */
.L_x_34422:
[----:B0-----:R-:W-:Y:S05]  /*89b0*/  BSYNC B1 ;  /* 0x0000000000017941 */ /* 0x001fea0003800000 */
.L_x_34421:
        /* <DEDUP_REMOVED lines=18> */
.L_x_34433:
[----:B------:R-:W-:Y:S02]  /*8ae0*/  IMAD.MOV.U32 R7, RZ, RZ, R8 ;  /* 0x000000ffff077224 */ /* 0x000fe400078e0008 */
.L_x_34434:
[----:B------:R-:W-:Y:S05]  /*8af0*/  BSYNC B2 ;  /* 0x0000000000027941 */ /* 0x000fea0003800000 */
.L_x_34432:
        /* <DEDUP_REMOVED lines=16> */
.L_x_34438:
[----:B------:R-:W-:Y:S05]  /*8c00*/  BSYNC B3 ;  /* 0x0000000000037941 */ /* 0x000fea0003800000 */
.L_x_34437:
        /* <DEDUP_REMOVED lines=44> */
.L_x_34436:
[----:B------:R-:W-:Y:S05]  /*8ed0*/  BSYNC B2 ;  /* 0x0000000000027941 */ /* 0x000fea0003800000 */
.L_x_34435:
        /* <DEDUP_REMOVED lines=9> */
.L_x_34431:
[----:B------:R-:W-:Y:S05]  /*8f70*/  BSYNC B1 ;  /* 0x0000000000017941 */ /* 0x000fea0003800000 */
.L_x_34430:
        /* <DEDUP_REMOVED lines=18> */
.L_x_34442:
[----:B------:R-:W-:Y:S02]  /*90a0*/  IMAD.MOV.U32 R7, RZ, RZ, R8 ;  /* 0x000000ffff077224 */ /* 0x000fe400078e0008 */
.L_x_34443:
[----:B------:R-:W-:Y:S05]  /*90b0*/  BSYNC B2 ;  /* 0x0000000000027941 */ /* 0x000fea0003800000 */
.L_x_34441:
        /* <DEDUP_REMOVED lines=16> */
.L_x_34447:
[----:B------:R-:W-:Y:S05]  /*91c0*/  BSYNC B3 ;  /* 0x0000000000037941 */ /* 0x000fea0003800000 */
.L_x_34446:
        /* <DEDUP_REMOVED lines=44> */
.L_x_34445:
[----:B------:R-:W-:Y:S05]  /*9490*/  BSYNC B2 ;  /* 0x0000000000027941 */ /* 0x000fea0003800000 */
.L_x_34444:
        /* <DEDUP_REMOVED lines=9> */
.L_x_34440:
[----:B------:R-:W-:Y:S05]  /*9530*/  BSYNC B1 ;  /* 0x0000000000017941 */ /* 0x000fea0003800000 */
.L_x_34439:
        /* <DEDUP_REMOVED lines=18> */
.L_x_34451:
[----:B------:R-:W-:Y:S02]  /*9660*/  IMAD.MOV.U32 R7, RZ, RZ, R8 ;  /* 0x000000ffff077224 */ /* 0x000fe400078e0008 */
.L_x_34452:
[----:B------:R-:W-:Y:S05]  /*9670*/  BSYNC B2 ;  /* 0x0000000000027941 */ /* 0x000fea0003800000 */
.L_x_34450:
        /* <DEDUP_REMOVED lines=16> */
.L_x_34456:
[----:B------:R-:W-:Y:S05]  /*9780*/  BSYNC B3 ;  /* 0x0000000000037941 */ /* 0x000fea0003800000 */
.L_x_34455:
        /* <DEDUP_REMOVED lines=44> */
.L_x_34454:
[----:B------:R-:W-:Y:S05]  /*9a50*/  BSYNC B2 ;  /* 0x0000000000027941 */ /* 0x000fea0003800000 */
.L_x_34453:
        /* <DEDUP_REMOVED lines=9> */
.L_x_34449:
[----:B------:R-:W-:Y:S05]  /*9af0*/  BSYNC B1 ;  /* 0x0000000000017941 */ /* 0x000fea0003800000 */
.L_x_34448:
[-C--:B------:R-:W-:Y:S01]  /*9b00*/  IMAD.WIDE.U32 R130, R126, R151.reuse, c[0x0][0x188] ;  /* 0x000062007e827625 */ /* 0x080fe200078e0097 */
[----:B------:R-:W-:Y:S01]  /*9b10*/  IADD3 R128, R144, 0xc0, RZ ;  /* 0x000000c090807810 */ /* 0x000fe20007ffe0ff */
[----:B------:R-:W-:Y:S01]  /*9b20*/  BSSY B1, `(.L_x_34457) ;  /* 0x000000f000017945 */ /* 0x000fe20003800000 */
[----:B------:R-:W-:Y:S02]  /*9b30*/  IADD3 R132, R138, 0xc0, RZ ;  /* 0x000000c08a847810 */ /* 0x000fe40007ffe0ff */
[----:B------:R0:W-:Y:S01]  /*9b40*/  STG.E.128 [R130.64], R120 ;  /* 0x0000007882007986 */ /* 0x0001e2000c101d06 */
[----:B------:R-:W-:Y:S01]  /*9b50*/  @P0 IMAD.WIDE.U32 R126, R128, R151, c[0x0][0x180] ;  /* 0x00006000807e0625 */ /* 0x000fe200078e0097 */
[----:B------:R-:W-:Y:S05]  /*9b60*/  @!P2 BRA `(.L_x_34458) ;  /* 0x000000a00000a947 */ /* 0x000fea0003800000 */
[----:B------:R-:W-:Y:S02]  /*9b70*/  SHF.L.U32 R125, R141, 0x10, RZ ;  /* 0x000000108d7d7819 */ /* 0x000fe400000006ff */
[----:B------:R-:W-:Y:S02]  /*9b80*/  LOP3.LUT R7, R142, 0xffff, RZ, 0xc0, !PT ;  /* 0x0000ffff8e077812 */ /* 0x000fe400078ec0ff */
[----:B0-----:R-:W-:Y:S01]  /*9b90*/  LOP3.LUT R130, R125, 0xff0000, RZ, 0xc0, !PT ;  /* 0x00ff00007d827812 */ /* 0x001fe200078ec0ff */
[----:B------:R-:W-:Y:S01]  /*9ba0*/  IMAD.WIDE.U32 R124, R124, R159, c[0x0][0x190] ;  /* 0x000064007c7c7625 */ /* 0x000fe200078e009f */
[----:B------:R-:W-:-:S03]  /*9bb0*/  LOP3.LUT R134, R140, 0xff, RZ, 0xc0, !PT ;  /* 0x000000ff8c867812 */ /* 0x000fc600078ec0ff */
[----:B------:R-:W-:Y:S01]  /*9bc0*/  IMAD R7, R7, 0x1000000, R130 ;  /* 0x0100000007077824 */ /* 0x000fe200078e0282 */
[----:B------:R-:W-:-:S03]  /*9bd0*/  LOP3.LUT R130, R11, 0xff, RZ, 0xc0, !PT ;  /* 0x000000ff0b827812 */ /* 0x000fc600078ec0ff */
[----:B------:R-:W-:-:S05]  /*9be0*/  IMAD R7, R134, 0x100, R7 ;  /* 0x0000010086077824 */ /* 0x000fca00078e0207 */
[----:B------:R-:W-:-:S05]  /*9bf0*/  IADD3 R7, R7, R130, RZ ;  /* 0x0000008207077210 */ /* 0x000fca0007ffe0ff */
[----:B------:R0:W-:Y:S02]  /*9c00*/  STG.E [R124.64], R7 ;  /* 0x000000077c007986 */ /* 0x0001e4000c101906 */
.L_x_34458:
[----:B------:R-:W-:Y:S05]  /*9c10*/  BSYNC B1 ;  /* 0x0000000000017941 */ /* 0x000fea0003800000 */
.L_x_34457:
        /* <DEDUP_REMOVED lines=21> */
.L_x_34462:
[----:B------:R-:W-:Y:S02]  /*9d70*/  IMAD.MOV.U32 R7, RZ, RZ, R8 ;  /* 0x000000ffff077224 */ /* 0x000fe400078e0008 */
.L_x_34463:
[----:B------:R-:W-:Y:S05]  /*9d80*/  BSYNC B2 ;  /* 0x0000000000027941 */ /* 0x000fea0003800000 */
.L_x_34461:
        /* <DEDUP_REMOVED lines=16> */
.L_x_34467:
[----:B------:R-:W-:Y:S05]  /*9e90*/  BSYNC B3 ;  /* 0x0000000000037941 */ /* 0x000fea0003800000 */
.L_x_34466:
        /* <DEDUP_REMOVED lines=44> */
.L_x_34465:
[----:B------:R-:W-:Y:S05]  /*a160*/  BSYNC B2 ;  /* 0x0000000000027941 */ /* 0x000fea0003800000 */
.L_x_34464:
        /* <DEDUP_REMOVED lines=9> */
.L_x_34460:
[----:B0-----:R-:W-:Y:S05]  /*a200*/  BSYNC B1 ;  /* 0x0000000000017941 */ /* 0x001fea0003800000 */
.L_x_34459:
        /* <DEDUP_REMOVED lines=18> */
.L_x_34471:
[----:B------:R-:W-:Y:S02]  /*a330*/  IMAD.MOV.U32 R7, RZ, RZ, R8 ;  /* 0x000000ffff077224 */ /* 0x000fe400078e0008 */
.L_x_34472:
[----:B------:R-:W-:Y:S05]  /*a340*/  BSYNC B2 ;  /* 0x0000000000027941 */ /* 0x000fea0003800000 */
.L_x_34470:
        /* <DEDUP_REMOVED lines=16> */
.L_x_34476:
[----:B------:R-:W-:Y:S05]  /*a450*/  BSYNC B3 ;  /* 0x0000000000037941 */ /* 0x000fea0003800000 */
.L_x_34475:
        /* <DEDUP_REMOVED lines=44> */
.L_x_34474:
[----:B------:R-:W-:Y:S05]  /*a720*/  BSYNC B2 ;  /* 0x0000000000027941 */ /* 0x000fea0003800000 */
.L_x_34473:
        /* <DEDUP_REMOVED lines=9> */
.L_x_34469:
[----:B------:R-:W-:Y:S05]  /*a7c0*/  BSYNC B1 ;  /* 0x0000000000017941 */ /* 0x000fea0003800000 */
.L_x_34468:
        /* <DEDUP_REMOVED lines=18> */
.L_x_34480:
[----:B------:R-:W-:Y:S02]  /*a8f0*/  IMAD.MOV.U32 R7, RZ, RZ, R8 ;  /* 0x000000ffff077224 */ /* 0x000fe400078e0008 */
.L_x_34481:
[----:B------:R-:W-:Y:S05]  /*a900*/  BSYNC B2 ;  /* 0x0000000000027941 */ /* 0x000fea0003800000 */
.L_x_34479:
        /* <DEDUP_REMOVED lines=16> */
.L_x_34485:
[----:B------:R-:W-:Y:S05]  /*aa10*/  BSYNC B3 ;  /* 0x0000000000037941 */ /* 0x000fea0003800000 */
.L_x_34484:
        /* <DEDUP_REMOVED lines=44> */
.L_x_34483:
[----:B------:R-:W-:Y:S05]  /*ace0*/  BSYNC B2 ;  /* 0x0000000000027941 */ /* 0x000fea0003800000 */
.L_x_34482:
        /* <DEDUP_REMOVED lines=9> */
.L_x_34478:
[----:B------:R-:W-:Y:S05]  /*ad80*/  BSYNC B1 ;  /* 0x0000000000017941 */ /* 0x000fea0003800000 */
.L_x_34477:
        /* <DEDUP_REMOVED lines=18> */
.L_x_34489:
[----:B------:R-:W-:Y:S02]  /*aeb0*/  IMAD.MOV.U32 R7, RZ, RZ, R8 ;  /* 0x000000ffff077224 */ /* 0x000fe400078e0008 */
.L_x_34490:
[----:B------:R-:W-:Y:S05]  /*aec0*/  BSYNC B2 ;  /* 0x0000000000027941 */ /* 0x000fea0003800000 */
.L_x_34488:
        /* <DEDUP_REMOVED lines=16> */
.L_x_34494:
[----:B------:R-:W-:Y:S05]  /*afd0*/  BSYNC B3 ;  /* 0x0000000000037941 */ /* 0x000fea0003800000 */
.L_x_34493:
        /* <DEDUP_REMOVED lines=44> */
.L_x_34492:
[----:B------:R-:W-:Y:S05]  /*b2a0*/  BSYNC B2 ;  /* 0x0000000000027941 */ /* 0x000fea0003800000 */
.L_x_34491:
        /* <DEDUP_REMOVED lines=9> */
.L_x_34487:
[----:B------:R-:W-:Y:S05]  /*b340*/  BSYNC B1 ;  /* 0x0000000000017941 */ /* 0x000fea0003800000 */
.L_x_34486:
        /* <DEDUP_REMOVED lines=8> */
[----:B------:R-:W-:Y:S01]  /*b3d0*/  LOP3.LUT R7, R142, 0xffff, RZ, 0xc0, !PT ;  /* 0x0000ffff8e077812 */ /* 0x000fe200078ec0ff */
[----:B------:R-:W-:Y:S01]  /*b3e0*/  IMAD.WIDE.U32 R132, R132, R159, c[0x0][0x190] ;  /* 0x0000640084847625 */ /* 0x000fe200078e009f */
[----:B------:R-:W-:-:S02]  /*b3f0*/  LOP3.LUT R136, R140, 0xff, RZ, 0xc0, !PT ;  /* 0x000000ff8c887812 */ /* 0x000fc400078ec0ff */
[----:B------:R-:W-:-:S05]  /*b400*/  LOP3.LUT R128, R128, 0xff0000, RZ, 0xc0, !PT ;  /* 0x00ff000080807812 */ /* 0x000fca00078ec0ff */
[----:B------:R-:W-:Y:S01]  /*b410*/  IMAD R7, R7, 0x1000000, R128 ;  /* 0x0100000007077824 */ /* 0x000fe200078e0280 */
[----:B------:R-:W-:-:S04]  /*b420*/  LOP3.LUT R128, R11, 0xff, RZ, 0xc0, !PT ;  /* 0x000000ff0b807812 */ /* 0x000fc800078ec0ff */
[----:B------:R-:W-:-:S05]  /*b430*/  LEA R7, R136, R7, 0x8 ;  /* 0x0000000788077211 */ /* 0x000fca00078e40ff */
[----:B------:R-:W-:-:S05]  /*b440*/  IMAD.IADD R7, R7, 0x1, R128 ;  /* 0x0000000107077824 */ /* 0x000fca00078e0280 */
[----:B------:R0:W-:Y:S02]  /*b450*/  STG.E [R132.64], R7 ;  /* 0x0000000784007986 */ /* 0x0001e4000c101906 */
.L_x_34496:
[----:B------:R-:W-:Y:S05]  /*b460*/  BSYNC B1 ;  /* 0x0000000000017941 */ /* 0x000fea0003800000 */
.L_x_34495:
        /* <DEDUP_REMOVED lines=21> */
.L_x_34500:
[----:B------:R-:W-:Y:S02]  /*b5c0*/  MOV R7, R8 ;  /* 0x0000000800077202 */ /* 0x000fe40000000f00 */
.L_x_34501:
[----:B------:R-:W-:Y:S05]  /*b5d0*/  BSYNC B2 ;  /* 0x0000000000027941 */ /* 0x000fea0003800000 */
.L_x_34499:
        /* <DEDUP_REMOVED lines=16> */
.L_x_34505:
[----:B------:R-:W-:Y:S05]  /*b6e0*/  BSYNC B3 ;  /* 0x0000000000037941 */ /* 0x000fea0003800000 */
.L_x_34504:
        /* <DEDUP_REMOVED lines=44> */
.L_x_34503:
[----:B------:R-:W-:Y:S05]  /*b9b0*/  BSYNC B2 ;  /* 0x0000000000027941 */ /* 0x000fea0003800000 */
.L_x_34502:
        /* <DEDUP_REMOVED lines=9> */
.L_x_34498:
[----:B0-----:R-:W-:Y:S05]  /*ba50*/  BSYNC B1 ;  /* 0x0000000000017941 */ /* 0x001fea0003800000 */
.L_x_34497:
        /* <DEDUP_REMOVED lines=18> */
.L_x_34509:
[----:B------:R-:W-:Y:S02]  /*bb80*/  MOV R7, R8 ;  /* 0x0000000800077202 */ /* 0x000fe40000000f00 */
.L_x_34510:
[----:B------:R-:W-:Y:S05]  /*bb90*/  BSYNC B2 ;  /* 0x0000000000027941 */ /* 0x000fea0003800000 */
.L_x_34508:
        /* <DEDUP_REMOVED lines=16> */
.L_x_34514:
[----:B------:R-:W-:Y:S05]  /*bca0*/  BSYNC B3 ;  /* 0x0000000000037941 */ /* 0x000fea0003800000 */
.L_x_34513:
        /* <DEDUP_REMOVED lines=44> */
.L_x_34512:
[----:B------:R-:W-:Y:S05]  /*bf70*/  BSYNC B2 ;  /* 0x0000000000027941 */ /* 0x000fea0003800000 */
.L_x_34511:
        /* <DEDUP_REMOVED lines=9> */
.L_x_34507:
[----:B------:R-:W-:Y:S05]  /*c010*/  BSYNC B1 ;  /* 0x0000000000017941 */ /* 0x000fea0003800000 */
.L_x_34506:
        /* <DEDUP_REMOVED lines=18> */
.L_x_34518:
[----:B------:R-:W-:Y:S02]  /*c140*/  MOV R7, R8 ;  /* 0x0000000800077202 */ /* 0x000fe40000000f00 */
.L_x_34519:
[----:B------:R-:W-:Y:S05]  /*c150*/  BSYNC B2 ;  /* 0x0000000000027941 */ /* 0x000fea0003800000 */
.L_x_34517:
        /* <DEDUP_REMOVED lines=16> */
.L_x_34523:
[----:B------:R-:W-:Y:S05]  /*c260*/  BSYNC B3 ;  /* 0x0000000000037941 */ /* 0x000fea0003800000 */
.L_x_34522:
        /* <DEDUP_REMOVED lines=44> */
.L_x_34521:
[----:B------:R-:W-:Y:S05]  /*c530*/  BSYNC B2 ;  /* 0x0000000000027941 */ /* 0x000fea0003800000 */
.L_x_34520:
        /* <DEDUP_REMOVED lines=9> */
.L_x_34516:
[----:B------:R-:W-:Y:S05]  /*c5d0*/  BSYNC B1 ;  /* 0x0000000000017941 */ /* 0x000fea0003800000 */
.L_x_34515:
        /* <DEDUP_REMOVED lines=18> */
.L_x_34527:
[----:B------:R-:W-:Y:S02]  /*c700*/  MOV R7, R8 ;  /* 0x0000000800077202 */ /* 0x000fe40000000f00 */
.L_x_34528:
[----:B------:R-:W-:Y:S05]  /*c710*/  BSYNC B2 ;  /* 0x0000000000027941 */ /* 0x000fea0003800000 */
.L_x_34526:
        /* <DEDUP_REMOVED lines=16> */
.L_x_34532:
[----:B------:R-:W-:Y:S05]  /*c820*/  BSYNC B3 ;  /* 0x0000000000037941 */ /* 0x000fea0003800000 */
.L_x_34531:
        /* <DEDUP_REMOVED lines=44> */
.L_x_34530:
[----:B------:R-:W-:Y:S05]  /*caf0*/  BSYNC B2 ;  /* 0x0000000000027941 */ /* 0x000fea0003800000 */
.L_x_34529:
        /* <DEDUP_REMOVED lines=9> */
.L_x_34525:
[----:B------:R-:W-:Y:S05]  /*cb90*/  BSYNC B1 ;  /* 0x0000000000017941 */ /* 0x000fea0003800000 */
.L_x_34524:
        /* <DEDUP_REMOVED lines=12> */
[----:B------:R-:W-:Y:S01]  /*cc60*/  LEA R7, R7, R132, 0x18 ;  /* 0x0000008407077211 */ /* 0x000fe200078ec0ff */
[----:B------:R-:W-:-:S04]  /*cc70*/  IMAD.WIDE.U32 R132, R150, R159, c[0x0][0x190] ;  /* 0x0000640096847625 */ /* 0x000fc800078e009f */
[----:B------:R-:W-:-:S04]  /*cc80*/  IMAD R7, R136, 0x100, R7 ;  /* 0x0000010088077824 */ /* 0x000fc800078e0207 */
[----:B------:R-:W-:-:S05]  /*cc90*/  IMAD.IADD R7, R7, 0x1, R152 ;  /* 0x0000000107077824 */ /* 0x000fca00078e0298 */
[----:B------:R0:W-:Y:S02]  /*cca0*/  STG.E [R132.64], R7 ;  /* 0x0000000784007986 */ /* 0x0001e4000c101906 */
.L_x_34534:
[----:B------:R-:W-:Y:S05]  /*ccb0*/  BSYNC B1 ;  /* 0x0000000000017941 */ /* 0x000fea0003800000 */
.L_x_34533:
        /* <DEDUP_REMOVED lines=21> */
.L_x_34538:
[----:B------:R-:W-:Y:S02]  /*ce10*/  IMAD.MOV.U32 R7, RZ, RZ, R8 ;  /* 0x000000ffff077224 */ /* 0x000fe400078e0008 */
.L_x_34539:
[----:B------:R-:W-:Y:S05]  /*ce20*/  BSYNC B2 ;  /* 0x0000000000027941 */ /* 0x000fea0003800000 */
.L_x_34537:
        /* <DEDUP_REMOVED lines=16> */
.L_x_34543:
[----:B------:R-:W-:Y:S05]  /*cf30*/  BSYNC B3 ;  /* 0x0000000000037941 */ /* 0x000fea0003800000 */
.L_x_34542:
        /* <DEDUP_REMOVED lines=44> */
.L_x_34541:
[----:B------:R-:W-:Y:S05]  /*d200*/  BSYNC B2 ;  /* 0x0000000000027941 */ /* 0x000fea0003800000 */
.L_x_34540:
        /* <DEDUP_REMOVED lines=9> */
.L_x_34536:
[----:B-1----:R-:W-:Y:S05]  /*d2a0*/  BSYNC B1 ;  /* 0x0000000000017941 */ /* 0x002fea0003800000 */
.L_x_34535:
        /* <DEDUP_REMOVED lines=18> */
.L_x_34547:
[----:B------:R-:W-:Y:S02]  /*d3d0*/  IMAD.MOV.U32 R7, RZ, RZ, R8 ;  /* 0x000000ffff077224 */ /* 0x000fe400078e0008 */
.L_x_34548:
[----:B------:R-:W-:Y:S05]  /*d3e0*/  BSYNC B2 ;  /* 0x0000000000027941 */ /* 0x000fea0003800000 */
.L_x_34546:
        /* <DEDUP_REMOVED lines=16> */
.L_x_34552:
[----:B------:R-:W-:Y:S05]  /*d4f0*/  BSYNC B3 ;  /* 0x0000000000037941 */ /* 0x000fea0003800000 */
.L_x_34551:
        /* <DEDUP_REMOVED lines=44> */
.L_x_34550:
[----:B------:R-:W-:Y:S05]  /*d7c0*/  BSYNC B2 ;  /* 0x0000000000027941 */ /* 0x000fea0003800000 */
.L_x_34549:
        /* <DEDUP_REMOVED lines=9> */
.L_x_34545:
[----:B------:R-:W-:Y:S05]  /*d860*/  BSYNC B1 ;  /* 0x0000000000017941 */ /* 0x000fea0003800000 */
.L_x_34544:
        /* <DEDUP_REMOVED lines=18> */
.L_x_34556:
[----:B------:R-:W-:Y:S02]  /*d990*/  IMAD.MOV.U32 R7, RZ, RZ, R8 ;  /* 0x000000ffff077224 */ /* 0x000fe400078e0008 */
.L_x_34557:
[----:B------:R-:W-:Y:S05]  /*d9a0*/  BSYNC B2 ;  /* 0x0000000000027941 */ /* 0x000fea0003800000 */
.L_x_34555:
        /* <DEDUP_REMOVED lines=16> */
.L_x_34561:
[----:B------:R-:W-:Y:S05]  /*dab0*/  BSYNC B3 ;  /* 0x0000000000037941 */ /* 0x000fea0003800000 */
.L_x_34560:
        /* <DEDUP_REMOVED lines=44> */
.L_x_34559:
[----:B------:R-:W-:Y:S05]  /*dd80*/  BSYNC B2 ;  /* 0x0000000000027941 */ /* 0x000fea0003800000 */
.L_x_34558:
        /* <DEDUP_REMOVED lines=9> */
.L_x_34554:
[----:B------:R-:W-:Y:S05]  /*de20*/  BSYNC B1 ;  /* 0x0000000000017941 */ /* 0x000fea0003800000 */
.L_x_34553:
        /* <DEDUP_REMOVED lines=18> */
.L_x_34565:
[----:B------:R-:W-:Y:S02]  /*df50*/  IMAD.MOV.U32 R7, RZ, RZ, R8 ;  /* 0x000000ffff077224 */ /* 0x000fe400078e0008 */
.L_x_34566:
[----:B------:R-:W-:Y:S05]  /*df60*/  BSYNC B2 ;  /* 0x0000000000027941 */ /* 0x000fea0003800000 */
.L_x_34564:
        /* <DEDUP_REMOVED lines=16> */
.L_x_34570:
[----:B------:R-:W-:Y:S05]  /*e070*/  BSYNC B3 ;  /* 0x0000000000037941 */ /* 0x000fea0003800000 */
.L_x_34569:
        /* <DEDUP_REMOVED lines=44> */
.L_x_34568:
[----:B------:R-:W-:Y:S05]  /*e340*/  BSYNC B2 ;  /* 0x0000000000027941 */ /* 0x000fea0003800000 */
.L_x_34567:
        /* <DEDUP_REMOVED lines=9> */
.L_x_34563:
[----:B------:R-:W-:Y:S05]  /*e3e0*/  BSYNC B1 ;  /* 0x0000000000017941 */ /* 0x000fea0003800000 */
.L_x_34562:
[-C--:B------:R-:W-:Y:S01]  /*e3f0*/  IMAD.WIDE.U32 R136, R148, R151.reuse, c[0x0][0x188] ;  /* 0x0000620094887625 */ /* 0x080fe200078e0097 */
[----:B------:R-:W-:Y:S01]  /*e400*/  IADD3 R144, R144, 0x120, RZ ;  /* 0x0000012090907810 */ /* 0x000fe20007ffe0ff */
[----:B------:R-:W-:Y:S01]  /*e410*/  BSSY B1, `(.L_x_34571) ;  /* 0x000000f000017945 */ /* 0x000fe20003800000 */
[----:B------:R-:W-:Y:S02]  /*e420*/  IADD3 R143, R138, 0x120, RZ ;  /* 0x000001208a8f7810 */ /* 0x000fe40007ffe0ff */
[----:B------:R0:W-:Y:S01]  /*e430*/  STG.E.128 [R136.64], R132 ;  /* 0x0000008488007986 */ /* 0x0001e2000c101d06 */
[----:B------:R-:W-:Y:S01]  /*e440*/  @P0 IMAD.WIDE.U32 R138, R144, R151, c[0x0][0x180] ;  /* 0x00006000908a0625 */ /* 0x000fe200078e0097 */
[----:B------:R-:W-:Y:S05]  /*e450*/  @!P2 BRA `(.L_x_34572) ;  /* 0x000000a00000a947 */ /* 0x000fea0003800000 */
[----:B------:R-:W-:-:S04]  /*e460*/  SHF.L.U32 R7, R141, 0x10, RZ ;  /* 0x000000108d077819 */ /* 0x000fc800000006ff */
[----:B0-----:R-:W-:Y:S02]  /*e470*/  LOP3.LUT R136, R7, 0xff0000, RZ, 0xc0, !PT ;  /* 0x00ff000007887812 */ /* 0x001fe400078ec0ff */
        /* <DEDUP_REMOVED lines=8> */
.L_x_34572:
[----:B------:R-:W-:Y:S05]  /*e500*/  BSYNC B1 ;  /* 0x0000000000017941 */ /* 0x000fea0003800000 */
.L_x_34571:
[----:B------:R-:W-:Y:S01]  /*e510*/  @P2 IMAD.WIDE.U32 R152, R143, R151, c[0x0][0x170] ;  /* 0x00005c008f982625 */ /* 0x000fe200078e0097 */
[----:B------:R-:W2:Y:S04]  /*e520*/  @P0 LDG.E.128 R92, [R138.64] ;  /* 0x000000068a5c0981 */ /* 0x000ea8000c1e1d00 */
[----:B-----5:R1:W5:Y:S01]  /*e530*/  @P2 LDG.E.128 R96, [R152.64] ;  /* 0x0000000698602981 */ /* 0x020362000c1e1d00 */
[----:B------:R-:W-:Y:S01]  /*e540*/  @!P3 ISETP.NE.U32.AND P1, PT, RZ, c[0x0][0x180], PT ;  /* 0x00006000ff00ba0c */ /* 0x000fe20003f25070 */
[----:B------:R-:W-:Y:S01]  /*e550*/  BSSY B1, `(.L_x_34573) ;  /* 0x0000059000017945 */ /* 0x000fe20003800000 */
[----:B------:R-:W-:Y:S02]  /*e560*/  @!P3 IMAD.MOV.U32 R146, RZ, RZ, R150 ;  /* 0x000000ffff92b224 */ /* 0x000fe400078e0096 */
        /* <DEDUP_REMOVED lines=15> */
.L_x_34576:
[----:B------:R-:W-:Y:S02]  /*e660*/  IMAD.MOV.U32 R7, RZ, RZ, R8 ;  /* 0x000000ffff077224 */ /* 0x000fe400078e0008 */
.L_x_34577:
[----:B------:R-:W-:Y:S05]  /*e670*/  BSYNC B2 ;  /* 0x0000000000027941 */ /* 0x000fea0003800000 */
.L_x_34575:
        /* <DEDUP_REMOVED lines=16> */
.L_x_34581:
[----:B------:R-:W-:Y:S05]  /*e780*/  BSYNC B3 ;  /* 0x0000000000037941 */ /* 0x000fea0003800000 */
.L_x_34580:
        /* <DEDUP_REMOVED lines=43> */
.L_x_34579:
[----:B------:R-:W-:Y:S05]  /*ea40*/  BSYNC B2 ;  /* 0x0000000000027941 */ /* 0x000fea0003800000 */
.L_x_34578:
        /* <DEDUP_REMOVED lines=9> */
.L_x_34574:
[----:B-1----:R-:W-:Y:S05]  /*eae0*/  BSYNC B1 ;  /* 0x0000000000017941 */ /* 0x002fea0003800000 */
.L_x_34573:
        /* <DEDUP_REMOVED lines=18> */
.L_x_34585:
[----:B------:R-:W-:Y:S02]  /*ec10*/  IMAD.MOV.U32 R7, RZ, RZ, R8 ;  /* 0x000000ffff077224 */ /* 0x000fe400078e0008 */
.L_x_34586:
[----:B------:R-:W-:Y:S05]  /*ec20*/  BSYNC B2 ;  /* 0x0000000000027941 */ /* 0x000fea0003800000 */
.L_x_34584:
        /* <DEDUP_REMOVED lines=16> */
.L_x_34590:
[----:B------:R-:W-:Y:S05]  /*ed30*/  BSYNC B3 ;  /* 0x0000000000037941 */ /* 0x000fea0003800000 */
.L_x_34589:
        /* <DEDUP_REMOVED lines=44> */
.L_x_34588:
[----:B------:R-:W-:Y:S05]  /*f000*/  BSYNC B2 ;  /* 0x0000000000027941 */ /* 0x000fea0003800000 */
.L_x_34587:
        /* <DEDUP_REMOVED lines=9> */
.L_x_34583:
[----:B------:R-:W-:Y:S05]  /*f0a0*/  BSYNC B1 ;  /* 0x0000000000017941 */ /* 0x000fea0003800000 */
.L_x_34582:
        /* <DEDUP_REMOVED lines=18> */
.L_x_34594:
[----:B------:R-:W-:Y:S02]  /*f1d0*/  IMAD.MOV.U32 R7, RZ, RZ, R8 ;  /* 0x000000ffff077224 */ /* 0x000fe400078e0008 */
.L_x_34595:
[----:B------:R-:W-:Y:S05]  /*f1e0*/  BSYNC B2 ;  /* 0x0000000000027941 */ /* 0x000fea0003800000 */
.L_x_34593:
        /* <DEDUP_REMOVED lines=16> */
.L_x_34599:
[----:B------:R-:W-:Y:S05]  /*f2f0*/  BSYNC B3 ;  /* 0x0000000000037941 */ /* 0x000fea0003800000 */
.L_x_34598:
        /* <DEDUP_REMOVED lines=44> */
.L_x_34597:
[----:B------:R-:W-:Y:S05]  /*f5c0*/  BSYNC B2 ;  /* 0x0000000000027941 */ /* 0x000fea0003800000 */
.L_x_34596:
        /* <DEDUP_REMOVED lines=9> */
.L_x_34592:
[----:B------:R-:W-:Y:S05]  /*f660*/  BSYNC B1 ;  /* 0x0000000000017941 */ /* 0x000fea0003800000 */
.L_x_34591:
        /* <DEDUP_REMOVED lines=18> */
.L_x_34603:
[----:B------:R-:W-:Y:S02]  /*f790*/  IMAD.MOV.U32 R146, RZ, RZ, R8 ;  /* 0x000000ffff927224 */ /* 0x000fe400078e0008 */
.L_x_34604:
[----:B------:R-:W-:Y:S05]  /*f7a0*/  BSYNC B2 ;  /* 0x0000000000027941 */ /* 0x000fea0003800000 */
.L_x_34602:
        /* <DEDUP_REMOVED lines=16> */
.L_x_34608:
[----:B------:R-:W-:Y:S05]  /*f8b0*/  BSYNC B3 ;  /* 0x0000000000037941 */ /* 0x000fea0003800000 */
.L_x_34607:
        /* <DEDUP_REMOVED lines=44> */
.L_x_34606:
[----:B------:R-:W-:Y:S05]  /*fb80*/  BSYNC B2 ;  /* 0x0000000000027941 */ /* 0x000fea0003800000 */
.L_x_34605:
        /* <DEDUP_REMOVED lines=9> */
.L_x_34601:
[----:B------:R-:W-:Y:S05]  /*fc20*/  BSYNC B1 ;  /* 0x0000000000017941 */ /* 0x000fea0003800000 */
.L_x_34600:
[----:B------:R-:W-:Y:S01]  /*fc30*/  FADD.FTZ R146, RZ, R100 ;  /* 0x00000064ff927221 */ /* 0x000fe20000010000 */
[----:B------:R-:W-:Y:S01]  /*fc40*/  BSSY B1, `(.L_x_34609) ;  /* 0x0000035000017945 */ /* 0x000fe20003800000 */
[----:B------:R-:W-:Y:S01]  /*fc50*/  IMAD.WIDE.U32 R150, R144, R151, c[0x0][0x188] ;  /* 0x0000620090967625 */ /* 0x000fe200078e0097 */
[----:B------:R-:W-:-:S03]  /*fc60*/  LOP3.LUT P0, RZ, R145, 0x1f, RZ, 0xc0, !PT ;  /* 0x0000001f91ff7812 */ /* 0x000fc6000780c0ff */
        /* <DEDUP_REMOVED lines=50> */
.L_x_34610:
[----:B0-----:R-:W-:Y:S05]  /*ff90*/  BSYNC B1 ;  /* 0x0000000000017941 */ /* 0x001fea0003800000 */
.L_x_34609:
[----:B------:R-:W-:Y:S01]  /*ffa0*/  FADD.FTZ R148, R144, R139 ;  /* 0x0000008b90947221 */ /* 0x000fe20000010000 */
[----:B------:R-:W-:Y:S05]  /*ffb0*/  BRA.DIV ~URZ, `(.L_x_34611) ;  /* 0x000011b27f007947 */ /* 0x000fea000b800000 */
[----:B------:R0:W1:Y:S02]  /*ffc0*/  SHFL.BFLY PT, R143, R148, 0x1, 0x1f ;  /* 0x0c201f00948f7f89 */ /* 0x00006400000e0000 */
.L_x_34617:
        /* <DEDUP_REMOVED lines=100> */
.L_x_34618:
[----:B------:R-:W-:Y:S01]  /*10610*/  FMUL.FTZ R143, R153, R153 ;  /* 0x00000099998f7220 */ /* 0x000fe20000410000 */
[----:B------:R-:W-:Y:S01]  /*10620*/  ISETP.NE.AND P1, PT, RZ, UR8, PT ;  /* 0x00000008ff007c0c */ /* 0x000fe2000bf25270 */
[----:B-1----:R-:W-:Y:S01]  /*10630*/  FADD.FTZ R155, R155, R148 ;  /* 0x000000949b9b7221 */ /* 0x002fe20000010000 */
[C---:B------:R-:W-:Y:S01]  /*10640*/  @!P0 LEA R150, P2, R0.reuse, c[0x0][0x1a0], 0x2 ;  /* 0x0000680000968a11 */ /* 0x040fe200078410ff */
[----:B------:R-:W-:Y:S01]  /*10650*/  IMAD.MOV.U32 R146, RZ, RZ, c[0x0][0x1e0] ;  /* 0x00007800ff927624 */ /* 0x000fe200078e00ff */
[----:B------:R-:W-:Y:S01]  /*10660*/  FSEL R144, R143, RZ, P1 ;  /* 0x000000ff8f907208 */ /* 0x000fe20000800000 */
[----:B------:R-:W-:Y:S01]  /*10670*/  BSSY B1, `(.L_x_34613) ;  /* 0x00000a8000017945 */ /* 0x000fe20003800000 */
[C---:B0-----:R-:W-:Y:S01]  /*10680*/  @!P0 LEA R148, P3, R0.reuse, c[0x0][0x1a8], 0x2 ;  /* 0x00006a0000948a11 */ /* 0x041fe200078610ff */
        /* <DEDUP_REMOVED lines=23> */
[C---:B------:R-:W-:Y:S02]  /*10800*/  FADD.FTZ R154, -R144.reuse, R109 ;  /* 0x0000006d909a7221 */ /* 0x040fe40000010100 */
[----:B------:R-:W-:-:S02]  /*10810*/  FADD.FTZ R107, -R144, R125 ;  /* 0x0000007d906b7221 */ /* 0x000fc40000010100 */
[C---:B------:R-:W-:Y:S02]  /*10820*/  FMUL.FTZ R152, R143.reuse, R152 ;  /* 0x000000988f987220 */ /* 0x040fe40000410000 */
[C---:B------:R-:W-:Y:S02]  /*10830*/  FMUL.FTZ R101, R143.reuse, R102 ;  /* 0x000000668f657220 */ /* 0x040fe40000410000 */
[----:B------:R-:W-:Y:S02]  /*10840*/  IMAD.MOV.U32 R125, RZ, RZ, 0x10 ;  /* 0x00000010ff7d7424 */ /* 0x000fe400078e00ff */
[C---:B------:R-:W-:Y:S02]  /*10850*/  FMUL.FTZ R146, R143.reuse, R146 ;  /* 0x000000928f927220 */ /* 0x040fe40000410000 */
[----:B------:R-:W-:Y:S02]  /*10860*/  FMUL.FTZ R109, R143, R100 ;  /* 0x000000648f6d7220 */ /* 0x000fe40000410000 */
[----:B------:R-:W-:-:S02]  /*10870*/  FADD.FTZ R108, -R144, R108 ;  /* 0x0000006c906c7221 */ /* 0x000fc40000010100 */
[----:B------:R-:W-:Y:S02]  /*10880*/  FADD.FTZ R158, -R144, R113 ;  /* 0x00000071909e7221 */ /* 0x000fe40000010100 */
[----:B------:R-:W-:Y:S02]  /*10890*/  FFMA.FTZ R103, R51, R152, R91 ;  /* 0x0000009833677223 */ /* 0x000fe4000001005b */
[----:B------:R-:W-:Y:S02]  /*108a0*/  FFMA.FTZ R102, R50, R101, R90 ;  /* 0x0000006532667223 */ /* 0x000fe4000001005a */
[C---:B------:R-:W-:Y:S02]  /*108b0*/  FADD.FTZ R104, -R144.reuse, R104 ;  /* 0x0000006890687221 */ /* 0x040fe40000010100 */
[----:B------:R-:W-:Y:S02]  /*108c0*/  FADD.FTZ R156, -R144, R111 ;  /* 0x0000006f909c7221 */ /* 0x000fe40000010100 */
[----:B------:R-:W-:-:S02]  /*108d0*/  FFMA.FTZ R101, R49, R146, R89 ;  /* 0x0000009231657223 */ /* 0x000fc40000010059 */
[----:B------:R-:W-:Y:S02]  /*108e0*/  FFMA.FTZ R100, R48, R109, R88 ;  /* 0x0000006d30647223 */ /* 0x000fe40000010058 */
[----:B------:R-:W-:-:S04]  /*108f0*/  IMAD.WIDE.U32 R152, R124, R125, c[0x0][0x208] ;  /* 0x000082007c987625 */ /* 0x000fc800078e007d */
[C---:B------:R-:W-:Y:S01]  /*10900*/  FADD.FTZ R112, -R144.reuse, R112 ;  /* 0x0000007090707221 */ /* 0x040fe20000010100 */
[----:B------:R0:W-:Y:S01]  /*10910*/  STG.E.128 [R152.64], R100 ;  /* 0x0000006498007986 */ /* 0x0001e2000c101d06 */
[C---:B------:R-:W-:Y:S02]  /*10920*/  FADD.FTZ R162, -R144.reuse, R117 ;  /* 0x0000007590a27221 */ /* 0x040fe40000010100 */
[C---:B------:R-:W-:Y:S02]  /*10930*/  FMUL.FTZ R117, R143.reuse, R108 ;  /* 0x0000006c8f757220 */ /* 0x040fe40000410000 */
[C---:B------:R-:W-:Y:S02]  /*10940*/  FMUL.FTZ R158, R143.reuse, R158 ;  /* 0x0000009e8f9e7220 */ /* 0x040fe40000410000 */
[----:B------:R-:W-:Y:S02]  /*10950*/  FADD.FTZ R106, -R144, R106 ;  /* 0x0000006a906a7221 */ /* 0x000fe40000010100 */
[----:B------:R-:W-:-:S02]  /*10960*/  FMUL.FTZ R113, R143, R104 ;  /* 0x000000688f717220 */ /* 0x000fc40000410000 */
[C---:B------:R-:W-:Y:S02]  /*10970*/  FMUL.FTZ R156, R143.reuse, R156 ;  /* 0x0000009c8f9c7220 */ /* 0x040fe40000410000 */
[C---:B------:R-:W-:Y:S02]  /*10980*/  FMUL.FTZ R154, R143.reuse, R154 ;  /* 0x0000009a8f9a7220 */ /* 0x040fe40000410000 */
[C---:B------:R-:W-:Y:S02]  /*10990*/  FMUL.FTZ R145, R143.reuse, R112 ;  /* 0x000000708f917220 */ /* 0x040fe40000410000 */
[----:B------:R-:W-:Y:S02]  /*109a0*/  FADD.FTZ R110, -R144, R110 ;  /* 0x0000006e906e7221 */ /* 0x000fe40000010100 */
[----:B0-----:R-:W-:Y:S02]  /*109b0*/  FMUL.FTZ R152, R143, R150 ;  /* 0x000000968f987220 */ /* 0x001fe40000410000 */
[----:B------:R-:W-:-:S02]  /*109c0*/  FFMA.FTZ R112, R40, R117, R80 ;  /* 0x0000007528707223 */ /* 0x000fc40000010050 */
[C---:B------:R-:W-:Y:S02]  /*109d0*/  FADD.FTZ R114, -R144.reuse, R114 ;  /* 0x0000007290727221 */ /* 0x040fe40000010100 */
[----:B------:R-:W-:Y:S02]  /*109e0*/  FADD.FTZ R160, -R144, R115 ;  /* 0x0000007390a07221 */ /* 0x000fe40000010100 */
[----:B------:R-:W-:Y:S01]  /*109f0*/  FFMA.FTZ R117, R37, R158, R77 ;  /* 0x0000009e25757223 */ /* 0x000fe2000001004d */
[----:B------:R-:W-:Y:S01]  /*10a00*/  IADD3 R158, R124, 0x20, RZ ;  /* 0x000000207c9e7810 */ /* 0x000fe20007ffe0ff */
[C---:B------:R-:W-:Y:S02]  /*10a10*/  FADD.FTZ R116, -R144.reuse, R116 ;  /* 0x0000007490747221 */ /* 0x040fe40000010100 */
[C---:B------:R-:W-:Y:S02]  /*10a20*/  FADD.FTZ R118, -R144.reuse, R118 ;  /* 0x0000007690767221 */ /* 0x040fe40000010100 */
[----:B------:R-:W-:-:S02]  /*10a30*/  FADD.FTZ R164, -R144, R119 ;  /* 0x0000007790a47221 */ /* 0x000fc40000010100 */
[----:B------:R-:W-:Y:S02]  /*10a40*/  FMUL.FTZ R109, R143, R106 ;  /* 0x0000006a8f6d7220 */ /* 0x000fe40000410000 */
[----:B------:R-:W-:Y:S02]  /*10a50*/  FFMA.FTZ R108, R44, R113, R84 ;  /* 0x000000712c6c7223 */ /* 0x000fe40000010054 */
[----:B------:R-:W-:Y:S01]  /*10a60*/  FFMA.FTZ R115, R43, R156, R83 ;  /* 0x0000009c2b737223 */ /* 0x000fe20000010053 */
[C---:B------:R-:W-:Y:S01]  /*10a70*/  IADD3 R156, R124.reuse, 0x40, RZ ;  /* 0x000000407c9c7810 */ /* 0x040fe20007ffe0ff */
[----:B------:R-:W-:Y:S02]  /*10a80*/  FMUL.FTZ R148, R143, R148 ;  /* 0x000000948f947220 */ /* 0x000fe40000410000 */
[----:B------:R-:W-:Y:S01]  /*10a90*/  FFMA.FTZ R113, R41, R154, R81 ;  /* 0x0000009a29717223 */ /* 0x000fe20000010051 */
[----:B------:R-:W-:Y:S01]  /*10aa0*/  IADD3 R154, R124, 0x60, RZ ;  /* 0x000000607c9a7810 */ /* 0x000fe20007ffe0ff */
[----:B------:R-:W-:-:S02]  /*10ab0*/  FMUL.FTZ R119, R143, R110 ;  /* 0x0000006e8f777220 */ /* 0x000fc40000410000 */
[----:B------:R-:W-:Y:S01]  /*10ac0*/  FFMA.FTZ R111, R47, R152, R87 ;  /* 0x000000982f6f7223 */ /* 0x000fe20000010057 */
[----:B------:R-:W-:Y:S01]  /*10ad0*/  IADD3 R152, R124, 0x80, RZ ;  /* 0x000000807c987810 */ /* 0x000fe20007ffe0ff */
        /* <DEDUP_REMOVED lines=12> */
[----:B------:R-:W-:-:S04]  /*10ba0*/  IMAD.WIDE.U32 R158, R158, R125, c[0x0][0x208] ;  /* 0x000082009e9e7625 */ /* 0x000fc800078e007d */
[C---:B------:R-:W-:Y:S01]  /*10bb0*/  FADD.FTZ R126, -R144.reuse, R126 ;  /* 0x0000007e907e7221 */ /* 0x040fe20000010100 */
[----:B------:R-:W-:Y:S01]  /*10bc0*/  STG.E.128 [R158.64], R108 ;  /* 0x0000006c9e007986 */ /* 0x000fe2000c101d06 */
[C---:B------:R-:W-:Y:S02]  /*10bd0*/  FADD.FTZ R127, -R144.reuse, R127 ;  /* 0x0000007f907f7221 */ /* 0x040fe40000010100 */
[----:B------:R-:W-:Y:S02]  /*10be0*/  FADD.FTZ R146, -R144, R137 ;  /* 0x0000008990927221 */ /* 0x000fe40000010100 */
[----:B------:R-:W-:Y:S02]  /*10bf0*/  FFMA.FTZ R114, R42, R119, R82 ;  /* 0x000000772a727223 */ /* 0x000fe40000010052 */
[----:B------:R-:W-:-:S04]  /*10c00*/  IMAD.WIDE.U32 R156, R156, R125, c[0x0][0x208] ;  /* 0x000082009c9c7625 */ /* 0x000fc800078e007d */
[C---:B------:R-:W-:Y:S01]  /*10c10*/  FADD.FTZ R128, -R144.reuse, R128 ;  /* 0x0000008090807221 */ /* 0x040fe20000010100 */
[----:B------:R0:W-:Y:S01]  /*10c20*/  STG.E.128 [R156.64], R112 ;  /* 0x000000709c007986 */ /* 0x0001e2000c101d06 */
        /* <DEDUP_REMOVED lines=12> */
[----:B------:R-:W-:Y:S02]  /*10cf0*/  FMUL.FTZ R102, R143, R123 ;  /* 0x0000007b8f667220 */ /* 0x000fe40000410000 */
        /* <DEDUP_REMOVED lines=16> */
[C---:B------:R-:W-:Y:S02]  /*10e00*/  FMUL.FTZ R126, R143.reuse, R133 ;  /* 0x000000858f7e7220 */ /* 0x040fe40000410000 */
[----:B------:R-:W-:-:S02]  /*10e10*/  FMUL.FTZ R128, R143, R129 ;  /* 0x000000818f807220 */ /* 0x000fc40000410000 */
[----:B------:R-:W-:Y:S02]  /*10e20*/  FMUL.FTZ R104, R143, R107 ;  /* 0x0000006b8f687220 */ /* 0x000fe40000410000 */
[----:B0-----:R-:W-:Y:S01]  /*10e30*/  FFMA.FTZ R113, R17, R126, R57 ;  /* 0x0000007e11717223 */ /* 0x001fe20000010039 */
[C---:B------:R-:W-:Y:S01]  /*10e40*/  IADD3 R126, R124.reuse, 0xe0, RZ ;  /* 0x000000e07c7e7810 */ /* 0x040fe20007ffe0ff */
[----:B------:R-:W-:Y:S01]  /*10e50*/  FFMA.FTZ R109, R21, R128, R61 ;  /* 0x00000080156d7223 */ /* 0x000fe2000001003d */
[C---:B------:R-:W-:Y:S01]  /*10e60*/  IADD3 R128, R124.reuse, 0x100, RZ ;  /* 0x000001007c807810 */ /* 0x040fe20007ffe0ff */
[C---:B------:R-:W-:Y:S01]  /*10e70*/  FMUL.FTZ R151, R143.reuse, R130 ;  /* 0x000000828f977220 */ /* 0x040fe20000410000 */
[C---:B-1----:R-:W-:Y:S01]  /*10e80*/  IADD3 R120, R124.reuse, 0xa0, RZ ;  /* 0x000000a07c787810 */ /* 0x042fe20007ffe0ff */
[C---:B------:R-:W-:Y:S01]  /*10e90*/  FMUL.FTZ R150, R143.reuse, R131 ;  /* 0x000000838f967220 */ /* 0x040fe20000410000 */
[C---:B------:R-:W-:Y:S01]  /*10ea0*/  IADD3 R122, R124.reuse, 0xc0, RZ ;  /* 0x000000c07c7a7810 */ /* 0x040fe20007ffe0ff */
[----:B------:R-:W-:Y:S01]  /*10eb0*/  FMUL.FTZ R129, R143, R132 ;  /* 0x000000848f817220 */ /* 0x000fe20000410000 */
[----:B------:R-:W-:Y:S01]  /*10ec0*/  IADD3 R124, R124, 0x120, RZ ;  /* 0x000001207c7c7810 */ /* 0x000fe20007ffe0ff */
[----:B------:R-:W-:-:S02]  /*10ed0*/  FFMA.FTZ R107, R27, R106, R67 ;  /* 0x0000006a1b6b7223 */ /* 0x000fc40000010043 */
[C---:B------:R-:W-:Y:S02]  /*10ee0*/  FMUL.FTZ R133, R143.reuse, R134 ;  /* 0x000000868f857220 */ /* 0x040fe40000410000 */
[----:B------:R-:W-:Y:S02]  /*10ef0*/  FMUL.FTZ R130, R143, R135 ;  /* 0x000000878f827220 */ /* 0x000fe40000410000 */
[----:B------:R-:W-:Y:S02]  /*10f00*/  FFMA.FTZ R103, R31, R102, R71 ;  /* 0x000000661f677223 */ /* 0x000fe40000010047 */
[----:B------:R-:W-:Y:S02]  /*10f10*/  FFMA.FTZ R101, R29, R100, R69 ;  /* 0x000000641d657223 */ /* 0x000fe40000010045 */
[----:B------:R-:W-:Y:S02]  /*10f20*/  FFMA.FTZ R106, R26, R105, R66 ;  /* 0x000000691a6a7223 */ /* 0x000fe40000010042 */
        /* <DEDUP_REMOVED lines=28> */
.L_x_34614:
[----:B0-----:R-:W-:Y:S05]  /*110f0*/  BSYNC B1 ;  /* 0x0000000000017941 */ /* 0x001fea0003800000 */
.L_x_34613:
[----:B------:R-:W-:-:S05]  /*11100*/  MOV R101, c[0x0][0x160] ;  /* 0x0000580000657a02 */ /* 0x000fca0000000f00 */
[----:B------:R-:W-:-:S05]  /*11110*/  IMAD R0, R101, 0x4, R0 ;  /* 0x0000000465007824 */ /* 0x000fca00078e0200 */
[----:B------:R-:W-:-:S13]  /*11120*/  ISETP.GE.AND P0, PT, R0, c[0x0][0x164], PT ;  /* 0x0000590000007a0c */ /* 0x000fda0003f06270 */
[----:B-----5:R-:W-:Y:S01]  /*11130*/  @P0 CALL.REL.NOINC `(.L_x_34615) ;  /* 0x0000001000000944 */ /* 0x020fe20003c00000 */
[----:B------:R-:W-:Y:S05]  /*11140*/  BRA `(.L_x_34616) ;  /* 0xfffef7a000007947 */ /* 0x000fea000383ffff */
.L_x_34615:
[----:B------:R-:W-:Y:S05]  /*11150*/  BSYNC B0 ;  /* 0x0000000000007941 */ /* 0x000fea0003800000 */
.L_x_34230:
[----:B------:R-:W-:Y:S05]  /*11160*/  EXIT ;  /* 0x000000000000794d */ /* 0x000fea0003800000 */
.L_x_34611:
[----:B------:R-:W-:Y:S01]  /*11170*/  HFMA2.MMA R144, -RZ, RZ, 0, 1.847743988037109375e-06 ;  /* 0x0000001fff907435 */ /* 0x000fe200000001ff */
[----:B------:R-:W-:Y:S01]  /*11180*/  IMAD.MOV.U32 R143, RZ, RZ, 0x1 ;  /* 0x00000001ff8f7424 */ /* 0x000fe200078e00ff */
[----:B------:R-:W-:Y:S01]  /*11190*/  MOV R150, 0x111c0 ;  /* 0x000111c000967802 */ /* 0x000fe20000000f00 */
[----:B------:R-:W-:-:S03]  /*111a0*/  IMAD.MOV.U32 R155, RZ, RZ, -0x1 ;  /* 0xffffffffff9b7424 */ /* 0x000fc600078e00ff */
[----:B-----5:R-:W-:Y:S05]  /*111b0*/  CALL.REL.NOINC `($__internal_155_$__cuda_sm70_shflsync_bfly_p) ;  /* 0x0000089000007944 */ /* 0x020fea0003c00000 */
[----:B01----:R-:W-:Y:S05]  /*111c0*/  BRA `(.L_x_34617) ;  /* 0xffffee0000007947 */ /* 0x003fea000383ffff */
.L_x_34612:
[----:B------:R-:W-:Y:S01]  /*111d0*/  IMAD.MOV.U32 R143, RZ, RZ, 0x2 ;  /* 0x00000002ff8f7424 */ /* 0x000fe200078e00ff */
[----:B------:R-:W-:Y:S01]  /*111e0*/  MOV R144, 0x1f ;  /* 0x0000001f00907802 */ /* 0x000fe20000000f00 */
[----:B------:R-:W-:Y:S01]  /*111f0*/  IMAD.MOV.U32 R155, RZ, RZ, -0x1 ;  /* 0xffffffffff9b7424 */ /* 0x000fe200078e00ff */
[----:B------:R-:W-:Y:S02]  /*11200*/  MOV R150, 0x11220 ;  /* 0x0001122000967802 */ /* 0x000fe40000000f00 */
[----:B-----5:R-:W-:Y:S05]  /*11210*/  CALL.REL.NOINC `($__internal_155_$__cuda_sm70_shflsync_bfly_p) ;  /* 0x0000083000007944 */ /* 0x020fea0003c00000 */
[----:B0-----:R-:W-:Y:S01]  /*11220*/  HFMA2.MMA R144, -RZ, RZ, 0, 1.847743988037109375e-06 ;  /* 0x0000001fff907435 */ /* 0x001fe200000001ff */
[----:B-1----:R-:W-:Y:S01]  /*11230*/  FADD.FTZ R148, R148, R143 ;  /* 0x0000008f94947221 */ /* 0x002fe20000010000 */
[----:B------:R-:W-:Y:S01]  /*11240*/  MOV R150, 0x11280 ;  /* 0x0001128000967802 */ /* 0x000fe20000000f00 */
[----:B------:R-:W-:Y:S02]  /*11250*/  IMAD.MOV.U32 R143, RZ, RZ, 0x4 ;  /* 0x00000004ff8f7424 */ /* 0x000fe400078e00ff */
[----:B------:R-:W-:-:S02]  /*11260*/  IMAD.MOV.U32 R155, RZ, RZ, -0x1 ;  /* 0xffffffffff9b7424 */ /* 0x000fc400078e00ff */
[----:B------:R-:W-:Y:S05]  /*11270*/  CALL.REL.NOINC `($__internal_155_$__cuda_sm70_shflsync_bfly_p) ;  /* 0x000007d000007944 */ /* 0x000fea0003c00000 */
[----:B01----:R-:W-:Y:S01]  /*11280*/  FADD.FTZ R148, R148, R143 ;  /* 0x0000008f94947221 */ /* 0x003fe20000010000 */
[----:B------:R-:W-:Y:S01]  /*11290*/  MOV R144, 0x1f ;  /* 0x0000001f00907802 */ /* 0x000fe20000000f00 */
[----:B------:R-:W-:Y:S01]  /*112a0*/  IMAD.MOV.U32 R143, RZ, RZ, 0x8 ;  /* 0x00000008ff8f7424 */ /* 0x000fe200078e00ff */
[----:B------:R-:W-:Y:S01]  /*112b0*/  MOV R150, 0x112e0 ;  /* 0x000112e000967802 */ /* 0x000fe20000000f00 */
[----:B------:R-:W-:-:S02]  /*112c0*/  IMAD.MOV.U32 R155, RZ, RZ, -0x1 ;  /* 0xffffffffff9b7424 */ /* 0x000fc400078e00ff */
[----:B------:R-:W-:Y:S05]  /*112d0*/  CALL.REL.NOINC `($__internal_155_$__cuda_sm70_shflsync_bfly_p) ;  /* 0x0000077000007944 */ /* 0x000fea0003c00000 */
[----:B0-----:R-:W-:Y:S01]  /*112e0*/  HFMA2.MMA R144, -RZ, RZ, 0, 1.847743988037109375e-06 ;  /* 0x0000001fff907435 */ /* 0x001fe200000001ff */
[----:B-1----:R-:W-:Y:S01]  /*112f0*/  FADD.FTZ R148, R148, R143 ;  /* 0x0000008f94947221 */ /* 0x002fe20000010000 */
[----:B------:R-:W-:Y:S01]  /*11300*/  MOV R150, 0x11340 ;  /* 0x0001134000967802 */ /* 0x000fe20000000f00 */
[----:B------:R-:W-:-:S02]  /*11310*/  IMAD.MOV.U32 R143, RZ, RZ, 0x10 ;  /* 0x00000010ff8f7424 */ /* 0x000fc400078e00ff */
[----:B------:R-:W-:Y:S02]  /*11320*/  IMAD.MOV.U32 R155, RZ, RZ, -0x1 ;  /* 0xffffffffff9b7424 */ /* 0x000fe400078e00ff */
[----:B------:R-:W-:Y:S05]  /*11330*/  CALL.REL.NOINC `($__internal_155_$__cuda_sm70_shflsync_bfly_p) ;  /* 0x0000071000007944 */ /* 0x000fea0003c00000 */
[----:B-1----:R-:W-:Y:S01]  /*11340*/  FADD.FTZ R143, R148, R143 ;  /* 0x0000008f948f7221 */ /* 0x002fe20000010000 */
[----:B------:R-:W-:Y:S01]  /*11350*/  MOV R150, 0x118b0 ;  /* 0x000118b000967802 */ /* 0x000fe20000000f00 */
[----:B0-----:R-:W-:Y:S02]  /*11360*/  IMAD.MOV.U32 R155, RZ, RZ, -0x1 ;  /* 0xffffffffff9b7424 */ /* 0x001fe400078e00ff */
        /* <DEDUP_REMOVED lines=83> */
[----:B------:R-:W-:Y:S05]  /*118a0*/  CALL.REL.NOINC `($__internal_155_$__cuda_sm70_shflsync_bfly_p) ;  /* 0x000001a000007944 */ /* 0x000fea0003c00000 */
[----:B0-----:R-:W-:Y:S01]  /*118b0*/  HFMA2.MMA R144, -RZ, RZ, 0, 1.847743988037109375e-06 ;  /* 0x0000001fff907435 */ /* 0x001fe200000001ff */
[----:B-1----:R-:W-:Y:S01]  /*118c0*/  FADD.FTZ R148, R148, R143 ;  /* 0x0000008f94947221 */ /* 0x002fe20000010000 */
[----:B------:R-:W-:Y:S01]  /*118d0*/  MOV R150, 0x11910 ;  /* 0x0001191000967802 */ /* 0x000fe20000000f00 */
[----:B------:R-:W-:Y:S02]  /*118e0*/  IMAD.MOV.U32 R143, RZ, RZ, 0x2 ;  /* 0x00000002ff8f7424 */ /* 0x000fe400078e00ff */
[----:B------:R-:W-:Y:S02]  /*118f0*/  IMAD.MOV.U32 R155, RZ, RZ, -0x1 ;  /* 0xffffffffff9b7424 */ /* 0x000fe400078e00ff */
        /* <DEDUP_REMOVED lines=13> */
[----:B01----:R-:W-:Y:S01]  /*119d0*/  FADD.FTZ R148, R148, R143 ;  /* 0x0000008f94947221 */ /* 0x003fe20000010000 */
[----:B------:R-:W-:Y:S01]  /*119e0*/  MOV R144, 0x1f ;  /* 0x0000001f00907802 */ /* 0x000fe20000000f00 */
[----:B------:R-:W-:Y:S01]  /*119f0*/  IMAD.MOV.U32 R143, RZ, RZ, 0x10 ;  /* 0x00000010ff8f7424 */ /* 0x000fe200078e00ff */
[----:B------:R-:W-:Y:S01]  /*11a00*/  MOV R150, 0x11a30 ;  /* 0x00011a3000967802 */ /* 0x000fe20000000f00 */
[----:B------:R-:W-:Y:S02]  /*11a10*/  IMAD.MOV.U32 R155, RZ, RZ, -0x1 ;  /* 0xffffffffff9b7424 */ /* 0x000fe400078e00ff */
[----:B------:R-:W-:Y:S05]  /*11a20*/  CALL.REL.NOINC `($__internal_155_$__cuda_sm70_shflsync_bfly_p) ;  /* 0x0000002000007944 */ /* 0x000fea0003c00000 */
[----:B01----:R-:W-:Y:S01]  /*11a30*/  IMAD.MOV.U32 R155, RZ, RZ, R143 ;  /* 0x000000ffff9b7224 */ /* 0x003fe200078e008f */
[----:B------:R-:W-:Y:S05]  /*11a40*/  BRA `(.L_x_34618) ;  /* 0xffffebc000007947 */ /* 0x000fea000383ffff */
        .weak           $__internal_155_$__cuda_sm70_shflsync_bfly_p
        .type           $__internal_155_$__cuda_sm70_shflsync_bfly_p,@function
        .size           $__internal_155_$__cuda_sm70_shflsync_bfly_p,(.L_x_36243 - $__internal_155_$__cuda_sm70_shflsync_bfly_p)
$__internal_155_$__cuda_sm70_shflsync_bfly_p:
[----:B------:R-:W-:Y:S01]  /*11a50*/  HFMA2.MMA R151, -RZ, RZ, 0, 0 ;  /* 0x00000000ff977435 */ /* 0x000fe200000001ff */
[----:B------:R-:W-:Y:S04]  /*11a60*/  WARPSYNC R155 ;  /* 0x0000009b00007348 */ /* 0x000fe80003800000 */
[----:B------:R0:W1:Y:S01]  /*11a70*/  SHFL.BFLY PT, R143, R148, R143, R144 ;  /* 0x0c00008f948f7389 */ /* 0x00006200000e0090 */
[----:B------:R-:W-:Y:S05]  /*11a80*/  RET.REL.NODEC R150 `(_ZN10layer_norm13ln_fwd_kernelINS_13Kernel_traitsIfffffjLj1280ELj1ELj4ELj1ELj16ENS_18Kernel_traits_baseILj1280EfffffjLj128EEEEELb1ELb0ELb1ELb1EEEvNS_9FwdParamsE) ;  /* 0xfffee57096007950 */ /* 0x000fea0003c3ffff */
.L_x_34619:
        /* <DEDUP_REMOVED lines=15> */
.L_x_36243:


//--------------------- .text._ZN10layer_norm13ln_fwd_kernelINS_13Kernel_traitsIfffffjLj1280ELj1ELj4ELj1ELj16ENS_18Kernel_traits_baseILj1280EfffffjLj128EEEEELb1ELb1ELb0ELb0EEEvNS_9FwdParamsE --------------------------
	.section	.text._ZN10layer_norm13ln_fwd_kernelINS_13Kernel_traitsIfffffjLj1280ELj1ELj4ELj1ELj16ENS_18Kernel_traits_baseILj1280EfffffjLj128EEEEELb1ELb1ELb0ELb0EEEvNS_9FwdParamsE,"ax",@progbits
	.sectioninfo	@"SHI_REGISTERS=215"
	.align	128
        .global         _ZN10layer_norm13ln_fwd_kernelINS_13Kernel_traitsIfffffjLj1280ELj1ELj4ELj1ELj16ENS_18Kernel_traits_baseILj1280EfffffjLj128EEEEELb1ELb1ELb0ELb0EEEvNS_9FwdParamsE
        .type           _ZN10layer_norm13ln_fwd_kernelINS_13Kernel_traitsIfffffjLj1280ELj1ELj4ELj1ELj16ENS_18Kernel_traits_baseILj1280EfffffjLj128EEEEELb1ELb1ELb0ELb0EEEvNS_9FwdParamsE,@function
        .size           _ZN10layer_norm13ln_fwd_kernelINS_13Kernel_traitsIfffffjLj1280ELj1ELj4ELj1ELj16ENS_18Kernel_traits_baseILj1280EfffffjLj128EEEEELb1ELb1ELb0ELb0EEEvNS_9FwdParamsE,(.L_x_36244 - _ZN10layer_norm13ln_fwd_kernelINS_13Kernel_traitsIfffffjLj1280ELj1ELj4ELj1ELj16ENS_18Kernel_traits_baseILj1280EfffffjLj128EEEEELb1ELb1ELb0ELb0EEEvNS_9FwdParamsE)
        .other          _ZN10layer_norm13ln_fwd_kernelINS_13Kernel_traitsIfffffjLj1280ELj1ELj4ELj1ELj16ENS_18Kernel_traits_baseILj1280EfffffjLj128EEEEELb1ELb1ELb0ELb0EEEvNS_9FwdParamsE,@"STO_CUDA_ENTRY STV_DEFAULT"
_ZN10layer_norm13ln_fwd_kernelINS_13Kernel_traitsIfffffjLj1280ELj1ELj4ELj1ELj16ENS_18Kernel_traits_baseILj1280EfffffjLj128EEEEELb1ELb1ELb0ELb0EEEvNS_9FwdParamsE:
.text._ZN10layer_norm13ln_fwd_kernelINS_13Kernel_traitsIfffffjLj1280ELj1ELj4ELj1ELj16ENS_18Kernel_traits_baseILj1280EfffffjLj128EEEEELb1ELb1ELb0ELb0EEEvNS_9FwdParamsE:
        /* <DEDUP_REMOVED lines=18> */
[----:B------:R-:W-:Y:S01]  /*0120*/  LOP3.LUT R10, R136, 0x1f, RZ, 0x3c, !PT ;  /* 0x0000001f880a7812 */ /* 0x000fe200078e3cff */
        /* <DEDUP_REMOVED lines=25> */
[----:B------:R-:W-:Y:S01]  /*02c0*/  IMAD.MOV.U32 R3, RZ, RZ, c[0x0][0x168] ;  /* 0x00005a00ff037624 */ /* 0x000fe200078e00ff */
[----:B------:R-:W-:Y:S01]  /*02d0*/  IADD3 R11, R200, 0x1715609d, RZ ;  /* 0x1715609dc80b7810 */ /* 0x000fe20007ffe0ff */
        /* <DEDUP_REMOVED lines=8> */
[----:B------:R-:W-:Y:S01]  /*0360*/  IADD3 R10, R200, -0x4ab325aa, RZ ;  /* 0xb54cda56c80a7810 */ /* 0x000fe20007ffe0ff */
        /* <DEDUP_REMOVED lines=34> */
.L_x_34621:
[----:B------:R-:W-:Y:S05]  /*0590*/  BSYNC B0 ;  /* 0x0000000000007941 */ /* 0x000fea0003800000 */
.L_x_34620:
        /* <DEDUP_REMOVED lines=10> */
[C---:B------:R-:W-:Y:S02]  /*0640*/  @P1 LEA.HI.X R3, R136.reuse, c[0x0][0x21c], RZ, 0x4, P2 ;  /* 0x0000870088031a11 */ /* 0x040fe400010f24ff */
[----:B------:R-:W-:-:S03]  /*0650*/  LEA R44, P2, R136, c[0x0][0x1c8], 0x4 ;  /* 0x00007200882c7a11 */ /* 0x000fc600078420ff */
[----:B------:R0:W5:Y:S01]  /*0660*/  @P1 LDG.E.128 R36, [R2.64] ;  /* 0x0000000402241981 */ /* 0x000162000c1e1d00 */
[----:B------:R-:W-:-:S06]  /*0670*/  LEA.HI.X R45, R136, c[0x0][0x1cc], RZ, 0x4, P2 ;  /* 0x00007300882d7a11 */ /* 0x000fcc00010f24ff */
[----:B------:R-:W5:Y:S01]  /*0680*/  LDG.E.128 R44, [R44.64] ;  /* 0x000000042c2c7981 */ /* 0x000f62000c1e1d00 */
[----:B------:R-:W-:-:S03]  /*0690*/  IADD3 R136, R136, 0x20, RZ ;  /* 0x0000002088887810 */ /* 0x000fc60007ffe0ff */
.L_x_34623:
[----:B------:R-:W-:Y:S05]  /*06a0*/  BSYNC B0 ;  /* 0x0000000000007941 */ /* 0x000fea0003800000 */
.L_x_34622:
        /* <DEDUP_REMOVED lines=16> */
.L_x_34625:
[----:B------:R-:W-:Y:S05]  /*07b0*/  BSYNC B0 ;  /* 0x0000000000007941 */ /* 0x000fea0003800000 */
.L_x_34624:
        /* <DEDUP_REMOVED lines=16> */
.L_x_34627:
[----:B------:R-:W-:Y:S05]  /*08c0*/  BSYNC B0 ;  /* 0x0000000000007941 */ /* 0x000fea0003800000 */
.L_x_34626:
        /* <DEDUP_REMOVED lines=16> */
.L_x_34629:
[----:B------:R-:W-:Y:S05]  /*09d0*/  BSYNC B0 ;  /* 0x0000000000007941 */ /* 0x000fea0003800000 */
.L_x_34628:
[----:B------:R-:W-:Y:S01]  /*09e0*/  ISETP.GE.U32.AND P1, PT, R13, 0xc0, PT ;  /* 0x000000c00d00780c */ /* 0x000fe20003f26070 */
[----:B------:R-:W-:Y:S01]  /*09f0*/  IMAD.WIDE.U32 R4, R5, -0x326172a9, RZ ;  /* 0xcd9e8d5705047825 */ /* 0x000fe200078e00ff */
[----:B------:R-:W-:Y:S01]  /*0a00*/  IADD3 R9, R201, 0x646e171e, RZ ;  /* 0x646e171ec9097810 */ /* 0x000fe20007ffe0ff */
[----:B------:R-:W-:Y:S01]  /*0a10*/  BSSY B0, `(.L_x_34630) ;  /* 0x0000017000007945 */ /* 0x000fe20003800000 */
[----:B------:R-:W-:Y:S01]  /*0a20*/  LOP3.LUT R198, R198, 0xfffffeff, RZ, 0xc0, !PT ;  /* 0xfffffeffc6c67812 */ /* 0x000fe200078ec0ff */
[----:B0-----:R-:W-:Y:S01]  /*0a30*/  IMAD.WIDE.U32 R2, R22, -0x2daee0ad, RZ ;  /* 0xd2511f5316027825 */ /* 0x001fe200078e00ff */
[----:B------:R-:W-:Y:S02]  /*0a40*/  LOP3.LUT R22, R5, R8, R10, 0x96, !PT ;  /* 0x0000000805167212 */ /* 0x000fe400078e960a */
[----:B------:R-:W-:Y:S02]  /*0a50*/  SHF.R.U32.HI R197, RZ, 0x5, R197 ;  /* 0x00000005ffc57819 */ /* 0x000fe400000116c5 */
[----:B------:R-:W-:-:S02]  /*0a60*/  LOP3.LUT R144, R3, R6, R9, 0x96, !PT ;  /* 0x0000000603907212 */ /* 0x000fc400078e9609 */
[----:B------:R-:W-:Y:S02]  /*0a70*/  IADD3 R8, R201, 0x1fd5c5a3, RZ ;  /* 0x1fd5c5a3c9087810 */ /* 0x000fe40007ffe0ff */
[----:B------:R-:W-:Y:S01]  /*0a80*/  @P1 LOP3.LUT R198, R198, 0x100, RZ, 0xfc, !PT ;  /* 0x00000100c6c61812 */ /* 0x000fe200078efcff */
        /* <DEDUP_REMOVED lines=15> */
.L_x_34631:
[----:B------:R-:W-:Y:S05]  /*0b80*/  BSYNC B0 ;  /* 0x0000000000007941 */ /* 0x000fea0003800000 */
.L_x_34630:
[----:B------:R-:W-:Y:S01]  /*0b90*/  ISETP.GE.U32.AND P1, PT, R13, 0xe0, PT ;  /* 0x000000e00d00780c */ /* 0x000fe20003f26070 */
[----:B------:R-:W-:Y:S01]  /*0ba0*/  IMAD.WIDE.U32 R22, R22, -0x2daee0ad, RZ ;  /* 0xd2511f5316167825 */ /* 0x000fe200078e00ff */
[----:B0-----:R-:W-:Y:S01]  /*0bb0*/  IADD3 R7, R200, 0x5384540f, RZ ;  /* 0x5384540fc8077810 */ /* 0x001fe20007ffe0ff */
        /* <DEDUP_REMOVED lines=10> */
[C---:B------:R-:W-:Y:S01]  /*0c60*/  LEA R104, P1, R136.reuse, c[0x0][0x1c8], 0x4 ;  /* 0x0000720088687a11 */ /* 0x040fe200078220ff */
[----:B------:R-:W-:Y:S01]  /*0c70*/  CS2R R98, SRZ ;  /* 0x0000000000627805 */ /* 0x000fe2000001ff00 */
[----:B------:R-:W-:Y:S02]  /*0c80*/  CS2R R96, SRZ ;  /* 0x0000000000607805 */ /* 0x000fe4000001ff00 */
[----:B------:R-:W-:Y:S02]  /*0c90*/  LEA.HI.X R105, R136, c[0x0][0x1cc], RZ, 0x4, P1 ;  /* 0x0000730088697a11 */ /* 0x000fe400008f24ff */
[----:B------:R-:W-:-:S04]  /*0ca0*/  ISETP.NE.U32.AND P1, PT, RZ, c[0x0][0x218], PT ;  /* 0x00008600ff007a0c */ /* 0x000fc80003f25070 */
[----:B------:R-:W-:Y:S01]  /*0cb0*/  ISETP.NE.AND.EX P1, PT, RZ, c[0x0][0x21c], PT, P1 ;  /* 0x00008700ff007a0c */ /* 0x000fe20003f25310 */
[----:B------:R-:W-:Y:S01]  /*0cc0*/  IMAD.MOV.U32 R101, RZ, RZ, 0x10 ;  /* 0x00000010ff657424 */ /* 0x000fe200078e00ff */
[----:B------:R-:W5:Y:S03]  /*0cd0*/  LDG.E.128 R104, [R104.64] ;  /* 0x0000000468687981 */ /* 0x000f66000c1e1d00 */
[----:B------:R-:W-:-:S06]  /*0ce0*/  IMAD.WIDE.U32 R100, R136, R101, c[0x0][0x1b0] ;  /* 0x00006c0088647625 */ /* 0x000fcc00078e0065 */
[----:B------:R-:W5:Y:S02]  /*0cf0*/  LDG.E.128 R100, [R100.64] ;  /* 0x0000000464647981 */ /* 0x000f64000c1e1d00 */
[----:B------:R-:W-:-:S04]  /*0d00*/  @P1 LEA R2, P2, R136, c[0x0][0x218], 0x4 ;  /* 0x0000860088021a11 */ /* 0x000fc800078420ff */
[----:B------:R-:W-:-:S05]  /*0d10*/  @P1 LEA.HI.X R3, R136, c[0x0][0x21c], RZ, 0x4, P2 ;  /* 0x0000870088031a11 */ /* 0x000fca00010f24ff */
[----:B------:R0:W5:Y:S01]  /*0d20*/  @P1 LDG.E.128 R96, [R2.64] ;  /* 0x0000000402601981 */ /* 0x000162000c1e1d00 */
[----:B------:R-:W-:-:S03]  /*0d30*/  IADD3 R136, R136, 0x20, RZ ;  /* 0x0000002088887810 */ /* 0x000fc60007ffe0ff */
.L_x_34633:
[----:B------:R-:W-:Y:S05]  /*0d40*/  BSYNC B0 ;  /* 0x0000000000007941 */ /* 0x000fea0003800000 */
.L_x_34632:
[----:B------:R-:W-:Y:S01]  /*0d50*/  ISETP.GE.U32.AND P1, PT, R13, 0x100, PT ;  /* 0x000001000d00780c */ /* 0x000fe20003f26070 */
[----:B------:R-:W-:Y:S01]  /*0d60*/  BSSY B0, `(.L_x_34634) ;  /* 0x0000012000007945 */ /* 0x000fe20003800000 */
[----:B------:R-:W-:-:S11]  /*0d70*/  LOP3.LUT R198, R198, 0xffffffbf, RZ, 0xc0, !PT ;  /* 0xffffffbfc6c67812 */ /* 0x000fd600078ec0ff */
        /* <DEDUP_REMOVED lines=12> */
[----:B0-----:R-:W-:-:S04]  /*0e40*/  @P1 LEA R2, P2, R136, c[0x0][0x218], 0x4 ;  /* 0x0000860088021a11 */ /* 0x001fc800078420ff */
[----:B------:R-:W-:-:S05]  /*0e50*/  @P1 LEA.HI.X R3, R136, c[0x0][0x21c], RZ, 0x4, P2 ;  /* 0x0000870088031a11 */ /* 0x000fca00010f24ff */
[----:B------:R0:W5:Y:S01]  /*0e60*/  @P1 LDG.E.128 R108, [R2.64] ;  /* 0x00000004026c1981 */ /* 0x000162000c1e1d00 */
[----:B------:R-:W-:-:S03]  /*0e70*/  IADD3 R136, R136, 0x20, RZ ;  /* 0x0000002088887810 */ /* 0x000fc60007ffe0ff */
.L_x_34635:
[----:B------:R-:W-:Y:S05]  /*0e80*/  BSYNC B0 ;  /* 0x0000000000007941 */ /* 0x000fea0003800000 */
.L_x_34634:
[----:B------:R-:W-:Y:S01]  /*0e90*/  ISETP.GE.U32.AND P1, PT, R13, 0x120, PT ;  /* 0x000001200d00780c */ /* 0x000fe20003f26070 */
[----:B------:R-:W-:Y:S01]  /*0ea0*/  BSSY B0, `(.L_x_34636) ;  /* 0x0000013000007945 */ /* 0x000fe20003800000 */
[----:B------:R-:W-:Y:S01]  /*0eb0*/  LOP3.LUT R198, R198, 0xffffffdf, RZ, 0xc0, !PT ;  /* 0xffffffdfc6c67812 */ /* 0x000fe200078ec0ff */
[----:B------:R-:W-:-:S10]  /*0ec0*/  IMAD.HI.U32 R4, R148, -0x326172a9, RZ ;  /* 0xcd9e8d5794047827 */ /* 0x000fd400078e00ff */
        /* <DEDUP_REMOVED lines=16> */
.L_x_34637:
[----:B------:R-:W-:Y:S05]  /*0fd0*/  BSYNC B0 ;  /* 0x0000000000007941 */ /* 0x000fea0003800000 */
.L_x_34636:
        /* <DEDUP_REMOVED lines=14> */
[----:B0-----:R-:W-:-:S04]  /*10c0*/  @P1 LEA R2, P2, R136, c[0x0][0x218], 0x4 ;  /* 0x0000860088021a11 */ /* 0x001fc800078420ff */
[C---:B------:R-:W-:Y:S01]  /*10d0*/  @P1 LEA.HI.X R3, R136.reuse, c[0x0][0x21c], RZ, 0x4, P2 ;  /* 0x0000870088031a11 */ /* 0x040fe200010f24ff */
[----:B------:R-:W-:-:S04]  /*10e0*/  IMAD.WIDE.U32 R136, R136, R137, c[0x0][0x1b0] ;  /* 0x00006c0088887625 */ /* 0x000fc800078e0089 */
[----:B------:R0:W5:Y:S04]  /*10f0*/  @P1 LDG.E.128 R132, [R2.64] ;  /* 0x0000000402841981 */ /* 0x000168000c1e1d00 */
[----:B------:R-:W5:Y:S02]  /*1100*/  LDG.E.128 R136, [R136.64] ;  /* 0x0000000488887981 */ /* 0x000f64000c1e1d00 */
.L_x_34639:
[----:B------:R-:W-:Y:S05]  /*1110*/  BSYNC B0 ;  /* 0x0000000000007941 */ /* 0x000fea0003800000 */
.L_x_34638:
[----:B------:R-:W-:Y:S02]  /*1120*/  ISETP.GE.AND P1, PT, R197, c[0x0][0x164], PT ;  /* 0x00005900c5007a0c */ /* 0x000fe40003f26270 */
[----:B------:R-:W-:Y:S02]  /*1130*/  LOP3.LUT R145, R4, R144, R5, 0x96, !PT ;  /* 0x0000009004917212 */ /* 0x000fe400078e9605 */
[----:B------:R-:W-:Y:S02]  /*1140*/  LOP3.LUT R147, R147, R22, R6, 0x96, !PT ;  /* 0x0000001693937212 */ /* 0x000fe400078e9606 */
[----:B------:R-:W-:-:S07]  /*1150*/  IADD3 R4, R200, -0x700cb87f, RZ ;  /* 0x8ff34781c8047810 */ /* 0x000fce0007ffe0ff */
[----:B------:R-:W-:Y:S05]  /*1160*/  @P1 EXIT ;  /* 0x000000000000194d */ /* 0x000fea0003800000 */
[----:B------:R-:W-:Y:S01]  /*1170*/  IMAD R23, R148, -0x326172a9, RZ ;  /* 0xcd9e8d5794177824 */ /* 0x000fe200078e02ff */
[----:B0-----:R-:W-:Y:S01]  /*1180*/  IADD3 R3, R201, -0x695add53, RZ ;  /* 0x96a522adc9037810 */ /* 0x001fe20007ffe0ff */
[----:B------:R-:W-:Y:S01]  /*1190*/  IMAD.HI.U32 R2, R147, -0x326172a9, RZ ;  /* 0xcd9e8d5793027827 */ /* 0x000fe200078e00ff */
[----:B------:R-:W-:-:S03]  /*11a0*/  ULDC.U8 UR6, c[0x0][0x1f0] ;  /* 0x00007c0000067ab9 */ /* 0x000fc60000000000 */
[----:B------:R-:W-:Y:S01]  /*11b0*/  IMAD R22, R146, -0x2daee0ad, RZ ;  /* 0xd2511f5392167824 */ /* 0x000fe200078e02ff */
[----:B------:R-:W-:Y:S01]  /*11c0*/  LOP3.LUT R2, R2, R23, R4, 0x96, !PT ;  /* 0x0000001702027212 */ /* 0x000fe200078e9604 */
[----:B------:R-:W-:Y:S01]  /*11d0*/  IMAD.HI.U32 R144, R145, -0x2daee0ad, RZ ;  /* 0xd2511f5391907827 */ /* 0x000fe200078e00ff */
[----:B------:R-:W-:-:S03]  /*11e0*/  LOP3.LUT R23, R0, 0x3, RZ, 0xc0, !PT ;  /* 0x0000000300177812 */ /* 0x000fc600078ec0ff */
[----:B------:R-:W-:Y:S01]  /*11f0*/  IMAD R194, R147, -0x326172a9, RZ ;  /* 0xcd9e8d5793c27824 */ /* 0x000fe200078e02ff */
[----:B------:R-:W-:Y:S01]  /*1200*/  LOP3.LUT R22, R144, R22, R3, 0x96, !PT ;  /* 0x0000001690167212 */ /* 0x000fe200078e9603 */
[----:B------:R-:W-:Y:S02]  /*1210*/  IMAD R192, R145, -0x2daee0ad, RZ ;  /* 0xd2511f5391c07824 */ /* 0x000fe400078e02ff */
[----:B------:R-:W-:Y:S02]  /*1220*/  IMAD.MOV.U32 R0, RZ, RZ, RZ ;  /* 0x000000ffff007224 */ /* 0x000fe400078e00ff */
.L_x_34963:
[----:B------:R-:W-:Y:S01]  /*1230*/  ISETP.NE.U32.AND P1, PT, RZ, c[0x0][0x1c0], PT ;  /* 0x00007000ff007a0c */ /* 0x000fe20003f25070 */
[----:B------:R-:W-:-:S03]  /*1240*/  IMAD.MOV.U32 R188, RZ, RZ, 0x3f800000 ;  /* 0x3f800000ffbc7424 */ /* 0x000fc600078e00ff */
[----:B------:R-:W-:-:S13]  /*1250*/  ISETP.NE.AND.EX P1, PT, RZ, c[0x0][0x1c4], PT, P1 ;  /* 0x00007100ff007a0c */ /* 0x000fda0003f25310 */
[----:B------:R-:W-:-:S04]  /*1260*/  @P1 IMAD.MOV.U32 R202, RZ, RZ, 0x4 ;  /* 0x00000004ffca1424 */ /* 0x000fc800078e00ff */
        /* <DEDUP_REMOVED lines=31> */
.L_x_34643:
[----:B0-----:R-:W-:Y:S02]  /*1460*/  IMAD.MOV.U32 R191, RZ, RZ, R194 ;  /* 0x000000ffffbf7224 */ /* 0x001fe400078e00c2 */
.L_x_34644:
[----:B------:R-:W-:Y:S05]  /*1470*/  BSYNC B1 ;  /* 0x0000000000017941 */ /* 0x000fea0003800000 */
.L_x_34642:
        /* <DEDUP_REMOVED lines=16> */
.L_x_34648:
[----:B------:R-:W-:Y:S05]  /*1580*/  BSYNC B2 ;  /* 0x0000000000027941 */ /* 0x000fea0003800000 */
.L_x_34647:
        /* <DEDUP_REMOVED lines=44> */
.L_x_34646:
[----:B------:R-:W-:Y:S05]  /*1850*/  BSYNC B1 ;  /* 0x0000000000017941 */ /* 0x000fea0003800000 */
.L_x_34645:
        /* <DEDUP_REMOVED lines=23> */
.L_x_34650:
[----:B------:R-:W-:Y:S02]  /*19d0*/  MOV R23, R194 ;  /* 0x000000c200177202 */ /* 0x000fe40000000f00 */
.L_x_34651:
[----:B------:R-:W-:Y:S05]  /*19e0*/  BSYNC B1 ;  /* 0x0000000000017941 */ /* 0x000fea0003800000 */
.L_x_34649:
        /* <DEDUP_REMOVED lines=16> */
.L_x_34655:
[----:B------:R-:W-:Y:S05]  /*1af0*/  BSYNC B2 ;  /* 0x0000000000027941 */ /* 0x000fea0003800000 */
.L_x_34654:
        /* <DEDUP_REMOVED lines=44> */
.L_x_34653:
[----:B------:R-:W-:Y:S05]  /*1dc0*/  BSYNC B1 ;  /* 0x0000000000017941 */ /* 0x000fea0003800000 */
.L_x_34652:
        /* <DEDUP_REMOVED lines=20> */
.L_x_34657:
[----:B------:R-:W-:Y:S02]  /*1f10*/  MOV R191, R194 ;  /* 0x000000c200bf7202 */ /* 0x000fe40000000f00 */
.L_x_34658:
[----:B------:R-:W-:Y:S05]  /*1f20*/  BSYNC B1 ;  /* 0x0000000000017941 */ /* 0x000fea0003800000 */
.L_x_34656:
        /* <DEDUP_REMOVED lines=16> */
.L_x_34662:
[----:B------:R-:W-:Y:S05]  /*2030*/  BSYNC B2 ;  /* 0x0000000000027941 */ /* 0x000fea0003800000 */
.L_x_34661:
        /* <DEDUP_REMOVED lines=44> */
.L_x_34660:
[----:B------:R-:W-:Y:S05]  /*2300*/  BSYNC B1 ;  /* 0x0000000000017941 */ /* 0x000fea0003800000 */
.L_x_34659:
        /* <DEDUP_REMOVED lines=20> */
.L_x_34664:
[----:B------:R-:W-:Y:S02]  /*2450*/  MOV R191, R194 ;  /* 0x000000c200bf7202 */ /* 0x000fe40000000f00 */
.L_x_34665:
[----:B------:R-:W-:Y:S05]  /*2460*/  BSYNC B1 ;  /* 0x0000000000017941 */ /* 0x000fea0003800000 */
.L_x_34663:
        /* <DEDUP_REMOVED lines=16> */
.L_x_34669:
[----:B------:R-:W-:Y:S05]  /*2570*/  BSYNC B2 ;  /* 0x0000000000027941 */ /* 0x000fea0003800000 */
.L_x_34668:
        /* <DEDUP_REMOVED lines=44> */
.L_x_34667:
[----:B------:R-:W-:Y:S05]  /*2840*/  BSYNC B1 ;  /* 0x0000000000017941 */ /* 0x000fea0003800000 */
.L_x_34666:
        /* <DEDUP_REMOVED lines=15> */
[----:B------:R-:W-:Y:S02]  /*2940*/  IADD3 R206, R208, R206, R207 ;  /* 0x000000ced0ce7210 */ /* 0x000fe40007ffe0cf */
[----:B------:R-:W-:Y:S01]  /*2950*/  IADD3 R190, R199, 0x20, RZ ;  /* 0x00000020c7be7810 */ /* 0x000fe20007ffe0ff */
[----:B------:R-:W-:Y:S02]  /*2960*/  @P1 FADD.FTZ R151, R147, R151 ;  /* 0x0000009793971221 */ /* 0x000fe40000010000 */
[----:B------:R-:W-:-:S03]  /*2970*/  IMAD.IADD R209, R206, 0x1, R209 ;  /* 0x00000001ced17824 */ /* 0x000fc600078e02d1 */
[----:B------:R0:W-:Y:S04]  /*2980*/  STG.E.128 [R202.64], R148 ;  /* 0x00000094ca007986 */ /* 0x0001e8000c101d04 */
[----:B------:R0:W-:Y:S02]  /*2990*/  STG.E [R204.64], R209 ;  /* 0x000000d1cc007986 */ /* 0x0001e4000c101904 */
.L_x_34641:
[----:B0-----:R-:W-:Y:S05]  /*29a0*/  BSYNC B0 ;  /* 0x0000000000007941 */ /* 0x001fea0003800000 */
.L_x_34640:
        /* <DEDUP_REMOVED lines=23> */
.L_x_34673:
[----:B0-----:R-:W-:Y:S02]  /*2b20*/  IMAD.MOV.U32 R202, RZ, RZ, R194 ;  /* 0x000000ffffca7224 */ /* 0x001fe400078e00c2 */
.L_x_34674:
[----:B------:R-:W-:Y:S05]  /*2b30*/  BSYNC B1 ;  /* 0x0000000000017941 */ /* 0x000fea0003800000 */
.L_x_34672:
        /* <DEDUP_REMOVED lines=16> */
.L_x_34678:
[----:B------:R-:W-:Y:S05]  /*2c40*/  BSYNC B2 ;  /* 0x0000000000027941 */ /* 0x000fea0003800000 */
.L_x_34677:
        /* <DEDUP_REMOVED lines=44> */
.L_x_34676:
[----:B------:R-:W-:Y:S05]  /*2f10*/  BSYNC B1 ;  /* 0x0000000000017941 */ /* 0x000fea0003800000 */
.L_x_34675:
        /* <DEDUP_REMOVED lines=23> */
.L_x_34680:
[----:B------:R-:W-:Y:S02]  /*3090*/  IMAD.MOV.U32 R23, RZ, RZ, R194 ;  /* 0x000000ffff177224 */ /* 0x000fe400078e00c2 */
.L_x_34681:
[----:B------:R-:W-:Y:S05]  /*30a0*/  BSYNC B1 ;  /* 0x0000000000017941 */ /* 0x000fea0003800000 */
.L_x_34679:
        /* <DEDUP_REMOVED lines=16> */
.L_x_34685:
[----:B------:R-:W-:Y:S05]  /*31b0*/  BSYNC B2 ;  /* 0x0000000000027941 */ /* 0x000fea0003800000 */
.L_x_34684:
        /* <DEDUP_REMOVED lines=44> */
.L_x_34683:
[----:B------:R-:W-:Y:S05]  /*3480*/  BSYNC B1 ;  /* 0x0000000000017941 */ /* 0x000fea0003800000 */
.L_x_34682:
        /* <DEDUP_REMOVED lines=20> */
.L_x_34687:
[----:B------:R-:W-:Y:S02]  /*35d0*/  IMAD.MOV.U32 R202, RZ, RZ, R194 ;  /* 0x000000ffffca7224 */ /* 0x000fe400078e00c2 */
.L_x_34688:
[----:B------:R-:W-:Y:S05]  /*35e0*/  BSYNC B1 ;  /* 0x0000000000017941 */ /* 0x000fea0003800000 */
.L_x_34686:
        /* <DEDUP_REMOVED lines=16> */
.L_x_34692:
[----:B------:R-:W-:Y:S05]  /*36f0*/  BSYNC B2 ;  /* 0x0000000000027941 */ /* 0x000fea0003800000 */
.L_x_34691:
        /* <DEDUP_REMOVED lines=44> */
.L_x_34690:
[----:B------:R-:W-:Y:S05]  /*39c0*/  BSYNC B1 ;  /* 0x0000000000017941 */ /* 0x000fea0003800000 */
.L_x_34689:
        /* <DEDUP_REMOVED lines=20> */
.L_x_34694:
[----:B------:R-:W-:Y:S02]  /*3b10*/  IMAD.MOV.U32 R206, RZ, RZ, R194 ;  /* 0x000000ffffce7224 */ /* 0x000fe400078e00c2 */
.L_x_34695:
[----:B------:R-:W-:Y:S05]  /*3b20*/  BSYNC B1 ;  /* 0x0000000000017941 */ /* 0x000fea0003800000 */
.L_x_34693:
        /* <DEDUP_REMOVED lines=16> */
.L_x_34699:
[----:B------:R-:W-:Y:S05]  /*3c30*/  BSYNC B2 ;  /* 0x0000000000027941 */ /* 0x000fea0003800000 */
.L_x_34698:
        /* <DEDUP_REMOVED lines=44> */
.L_x_34697:
[----:B------:R-:W-:Y:S05]  /*3f00*/  BSYNC B1 ;  /* 0x0000000000017941 */ /* 0x000fea0003800000 */
.L_x_34696:
        /* <DEDUP_REMOVED lines=21> */
.L_x_34671:
[----:B------:R-:W-:Y:S05]  /*4060*/  BSYNC B0 ;  /* 0x0000000000007941 */ /* 0x000fea0003800000 */
.L_x_34670:
        /* <DEDUP_REMOVED lines=23> */
.L_x_34703:
[----:B0-----:R-:W-:Y:S02]  /*41e0*/  MOV R202, R194 ;  /* 0x000000c200ca7202 */ /* 0x001fe40000000f00 */
.L_x_34704:
[----:B------:R-:W-:Y:S05]  /*41f0*/  BSYNC B1 ;  /* 0x0000000000017941 */ /* 0x000fea0003800000 */
.L_x_34702:
        /* <DEDUP_REMOVED lines=16> */
.L_x_34708:
[----:B------:R-:W-:Y:S05]  /*4300*/  BSYNC B2 ;  /* 0x0000000000027941 */ /* 0x000fea0003800000 */
.L_x_34707:
        /* <DEDUP_REMOVED lines=44> */
.L_x_34706:
[----:B------:R-:W-:Y:S05]  /*45d0*/  BSYNC B1 ;  /* 0x0000000000017941 */ /* 0x000fea0003800000 */
.L_x_34705:
        /* <DEDUP_REMOVED lines=23> */
.L_x_34710:
[----:B------:R-:W-:Y:S02]  /*4750*/  IMAD.MOV.U32 R23, RZ, RZ, R194 ;  /* 0x000000ffff177224 */ /* 0x000fe400078e00c2 */
.L_x_34711:
[----:B------:R-:W-:Y:S05]  /*4760*/  BSYNC B1 ;  /* 0x0000000000017941 */ /* 0x000fea0003800000 */
.L_x_34709:
        /* <DEDUP_REMOVED lines=16> */
.L_x_34715:
[----:B------:R-:W-:Y:S05]  /*4870*/  BSYNC B2 ;  /* 0x0000000000027941 */ /* 0x000fea0003800000 */
.L_x_34714:
        /* <DEDUP_REMOVED lines=44> */
.L_x_34713:
[----:B------:R-:W-:Y:S05]  /*4b40*/  BSYNC B1 ;  /* 0x0000000000017941 */ /* 0x000fea0003800000 */
.L_x_34712:
        /* <DEDUP_REMOVED lines=20> */
.L_x_34717:
[----:B------:R-:W-:Y:S02]  /*4c90*/  IMAD.MOV.U32 R202, RZ, RZ, R194 ;  /* 0x000000ffffca7224 */ /* 0x000fe400078e00c2 */
.L_x_34718:
[----:B------:R-:W-:Y:S05]  /*4ca0*/  BSYNC B1 ;  /* 0x0000000000017941 */ /* 0x000fea0003800000 */
.L_x_34716:
        /* <DEDUP_REMOVED lines=16> */
.L_x_34722:
[----:B------:R-:W-:Y:S05]  /*4db0*/  BSYNC B2 ;  /* 0x0000000000027941 */ /* 0x000fea0003800000 */
.L_x_34721:
        /* <DEDUP_REMOVED lines=44> */
.L_x_34720:
[----:B------:R-:W-:Y:S05]  /*5080*/  BSYNC B1 ;  /* 0x0000000000017941 */ /* 0x000fea0003800000 */
.L_x_34719:
        /* <DEDUP_REMOVED lines=20> */
.L_x_34724:
[----:B------:R-:W-:Y:S02]  /*51d0*/  IMAD.MOV.U32 R206, RZ, RZ, R194 ;  /* 0x000000ffffce7224 */ /* 0x000fe400078e00c2 */
.L_x_34725:
[----:B------:R-:W-:Y:S05]  /*51e0*/  BSYNC B1 ;  /* 0x0000000000017941 */ /* 0x000fea0003800000 */
.L_x_34723:
        /* <DEDUP_REMOVED lines=16> */
.L_x_34729:
[----:B------:R-:W-:Y:S05]  /*52f0*/  BSYNC B2 ;  /* 0x0000000000027941 */ /* 0x000fea0003800000 */
.L_x_34728:
        /* <DEDUP_REMOVED lines=44> */
.L_x_34727:
[----:B------:R-:W-:Y:S05]  /*55c0*/  BSYNC B1 ;  /* 0x0000000000017941 */ /* 0x000fea0003800000 */
.L_x_34726:
        /* <DEDUP_REMOVED lines=21> */
.L_x_34701:
[----:B------:R-:W-:Y:S05]  /*5720*/  BSYNC B0 ;  /* 0x0000000000007941 */ /* 0x000fea0003800000 */
.L_x_34700:
        /* <DEDUP_REMOVED lines=23> */
.L_x_34733:
[----:B0-----:R-:W-:Y:S02]  /*58a0*/  IMAD.MOV.U32 R202, RZ, RZ, R194 ;  /* 0x000000ffffca7224 */ /* 0x001fe400078e00c2 */
.L_x_34734:
[----:B------:R-:W-:Y:S05]  /*58b0*/  BSYNC B1 ;  /* 0x0000000000017941 */ /* 0x000fea0003800000 */
.L_x_34732:
        /* <DEDUP_REMOVED lines=16> */
.L_x_34738:
[----:B------:R-:W-:Y:S05]  /*59c0*/  BSYNC B2 ;  /* 0x0000000000027941 */ /* 0x000fea0003800000 */
.L_x_34737:
        /* <DEDUP_REMOVED lines=44> */
.L_x_34736:
[----:B------:R-:W-:Y:S05]  /*5c90*/  BSYNC B1 ;  /* 0x0000000000017941 */ /* 0x000fea0003800000 */
.L_x_34735:
        /* <DEDUP_REMOVED lines=23> */
.L_x_34740:
[----:B------:R-:W-:Y:S02]  /*5e10*/  IMAD.MOV.U32 R23, RZ, RZ, R194 ;  /* 0x000000ffff177224 */ /* 0x000fe400078e00c2 */
.L_x_34741:
[----:B------:R-:W-:Y:S05]  /*5e20*/  BSYNC B1 ;  /* 0x0000000000017941 */ /* 0x000fea0003800000 */
.L_x_34739:
        /* <DEDUP_REMOVED lines=16> */
.L_x_34745:
[----:B------:R-:W-:Y:S05]  /*5f30*/  BSYNC B2 ;  /* 0x0000000000027941 */ /* 0x000fea0003800000 */
.L_x_34744:
        /* <DEDUP_REMOVED lines=44> */
.L_x_34743:
[----:B------:R-:W-:Y:S05]  /*6200*/  BSYNC B1 ;  /* 0x0000000000017941 */ /* 0x000fea0003800000 */
.L_x_34742:
        /* <DEDUP_REMOVED lines=20> */
.L_x_34747:
[----:B------:R-:W-:Y:S02]  /*6350*/  IMAD.MOV.U32 R202, RZ, RZ, R194 ;  /* 0x000000ffffca7224 */ /* 0x000fe400078e00c2 */
.L_x_34748:
[----:B------:R-:W-:Y:S05]  /*6360*/  BSYNC B1 ;  /* 0x0000000000017941 */ /* 0x000fea0003800000 */
.L_x_34746:
        /* <DEDUP_REMOVED lines=16> */
.L_x_34752:
[----:B------:R-:W-:Y:S05]  /*6470*/  BSYNC B2 ;  /* 0x0000000000027941 */ /* 0x000fea0003800000 */
.L_x_34751:
        /* <DEDUP_REMOVED lines=44> */
.L_x_34750:
[----:B------:R-:W-:Y:S05]  /*6740*/  BSYNC B1 ;  /* 0x0000000000017941 */ /* 0x000fea0003800000 */
.L_x_34749:
        /* <DEDUP_REMOVED lines=20> */
.L_x_34754:
[----:B------:R-:W-:Y:S02]  /*6890*/  IMAD.MOV.U32 R206, RZ, RZ, R194 ;  /* 0x000000ffffce7224 */ /* 0x000fe400078e00c2 */
.L_x_34755:
[----:B------:R-:W-:Y:S05]  /*68a0*/  BSYNC B1 ;  /* 0x0000000000017941 */ /* 0x000fea0003800000 */
.L_x_34753:
        /* <DEDUP_REMOVED lines=16> */
.L_x_34759:
[----:B------:R-:W-:Y:S05]  /*69b0*/  BSYNC B2 ;  /* 0x0000000000027941 */ /* 0x000fea0003800000 */
.L_x_34758:
        /* <DEDUP_REMOVED lines=44> */
.L_x_34757:
[----:B------:R-:W-:Y:S05]  /*6c80*/  BSYNC B1 ;  /* 0x0000000000017941 */ /* 0x000fea0003800000 */
.L_x_34756:
        /* <DEDUP_REMOVED lines=21> */
.L_x_34731:
[----:B------:R-:W-:Y:S05]  /*6de0*/  BSYNC B0 ;  /* 0x0000000000007941 */ /* 0x000fea0003800000 */
.L_x_34730:
        /* <DEDUP_REMOVED lines=23> */
.L_x_34763:
[----:B0-----:R-:W-:Y:S02]  /*6f60*/  IMAD.MOV.U32 R202, RZ, RZ, R194 ;  /* 0x000000ffffca7224 */ /* 0x001fe400078e00c2 */
.L_x_34764:
[----:B------:R-:W-:Y:S05]  /*6f70*/  BSYNC B1 ;  /* 0x0000000000017941 */ /* 0x000fea0003800000 */
.L_x_34762:
        /* <DEDUP_REMOVED lines=16> */
.L_x_34768:
[----:B------:R-:W-:Y:S05]  /*7080*/  BSYNC B2 ;  /* 0x0000000000027941 */ /* 0x000fea0003800000 */
.L_x_34767:
        /* <DEDUP_REMOVED lines=44> */
.L_x_34766:
[----:B------:R-:W-:Y:S05]  /*7350*/  BSYNC B1 ;  /* 0x0000000000017941 */ /* 0x000fea0003800000 */
.L_x_34765:
[----:B------:R-:W0:Y:S01]  /*7360*/  I2F.U32 R202, R202 ;  /* 0x000000ca00ca7306 */ /* 0x000e220000201000 */
[----:B------:R-:W-:Y:S01]  /*7370*/  HFMA2.MMA R191, -RZ, RZ, 0.1171875, 0 ;  /* 0x2f800000ffbf7435 */ /* 0x000fe200000001ff */
[----:B-----5:R-:W-:Y:S01]  /*7380*/  FMUL.FTZ R164, R164, R188 ;  /* 0x000000bca4a47220 */ /* 0x020fe20000410000 */
[----:B------:R-:W-:Y:S01]  /*7390*/  ISETP.NE.U32.AND P1, PT, RZ, c[0x0][0x180], PT ;  /* 0x00006000ff007a0c */ /* 0x000fe20003f25070 */
[----:B------:R-:W-:Y:S01]  /*73a0*/  BSSY B1, `(.L_x_34769) ;  /* 0x0000014000017945 */ /* 0x000fe20003800000 */
[----:B------:R-:W-:Y:S01]  /*73b0*/  ISETP.NE.AND P3, PT, R204, 0x1, PT ;  /* 0x00000001cc00780c */ /* 0x000fe20003f65270 */
[----:B------:R-:W-:Y:S01]  /*73c0*/  FMUL.FTZ R164, R164, c[0x0][0x1e8] ;  /* 0x00007a00a4a47a20 */ /* 0x000fe20000410000 */
[----:B------:R-:W-:-:S02]  /*73d0*/  ISETP.NE.AND.EX P1, PT, RZ, c[0x0][0x184], PT, P1 ;  /* 0x00006100ff007a0c */ /* 0x000fc40003f25310 */
[----:B------:R-:W-:Y:S02]  /*73e0*/  IADD3 R203, R204, 0x1, RZ ;  /* 0x00000001cccb7810 */ /* 0x000fe40007ffe0ff */
        /* <DEDUP_REMOVED lines=14> */
.L_x_34770:
[----:B------:R-:W-:Y:S02]  /*74d0*/  MOV R23, R194 ;  /* 0x000000c200177202 */ /* 0x000fe40000000f00 */
.L_x_34771:
[----:B------:R-:W-:Y:S05]  /*74e0*/  BSYNC B1 ;  /* 0x0000000000017941 */ /* 0x000fea0003800000 */
.L_x_34769:
        /* <DEDUP_REMOVED lines=16> */
.L_x_34775:
[----:B------:R-:W-:Y:S05]  /*75f0*/  BSYNC B2 ;  /* 0x0000000000027941 */ /* 0x000fea0003800000 */
.L_x_34774:
        /* <DEDUP_REMOVED lines=44> */
.L_x_34773:
[----:B------:R-:W-:Y:S05]  /*78c0*/  BSYNC B1 ;  /* 0x0000000000017941 */ /* 0x000fea0003800000 */
.L_x_34772:
        /* <DEDUP_REMOVED lines=20> */
.L_x_34777:
[----:B------:R-:W-:Y:S02]  /*7a10*/  IMAD.MOV.U32 R202, RZ, RZ, R194 ;  /* 0x000000ffffca7224 */ /* 0x000fe400078e00c2 */
.L_x_34778:
[----:B------:R-:W-:Y:S05]  /*7a20*/  BSYNC B1 ;  /* 0x0000000000017941 */ /* 0x000fea0003800000 */
.L_x_34776:
        /* <DEDUP_REMOVED lines=16> */
.L_x_34782:
[----:B------:R-:W-:Y:S05]  /*7b30*/  BSYNC B2 ;  /* 0x0000000000027941 */ /* 0x000fea0003800000 */
.L_x_34781:
        /* <DEDUP_REMOVED lines=44> */
.L_x_34780:
[----:B------:R-:W-:Y:S05]  /*7e00*/  BSYNC B1 ;  /* 0x0000000000017941 */ /* 0x000fea0003800000 */
.L_x_34779:
        /* <DEDUP_REMOVED lines=20> */
.L_x_34784:
[----:B------:R-:W-:Y:S02]  /*7f50*/  MOV R206, R194 ;  /* 0x000000c200ce7202 */ /* 0x000fe40000000f00 */
.L_x_34785:
[----:B------:R-:W-:Y:S05]  /*7f60*/  BSYNC B1 ;  /* 0x0000000000017941 */ /* 0x000fea0003800000 */
.L_x_34783:
        /* <DEDUP_REMOVED lines=16> */
.L_x_34789:
[----:B------:R-:W-:Y:S05]  /*8070*/  BSYNC B2 ;  /* 0x0000000000027941 */ /* 0x000fea0003800000 */
.L_x_34788:
        /* <DEDUP_REMOVED lines=44> */
.L_x_34787:
[----:B------:R-:W-:Y:S05]  /*8340*/  BSYNC B1 ;  /* 0x0000000000017941 */ /* 0x000fea0003800000 */
.L_x_34786:
        /* <DEDUP_REMOVED lines=21> */
.L_x_34761:
[----:B------:R-:W-:Y:S05]  /*84a0*/  BSYNC B0 ;  /* 0x0000000000007941 */ /* 0x000fea0003800000 */
.L_x_34760:
        /* <DEDUP_REMOVED lines=23> */
.L_x_34793:
[----:B0-----:R-:W-:Y:S02]  /*8620*/  MOV R202, R194 ;  /* 0x000000c200ca7202 */ /* 0x001fe40000000f00 */
.L_x_34794:
[----:B------:R-:W-:Y:S05]  /*8630*/  BSYNC B1 ;  /* 0x0000000000017941 */ /* 0x000fea0003800000 */
.L_x_34792:
        /* <DEDUP_REMOVED lines=16> */
.L_x_34798:
[----:B------:R-:W-:Y:S05]  /*8740*/  BSYNC B2 ;  /* 0x0000000000027941 */ /* 0x000fea0003800000 */
.L_x_34797:
        /* <DEDUP_REMOVED lines=44> */
.L_x_34796:
[----:B------:R-:W-:Y:S05]  /*8a10*/  BSYNC B1 ;  /* 0x0000000000017941 */ /* 0x000fea0003800000 */
.L_x_34795:
        /* <DEDUP_REMOVED lines=23> */
.L_x_34800:
[----:B------:R-:W-:Y:S02]  /*8b90*/  IMAD.MOV.U32 R23, RZ, RZ, R194 ;  /* 0x000000ffff177224 */ /* 0x000fe400078e00c2 */
.L_x_34801:
[----:B------:R-:W-:Y:S05]  /*8ba0*/  BSYNC B1 ;  /* 0x0000000000017941 */ /* 0x000fea0003800000 */
.L_x_34799:
        /* <DEDUP_REMOVED lines=16> */
.L_x_34805:
[----:B------:R-:W-:Y:S05]  /*8cb0*/  BSYNC B2 ;  /* 0x0000000000027941 */ /* 0x000fea0003800000 */
.L_x_34804:
        /* <DEDUP_REMOVED lines=44> */
.L_x_34803:
[----:B------:R-:W-:Y:S05]  /*8f80*/  BSYNC B1 ;  /* 0x0000000000017941 */ /* 0x000fea0003800000 */
.L_x_34802:
        /* <DEDUP_REMOVED lines=20> */
.L_x_34807:
[----:B------:R-:W-:Y:S02]  /*90d0*/  IMAD.MOV.U32 R202, RZ, RZ, R194 ;  /* 0x000000ffffca7224 */ /* 0x000fe400078e00c2 */
.L_x_34808:
[----:B------:R-:W-:Y:S05]  /*90e0*/  BSYNC B1 ;  /* 0x0000000000017941 */ /* 0x000fea0003800000 */
.L_x_34806:
        /* <DEDUP_REMOVED lines=16> */
.L_x_34812:
[----:B------:R-:W-:Y:S05]  /*91f0*/  BSYNC B2 ;  /* 0x0000000000027941 */ /* 0x000fea0003800000 */
.L_x_34811:
        /* <DEDUP_REMOVED lines=44> */
.L_x_34810:
[----:B------:R-:W-:Y:S05]  /*94c0*/  BSYNC B1 ;  /* 0x0000000000017941 */ /* 0x000fea0003800000 */
.L_x_34809:
        /* <DEDUP_REMOVED lines=20> */
.L_x_34814:
[----:B------:R-:W-:Y:S02]  /*9610*/  IMAD.MOV.U32 R206, RZ, RZ, R194 ;  /* 0x000000ffffce7224 */ /* 0x000fe400078e00c2 */
.L_x_34815:
[----:B------:R-:W-:Y:S05]  /*9620*/  BSYNC B1 ;  /* 0x0000000000017941 */ /* 0x000fea0003800000 */
.L_x_34813:
        /* <DEDUP_REMOVED lines=16> */
.L_x_34819:
[----:B------:R-:W-:Y:S05]  /*9730*/  BSYNC B2 ;  /* 0x0000000000027941 */ /* 0x000fea0003800000 */
.L_x_34818:
        /* <DEDUP_REMOVED lines=44> */
.L_x_34817:
[----:B------:R-:W-:Y:S05]  /*9a00*/  BSYNC B1 ;  /* 0x0000000000017941 */ /* 0x000fea0003800000 */
.L_x_34816:
        /* <DEDUP_REMOVED lines=21> */
.L_x_34791:
[----:B------:R-:W-:Y:S05]  /*9b60*/  BSYNC B0 ;  /* 0x0000000000007941 */ /* 0x000fea0003800000 */
.L_x_34790:
        /* <DEDUP_REMOVED lines=23> */
.L_x_34823:
[----:B0-----:R-:W-:Y:S02]  /*9ce0*/  IMAD.MOV.U32 R202, RZ, RZ, R194 ;  /* 0x000000ffffca7224 */ /* 0x001fe400078e00c2 */
.L_x_34824:
[----:B------:R-:W-:Y:S05]  /*9cf0*/  BSYNC B1 ;  /* 0x0000000000017941 */ /* 0x000fea0003800000 */
.L_x_34822:
        /* <DEDUP_REMOVED lines=16> */
.L_x_34828:
[----:B------:R-:W-:Y:S05]  /*9e00*/  BSYNC B2 ;  /* 0x0000000000027941 */ /* 0x000fea0003800000 */
.L_x_34827:
        /* <DEDUP_REMOVED lines=44> */
.L_x_34826:
[----:B------:R-:W-:Y:S05]  /*a0d0*/  BSYNC B1 ;  /* 0x0000000000017941 */ /* 0x000fea0003800000 */
.L_x_34825:
        /* <DEDUP_REMOVED lines=23> */
.L_x_34830:
[----:B------:R-:W-:Y:S02]  /*a250*/  IMAD.MOV.U32 R23, RZ, RZ, R194 ;  /* 0x000000ffff177224 */ /* 0x000fe400078e00c2 */
.L_x_34831:
[----:B------:R-:W-:Y:S05]  /*a260*/  BSYNC B1 ;  /* 0x0000000000017941 */ /* 0x000fea0003800000 */
.L_x_34829:
        /* <DEDUP_REMOVED lines=16> */
.L_x_34835:
[----:B------:R-:W-:Y:S05]  /*a370*/  BSYNC B2 ;  /* 0x0000000000027941 */ /* 0x000fea0003800000 */
.L_x_34834:
        /* <DEDUP_REMOVED lines=44> */
.L_x_34833:
[----:B------:R-:W-:Y:S05]  /*a640*/  BSYNC B1 ;  /* 0x0000000000017941 */ /* 0x000fea0003800000 */
.L_x_34832:
        /* <DEDUP_REMOVED lines=20> */
.L_x_34837:
[----:B------:R-:W-:Y:S02]  /*a790*/  MOV R202, R194 ;  /* 0x000000c200ca7202 */ /* 0x000fe40000000f00 */
.L_x_34838:
[----:B------:R-:W-:Y:S05]  /*a7a0*/  BSYNC B1 ;  /* 0x0000000000017941 */ /* 0x000fea0003800000 */
.L_x_34836:
        /* <DEDUP_REMOVED lines=16> */
.L_x_34842:
[----:B------:R-:W-:Y:S05]  /*a8b0*/  BSYNC B2 ;  /* 0x0000000000027941 */ /* 0x000fea0003800000 */
.L_x_34841:
        /* <DEDUP_REMOVED lines=44> */
.L_x_34840:
[----:B------:R-:W-:Y:S05]  /*ab80*/  BSYNC B1 ;  /* 0x0000000000017941 */ /* 0x000fea0003800000 */
.L_x_34839:
        /* <DEDUP_REMOVED lines=20> */
.L_x_34844:
[----:B------:R-:W-:Y:S02]  /*acd0*/  IMAD.MOV.U32 R206, RZ, RZ, R194 ;  /* 0x000000ffffce7224 */ /* 0x000fe400078e00c2 */
.L_x_34845:
[----:B------:R-:W-:Y:S05]  /*ace0*/  BSYNC B1 ;  /* 0x0000000000017941 */ /* 0x000fea0003800000 */
.L_x_34843:
        /* <DEDUP_REMOVED lines=16> */
.L_x_34849:
[----:B------:R-:W-:Y:S05]  /*adf0*/  BSYNC B2 ;  /* 0x0000000000027941 */ /* 0x000fea0003800000 */
.L_x_34848:
        /* <DEDUP_REMOVED lines=44> */
.L_x_34847:
[----:B------:R-:W-:Y:S05]  /*b0c0*/  BSYNC B1 ;  /* 0x0000000000017941 */ /* 0x000fea0003800000 */
.L_x_34846:
        /* <DEDUP_REMOVED lines=21> */
.L_x_34821:
[----:B------:R-:W-:Y:S05]  /*b220*/  BSYNC B0 ;  /* 0x0000000000007941 */ /* 0x000fea0003800000 */
.L_x_34820:
        /* <DEDUP_REMOVED lines=23> */
.L_x_34853:
[----:B0-----:R-:W-:Y:S02]  /*b3a0*/  IMAD.MOV.U32 R202, RZ, RZ, R194 ;  /* 0x000000ffffca7224 */ /* 0x001fe400078e00c2 */
.L_x_34854:
[----:B------:R-:W-:Y:S05]  /*b3b0*/  BSYNC B1 ;  /* 0x0000000000017941 */ /* 0x000fea0003800000 */
.L_x_34852:
        /* <DEDUP_REMOVED lines=16> */
.L_x_34858:
[----:B------:R-:W-:Y:S05]  /*b4c0*/  BSYNC B2 ;  /* 0x0000000000027941 */ /* 0x000fea0003800000 */
.L_x_34857:
        /* <DEDUP_REMOVED lines=44> */
.L_x_34856:
[----:B------:R-:W-:Y:S05]  /*b790*/  BSYNC B1 ;  /* 0x0000000000017941 */ /* 0x000fea0003800000 */
.L_x_34855:
        /* <DEDUP_REMOVED lines=23> */
.L_x_34860:
[----:B------:R-:W-:Y:S02]  /*b910*/  IMAD.MOV.U32 R23, RZ, RZ, R194 ;  /* 0x000000ffff177224 */ /* 0x000fe400078e00c2 */
.L_x_34861:
[----:B------:R-:W-:Y:S05]  /*b920*/  BSYNC B1 ;  /* 0x0000000000017941 */ /* 0x000fea0003800000 */
.L_x_34859:
        /* <DEDUP_REMOVED lines=16> */
.L_x_34865:
[----:B------:R-:W-:Y:S05]  /*ba30*/  BSYNC B2 ;  /* 0x0000000000027941 */ /* 0x000fea0003800000 */
.L_x_34864:
        /* <DEDUP_REMOVED lines=44> */
.L_x_34863:
[----:B------:R-:W-:Y:S05]  /*bd00*/  BSYNC B1 ;  /* 0x0000000000017941 */ /* 0x000fea0003800000 */
.L_x_34862:
        /* <DEDUP_REMOVED lines=20> */
.L_x_34867:
[----:B------:R-:W-:Y:S02]  /*be50*/  IMAD.MOV.U32 R202, RZ, RZ, R194 ;  /* 0x000000ffffca7224 */ /* 0x000fe400078e00c2 */
.L_x_34868:
[----:B------:R-:W-:Y:S05]  /*be60*/  BSYNC B1 ;  /* 0x0000000000017941 */ /* 0x000fea0003800000 */
.L_x_34866:
        /* <DEDUP_REMOVED lines=16> */
.L_x_34872:
[----:B------:R-:W-:Y:S05]  /*bf70*/  BSYNC B2 ;  /* 0x0000000000027941 */ /* 0x000fea0003800000 */
.L_x_34871:
        /* <DEDUP_REMOVED lines=44> */
.L_x_34870:
[----:B------:R-:W-:Y:S05]  /*c240*/  BSYNC B1 ;  /* 0x0000000000017941 */ /* 0x000fea0003800000 */
.L_x_34869:
        /* <DEDUP_REMOVED lines=20> */
.L_x_34874:
[----:B------:R-:W-:Y:S02]  /*c390*/  IMAD.MOV.U32 R206, RZ, RZ, R194 ;  /* 0x000000ffffce7224 */ /* 0x000fe400078e00c2 */
.L_x_34875:
[----:B------:R-:W-:Y:S05]  /*c3a0*/  BSYNC B1 ;  /* 0x0000000000017941 */ /* 0x000fea0003800000 */
.L_x_34873:
        /* <DEDUP_REMOVED lines=16> */
.L_x_34879:
[----:B------:R-:W-:Y:S05]  /*c4b0*/  BSYNC B2 ;  /* 0x0000000000027941 */ /* 0x000fea0003800000 */
.L_x_34878:
        /* <DEDUP_REMOVED lines=44> */
.L_x_34877:
[----:B------:R-:W-:Y:S05]  /*c780*/  BSYNC B1 ;  /* 0x0000000000017941 */ /* 0x000fea0003800000 */
.L_x_34876:
        /* <DEDUP_REMOVED lines=21> */
.L_x_34851:
[----:B------:R-:W-:Y:S05]  /*c8e0*/  BSYNC B0 ;  /* 0x0000000000007941 */ /* 0x000fea0003800000 */
.L_x_34850:
        /* <DEDUP_REMOVED lines=23> */
.L_x_34883:
[----:B0-----:R-:W-:Y:S02]  /*ca60*/  IMAD.MOV.U32 R202, RZ, RZ, R194 ;  /* 0x000000ffffca7224 */ /* 0x001fe400078e00c2 */
.L_x_34884:
[----:B------:R-:W-:Y:S05]  /*ca70*/  BSYNC B1 ;  /* 0x0000000000017941 */ /* 0x000fea0003800000 */
.L_x_34882:
        /* <DEDUP_REMOVED lines=16> */
.L_x_34888:
[----:B------:R-:W-:Y:S05]  /*cb80*/  BSYNC B2 ;  /* 0x0000000000027941 */ /* 0x000fea0003800000 */
.L_x_34887:
        /* <DEDUP_REMOVED lines=44> */
.L_x_34886:
[----:B------:R-:W-:Y:S05]  /*ce50*/  BSYNC B1 ;  /* 0x0000000000017941 */ /* 0x000fea0003800000 */
.L_x_34885:
        /* <DEDUP_REMOVED lines=23> */
.L_x_34890:
[----:B------:R-:W-:Y:S02]  /*cfd0*/  MOV R23, R194 ;  /* 0x000000c200177202 */ /* 0x000fe40000000f00 */
.L_x_34891:
[----:B------:R-:W-:Y:S05]  /*cfe0*/  BSYNC B1 ;  /* 0x0000000000017941 */ /* 0x000fea0003800000 */
.L_x_34889:
        /* <DEDUP_REMOVED lines=16> */
.L_x_34895:
[----:B------:R-:W-:Y:S05]  /*d0f0*/  BSYNC B2 ;  /* 0x0000000000027941 */ /* 0x000fea0003800000 */
.L_x_34894:
        /* <DEDUP_REMOVED lines=44> */
.L_x_34893:
[----:B------:R-:W-:Y:S05]  /*d3c0*/  BSYNC B1 ;  /* 0x0000000000017941 */ /* 0x000fea0003800000 */
.L_x_34892:
        /* <DEDUP_REMOVED lines=20> */
.L_x_34897:
[----:B------:R-:W-:Y:S02]  /*d510*/  IMAD.MOV.U32 R202, RZ, RZ, R194 ;  /* 0x000000ffffca7224 */ /* 0x000fe400078e00c2 */
.L_x_34898:
[----:B------:R-:W-:Y:S05]  /*d520*/  BSYNC B1 ;  /* 0x0000000000017941 */ /* 0x000fea0003800000 */
.L_x_34896:
        /* <DEDUP_REMOVED lines=16> */
.L_x_34902:
[----:B------:R-:W-:Y:S05]  /*d630*/  BSYNC B2 ;  /* 0x0000000000027941 */ /* 0x000fea0003800000 */
.L_x_34901:
        /* <DEDUP_REMOVED lines=44> */
.L_x_34900:
[----:B------:R-:W-:Y:S05]  /*d900*/  BSYNC B1 ;  /* 0x0000000000017941 */ /* 0x000fea0003800000 */
.L_x_34899:
        /* <DEDUP_REMOVED lines=20> */
.L_x_34904:
[----:B------:R-:W-:Y:S02]  /*da50*/  MOV R206, R194 ;  /* 0x000000c200ce7202 */ /* 0x000fe40000000f00 */
.L_x_34905:
[----:B------:R-:W-:Y:S05]  /*da60*/  BSYNC B1 ;  /* 0x0000000000017941 */ /* 0x000fea0003800000 */
.L_x_34903:
        /* <DEDUP_REMOVED lines=16> */
.L_x_34909:
[----:B------:R-:W-:Y:S05]  /*db70*/  BSYNC B2 ;  /* 0x0000000000027941 */ /* 0x000fea0003800000 */
.L_x_34908:
        /* <DEDUP_REMOVED lines=44> */
.L_x_34907:
[----:B------:R-:W-:Y:S05]  /*de40*/  BSYNC B1 ;  /* 0x0000000000017941 */ /* 0x000fea0003800000 */
.L_x_34906:
        /* <DEDUP_REMOVED lines=21> */
.L_x_34881:
[----:B------:R-:W-:Y:S05]  /*dfa0*/  BSYNC B0 ;  /* 0x0000000000007941 */ /* 0x000fea0003800000 */
.L_x_34880:
        /* <DEDUP_REMOVED lines=23> */
.L_x_34913:
[----:B0-----:R-:W-:Y:S02]  /*e120*/  MOV R202, R194 ;  /* 0x000000c200ca7202 */ /* 0x001fe40000000f00 */
.L_x_34914:
[----:B------:R-:W-:Y:S05]  /*e130*/  BSYNC B1 ;  /* 0x0000000000017941 */ /* 0x000fea0003800000 */
.L_x_34912:
        /* <DEDUP_REMOVED lines=16> */
.L_x_34918:
[----:B------:R-:W-:Y:S05]  /*e240*/  BSYNC B2 ;  /* 0x0000000000027941 */ /* 0x000fea0003800000 */
.L_x_34917:
        /* <DEDUP_REMOVED lines=44> */
.L_x_34916:
[----:B------:R-:W-:Y:S05]  /*e510*/  BSYNC B1 ;  /* 0x0000000000017941 */ /* 0x000fea0003800000 */
.L_x_34915:
        /* <DEDUP_REMOVED lines=23> */
.L_x_34920:
[----:B------:R-:W-:Y:S02]  /*e690*/  IMAD.MOV.U32 R23, RZ, RZ, R194 ;  /* 0x000000ffff177224 */ /* 0x000fe400078e00c2 */
.L_x_34921:
[----:B------:R-:W-:Y:S05]  /*e6a0*/  BSYNC B1 ;  /* 0x0000000000017941 */ /* 0x000fea0003800000 */
.L_x_34919:
        /* <DEDUP_REMOVED lines=16> */
.L_x_34925:
[----:B------:R-:W-:Y:S05]  /*e7b0*/  BSYNC B2 ;  /* 0x0000000000027941 */ /* 0x000fea0003800000 */
.L_x_34924:
        /* <DEDUP_REMOVED lines=44> */
.L_x_34923:
[----:B------:R-:W-:Y:S05]  /*ea80*/  BSYNC B1 ;  /* 0x0000000000017941 */ /* 0x000fea0003800000 */
.L_x_34922:
        /* <DEDUP_REMOVED lines=20> */
.L_x_34927:
[----:B------:R-:W-:Y:S02]  /*ebd0*/  IMAD.MOV.U32 R202, RZ, RZ, R194 ;  /* 0x000000ffffca7224 */ /* 0x000fe400078e00c2 */
.L_x_34928:
[----:B------:R-:W-:Y:S05]  /*ebe0*/  BSYNC B1 ;  /* 0x0000000000017941 */ /* 0x000fea0003800000 */
.L_x_34926:
        /* <DEDUP_REMOVED lines=16> */
.L_x_34932:
[----:B------:R-:W-:Y:S05]  /*ecf0*/  BSYNC B2 ;  /* 0x0000000000027941 */ /* 0x000fea0003800000 */
.L_x_34931:
        /* <DEDUP_REMOVED lines=44> */
.L_x_34930:
[----:B------:R-:W-:Y:S05]  /*efc0*/  BSYNC B1 ;  /* 0x0000000000017941 */ /* 0x000fea0003800000 */
.L_x_34929:
        /* <DEDUP_REMOVED lines=20> */
.L_x_34934:
[----:B------:R-:W-:Y:S02]  /*f110*/  IMAD.MOV.U32 R206, RZ, RZ, R194 ;  /* 0x000000ffffce7224 */ /* 0x000fe400078e00c2 */
.L_x_34935:
[----:B------:R-:W-:Y:S05]  /*f120*/  BSYNC B1 ;  /* 0x0000000000017941 */ /* 0x000fea0003800000 */
.L_x_34933:
        /* <DEDUP_REMOVED lines=16> */
.L_x_34939:
[----:B------:R-:W-:Y:S05]  /*f230*/  BSYNC B2 ;  /* 0x0000000000027941 */ /* 0x000fea0003800000 */
.L_x_34938:
        /* <DEDUP_REMOVED lines=44> */
.L_x_34937:
[----:B------:R-:W-:Y:S05]  /*f500*/  BSYNC B1 ;  /* 0x0000000000017941 */ /* 0x000fea0003800000 */
.L_x_34936:
        /* <DEDUP_REMOVED lines=20> */
.L_x_34911:
[----:B------:R-:W-:Y:S05]  /*f650*/  BSYNC B0 ;  /* 0x0000000000007941 */ /* 0x000fea0003800000 */
.L_x_34910:
[----:B-----5:R-:W-:Y:S01]  /*f660*/  FADD.FTZ R188, RZ, R148 ;  /* 0x00000094ffbc7221 */ /* 0x020fe20000010000 */
[----:B------:R-:W-:Y:S02]  /*f670*/  ISETP.GT.U32.AND P1, PT, R13, 0x3f, PT ;  /* 0x0000003f0d00780c */ /* 0x000fe40003f24070 */
[----:B------:R-:W-:Y:S01]  /*f680*/  LOP3.LUT R198, R198, 0xfffffff7, RZ, 0xc0, !PT ;  /* 0xfffffff7c6c67812 */ /* 0x000fe200078ec0ff */
[----:B0-----:R-:W-:Y:S01]  /*f690*/  FADD.FTZ R191, R149, R188 ;  /* 0x000000bc95bf7221 */ /* 0x001fe20000010000 */
[C---:B------:R-:W-:Y:S02]  /*f6a0*/  ISETP.GT.U32.AND P2, PT, R13.reuse, 0xdf, PT ;  /* 0x000000df0d00780c */ /* 0x040fe40003f44070 */
[C---:B------:R-:W-:Y:S01]  /*f6b0*/  ISETP.GT.U32.AND P3, PT, R13.reuse, 0xff, PT ;  /* 0x000000ff0d00780c */ /* 0x040fe20003f64070 */
        /* <DEDUP_REMOVED lines=55> */
.L_x_34964:
        /* <DEDUP_REMOVED lines=111> */
.L_x_34965:
[C---:B------:R-:W-:Y:S01]  /*10120*/  FMUL.FTZ R189, R188.reuse, R188 ;  /* 0x000000bcbcbd7220 */ /* 0x040fe20000410000 */
[----:B------:R-:W-:Y:S01]  /*10130*/  ISETP.NE.AND P1, PT, RZ, UR6, PT ;  /* 0x00000006ff007c0c */ /* 0x000fe2000bf25270 */
[----:B01----:R-:W-:Y:S01]  /*10140*/  FADD.FTZ R204, R205, R204 ;  /* 0x000000cccdcc7221 */ /* 0x003fe20000010000 */
[----:B------:R-:W-:Y:S02]  /*10150*/  BSSY B0, `(.L_x_34942) ;  /* 0x000001e000007945 */ /* 0x000fe40003800000 */
[----:B------:R-:W-:Y:S01]  /*10160*/  FSEL R190, R189, RZ, P1 ;  /* 0x000000ffbdbe7208 */ /* 0x000fe20000800000 */
[----:B------:R-:W-:Y:S01]  /*10170*/  IMAD.MOV.U32 R189, RZ, RZ, c[0x0][0x1e0] ;  /* 0x00007800ffbd7624 */ /* 0x000fe200078e00ff */
[----:B------:R-:W-:-:S03]  /*10180*/  FSEL R203, R188, RZ, !P1 ;  /* 0x000000ffbccb7208 */ /* 0x000fc60004800000 */
[----:B------:R-:W-:Y:S02]  /*10190*/  FFMA.FTZ R189, R204, R189, c[0x0][0x228] ;  /* 0x00008a00ccbd7623 */ /* 0x000fe400000100bd */
[----:B------:R-:W-:Y:S02]  /*101a0*/  @!P6 IMAD.MOV.U32 R204, RZ, RZ, 0x4 ;  /* 0x00000004ffcce424 */ /* 0x000fe400078e00ff */
[----:B------:R-:W-:Y:S01]  /*101b0*/  FADD.FTZ R189, R189, R190 ;  /* 0x000000bebdbd7221 */ /* 0x000fe20000010000 */
[----:B------:R-:W-:Y:S01]  /*101c0*/  @!P6 MOV R190, 0x4 ;  /* 0x0000000400bee802 */ /* 0x000fe20000000f00 */
[C---:B------:R-:W-:Y:S02]  /*101d0*/  @!P6 IMAD.WIDE R204, R197.reuse, R204, c[0x0][0x1a8] ;  /* 0x00006a00c5cce625 */ /* 0x040fe400078e02cc */
[----:B------:R-:W0:Y:S02]  /*101e0*/  MUFU.RSQ R202, R189 ;  /* 0x000000bd00ca7308 */ /* 0x000e240000001400 */
[----:B------:R-:W-:-:S05]  /*101f0*/  @!P6 IMAD.WIDE R190, R197, R190, c[0x0][0x1a0] ;  /* 0x00006800c5bee625 */ /* 0x000fca00078e02be */
[----:B------:R1:W-:Y:S04]  /*10200*/  @!P6 STG.E [R190.64], R188 ;  /* 0x000000bcbe00e986 */ /* 0x0003e8000c101904 */
[----:B0-----:R1:W-:Y:S01]  /*10210*/  @!P6 STG.E [R204.64], R202 ;  /* 0x000000cacc00e986 */ /* 0x0013e2000c101904 */
[----:B------:R-:W-:Y:S05]  /*10220*/  @!P0 BRA `(.L_x_34943) ;  /* 0x0000010000008947 */ /* 0x000fea0003800000 */
[--C-:B------:R-:W-:Y:S02]  /*10230*/  FADD.FTZ R189, R148, -R203.reuse ;  /* 0x800000cb94bd7221 */ /* 0x100fe40000010000 */
[--C-:B-1----:R-:W-:Y:S02]  /*10240*/  FADD.FTZ R191, R149, -R203.reuse ;  /* 0x800000cb95bf7221 */ /* 0x102fe40000010000 */
[--C-:B------:R-:W-:Y:S02]  /*10250*/  FADD.FTZ R205, R150, -R203.reuse ;  /* 0x800000cb96cd7221 */ /* 0x100fe40000010000 */
[----:B------:R-:W-:-:S02]  /*10260*/  FADD.FTZ R207, R151, -R203 ;  /* 0x800000cb97cf7221 */ /* 0x000fc40000010000 */
[C---:B------:R-:W-:Y:S02]  /*10270*/  FMUL.FTZ R189, R202.reuse, R189 ;  /* 0x000000bdcabd7220 */ /* 0x040fe40000410000 */
[C---:B------:R-:W-:Y:S02]  /*10280*/  FMUL.FTZ R190, R202.reuse, R191 ;  /* 0x000000bfcabe7220 */ /* 0x040fe40000410000 */
[C---:B------:R-:W-:Y:S02]  /*10290*/  FMUL.FTZ R191, R202.reuse, R205 ;  /* 0x000000cdcabf7220 */ /* 0x040fe40000410000 */
[----:B------:R-:W-:Y:S02]  /*102a0*/  IMAD.MOV.U32 R204, RZ, RZ, 0x10 ;  /* 0x00000010ffcc7424 */ /* 0x000fe400078e00ff */
[----:B------:R-:W-:Y:S02]  /*102b0*/  FMUL.FTZ R206, R202, R207 ;  /* 0x000000cfcace7220 */ /* 0x000fe40000410000 */
[----:B------:R-:W-:-:S02]  /*102c0*/  FFMA.FTZ R188, R28, R189, R24 ;  /* 0x000000bd1cbc7223 */ /* 0x000fc40000010018 */
[----:B------:R-:W-:Y:S02]  /*102d0*/  FFMA.FTZ R189, R29, R190, R25 ;  /* 0x000000be1dbd7223 */ /* 0x000fe40000010019 */
[----:B------:R-:W-:Y:S02]  /*102e0*/  FFMA.FTZ R190, R30, R191, R26 ;  /* 0x000000bf1ebe7223 */ /* 0x000fe4000001001a */
[C---:B------:R-:W-:Y:S01]  /*102f0*/  IMAD.WIDE.U32 R204, R199.reuse, R204, c[0x0][0x208] ;  /* 0x00008200c7cc7625 */ /* 0x040fe200078e00cc */
[----:B------:R-:W-:-:S03]  /*10300*/  IADD3 R199, R199, 0x20, RZ ;  /* 0x00000020c7c77810 */ /* 0x000fc60007ffe0ff */
[----:B------:R-:W-:-:S05]  /*10310*/  FFMA.FTZ R191, R31, R206, R27 ;  /* 0x000000ce1fbf7223 */ /* 0x000fca000001001b */
[----:B------:R0:W-:Y:S02]  /*10320*/  STG.E.128 [R204.64], R188 ;  /* 0x000000bccc007986 */ /* 0x0001e4000c101d04 */
.L_x_34943:
[----:B------:R-:W-:Y:S05]  /*10330*/  BSYNC B0 ;  /* 0x0000000000007941 */ /* 0x000fea0003800000 */
.L_x_34942:
[----:B------:R-:W-:Y:S01]  /*10340*/  LOP3.LUT P1, RZ, R198, 0x1000, RZ, 0xc0, !PT ;  /* 0x00001000c6ff7812 */ /* 0x000fe2000782c0ff */
[----:B------:R-:W-:-:S12]  /*10350*/  BSSY B0, `(.L_x_34944) ;  /* 0x0000012000007945 */ /* 0x000fd80003800000 */
[----:B------:R-:W-:Y:S05]  /*10360*/  @!P1 BRA `(.L_x_34945) ;  /* 0x0000010000009947 */ /* 0x000fea0003800000 */
[--C-:B0-----:R-:W-:Y:S02]  /*10370*/  FADD.FTZ R189, R152, -R203.reuse ;  /* 0x800000cb98bd7221 */ /* 0x101fe40000010000 */
[--C-:B-1----:R-:W-:Y:S02]  /*10380*/  FADD.FTZ R191, R153, -R203.reuse ;  /* 0x800000cb99bf7221 */ /* 0x102fe40000010000 */
        /* <DEDUP_REMOVED lines=14> */
.L_x_34945:
[----:B------:R-:W-:Y:S05]  /*10470*/  BSYNC B0 ;  /* 0x0000000000007941 */ /* 0x000fea0003800000 */
.L_x_34944:
[----:B------:R-:W-:Y:S01]  /*10480*/  LOP3.LUT P1, RZ, R198, 0x800, RZ, 0xc0, !PT ;  /* 0x00000800c6ff7812 */ /* 0x000fe2000782c0ff */
[----:B------:R-:W-:-:S12]  /*10490*/  BSSY B0, `(.L_x_34946) ;  /* 0x0000012000007945 */ /* 0x000fd80003800000 */
[----:B------:R-:W-:Y:S05]  /*104a0*/  @!P1 BRA `(.L_x_34947) ;  /* 0x0000010000009947 */ /* 0x000fea0003800000 */
[--C-:B0-----:R-:W-:Y:S01]  /*104b0*/  FADD.FTZ R189, R156, -R203.reuse ;  /* 0x800000cb9cbd7221 */ /* 0x101fe20000010000 */
[----:B-1----:R-:W-:Y:S01]  /*104c0*/  HFMA2.MMA R204, -RZ, RZ, 0, 9.5367431640625e-07 ;  /* 0x00000010ffcc7435 */ /* 0x002fe200000001ff */
        /* <DEDUP_REMOVED lines=14> */
.L_x_34947:
[----:B------:R-:W-:Y:S05]  /*105b0*/  BSYNC B0 ;  /* 0x0000000000007941 */ /* 0x000fea0003800000 */
.L_x_34946:
        /* <DEDUP_REMOVED lines=19> */
.L_x_34949:
[----:B------:R-:W-:Y:S05]  /*106f0*/  BSYNC B0 ;  /* 0x0000000000007941 */ /* 0x000fea0003800000 */
.L_x_34948:
        /* <DEDUP_REMOVED lines=19> */
.L_x_34951:
[----:B------:R-:W-:Y:S05]  /*10830*/  BSYNC B0 ;  /* 0x0000000000007941 */ /* 0x000fea0003800000 */
.L_x_34950:
        /* <DEDUP_REMOVED lines=19> */
.L_x_34953:
[----:B------:R-:W-:Y:S05]  /*10970*/  BSYNC B0 ;  /* 0x0000000000007941 */ /* 0x000fea0003800000 */
.L_x_34952:
[----:B------:R-:W-:Y:S01]  /*10980*/  LOP3.LUT P1, RZ, R198, 0x80, RZ, 0xc0, !PT ;  /* 0x00000080c6ff7812 */ /* 0x000fe2000782c0ff */
[----:B------:R-:W-:-:S12]  /*10990*/  BSSY B0, `(.L_x_34954) ;  /* 0x0000012000007945 */ /* 0x000fd80003800000 */
[----:B------:R-:W-:Y:S05]  /*109a0*/  @!P1 BRA `(.L_x_34955) ;  /* 0x0000010000009947 */ /* 0x000fea0003800000 */
[--C-:B0-----:R-:W-:Y:S01]  /*109b0*/  FADD.FTZ R189, R172, -R203.reuse ;  /* 0x800000cbacbd7221 */ /* 0x101fe20000010000 */
[----:B-1----:R-:W-:Y:S01]  /*109c0*/  MOV R204, 0x10 ;  /* 0x0000001000cc7802 */ /* 0x002fe20000000f00 */
        /* <DEDUP_REMOVED lines=14> */
.L_x_34955:
[----:B------:R-:W-:Y:S05]  /*10ab0*/  BSYNC B0 ;  /* 0x0000000000007941 */ /* 0x000fea0003800000 */
.L_x_34954:
        /* <DEDUP_REMOVED lines=19> */
.L_x_34957:
[----:B------:R-:W-:Y:S05]  /*10bf0*/  BSYNC B0 ;  /* 0x0000000000007941 */ /* 0x000fea0003800000 */
.L_x_34956:
        /* <DEDUP_REMOVED lines=19> */
.L_x_34959:
[----:B------:R-:W-:Y:S05]  /*10d30*/  BSYNC B0 ;  /* 0x0000000000007941 */ /* 0x000fea0003800000 */
.L_x_34958:
[----:B------:R-:W-:Y:S01]  /*10d40*/  LOP3.LUT P1, RZ, R198, 0x10, RZ, 0xc0, !PT ;  /* 0x00000010c6ff7812 */ /* 0x000fe2000782c0ff */
[----:B------:R-:W-:-:S12]  /*10d50*/  BSSY B0, `(.L_x_34960) ;  /* 0x0000011000007945 */ /* 0x000fd80003800000 */
[----:B------:R-:W-:Y:S05]  /*10d60*/  @!P1 BRA `(.L_x_34961) ;  /* 0x000000f000009947 */ /* 0x000fea0003800000 */
[--C-:B0-----:R-:W-:Y:S02]  /*10d70*/  FADD.FTZ R189, R184, -R203.reuse ;  /* 0x800000cbb8bd7221 */ /* 0x101fe40000010000 */
[--C-:B-1----:R-:W-:Y:S02]  /*10d80*/  FADD.FTZ R191, R185, -R203.reuse ;  /* 0x800000cbb9bf7221 */ /* 0x102fe40000010000 */
        /* <DEDUP_REMOVED lines=13> */
.L_x_34961:
[----:B------:R-:W-:Y:S05]  /*10e60*/  BSYNC B0 ;  /* 0x0000000000007941 */ /* 0x000fea0003800000 */
.L_x_34960:
[----:B01----:R-:W-:-:S10]  /*10e70*/  HFMA2.MMA R188, -RZ, RZ, 0, 2.384185791015625e-07 ;  /* 0x00000004ffbc7435 */ /* 0x003fd400000001ff */
[----:B------:R-:W-:-:S05]  /*10e80*/  IMAD R197, R188, c[0x0][0x160], R197 ;  /* 0x00005800bcc57a24 */ /* 0x000fca00078e02c5 */
[----:B------:R-:W-:-:S13]  /*10e90*/  ISETP.GE.AND P1, PT, R197, c[0x0][0x164], PT ;  /* 0x00005900c5007a0c */ /* 0x000fda0003f26270 */
[----:B------:R-:W-:Y:S01]  /*10ea0*/  @P1 CALL.REL.NOINC `(.L_x_34962) ;  /* 0x0000001000001944 */ /* 0x000fe20003c00000 */
[----:B------:R-:W-:Y:S05]  /*10eb0*/  BRA `(.L_x_34963) ;  /* 0xffff037000007947 */ /* 0x000fea000383ffff */
.L_x_34962:
[----:B------:R-:W-:Y:S05]  /*10ec0*/  EXIT ;  /* 0x000000000000794d */ /* 0x000fea0003800000 */
.L_x_34940:
[----:B------:R-:W-:Y:S01]  /*10ed0*/  IMAD.MOV.U32 R189, RZ, RZ, R203 ;  /* 0x000000ffffbd7224 */ /* 0x000fe200078e00cb */
[----:B------:R-:W-:Y:S01]  /*10ee0*/  MOV R206, 0xffffffff ;  /* 0xffffffff00ce7802 */ /* 0x000fe20000000f00 */
[----:B------:R-:W-:Y:S01]  /*10ef0*/  IMAD.MOV.U32 R202, RZ, RZ, 0x1 ;  /* 0x00000001ffca7424 */ /* 0x000fe200078e00ff */
[----:B------:R-:W-:Y:S01]  /*10f00*/  MOV R190, 0x10f30 ;  /* 0x00010f3000be7802 */ /* 0x000fe20000000f00 */
[----:B------:R-:W-:Y:S02]  /*10f10*/  IMAD.MOV.U32 R205, RZ, RZ, 0x1f ;  /* 0x0000001fffcd7424 */ /* 0x000fe400078e00ff */
[----:B------:R-:W-:Y:S05]  /*10f20*/  CALL.REL.NOINC `($__internal_156_$__cuda_sm70_shflsync_bfly_p) ;  /* 0x0000095000007944 */ /* 0x000fea0003c00000 */
[----:B-1----:R-:W-:Y:S01]  /*10f30*/  IMAD.MOV.U32 R188, RZ, RZ, R205 ;  /* 0x000000ffffbc7224 */ /* 0x002fe200078e00cd */
[----:B0-----:R-:W-:Y:S05]  /*10f40*/  BRA `(.L_x_34964) ;  /* 0xffffeae000007947 */ /* 0x001fea000383ffff */
.L_x_34941:
[----:B------:R-:W-:Y:S01]  /*10f50*/  IMAD.MOV.U32 R202, RZ, RZ, 0x2 ;  /* 0x00000002ffca7424 */ /* 0x000fe200078e00ff */
[----:B------:R-:W-:Y:S01]  /*10f60*/  MOV R206, 0xffffffff ;  /* 0xffffffff00ce7802 */ /* 0x000fe20000000f00 */
[----:B------:R-:W-:Y:S01]  /*10f70*/  IMAD.MOV.U32 R205, RZ, RZ, 0x1f ;  /* 0x0000001fffcd7424 */ /* 0x000fe200078e00ff */
[----:B------:R-:W-:Y:S02]  /*10f80*/  MOV R190, 0x10fa0 ;  /* 0x00010fa000be7802 */ /* 0x000fe40000000f00 */
[----:B0-----:R-:W-:Y:S05]  /*10f90*/  CALL.REL.NOINC `($__internal_156_$__cuda_sm70_shflsync_bfly_p) ;  /* 0x000008e000007944 */ /* 0x001fea0003c00000 */
[----:B01----:R-:W-:Y:S01]  /*10fa0*/  FADD.FTZ R189, R189, R205 ;  /* 0x000000cdbdbd7221 */ /* 0x003fe20000010000 */
[----:B------:R-:W-:Y:S01]  /*10fb0*/  MOV R190, 0x11000 ;  /* 0x0001100000be7802 */ /* 0x000fe20000000f00 */
[----:B------:R-:W-:-:S02]  /*10fc0*/  IMAD.MOV.U32 R202, RZ, RZ, 0x4 ;  /* 0x00000004ffca7424 */ /* 0x000fc400078e00ff */
[----:B------:R-:W-:Y:S02]  /*10fd0*/  IMAD.MOV.U32 R205, RZ, RZ, 0x1f ;  /* 0x0000001fffcd7424 */ /* 0x000fe400078e00ff */
[----:B------:R-:W-:Y:S02]  /*10fe0*/  IMAD.MOV.U32 R206, RZ, RZ, -0x1 ;  /* 0xffffffffffce7424 */ /* 0x000fe400078e00ff */
[----:B------:R-:W-:Y:S05]  /*10ff0*/  CALL.REL.NOINC `($__internal_156_$__cuda_sm70_shflsync_bfly_p) ;  /* 0x0000088000007944 */ /* 0x000fea0003c00000 */
[----:B0-----:R-:W-:Y:S01]  /*11000*/  HFMA2.MMA R202, -RZ, RZ, 0, 4.76837158203125e-07 ;  /* 0x00000008ffca7435 */ /* 0x001fe200000001ff */
[----:B-1----:R-:W-:Y:S01]  /*11010*/  FADD.FTZ R189, R189, R205 ;  /* 0x000000cdbdbd7221 */ /* 0x002fe20000010000 */
[----:B------:R-:W-:Y:S01]  /*11020*/  MOV R190, 0x11060 ;  /* 0x0001106000be7802 */ /* 0x000fe20000000f00 */
[----:B------:R-:W-:Y:S02]  /*11030*/  IMAD.MOV.U32 R205, RZ, RZ, 0x1f ;  /* 0x0000001fffcd7424 */ /* 0x000fe400078e00ff */
[----:B------:R-:W-:Y:S02]  /*11040*/  IMAD.MOV.U32 R206, RZ, RZ, -0x1 ;  /* 0xffffffffffce7424 */ /* 0x000fe400078e00ff */
[----:B------:R-:W-:Y:S05]  /*11050*/  CALL.REL.NOINC `($__internal_156_$__cuda_sm70_shflsync_bfly_p) ;  /* 0x0000082000007944 */ /* 0x000fea0003c00000 */
[----:B01----:R-:W-:Y:S01]  /*11060*/  FADD.FTZ R189, R189, R205 ;  /* 0x000000cdbdbd7221 */ /* 0x003fe20000010000 */
[----:B------:R-:W-:Y:S01]  /*11070*/  MOV R205, 0x1f ;  /* 0x0000001f00cd7802 */ /* 0x000fe20000000f00 */
[----:B------:R-:W-:Y:S01]  /*11080*/  IMAD.MOV.U32 R202, RZ, RZ, 0x10 ;  /* 0x00000010ffca7424 */ /* 0x000fe200078e00ff */
[----:B------:R-:W-:Y:S01]  /*11090*/  MOV R190, 0x110c0 ;  /* 0x000110c000be7802 */ /* 0x000fe20000000f00 */
[----:B------:R-:W-:-:S02]  /*110a0*/  IMAD.MOV.U32 R206, RZ, RZ, -0x1 ;  /* 0xffffffffffce7424 */ /* 0x000fc400078e00ff */
[----:B------:R-:W-:Y:S05]  /*110b0*/  CALL.REL.NOINC `($__internal_156_$__cuda_sm70_shflsync_bfly_p) ;  /* 0x000007c000007944 */ /* 0x000fea0003c00000 */
        /* <DEDUP_REMOVED lines=97> */
[----:B------:R-:W-:Y:S05]  /*116d0*/  CALL.REL.NOINC `($__internal_156_$__cuda_sm70_shflsync_bfly_p) ;  /* 0x000001a000007944 */ /* 0x000fea0003c00000 */
[----:B01----:R-:W-:Y:S01]  /*116e0*/  FADD.FTZ R189, R189, R205 ;  /* 0x000000cdbdbd7221 */ /* 0x003fe20000010000 */
[----:B------:R-:W-:Y:S01]  /*116f0*/  MOV R190, 0x11740 ;  /* 0x0001174000be7802 */ /* 0x000fe20000000f00 */
[----:B------:R-:W-:Y:S02]  /*11700*/  IMAD.MOV.U32 R202, RZ, RZ, 0x2 ;  /* 0x00000002ffca7424 */ /* 0x000fe400078e00ff */
[----:B------:R-:W-:Y:S02]  /*11710*/  IMAD.MOV.U32 R205, RZ, RZ, 0x1f ;  /* 0x0000001fffcd7424 */ /* 0x000fe400078e00ff */
[----:B------:R-:W-:Y:S02]  /*11720*/  IMAD.MOV.U32 R206, RZ, RZ, -0x1 ;  /* 0xffffffffffce7424 */ /* 0x000fe400078e00ff */
[----:B------:R-:W-:Y:S05]  /*11730*/  CALL.REL.NOINC `($__internal_156_$__cuda_sm70_shflsync_bfly_p) ;  /* 0x0000014000007944 */ /* 0x000fea0003c00000 */
[----:B0-----:R-:W-:Y:S01]  /*11740*/  HFMA2.MMA R202, -RZ, RZ, 0, 2.384185791015625e-07 ;  /* 0x00000004ffca7435 */ /* 0x001fe200000001ff */
[----:B-1----:R-:W-:Y:S01]  /*11750*/  FADD.FTZ R189, R189, R205 ;  /* 0x000000cdbdbd7221 */ /* 0x002fe20000010000 */
[----:B------:R-:W-:Y:S01]  /*11760*/  MOV R190, 0x117a0 ;  /* 0x000117a000be7802 */ /* 0x000fe20000000f00 */
[----:B------:R-:W-:-:S02]  /*11770*/  IMAD.MOV.U32 R205, RZ, RZ, 0x1f ;  /* 0x0000001fffcd7424 */ /* 0x000fc400078e00ff */
[----:B------:R-:W-:Y:S02]  /*11780*/  IMAD.MOV.U32 R206, RZ, RZ, -0x1 ;  /* 0xffffffffffce7424 */ /* 0x000fe400078e00ff */
[----:B------:R-:W-:Y:S05]  /*11790*/  CALL.REL.NOINC `($__internal_156_$__cuda_sm70_shflsync_bfly_p) ;  /* 0x000000e000007944 */ /* 0x000fea0003c00000 */
[----:B01----:R-:W-:Y:S01]  /*117a0*/  FADD.FTZ R189, R189, R205 ;  /* 0x000000cdbdbd7221 */ /* 0x003fe20000010000 */
[----:B------:R-:W-:Y:S01]  /*117b0*/  MOV R205, 0x1f ;  /* 0x0000001f00cd7802 */ /* 0x000fe20000000f00 */
[----:B------:R-:W-:Y:S01]  /*117c0*/  IMAD.MOV.U32 R202, RZ, RZ, 0x8 ;  /* 0x00000008ffca7424 */ /* 0x000fe200078e00ff */
[----:B------:R-:W-:Y:S01]  /*117d0*/  MOV R190, 0x11800 ;  /* 0x0001180000be7802 */ /* 0x000fe20000000f00 */
[----:B------:R-:W-:Y:S02]  /*117e0*/  IMAD.MOV.U32 R206, RZ, RZ, -0x1 ;  /* 0xffffffffffce7424 */ /* 0x000fe400078e00ff */
[----:B------:R-:W-:Y:S05]  /*117f0*/  CALL.REL.NOINC `($__internal_156_$__cuda_sm70_shflsync_bfly_p) ;  /* 0x0000008000007944 */ /* 0x000fea0003c00000 */
[----:B-1----:R-:W-:Y:S01]  /*11800*/  FADD.FTZ R204, R189, R205 ;  /* 0x000000cdbdcc7221 */ /* 0x002fe20000010000 */
[----:B0-----:R-:W-:Y:S01]  /*11810*/  MOV R206, 0xffffffff ;  /* 0xffffffff00ce7802 */ /* 0x001fe20000000f00 */
[----:B------:R-:W-:Y:S01]  /*11820*/  IMAD.MOV.U32 R202, RZ, RZ, 0x10 ;  /* 0x00000010ffca7424 */ /* 0x000fe200078e00ff */
[----:B------:R-:W-:Y:S01]  /*11830*/  MOV R190, 0x11870 ;  /* 0x0001187000be7802 */ /* 0x000fe20000000f00 */
[----:B------:R-:W-:Y:S02]  /*11840*/  IMAD.MOV.U32 R205, RZ, RZ, 0x1f ;  /* 0x0000001fffcd7424 */ /* 0x000fe400078e00ff */
[----:B------:R-:W-:-:S02]  /*11850*/  IMAD.MOV.U32 R189, RZ, RZ, R204 ;  /* 0x000000ffffbd7224 */ /* 0x000fc400078e00cc */
[----:B------:R-:W-:Y:S05]  /*11860*/  CALL.REL.NOINC `($__internal_156_$__cuda_sm70_shflsync_bfly_p) ;  /* 0x0000001000007944 */ /* 0x000fea0003c00000 */
[----:B01----:R-:W-:Y:S05]  /*11870*/  BRA `(.L_x_34965) ;  /* 0xffffe8a000007947 */ /* 0x003fea000383ffff */
        .weak           $__internal_156_$__cuda_sm70_shflsync_bfly_p
        .type           $__internal_156_$__cuda_sm70_shflsync_bfly_p,@function
        .size           $__internal_156_$__cuda_sm70_shflsync_bfly_p,(.L_x_36244 - $__internal_156_$__cuda_sm70_shflsync_bfly_p)
$__internal_156_$__cuda_sm70_shflsync_bfly_p:
[----:B------:R-:W-:Y:S01]  /*11880*/  IMAD.MOV.U32 R191, RZ, RZ, 0x0 ;  /* 0x00000000ffbf7424 */ /* 0x000fe200078e00ff */
[----:B------:R-:W-:Y:S04]  /*11890*/  WARPSYNC R206 ;  /* 0x000000ce00007348 */ /* 0x000fe80003800000 */
[----:B------:R0:W1:Y:S01]  /*118a0*/  SHFL.BFLY PT, R205, R189, R202, R205 ;  /* 0x0c0000cabdcd7389 */ /* 0x00006200000e00cd */
[----:B------:R-:W-:Y:S05]  /*118b0*/  RET.REL.NODEC R190 `(_ZN10layer_norm13ln_fwd_kernelINS_13Kernel_traitsIfffffjLj1280ELj1ELj4ELj1ELj16ENS_18Kernel_traits_baseILj1280EfffffjLj128EEEEELb1ELb1ELb0ELb0EEEvNS_9FwdParamsE) ;  /* 0xfffee740be007950 */ /* 0x000fea0003c3ffff */
.L_x_34966:
        /* <DEDUP_REMOVED lines=12> */
.L_x_36244:


//--------------------- .text._ZN10layer_norm13ln_fwd_kernelINS_13Kernel_traitsIfffffjLj1280ELj1ELj4ELj1ELj16ENS_18Kernel_traits_baseILj1280EfffffjLj128EEEEELb1ELb1ELb0ELb1EEEvNS_9FwdParamsE --------------------------
	.section	.text._ZN10layer_norm13ln_fwd_kernelINS_13Kernel_traitsIfffffjLj1280ELj1ELj4ELj1ELj16ENS_18Kernel_traits_baseILj1280EfffffjLj128EEEEELb1ELb1ELb0ELb1EEEvNS_9FwdParamsE,"ax",@progbits
	.sectioninfo	@"SHI_REGISTERS=255"
	.align	128
        .global         _ZN10layer_norm13ln_fwd_kernelINS_13Kernel_traitsIfffffjLj1280ELj1ELj4ELj1ELj16ENS_18Kernel_traits_baseILj1280EfffffjLj128EEEEELb1ELb1ELb0ELb1EEEvNS_9FwdParamsE
        .type           _ZN10layer_norm13ln_fwd_kernelINS_13Kernel_traitsIfffffjLj1280ELj1ELj4ELj1ELj16ENS_18Kernel_traits_baseILj1280EfffffjLj128EEEEELb1ELb1ELb0ELb1EEEvNS_9FwdParamsE,@function
        .size           _ZN10layer_norm13ln_fwd_kernelINS_13Kernel_traitsIfffffjLj1280ELj1ELj4ELj1ELj16ENS_18Kernel_traits_baseILj1280EfffffjLj128EEEEELb1ELb1ELb0ELb1EEEvNS_9FwdParamsE,(.L_x_36245 - _ZN10layer_norm13ln_fwd_kernelINS_13Kernel_traitsIfffffjLj1280ELj1ELj4ELj1ELj16ENS_18Kernel_traits_baseILj1280EfffffjLj128EEEEELb1ELb1ELb0ELb1EEEvNS_9FwdParamsE)
        .other          _ZN10layer_norm13ln_fwd_kernelINS_13Kernel_traitsIfffffjLj1280ELj1ELj4ELj1ELj16ENS_18Kernel_traits_baseILj1280EfffffjLj128EEEEELb1ELb1ELb0ELb1EEEvNS_9FwdParamsE,@"STO_CUDA_ENTRY STV_DEFAULT"
_ZN10layer_norm13ln_fwd_kernelINS_13Kernel_traitsIfffffjLj1280ELj1ELj4ELj1ELj16ENS_18Kernel_traits_baseILj1280EfffffjLj128EEEEELb1ELb1ELb0ELb1EEEvNS_9FwdParamsE:
.text._ZN10layer_norm13ln_fwd_kernelINS_13Kernel_traitsIfffffjLj1280ELj1ELj4ELj1ELj16ENS_18Kernel_traits_baseILj1280EfffffjLj128EEEEELb1ELb1ELb0ELb1EEEvNS_9FwdParamsE:
        /* <DEDUP_REMOVED lines=65> */
[----:B------:R-:W-:Y:S01]  /*0410*/  IMAD.WIDE.U32 R8, R24, -0x326172a9, RZ ;  /* 0xcd9e8d5718087825 */ /* 0x000fe200078e00ff */
[----:B------:R-:W-:Y:S01]  /*0420*/  SHF.R.U32.HI R25, RZ, 0x2, R10 ;  /* 0x00000002ff197819 */ /* 0x000fe2000001160a */
[----:B------:R0:W5:Y:S02]  /*0430*/  LDG.E.128 R132, [R2.64+0x400] ;  /* 0x0004000402847981 */ /* 0x000164000c1e1d00 */
[----:B------:R-:W-:Y:S02]  /*0440*/  IMAD.WIDE.U32 R4, R26, -0x2daee0ad, RZ ;  /* 0xd2511f531a047825 */ /* 0x000fe400078e00ff */
[----:B------:R0:W5:Y:S04]  /*0450*/  LDG.E.128 R128, [R2.64+0x600] ;  /* 0x0006000402807981 */ /* 0x000168000c1e1d00 */
[----:B------:R0:W5:Y:S01]  /*0460*/  LDG.E.128 R124, [R2.64+0x800] ;  /* 0x00080004027c7981 */ /* 0x000162000c1e1d00 */
[----:B------:R-:W-:-:S03]  /*0470*/  LOP3.LUT R10, R5, R195, RZ, 0x3c, !PT ;  /* 0x000000c3050a7212 */ /* 0x000fc600078e3cff */
[----:B------:R0:W5:Y:S04]  /*0480*/  LDG.E.128 R120, [R2.64+0xa00] ;  /* 0x000a000402787981 */ /* 0x000168000c1e1d00 */
[----:B------:R0:W5:Y:S04]  /*0490*/  LDG.E.128 R116, [R2.64+0xc00] ;  /* 0x000c000402747981 */ /* 0x000168000c1e1d00 */
[----:B------:R0:W5:Y:S04]  /*04a0*/  LDG.E.128 R112, [R2.64+0xe00] ;  /* 0x000e000402707981 */ /* 0x000168000c1e1d00 */
[----:B------:R0:W5:Y:S04]  /*04b0*/  LDG.E.128 R108, [R2.64+0x1000] ;  /* 0x00100004026c7981 */ /* 0x000168000c1e1d00 */
[----:B------:R0:W5:Y:S01]  /*04c0*/  LDG.E.128 R104, [R2.64+0x1200] ;  /* 0x0012000402687981 */ /* 0x000162000c1e1d00 */
[----:B------:R-:W-:Y:S01]  /*04d0*/  IADD3 R0, R195, -0x4498517b, RZ ;  /* 0xbb67ae85c3007810 */ /* 0x000fe20007ffe0ff */
[----:B------:R-:W-:-:S02]  /*04e0*/  IMAD.WIDE.U32 R10, R10, -0x326172a9, RZ ;  /* 0xcd9e8d570a0a7825 */ /* 0x000fc400078e00ff */
[----:B------:R1:W5:Y:S04]  /*04f0*/  LDG.E.128 R100, [R6.64] ;  /* 0x0000000406647981 */ /* 0x000368000c1e1d00 */
[----:B------:R1:W5:Y:S01]  /*0500*/  LDG.E.128 R96, [R6.64+0x200] ;  /* 0x0002000406607981 */ /* 0x000362000c1e1d00 */
[----:B0-----:R-:W-:-:S03]  /*0510*/  LOP3.LUT R2, R9, R25, R194, 0x96, !PT ;  /* 0x0000001909027212 */ /* 0x001fc600078e96c2 */
        /* <DEDUP_REMOVED lines=8> */
[----:B------:R-:W-:Y:S01]  /*05a0*/  IADD3 R3, R194, 0x3c6ef372, RZ ;  /* 0x3c6ef372c2037810 */ /* 0x000fe20007ffe0ff */
[----:B------:R-:W-:Y:S01]  /*05b0*/  IMAD.MOV.U32 R188, RZ, RZ, RZ ;  /* 0x000000ffffbc7224 */ /* 0x000fe200078e00ff */
[----:B------:R-:W-:Y:S01]  /*05c0*/  IADD3 R5, R195, 0x32370b8f, RZ ;  /* 0x32370b8fc3057810 */ /* 0x000fe20007ffe0ff */
[----:B------:R-:W-:Y:S01]  /*05d0*/  ULDC.U8 UR6, c[0x0][0x1f0] ;  /* 0x00007c0000067ab9 */ /* 0x000fe20000000000 */
[----:B------:R-:W-:Y:S01]  /*05e0*/  LOP3.LUT R201, R201, 0x3, RZ, 0xc0, !PT ;  /* 0x00000003c9c97812 */ /* 0x000fe200078ec0ff */
[----:B-1----:R-:W-:Y:S01]  /*05f0*/  IMAD.WIDE.U32 R6, R2, -0x2daee0ad, RZ ;  /* 0xd2511f5302067825 */ /* 0x002fe200078e00ff */
[----:B------:R-:W-:-:S04]  /*0600*/  IADD3 R2, R194, -0x61c88647, RZ ;  /* 0x9e3779b9c2027810 */ /* 0x000fc80007ffe0ff */
[----:B------:R-:W-:Y:S02]  /*0610*/  LOP3.LUT R12, R7, R4, R0, 0x96, !PT ;  /* 0x00000004070c7212 */ /* 0x000fe400078e9600 */
[----:B------:R-:W-:Y:S02]  /*0620*/  LOP3.LUT R8, R11, R2, R8, 0x96, !PT ;  /* 0x000000020b087212 */ /* 0x000fe400078e9608 */
[----:B------:R-:W-:Y:S01]  /*0630*/  IADD3 R4, R195, 0x76cf5d0a, RZ ;  /* 0x76cf5d0ac3047810 */ /* 0x000fe20007ffe0ff */
[----:B------:R-:W-:Y:S01]  /*0640*/  IMAD.WIDE.U32 R12, R12, -0x326172a9, RZ ;  /* 0xcd9e8d570c0c7825 */ /* 0x000fe200078e00ff */
[----:B------:R-:W-:-:S03]  /*0650*/  IADD3 R7, R194, 0x78dde6e4, RZ ;  /* 0x78dde6e4c2077810 */ /* 0x000fc60007ffe0ff */
[----:B------:R-:W-:Y:S01]  /*0660*/  IMAD.WIDE.U32 R8, R8, -0x2daee0ad, RZ ;  /* 0xd2511f5308087825 */ /* 0x000fe200078e00ff */
[----:B------:R-:W-:-:S04]  /*0670*/  LOP3.LUT R10, R13, R10, R3, 0x96, !PT ;  /* 0x0000000a0d0a7212 */ /* 0x000fc800078e9603 */
[----:B------:R-:W-:Y:S01]  /*0680*/  LOP3.LUT R14, R9, R6, R4, 0x96, !PT ;  /* 0x00000006090e7212 */ /* 0x000fe200078e9604 */
[----:B------:R-:W-:Y:S01]  /*0690*/  IMAD.WIDE.U32 R10, R10, -0x2daee0ad, RZ ;  /* 0xd2511f530a0a7825 */ /* 0x000fe200078e00ff */
[----:B------:R-:W-:Y:S02]  /*06a0*/  IADD3 R6, R194, -0x255992d5, RZ ;  /* 0xdaa66d2bc2067810 */ /* 0x000fe40007ffe0ff */
[----:B------:R-:W-:Y:S01]  /*06b0*/  IADD3 R9, R195, -0x56f99767, RZ ;  /* 0xa9066899c3097810 */ /* 0x000fe20007ffe0ff */
        /* <DEDUP_REMOVED lines=27> */
[----:B------:R-:W-:Y:S01]  /*0870*/  IMAD.HI.U32 R19, R21, -0x326172a9, RZ ;  /* 0xcd9e8d5715137827 */ /* 0x000fe200078e00ff */
[----:B------:R-:W-:-:S03]  /*0880*/  MOV R23, R25 ;  /* 0x0000001900177202 */ /* 0x000fc60000000f00 */
[----:B------:R-:W-:Y:S01]  /*0890*/  IMAD.HI.U32 R17, R20, -0x2daee0ad, RZ ;  /* 0xd2511f5314117827 */ /* 0x000fe200078e00ff */
[----:B------:R-:W-:-:S03]  /*08a0*/  LOP3.LUT R190, R19, R22, R15, 0x96, !PT ;  /* 0x0000001613be7212 */ /* 0x000fc600078e960f */
[----:B------:R-:W-:Y:S01]  /*08b0*/  IMAD R20, R20, -0x2daee0ad, RZ ;  /* 0xd2511f5314147824 */ /* 0x000fe200078e02ff */
[----:B------:R-:W-:Y:S01]  /*08c0*/  LOP3.LUT R192, R17, R18, R16, 0x96, !PT ;  /* 0x0000001211c07212 */ /* 0x000fe200078e9610 */
[----:B------:R-:W-:Y:S01]  /*08d0*/  IMAD.HI.U32 R19, R190, -0x2daee0ad, RZ ;  /* 0xd2511f53be137827 */ /* 0x000fe200078e00ff */
        /* <DEDUP_REMOVED lines=9> */
[----:B------:R-:W-:Y:S02]  /*0970*/  IMAD R192, R192, -0x326172a9, RZ ;  /* 0xcd9e8d57c0c07824 */ /* 0x000fe400078e02ff */
.L_x_35250:
[----:B------:R-:W-:Y:S01]  /*0980*/  ISETP.NE.U32.AND P0, PT, RZ, c[0x0][0x180], PT ;  /* 0x00006000ff007a0c */ /* 0x000fe20003f05070 */
[----:B------:R-:W-:Y:S01]  /*0990*/  IMAD R24, R191, c[0x0][0x168], RZ ;  /* 0x00005a00bf187a24 */ /* 0x000fe200078e02ff */
[----:B------:R-:W-:Y:S01]  /*09a0*/  ISETP.NE.U32.AND P1, PT, RZ, c[0x0][0x1c0], PT ;  /* 0x00007000ff007a0c */ /* 0x000fe20003f25070 */
[----:B------:R-:W-:Y:S01]  /*09b0*/  IMAD.MOV.U32 R193, RZ, RZ, 0x10 ;  /* 0x00000010ffc17424 */ /* 0x000fe200078e00ff */
[----:B------:R-:W-:Y:S01]  /*09c0*/  ISETP.NE.AND.EX P0, PT, RZ, c[0x0][0x184], PT, P0 ;  /* 0x00006100ff007a0c */ /* 0x000fe20003f05300 */
[----:B------:R-:W-:Y:S01]  /*09d0*/  HFMA2.MMA R196, -RZ, RZ, 1.875, 0 ;  /* 0x3f800000ffc47435 */ /* 0x000fe200000001ff */
[----:B------:R-:W-:-:S02]  /*09e0*/  SHF.R.S32.HI R25, RZ, 0x1f, R24 ;  /* 0x0000001fff197819 */ /* 0x000fc40000011418 */
[----:B------:R-:W-:Y:S02]  /*09f0*/  ISETP.NE.AND.EX P1, PT, RZ, c[0x0][0x1c4], PT, P1 ;  /* 0x00007100ff007a0c */ /* 0x000fe40003f25310 */
[----:B------:R-:W-:-:S04]  /*0a00*/  LEA.HI R220, R25, R24, RZ, 0x2 ;  /* 0x0000001819dc7211 */ /* 0x000fc800078f10ff */
[----:B------:R-:W-:-:S04]  /*0a10*/  LEA.HI.SX32 R220, R220, R189, 0x1e ;  /* 0x000000bddcdc7211 */ /* 0x000fc800078ff2ff */
[C---:B------:R-:W-:Y:S01]  /*0a20*/  @P0 LEA R30, P2, R220.reuse, c[0x0][0x180], 0x4 ;  /* 0x00006000dc1e0a11 */ /* 0x040fe200078420ff */
[C---:B------:R-:W-:Y:S02]  /*0a30*/  IMAD.WIDE.U32 R24, R220.reuse, R193, c[0x0][0x170] ;  /* 0x00005c00dc187625 */ /* 0x040fe400078e00c1 */
[----:B------:R-:W-:Y:S02]  /*0a40*/  @P1 MOV R28, 0x4 ;  /* 0x00000004001c1802 */ /* 0x000fe40000000f00 */
[----:B------:R-:W-:Y:S02]  /*0a50*/  @P0 LEA.HI.X R31, R220, c[0x0][0x184], RZ, 0x4, P2 ;  /* 0x00006100dc1f0a11 */ /* 0x000fe400010f24ff */
[----:B-----5:R-:W5:Y:S01]  /*0a60*/  LDG.E.128 R24, [R24.64] ;  /* 0x0000000418187981 */ /* 0x020f62000c1e1d00 */
[----:B------:R-:W-:-:S03]  /*0a70*/  @P1 IMAD.WIDE R28, R191, R28, c[0x0][0x1c0] ;  /* 0x00007000bf1c1625 */ /* 0x000fc600078e021c */
        /* <DEDUP_REMOVED lines=14> */
.L_x_34968:
[----:B0-----:R-:W-:Y:S02]  /*0b60*/  MOV R36, R192 ;  /* 0x000000c000247202 */ /* 0x001fe40000000f00 */
.L_x_34969:
[----:B------:R-:W-:Y:S05]  /*0b70*/  BSYNC B0 ;  /* 0x0000000000007941 */ /* 0x000fea0003800000 */
.L_x_34967:
        /* <DEDUP_REMOVED lines=16> */
.L_x_34973:
[----:B------:R-:W-:Y:S05]  /*0c80*/  BSYNC B1 ;  /* 0x0000000000017941 */ /* 0x000fea0003800000 */
.L_x_34972:
        /* <DEDUP_REMOVED lines=44> */
.L_x_34971:
[----:B------:R-:W-:Y:S05]  /*0f50*/  BSYNC B0 ;  /* 0x0000000000007941 */ /* 0x000fea0003800000 */
.L_x_34970:
        /* <DEDUP_REMOVED lines=23> */
.L_x_34975:
[----:B------:R-:W-:Y:S02]  /*10d0*/  IMAD.MOV.U32 R24, RZ, RZ, R192 ;  /* 0x000000ffff187224 */ /* 0x000fe400078e00c0 */
.L_x_34976:
[----:B------:R-:W-:Y:S05]  /*10e0*/  BSYNC B0 ;  /* 0x0000000000007941 */ /* 0x000fea0003800000 */
.L_x_34974:
        /* <DEDUP_REMOVED lines=16> */
.L_x_34980:
[----:B------:R-:W-:Y:S05]  /*11f0*/  BSYNC B1 ;  /* 0x0000000000017941 */ /* 0x000fea0003800000 */
.L_x_34979:
        /* <DEDUP_REMOVED lines=44> */
.L_x_34978:
[----:B------:R-:W-:Y:S05]  /*14c0*/  BSYNC B0 ;  /* 0x0000000000007941 */ /* 0x000fea0003800000 */
.L_x_34977:
        /* <DEDUP_REMOVED lines=20> */
.L_x_34982:
[----:B------:R-:W-:Y:S02]  /*1610*/  IMAD.MOV.U32 R34, RZ, RZ, R192 ;  /* 0x000000ffff227224 */ /* 0x000fe400078e00c0 */
.L_x_34983:
[----:B------:R-:W-:Y:S05]  /*1620*/  BSYNC B0 ;  /* 0x0000000000007941 */ /* 0x000fea0003800000 */
.L_x_34981:
        /* <DEDUP_REMOVED lines=16> */
.L_x_34987:
[----:B------:R-:W-:Y:S05]  /*1730*/  BSYNC B1 ;  /* 0x0000000000017941 */ /* 0x000fea0003800000 */
.L_x_34986:
        /* <DEDUP_REMOVED lines=44> */
.L_x_34985:
[----:B------:R-:W-:Y:S05]  /*1a00*/  BSYNC B0 ;  /* 0x0000000000007941 */ /* 0x000fea0003800000 */
.L_x_34984:
        /* <DEDUP_REMOVED lines=20> */
.L_x_34989:
[----:B------:R-:W-:Y:S02]  /*1b50*/  IMAD.MOV.U32 R26, RZ, RZ, R192 ;  /* 0x000000ffff1a7224 */ /* 0x000fe400078e00c0 */
.L_x_34990:
[----:B------:R-:W-:Y:S05]  /*1b60*/  BSYNC B0 ;  /* 0x0000000000007941 */ /* 0x000fea0003800000 */
.L_x_34988:
        /* <DEDUP_REMOVED lines=16> */
.L_x_34994:
[----:B------:R-:W-:Y:S05]  /*1c70*/  BSYNC B1 ;  /* 0x0000000000017941 */ /* 0x000fea0003800000 */
.L_x_34993:
        /* <DEDUP_REMOVED lines=44> */
.L_x_34992:
[----:B------:R-:W-:Y:S05]  /*1f40*/  BSYNC B0 ;  /* 0x0000000000007941 */ /* 0x000fea0003800000 */
.L_x_34991:
[----:B------:R0:W1:Y:S01]  /*1f50*/  I2F.U32 R24, R26 ;  /* 0x0000001a00187306 */ /* 0x0000620000201000 */
[----:B------:R-:W-:Y:S01]  /*1f60*/  FMUL.FTZ R27, R27, R196 ;  /* 0x000000c41b1b7220 */ /* 0x000fe20000410000 */
[----:B------:R-:W-:Y:S02]  /*1f70*/  SEL R28, RZ, 0x10000, P4 ;  /* 0x00010000ff1c7807 */ /* 0x000fe40002000000 */
[----:B------:R-:W-:Y:S01]  /*1f80*/  SEL R29, RZ, 0x100, P3 ;  /* 0x00000100ff1d7807 */ /* 0x000fe20001800000 */
[----:B------:R-:W-:Y:S01]  /*1f90*/  FMUL.FTZ R27, R27, c[0x0][0x1e8] ;  /* 0x00007a001b1b7a20 */ /* 0x000fe20000410000 */
[C---:B------:R-:W-:Y:S02]  /*1fa0*/  LEA R30, P3, R220.reuse, c[0x0][0x188], 0x4 ;  /* 0x00006200dc1e7a11 */ /* 0x040fe400078620ff */
[----:B------:R-:W-:-:S02]  /*1fb0*/  IADD3 R200, R220, 0x20, RZ ;  /* 0x00000020dcc87810 */ /* 0x000fc40007ffe0ff */
[----:B0-----:R-:W-:Y:S02]  /*1fc0*/  SEL R26, RZ, 0x1, P2 ;  /* 0x00000001ff1a7807 */ /* 0x001fe40001000000 */
[C---:B------:R-:W-:Y:S02]  /*1fd0*/  LEA R32, P2, R220.reuse, c[0x0][0x190], 0x2 ;  /* 0x00006400dc207a11 */ /* 0x040fe400078410ff */
[----:B------:R-:W-:Y:S01]  /*1fe0*/  LEA.HI.X R31, R220, c[0x0][0x18c], RZ, 0x4, P3 ;  /* 0x00006300dc1f7a11 */ /* 0x000fe200018f24ff */
[----:B-1----:R-:W-:Y:S01]  /*1ff0*/  FFMA.FTZ R24, R24, R197, 1.1641532182693481445e-10 ;  /* 0x2f00000018187423 */ /* 0x002fe200000100c5 */
[----:B------:R-:W-:-:S04]  /*2000*/  LEA.HI.X R33, R220, c[0x0][0x194], RZ, 0x2, P2 ;  /* 0x00006500dc217a11 */ /* 0x000fc800010f14ff */
[----:B------:R-:W-:-:S04]  /*2010*/  FSETP.GTU.FTZ.AND P5, PT, R24, c[0x0][0x1e4], PT ;  /* 0x0000790018007a0b */ /* 0x000fc80003fbc000 */
[----:B------:R-:W-:Y:S02]  /*2020*/  FSEL R24, R27, RZ, !P5 ;  /* 0x000000ff1b187208 */ /* 0x000fe40006800000 */
[----:B------:R-:W-:-:S03]  /*2030*/  SEL R25, RZ, 0x1000000, P5 ;  /* 0x01000000ff197807 */ /* 0x000fc60002800000 */
[----:B------:R-:W-:Y:S01]  /*2040*/  FMUL.FTZ R59, R103, R24 ;  /* 0x00000018673b7220 */ /* 0x000fe20000410000 */
[----:B------:R-:W-:Y:S01]  /*2050*/  IADD3 R25, R29, R25, R28 ;  /* 0x000000191d197210 */ /* 0x000fe20007ffe01c */
[----:B------:R-:W-:-:S03]  /*2060*/  @P0 IMAD.WIDE.U32 R28, R200, R193, c[0x0][0x180] ;  /* 0x00006000c81c0625 */ /* 0x000fc600078e00c1 */
[----:B------:R-:W-:Y:S01]  /*2070*/  IADD3 R37, R25, R26, RZ ;  /* 0x0000001a19257210 */ /* 0x000fe20007ffe0ff */
[----:B------:R-:W-:Y:S02]  /*2080*/  @P1 FADD.FTZ R59, R63, R59 ;  /* 0x0000003b3f3b1221 */ /* 0x000fe40000010000 */
        /* <DEDUP_REMOVED lines=17> */
.L_x_34996:
[----:B0-----:R-:W-:Y:S02]  /*21a0*/  MOV R36, R192 ;  /* 0x000000c000247202 */ /* 0x001fe40000000f00 */
.L_x_34997:
[----:B------:R-:W-:Y:S05]  /*21b0*/  BSYNC B0 ;  /* 0x0000000000007941 */ /* 0x000fea0003800000 */
.L_x_34995:
        /* <DEDUP_REMOVED lines=16> */
.L_x_35001:
[----:B------:R-:W-:Y:S05]  /*22c0*/  BSYNC B1 ;  /* 0x0000000000017941 */ /* 0x000fea0003800000 */
.L_x_35000:
        /* <DEDUP_REMOVED lines=44> */
.L_x_34999:
[----:B------:R-:W-:Y:S05]  /*2590*/  BSYNC B0 ;  /* 0x0000000000007941 */ /* 0x000fea0003800000 */
.L_x_34998:
[----:B------:R-:W0:Y:S01]  /*25a0*/  I2F.U32 R28, R36 ;  /* 0x00000024001c7306 */ /* 0x000e220000201000 */
[----:B-----5:R-:W-:Y:S01]  /*25b0*/  FMUL.FTZ R24, R24, R196 ;  /* 0x000000c418187220 */ /* 0x020fe20000410000 */
        /* <DEDUP_REMOVED lines=18> */
.L_x_35003:
[----:B------:R-:W-:Y:S02]  /*26e0*/  MOV R36, R192 ;  /* 0x000000c000247202 */ /* 0x000fe40000000f00 */
.L_x_35004:
[----:B------:R-:W-:Y:S05]  /*26f0*/  BSYNC B0 ;  /* 0x0000000000007941 */ /* 0x000fea0003800000 */
.L_x_35002:
        /* <DEDUP_REMOVED lines=16> */
.L_x_35008:
[----:B------:R-:W-:Y:S05]  /*2800*/  BSYNC B1 ;  /* 0x0000000000017941 */ /* 0x000fea0003800000 */
.L_x_35007:
        /* <DEDUP_REMOVED lines=44> */
.L_x_35006:
[----:B------:R-:W-:Y:S05]  /*2ad0*/  BSYNC B0 ;  /* 0x0000000000007941 */ /* 0x000fea0003800000 */
.L_x_35005:
        /* <DEDUP_REMOVED lines=20> */
.L_x_35010:
[----:B------:R-:W-:Y:S02]  /*2c20*/  MOV R34, R192 ;  /* 0x000000c000227202 */ /* 0x000fe40000000f00 */
.L_x_35011:
[----:B------:R-:W-:Y:S05]  /*2c30*/  BSYNC B0 ;  /* 0x0000000000007941 */ /* 0x000fea0003800000 */
.L_x_35009:
        /* <DEDUP_REMOVED lines=16> */
.L_x_35015:
[----:B------:R-:W-:Y:S05]  /*2d40*/  BSYNC B1 ;  /* 0x0000000000017941 */ /* 0x000fea0003800000 */
.L_x_35014:
        /* <DEDUP_REMOVED lines=44> */
.L_x_35013:
[----:B------:R-:W-:Y:S05]  /*3010*/  BSYNC B0 ;  /* 0x0000000000007941 */ /* 0x000fea0003800000 */
.L_x_35012:
        /* <DEDUP_REMOVED lines=20> */
.L_x_35017:
[----:B------:R-:W-:Y:S02]  /*3160*/  MOV R26, R192 ;  /* 0x000000c0001a7202 */ /* 0x000fe40000000f00 */
.L_x_35018:
[----:B------:R-:W-:Y:S05]  /*3170*/  BSYNC B0 ;  /* 0x0000000000007941 */ /* 0x000fea0003800000 */
.L_x_35016:
        /* <DEDUP_REMOVED lines=16> */
.L_x_35022:
[----:B------:R-:W-:Y:S05]  /*3280*/  BSYNC B1 ;  /* 0x0000000000017941 */ /* 0x000fea0003800000 */
.L_x_35021:
        /* <DEDUP_REMOVED lines=44> */
.L_x_35020:
[----:B------:R-:W-:Y:S05]  /*3550*/  BSYNC B0 ;  /* 0x0000000000007941 */ /* 0x000fea0003800000 */
.L_x_35019:
[----:B------:R-:W0:Y:S01]  /*3560*/  I2F.U32 R24, R26 ;  /* 0x0000001a00187306 */ /* 0x000e220000201000 */
[----:B------:R-:W-:Y:S01]  /*3570*/  FMUL.FTZ R27, R27, R196 ;  /* 0x000000c41b1b7220 */ /* 0x000fe20000410000 */
[----:B------:R-:W-:Y:S01]  /*3580*/  SEL R28, RZ, 0x10000, P4 ;  /* 0x00010000ff1c7807 */ /* 0x000fe20002000000 */
[----:B------:R-:W-:Y:S01]  /*3590*/  IMAD.MOV.U32 R199, RZ, RZ, 0x4 ;  /* 0x00000004ffc77424 */ /* 0x000fe200078e00ff */
[----:B------:R-:W-:Y:S01]  /*35a0*/  SEL R29, RZ, 0x100, P3 ;  /* 0x00000100ff1d7807 */ /* 0x000fe20001800000 */
[----:B------:R-:W-:Y:S01]  /*35b0*/  FMUL.FTZ R27, R27, c[0x0][0x1e8] ;  /* 0x00007a001b1b7a20 */ /* 0x000fe20000410000 */
[----:B------:R-:W-:-:S02]  /*35c0*/  SEL R30, RZ, 0x1, P2 ;  /* 0x00000001ff1e7807 */ /* 0x000fc40001000000 */
[----:B------:R-:W-:-:S05]  /*35d0*/  IADD3 R204, R220, 0x40, RZ ;  /* 0x00000040dccc7810 */ /* 0x000fca0007ffe0ff */
[----:B------:R-:W-:-:S04]  /*35e0*/  @P0 IMAD.WIDE.U32 R32, R204, R193, c[0x0][0x180] ;  /* 0x00006000cc200625 */ /* 0x000fc800078e00c1 */
[----:B0-----:R-:W-:-:S05]  /*35f0*/  FFMA.FTZ R24, R24, R197, 1.1641532182693481445e-10 ;  /* 0x2f00000018187423 */ /* 0x001fca00000100c5 */
[----:B------:R-:W-:-:S04]  /*3600*/  FSETP.GTU.FTZ.AND P5, PT, R24, c[0x0][0x1e4], PT ;  /* 0x0000790018007a0b */ /* 0x000fc80003fbc000 */
[----:B------:R-:W-:Y:S02]  /*3610*/  FSEL R24, R27, RZ, !P5 ;  /* 0x000000ff1b187208 */ /* 0x000fe40006800000 */
[----:B------:R-:W-:-:S03]  /*3620*/  SEL R25, RZ, 0x1000000, P5 ;  /* 0x01000000ff197807 */ /* 0x000fc60002800000 */
[----:B------:R-:W-:Y:S01]  /*3630*/  FMUL.FTZ R55, R99, R24 ;  /* 0x0000001863377220 */ /* 0x000fe20000410000 */
        /* <DEDUP_REMOVED lines=22> */
.L_x_35024:
[----:B0-----:R-:W-:Y:S02]  /*37a0*/  MOV R36, R192 ;  /* 0x000000c000247202 */ /* 0x001fe40000000f00 */
.L_x_35025:
[----:B------:R-:W-:Y:S05]  /*37b0*/  BSYNC B0 ;  /* 0x0000000000007941 */ /* 0x000fea0003800000 */
.L_x_35023:
        /* <DEDUP_REMOVED lines=16> */
.L_x_35029:
[----:B------:R-:W-:Y:S05]  /*38c0*/  BSYNC B1 ;  /* 0x0000000000017941 */ /* 0x000fea0003800000 */
.L_x_35028:
        /* <DEDUP_REMOVED lines=44> */
.L_x_35027:
[----:B------:R-:W-:Y:S05]  /*3b90*/  BSYNC B0 ;  /* 0x0000000000007941 */ /* 0x000fea0003800000 */
.L_x_35026:
        /* <DEDUP_REMOVED lines=20> */
.L_x_35031:
[----:B------:R-:W-:Y:S02]  /*3ce0*/  MOV R36, R192 ;  /* 0x000000c000247202 */ /* 0x000fe40000000f00 */
.L_x_35032:
[----:B------:R-:W-:Y:S05]  /*3cf0*/  BSYNC B0 ;  /* 0x0000000000007941 */ /* 0x000fea0003800000 */
.L_x_35030:
        /* <DEDUP_REMOVED lines=16> */
.L_x_35036:
[----:B------:R-:W-:Y:S05]  /*3e00*/  BSYNC B1 ;  /* 0x0000000000017941 */ /* 0x000fea0003800000 */
.L_x_35035:
        /* <DEDUP_REMOVED lines=44> */
.L_x_35034:
[----:B------:R-:W-:Y:S05]  /*40d0*/  BSYNC B0 ;  /* 0x0000000000007941 */ /* 0x000fea0003800000 */
.L_x_35033:
        /* <DEDUP_REMOVED lines=20> */
.L_x_35038:
[----:B------:R-:W-:Y:S02]  /*4220*/  MOV R34, R192 ;  /* 0x000000c000227202 */ /* 0x000fe40000000f00 */
.L_x_35039:
[----:B------:R-:W-:Y:S05]  /*4230*/  BSYNC B0 ;  /* 0x0000000000007941 */ /* 0x000fea0003800000 */
.L_x_35037:
        /* <DEDUP_REMOVED lines=16> */
.L_x_35043:
[----:B------:R-:W-:Y:S05]  /*4340*/  BSYNC B1 ;  /* 0x0000000000017941 */ /* 0x000fea0003800000 */
.L_x_35042:
        /* <DEDUP_REMOVED lines=44> */
.L_x_35041:
[----:B------:R-:W-:Y:S05]  /*4610*/  BSYNC B0 ;  /* 0x0000000000007941 */ /* 0x000fea0003800000 */
.L_x_35040:
        /* <DEDUP_REMOVED lines=20> */
.L_x_35045:
[----:B------:R-:W-:Y:S02]  /*4760*/  MOV R26, R192 ;  /* 0x000000c0001a7202 */ /* 0x000fe40000000f00 */
.L_x_35046:
[----:B------:R-:W-:Y:S05]  /*4770*/  BSYNC B0 ;  /* 0x0000000000007941 */ /* 0x000fea0003800000 */
.L_x_35044:
        /* <DEDUP_REMOVED lines=16> */
.L_x_35050:
[----:B------:R-:W-:Y:S05]  /*4880*/  BSYNC B1 ;  /* 0x0000000000017941 */ /* 0x000fea0003800000 */
.L_x_35049:
        /* <DEDUP_REMOVED lines=44> */
.L_x_35048:
[----:B------:R-:W-:Y:S05]  /*4b50*/  BSYNC B0 ;  /* 0x0000000000007941 */ /* 0x000fea0003800000 */
.L_x_35047:
        /* <DEDUP_REMOVED lines=14> */
[----:B------:R-:W-:Y:S02]  /*4c40*/  FMUL.FTZ R51, R95, R24 ;  /* 0x000000185f337220 */ /* 0x000fe40000410000 */
        /* <DEDUP_REMOVED lines=20> */
.L_x_35052:
[----:B0-----:R-:W-:Y:S02]  /*4d90*/  IMAD.MOV.U32 R36, RZ, RZ, R192 ;  /* 0x000000ffff247224 */ /* 0x001fe400078e00c0 */
.L_x_35053:
[----:B------:R-:W-:Y:S05]  /*4da0*/  BSYNC B0 ;  /* 0x0000000000007941 */ /* 0x000fea0003800000 */
.L_x_35051:
        /* <DEDUP_REMOVED lines=16> */
.L_x_35057:
[----:B------:R-:W-:Y:S05]  /*4eb0*/  BSYNC B1 ;  /* 0x0000000000017941 */ /* 0x000fea0003800000 */
.L_x_35056:
        /* <DEDUP_REMOVED lines=44> */
.L_x_35055:
[----:B------:R-:W-:Y:S05]  /*5180*/  BSYNC B0 ;  /* 0x0000000000007941 */ /* 0x000fea0003800000 */
.L_x_35054:
        /* <DEDUP_REMOVED lines=20> */
.L_x_35059:
[----:B------:R-:W-:Y:S02]  /*52d0*/  IMAD.MOV.U32 R36, RZ, RZ, R192 ;  /* 0x000000ffff247224 */ /* 0x000fe400078e00c0 */
.L_x_35060:
[----:B------:R-:W-:Y:S05]  /*52e0*/  BSYNC B0 ;  /* 0x0000000000007941 */ /* 0x000fea0003800000 */
.L_x_35058:
        /* <DEDUP_REMOVED lines=16> */
.L_x_35064:
[----:B------:R-:W-:Y:S05]  /*53f0*/  BSYNC B1 ;  /* 0x0000000000017941 */ /* 0x000fea0003800000 */
.L_x_35063:
        /* <DEDUP_REMOVED lines=44> */
.L_x_35062:
[----:B------:R-:W-:Y:S05]  /*56c0*/  BSYNC B0 ;  /* 0x0000000000007941 */ /* 0x000fea0003800000 */
.L_x_35061:
        /* <DEDUP_REMOVED lines=20> */
.L_x_35066:
[----:B------:R-:W-:Y:S02]  /*5810*/  IMAD.MOV.U32 R34, RZ, RZ, R192 ;  /* 0x000000ffff227224 */ /* 0x000fe400078e00c0 */
.L_x_35067:
[----:B------:R-:W-:Y:S05]  /*5820*/  BSYNC B0 ;  /* 0x0000000000007941 */ /* 0x000fea0003800000 */
.L_x_35065:
        /* <DEDUP_REMOVED lines=16> */
.L_x_35071:
[----:B------:R-:W-:Y:S05]  /*5930*/  BSYNC B1 ;  /* 0x0000000000017941 */ /* 0x000fea0003800000 */
.L_x_35070:
        /* <DEDUP_REMOVED lines=44> */
.L_x_35069:
[----:B------:R-:W-:Y:S05]  /*5c00*/  BSYNC B0 ;  /* 0x0000000000007941 */ /* 0x000fea0003800000 */
.L_x_35068:
        /* <DEDUP_REMOVED lines=20> */
.L_x_35073:
[----:B------:R-:W-:Y:S02]  /*5d50*/  IMAD.MOV.U32 R26, RZ, RZ, R192 ;  /* 0x000000ffff1a7224 */ /* 0x000fe400078e00c0 */
.L_x_35074:
[----:B------:R-:W-:Y:S05]  /*5d60*/  BSYNC B0 ;  /* 0x0000000000007941 */ /* 0x000fea0003800000 */
.L_x_35072:
        /* <DEDUP_REMOVED lines=16> */
.L_x_35078:
[----:B------:R-:W-:Y:S05]  /*5e70*/  BSYNC B1 ;  /* 0x0000000000017941 */ /* 0x000fea0003800000 */
.L_x_35077:
        /* <DEDUP_REMOVED lines=44> */
.L_x_35076:
[----:B------:R-:W-:Y:S05]  /*6140*/  BSYNC B0 ;  /* 0x0000000000007941 */ /* 0x000fea0003800000 */
.L_x_35075:
        /* <DEDUP_REMOVED lines=35> */
.L_x_35080:
[----:B0-----:R-:W-:Y:S02]  /*6380*/  MOV R36, R192 ;  /* 0x000000c000247202 */ /* 0x001fe40000000f00 */
.L_x_35081:
[----:B------:R-:W-:Y:S05]  /*6390*/  BSYNC B0 ;  /* 0x0000000000007941 */ /* 0x000fea0003800000 */
.L_x_35079:
        /* <DEDUP_REMOVED lines=16> */
.L_x_35085:
[----:B------:R-:W-:Y:S05]  /*64a0*/  BSYNC B1 ;  /* 0x0000000000017941 */ /* 0x000fea0003800000 */
.L_x_35084:
        /* <DEDUP_REMOVED lines=44> */
.L_x_35083:
[----:B------:R-:W-:Y:S05]  /*6770*/  BSYNC B0 ;  /* 0x0000000000007941 */ /* 0x000fea0003800000 */
.L_x_35082:
        /* <DEDUP_REMOVED lines=20> */
.L_x_35087:
[----:B------:R-:W-:Y:S02]  /*68c0*/  MOV R36, R192 ;  /* 0x000000c000247202 */ /* 0x000fe40000000f00 */
.L_x_35088:
[----:B------:R-:W-:Y:S05]  /*68d0*/  BSYNC B0 ;  /* 0x0000000000007941 */ /* 0x000fea0003800000 */
.L_x_35086:
        /* <DEDUP_REMOVED lines=16> */
.L_x_35092:
[----:B------:R-:W-:Y:S05]  /*69e0*/  BSYNC B1 ;  /* 0x0000000000017941 */ /* 0x000fea0003800000 */
.L_x_35091:
        /* <DEDUP_REMOVED lines=44> */
.L_x_35090:
[----:B------:R-:W-:Y:S05]  /*6cb0*/  BSYNC B0 ;  /* 0x0000000000007941 */ /* 0x000fea0003800000 */
.L_x_35089:
        /* <DEDUP_REMOVED lines=20> */
.L_x_35094:
[----:B------:R-:W-:Y:S02]  /*6e00*/  MOV R34, R192 ;  /* 0x000000c000227202 */ /* 0x000fe40000000f00 */
.L_x_35095:
[----:B------:R-:W-:Y:S05]  /*6e10*/  BSYNC B0 ;  /* 0x0000000000007941 */ /* 0x000fea0003800000 */
.L_x_35093:
        /* <DEDUP_REMOVED lines=16> */
.L_x_35099:
[----:B------:R-:W-:Y:S05]  /*6f20*/  BSYNC B1 ;  /* 0x0000000000017941 */ /* 0x000fea0003800000 */
.L_x_35098:
        /* <DEDUP_REMOVED lines=44> */
.L_x_35097:
[----:B------:R-:W-:Y:S05]  /*71f0*/  BSYNC B0 ;  /* 0x0000000000007941 */ /* 0x000fea0003800000 */
.L_x_35096:
        /* <DEDUP_REMOVED lines=20> */
.L_x_35101:
[----:B------:R-:W-:Y:S02]  /*7340*/  MOV R26, R192 ;  /* 0x000000c0001a7202 */ /* 0x000fe40000000f00 */
.L_x_35102:
[----:B------:R-:W-:Y:S05]  /*7350*/  BSYNC B0 ;  /* 0x0000000000007941 */ /* 0x000fea0003800000 */
.L_x_35100:
        /* <DEDUP_REMOVED lines=16> */
.L_x_35106:
[----:B------:R-:W-:Y:S05]  /*7460*/  BSYNC B1 ;  /* 0x0000000000017941 */ /* 0x000fea0003800000 */
.L_x_35105:
        /* <DEDUP_REMOVED lines=44> */
.L_x_35104:
[----:B------:R-:W-:Y:S05]  /*7730*/  BSYNC B0 ;  /* 0x0000000000007941 */ /* 0x000fea0003800000 */
.L_x_35103:
        /* <DEDUP_REMOVED lines=35> */
.L_x_35108:
[----:B0-----:R-:W-:Y:S02]  /*7970*/  IMAD.MOV.U32 R37, RZ, RZ, R192 ;  /* 0x000000ffff257224 */ /* 0x001fe400078e00c0 */
.L_x_35109:
[----:B------:R-:W-:Y:S05]  /*7980*/  BSYNC B0 ;  /* 0x0000000000007941 */ /* 0x000fea0003800000 */
.L_x_35107:
        /* <DEDUP_REMOVED lines=16> */
.L_x_35113:
[----:B------:R-:W-:Y:S05]  /*7a90*/  BSYNC B1 ;  /* 0x0000000000017941 */ /* 0x000fea0003800000 */
.L_x_35112:
        /* <DEDUP_REMOVED lines=44> */
.L_x_35111:
[----:B------:R-:W-:Y:S05]  /*7d60*/  BSYNC B0 ;  /* 0x0000000000007941 */ /* 0x000fea0003800000 */
.L_x_35110:
        /* <DEDUP_REMOVED lines=20> */
.L_x_35115:
[----:B------:R-:W-:Y:S02]  /*7eb0*/  IMAD.MOV.U32 R38, RZ, RZ, R192 ;  /* 0x000000ffff267224 */ /* 0x000fe400078e00c0 */
.L_x_35116:
[----:B------:R-:W-:Y:S05]  /*7ec0*/  BSYNC B0 ;  /* 0x0000000000007941 */ /* 0x000fea0003800000 */
.L_x_35114:
        /* <DEDUP_REMOVED lines=16> */
.L_x_35120:
[----:B------:R-:W-:Y:S05]  /*7fd0*/  BSYNC B1 ;  /* 0x0000000000017941 */ /* 0x000fea0003800000 */
.L_x_35119:
        /* <DEDUP_REMOVED lines=44> */
.L_x_35118:
[----:B------:R-:W-:Y:S05]  /*82a0*/  BSYNC B0 ;  /* 0x0000000000007941 */ /* 0x000fea0003800000 */
.L_x_35117:
        /* <DEDUP_REMOVED lines=20> */
.L_x_35122:
[----:B------:R-:W-:Y:S02]  /*83f0*/  IMAD.MOV.U32 R34, RZ, RZ, R192 ;  /* 0x000000ffff227224 */ /* 0x000fe400078e00c0 */
.L_x_35123:
[----:B------:R-:W-:Y:S05]  /*8400*/  BSYNC B0 ;  /* 0x0000000000007941 */ /* 0x000fea0003800000 */
.L_x_35121:
        /* <DEDUP_REMOVED lines=16> */
.L_x_35127:
[----:B------:R-:W-:Y:S05]  /*8510*/  BSYNC B1 ;  /* 0x0000000000017941 */ /* 0x000fea0003800000 */
.L_x_35126:
        /* <DEDUP_REMOVED lines=44> */
.L_x_35125:
[----:B------:R-:W-:Y:S05]  /*87e0*/  BSYNC B0 ;  /* 0x0000000000007941 */ /* 0x000fea0003800000 */
.L_x_35124:
        /* <DEDUP_REMOVED lines=20> */
.L_x_35129:
[----:B------:R-:W-:Y:S02]  /*8930*/  IMAD.MOV.U32 R26, RZ, RZ, R192 ;  /* 0x000000ffff1a7224 */ /* 0x000fe400078e00c0 */
.L_x_35130:
[----:B------:R-:W-:Y:S05]  /*8940*/  BSYNC B0 ;  /* 0x0000000000007941 */ /* 0x000fea0003800000 */
.L_x_35128:
        /* <DEDUP_REMOVED lines=16> */
.L_x_35134:
[----:B------:R-:W-:Y:S05]  /*8a50*/  BSYNC B1 ;  /* 0x0000000000017941 */ /* 0x000fea0003800000 */
.L_x_35133:
        /* <DEDUP_REMOVED lines=44> */
.L_x_35132:
[----:B------:R-:W-:Y:S05]  /*8d20*/  BSYNC B0 ;  /* 0x0000000000007941 */ /* 0x000fea0003800000 */
.L_x_35131:
        /* <DEDUP_REMOVED lines=35> */
.L_x_35136:
[----:B0-----:R-:W-:Y:S02]  /*8f60*/  MOV R28, R192 ;  /* 0x000000c0001c7202 */ /* 0x001fe40000000f00 */
.L_x_35137:
[----:B------:R-:W-:Y:S05]  /*8f70*/  BSYNC B0 ;  /* 0x0000000000007941 */ /* 0x000fea0003800000 */
.L_x_35135:
        /* <DEDUP_REMOVED lines=16> */
.L_x_35141:
[----:B------:R-:W-:Y:S05]  /*9080*/  BSYNC B1 ;  /* 0x0000000000017941 */ /* 0x000fea0003800000 */
.L_x_35140:
        /* <DEDUP_REMOVED lines=44> */
.L_x_35139:
[----:B------:R-:W-:Y:S05]  /*9350*/  BSYNC B0 ;  /* 0x0000000000007941 */ /* 0x000fea0003800000 */
.L_x_35138:
        /* <DEDUP_REMOVED lines=20> */
.L_x_35143:
[----:B------:R-:W-:Y:S02]  /*94a0*/  MOV R24, R192 ;  /* 0x000000c000187202 */ /* 0x000fe40000000f00 */
.L_x_35144:
[----:B------:R-:W-:Y:S05]  /*94b0*/  BSYNC B0 ;  /* 0x0000000000007941 */ /* 0x000fea0003800000 */
.L_x_35142:
        /* <DEDUP_REMOVED lines=16> */
.L_x_35148:
[----:B------:R-:W-:Y:S05]  /*95c0*/  BSYNC B1 ;  /* 0x0000000000017941 */ /* 0x000fea0003800000 */
.L_x_35147:
        /* <DEDUP_REMOVED lines=44> */
.L_x_35146:
[----:B------:R-:W-:Y:S05]  /*9890*/  BSYNC B0 ;  /* 0x0000000000007941 */ /* 0x000fea0003800000 */
.L_x_35145:
        /* <DEDUP_REMOVED lines=20> */
.L_x_35150:
[----:B------:R-:W-:Y:S02]  /*99e0*/  MOV R24, R192 ;  /* 0x000000c000187202 */ /* 0x000fe40000000f00 */
.L_x_35151:
[----:B------:R-:W-:Y:S05]  /*99f0*/  BSYNC B0 ;  /* 0x0000000000007941 */ /* 0x000fea0003800000 */
.L_x_35149:
        /* <DEDUP_REMOVED lines=16> */
.L_x_35155:
[----:B------:R-:W-:Y:S05]  /*9b00*/  BSYNC B1 ;  /* 0x0000000000017941 */ /* 0x000fea0003800000 */
.L_x_35154:
        /* <DEDUP_REMOVED lines=44> */
.L_x_35153:
[----:B------:R-:W-:Y:S05]  /*9dd0*/  BSYNC B0 ;  /* 0x0000000000007941 */ /* 0x000fea0003800000 */
.L_x_35152:
        /* <DEDUP_REMOVED lines=20> */
.L_x_35157:
[----:B------:R-:W-:Y:S02]  /*9f20*/  MOV R24, R192 ;  /* 0x000000c000187202 */ /* 0x000fe40000000f00 */
.L_x_35158:
[----:B------:R-:W-:Y:S05]  /*9f30*/  BSYNC B0 ;  /* 0x0000000000007941 */ /* 0x000fea0003800000 */
.L_x_35156:
        /* <DEDUP_REMOVED lines=16> */
.L_x_35162:
[----:B------:R-:W-:Y:S05]  /*a040*/  BSYNC B1 ;  /* 0x0000000000017941 */ /* 0x000fea0003800000 */
.L_x_35161:
        /* <DEDUP_REMOVED lines=44> */
.L_x_35160:
[----:B------:R-:W-:Y:S05]  /*a310*/  BSYNC B0 ;  /* 0x0000000000007941 */ /* 0x000fea0003800000 */
.L_x_35159:
        /* <DEDUP_REMOVED lines=35> */
.L_x_35164:
[----:B0-----:R-:W-:Y:S02]  /*a550*/  IMAD.MOV.U32 R184, RZ, RZ, R192 ;  /* 0x000000ffffb87224 */ /* 0x001fe400078e00c0 */
.L_x_35165:
[----:B------:R-:W-:Y:S05]  /*a560*/  BSYNC B0 ;  /* 0x0000000000007941 */ /* 0x000fea0003800000 */
.L_x_35163:
        /* <DEDUP_REMOVED lines=16> */
.L_x_35169:
[----:B------:R-:W-:Y:S05]  /*a670*/  BSYNC B1 ;  /* 0x0000000000017941 */ /* 0x000fea0003800000 */
.L_x_35168:
        /* <DEDUP_REMOVED lines=44> */
.L_x_35167:
[----:B------:R-:W-:Y:S05]  /*a940*/  BSYNC B0 ;  /* 0x0000000000007941 */ /* 0x000fea0003800000 */
.L_x_35166:
        /* <DEDUP_REMOVED lines=20> */
.L_x_35171:
[----:B------:R-:W-:Y:S02]  /*aa90*/  IMAD.MOV.U32 R24, RZ, RZ, R192 ;  /* 0x000000ffff187224 */ /* 0x000fe400078e00c0 */
.L_x_35172:
[----:B------:R-:W-:Y:S05]  /*aaa0*/  BSYNC B0 ;  /* 0x0000000000007941 */ /* 0x000fea0003800000 */
.L_x_35170:
        /* <DEDUP_REMOVED lines=16> */
.L_x_35176:
[----:B------:R-:W-:Y:S05]  /*abb0*/  BSYNC B1 ;  /* 0x0000000000017941 */ /* 0x000fea0003800000 */
.L_x_35175:
        /* <DEDUP_REMOVED lines=44> */
.L_x_35174:
[----:B------:R-:W-:Y:S05]  /*ae80*/  BSYNC B0 ;  /* 0x0000000000007941 */ /* 0x000fea0003800000 */
.L_x_35173:
        /* <DEDUP_REMOVED lines=20> */
.L_x_35178:
[----:B------:R-:W-:Y:S02]  /*afd0*/  IMAD.MOV.U32 R184, RZ, RZ, R192 ;  /* 0x000000ffffb87224 */ /* 0x000fe400078e00c0 */
.L_x_35179:
[----:B------:R-:W-:Y:S05]  /*afe0*/  BSYNC B0 ;  /* 0x0000000000007941 */ /* 0x000fea0003800000 */
.L_x_35177:
        /* <DEDUP_REMOVED lines=16> */
.L_x_35183:
[----:B------:R-:W-:Y:S05]  /*b0f0*/  BSYNC B1 ;  /* 0x0000000000017941 */ /* 0x000fea0003800000 */
.L_x_35182:
        /* <DEDUP_REMOVED lines=44> */
.L_x_35181:
[----:B------:R-:W-:Y:S05]  /*b3c0*/  BSYNC B0 ;  /* 0x0000000000007941 */ /* 0x000fea0003800000 */
.L_x_35180:
        /* <DEDUP_REMOVED lines=20> */
.L_x_35185:
[----:B------:R-:W-:Y:S02]  /*b510*/  IMAD.MOV.U32 R26, RZ, RZ, R192 ;  /* 0x000000ffff1a7224 */ /* 0x000fe400078e00c0 */
.L_x_35186:
[----:B------:R-:W-:Y:S05]  /*b520*/  BSYNC B0 ;  /* 0x0000000000007941 */ /* 0x000fea0003800000 */
.L_x_35184:
        /* <DEDUP_REMOVED lines=16> */
.L_x_35190:
[----:B------:R-:W-:Y:S05]  /*b630*/  BSYNC B1 ;  /* 0x0000000000017941 */ /* 0x000fea0003800000 */
.L_x_35189:
        /* <DEDUP_REMOVED lines=44> */
.L_x_35188:
[----:B------:R-:W-:Y:S05]  /*b900*/  BSYNC B0 ;  /* 0x0000000000007941 */ /* 0x000fea0003800000 */
.L_x_35187:
        /* <DEDUP_REMOVED lines=15> */
[----:B------:R-:W-:Y:S02]  /*ba00*/  FMUL.FTZ R31, R75, R24 ;  /* 0x000000184b1f7220 */ /* 0x000fe40000410000 */
[----:B------:R-:W-:-:S04]  /*ba10*/  IMAD.WIDE.U32 R186, R206, R199, c[0x0][0x190] ;  /* 0x00006400ceba7625 */ /* 0x000fc800078e00c7 */
        /* <DEDUP_REMOVED lines=18> */
.L_x_35192:
[----:B0-----:R-:W-:Y:S02]  /*bb40*/  MOV R201, R192 ;  /* 0x000000c000c97202 */ /* 0x001fe40000000f00 */
.L_x_35193:
[----:B------:R-:W-:Y:S05]  /*bb50*/  BSYNC B0 ;  /* 0x0000000000007941 */ /* 0x000fea0003800000 */
.L_x_35191:
        /* <DEDUP_REMOVED lines=16> */
.L_x_35197:
[----:B------:R-:W-:Y:S05]  /*bc60*/  BSYNC B1 ;  /* 0x0000000000017941 */ /* 0x000fea0003800000 */
.L_x_35196:
        /* <DEDUP_REMOVED lines=44> */
.L_x_35195:
[----:B------:R-:W-:Y:S05]  /*bf30*/  BSYNC B0 ;  /* 0x0000000000007941 */ /* 0x000fea0003800000 */
.L_x_35194:
[----:B------:R-:W0:Y:S01]  /*bf40*/  I2F.U32 R184, R201 ;  /* 0x000000c900b87306 */ /* 0x000e220000201000 */
[----:B-----5:R-:W-:Y:S01]  /*bf50*/  FMUL.FTZ R24, R24, R196 ;  /* 0x000000c418187220 */ /* 0x020fe20000410000 */
        /* <DEDUP_REMOVED lines=18> */
.L_x_35199:
[----:B------:R-:W-:Y:S02]  /*c080*/  MOV R201, R192 ;  /* 0x000000c000c97202 */ /* 0x000fe40000000f00 */
.L_x_35200:
[----:B------:R-:W-:Y:S05]  /*c090*/  BSYNC B0 ;  /* 0x0000000000007941 */ /* 0x000fea0003800000 */
.L_x_35198:
        /* <DEDUP_REMOVED lines=16> */
.L_x_35204:
[----:B------:R-:W-:Y:S05]  /*c1a0*/  BSYNC B1 ;  /* 0x0000000000017941 */ /* 0x000fea0003800000 */
.L_x_35203:
        /* <DEDUP_REMOVED lines=44> */
.L_x_35202:
[----:B------:R-:W-:Y:S05]  /*c470*/  BSYNC B0 ;  /* 0x0000000000007941 */ /* 0x000fea0003800000 */
.L_x_35201:
        /* <DEDUP_REMOVED lines=20> */
.L_x_35206:
[----:B------:R-:W-:Y:S02]  /*c5c0*/  MOV R201, R192 ;  /* 0x000000c000c97202 */ /* 0x000fe40000000f00 */
.L_x_35207:
[----:B------:R-:W-:Y:S05]  /*c5d0*/  BSYNC B0 ;  /* 0x0000000000007941 */ /* 0x000fea0003800000 */
.L_x_35205:
        /* <DEDUP_REMOVED lines=16> */
.L_x_35211:
[----:B------:R-:W-:Y:S05]  /*c6e0*/  BSYNC B1 ;  /* 0x0000000000017941 */ /* 0x000fea0003800000 */
.L_x_35210:
        /* <DEDUP_REMOVED lines=40> */
[----:B------:R-:W-:Y:S02]  /*c970*/  LOP3.LUT R20, R211, R208, R18, 0x96, !PT ;  /* 0x000000d0d3147212 */ /* 0x000fe400078e9612 */
[----:B------:R-:W-:Y:S01]  /*c980*/  MOV R192, R210 ;  /* 0x000000d200c07202 */ /* 0x000fe20000000f00 */
[----:B------:R-:W-:Y:S01]  /*c990*/  IMAD.MOV.U32 R190, RZ, RZ, R186 ;  /* 0x000000ffffbe7224 */ /* 0x000fe200078e00ba */
[----:B------:R-:W-:Y:S02]  /*c9a0*/  LOP3.LUT R19, R187, R184, R17, 0x96, !PT ;  /* 0x000000b8bb137212 */ /* 0x000fe400078e9611 */
.L_x_35209:
[----:B------:R-:W-:Y:S05]  /*c9b0*/  BSYNC B0 ;  /* 0x0000000000007941 */ /* 0x000fea0003800000 */
.L_x_35208:
        /* <DEDUP_REMOVED lines=20> */
.L_x_35213:
[----:B------:R-:W-:Y:S02]  /*cb00*/  MOV R201, R192 ;  /* 0x000000c000c97202 */ /* 0x000fe40000000f00 */
.L_x_35214:
[----:B------:R-:W-:Y:S05]  /*cb10*/  BSYNC B0 ;  /* 0x0000000000007941 */ /* 0x000fea0003800000 */
.L_x_35212:
        /* <DEDUP_REMOVED lines=16> */
.L_x_35218:
[----:B------:R-:W-:Y:S05]  /*cc20*/  BSYNC B1 ;  /* 0x0000000000017941 */ /* 0x000fea0003800000 */
.L_x_35217:
        /* <DEDUP_REMOVED lines=44> */
.L_x_35216:
[----:B------:R-:W-:Y:S05]  /*cef0*/  BSYNC B0 ;  /* 0x0000000000007941 */ /* 0x000fea0003800000 */
.L_x_35215:
[----:B------:R-:W0:Y:S01]  /*cf00*/  I2F.U32 R184, R201 ;  /* 0x000000c900b87306 */ /* 0x000e220000201000 */
[----:B------:R-:W-:Y:S01]  /*cf10*/  FMUL.FTZ R27, R27, R196 ;  /* 0x000000c41b1b7220 */ /* 0x000fe20000410000 */
[----:B------:R-:W-:Y:S01]  /*cf20*/  SEL R186, RZ, 0x10000, P4 ;  /* 0x00010000ffba7807 */ /* 0x000fe20002000000 */
[----:B------:R-:W-:Y:S01]  /*cf30*/  IMAD.WIDE.U32 R210, R216, R199, c[0x0][0x190] ;  /* 0x00006400d8d27625 */ /* 0x000fe200078e00c7 */
[----:B------:R-:W-:Y:S02]  /*cf40*/  SEL R187, RZ, 0x100, P3 ;  /* 0x00000100ffbb7807 */ /* 0x000fe40001800000 */
[----:B------:R-:W-:Y:S01]  /*cf50*/  SEL R208, RZ, 0x1, P2 ;  /* 0x00000001ffd07807 */ /* 0x000fe20001000000 */
[----:B------:R-:W-:Y:S01]  /*cf60*/  FMUL.FTZ R27, R27, c[0x0][0x1e8] ;  /* 0x00007a001b1b7a20 */ /* 0x000fe20000410000 */
[----:B------:R-:W-:-:S05]  /*cf70*/  IADD3 R220, R220, 0x120, RZ ;  /* 0x00000120dcdc7810 */ /* 0x000fca0007ffe0ff */
[----:B------:R-:W-:-:S04]  /*cf80*/  @P0 IMAD.WIDE.U32 R212, R220, R193, c[0x0][0x180] ;  /* 0x00006000dcd40625 */ /* 0x000fc800078e00c1 */
[----:B0-----:R-:W-:-:S05]  /*cf90*/  FFMA.FTZ R184, R184, R197, 1.1641532182693481445e-10 ;  /* 0x2f000000b8b87423 */ /* 0x001fca00000100c5 */
[----:B------:R-:W-:-:S04]  /*cfa0*/  FSETP.GTU.FTZ.AND P5, PT, R184, c[0x0][0x1e4], PT ;  /* 0x00007900b8007a0b */ /* 0x000fc80003fbc000 */
[----:B------:R-:W-:Y:S02]  /*cfb0*/  SEL R185, RZ, 0x1000000, P5 ;  /* 0x01000000ffb97807 */ /* 0x000fe40002800000 */
[----:B------:R-:W-:Y:S02]  /*cfc0*/  FSEL R184, R27, RZ, !P5 ;  /* 0x000000ff1bb87208 */ /* 0x000fe40006800000 */
[----:B------:R-:W-:-:S03]  /*cfd0*/  IADD3 R185, R187, R185, R186 ;  /* 0x000000b9bbb97210 */ /* 0x000fc60007ffe0ba */
[----:B------:R-:W-:Y:S02]  /*cfe0*/  FMUL.FTZ R27, R71, R184 ;  /* 0x000000b8471b7220 */ /* 0x000fe40000410000 */
[----:B------:R-:W-:Y:S02]  /*cff0*/  IMAD.IADD R201, R185, 0x1, R208 ;  /* 0x00000001b9c97824 */ /* 0x000fe400078e02d0 */
[----:B------:R-:W-:-:S04]  /*d000*/  IMAD.WIDE.U32 R208, R216, R193, c[0x0][0x188] ;  /* 0x00006200d8d07625 */ /* 0x000fc800078e00c1 */
[----:B------:R-:W-:Y:S02]  /*d010*/  @P1 FADD.FTZ R27, R63, R27 ;  /* 0x0000001b3f1b1221 */ /* 0x000fe40000010000 */
        /* <DEDUP_REMOVED lines=17> */
.L_x_35220:
[----:B0-----:R-:W-:Y:S02]  /*d130*/  IMAD.MOV.U32 R201, RZ, RZ, R192 ;  /* 0x000000ffffc97224 */ /* 0x001fe400078e00c0 */
.L_x_35221:
[----:B------:R-:W-:Y:S05]  /*d140*/  BSYNC B0 ;  /* 0x0000000000007941 */ /* 0x000fea0003800000 */
.L_x_35219:
        /* <DEDUP_REMOVED lines=16> */
.L_x_35225:
[----:B------:R-:W-:Y:S05]  /*d250*/  BSYNC B1 ;  /* 0x0000000000017941 */ /* 0x000fea0003800000 */
.L_x_35224:
        /* <DEDUP_REMOVED lines=44> */
.L_x_35223:
[----:B------:R-:W-:Y:S05]  /*d520*/  BSYNC B0 ;  /* 0x0000000000007941 */ /* 0x000fea0003800000 */
.L_x_35222:
        /* <DEDUP_REMOVED lines=20> */
.L_x_35227:
[----:B------:R-:W-:Y:S02]  /*d670*/  IMAD.MOV.U32 R201, RZ, RZ, R192 ;  /* 0x000000ffffc97224 */ /* 0x000fe400078e00c0 */
.L_x_35228:
[----:B------:R-:W-:Y:S05]  /*d680*/  BSYNC B0 ;  /* 0x0000000000007941 */ /* 0x000fea0003800000 */
.L_x_35226:
        /* <DEDUP_REMOVED lines=16> */
.L_x_35232:
[----:B------:R-:W-:Y:S05]  /*d790*/  BSYNC B1 ;  /* 0x0000000000017941 */ /* 0x000fea0003800000 */
.L_x_35231:
        /* <DEDUP_REMOVED lines=44> */
.L_x_35230:
[----:B------:R-:W-:Y:S05]  /*da60*/  BSYNC B0 ;  /* 0x0000000000007941 */ /* 0x000fea0003800000 */
.L_x_35229:
        /* <DEDUP_REMOVED lines=20> */
.L_x_35234:
[----:B------:R-:W-:Y:S02]  /*dbb0*/  IMAD.MOV.U32 R203, RZ, RZ, R192 ;  /* 0x000000ffffcb7224 */ /* 0x000fe400078e00c0 */
.L_x_35235:
[----:B------:R-:W-:Y:S05]  /*dbc0*/  BSYNC B0 ;  /* 0x0000000000007941 */ /* 0x000fea0003800000 */
.L_x_35233:
        /* <DEDUP_REMOVED lines=16> */
.L_x_35239:
[----:B------:R-:W-:Y:S05]  /*dcd0*/  BSYNC B1 ;  /* 0x0000000000017941 */ /* 0x000fea0003800000 */
.L_x_35238:
        /* <DEDUP_REMOVED lines=44> */
.L_x_35237:
[----:B------:R-:W-:Y:S05]  /*dfa0*/  BSYNC B0 ;  /* 0x0000000000007941 */ /* 0x000fea0003800000 */
.L_x_35236:
        /* <DEDUP_REMOVED lines=20> */
.L_x_35241:
[----:B------:R-:W-:Y:S02]  /*e0f0*/  IMAD.MOV.U32 R203, RZ, RZ, R192 ;  /* 0x000000ffffcb7224 */ /* 0x000fe400078e00c0 */
.L_x_35242:
[----:B------:R-:W-:Y:S05]  /*e100*/  BSYNC B0 ;  /* 0x0000000000007941 */ /* 0x000fea0003800000 */
.L_x_35240:
        /* <DEDUP_REMOVED lines=16> */
.L_x_35246:
[----:B------:R-:W-:Y:S05]  /*e210*/  BSYNC B1 ;  /* 0x0000000000017941 */ /* 0x000fea0003800000 */
.L_x_35245:
        /* <DEDUP_REMOVED lines=44> */
.L_x_35244:
[----:B------:R-:W-:Y:S05]  /*e4e0*/  BSYNC B0 ;  /* 0x0000000000007941 */ /* 0x000fea0003800000 */
.L_x_35243:
[----:B------:R-:W-:Y:S02]  /*e4f0*/  FADD.FTZ R208, RZ, R56 ;  /* 0x00000038ffd07221 */ /* 0x000fe40000010000 */
[----:B------:R-:W-:Y:S02]  /*e500*/  FMUL.FTZ R187, R187, R196 ;  /* 0x000000c4bbbb7220 */ /* 0x000fe40000410000 */
        /* <DEDUP_REMOVED lines=39> */
[----:B------:R-:W-:Y:S02]  /*e780*/  IADD3 R197, R203, R197, R208 ;  /* 0x000000c5cbc57210 */ /* 0x000fe40007ffe0d0 */
[----:B------:R-:W-:Y:S01]  /*e790*/  SEL R208, RZ, 0x1, P0 ;  /* 0x00000001ffd07807 */ /* 0x000fe20000000000 */
[----:B------:R-:W-:Y:S02]  /*e7a0*/  FADD.FTZ R210, R24, R187 ;  /* 0x000000bb18d27221 */ /* 0x000fe40000010000 */
[----:B------:R-:W-:Y:S01]  /*e7b0*/  FMUL.FTZ R187, R67, R196 ;  /* 0x000000c443bb7220 */ /* 0x000fe20000410000 */
[----:B------:R-:W-:Y:S01]  /*e7c0*/  IADD3 R203, R197, R208, RZ ;  /* 0x000000d0c5cb7210 */ /* 0x000fe20007ffe0ff */
[----:B------:R-:W-:-:S04]  /*e7d0*/  IMAD.WIDE.U32 R196, R220, R193, c[0x0][0x188] ;  /* 0x00006200dcc47625 */ /* 0x000fc800078e00c1 */
[----:B------:R-:W-:Y:S01]  /*e7e0*/  @P1 FADD.FTZ R187, R63, R187 ;  /* 0x000000bb3fbb1221 */ /* 0x000fe20000010000 */
[----:B------:R-:W-:Y:S01]  /*e7f0*/  ISETP.NE.AND P1, PT, R189, RZ, PT ;  /* 0x000000ffbd00720c */ /* 0x000fe20003f25270 */
[----:B------:R-:W-:-:S03]  /*e800*/  IMAD.WIDE.U32 R208, R220, R199, c[0x0][0x190] ;  /* 0x00006400dcd07625 */ /* 0x000fc600078e00c7 */
[----:B------:R0:W-:Y:S01]  /*e810*/  STG.E.128 [R196.64], R184 ;  /* 0x000000b8c4007986 */ /* 0x0001e2000c101d04 */
[----:B------:R-:W-:-:S03]  /*e820*/  FADD.FTZ R193, R25, R210 ;  /* 0x000000d219c17221 */ /* 0x000fc60000010000 */
[----:B------:R0:W-:Y:S01]  /*e830*/  STG.E [R208.64], R203 ;  /* 0x000000cbd0007986 */ /* 0x0001e2000c101904 */
        /* <DEDUP_REMOVED lines=8> */
.L_x_35251:
        /* <DEDUP_REMOVED lines=100> */
.L_x_35252:
[----:B-1----:R-:W-:Y:S01]  /*ef00*/  FADD.FTZ R210, R210, R203 ;  /* 0x000000cbd2d27221 */ /* 0x002fe20000010000 */
[----:B------:R-:W-:Y:S01]  /*ef10*/  ISETP.NE.AND P0, PT, RZ, UR6, PT ;  /* 0x00000006ff007c0c */ /* 0x000fe2000bf05270 */
[----:B------:R-:W-:Y:S01]  /*ef20*/  IMAD.MOV.U32 R199, RZ, RZ, c[0x0][0x1e0] ;  /* 0x00007800ffc77624 */ /* 0x000fe200078e00ff */
[----:B------:R-:W-:Y:S01]  /*ef30*/  HFMA2.MMA R196, -RZ, RZ, 0, 2.384185791015625e-07 ;  /* 0x00000004ffc47435 */ /* 0x000fe200000001ff */
[----:B------:R-:W-:Y:S02]  /*ef40*/  FMUL.FTZ R197, R193, R193 ;  /* 0x000000c1c1c57220 */ /* 0x000fe40000410000 */
[----:B------:R-:W-:Y:S02]  /*ef50*/  FFMA.FTZ R199, R210, R199, c[0x0][0x228] ;  /* 0x00008a00d2c77623 */ /* 0x000fe400000100c7 */
[----:B0-----:R-:W-:Y:S01]  /*ef60*/  IMAD R203, R191, c[0x0][0x168], RZ ;  /* 0x00005a00bfcb7a24 */ /* 0x001fe200078e02ff */
[----:B------:R-:W-:Y:S01]  /*ef70*/  FSEL R210, R197, RZ, P0 ;  /* 0x000000ffc5d27208 */ /* 0x000fe20000000000 */
[----:B------:R-:W-:Y:S01]  /*ef80*/  IMAD.MOV.U32 R221, RZ, RZ, 0x10 ;  /* 0x00000010ffdd7424 */ /* 0x000fe200078e00ff */
[----:B------:R-:W-:-:S02]  /*ef90*/  FSEL R197, R193, RZ, !P0 ;  /* 0x000000ffc1c57208 */ /* 0x000fc40004000000 */
[----:B------:R-:W-:Y:S01]  /*efa0*/  SHF.R.S32.HI R212, RZ, 0x1f, R203 ;  /* 0x0000001fffd47819 */ /* 0x000fe200000114cb */
[----:B------:R-:W-:Y:S02]  /*efb0*/  FADD.FTZ R199, R199, R210 ;  /* 0x000000d2c7c77221 */ /* 0x000fe40000010000 */
        /* <DEDUP_REMOVED lines=16> */
[--C-:B-1----:R-:W-:Y:S02]  /*f0c0*/  FADD.FTZ R208, R49, -R197.reuse ;  /* 0x800000c531d07221 */ /* 0x102fe40000010000 */
        /* <DEDUP_REMOVED lines=23> */
[----:B------:R-:W-:Y:S02]  /*f240*/  FMUL.FTZ R30, R33, R212 ;  /* 0x000000d4211e7220 */ /* 0x000fe40000410000 */
[--C-:B------:R-:W-:Y:S02]  /*f250*/  FADD.FTZ R46, R46, -R197.reuse ;  /* 0x800000c52e2e7221 */ /* 0x100fe40000010000 */
[----:B------:R-:W-:-:S02]  /*f260*/  FADD.FTZ R230, R47, -R197 ;  /* 0x800000c52fe67221 */ /* 0x000fc40000010000 */
[--C-:B------:R-:W-:Y:S02]  /*f270*/  FADD.FTZ R232, R40, -R197.reuse ;  /* 0x800000c528e87221 */ /* 0x100fe40000010000 */
[C---:B------:R-:W-:Y:S02]  /*f280*/  FMUL.FTZ R35, R33.reuse, R52 ;  /* 0x0000003421237220 */ /* 0x040fe40000410000 */
[C---:B------:R-:W-:Y:S02]  /*f290*/  FMUL.FTZ R32, R33.reuse, R222 ;  /* 0x000000de21207220 */ /* 0x040fe40000410000 */
[C---:B------:R-:W-:Y:S02]  /*f2a0*/  FMUL.FTZ R39, R33.reuse, R54 ;  /* 0x0000003621277220 */ /* 0x040fe40000410000 */
[----:B------:R-:W-:Y:S02]  /*f2b0*/  FMUL.FTZ R34, R33, R224 ;  /* 0x000000e021227220 */ /* 0x000fe40000410000 */
[----:B------:R-:W-:-:S02]  /*f2c0*/  FADD.FTZ R234, R41, -R197 ;  /* 0x800000c529ea7221 */ /* 0x000fc40000010000 */
[--C-:B------:R-:W-:Y:S02]  /*f2d0*/  FADD.FTZ R236, R42, -R197.reuse ;  /* 0x800000c52aec7221 */ /* 0x100fe40000010000 */
[--C-:B------:R-:W-:Y:S02]  /*f2e0*/  FADD.FTZ R238, R43, -R197.reuse ;  /* 0x800000c52bee7221 */ /* 0x100fe40000010000 */
[----:B------:R-:W-:Y:S01]  /*f2f0*/  FMUL.FTZ R58, R33, R49 ;  /* 0x00000031213a7220 */ /* 0x000fe20000410000 */
[----:B------:R-:W-:Y:S01]  /*f300*/  LEA.HI.X R49, R26, c[0x0][0x20c], RZ, 0x4, P0 ;  /* 0x000083001a317a11 */ /* 0x000fe200000f24ff */
[--C-:B------:R-:W-:Y:S02]  /*f310*/  FADD.FTZ R240, R36, -R197.reuse ;  /* 0x800000c524f07221 */ /* 0x100fe40000010000 */
[--C-:B------:R-:W-:Y:S02]  /*f320*/  FADD.FTZ R244, R38, -R197.reuse ;  /* 0x800000c526f47221 */ /* 0x100fe40000010000 */
        /* <DEDUP_REMOVED lines=13> */
[----:B0-----:R-:W-:Y:S02]  /*f400*/  FFMA.FTZ R25, R141, R28, R181 ;  /* 0x0000001c8d197223 */ /* 0x001fe400000100b5 */
[----:B------:R-:W-:Y:S02]  /*f410*/  FFMA.FTZ R24, R140, R29, R180 ;  /* 0x0000001d8c187223 */ /* 0x000fe400000100b4 */
[C---:B------:R-:W-:Y:S02]  /*f420*/  FMUL.FTZ R199, R33.reuse, R46 ;  /* 0x0000002e21c77220 */ /* 0x040fe40000410000 */
[C---:B------:R-:W-:Y:S01]  /*f430*/  FMUL.FTZ R42, R33.reuse, R230 ;  /* 0x000000e6212a7220 */ /* 0x040fe20000410000 */
[----:B------:R-:W-:Y:S01]  /*f440*/  STG.E.128 [R48.64], R24 ;  /* 0x0000001830007986 */ /* 0x000fe2000c101d04 */
        /* <DEDUP_REMOVED lines=28> */
[----:B------:R-:W-:-:S04]  /*f610*/  IMAD.WIDE.U32 R204, R204, R221, c[0x0][0x208] ;  /* 0x00008200cccc7625 */ /* 0x000fc800078e00dd */
[----:B------:R-:W-:Y:S02]  /*f620*/  FFMA.FTZ R35, R135, R38, R175 ;  /* 0x0000002687237223 */ /* 0x000fe400000100af */
[----:B------:R-:W-:Y:S02]  /*f630*/  FFMA.FTZ R34, R134, R43, R174 ;  /* 0x0000002b86227223 */ /* 0x000fe400000100ae */
[----:B------:R-:W-:Y:S02]  /*f640*/  FFMA.FTZ R33, R133, R36, R173 ;  /* 0x0000002485217223 */ /* 0x000fe400000100ad */
[----:B------:R-:W-:Y:S02]  /*f650*/  FFMA.FTZ R37, R129, R40, R169 ;  /* 0x0000002881257223 */ /* 0x000fe400000100a9 */
[----:B------:R-:W-:Y:S01]  /*f660*/  IMAD.WIDE.U32 R214, R214, R221, c[0x0][0x208] ;  /* 0x00008200d6d67625 */ /* 0x000fe200078e00dd */
[----:B------:R1:W-:Y:S03]  /*f670*/  STG.E.128 [R204.64], R32 ;  /* 0x00000020cc007986 */ /* 0x0003e6000c101d04 */
[----:B------:R-:W-:-:S02]  /*f680*/  FFMA.FTZ R39, R131, R42, R171 ;  /* 0x0000002a83277223 */ /* 0x000fc400000100ab */
        /* <DEDUP_REMOVED lines=38> */
[----:B------:R-:W-:-:S03]  /*f8f0*/  IMAD R191, R196, c[0x0][0x160], R191 ;  /* 0x00005800c4bf7a24 */ /* 0x000fc600078e02bf */
[----:B------:R3:W-:Y:S02]  /*f900*/  STG.E.128 [R220.64], R36 ;  /* 0x00000024dc007986 */ /* 0x0007e4000c101d04 */
[----:B------:R-:W-:-:S13]  /*f910*/  ISETP.GE.AND P0, PT, R191, c[0x0][0x164], PT ;  /* 0x00005900bf007a0c */ /* 0x000fda0003f06270 */
[----:B---3--:R-:W-:Y:S01]  /*f920*/  @P0 CALL.REL.NOINC `(.L_x_35249) ;  /* 0x0000001000000944 */ /* 0x008fe20003c00000 */
[----:B------:R-:W-:Y:S05]  /*f930*/  BRA `(.L_x_35250) ;  /* 0xffff104000007947 */ /* 0x000fea000383ffff */
.L_x_35249:
[----:B------:R-:W-:Y:S05]  /*f940*/  EXIT ;  /* 0x000000000000794d */ /* 0x000fea0003800000 */
.L_x_35247:
[----:B0-----:R-:W-:Y:S01]  /*f950*/  HFMA2.MMA R199, -RZ, RZ, 0, 1.847743988037109375e-06 ;  /* 0x0000001fffc77435 */ /* 0x001fe200000001ff */
[----:B------:R-:W-:Y:S01]  /*f960*/  MOV R203, R212 ;  /* 0x000000d400cb7202 */ /* 0x000fe20000000f00 */
[----:B------:R-:W-:Y:S01]  /*f970*/  IMAD.MOV.U32 R210, RZ, RZ, 0x1 ;  /* 0x00000001ffd27424 */ /* 0x000fe200078e00ff */
[----:B------:R-:W-:Y:S01]  /*f980*/  MOV R196, 0xf9b0 ;  /* 0x0000f9b000c47802 */ /* 0x000fe20000000f00 */
[----:B------:R-:W-:Y:S02]  /*f990*/  IMAD.MOV.U32 R208, RZ, RZ, -0x1 ;  /* 0xffffffffffd07424 */ /* 0x000fe400078e00ff */
[----:B------:R-:W-:Y:S05]  /*f9a0*/  CALL.REL.NOINC `($__internal_157_$__cuda_sm70_shflsync_bfly_p) ;  /* 0x0000089000007944 */ /* 0x000fea0003c00000 */
[----:B-1----:R-:W-:Y:S01]  /*f9b0*/  MOV R193, R210 ;  /* 0x000000d200c17202 */ /* 0x002fe20000000f00 */
[----:B0-----:R-:W-:Y:S05]  /*f9c0*/  BRA `(.L_x_35251) ;  /* 0xffffeef000007947 */ /* 0x001fea000383ffff */
.L_x_35248:
[----:B------:R-:W-:Y:S01]  /*f9d0*/  HFMA2.MMA R199, -RZ, RZ, 0, 1.847743988037109375e-06 ;  /* 0x0000001fffc77435 */ /* 0x000fe200000001ff */
[----:B------:R-:W-:Y:S01]  /*f9e0*/  IMAD.MOV.U32 R210, RZ, RZ, 0x2 ;  /* 0x00000002ffd27424 */ /* 0x000fe200078e00ff */
[----:B------:R-:W-:Y:S01]  /*f9f0*/  MOV R196, 0xfa20 ;  /* 0x0000fa2000c47802 */ /* 0x000fe20000000f00 */
[----:B------:R-:W-:-:S03]  /*fa00*/  IMAD.MOV.U32 R208, RZ, RZ, -0x1 ;  /* 0xffffffffffd07424 */ /* 0x000fc600078e00ff */
[----:B0-----:R-:W-:Y:S05]  /*fa10*/  CALL.REL.NOINC `($__internal_157_$__cuda_sm70_shflsync_bfly_p) ;  /* 0x0000082000007944 */ /* 0x001fea0003c00000 */
[----:B01----:R-:W-:Y:S01]  /*fa20*/  FADD.FTZ R203, R203, R210 ;  /* 0x000000d2cbcb7221 */ /* 0x003fe20000010000 */
[----:B------:R-:W-:Y:S01]  /*fa30*/  MOV R210, 0x4 ;  /* 0x0000000400d27802 */ /* 0x000fe20000000f00 */
[----:B------:R-:W-:Y:S01]  /*fa40*/  IMAD.MOV.U32 R199, RZ, RZ, 0x1f ;  /* 0x0000001fffc77424 */ /* 0x000fe200078e00ff */
[----:B------:R-:W-:-:S02]  /*fa50*/  MOV R208, 0xffffffff ;  /* 0xffffffff00d07802 */ /* 0x000fc40000000f00 */
[----:B------:R-:W-:Y:S02]  /*fa60*/  MOV R196, 0xfa80 ;  /* 0x0000fa8000c47802 */ /* 0x000fe40000000f00 */
[----:B------:R-:W-:Y:S05]  /*fa70*/  CALL.REL.NOINC `($__internal_157_$__cuda_sm70_shflsync_bfly_p) ;  /* 0x000007c000007944 */ /* 0x000fea0003c00000 */
[----:B0-----:R-:W-:Y:S01]  /*fa80*/  HFMA2.MMA R199, -RZ, RZ, 0, 1.847743988037109375e-06 ;  /* 0x0000001fffc77435 */ /* 0x001fe200000001ff */
[----:B-1----:R-:W-:Y:S01]  /*fa90*/  FADD.FTZ R203, R203, R210 ;  /* 0x000000d2cbcb7221 */ /* 0x002fe20000010000 */
[----:B------:R-:W-:Y:S01]  /*faa0*/  MOV R196, 0xfae0 ;  /* 0x0000fae000c47802 */ /* 0x000fe20000000f00 */
[----:B------:R-:W-:Y:S02]  /*fab0*/  IMAD.MOV.U32 R210, RZ, RZ, 0x8 ;  /* 0x00000008ffd27424 */ /* 0x000fe400078e00ff */
[----:B------:R-:W-:Y:S02]  /*fac0*/  IMAD.MOV.U32 R208, RZ, RZ, -0x1 ;  /* 0xffffffffffd07424 */ /* 0x000fe400078e00ff */
[----:B------:R-:W-:Y:S05]  /*fad0*/  CALL.REL.NOINC `($__internal_157_$__cuda_sm70_shflsync_bfly_p) ;  /* 0x0000076000007944 */ /* 0x000fea0003c00000 */
[----:B01----:R-:W-:Y:S01]  /*fae0*/  FADD.FTZ R203, R203, R210 ;  /* 0x000000d2cbcb7221 */ /* 0x003fe20000010000 */
[----:B------:R-:W-:Y:S01]  /*faf0*/  MOV R210, 0x10 ;  /* 0x0000001000d27802 */ /* 0x000fe20000000f00 */
[----:B------:R-:W-:Y:S01]  /*fb00*/  IMAD.MOV.U32 R199, RZ, RZ, 0x1f ;  /* 0x0000001fffc77424 */ /* 0x000fe200078e00ff */
[----:B------:R-:W-:Y:S02]  /*fb10*/  MOV R208, 0xffffffff ;  /* 0xffffffff00d07802 */ /* 0x000fe40000000f00 */
[----:B------:R-:W-:-:S02]  /*fb20*/  MOV R196, 0xfb40 ;  /* 0x0000fb4000c47802 */ /* 0x000fc40000000f00 */
[----:B------:R-:W-:Y:S05]  /*fb30*/  CALL.REL.NOINC `($__internal_157_$__cuda_sm70_shflsync_bfly_p) ;  /* 0x0000070000007944 */ /* 0x000fea0003c00000 */
[----:B-1----:R-:W-:Y:S02]  /*fb40*/  FADD.FTZ R193, R203, R210 ;  /* 0x000000d2cbc17221 */ /* 0x002fe40000010000 */
[----:B------:R-:W-:-:S02]  /*fb50*/  IMAD.MOV.U32 R210, RZ, RZ, 0x1 ;  /* 0x00000001ffd27424 */ /* 0x000fc400078e00ff */
[----:B------:R-:W-:Y:S02]  /*fb60*/  FMUL.FTZ R193, R193, c[0x0][0x1e0] ;  /* 0x00007800c1c17a20 */ /* 0x000fe40000410000 */
[----:B0-----:R-:W-:Y:S02]  /*fb70*/  IMAD.MOV.U32 R208, RZ, RZ, -0x1 ;  /* 0xffffffffffd07424 */ /* 0x001fe400078e00ff */
        /* <DEDUP_REMOVED lines=79> */
[----:B------:R-:W-:-:S03]  /*10070*/  HFMA2.MMA R199, -RZ, RZ, 0, 1.847743988037109375e-06 ;  /* 0x0000001fffc77435 */ /* 0x000fc600000001ff */
[----:B------:R-:W-:Y:S01]  /*10080*/  FFMA.FTZ R203, R197, R197, R196 ;  /* 0x000000c5c5cb7223 */ /* 0x000fe200000100c4 */
[----:B------:R-:W-:Y:S02]  /*10090*/  MOV R196, 0x100b0 ;  /* 0x000100b000c47802 */ /* 0x000fe40000000f00 */
[----:B------:R-:W-:Y:S05]  /*100a0*/  CALL.REL.NOINC `($__internal_157_$__cuda_sm70_shflsync_bfly_p) ;  /* 0x0000019000007944 */ /* 0x000fea0003c00000 */
[----:B01----:R-:W-:Y:S01]  /*100b0*/  FADD.FTZ R203, R203, R210 ;  /* 0x000000d2cbcb7221 */ /* 0x003fe20000010000 */
[----:B------:R-:W-:Y:S01]  /*100c0*/  MOV R210, 0x2 ;  /* 0x0000000200d27802 */ /* 0x000fe20000000f00 */
[----:B------:R-:W-:Y:S01]  /*100d0*/  IMAD.MOV.U32 R199, RZ, RZ, 0x1f ;  /* 0x0000001fffc77424 */ /* 0x000fe200078e00ff */
[----:B------:R-:W-:Y:S02]  /*100e0*/  MOV R208, 0xffffffff ;  /* 0xffffffff00d07802 */ /* 0x000fe40000000f00 */
[----:B------:R-:W-:Y:S02]  /*100f0*/  MOV R196, 0x10110 ;  /* 0x0001011000c47802 */ /* 0x000fe40000000f00 */
[----:B------:R-:W-:Y:S05]  /*10100*/  CALL.REL.NOINC `($__internal_157_$__cuda_sm70_shflsync_bfly_p) ;  /* 0x0000013000007944 */ /* 0x000fea0003c00000 */
[----:B0-----:R-:W-:Y:S01]  /*10110*/  HFMA2.MMA R199, -RZ, RZ, 0, 1.847743988037109375e-06 ;  /* 0x0000001fffc77435 */ /* 0x001fe200000001ff */
[----:B-1----:R-:W-:Y:S01]  /*10120*/  FADD.FTZ R203, R203, R210 ;  /* 0x000000d2cbcb7221 */ /* 0x002fe20000010000 */
[----:B------:R-:W-:Y:S01]  /*10130*/  MOV R196, 0x10170 ;  /* 0x0001017000c47802 */ /* 0x000fe20000000f00 */
[----:B------:R-:W-:Y:S02]  /*10140*/  IMAD.MOV.U32 R210, RZ, RZ, 0x4 ;  /* 0x00000004ffd27424 */ /* 0x000fe400078e00ff */
[----:B------:R-:W-:-:S02]  /*10150*/  IMAD.MOV.U32 R208, RZ, RZ, -0x1 ;  /* 0xffffffffffd07424 */ /* 0x000fc400078e00ff */
[----:B------:R-:W-:Y:S05]  /*10160*/  CALL.REL.NOINC `($__internal_157_$__cuda_sm70_shflsync_bfly_p) ;  /* 0x000000d000007944 */ /* 0x000fea0003c00000 */
        /* <DEDUP_REMOVED lines=12> */
[----:B01----:R-:W-:Y:S05]  /*10230*/  BRA `(.L_x_35252) ;  /* 0xffffecc000007947 */ /* 0x003fea000383ffff */
        .weak           $__internal_157_$__cuda_sm70_shflsync_bfly_p
        .type           $__internal_157_$__cuda_sm70_shflsync_bfly_p,@function
        .size           $__internal_157_$__cuda_sm70_shflsync_bfly_p,(.L_x_36245 - $__internal_157_$__cuda_sm70_shflsync_bfly_p)
$__internal_157_$__cuda_sm70_shflsync_bfly_p:
[----:B------:R-:W-:Y:S01]  /*10240*/  MOV R197, 0x0 ;  /* 0x0000000000c57802 */ /* 0x000fe20000000f00 */
[----:B------:R-:W-:Y:S04]  /*10250*/  WARPSYNC R208 ;  /* 0x000000d000007348 */ /* 0x000fe80003800000 */
[----:B------:R0:W1:Y:S01]  /*10260*/  SHFL.BFLY PT, R210, R203, R210, R199 ;  /* 0x0c0000d2cbd27389 */ /* 0x00006200000e00c7 */
[----:B------:R-:W-:Y:S05]  /*10270*/  RET.REL.NODEC R196 `(_ZN10layer_norm13ln_fwd_kernelINS_13Kernel_traitsIfffffjLj1280ELj1ELj4ELj1ELj16ENS_18Kernel_traits_baseILj1280EfffffjLj128EEEEELb1ELb1ELb0ELb1EEEvNS_9FwdParamsE) ;  /* 0xfffefd80c4007950 */ /* 0x000fea0003c3ffff */
.L_x_35253:
        /* <DEDUP_REMOVED lines=16> */
.L_x_36245:


//--------------------- .text._ZN10layer_norm13ln_fwd_kernelINS_13Kernel_traitsIfffffjLj1280ELj1ELj4ELj1ELj16ENS_18Kernel_traits_baseILj1280EfffffjLj128EEEEELb1ELb1ELb1ELb0EEEvNS_9FwdParamsE --------------------------
	.section	.text._ZN10layer_norm13ln_fwd_kernelINS_13Kernel_traitsIfffffjLj1280ELj1ELj4ELj1ELj16ENS_18Kernel_traits_baseILj1280EfffffjLj128EEEEELb1ELb1ELb1ELb0EEEvNS_9FwdParamsE,"ax",@progbits
	.sectioninfo	@"SHI_REGISTERS=223"
	.align	128
        .global         _ZN10layer_norm13ln_fwd_kernelINS_13Kernel_traitsIfffffjLj1280ELj1ELj4ELj1ELj16ENS_18Kernel_traits_baseILj1280EfffffjLj128EEEEELb1ELb1ELb1ELb0EEEvNS_9FwdParamsE
        .type           _ZN10layer_norm13ln_fwd_kernelINS_13Kernel_traitsIfffffjLj1280ELj1ELj4ELj1ELj16ENS_18Kernel_traits_baseILj1280EfffffjLj128EEEEELb1ELb1ELb1ELb0EEEvNS_9FwdParamsE,@function
        .size           _ZN10layer_norm13ln_fwd_kernelINS_13Kernel_traitsIfffffjLj1280ELj1ELj4ELj1ELj16ENS_18Kernel_traits_baseILj1280EfffffjLj128EEEEELb1ELb1ELb1ELb0EEEvNS_9FwdParamsE,(.L_x_36246 - _ZN10layer_norm13ln_fwd_kernelINS_13Kernel_traitsIfffffjLj1280ELj1ELj4ELj1ELj16ENS_18Kernel_traits_baseILj1280EfffffjLj128EEEEELb1ELb1ELb1ELb0EEEvNS_9FwdParamsE)
        .other          _ZN10layer_norm13ln_fwd_kernelINS_13Kernel_traitsIfffffjLj1280ELj1ELj4ELj1ELj16ENS_18Kernel_traits_baseILj1280EfffffjLj128EEEEELb1ELb1ELb1ELb0EEEvNS_9FwdParamsE,@"STO_CUDA_ENTRY STV_DEFAULT"
_ZN10layer_norm13ln_fwd_kernelINS_13Kernel_traitsIfffffjLj1280ELj1ELj4ELj1ELj16ENS_18Kernel_traits_baseILj1280EfffffjLj128EEEEELb1ELb1ELb1ELb0EEEvNS_9FwdParamsE:
.text._ZN10layer_norm13ln_fwd_kernelINS_13Kernel_traitsIfffffjLj1280ELj1ELj4ELj1ELj16ENS_18Kernel_traits_baseILj1280EfffffjLj128EEEEELb1ELb1ELb1ELb0EEEvNS_9FwdParamsE:
        /* <DEDUP_REMOVED lines=89> */
.L_x_35255:
[----:B------:R-:W-:Y:S05]  /*0590*/  BSYNC B0 ;  /* 0x0000000000007941 */ /* 0x000fea0003800000 */
.L_x_35254:
        /* <DEDUP_REMOVED lines=16> */
.L_x_35257:
[----:B------:R-:W-:Y:S05]  /*06a0*/  BSYNC B0 ;  /* 0x0000000000007941 */ /* 0x000fea0003800000 */
.L_x_35256:
        /* <DEDUP_REMOVED lines=16> */
.L_x_35259:
[----:B------:R-:W-:Y:S05]  /*07b0*/  BSYNC B0 ;  /* 0x0000000000007941 */ /* 0x000fea0003800000 */
.L_x_35258:
        /* <DEDUP_REMOVED lines=16> */
.L_x_35261:
[----:B------:R-:W-:Y:S05]  /*08c0*/  BSYNC B0 ;  /* 0x0000000000007941 */ /* 0x000fea0003800000 */
.L_x_35260:
        /* <DEDUP_REMOVED lines=16> */
.L_x_35263:
[----:B------:R-:W-:Y:S05]  /*09d0*/  BSYNC B0 ;  /* 0x0000000000007941 */ /* 0x000fea0003800000 */
.L_x_35262:
[----:B------:R-:W-:Y:S01]  /*09e0*/  ISETP.GE.U32.AND P1, PT, R12, 0xc0, PT ;  /* 0x000000c00c00780c */ /* 0x000fe20003f26070 */
[----:B------:R-:W-:Y:S01]  /*09f0*/  IMAD.WIDE.U32 R94, R94, -0x326172a9, RZ ;  /* 0xcd9e8d575e5e7825 */ /* 0x000fe200078e00ff */
[----:B------:R-:W-:Y:S01]  /*0a00*/  IADD3 R16, R195, 0x646e171e, RZ ;  /* 0x646e171ec3107810 */ /* 0x000fe20007ffe0ff */
[----:B------:R-:W-:Y:S01]  /*0a10*/  BSSY B0, `(.L_x_35264) ;  /* 0x0000017000007945 */ /* 0x000fe20003800000 */
[----:B------:R-:W-:Y:S01]  /*0a20*/  LOP3.LUT R17, R17, 0xfffffeff, RZ, 0xc0, !PT ;  /* 0xfffffeff11117812 */ /* 0x000fe200078ec0ff */
[----:B------:R-:W-:Y:S01]  /*0a30*/  IMAD.WIDE.U32 R92, R92, -0x2daee0ad, RZ ;  /* 0xd2511f535c5c7825 */ /* 0x000fe200078e00ff */
[----:B------:R-:W-:Y:S02]  /*0a40*/  LOP3.LUT R140, R95, R82, R15, 0x96, !PT ;  /* 0x000000525f8c7212 */ /* 0x000fe400078e960f */
[----:B------:R-:W-:Y:S02]  /*0a50*/  SHF.R.U32.HI R192, RZ, 0x5, R192 ;  /* 0x00000005ffc07819 */ /* 0x000fe400000116c0 */
[----:B------:R-:W-:-:S02]  /*0a60*/  LOP3.LUT R142, R93, R80, R16, 0x96, !PT ;  /* 0x000000505d8e7212 */ /* 0x000fc400078e9610 */
[----:B0-----:R-:W-:Y:S02]  /*0a70*/  IADD3 R18, R195, 0x1fd5c5a3, RZ ;  /* 0x1fd5c5a3c3127810 */ /* 0x001fe40007ffe0ff */
        /* <DEDUP_REMOVED lines=16> */
.L_x_35265:
[----:B------:R-:W-:Y:S05]  /*0b80*/  BSYNC B0 ;  /* 0x0000000000007941 */ /* 0x000fea0003800000 */
.L_x_35264:
        /* <DEDUP_REMOVED lines=19> */
[----:B0-----:R-:W-:Y:S01]  /*0cc0*/  IMAD.MOV.U32 R97, RZ, RZ, 0x10 ;  /* 0x00000010ff617424 */ /* 0x001fe200078e00ff */
[----:B------:R-:W5:Y:S03]  /*0cd0*/  LDG.E.128 R100, [R100.64] ;  /* 0x0000000464647981 */ /* 0x000f66000c1e1d00 */
[----:B------:R-:W-:-:S06]  /*0ce0*/  IMAD.WIDE.U32 R96, R132, R97, c[0x0][0x1b0] ;  /* 0x00006c0084607625 */ /* 0x000fcc00078e0061 */
[----:B------:R-:W5:Y:S02]  /*0cf0*/  LDG.E.128 R96, [R96.64] ;  /* 0x0000000460607981 */ /* 0x000f64000c1e1d00 */
[----:B------:R-:W-:-:S04]  /*0d00*/  @P1 LEA R104, P2, R132, c[0x0][0x218], 0x4 ;  /* 0x0000860084681a11 */ /* 0x000fc800078420ff */
[----:B------:R-:W-:-:S05]  /*0d10*/  @P1 LEA.HI.X R105, R132, c[0x0][0x21c], RZ, 0x4, P2 ;  /* 0x0000870084691a11 */ /* 0x000fca00010f24ff */
[----:B------:R0:W5:Y:S01]  /*0d20*/  @P1 LDG.E.128 R92, [R104.64] ;  /* 0x00000004685c1981 */ /* 0x000162000c1e1d00 */
[----:B------:R-:W-:-:S03]  /*0d30*/  IADD3 R132, R132, 0x20, RZ ;  /* 0x0000002084847810 */ /* 0x000fc60007ffe0ff */
.L_x_35267:
[----:B------:R-:W-:Y:S05]  /*0d40*/  BSYNC B0 ;  /* 0x0000000000007941 */ /* 0x000fea0003800000 */
.L_x_35266:
[----:B------:R-:W-:Y:S01]  /*0d50*/  ISETP.GE.U32.AND P1, PT, R12, 0x100, PT ;  /* 0x000001000c00780c */ /* 0x000fe20003f26070 */
[----:B------:R-:W-:Y:S01]  /*0d60*/  BSSY B0, `(.L_x_35268) ;  /* 0x0000012000007945 */ /* 0x000fe20003800000 */
[----:B------:R-:W-:-:S11]  /*0d70*/  LOP3.LUT R17, R17, 0xffffffbf, RZ, 0xc0, !PT ;  /* 0xffffffbf11117812 */ /* 0x000fd600078ec0ff */
[----:B------:R-:W-:Y:S01]  /*0d80*/  @P1 LOP3.LUT R17, R17, 0x40, RZ, 0xfc, !PT ;  /* 0x0000004011111812 */ /* 0x000fe200078efcff */
[----:B------:R-:W-:Y:S05]  /*0d90*/  @!P1 BRA `(.L_x_35269) ;  /* 0x000000e000009947 */ /* 0x000fea0003800000 */
[C---:B------:R-:W-:Y:S01]  /*0da0*/  LEA R112, P1, R132.reuse, c[0x0][0x1c8], 0x4 ;  /* 0x0000720084707a11 */ /* 0x040fe200078220ff */
[----:B------:R-:W-:Y:S01]  /*0db0*/  CS2R R106, SRZ ;  /* 0x00000000006a7805 */ /* 0x000fe2000001ff00 */
[----:B0-----:R-:W-:Y:S02]  /*0dc0*/  CS2R R104, SRZ ;  /* 0x0000000000687805 */ /* 0x001fe4000001ff00 */
        /* <DEDUP_REMOVED lines=11> */
.L_x_35269:
[----:B------:R-:W-:Y:S05]  /*0e80*/  BSYNC B0 ;  /* 0x0000000000007941 */ /* 0x000fea0003800000 */
.L_x_35268:
        /* <DEDUP_REMOVED lines=20> */
.L_x_35271:
[----:B------:R-:W-:Y:S05]  /*0fd0*/  BSYNC B0 ;  /* 0x0000000000007941 */ /* 0x000fea0003800000 */
.L_x_35270:
        /* <DEDUP_REMOVED lines=12> */
[----:B------:R-:W-:Y:S01]  /*10a0*/  HFMA2.MMA R133, -RZ, RZ, 0, 9.5367431640625e-07 ;  /* 0x00000010ff857435 */ /* 0x000fe200000001ff */
[----:B------:R-:W5:Y:S11]  /*10b0*/  LDG.E.128 R136, [R136.64] ;  /* 0x0000000488887981 */ /* 0x000f76000c1e1d00 */
[----:B------:R-:W-:-:S04]  /*10c0*/  @P1 LEA R144, P2, R132, c[0x0][0x218], 0x4 ;  /* 0x0000860084901a11 */ /* 0x000fc800078420ff */
[C---:B------:R-:W-:Y:S01]  /*10d0*/  @P1 LEA.HI.X R145, R132.reuse, c[0x0][0x21c], RZ, 0x4, P2 ;  /* 0x0000870084911a11 */ /* 0x040fe200010f24ff */
[----:B------:R-:W-:-:S04]  /*10e0*/  IMAD.WIDE.U32 R132, R132, R133, c[0x0][0x1b0] ;  /* 0x00006c0084847625 */ /* 0x000fc800078e0085 */
[----:B------:R0:W5:Y:S04]  /*10f0*/  @P1 LDG.E.128 R128, [R144.64] ;  /* 0x0000000490801981 */ /* 0x000168000c1e1d00 */
[----:B------:R-:W5:Y:S02]  /*1100*/  LDG.E.128 R132, [R132.64] ;  /* 0x0000000484847981 */ /* 0x000f64000c1e1d00 */
.L_x_35273:
[----:B------:R-:W-:Y:S05]  /*1110*/  BSYNC B0 ;  /* 0x0000000000007941 */ /* 0x000fea0003800000 */
.L_x_35272:
[----:B------:R-:W-:Y:S02]  /*1120*/  ISETP.GE.AND P1, PT, R192, c[0x0][0x164], PT ;  /* 0x00005900c0007a0c */ /* 0x000fe40003f26270 */
[----:B------:R-:W-:Y:S02]  /*1130*/  LOP3.LUT R147, R147, R142, R196, 0x96, !PT ;  /* 0x0000008e93937212 */ /* 0x000fe400078e96c4 */
[----:B------:R-:W-:Y:S02]  /*1140*/  LOP3.LUT R146, R146, R140, R193, 0x96, !PT ;  /* 0x0000008c92927212 */ /* 0x000fe400078e96c1 */
[----:B------:R-:W-:-:S07]  /*1150*/  IADD3 R197, R194, -0x700cb87f, RZ ;  /* 0x8ff34781c2c57810 */ /* 0x000fce0007ffe0ff */
[----:B------:R-:W-:Y:S05]  /*1160*/  @P1 EXIT ;  /* 0x000000000000194d */ /* 0x000fea0003800000 */
[----:B------:R-:W-:Y:S01]  /*1170*/  IMAD R142, R148, -0x326172a9, RZ ;  /* 0xcd9e8d57948e7824 */ /* 0x000fe200078e02ff */
[----:B------:R-:W-:Y:S01]  /*1180*/  IADD3 R198, R195, -0x695add53, RZ ;  /* 0x96a522adc3c67810 */ /* 0x000fe20007ffe0ff */
[----:B------:R-:W-:Y:S01]  /*1190*/  IMAD.HI.U32 R199, R146, -0x326172a9, RZ ;  /* 0xcd9e8d5792c77827 */ /* 0x000fe200078e00ff */
[----:B------:R-:W-:Y:S01]  /*11a0*/  LOP3.LUT R200, R200, 0x3, RZ, 0xc0, !PT ;  /* 0x00000003c8c87812 */ /* 0x000fe200078ec0ff */
[----:B------:R-:W-:Y:S02]  /*11b0*/  ULDC.U8 UR6, c[0x0][0x1f0] ;  /* 0x00007c0000067ab9 */ /* 0x000fe40000000000 */
[----:B------:R-:W-:Y:S01]  /*11c0*/  IMAD R201, R201, -0x2daee0ad, RZ ;  /* 0xd2511f53c9c97824 */ /* 0x000fe200078e02ff */
[----:B------:R-:W-:Y:S01]  /*11d0*/  LOP3.LUT R199, R199, R142, R197, 0x96, !PT ;  /* 0x0000008ec7c77212 */ /* 0x000fe200078e96c5 */
[----:B------:R-:W-:-:S04]  /*11e0*/  IMAD.HI.U32 R140, R147, -0x2daee0ad, RZ ;  /* 0xd2511f53938c7827 */ /* 0x000fc800078e00ff */
[----:B------:R-:W-:Y:S01]  /*11f0*/  IMAD R202, R146, -0x326172a9, RZ ;  /* 0xcd9e8d5792ca7824 */ /* 0x000fe200078e02ff */
[----:B------:R-:W-:Y:S01]  /*1200*/  LOP3.LUT R201, R140, R201, R198, 0x96, !PT ;  /* 0x000000c98cc97212 */ /* 0x000fe200078e96c6 */
[----:B------:R-:W-:Y:S02]  /*1210*/  IMAD R204, R147, -0x2daee0ad, RZ ;  /* 0xd2511f5393cc7824 */ /* 0x000fe400078e02ff */
[----:B------:R-:W-:Y:S02]  /*1220*/  IMAD.MOV.U32 R203, RZ, RZ, RZ ;  /* 0x000000ffffcb7224 */ /* 0x000fe400078e00ff */
.L_x_35695:
[----:B------:R-:W-:-:S04]  /*1230*/  IMAD.MOV.U32 R189, RZ, RZ, 0x4 ;  /* 0x00000004ffbd7424 */ /* 0x000fc800078e00ff */
[----:B------:R-:W-:-:S05]  /*1240*/  IMAD.WIDE R210, R192, R189, c[0x0][0x1d0] ;  /* 0x00007400c0d27625 */ /* 0x000fca00078e02bd */
[----:B------:R1:W2:Y:S01]  /*1250*/  LDG.E R188, [R210.64] ;  /* 0x00000004d2bc7981 */ /* 0x0002a2000c1e1900 */
[----:B------:R-:W-:-:S05]  /*1260*/  IMAD.WIDE R212, R192, R189, c[0x0][0x1d8] ;  /* 0x00007600c0d47625 */ /* 0x000fca00078e02bd */
[----:B-----5:R3:W5:Y:S01]  /*1270*/  LDG.E R190, [R212.64] ;  /* 0x00000004d4be7981 */ /* 0x020762000c1e1900 */
[----:B------:R-:W-:Y:S01]  /*1280*/  IMAD R209, R192, c[0x0][0x168], RZ ;  /* 0x00005a00c0d17a24 */ /* 0x000fe200078e02ff */
[----:B------:R-:W-:Y:S02]  /*1290*/  BSSY B0, `(.L_x_35274) ;  /* 0x000019d000007945 */ /* 0x000fe40003800000 */
[----:B------:R-:W4:Y:S01]  /*12a0*/  S2R R191, SR_TID.X ;  /* 0x0000000000bf7919 */ /* 0x000f220000002100 */
[----:B-1----:R-:W-:Y:S01]  /*12b0*/  IMAD.MOV.U32 R210, RZ, RZ, RZ ;  /* 0x000000ffffd27224 */ /* 0x002fe200078e00ff */
[----:B----4-:R-:W-:Y:S02]  /*12c0*/  LOP3.LUT R211, R191, 0x1f, RZ, 0xc0, !PT ;  /* 0x0000001fbfd37812 */ /* 0x010fe400078ec0ff */
        /* <DEDUP_REMOVED lines=11> */
[----:B---3--:R-:W-:-:S04]  /*1380*/  ISETP.NE.U32.AND P2, PT, RZ, c[0x0][0x180], PT ;  /* 0x00006000ff007a0c */ /* 0x008fc80003f45070 */
        /* <DEDUP_REMOVED lines=26> */
.L_x_35279:
[----:B------:R-:W-:Y:S02]  /*1530*/  MOV R212, R202 ;  /* 0x000000ca00d47202 */ /* 0x000fe40000000f00 */
.L_x_35280:
[----:B------:R-:W-:Y:S05]  /*1540*/  BSYNC B2 ;  /* 0x0000000000027941 */ /* 0x000fea0003800000 */
.L_x_35278:
        /* <DEDUP_REMOVED lines=16> */
.L_x_35284:
[----:B------:R-:W-:Y:S05]  /*1650*/  BSYNC B3 ;  /* 0x0000000000037941 */ /* 0x000fea0003800000 */
.L_x_35283:
        /* <DEDUP_REMOVED lines=43> */
.L_x_35282:
[----:B------:R-:W-:Y:S05]  /*1910*/  BSYNC B2 ;  /* 0x0000000000027941 */ /* 0x000fea0003800000 */
.L_x_35281:
        /* <DEDUP_REMOVED lines=10> */
.L_x_35277:
[----:B-1----:R-:W-:Y:S05]  /*19c0*/  BSYNC B1 ;  /* 0x0000000000017941 */ /* 0x002fea0003800000 */
.L_x_35276:
        /* <DEDUP_REMOVED lines=18> */
.L_x_35288:
[----:B------:R-:W-:Y:S02]  /*1af0*/  IMAD.MOV.U32 R218, RZ, RZ, R202 ;  /* 0x000000ffffda7224 */ /* 0x000fe400078e00ca */
.L_x_35289:
[----:B------:R-:W-:Y:S05]  /*1b00*/  BSYNC B2 ;  /* 0x0000000000027941 */ /* 0x000fea0003800000 */
.L_x_35287:
        /* <DEDUP_REMOVED lines=16> */
.L_x_35293:
[----:B------:R-:W-:Y:S05]  /*1c10*/  BSYNC B3 ;  /* 0x0000000000037941 */ /* 0x000fea0003800000 */
.L_x_35292:
        /* <DEDUP_REMOVED lines=44> */
.L_x_35291:
[----:B------:R-:W-:Y:S05]  /*1ee0*/  BSYNC B2 ;  /* 0x0000000000027941 */ /* 0x000fea0003800000 */
.L_x_35290:
        /* <DEDUP_REMOVED lines=10> */
.L_x_35286:
[----:B------:R-:W-:Y:S05]  /*1f90*/  BSYNC B1 ;  /* 0x0000000000017941 */ /* 0x000fea0003800000 */
.L_x_35285:
        /* <DEDUP_REMOVED lines=18> */
.L_x_35297:
[----:B------:R-:W-:Y:S02]  /*20c0*/  IMAD.MOV.U32 R218, RZ, RZ, R202 ;  /* 0x000000ffffda7224 */ /* 0x000fe400078e00ca */
.L_x_35298:
[----:B------:R-:W-:Y:S05]  /*20d0*/  BSYNC B2 ;  /* 0x0000000000027941 */ /* 0x000fea0003800000 */
.L_x_35296:
        /* <DEDUP_REMOVED lines=16> */
.L_x_35302:
[----:B------:R-:W-:Y:S05]  /*21e0*/  BSYNC B3 ;  /* 0x0000000000037941 */ /* 0x000fea0003800000 */
.L_x_35301:
[----:B------:R-:W-:Y:S01]  /*21f0*/  IMAD.HI.U32 R146, R0, -0x326172a9, RZ ;  /* 0xcd9e8d5700927827 */ /* 0x000fe200078e00ff */
[----:B------:R-:W-:-:S03]  /*2200*/  LOP3.LUT R147, R147, R203, R195, 0x96, !PT ;  /* 0x000000cb93937212 */ /* 0x000fc600078e96c3 */
[----:B------:R-:W-:Y:S01]  /*2210*/  IMAD R199, R0, -0x326172a9, RZ ;  /* 0xcd9e8d5700c77824 */ /* 0x000fe200078e02ff */
[----:B------:R-:W-:Y:S01]  /*2220*/  LOP3.LUT R146, R146, R3, R194, 0x96, !PT ;  /* 0x0000000392927212 */ /* 0x000fe200078e96c2 */
[----:B------:R-:W-:-:S04]  /*2230*/  IMAD.WIDE.U32 R212, R147, -0x326172a9, RZ ;  /* 0xcd9e8d5793d47825 */ /* 0x000fc800078e00ff */
[----:B------:R-:W-:Y:S02]  /*2240*/  IMAD R147, R2, -0x2daee0ad, RZ ;  /* 0xd2511f5302937824 */ /* 0x000fe400078e02ff */
        /* <DEDUP_REMOVED lines=38> */
.L_x_35300:
[----:B------:R-:W-:Y:S05]  /*24b0*/  BSYNC B2 ;  /* 0x0000000000027941 */ /* 0x000fea0003800000 */
.L_x_35299:
        /* <DEDUP_REMOVED lines=10> */
.L_x_35295:
[----:B------:R-:W-:Y:S05]  /*2560*/  BSYNC B1 ;  /* 0x0000000000017941 */ /* 0x000fea0003800000 */
.L_x_35294:
        /* <DEDUP_REMOVED lines=18> */
.L_x_35306:
[----:B------:R-:W-:Y:S02]  /*2690*/  MOV R220, R202 ;  /* 0x000000ca00dc7202 */ /* 0x000fe40000000f00 */
.L_x_35307:
[----:B------:R-:W-:Y:S05]  /*26a0*/  BSYNC B2 ;  /* 0x0000000000027941 */ /* 0x000fea0003800000 */
.L_x_35305:
        /* <DEDUP_REMOVED lines=16> */
.L_x_35311:
[----:B------:R-:W-:Y:S05]  /*27b0*/  BSYNC B3 ;  /* 0x0000000000037941 */ /* 0x000fea0003800000 */
.L_x_35310:
        /* <DEDUP_REMOVED lines=44> */
.L_x_35309:
[----:B------:R-:W-:Y:S05]  /*2a80*/  BSYNC B2 ;  /* 0x0000000000027941 */ /* 0x000fea0003800000 */
.L_x_35308:
        /* <DEDUP_REMOVED lines=10> */
.L_x_35304:
[----:B------:R-:W-:Y:S05]  /*2b30*/  BSYNC B1 ;  /* 0x0000000000017941 */ /* 0x000fea0003800000 */
.L_x_35303:
        /* <DEDUP_REMOVED lines=15> */
.L_x_35313:
[----:B------:R-:W-:Y:S05]  /*2c30*/  BSYNC B1 ;  /* 0x0000000000017941 */ /* 0x000fea0003800000 */
.L_x_35312:
[----:B------:R-:W-:Y:S02]  /*2c40*/  IADD3 R209, R209, 0x20, RZ ;  /* 0x00000020d1d17810 */ /* 0x000fe40007ffe0ff */
[----:B------:R-:W-:Y:S02]  /*2c50*/  IADD3 R210, R210, 0x20, RZ ;  /* 0x00000020d2d27810 */ /* 0x000fe40007ffe0ff */
.L_x_35275:
[----:B---3--:R-:W-:Y:S05]  /*2c60*/  BSYNC B0 ;  /* 0x0000000000007941 */ /* 0x008fea0003800000 */
.L_x_35274:
        /* <DEDUP_REMOVED lines=30> */
.L_x_35319:
[----:B------:R-:W-:Y:S02]  /*2e50*/  IMAD.MOV.U32 R212, RZ, RZ, R202 ;  /* 0x000000ffffd47224 */ /* 0x000fe400078e00ca */
.L_x_35320:
[----:B------:R-:W-:Y:S05]  /*2e60*/  BSYNC B2 ;  /* 0x0000000000027941 */ /* 0x000fea0003800000 */
.L_x_35318:
        /* <DEDUP_REMOVED lines=16> */
.L_x_35324:
[----:B------:R-:W-:Y:S05]  /*2f70*/  BSYNC B3 ;  /* 0x0000000000037941 */ /* 0x000fea0003800000 */
.L_x_35323:
        /* <DEDUP_REMOVED lines=43> */
.L_x_35322:
[----:B------:R-:W-:Y:S05]  /*3230*/  BSYNC B2 ;  /* 0x0000000000027941 */ /* 0x000fea0003800000 */
.L_x_35321:
        /* <DEDUP_REMOVED lines=10> */
.L_x_35317:
[----:B-1----:R-:W-:Y:S05]  /*32e0*/  BSYNC B1 ;  /* 0x0000000000017941 */ /* 0x002fea0003800000 */
.L_x_35316:
        /* <DEDUP_REMOVED lines=18> */
.L_x_35328:
[----:B------:R-:W-:Y:S02]  /*3410*/  MOV R218, R202 ;  /* 0x000000ca00da7202 */ /* 0x000fe40000000f00 */
.L_x_35329:
[----:B------:R-:W-:Y:S05]  /*3420*/  BSYNC B2 ;  /* 0x0000000000027941 */ /* 0x000fea0003800000 */
.L_x_35327:
        /* <DEDUP_REMOVED lines=16> */
.L_x_35333:
[----:B------:R-:W-:Y:S05]  /*3530*/  BSYNC B3 ;  /* 0x0000000000037941 */ /* 0x000fea0003800000 */
.L_x_35332:
        /* <DEDUP_REMOVED lines=44> */
.L_x_35331:
[----:B------:R-:W-:Y:S05]  /*3800*/  BSYNC B2 ;  /* 0x0000000000027941 */ /* 0x000fea0003800000 */
.L_x_35330:
        /* <DEDUP_REMOVED lines=10> */
.L_x_35326:
[----:B------:R-:W-:Y:S05]  /*38b0*/  BSYNC B1 ;  /* 0x0000000000017941 */ /* 0x000fea0003800000 */
.L_x_35325:
        /* <DEDUP_REMOVED lines=18> */
.L_x_35337:
[----:B------:R-:W-:Y:S02]  /*39e0*/  IMAD.MOV.U32 R218, RZ, RZ, R202 ;  /* 0x000000ffffda7224 */ /* 0x000fe400078e00ca */
.L_x_35338:
[----:B------:R-:W-:Y:S05]  /*39f0*/  BSYNC B2 ;  /* 0x0000000000027941 */ /* 0x000fea0003800000 */
.L_x_35336:
        /* <DEDUP_REMOVED lines=16> */
.L_x_35342:
[----:B------:R-:W-:Y:S05]  /*3b00*/  BSYNC B3 ;  /* 0x0000000000037941 */ /* 0x000fea0003800000 */
.L_x_35341:
        /* <DEDUP_REMOVED lines=44> */
.L_x_35340:
[----:B------:R-:W-:Y:S05]  /*3dd0*/  BSYNC B2 ;  /* 0x0000000000027941 */ /* 0x000fea0003800000 */
.L_x_35339:
        /* <DEDUP_REMOVED lines=10> */
.L_x_35335:
[----:B------:R-:W-:Y:S05]  /*3e80*/  BSYNC B1 ;  /* 0x0000000000017941 */ /* 0x000fea0003800000 */
.L_x_35334:
        /* <DEDUP_REMOVED lines=18> */
.L_x_35346:
[----:B------:R-:W-:Y:S02]  /*3fb0*/  IMAD.MOV.U32 R220, RZ, RZ, R202 ;  /* 0x000000ffffdc7224 */ /* 0x000fe400078e00ca */
.L_x_35347:
[----:B------:R-:W-:Y:S05]  /*3fc0*/  BSYNC B2 ;  /* 0x0000000000027941 */ /* 0x000fea0003800000 */
.L_x_35345:
        /* <DEDUP_REMOVED lines=16> */
.L_x_35351:
[----:B------:R-:W-:Y:S05]  /*40d0*/  BSYNC B3 ;  /* 0x0000000000037941 */ /* 0x000fea0003800000 */
.L_x_35350:
        /* <DEDUP_REMOVED lines=44> */
.L_x_35349:
[----:B------:R-:W-:Y:S05]  /*43a0*/  BSYNC B2 ;  /* 0x0000000000027941 */ /* 0x000fea0003800000 */
.L_x_35348:
        /* <DEDUP_REMOVED lines=10> */
.L_x_35344:
[----:B------:R-:W-:Y:S05]  /*4450*/  BSYNC B1 ;  /* 0x0000000000017941 */ /* 0x000fea0003800000 */
.L_x_35343:
        /* <DEDUP_REMOVED lines=10> */
[----:B------:R-:W-:-:S05]  /*4500*/  IMAD R212, R212, 0x1000000, R213 ;  /* 0x01000000d4d47824 */ /* 0x000fca00078e02d5 */
[----:B------:R-:W-:Y:S01]  /*4510*/  LEA R215, R215, R212, 0x8 ;  /* 0x000000d4d7d77211 */ /* 0x000fe200078e40ff */
[----:B------:R-:W-:-:S04]  /*4520*/  IMAD.WIDE.U32 R212, R210, R189, c[0x0][0x190] ;  /* 0x00006400d2d47625 */ /* 0x000fc800078e00bd */
[----:B------:R-:W-:-:S05]  /*4530*/  IMAD.IADD R215, R215, 0x1, R214 ;  /* 0x00000001d7d77824 */ /* 0x000fca00078e02d6 */
[----:B------:R0:W-:Y:S02]  /*4540*/  STG.E [R212.64], R215 ;  /* 0x000000d7d4007986 */ /* 0x0001e4000c101904 */
.L_x_35353:
[----:B------:R-:W-:Y:S05]  /*4550*/  BSYNC B1 ;  /* 0x0000000000017941 */ /* 0x000fea0003800000 */
.L_x_35352:
[----:B------:R-:W-:Y:S02]  /*4560*/  IADD3 R209, R209, 0x20, RZ ;  /* 0x00000020d1d17810 */ /* 0x000fe40007ffe0ff */
[----:B------:R-:W-:Y:S02]  /*4570*/  IADD3 R210, R210, 0x20, RZ ;  /* 0x00000020d2d27810 */ /* 0x000fe40007ffe0ff */
.L_x_35315:
[----:B------:R-:W-:Y:S05]  /*4580*/  BSYNC B0 ;  /* 0x0000000000007941 */ /* 0x000fea0003800000 */
.L_x_35314:
        /* <DEDUP_REMOVED lines=30> */
.L_x_35359:
[----:B------:R-:W-:Y:S02]  /*4770*/  IMAD.MOV.U32 R212, RZ, RZ, R202 ;  /* 0x000000ffffd47224 */ /* 0x000fe400078e00ca */
.L_x_35360:
[----:B------:R-:W-:Y:S05]  /*4780*/  BSYNC B2 ;  /* 0x0000000000027941 */ /* 0x000fea0003800000 */
.L_x_35358:
        /* <DEDUP_REMOVED lines=16> */
.L_x_35364:
[----:B------:R-:W-:Y:S05]  /*4890*/  BSYNC B3 ;  /* 0x0000000000037941 */ /* 0x000fea0003800000 */
.L_x_35363:
        /* <DEDUP_REMOVED lines=43> */
.L_x_35362:
[----:B------:R-:W-:Y:S05]  /*4b50*/  BSYNC B2 ;  /* 0x0000000000027941 */ /* 0x000fea0003800000 */
.L_x_35361:
        /* <DEDUP_REMOVED lines=10> */
.L_x_35357:
[----:B-1----:R-:W-:Y:S05]  /*4c00*/  BSYNC B1 ;  /* 0x0000000000017941 */ /* 0x002fea0003800000 */
.L_x_35356:
        /* <DEDUP_REMOVED lines=18> */
.L_x_35368:
[----:B------:R-:W-:Y:S02]  /*4d30*/  IMAD.MOV.U32 R218, RZ, RZ, R202 ;  /* 0x000000ffffda7224 */ /* 0x000fe400078e00ca */
.L_x_35369:
[----:B------:R-:W-:Y:S05]  /*4d40*/  BSYNC B2 ;  /* 0x0000000000027941 */ /* 0x000fea0003800000 */
.L_x_35367:
        /* <DEDUP_REMOVED lines=16> */
.L_x_35373:
[----:B------:R-:W-:Y:S05]  /*4e50*/  BSYNC B3 ;  /* 0x0000000000037941 */ /* 0x000fea0003800000 */
.L_x_35372:
        /* <DEDUP_REMOVED lines=44> */
.L_x_35371:
[----:B------:R-:W-:Y:S05]  /*5120*/  BSYNC B2 ;  /* 0x0000000000027941 */ /* 0x000fea0003800000 */
.L_x_35370:
        /* <DEDUP_REMOVED lines=10> */
.L_x_35366:
[----:B------:R-:W-:Y:S05]  /*51d0*/  BSYNC B1 ;  /* 0x0000000000017941 */ /* 0x000fea0003800000 */
.L_x_35365:
        /* <DEDUP_REMOVED lines=18> */
.L_x_35377:
[----:B------:R-:W-:Y:S02]  /*5300*/  IMAD.MOV.U32 R218, RZ, RZ, R202 ;  /* 0x000000ffffda7224 */ /* 0x000fe400078e00ca */
.L_x_35378:
[----:B------:R-:W-:Y:S05]  /*5310*/  BSYNC B2 ;  /* 0x0000000000027941 */ /* 0x000fea0003800000 */
.L_x_35376:
        /* <DEDUP_REMOVED lines=16> */
.L_x_35382:
[----:B------:R-:W-:Y:S05]  /*5420*/  BSYNC B3 ;  /* 0x0000000000037941 */ /* 0x000fea0003800000 */
.L_x_35381:
        /* <DEDUP_REMOVED lines=44> */
.L_x_35380:
[----:B------:R-:W-:Y:S05]  /*56f0*/  BSYNC B2 ;  /* 0x0000000000027941 */ /* 0x000fea0003800000 */
.L_x_35379:
        /* <DEDUP_REMOVED lines=10> */
.L_x_35375:
[----:B------:R-:W-:Y:S05]  /*57a0*/  BSYNC B1 ;  /* 0x0000000000017941 */ /* 0x000fea0003800000 */
.L_x_35374:
        /* <DEDUP_REMOVED lines=18> */
.L_x_35386:
[----:B------:R-:W-:Y:S02]  /*58d0*/  IMAD.MOV.U32 R220, RZ, RZ, R202 ;  /* 0x000000ffffdc7224 */ /* 0x000fe400078e00ca */
.L_x_35387:
[----:B------:R-:W-:Y:S05]  /*58e0*/  BSYNC B2 ;  /* 0x0000000000027941 */ /* 0x000fea0003800000 */
.L_x_35385:
        /* <DEDUP_REMOVED lines=16> */
.L_x_35391:
[----:B------:R-:W-:Y:S05]  /*59f0*/  BSYNC B3 ;  /* 0x0000000000037941 */ /* 0x000fea0003800000 */
.L_x_35390:
        /* <DEDUP_REMOVED lines=44> */
.L_x_35389:
[----:B------:R-:W-:Y:S05]  /*5cc0*/  BSYNC B2 ;  /* 0x0000000000027941 */ /* 0x000fea0003800000 */
.L_x_35388:
        /* <DEDUP_REMOVED lines=10> */
.L_x_35384:
[----:B------:R-:W-:Y:S05]  /*5d70*/  BSYNC B1 ;  /* 0x0000000000017941 */ /* 0x000fea0003800000 */
.L_x_35383:
        /* <DEDUP_REMOVED lines=15> */
.L_x_35393:
[----:B------:R-:W-:Y:S05]  /*5e70*/  BSYNC B1 ;  /* 0x0000000000017941 */ /* 0x000fea0003800000 */
.L_x_35392:
[----:B------:R-:W-:Y:S02]  /*5e80*/  IADD3 R209, R209, 0x20, RZ ;  /* 0x00000020d1d17810 */ /* 0x000fe40007ffe0ff */
[----:B------:R-:W-:Y:S02]  /*5e90*/  IADD3 R210, R210, 0x20, RZ ;  /* 0x00000020d2d27810 */ /* 0x000fe40007ffe0ff */
.L_x_35355:
[----:B------:R-:W-:Y:S05]  /*5ea0*/  BSYNC B0 ;  /* 0x0000000000007941 */ /* 0x000fea0003800000 */
.L_x_35354:
        /* <DEDUP_REMOVED lines=30> */
.L_x_35399:
[----:B------:R-:W-:Y:S02]  /*6090*/  IMAD.MOV.U32 R212, RZ, RZ, R202 ;  /* 0x000000ffffd47224 */ /* 0x000fe400078e00ca */
.L_x_35400:
[----:B------:R-:W-:Y:S05]  /*60a0*/  BSYNC B2 ;  /* 0x0000000000027941 */ /* 0x000fea0003800000 */
.L_x_35398:
        /* <DEDUP_REMOVED lines=16> */
.L_x_35404:
[----:B------:R-:W-:Y:S05]  /*61b0*/  BSYNC B3 ;  /* 0x0000000000037941 */ /* 0x000fea0003800000 */
.L_x_35403:
        /* <DEDUP_REMOVED lines=43> */
.L_x_35402:
[----:B------:R-:W-:Y:S05]  /*6470*/  BSYNC B2 ;  /* 0x0000000000027941 */ /* 0x000fea0003800000 */
.L_x_35401:
        /* <DEDUP_REMOVED lines=10> */
.L_x_35397:
[----:B-1----:R-:W-:Y:S05]  /*6520*/  BSYNC B1 ;  /* 0x0000000000017941 */ /* 0x002fea0003800000 */
.L_x_35396:
        /* <DEDUP_REMOVED lines=18> */
.L_x_35408:
[----:B------:R-:W-:Y:S02]  /*6650*/  IMAD.MOV.U32 R218, RZ, RZ, R202 ;  /* 0x000000ffffda7224 */ /* 0x000fe400078e00ca */
.L_x_35409:
[----:B------:R-:W-:Y:S05]  /*6660*/  BSYNC B2 ;  /* 0x0000000000027941 */ /* 0x000fea0003800000 */
.L_x_35407:
        /* <DEDUP_REMOVED lines=16> */
.L_x_35413:
[----:B------:R-:W-:Y:S05]  /*6770*/  BSYNC B3 ;  /* 0x0000000000037941 */ /* 0x000fea0003800000 */
.L_x_35412:
        /* <DEDUP_REMOVED lines=44> */
.L_x_35411:
[----:B------:R-:W-:Y:S05]  /*6a40*/  BSYNC B2 ;  /* 0x0000000000027941 */ /* 0x000fea0003800000 */
.L_x_35410:
        /* <DEDUP_REMOVED lines=10> */
.L_x_35406:
[----:B------:R-:W-:Y:S05]  /*6af0*/  BSYNC B1 ;  /* 0x0000000000017941 */ /* 0x000fea0003800000 */
.L_x_35405:
        /* <DEDUP_REMOVED lines=18> */
.L_x_35417:
[----:B------:R-:W-:Y:S02]  /*6c20*/  MOV R218, R202 ;  /* 0x000000ca00da7202 */ /* 0x000fe40000000f00 */
.L_x_35418:
[----:B------:R-:W-:Y:S05]  /*6c30*/  BSYNC B2 ;  /* 0x0000000000027941 */ /* 0x000fea0003800000 */
.L_x_35416:
        /* <DEDUP_REMOVED lines=16> */
.L_x_35422:
[----:B------:R-:W-:Y:S05]  /*6d40*/  BSYNC B3 ;  /* 0x0000000000037941 */ /* 0x000fea0003800000 */
.L_x_35421:
        /* <DEDUP_REMOVED lines=44> */
.L_x_35420:
[----:B------:R-:W-:Y:S05]  /*7010*/  BSYNC B2 ;  /* 0x0000000000027941 */ /* 0x000fea0003800000 */
.L_x_35419:
        /* <DEDUP_REMOVED lines=10> */
.L_x_35415:
[----:B------:R-:W-:Y:S05]  /*70c0*/  BSYNC B1 ;  /* 0x0000000000017941 */ /* 0x000fea0003800000 */
.L_x_35414:
        /* <DEDUP_REMOVED lines=18> */
.L_x_35426:
[----:B------:R-:W-:Y:S02]  /*71f0*/  IMAD.MOV.U32 R220, RZ, RZ, R202 ;  /* 0x000000ffffdc7224 */ /* 0x000fe400078e00ca */
.L_x_35427:
[----:B------:R-:W-:Y:S05]  /*7200*/  BSYNC B2 ;  /* 0x0000000000027941 */ /* 0x000fea0003800000 */
.L_x_35425:
        /* <DEDUP_REMOVED lines=16> */
.L_x_35431:
[----:B------:R-:W-:Y:S05]  /*7310*/  BSYNC B3 ;  /* 0x0000000000037941 */ /* 0x000fea0003800000 */
.L_x_35430:
        /* <DEDUP_REMOVED lines=44> */
.L_x_35429:
[----:B------:R-:W-:Y:S05]  /*75e0*/  BSYNC B2 ;  /* 0x0000000000027941 */ /* 0x000fea0003800000 */
.L_x_35428:
        /* <DEDUP_REMOVED lines=10> */
.L_x_35424:
[----:B------:R-:W-:Y:S05]  /*7690*/  BSYNC B1 ;  /* 0x0000000000017941 */ /* 0x000fea0003800000 */
.L_x_35423:
[----:B------:R-:W-:Y:S01]  /*76a0*/  HFMA2.MMA R212, -RZ, RZ, 0, 9.5367431640625e-07 ;  /* 0x00000010ffd47435 */ /* 0x000fe200000001ff */
[----:B------:R-:W-:Y:S09]  /*76b0*/  BSSY B1, `(.L_x_35432) ;  /* 0x000000e000017945 */ /* 0x000ff20003800000 */
        /* <DEDUP_REMOVED lines=10> */
[----:B------:R-:W-:-:S04]  /*7760*/  IMAD.WIDE.U32 R212, R210, R189, c[0x0][0x190] ;  /* 0x00006400d2d47625 */ /* 0x000fc800078e00bd */
[----:B------:R-:W-:-:S05]  /*7770*/  IMAD.IADD R215, R215, 0x1, R214 ;  /* 0x00000001d7d77824 */ /* 0x000fca00078e02d6 */
[----:B------:R0:W-:Y:S02]  /*7780*/  STG.E [R212.64], R215 ;  /* 0x000000d7d4007986 */ /* 0x0001e4000c101904 */
.L_x_35433:
[----:B------:R-:W-:Y:S05]  /*7790*/  BSYNC B1 ;  /* 0x0000000000017941 */ /* 0x000fea0003800000 */
.L_x_35432:
[----:B------:R-:W-:Y:S02]  /*77a0*/  IADD3 R209, R209, 0x20, RZ ;  /* 0x00000020d1d17810 */ /* 0x000fe40007ffe0ff */
[----:B------:R-:W-:Y:S02]  /*77b0*/  IADD3 R210, R210, 0x20, RZ ;  /* 0x00000020d2d27810 */ /* 0x000fe40007ffe0ff */
.L_x_35395:
[----:B------:R-:W-:Y:S05]  /*77c0*/  BSYNC B0 ;  /* 0x0000000000007941 */ /* 0x000fea0003800000 */
.L_x_35394:
[----:B------:R-:W-:Y:S01]  /*77d0*/  LOP3.LUT P2, RZ, R17, 0x200, RZ, 0xc0, !PT ;  /* 0x0000020011ff7812 */ /* 0x000fe2000784c0ff */
[----:B------:R-:W-:-:S12]  /*77e0*/  BSSY B0, `(.L_x_35434) ;  /* 0x0000190000007945 */ /* 0x000fd80003800000 */
[----:B------:R-:W-:Y:S05]  /*77f0*/  @!P2 BRA `(.L_x_35435) ;  /* 0x000018e00000a947 */ /* 0x000fea0003800000 */
[----:B------:R-:W-:-:S04]  /*7800*/  ISETP.NE.U32.AND P2, PT, RZ, c[0x0][0x180], PT ;  /* 0x00006000ff007a0c */ /* 0x000fc80003f45070 */
[----:B------:R-:W-:Y:S01]  /*7810*/  ISETP.NE.AND.EX P2, PT, RZ, c[0x0][0x184], PT, P2 ;  /* 0x00006100ff007a0c */ /* 0x000fe20003f45320 */
[----:B------:R-:W-:-:S12]  /*7820*/  @P1 IMAD.MOV.U32 R167, RZ, RZ, 0x10 ;  /* 0x00000010ffa71424 */ /* 0x000fd800078e00ff */
[----:B0-----:R-:W-:Y:S01]  /*7830*/  @P2 MOV R212, 0x10 ;  /* 0x0000001000d42802 */ /* 0x001fe20000000f00 */
        /* <DEDUP_REMOVED lines=23> */
.L_x_35439:
[----:B------:R-:W-:Y:S02]  /*79b0*/  IMAD.MOV.U32 R212, RZ, RZ, R202 ;  /* 0x000000ffffd47224 */ /* 0x000fe400078e00ca */
.L_x_35440:
[----:B------:R-:W-:Y:S05]  /*79c0*/  BSYNC B2 ;  /* 0x0000000000027941 */ /* 0x000fea0003800000 */
.L_x_35438:
        /* <DEDUP_REMOVED lines=16> */
.L_x_35444:
[----:B------:R-:W-:Y:S05]  /*7ad0*/  BSYNC B3 ;  /* 0x0000000000037941 */ /* 0x000fea0003800000 */
.L_x_35443:
        /* <DEDUP_REMOVED lines=43> */
.L_x_35442:
[----:B------:R-:W-:Y:S05]  /*7d90*/  BSYNC B2 ;  /* 0x0000000000027941 */ /* 0x000fea0003800000 */
.L_x_35441:
        /* <DEDUP_REMOVED lines=10> */
.L_x_35437:
[----:B0-----:R-:W-:Y:S05]  /*7e40*/  BSYNC B1 ;  /* 0x0000000000017941 */ /* 0x001fea0003800000 */
.L_x_35436:
        /* <DEDUP_REMOVED lines=18> */
.L_x_35448:
[----:B------:R-:W-:Y:S02]  /*7f70*/  IMAD.MOV.U32 R218, RZ, RZ, R202 ;  /* 0x000000ffffda7224 */ /* 0x000fe400078e00ca */
.L_x_35449:
[----:B------:R-:W-:Y:S05]  /*7f80*/  BSYNC B2 ;  /* 0x0000000000027941 */ /* 0x000fea0003800000 */
.L_x_35447:
        /* <DEDUP_REMOVED lines=16> */
.L_x_35453:
[----:B------:R-:W-:Y:S05]  /*8090*/  BSYNC B3 ;  /* 0x0000000000037941 */ /* 0x000fea0003800000 */
.L_x_35452:
        /* <DEDUP_REMOVED lines=44> */
.L_x_35451:
[----:B------:R-:W-:Y:S05]  /*8360*/  BSYNC B2 ;  /* 0x0000000000027941 */ /* 0x000fea0003800000 */
.L_x_35450:
        /* <DEDUP_REMOVED lines=10> */
.L_x_35446:
[----:B------:R-:W-:Y:S05]  /*8410*/  BSYNC B1 ;  /* 0x0000000000017941 */ /* 0x000fea0003800000 */
.L_x_35445:
        /* <DEDUP_REMOVED lines=18> */
.L_x_35457:
[----:B------:R-:W-:Y:S02]  /*8540*/  IMAD.MOV.U32 R218, RZ, RZ, R202 ;  /* 0x000000ffffda7224 */ /* 0x000fe400078e00ca */
.L_x_35458:
[----:B------:R-:W-:Y:S05]  /*8550*/  BSYNC B2 ;  /* 0x0000000000027941 */ /* 0x000fea0003800000 */
.L_x_35456:
        /* <DEDUP_REMOVED lines=16> */
.L_x_35462:
[----:B------:R-:W-:Y:S05]  /*8660*/  BSYNC B3 ;  /* 0x0000000000037941 */ /* 0x000fea0003800000 */
.L_x_35461:
        /* <DEDUP_REMOVED lines=42> */
[----:B------:R-:W-:Y:S01]  /*8910*/  LOP3.LUT R201, R201, R166, R198, 0x96, !PT ;  /* 0x000000a6c9c97212 */ /* 0x000fe200078e96c6 */
[----:B------:R-:W-:-:S04]  /*8920*/  IMAD.MOV.U32 R204, RZ, RZ, R200 ;  /* 0x000000ffffcc7224 */ /* 0x000fc800078e00c8 */
.L_x_35460:
[----:B------:R-:W-:Y:S05]  /*8930*/  BSYNC B2 ;  /* 0x0000000000027941 */ /* 0x000fea0003800000 */
.L_x_35459:
        /* <DEDUP_REMOVED lines=10> */
.L_x_35455:
[----:B------:R-:W-:Y:S05]  /*89e0*/  BSYNC B1 ;  /* 0x0000000000017941 */ /* 0x000fea0003800000 */
.L_x_35454:
        /* <DEDUP_REMOVED lines=18> */
.L_x_35466:
[----:B------:R-:W-:Y:S02]  /*8b10*/  IMAD.MOV.U32 R220, RZ, RZ, R202 ;  /* 0x000000ffffdc7224 */ /* 0x000fe400078e00ca */
.L_x_35467:
[----:B------:R-:W-:Y:S05]  /*8b20*/  BSYNC B2 ;  /* 0x0000000000027941 */ /* 0x000fea0003800000 */
.L_x_35465:
        /* <DEDUP_REMOVED lines=16> */
.L_x_35471:
[----:B------:R-:W-:Y:S05]  /*8c30*/  BSYNC B3 ;  /* 0x0000000000037941 */ /* 0x000fea0003800000 */
.L_x_35470:
        /* <DEDUP_REMOVED lines=44> */
.L_x_35469:
[----:B------:R-:W-:Y:S05]  /*8f00*/  BSYNC B2 ;  /* 0x0000000000027941 */ /* 0x000fea0003800000 */
.L_x_35468:
        /* <DEDUP_REMOVED lines=10> */
.L_x_35464:
[----:B------:R-:W-:Y:S05]  /*8fb0*/  BSYNC B1 ;  /* 0x0000000000017941 */ /* 0x000fea0003800000 */
.L_x_35463:
[----:B------:R-:W-:Y:S01]  /*8fc0*/  IMAD.MOV.U32 R212, RZ, RZ, 0x10 ;  /* 0x00000010ffd47424 */ /* 0x000fe200078e00ff */
[----:B------:R-:W-:Y:S03]  /*8fd0*/  BSSY B1, `(.L_x_35472) ;  /* 0x000000e000017945 */ /* 0x000fe60003800000 */
[----:B------:R-:W-:-:S05]  /*8fe0*/  IMAD.WIDE.U32 R212, R209, R212, c[0x0][0x188] ;  /* 0x00006200d1d47625 */ /* 0x000fca00078e00d4 */
        /* <DEDUP_REMOVED lines=12> */
.L_x_35473:
[----:B------:R-:W-:Y:S05]  /*90b0*/  BSYNC B1 ;  /* 0x0000000000017941 */ /* 0x000fea0003800000 */
.L_x_35472:
[----:B------:R-:W-:Y:S02]  /*90c0*/  IADD3 R209, R209, 0x20, RZ ;  /* 0x00000020d1d17810 */ /* 0x000fe40007ffe0ff */
[----:B------:R-:W-:Y:S02]  /*90d0*/  IADD3 R210, R210, 0x20, RZ ;  /* 0x00000020d2d27810 */ /* 0x000fe40007ffe0ff */
.L_x_35435:
[----:B------:R-:W-:Y:S05]  /*90e0*/  BSYNC B0 ;  /* 0x0000000000007941 */ /* 0x000fea0003800000 */
.L_x_35434:
[----:B------:R-:W-:Y:S01]  /*90f0*/  LOP3.LUT P2, RZ, R17, 0x100, RZ, 0xc0, !PT ;  /* 0x0000010011ff7812 */ /* 0x000fe2000784c0ff */
        /* <DEDUP_REMOVED lines=29> */
.L_x_35479:
[----:B------:R-:W-:Y:S02]  /*92d0*/  MOV R212, R202 ;  /* 0x000000ca00d47202 */ /* 0x000fe40000000f00 */
.L_x_35480:
[----:B------:R-:W-:Y:S05]  /*92e0*/  BSYNC B2 ;  /* 0x0000000000027941 */ /* 0x000fea0003800000 */
.L_x_35478:
        /* <DEDUP_REMOVED lines=16> */
.L_x_35484:
[----:B------:R-:W-:Y:S05]  /*93f0*/  BSYNC B3 ;  /* 0x0000000000037941 */ /* 0x000fea0003800000 */
.L_x_35483:
        /* <DEDUP_REMOVED lines=43> */
.L_x_35482:
[----:B------:R-:W-:Y:S05]  /*96b0*/  BSYNC B2 ;  /* 0x0000000000027941 */ /* 0x000fea0003800000 */
.L_x_35481:
        /* <DEDUP_REMOVED lines=10> */
.L_x_35477:
[----:B0-----:R-:W-:Y:S05]  /*9760*/  BSYNC B1 ;  /* 0x0000000000017941 */ /* 0x001fea0003800000 */
.L_x_35476:
        /* <DEDUP_REMOVED lines=18> */
.L_x_35488:
[----:B------:R-:W-:Y:S02]  /*9890*/  IMAD.MOV.U32 R218, RZ, RZ, R202 ;  /* 0x000000ffffda7224 */ /* 0x000fe400078e00ca */
.L_x_35489:
[----:B------:R-:W-:Y:S05]  /*98a0*/  BSYNC B2 ;  /* 0x0000000000027941 */ /* 0x000fea0003800000 */
.L_x_35487:
        /* <DEDUP_REMOVED lines=16> */
.L_x_35493:
[----:B------:R-:W-:Y:S05]  /*99b0*/  BSYNC B3 ;  /* 0x0000000000037941 */ /* 0x000fea0003800000 */
.L_x_35492:
        /* <DEDUP_REMOVED lines=44> */
.L_x_35491:
[----:B------:R-:W-:Y:S05]  /*9c80*/  BSYNC B2 ;  /* 0x0000000000027941 */ /* 0x000fea0003800000 */
.L_x_35490:
        /* <DEDUP_REMOVED lines=10> */
.L_x_35486:
[----:B------:R-:W-:Y:S05]  /*9d30*/  BSYNC B1 ;  /* 0x0000000000017941 */ /* 0x000fea0003800000 */
.L_x_35485:
        /* <DEDUP_REMOVED lines=18> */
.L_x_35497:
[----:B------:R-:W-:Y:S02]  /*9e60*/  IMAD.MOV.U32 R218, RZ, RZ, R202 ;  /* 0x000000ffffda7224 */ /* 0x000fe400078e00ca */
.L_x_35498:
[----:B------:R-:W-:Y:S05]  /*9e70*/  BSYNC B2 ;  /* 0x0000000000027941 */ /* 0x000fea0003800000 */
.L_x_35496:
        /* <DEDUP_REMOVED lines=16> */
.L_x_35502:
[----:B------:R-:W-:Y:S05]  /*9f80*/  BSYNC B3 ;  /* 0x0000000000037941 */ /* 0x000fea0003800000 */
.L_x_35501:
        /* <DEDUP_REMOVED lines=44> */
.L_x_35500:
[----:B------:R-:W-:Y:S05]  /*a250*/  BSYNC B2 ;  /* 0x0000000000027941 */ /* 0x000fea0003800000 */
.L_x_35499:
        /* <DEDUP_REMOVED lines=10> */
.L_x_35495:
[----:B------:R-:W-:Y:S05]  /*a300*/  BSYNC B1 ;  /* 0x0000000000017941 */ /* 0x000fea0003800000 */
.L_x_35494:
        /* <DEDUP_REMOVED lines=18> */
.L_x_35506:
[----:B------:R-:W-:Y:S02]  /*a430*/  MOV R220, R202 ;  /* 0x000000ca00dc7202 */ /* 0x000fe40000000f00 */
.L_x_35507:
[----:B------:R-:W-:Y:S05]  /*a440*/  BSYNC B2 ;  /* 0x0000000000027941 */ /* 0x000fea0003800000 */
.L_x_35505:
        /* <DEDUP_REMOVED lines=16> */
.L_x_35511:
[----:B------:R-:W-:Y:S05]  /*a550*/  BSYNC B3 ;  /* 0x0000000000037941 */ /* 0x000fea0003800000 */
.L_x_35510:
        /* <DEDUP_REMOVED lines=44> */
.L_x_35509:
[----:B------:R-:W-:Y:S05]  /*a820*/  BSYNC B2 ;  /* 0x0000000000027941 */ /* 0x000fea0003800000 */
.L_x_35508:
        /* <DEDUP_REMOVED lines=10> */
.L_x_35504:
[----:B------:R-:W-:Y:S05]  /*a8d0*/  BSYNC B1 ;  /* 0x0000000000017941 */ /* 0x000fea0003800000 */
.L_x_35503:
        /* <DEDUP_REMOVED lines=15> */
.L_x_35513:
[----:B------:R-:W-:Y:S05]  /*a9d0*/  BSYNC B1 ;  /* 0x0000000000017941 */ /* 0x000fea0003800000 */
.L_x_35512:
[----:B------:R-:W-:Y:S02]  /*a9e0*/  IADD3 R209, R209, 0x20, RZ ;  /* 0x00000020d1d17810 */ /* 0x000fe40007ffe0ff */
[----:B------:R-:W-:Y:S02]  /*a9f0*/  IADD3 R210, R210, 0x20, RZ ;  /* 0x00000020d2d27810 */ /* 0x000fe40007ffe0ff */
.L_x_35475:
[----:B------:R-:W-:Y:S05]  /*aa00*/  BSYNC B0 ;  /* 0x0000000000007941 */ /* 0x000fea0003800000 */
.L_x_35474:
        /* <DEDUP_REMOVED lines=30> */
.L_x_35519:
[----:B------:R-:W-:Y:S02]  /*abf0*/  IMAD.MOV.U32 R212, RZ, RZ, R202 ;  /* 0x000000ffffd47224 */ /* 0x000fe400078e00ca */
.L_x_35520:
[----:B------:R-:W-:Y:S05]  /*ac00*/  BSYNC B2 ;  /* 0x0000000000027941 */ /* 0x000fea0003800000 */
.L_x_35518:
        /* <DEDUP_REMOVED lines=16> */
.L_x_35524:
[----:B------:R-:W-:Y:S05]  /*ad10*/  BSYNC B3 ;  /* 0x0000000000037941 */ /* 0x000fea0003800000 */
.L_x_35523:
        /* <DEDUP_REMOVED lines=43> */
.L_x_35522:
[----:B------:R-:W-:Y:S05]  /*afd0*/  BSYNC B2 ;  /* 0x0000000000027941 */ /* 0x000fea0003800000 */
.L_x_35521:
        /* <DEDUP_REMOVED lines=10> */
.L_x_35517:
[----:B-1----:R-:W-:Y:S05]  /*b080*/  BSYNC B1 ;  /* 0x0000000000017941 */ /* 0x002fea0003800000 */
.L_x_35516:
        /* <DEDUP_REMOVED lines=18> */
.L_x_35528:
[----:B------:R-:W-:Y:S02]  /*b1b0*/  IMAD.MOV.U32 R218, RZ, RZ, R202 ;  /* 0x000000ffffda7224 */ /* 0x000fe400078e00ca */
.L_x_35529:
[----:B------:R-:W-:Y:S05]  /*b1c0*/  BSYNC B2 ;  /* 0x0000000000027941 */ /* 0x000fea0003800000 */
.L_x_35527:
        /* <DEDUP_REMOVED lines=16> */
.L_x_35533:
[----:B------:R-:W-:Y:S05]  /*b2d0*/  BSYNC B3 ;  /* 0x0000000000037941 */ /* 0x000fea0003800000 */
.L_x_35532:
        /* <DEDUP_REMOVED lines=44> */
.L_x_35531:
[----:B------:R-:W-:Y:S05]  /*b5a0*/  BSYNC B2 ;  /* 0x0000000000027941 */ /* 0x000fea0003800000 */
.L_x_35530:
        /* <DEDUP_REMOVED lines=10> */
.L_x_35526:
[----:B------:R-:W-:Y:S05]  /*b650*/  BSYNC B1 ;  /* 0x0000000000017941 */ /* 0x000fea0003800000 */
.L_x_35525:
        /* <DEDUP_REMOVED lines=18> */
.L_x_35537:
[----:B------:R-:W-:Y:S02]  /*b780*/  IMAD.MOV.U32 R218, RZ, RZ, R202 ;  /* 0x000000ffffda7224 */ /* 0x000fe400078e00ca */
.L_x_35538:
[----:B------:R-:W-:Y:S05]  /*b790*/  BSYNC B2 ;  /* 0x0000000000027941 */ /* 0x000fea0003800000 */
.L_x_35536:
        /* <DEDUP_REMOVED lines=16> */
.L_x_35542:
[----:B------:R-:W-:Y:S05]  /*b8a0*/  BSYNC B3 ;  /* 0x0000000000037941 */ /* 0x000fea0003800000 */
.L_x_35541:
        /* <DEDUP_REMOVED lines=44> */
.L_x_35540:
[----:B------:R-:W-:Y:S05]  /*bb70*/  BSYNC B2 ;  /* 0x0000000000027941 */ /* 0x000fea0003800000 */
.L_x_35539:
        /* <DEDUP_REMOVED lines=10> */
.L_x_35535:
[----:B------:R-:W-:Y:S05]  /*bc20*/  BSYNC B1 ;  /* 0x0000000000017941 */ /* 0x000fea0003800000 */
.L_x_35534:
        /* <DEDUP_REMOVED lines=18> */
.L_x_35546:
[----:B------:R-:W-:Y:S02]  /*bd50*/  IMAD.MOV.U32 R220, RZ, RZ, R202 ;  /* 0x000000ffffdc7224 */ /* 0x000fe400078e00ca */
.L_x_35547:
[----:B------:R-:W-:Y:S05]  /*bd60*/  BSYNC B2 ;  /* 0x0000000000027941 */ /* 0x000fea0003800000 */
.L_x_35545:
        /* <DEDUP_REMOVED lines=16> */
.L_x_35551:
[----:B------:R-:W-:Y:S05]  /*be70*/  BSYNC B3 ;  /* 0x0000000000037941 */ /* 0x000fea0003800000 */
.L_x_35550:
        /* <DEDUP_REMOVED lines=44> */
.L_x_35549:
[----:B------:R-:W-:Y:S05]  /*c140*/  BSYNC B2 ;  /* 0x0000000000027941 */ /* 0x000fea0003800000 */
.L_x_35548:
        /* <DEDUP_REMOVED lines=10> */
.L_x_35544:
[----:B------:R-:W-:Y:S05]  /*c1f0*/  BSYNC B1 ;  /* 0x0000000000017941 */ /* 0x000fea0003800000 */
.L_x_35543:
        /* <DEDUP_REMOVED lines=15> */
.L_x_35553:
[----:B------:R-:W-:Y:S05]  /*c2f0*/  BSYNC B1 ;  /* 0x0000000000017941 */ /* 0x000fea0003800000 */
.L_x_35552:
[----:B------:R-:W-:Y:S02]  /*c300*/  IADD3 R209, R209, 0x20, RZ ;  /* 0x00000020d1d17810 */ /* 0x000fe40007ffe0ff */
[----:B------:R-:W-:Y:S02]  /*c310*/  IADD3 R210, R210, 0x20, RZ ;  /* 0x00000020d2d27810 */ /* 0x000fe40007ffe0ff */
.L_x_35515:
[----:B------:R-:W-:Y:S05]  /*c320*/  BSYNC B0 ;  /* 0x0000000000007941 */ /* 0x000fea0003800000 */
.L_x_35514:
        /* <DEDUP_REMOVED lines=30> */
.L_x_35559:
[----:B------:R-:W-:Y:S02]  /*c510*/  MOV R212, R202 ;  /* 0x000000ca00d47202 */ /* 0x000fe40000000f00 */
.L_x_35560:
[----:B------:R-:W-:Y:S05]  /*c520*/  BSYNC B2 ;  /* 0x0000000000027941 */ /* 0x000fea0003800000 */
.L_x_35558:
        /* <DEDUP_REMOVED lines=16> */
.L_x_35564:
[----:B------:R-:W-:Y:S05]  /*c630*/  BSYNC B3 ;  /* 0x0000000000037941 */ /* 0x000fea0003800000 */
.L_x_35563:
        /* <DEDUP_REMOVED lines=43> */
.L_x_35562:
[----:B------:R-:W-:Y:S05]  /*c8f0*/  BSYNC B2 ;  /* 0x0000000000027941 */ /* 0x000fea0003800000 */
.L_x_35561:
        /* <DEDUP_REMOVED lines=10> */
.L_x_35557:
[----:B-1----:R-:W-:Y:S05]  /*c9a0*/  BSYNC B1 ;  /* 0x0000000000017941 */ /* 0x002fea0003800000 */
.L_x_35556:
        /* <DEDUP_REMOVED lines=18> */
.L_x_35568:
[----:B------:R-:W-:Y:S02]  /*cad0*/  IMAD.MOV.U32 R218, RZ, RZ, R202 ;  /* 0x000000ffffda7224 */ /* 0x000fe400078e00ca */
.L_x_35569:
[----:B------:R-:W-:Y:S05]  /*cae0*/  BSYNC B2 ;  /* 0x0000000000027941 */ /* 0x000fea0003800000 */
.L_x_35567:
        /* <DEDUP_REMOVED lines=16> */
.L_x_35573:
[----:B------:R-:W-:Y:S05]  /*cbf0*/  BSYNC B3 ;  /* 0x0000000000037941 */ /* 0x000fea0003800000 */
.L_x_35572:
        /* <DEDUP_REMOVED lines=44> */
.L_x_35571:
[----:B------:R-:W-:Y:S05]  /*cec0*/  BSYNC B2 ;  /* 0x0000000000027941 */ /* 0x000fea0003800000 */
.L_x_35570:
        /* <DEDUP_REMOVED lines=10> */
.L_x_35566:
[----:B------:R-:W-:Y:S05]  /*cf70*/  BSYNC B1 ;  /* 0x0000000000017941 */ /* 0x000fea0003800000 */
.L_x_35565:
        /* <DEDUP_REMOVED lines=18> */
.L_x_35577:
[----:B------:R-:W-:Y:S02]  /*d0a0*/  IMAD.MOV.U32 R218, RZ, RZ, R202 ;  /* 0x000000ffffda7224 */ /* 0x000fe400078e00ca */
.L_x_35578:
[----:B------:R-:W-:Y:S05]  /*d0b0*/  BSYNC B2 ;  /* 0x0000000000027941 */ /* 0x000fea0003800000 */
.L_x_35576:
        /* <DEDUP_REMOVED lines=16> */
.L_x_35582:
[----:B------:R-:W-:Y:S05]  /*d1c0*/  BSYNC B3 ;  /* 0x0000000000037941 */ /* 0x000fea0003800000 */
.L_x_35581:
        /* <DEDUP_REMOVED lines=44> */
.L_x_35580:
[----:B------:R-:W-:Y:S05]  /*d490*/  BSYNC B2 ;  /* 0x0000000000027941 */ /* 0x000fea0003800000 */
.L_x_35579:
        /* <DEDUP_REMOVED lines=10> */
.L_x_35575:
[----:B------:R-:W-:Y:S05]  /*d540*/  BSYNC B1 ;  /* 0x0000000000017941 */ /* 0x000fea0003800000 */
.L_x_35574:
        /* <DEDUP_REMOVED lines=18> */
.L_x_35586:
[----:B------:R-:W-:Y:S02]  /*d670*/  IMAD.MOV.U32 R220, RZ, RZ, R202 ;  /* 0x000000ffffdc7224 */ /* 0x000fe400078e00ca */
.L_x_35587:
[----:B------:R-:W-:Y:S05]  /*d680*/  BSYNC B2 ;  /* 0x0000000000027941 */ /* 0x000fea0003800000 */
.L_x_35585:
        /* <DEDUP_REMOVED lines=16> */
.L_x_35591:
[----:B------:R-:W-:Y:S05]  /*d790*/  BSYNC B3 ;  /* 0x0000000000037941 */ /* 0x000fea0003800000 */
.L_x_35590:
        /* <DEDUP_REMOVED lines=44> */
.L_x_35589:
[----:B------:R-:W-:Y:S05]  /*da60*/  BSYNC B2 ;  /* 0x0000000000027941 */ /* 0x000fea0003800000 */
.L_x_35588:
        /* <DEDUP_REMOVED lines=10> */
.L_x_35584:
[----:B------:R-:W-:Y:S05]  /*db10*/  BSYNC B1 ;  /* 0x0000000000017941 */ /* 0x000fea0003800000 */
.L_x_35583:
        /* <DEDUP_REMOVED lines=15> */
.L_x_35593:
[----:B------:R-:W-:Y:S05]  /*dc10*/  BSYNC B1 ;  /* 0x0000000000017941 */ /* 0x000fea0003800000 */
.L_x_35592:
[----:B------:R-:W-:Y:S02]  /*dc20*/  IADD3 R209, R209, 0x20, RZ ;  /* 0x00000020d1d17810 */ /* 0x000fe40007ffe0ff */
[----:B------:R-:W-:Y:S02]  /*dc30*/  IADD3 R210, R210, 0x20, RZ ;  /* 0x00000020d2d27810 */ /* 0x000fe40007ffe0ff */
.L_x_35555:
[----:B------:R-:W-:Y:S05]  /*dc40*/  BSYNC B0 ;  /* 0x0000000000007941 */ /* 0x000fea0003800000 */
.L_x_35554:
        /* <DEDUP_REMOVED lines=30> */
.L_x_35599:
[----:B------:R-:W-:Y:S02]  /*de30*/  IMAD.MOV.U32 R212, RZ, RZ, R202 ;  /* 0x000000ffffd47224 */ /* 0x000fe400078e00ca */
.L_x_35600:
[----:B------:R-:W-:Y:S05]  /*de40*/  BSYNC B2 ;  /* 0x0000000000027941 */ /* 0x000fea0003800000 */
.L_x_35598:
        /* <DEDUP_REMOVED lines=16> */
.L_x_35604:
[----:B------:R-:W-:Y:S05]  /*df50*/  BSYNC B3 ;  /* 0x0000000000037941 */ /* 0x000fea0003800000 */
.L_x_35603:
        /* <DEDUP_REMOVED lines=43> */
.L_x_35602:
[----:B------:R-:W-:Y:S05]  /*e210*/  BSYNC B2 ;  /* 0x0000000000027941 */ /* 0x000fea0003800000 */
.L_x_35601:
        /* <DEDUP_REMOVED lines=10> */
.L_x_35597:
[----:B0-----:R-:W-:Y:S05]  /*e2c0*/  BSYNC B1 ;  /* 0x0000000000017941 */ /* 0x001fea0003800000 */
.L_x_35596:
        /* <DEDUP_REMOVED lines=18> */
.L_x_35608:
[----:B------:R-:W-:Y:S02]  /*e3f0*/  IMAD.MOV.U32 R218, RZ, RZ, R202 ;  /* 0x000000ffffda7224 */ /* 0x000fe400078e00ca */
.L_x_35609:
[----:B------:R-:W-:Y:S05]  /*e400*/  BSYNC B2 ;  /* 0x0000000000027941 */ /* 0x000fea0003800000 */
.L_x_35607:
        /* <DEDUP_REMOVED lines=16> */
.L_x_35613:
[----:B------:R-:W-:Y:S05]  /*e510*/  BSYNC B3 ;  /* 0x0000000000037941 */ /* 0x000fea0003800000 */
.L_x_35612:
        /* <DEDUP_REMOVED lines=44> */
.L_x_35611:
[----:B------:R-:W-:Y:S05]  /*e7e0*/  BSYNC B2 ;  /* 0x0000000000027941 */ /* 0x000fea0003800000 */
.L_x_35610:
        /* <DEDUP_REMOVED lines=10> */
.L_x_35606:
[----:B------:R-:W-:Y:S05]  /*e890*/  BSYNC B1 ;  /* 0x0000000000017941 */ /* 0x000fea0003800000 */
.L_x_35605:
        /* <DEDUP_REMOVED lines=18> */
.L_x_35617:
[----:B------:R-:W-:Y:S02]  /*e9c0*/  IMAD.MOV.U32 R218, RZ, RZ, R202 ;  /* 0x000000ffffda7224 */ /* 0x000fe400078e00ca */
.L_x_35618:
[----:B------:R-:W-:Y:S05]  /*e9d0*/  BSYNC B2 ;  /* 0x0000000000027941 */ /* 0x000fea0003800000 */
.L_x_35616:
        /* <DEDUP_REMOVED lines=16> */
.L_x_35622:
[----:B------:R-:W-:Y:S05]  /*eae0*/  BSYNC B3 ;  /* 0x0000000000037941 */ /* 0x000fea0003800000 */
.L_x_35621:
        /* <DEDUP_REMOVED lines=44> */
.L_x_35620:
[----:B------:R-:W-:Y:S05]  /*edb0*/  BSYNC B2 ;  /* 0x0000000000027941 */ /* 0x000fea0003800000 */
.L_x_35619:
        /* <DEDUP_REMOVED lines=10> */
.L_x_35615:
[----:B------:R-:W-:Y:S05]  /*ee60*/  BSYNC B1 ;  /* 0x0000000000017941 */ /* 0x000fea0003800000 */
.L_x_35614:
        /* <DEDUP_REMOVED lines=18> */
.L_x_35626:
[----:B------:R-:W-:Y:S02]  /*ef90*/  IMAD.MOV.U32 R220, RZ, RZ, R202 ;  /* 0x000000ffffdc7224 */ /* 0x000fe400078e00ca */
.L_x_35627:
[----:B------:R-:W-:Y:S05]  /*efa0*/  BSYNC B2 ;  /* 0x0000000000027941 */ /* 0x000fea0003800000 */
.L_x_35625:
        /* <DEDUP_REMOVED lines=16> */
.L_x_35631:
[----:B------:R-:W-:Y:S05]  /*f0b0*/  BSYNC B3 ;  /* 0x0000000000037941 */ /* 0x000fea0003800000 */
.L_x_35630:
        /* <DEDUP_REMOVED lines=44> */
.L_x_35629:
[----:B------:R-:W-:Y:S05]  /*f380*/  BSYNC B2 ;  /* 0x0000000000027941 */ /* 0x000fea0003800000 */
.L_x_35628:
        /* <DEDUP_REMOVED lines=10> */
.L_x_35624:
[----:B------:R-:W-:Y:S05]  /*f430*/  BSYNC B1 ;  /* 0x0000000000017941 */ /* 0x000fea0003800000 */
.L_x_35623:
        /* <DEDUP_REMOVED lines=15> */
.L_x_35633:
[----:B------:R-:W-:Y:S05]  /*f530*/  BSYNC B1 ;  /* 0x0000000000017941 */ /* 0x000fea0003800000 */
.L_x_35632:
[----:B------:R-:W-:Y:S02]  /*f540*/  IADD3 R209, R209, 0x20, RZ ;  /* 0x00000020d1d17810 */ /* 0x000fe40007ffe0ff */
[----:B------:R-:W-:Y:S02]  /*f550*/  IADD3 R210, R210, 0x20, RZ ;  /* 0x00000020d2d27810 */ /* 0x000fe40007ffe0ff */
.L_x_35595:
[----:B------:R-:W-:Y:S05]  /*f560*/  BSYNC B0 ;  /* 0x0000000000007941 */ /* 0x000fea0003800000 */
.L_x_35594:
        /* <DEDUP_REMOVED lines=30> */
.L_x_35639:
[----:B------:R-:W-:Y:S02]  /*f750*/  MOV R188, R202 ;  /* 0x000000ca00bc7202 */ /* 0x000fe40000000f00 */
.L_x_35640:
[----:B------:R-:W-:Y:S05]  /*f760*/  BSYNC B2 ;  /* 0x0000000000027941 */ /* 0x000fea0003800000 */
.L_x_35638:
        /* <DEDUP_REMOVED lines=16> */
.L_x_35644:
[----:B------:R-:W-:Y:S05]  /*f870*/  BSYNC B3 ;  /* 0x0000000000037941 */ /* 0x000fea0003800000 */
.L_x_35643:
        /* <DEDUP_REMOVED lines=43> */
.L_x_35642:
[----:B------:R-:W-:Y:S05]  /*fb30*/  BSYNC B2 ;  /* 0x0000000000027941 */ /* 0x000fea0003800000 */
.L_x_35641:
        /* <DEDUP_REMOVED lines=10> */
.L_x_35637:
[----:B-1----:R-:W-:Y:S05]  /*fbe0*/  BSYNC B1 ;  /* 0x0000000000017941 */ /* 0x002fea0003800000 */
.L_x_35636:
        /* <DEDUP_REMOVED lines=18> */
.L_x_35648:
[----:B------:R-:W-:Y:S02]  /*fd10*/  IMAD.MOV.U32 R188, RZ, RZ, R202 ;  /* 0x000000ffffbc7224 */ /* 0x000fe400078e00ca */
.L_x_35649:
[----:B------:R-:W-:Y:S05]  /*fd20*/  BSYNC B2 ;  /* 0x0000000000027941 */ /* 0x000fea0003800000 */
.L_x_35647:
        /* <DEDUP_REMOVED lines=16> */
.L_x_35653:
[----:B------:R-:W-:Y:S05]  /*fe30*/  BSYNC B3 ;  /* 0x0000000000037941 */ /* 0x000fea0003800000 */
.L_x_35652:
        /* <DEDUP_REMOVED lines=44> */
.L_x_35651:
[----:B------:R-:W-:Y:S05]  /*10100*/  BSYNC B2 ;  /* 0x0000000000027941 */ /* 0x000fea0003800000 */
.L_x_35650:
        /* <DEDUP_REMOVED lines=10> */
.L_x_35646:
[----:B------:R-:W-:Y:S05]  /*101b0*/  BSYNC B1 ;  /* 0x0000000000017941 */ /* 0x000fea0003800000 */
.L_x_35645:
        /* <DEDUP_REMOVED lines=18> */
.L_x_35657:
[----:B------:R-:W-:Y:S02]  /*102e0*/  IMAD.MOV.U32 R188, RZ, RZ, R202 ;  /* 0x000000ffffbc7224 */ /* 0x000fe400078e00ca */
.L_x_35658:
[----:B------:R-:W-:Y:S05]  /*102f0*/  BSYNC B2 ;  /* 0x0000000000027941 */ /* 0x000fea0003800000 */
.L_x_35656:
        /* <DEDUP_REMOVED lines=16> */
.L_x_35662:
[----:B------:R-:W-:Y:S05]  /*10400*/  BSYNC B3 ;  /* 0x0000000000037941 */ /* 0x000fea0003800000 */
.L_x_35661:
        /* <DEDUP_REMOVED lines=44> */
.L_x_35660:
[----:B------:R-:W-:Y:S05]  /*106d0*/  BSYNC B2 ;  /* 0x0000000000027941 */ /* 0x000fea0003800000 */
.L_x_35659:
        /* <DEDUP_REMOVED lines=10> */
.L_x_35655:
[----:B------:R-:W-:Y:S05]  /*10780*/  BSYNC B1 ;  /* 0x0000000000017941 */ /* 0x000fea0003800000 */
.L_x_35654:
        /* <DEDUP_REMOVED lines=18> */
.L_x_35666:
[----:B------:R-:W-:Y:S02]  /*108b0*/  IMAD.MOV.U32 R188, RZ, RZ, R202 ;  /* 0x000000ffffbc7224 */ /* 0x000fe400078e00ca */
.L_x_35667:
[----:B------:R-:W-:Y:S05]  /*108c0*/  BSYNC B2 ;  /* 0x0000000000027941 */ /* 0x000fea0003800000 */
.L_x_35665:
        /* <DEDUP_REMOVED lines=16> */
.L_x_35671:
[----:B------:R-:W-:Y:S05]  /*109d0*/  BSYNC B3 ;  /* 0x0000000000037941 */ /* 0x000fea0003800000 */
.L_x_35670:
        /* <DEDUP_REMOVED lines=44> */
.L_x_35669:
[----:B------:R-:W-:Y:S05]  /*10ca0*/  BSYNC B2 ;  /* 0x0000000000027941 */ /* 0x000fea0003800000 */
.L_x_35668:
        /* <DEDUP_REMOVED lines=10> */
.L_x_35664:
[----:B------:R-:W-:Y:S05]  /*10d50*/  BSYNC B1 ;  /* 0x0000000000017941 */ /* 0x000fea0003800000 */
.L_x_35663:
[----:B------:R-:W-:-:S04]  /*10d60*/  IMAD.MOV.U32 R212, RZ, RZ, 0x10 ;  /* 0x00000010ffd47424 */ /* 0x000fc800078e00ff */
[----:B------:R-:W-:-:S05]  /*10d70*/  IMAD.WIDE.U32 R212, R209, R212, c[0x0][0x188] ;  /* 0x00006200d1d47625 */ /* 0x000fca00078e00d4 */
[----:B------:R0:W-:Y:S01]  /*10d80*/  STG.E.128 [R212.64], R184 ;  /* 0x000000b8d4007986 */ /* 0x0001e2000c101d04 */
[----:B------:R-:W-:Y:S05]  /*10d90*/  @!P1 BRA `(.L_x_35635) ;  /* 0x000000a000009947 */ /* 0x000fea0003800000 */
[----:B------:R-:W-:Y:S02]  /*10da0*/  SHF.L.U32 R209, R207, 0x10, RZ ;  /* 0x00000010cfd17819 */ /* 0x000fe400000006ff */
[----:B------:R-:W-:Y:S02]  /*10db0*/  LOP3.LUT R188, R208, 0xffff, RZ, 0xc0, !PT ;  /* 0x0000ffffd0bc7812 */ /* 0x000fe400078ec0ff */
[----:B------:R-:W-:Y:S02]  /*10dc0*/  LOP3.LUT R209, R209, 0xff0000, RZ, 0xc0, !PT ;  /* 0x00ff0000d1d17812 */ /* 0x000fe400078ec0ff */
[----:B0-----:R-:W-:Y:S02]  /*10dd0*/  LOP3.LUT R213, R206, 0xff, RZ, 0xc0, !PT ;  /* 0x000000ffced57812 */ /* 0x001fe400078ec0ff */
[----:B------:R-:W-:Y:S01]  /*10de0*/  LOP3.LUT R212, R205, 0xff, RZ, 0xc0, !PT ;  /* 0x000000ffcdd47812 */ /* 0x000fe200078ec0ff */
[----:B------:R-:W-:-:S04]  /*10df0*/  IMAD R188, R188, 0x1000000, R209 ;  /* 0x01000000bcbc7824 */ /* 0x000fc800078e02d1 */
[----:B------:R-:W-:Y:S02]  /*10e00*/  IMAD R213, R213, 0x100, R188 ;  /* 0x00000100d5d57824 */ /* 0x000fe400078e02bc */
[----:B------:R-:W-:-:S04]  /*10e10*/  IMAD.WIDE.U32 R188, R210, R189, c[0x0][0x190] ;  /* 0x00006400d2bc7625 */ /* 0x000fc800078e00bd */
[----:B------:R-:W-:-:S05]  /*10e20*/  IMAD.IADD R213, R213, 0x1, R212 ;  /* 0x00000001d5d57824 */ /* 0x000fca00078e02d4 */
[----:B------:R0:W-:Y:S02]  /*10e30*/  STG.E [R188.64], R213 ;  /* 0x000000d5bc007986 */ /* 0x0001e4000c101904 */
.L_x_35635:
[----:B------:R-:W-:Y:S05]  /*10e40*/  BSYNC B0 ;  /* 0x0000000000007941 */ /* 0x000fea0003800000 */
.L_x_35634:
        /* <DEDUP_REMOVED lines=63> */
.L_x_35696:
        /* <DEDUP_REMOVED lines=110> */
.L_x_35697:
[----:B------:R-:W-:Y:S01]  /*11920*/  LOP3.LUT P2, RZ, R191, 0x1f, RZ, 0xc0, !PT ;  /* 0x0000001fbfff7812 */ /* 0x000fe2000784c0ff */
[----:B------:R-:W-:Y:S01]  /*11930*/  FMUL.FTZ R209, R213, R213 ;  /* 0x000000d5d5d17220 */ /* 0x000fe20000410000 */
[----:B------:R-:W-:Y:S01]  /*11940*/  MOV R214, c[0x0][0x1e0] ;  /* 0x0000780000d67a02 */ /* 0x000fe20000000f00 */
[----:B-1----:R-:W-:Y:S01]  /*11950*/  FADD.FTZ R215, R215, R212 ;  /* 0x000000d4d7d77221 */ /* 0x002fe20000010000 */
[----:B------:R-:W-:Y:S09]  /*11960*/  BSSY B0, `(.L_x_35674) ;  /* 0x00000d9000007945 */ /* 0x000ff20003800000 */
[----:B------:R-:W-:-:S04]  /*11970*/  @!P2 LEA R188, P1, R192, c[0x0][0x1a0], 0x2 ;  /* 0x00006800c0bcaa11 */ /* 0x000fc800078210ff */
[C---:B------:R-:W-:Y:S02]  /*11980*/  @!P2 LEA.HI.X R189, R192.reuse, c[0x0][0x1a4], R211, 0x2, P1 ;  /* 0x00006900c0bdaa11 */ /* 0x040fe400008f14d3 */
[----:B------:R-:W-:-:S03]  /*11990*/  @!P2 LEA R210, P1, R192, c[0x0][0x1a8], 0x2 ;  /* 0x00006a00c0d2aa11 */ /* 0x000fc600078210ff */
[----:B------:R1:W-:Y:S01]  /*119a0*/  @!P2 STG.E [R188.64], R213 ;  /* 0x000000d5bc00a986 */ /* 0x0003e2000c101904 */
[----:B------:R-:W-:Y:S02]  /*119b0*/  @!P2 LEA.HI.X R211, R192, c[0x0][0x1ac], R211, 0x2, P1 ;  /* 0x00006b00c0d3aa11 */ /* 0x000fe400008f14d3 */
        /* <DEDUP_REMOVED lines=33> */
.L_x_35677:
[----:B------:R-:W-:Y:S05]  /*11bd0*/  BSYNC B1 ;  /* 0x0000000000017941 */ /* 0x000fea0003800000 */
.L_x_35676:
[----:B------:R-:W-:Y:S01]  /*11be0*/  LOP3.LUT P1, RZ, R17, 0x1000, RZ, 0xc0, !PT ;  /* 0x0000100011ff7812 */ /* 0x000fe2000782c0ff */
        /* <DEDUP_REMOVED lines=18> */
.L_x_35679:
[----:B------:R-:W-:Y:S05]  /*11d10*/  BSYNC B1 ;  /* 0x0000000000017941 */ /* 0x000fea0003800000 */
.L_x_35678:
        /* <DEDUP_REMOVED lines=19> */
.L_x_35681:
[----:B------:R-:W-:Y:S05]  /*11e50*/  BSYNC B1 ;  /* 0x0000000000017941 */ /* 0x000fea0003800000 */
.L_x_35680:
[----:B------:R-:W-:Y:S01]  /*11e60*/  LOP3.LUT P1, RZ, R17, 0x400, RZ, 0xc0, !PT ;  /* 0x0000040011ff7812 */ /* 0x000fe2000782c0ff */
        /* <DEDUP_REMOVED lines=18> */
.L_x_35683:
[----:B------:R-:W-:Y:S05]  /*11f90*/  BSYNC B1 ;  /* 0x0000000000017941 */ /* 0x000fea0003800000 */
.L_x_35682:
        /* <DEDUP_REMOVED lines=19> */
.L_x_35685:
[----:B------:R-:W-:Y:S05]  /*120d0*/  BSYNC B1 ;  /* 0x0000000000017941 */ /* 0x000fea0003800000 */
.L_x_35684:
        /* <DEDUP_REMOVED lines=19> */
.L_x_35687:
[----:B------:R-:W-:Y:S05]  /*12210*/  BSYNC B1 ;  /* 0x0000000000017941 */ /* 0x000fea0003800000 */
.L_x_35686:
        /* <DEDUP_REMOVED lines=19> */
.L_x_35689:
[----:B------:R-:W-:Y:S05]  /*12350*/  BSYNC B1 ;  /* 0x0000000000017941 */ /* 0x000fea0003800000 */
.L_x_35688:
        /* <DEDUP_REMOVED lines=19> */
.L_x_35691:
[----:B------:R-:W-:Y:S05]  /*12490*/  BSYNC B1 ;  /* 0x0000000000017941 */ /* 0x000fea0003800000 */
.L_x_35690:
        /* <DEDUP_REMOVED lines=19> */
.L_x_35693:
[----:B------:R-:W-:Y:S05]  /*125d0*/  BSYNC B1 ;  /* 0x0000000000017941 */ /* 0x000fea0003800000 */
.L_x_35692:
[----:B------:R-:W-:-:S13]  /*125e0*/  LOP3.LUT P1, RZ, R17, 0x8, RZ, 0xc0, !PT ;  /* 0x0000000811ff7812 */ /* 0x000fda000782c0ff */
        /* <DEDUP_REMOVED lines=16> */
.L_x_35675:
[----:B-1----:R-:W-:Y:S05]  /*126f0*/  BSYNC B0 ;  /* 0x0000000000007941 */ /* 0x002fea0003800000 */
.L_x_35674:
[----:B0-----:R-:W-:-:S05]  /*12700*/  IMAD.MOV.U32 R189, RZ, RZ, c[0x0][0x160] ;  /* 0x00005800ffbd7624 */ /* 0x001fca00078e00ff */
[----:B------:R-:W-:-:S04]  /*12710*/  LEA R192, R189, R192, 0x2 ;  /* 0x000000c0bdc07211 */ /* 0x000fc800078e10ff */
[----:B------:R-:W-:-:S13]  /*12720*/  ISETP.GE.AND P1, PT, R192, c[0x0][0x164], PT ;  /* 0x00005900c0007a0c */ /* 0x000fda0003f26270 */
[----:B------:R-:W-:Y:S01]  /*12730*/  @P1 CALL.REL.NOINC `(.L_x_35694) ;  /* 0x0000001000001944 */ /* 0x000fe20003c00000 */
[----:B------:R-:W-:Y:S05]  /*12740*/  BRA `(.L_x_35695) ;  /* 0xfffeeae000007947 */ /* 0x000fea000383ffff */
.L_x_35694:
[----:B------:R-:W-:Y:S05]  /*12750*/  EXIT ;  /* 0x000000000000794d */ /* 0x000fea0003800000 */
.L_x_35672:
[----:B------:R-:W-:Y:S01]  /*12760*/  IMAD.MOV.U32 R210, RZ, RZ, 0x1 ;  /* 0x00000001ffd27424 */ /* 0x000fe200078e00ff */
[----:B------:R-:W-:Y:S01]  /*12770*/  MOV R188, 0x127b0 ;  /* 0x000127b000bc7802 */ /* 0x000fe20000000f00 */
[----:B------:R-:W-:Y:S02]  /*12780*/  IMAD.MOV.U32 R215, RZ, RZ, 0x1f ;  /* 0x0000001fffd77424 */ /* 0x000fe400078e00ff */
[----:B------:R-:W-:Y:S02]  /*12790*/  IMAD.MOV.U32 R214, RZ, RZ, -0x1 ;  /* 0xffffffffffd67424 */ /* 0x000fe400078e00ff */
[----:B-----5:R-:W-:Y:S05]  /*127a0*/  CALL.REL.NOINC `($__internal_158_$__cuda_sm70_shflsync_bfly_p) ;  /* 0x0000095000007944 */ /* 0x020fea0003c00000 */
[----:B-1----:R-:W-:Y:S01]  /*127b0*/  MOV R188, R215 ;  /* 0x000000d700bc7202 */ /* 0x002fe20000000f00 */
[----:B0-----:R-:W-:Y:S05]  /*127c0*/  BRA `(.L_x_35696) ;  /* 0xffffea7000007947 */ /* 0x001fea000383ffff */
.L_x_35673:
[----:B0-----:R-:W-:Y:S01]  /*127d0*/  IMAD.MOV.U32 R209, RZ, RZ, R216 ;  /* 0x000000ffffd17224 */ /* 0x001fe200078e00d8 */
[----:B------:R-:W-:Y:S01]  /*127e0*/  MOV R214, 0xffffffff ;  /* 0xffffffff00d67802 */ /* 0x000fe20000000f00 */
[----:B------:R-:W-:Y:S01]  /*127f0*/  IMAD.MOV.U32 R210, RZ, RZ, 0x2 ;  /* 0x00000002ffd27424 */ /* 0x000fe200078e00ff */
[----:B------:R-:W-:Y:S01]  /*12800*/  MOV R188, 0x12830 ;  /* 0x0001283000bc7802 */ /* 0x000fe20000000f00 */
[----:B------:R-:W-:Y:S02]  /*12810*/  IMAD.MOV.U32 R215, RZ, RZ, 0x1f ;  /* 0x0000001fffd77424 */ /* 0x000fe400078e00ff */
[----:B-----5:R-:W-:Y:S05]  /*12820*/  CALL.REL.NOINC `($__internal_158_$__cuda_sm70_shflsync_bfly_p) ;  /* 0x000008d000007944 */ /* 0x020fea0003c00000 */
[----:B01----:R-:W-:Y:S01]  /*12830*/  FADD.FTZ R209, R216, R215 ;  /* 0x000000d7d8d17221 */ /* 0x003fe20000010000 */
[----:B------:R-:W-:Y:S01]  /*12840*/  MOV R188, 0x12890 ;  /* 0x0001289000bc7802 */ /* 0x000fe20000000f00 */
[----:B------:R-:W-:-:S02]  /*12850*/  IMAD.MOV.U32 R210, RZ, RZ, 0x4 ;  /* 0x00000004ffd27424 */ /* 0x000fc400078e00ff */
[----:B------:R-:W-:Y:S02]  /*12860*/  IMAD.MOV.U32 R215, RZ, RZ, 0x1f ;  /* 0x0000001fffd77424 */ /* 0x000fe400078e00ff */
[----:B------:R-:W-:Y:S02]  /*12870*/  IMAD.MOV.U32 R214, RZ, RZ, -0x1 ;  /* 0xffffffffffd67424 */ /* 0x000fe400078e00ff */
[----:B------:R-:W-:Y:S05]  /*12880*/  CALL.REL.NOINC `($__internal_158_$__cuda_sm70_shflsync_bfly_p) ;  /* 0x0000087000007944 */ /* 0x000fea0003c00000 */
[----:B0-----:R-:W-:Y:S01]  /*12890*/  HFMA2.MMA R210, -RZ, RZ, 0, 4.76837158203125e-07 ;  /* 0x00000008ffd27435 */ /* 0x001fe200000001ff */
[----:B-1----:R-:W-:Y:S01]  /*128a0*/  FADD.FTZ R209, R209, R215 ;  /* 0x000000d7d1d17221 */ /* 0x002fe20000010000 */
[----:B------:R-:W-:Y:S01]  /*128b0*/  MOV R188, 0x128f0 ;  /* 0x000128f000bc7802 */ /* 0x000fe20000000f00 */
[----:B------:R-:W-:Y:S02]  /*128c0*/  IMAD.MOV.U32 R215, RZ, RZ, 0x1f ;  /* 0x0000001fffd77424 */ /* 0x000fe400078e00ff */
[----:B------:R-:W-:Y:S02]  /*128d0*/  IMAD.MOV.U32 R214, RZ, RZ, -0x1 ;  /* 0xffffffffffd67424 */ /* 0x000fe400078e00ff */
[----:B------:R-:W-:Y:S05]  /*128e0*/  CALL.REL.NOINC `($__internal_158_$__cuda_sm70_shflsync_bfly_p) ;  /* 0x0000081000007944 */ /* 0x000fea0003c00000 */
[----:B01----:R-:W-:Y:S01]  /*128f0*/  FADD.FTZ R209, R209, R215 ;  /* 0x000000d7d1d17221 */ /* 0x003fe20000010000 */
[----:B------:R-:W-:Y:S01]  /*12900*/  MOV R215, 0x1f ;  /* 0x0000001f00d77802 */ /* 0x000fe20000000f00 */
[----:B------:R-:W-:Y:S01]  /*12910*/  IMAD.MOV.U32 R210, RZ, RZ, 0x10 ;  /* 0x00000010ffd27424 */ /* 0x000fe200078e00ff */
[----:B------:R-:W-:Y:S01]  /*12920*/  MOV R188, 0x12950 ;  /* 0x0001295000bc7802 */ /* 0x000fe20000000f00 */
[----:B------:R-:W-:-:S02]  /*12930*/  IMAD.MOV.U32 R214, RZ, RZ, -0x1 ;  /* 0xffffffffffd67424 */ /* 0x000fc400078e00ff */
[----:B------:R-:W-:Y:S05]  /*12940*/  CALL.REL.NOINC `($__internal_158_$__cuda_sm70_shflsync_bfly_p) ;  /* 0x000007b000007944 */ /* 0x000fea0003c00000 */
[----:B-1----:R-:W-:Y:S01]  /*12950*/  FADD.FTZ R213, R209, R215 ;  /* 0x000000d7d1d57221 */ /* 0x002fe20000010000 */
[----:B0-----:R-:W-:-:S02]  /*12960*/  P2R R210, PR, RZ, 0x10 ;  /* 0x00000010ffd27803 */ /* 0x001fc40000000000 */
[----:B------:R-:W-:Y:S01]  /*12970*/  LOP3.LUT P4, RZ, R17, 0x4, RZ, 0xc0, !PT ;  /* 0x0000000411ff7812 */ /* 0x000fe2000788c0ff */
[----:B------:R-:W-:Y:S01]  /*12980*/  FMUL.FTZ R213, R213, c[0x0][0x1e0] ;  /* 0x00007800d5d57a20 */ /* 0x000fe20000410000 */
[----:B------:R-:W-:Y:S02]  /*12990*/  P2R R212, PR, RZ, 0x20 ;  /* 0x00000020ffd47803 */ /* 0x000fe40000000000 */
[----:B------:R-:W-:Y:S01]  /*129a0*/  LOP3.LUT P5, RZ, R17, 0x2, RZ, 0xc0, !PT ;  /* 0x0000000211ff7812 */ /* 0x000fe200078ac0ff */
[--C-:B------:R-:W-:Y:S01]  /*129b0*/  FADD.FTZ R188, R144, -R213.reuse ;  /* 0x800000d590bc7221 */ /* 0x100fe20000010000 */
[----:B------:R-:W-:Y:S01]  /*129c0*/  P2R R214, PR, RZ, 0x40 ;  /* 0x00000040ffd67803 */ /* 0x000fe20000000000 */
[--C-:B------:R-:W-:Y:S01]  /*129d0*/  FADD.FTZ R189, R145, -R213.reuse ;  /* 0x800000d591bd7221 */ /* 0x100fe20000010000 */
[----:B------:R-:W-:Y:S01]  /*129e0*/  LOP3.LUT P6, RZ, R17, 0x1, RZ, 0xc0, !PT ;  /* 0x0000000111ff7812 */ /* 0x000fe200078cc0ff */
[----:B------:R-:W-:Y:S02]  /*129f0*/  FFMA.FTZ R188, R188, R188, RZ ;  /* 0x000000bcbcbc7223 */ /* 0x000fe400000100ff */
        /* <DEDUP_REMOVED lines=23> */
[--C-:B------:R-:W-:Y:S02]  /*12b70*/  FADD.FTZ R215, R162, -R213.reuse ;  /* 0x800000d5a2d77221 */ /* 0x100fe40000010000 */
[----:B------:R-:W-:Y:S01]  /*12b80*/  @P5 FFMA.FTZ R209, R189, R189, R188 ;  /* 0x000000bdbdd15223 */ /* 0x000fe200000100bc */
[----:B------:R-:W-:Y:S01]  /*12b90*/  ISETP.NE.AND P5, PT, R212, RZ, PT ;  /* 0x000000ffd400720c */ /* 0x000fe20003fa5270 */
[--C-:B------:R-:W-:Y:S02]  /*12ba0*/  FADD.FTZ R188, R160, -R213.reuse ;  /* 0x800000d5a0bc7221 */ /* 0x100fe40000010000 */
        /* <DEDUP_REMOVED lines=54> */
[----:B------:R-:W-:Y:S02]  /*12f10*/  FFMA.FTZ R188, R215, R215, R188 ;  /* 0x000000d7d7bc7223 */ /* 0x000fe400000100bc */
[----:B------:R-:W-:Y:S02]  /*12f20*/  IMAD.MOV.U32 R215, RZ, RZ, 0x1f ;  /* 0x0000001fffd77424 */ /* 0x000fe400078e00ff */
[----:B------:R-:W-:Y:S01]  /*12f30*/  @P6 FFMA.FTZ R209, R189, R189, R188 ;  /* 0x000000bdbdd16223 */ /* 0x000fe200000100bc */
[----:B------:R-:W-:Y:S02]  /*12f40*/  MOV R188, 0x12f60 ;  /* 0x00012f6000bc7802 */ /* 0x000fe40000000f00 */
[----:B------:R-:W-:Y:S05]  /*12f50*/  CALL.REL.NOINC `($__internal_158_$__cuda_sm70_shflsync_bfly_p) ;  /* 0x000001a000007944 */ /* 0x000fea0003c00000 */
[----:B01----:R-:W-:Y:S01]  /*12f60*/  FADD.FTZ R209, R209, R215 ;  /* 0x000000d7d1d17221 */ /* 0x003fe20000010000 */
[----:B------:R-:W-:Y:S01]  /*12f70*/  MOV R188, 0x12fc0 ;  /* 0x00012fc000bc7802 */ /* 0x000fe20000000f00 */
[----:B------:R-:W-:-:S02]  /*12f80*/  IMAD.MOV.U32 R210, RZ, RZ, 0x2 ;  /* 0x00000002ffd27424 */ /* 0x000fc400078e00ff */
[----:B------:R-:W-:Y:S02]  /*12f90*/  IMAD.MOV.U32 R215, RZ, RZ, 0x1f ;  /* 0x0000001fffd77424 */ /* 0x000fe400078e00ff */
[----:B------:R-:W-:Y:S02]  /*12fa0*/  IMAD.MOV.U32 R214, RZ, RZ, -0x1 ;  /* 0xffffffffffd67424 */ /* 0x000fe400078e00ff */
[----:B------:R-:W-:Y:S05]  /*12fb0*/  CALL.REL.NOINC `($__internal_158_$__cuda_sm70_shflsync_bfly_p) ;  /* 0x0000014000007944 */ /* 0x000fea0003c00000 */
[----:B0-----:R-:W-:Y:S01]  /*12fc0*/  HFMA2.MMA R210, -RZ, RZ, 0, 2.384185791015625e-07 ;  /* 0x00000004ffd27435 */ /* 0x001fe200000001ff */
        /* <DEDUP_REMOVED lines=12> */
[----:B0-----:R-:W-:Y:S01]  /*13090*/  MOV R214, 0xffffffff ;  /* 0xffffffff00d67802 */ /* 0x001fe20000000f00 */
[----:B------:R-:W-:Y:S01]  /*130a0*/  IMAD.MOV.U32 R210, RZ, RZ, 0x10 ;  /* 0x00000010ffd27424 */ /* 0x000fe200078e00ff */
[----:B------:R-:W-:Y:S01]  /*130b0*/  MOV R188, 0x130f0 ;  /* 0x000130f000bc7802 */ /* 0x000fe20000000f00 */
[----:B------:R-:W-:-:S02]  /*130c0*/  IMAD.MOV.U32 R215, RZ, RZ, 0x1f ;  /* 0x0000001fffd77424 */ /* 0x000fc400078e00ff */
[----:B------:R-:W-:Y:S02]  /*130d0*/  IMAD.MOV.U32 R209, RZ, RZ, R212 ;  /* 0x000000ffffd17224 */ /* 0x000fe400078e00d4 */
[----:B------:R-:W-:Y:S05]  /*130e0*/  CALL.REL.NOINC `($__internal_158_$__cuda_sm70_shflsync_bfly_p) ;  /* 0x0000001000007944 */ /* 0x000fea0003c00000 */
[----:B01----:R-:W-:Y:S05]  /*130f0*/  BRA `(.L_x_35697) ;  /* 0xffffe82000007947 */ /* 0x003fea000383ffff */
        .weak           $__internal_158_$__cuda_sm70_shflsync_bfly_p
        .type           $__internal_158_$__cuda_sm70_shflsync_bfly_p,@function
        .size           $__internal_158_$__cuda_sm70_shflsync_bfly_p,(.L_x_36246 - $__internal_158_$__cuda_sm70_shflsync_bfly_p)
$__internal_158_$__cuda_sm70_shflsync_bfly_p:
[----:B------:R-:W-:Y:S01]  /*13100*/  IMAD.MOV.U32 R189, RZ, RZ, 0x0 ;  /* 0x00000000ffbd7424 */ /* 0x000fe200078e00ff */
[----:B------:R-:W-:Y:S04]  /*13110*/  WARPSYNC R214 ;  /* 0x000000d600007348 */ /* 0x000fe80003800000 */
[----:B------:R0:W1:Y:S01]  /*13120*/  SHFL.BFLY PT, R215, R209, R210, R215 ;  /* 0x0c0000d2d1d77389 */ /* 0x00006200000e00d7 */
[----:B------:R-:W-:Y:S05]  /*13130*/  RET.REL.NODEC R188 `(_ZN10layer_norm13ln_fwd_kernelINS_13Kernel_traitsIfffffjLj1280ELj1ELj4ELj1ELj16ENS_18Kernel_traits_baseILj1280EfffffjLj128EEEEELb1ELb1ELb1ELb0EEEvNS_9FwdParamsE) ;  /* 0xfffecec0bc007950 */ /* 0x000fea0003c3ffff */
.L_x_35698:
        /* <DEDUP_REMOVED lines=12> */
.L_x_36246:


//--------------------- .text._ZN10layer_norm13ln_fwd_kernelINS_13Kernel_traitsIfffffjLj1280ELj1ELj4ELj1ELj16ENS_18Kernel_traits_baseILj1280EfffffjLj128EEEEELb1ELb1ELb1ELb1EEEvNS_9FwdParamsE --------------------------
	.section	.text._ZN10layer_norm13ln_fwd_kernelINS_13Kernel_traitsIfffffjLj1280ELj1ELj4ELj1ELj16ENS_18Kernel_traits_baseILj1280EfffffjLj128EEEEELb1ELb1ELb1ELb1EEEvNS_9FwdParamsE,"ax",@progbits
	.sectioninfo	@"SHI_REGISTERS=255"
	.align	128
        .global         _ZN10layer_norm13ln_fwd_kernelINS_13Kernel_traitsIfffffjLj1280ELj1ELj4ELj1ELj16ENS_18Kernel_traits_baseILj1280EfffffjLj128EEEEELb1ELb1ELb1ELb1EEEvNS_9FwdParamsE
        .type           _ZN10layer_norm13ln_fwd_kernelINS_13Kernel_traitsIfffffjLj1280ELj1ELj4ELj1ELj16ENS_18Kernel_traits_baseILj1280EfffffjLj128EEEEELb1ELb1ELb1ELb1EEEvNS_9FwdParamsE,@function
        .size           _ZN10layer_norm13ln_fwd_kernelINS_13Kernel_traitsIfffffjLj1280ELj1ELj4ELj1ELj16ENS_18Kernel_traits_baseILj1280EfffffjLj128EEEEELb1ELb1ELb1ELb1EEEvNS_9FwdParamsE,(.L_x_36247 - _ZN10layer_norm13ln_fwd_kernelINS_13Kernel_traitsIfffffjLj1280ELj1ELj4ELj1ELj16ENS_18Kernel_traits_baseILj1280EfffffjLj128EEEEELb1ELb1ELb1ELb1EEEvNS_9FwdParamsE)
        .other          _ZN10layer_norm13ln_fwd_kernelINS_13Kernel_traitsIfffffjLj1280ELj1ELj4ELj1ELj16ENS_18Kernel_traits_baseILj1280EfffffjLj128EEEEELb1ELb1ELb1ELb1EEEvNS_9FwdParamsE,@"STO_CUDA_ENTRY STV_DEFAULT"
_ZN10layer_norm13ln_fwd_kernelINS_13Kernel_traitsIfffffjLj1280ELj1ELj4ELj1ELj16ENS_18Kernel_traits_baseILj1280EfffffjLj128EEEEELb1ELb1ELb1ELb1EEEvNS_9FwdParamsE:
.text._ZN10layer_norm13ln_fwd_kernelINS_13Kernel_traitsIfffffjLj1280ELj1ELj4ELj1ELj16ENS_18Kernel_traits_baseILj1280EfffffjLj128EEEEELb1ELb1ELb1ELb1EEEvNS_9FwdParamsE:
        /* <DEDUP_REMOVED lines=82> */
[----:B------:R-:W-:-:S03]  /*0520*/  IADD3 R173, R3, -0x4498517b, RZ ;  /* 0xbb67ae8503ad7810 */ /* 0x000fc60007ffe0ff */
[----:B------:R1:W5:Y:S01]  /*0530*/  LDG.E.128 R24, [R126.64+0x800] ;  /* 0x000800047e187981 */ /* 0x000362000c1e1d00 */
[----:B------:R-:W-:-:S03]  /*0540*/  IMAD.WIDE.U32 R130, R130, -0x326172a9, RZ ;  /* 0xcd9e8d5782827825 */ /* 0x000fc600078e00ff */
[----:B------:R1:W5:Y:S01]  /*0550*/  LDG.E.128 R20, [R126.64+0xa00] ;  /* 0x000a00047e147981 */ /* 0x000362000c1e1d00 */
[----:B------:R-:W-:-:S03]  /*0560*/  IADD3 R174, R2, -0x61c88647, RZ ;  /* 0x9e3779b902ae7810 */ /* 0x000fc60007ffe0ff */
[----:B------:R1:W5:Y:S04]  /*0570*/  LDG.E.128 R16, [R126.64+0xc00] ;  /* 0x000c00047e107981 */ /* 0x000368000c1e1d00 */
[----:B------:R1:W5:Y:S04]  /*0580*/  LDG.E.128 R12, [R126.64+0xe00] ;  /* 0x000e00047e0c7981 */ /* 0x000368000c1e1d00 */
[----:B------:R1:W5:Y:S04]  /*0590*/  LDG.E.128 R8, [R126.64+0x1000] ;  /* 0x001000047e087981 */ /* 0x000368000c1e1d00 */
[----:B------:R1:W5:Y:S01]  /*05a0*/  LDG.E.128 R4, [R126.64+0x1200] ;  /* 0x001200047e047981 */ /* 0x000362000c1e1d00 */
[----:B------:R-:W-:Y:S01]  /*05b0*/  IADD3 R175, R2, 0x3c6ef372, RZ ;  /* 0x3c6ef37202af7810 */ /* 0x000fe20007ffe0ff */
[----:B------:R-:W-:Y:S01]  /*05c0*/  IMAD.MOV.U32 R197, RZ, RZ, RZ ;  /* 0x000000ffffc57224 */ /* 0x000fe200078e00ff */
[C---:B------:R-:W-:Y:S01]  /*05d0*/  IADD3 R176, R3.reuse, 0x76cf5d0a, RZ ;  /* 0x76cf5d0a03b07810 */ /* 0x040fe20007ffe0ff */
[----:B------:R-:W-:Y:S01]  /*05e0*/  ULDC.U8 UR6, c[0x0][0x1f0] ;  /* 0x00007c0000067ab9 */ /* 0x000fe20000000000 */
[----:B------:R-:W-:-:S02]  /*05f0*/  IADD3 R177, R3, 0x32370b8f, RZ ;  /* 0x32370b8f03b17810 */ /* 0x000fc40007ffe0ff */
[C---:B------:R-:W-:Y:S02]  /*0600*/  IADD3 R178, R2.reuse, -0x255992d5, RZ ;  /* 0xdaa66d2b02b27810 */ /* 0x040fe40007ffe0ff */
[----:B------:R-:W-:Y:S01]  /*0610*/  IADD3 R179, R2, 0x78dde6e4, RZ ;  /* 0x78dde6e402b37810 */ /* 0x000fe20007ffe0ff */
[----:B-1----:R-:W-:Y:S01]  /*0620*/  IMAD.WIDE.U32 R126, R129, -0x2daee0ad, RZ ;  /* 0xd2511f53817e7825 */ /* 0x002fe200078e00ff */
[C---:B------:R-:W-:Y:S02]  /*0630*/  IADD3 R180, R3.reuse, -0x126145ec, RZ ;  /* 0xed9eba1403b47810 */ /* 0x040fe40007ffe0ff */
[----:B------:R-:W-:Y:S02]  /*0640*/  IADD3 R181, R3, -0x56f99767, RZ ;  /* 0xa906689903b57810 */ /* 0x000fe40007ffe0ff */
[----:B------:R-:W-:Y:S02]  /*0650*/  LOP3.LUT R129, R127, R124, R173, 0x96, !PT ;  /* 0x0000007c7f817212 */ /* 0x000fe400078e96ad */
[----:B------:R-:W-:-:S02]  /*0660*/  LOP3.LUT R124, R131, R174, R128, 0x96, !PT ;  /* 0x000000ae837c7212 */ /* 0x000fc400078e9680 */
[C---:B------:R-:W-:Y:S01]  /*0670*/  IADD3 R182, R2.reuse, 0x1715609d, RZ ;  /* 0x1715609d02b67810 */ /* 0x040fe20007ffe0ff */
[----:B------:R-:W-:Y:S01]  /*0680*/  IMAD.WIDE.U32 R128, R129, -0x326172a9, RZ ;  /* 0xcd9e8d5781807825 */ /* 0x000fe200078e00ff */
[----:B------:R-:W-:Y:S02]  /*0690*/  IADD3 R183, R2, -0x4ab325aa, RZ ;  /* 0xb54cda5602b77810 */ /* 0x000fe40007ffe0ff */
[----:B------:R-:W-:Y:S01]  /*06a0*/  IADD3 R184, R3, 0x646e171e, RZ ;  /* 0x646e171e03b87810 */ /* 0x000fe20007ffe0ff */
[----:B------:R-:W-:Y:S01]  /*06b0*/  IMAD.WIDE.U32 R124, R124, -0x2daee0ad, RZ ;  /* 0xd2511f537c7c7825 */ /* 0x000fe200078e00ff */
[----:B------:R-:W-:Y:S02]  /*06c0*/  LOP3.LUT R127, R129, R130, R175, 0x96, !PT ;  /* 0x00000082817f7212 */ /* 0x000fe400078e96af */
[----:B------:R-:W-:Y:S02]  /*06d0*/  IADD3 R185, R3, 0x1fd5c5a3, RZ ;  /* 0x1fd5c5a303b97810 */ /* 0x000fe40007ffe0ff */
[----:B------:R-:W-:Y:S01]  /*06e0*/  LOP3.LUT R130, R125, R126, R176, 0x96, !PT ;  /* 0x0000007e7d827212 */ /* 0x000fe200078e96b0 */
[----:B------:R-:W-:Y:S01]  /*06f0*/  IMAD.WIDE.U32 R126, R127, -0x2daee0ad, RZ ;  /* 0xd2511f537f7e7825 */ /* 0x000fe200078e00ff */
[----:B------:R-:W-:-:S02]  /*0700*/  IADD3 R186, R2, 0x5384540f, RZ ;  /* 0x5384540f02ba7810 */ /* 0x000fc40007ffe0ff */
[----:B------:R-:W-:Y:S01]  /*0710*/  IADD3 R187, R2, -0xe443238, RZ ;  /* 0xf1bbcdc802bb7810 */ /* 0x000fe20007ffe0ff */
[----:B------:R-:W-:Y:S01]  /*0720*/  IMAD.WIDE.U32 R130, R130, -0x326172a9, RZ ;  /* 0xcd9e8d5782827825 */ /* 0x000fe200078e00ff */
[----:B------:R-:W-:Y:S02]  /*0730*/  LOP3.LUT R129, R127, R124, R177, 0x96, !PT ;  /* 0x0000007c7f817212 */ /* 0x000fe400078e96b1 */
[----:B------:R-:W-:Y:S02]  /*0740*/  IADD3 R188, R3, -0x24c28bd8, RZ ;  /* 0xdb3d742803bc7810 */ /* 0x000fe40007ffe0ff */
[----:B------:R-:W-:Y:S01]  /*0750*/  LOP3.LUT R124, R131, R128, R178, 0x96, !PT ;  /* 0x00000080837c7212 */ /* 0x000fe200078e96b2 */
[----:B------:R-:W-:Y:S01]  /*0760*/  IMAD.WIDE.U32 R128, R129, -0x326172a9, RZ ;  /* 0xcd9e8d5781807825 */ /* 0x000fe200078e00ff */
[----:B------:R-:W-:Y:S02]  /*0770*/  IADD3 R189, R3, -0x695add53, RZ ;  /* 0x96a522ad03bd7810 */ /* 0x000fe40007ffe0ff */
[----:B------:R-:W-:Y:S01]  /*0780*/  IADD3 R190, R2, -0x700cb87f, RZ ;  /* 0x8ff3478102be7810 */ /* 0x000fe20007ffe0ff */
[----:B------:R-:W-:Y:S01]  /*0790*/  IMAD.WIDE.U32 R124, R124, -0x2daee0ad, RZ ;  /* 0xd2511f537c7c7825 */ /* 0x000fe200078e00ff */
[----:B------:R-:W-:-:S02]  /*07a0*/  LOP3.LUT R127, R129, R130, R179, 0x96, !PT ;  /* 0x00000082817f7212 */ /* 0x000fc400078e96b3 */
[----:B------:R-:W-:Y:S02]  /*07b0*/  LOP3.LUT R196, R196, 0x3, RZ, 0xc0, !PT ;  /* 0x00000003c4c47812 */ /* 0x000fe400078ec0ff */
        /* <DEDUP_REMOVED lines=19> */
[----:B------:R-:W-:-:S04]  /*08f0*/  IMAD.HI.U32 R191, R130, -0x2daee0ad, RZ ;  /* 0xd2511f5382bf7827 */ /* 0x000fc800078e00ff */
[----:B------:R-:W-:Y:S01]  /*0900*/  IMAD.HI.U32 R192, R126, -0x326172a9, RZ ;  /* 0xcd9e8d577ec07827 */ /* 0x000fe200078e00ff */
[----:B------:R-:W-:-:S03]  /*0910*/  LOP3.LUT R191, R191, R124, R189, 0x96, !PT ;  /* 0x0000007cbfbf7212 */ /* 0x000fc600078e96bd */
[----:B------:R-:W-:Y:S01]  /*0920*/  IMAD R198, R130, -0x2daee0ad, RZ ;  /* 0xd2511f5382c67824 */ /* 0x000fe200078e02ff */
[----:B------:R-:W-:Y:S01]  /*0930*/  LOP3.LUT R192, R192, R125, R190, 0x96, !PT ;  /* 0x0000007dc0c07212 */ /* 0x000fe200078e96be */
[----:B------:R-:W-:Y:S02]  /*0940*/  IMAD R200, R126, -0x326172a9, RZ ;  /* 0xcd9e8d577ec87824 */ /* 0x000fe400078e02ff */
.L_x_36084:
        /* <DEDUP_REMOVED lines=11> */
[----:B------:R-:W-:-:S04]  /*0a00*/  @P0 IMAD.WIDE.U32 R138, R169, R138, c[0x0][0x180] ;  /* 0x00006000a98a0625 */ /* 0x000fc800078e008a */
[----:B------:R-:W-:Y:S01]  /*0a10*/  IMAD.WIDE R134, R172, R207, c[0x0][0x1d8] ;  /* 0x00007600ac867625 */ /* 0x000fe200078e02cf */
[----:B------:R-:W3:Y:S04]  /*0a20*/  @P0 LDG.E.128 R124, [R138.64] ;  /* 0x000000048a7c0981 */ /* 0x000ee8000c1e1d00 */
[----:B-----5:R0:W5:Y:S01]  /*0a30*/  LDG.E R204, [R134.64] ;  /* 0x0000000486cc7981 */ /* 0x020162000c1e1900 */
[----:B--2---:R-:W-:-:S13]  /*0a40*/  ISETP.GE.AND P2, PT, R132, 0x1, PT ;  /* 0x000000018400780c */ /* 0x004fda0003f46270 */
[----:B------:R-:W-:Y:S02]  /*0a50*/  @P2 IADD3 R136, R132, -0x1, RZ ;  /* 0xffffffff84882810 */ /* 0x000fe40007ffe0ff */
[----:B------:R-:W-:-:S03]  /*0a60*/  @P2 MOV R133, 0x10 ;  /* 0x0000001000852802 */ /* 0x000fc60000000f00 */
[----:B------:R-:W-:-:S05]  /*0a70*/  @P2 IMAD R136, R136, c[0x0][0x168], RZ ;  /* 0x00005a0088882a24 */ /* 0x000fca00078e02ff */
[----:B------:R-:W-:-:S04]  /*0a80*/  @P2 SHF.R.S32.HI R137, RZ, 0x1f, R136 ;  /* 0x0000001fff892819 */ /* 0x000fc80000011488 */
[----:B------:R-:W-:-:S04]  /*0a90*/  @P2 LEA.HI R137, R137, R136, RZ, 0x2 ;  /* 0x0000008889892211 */ /* 0x000fc800078f10ff */
[----:B------:R-:W-:-:S05]  /*0aa0*/  @P2 LEA.HI.SX32 R168, R137, R0, 0x1e ;  /* 0x0000000089a82211 */ /* 0x000fca00078ff2ff */
[----:B------:R-:W-:-:S05]  /*0ab0*/  @P2 IMAD.WIDE.U32 R136, R168, R133, c[0x0][0x170] ;  /* 0x00005c00a8882625 */ /* 0x000fca00078e0085 */
        /* <DEDUP_REMOVED lines=21> */
.L_x_35702:
[----:B------:R-:W-:Y:S02]  /*0c10*/  IMAD.MOV.U32 R141, RZ, RZ, R200 ;  /* 0x000000ffff8d7224 */ /* 0x000fe400078e00c8 */
.L_x_35703:
[----:B------:R-:W-:Y:S05]  /*0c20*/  BSYNC B1 ;  /* 0x0000000000017941 */ /* 0x000fea0003800000 */
.L_x_35701:
        /* <DEDUP_REMOVED lines=16> */
.L_x_35707:
[----:B------:R-:W-:Y:S05]  /*0d30*/  BSYNC B2 ;  /* 0x0000000000027941 */ /* 0x000fea0003800000 */
.L_x_35706:
        /* <DEDUP_REMOVED lines=43> */
.L_x_35705:
[----:B------:R-:W-:Y:S05]  /*0ff0*/  BSYNC B1 ;  /* 0x0000000000017941 */ /* 0x000fea0003800000 */
.L_x_35704:
        /* <DEDUP_REMOVED lines=10> */
.L_x_35700:
[----:B0-----:R-:W-:Y:S05]  /*10a0*/  BSYNC B0 ;  /* 0x0000000000007941 */ /* 0x001fea0003800000 */
.L_x_35699:
        /* <DEDUP_REMOVED lines=18> */
.L_x_35711:
[----:B------:R-:W-:Y:S02]  /*11d0*/  IMAD.MOV.U32 R142, RZ, RZ, R200 ;  /* 0x000000ffff8e7224 */ /* 0x000fe400078e00c8 */
.L_x_35712:
[----:B------:R-:W-:Y:S05]  /*11e0*/  BSYNC B1 ;  /* 0x0000000000017941 */ /* 0x000fea0003800000 */
.L_x_35710:
        /* <DEDUP_REMOVED lines=16> */
.L_x_35716:
[----:B------:R-:W-:Y:S05]  /*12f0*/  BSYNC B2 ;  /* 0x0000000000027941 */ /* 0x000fea0003800000 */
.L_x_35715:
        /* <DEDUP_REMOVED lines=43> */
.L_x_35714:
[----:B------:R-:W-:Y:S05]  /*15b0*/  BSYNC B1 ;  /* 0x0000000000017941 */ /* 0x000fea0003800000 */
.L_x_35713:
        /* <DEDUP_REMOVED lines=10> */
.L_x_35709:
[----:B------:R-:W-:Y:S05]  /*1660*/  BSYNC B0 ;  /* 0x0000000000007941 */ /* 0x000fea0003800000 */
.L_x_35708:
        /* <DEDUP_REMOVED lines=18> */
.L_x_35720:
[----:B------:R-:W-:Y:S02]  /*1790*/  MOV R142, R200 ;  /* 0x000000c8008e7202 */ /* 0x000fe40000000f00 */
.L_x_35721:
[----:B------:R-:W-:Y:S05]  /*17a0*/  BSYNC B1 ;  /* 0x0000000000017941 */ /* 0x000fea0003800000 */
.L_x_35719:
        /* <DEDUP_REMOVED lines=16> */
.L_x_35725:
[----:B------:R-:W-:Y:S05]  /*18b0*/  BSYNC B2 ;  /* 0x0000000000027941 */ /* 0x000fea0003800000 */
.L_x_35724:
        /* <DEDUP_REMOVED lines=44> */
.L_x_35723:
[----:B------:R-:W-:Y:S05]  /*1b80*/  BSYNC B1 ;  /* 0x0000000000017941 */ /* 0x000fea0003800000 */
.L_x_35722:
        /* <DEDUP_REMOVED lines=10> */
.L_x_35718:
[----:B------:R-:W-:Y:S05]  /*1c30*/  BSYNC B0 ;  /* 0x0000000000007941 */ /* 0x000fea0003800000 */
.L_x_35717:
        /* <DEDUP_REMOVED lines=18> */
.L_x_35729:
[----:B------:R-:W-:Y:S02]  /*1d60*/  MOV R145, R200 ;  /* 0x000000c800917202 */ /* 0x000fe40000000f00 */
.L_x_35730:
[----:B------:R-:W-:Y:S05]  /*1d70*/  BSYNC B1 ;  /* 0x0000000000017941 */ /* 0x000fea0003800000 */
.L_x_35728:
        /* <DEDUP_REMOVED lines=16> */
.L_x_35734:
[----:B------:R-:W-:Y:S05]  /*1e80*/  BSYNC B2 ;  /* 0x0000000000027941 */ /* 0x000fea0003800000 */
.L_x_35733:
        /* <DEDUP_REMOVED lines=44> */
.L_x_35732:
[----:B------:R-:W-:Y:S05]  /*2150*/  BSYNC B1 ;  /* 0x0000000000017941 */ /* 0x000fea0003800000 */
.L_x_35731:
        /* <DEDUP_REMOVED lines=10> */
.L_x_35727:
[----:B------:R-:W-:Y:S05]  /*2200*/  BSYNC B0 ;  /* 0x0000000000007941 */ /* 0x000fea0003800000 */
.L_x_35726:
[----:B------:R-:W-:Y:S01]  /*2210*/  IMAD.MOV.U32 R206, RZ, RZ, 0x10 ;  /* 0x00000010ffce7424 */ /* 0x000fe200078e00ff */
[C---:B------:R-:W-:Y:S01]  /*2220*/  IADD3 R141, R169.reuse, 0x20, RZ ;  /* 0x00000020a98d7810 */ /* 0x040fe20007ffe0ff */
        /* <DEDUP_REMOVED lines=13> */
[----:B------:R-:W-:-:S03]  /*2300*/  IMAD.WIDE.U32 R136, R168, R207, c[0x0][0x190] ;  /* 0x00006400a8887625 */ /* 0x000fc600078e00cf */
[----:B------:R-:W-:-:S05]  /*2310*/  IADD3 R139, R139, R138, RZ ;  /* 0x0000008a8b8b7210 */ /* 0x000fca0007ffe0ff */
[----:B------:R0:W-:Y:S02]  /*2320*/  STG.E [R136.64], R139 ;  /* 0x0000008b88007986 */ /* 0x0001e4000c101904 */
.L_x_35736:
[----:B------:R-:W-:Y:S05]  /*2330*/  BSYNC B0 ;  /* 0x0000000000007941 */ /* 0x000fea0003800000 */
.L_x_35735:
        /* <DEDUP_REMOVED lines=21> */
.L_x_35740:
[----:B------:R-:W-:Y:S02]  /*2490*/  IMAD.MOV.U32 R146, RZ, RZ, R200 ;  /* 0x000000ffff927224 */ /* 0x000fe400078e00c8 */
.L_x_35741:
[----:B------:R-:W-:Y:S05]  /*24a0*/  BSYNC B1 ;  /* 0x0000000000017941 */ /* 0x000fea0003800000 */
.L_x_35739:
        /* <DEDUP_REMOVED lines=16> */
.L_x_35745:
[----:B------:R-:W-:Y:S05]  /*25b0*/  BSYNC B2 ;  /* 0x0000000000027941 */ /* 0x000fea0003800000 */
.L_x_35744:
        /* <DEDUP_REMOVED lines=43> */
.L_x_35743:
[----:B------:R-:W-:Y:S05]  /*2870*/  BSYNC B1 ;  /* 0x0000000000017941 */ /* 0x000fea0003800000 */
.L_x_35742:
        /* <DEDUP_REMOVED lines=10> */
.L_x_35738:
[----:B0-----:R-:W-:Y:S05]  /*2920*/  BSYNC B0 ;  /* 0x0000000000007941 */ /* 0x001fea0003800000 */
.L_x_35737:
        /* <DEDUP_REMOVED lines=18> */
.L_x_35749:
[----:B------:R-:W-:Y:S02]  /*2a50*/  IMAD.MOV.U32 R148, RZ, RZ, R200 ;  /* 0x000000ffff947224 */ /* 0x000fe400078e00c8 */
.L_x_35750:
[----:B------:R-:W-:Y:S05]  /*2a60*/  BSYNC B1 ;  /* 0x0000000000017941 */ /* 0x000fea0003800000 */
.L_x_35748:
        /* <DEDUP_REMOVED lines=16> */
.L_x_35754:
[----:B------:R-:W-:Y:S05]  /*2b70*/  BSYNC B2 ;  /* 0x0000000000027941 */ /* 0x000fea0003800000 */
.L_x_35753:
        /* <DEDUP_REMOVED lines=43> */
.L_x_35752:
[----:B------:R-:W-:Y:S05]  /*2e30*/  BSYNC B1 ;  /* 0x0000000000017941 */ /* 0x000fea0003800000 */
.L_x_35751:
        /* <DEDUP_REMOVED lines=10> */
.L_x_35747:
[----:B------:R-:W-:Y:S05]  /*2ee0*/  BSYNC B0 ;  /* 0x0000000000007941 */ /* 0x000fea0003800000 */
.L_x_35746:
        /* <DEDUP_REMOVED lines=18> */
.L_x_35758:
[----:B------:R-:W-:Y:S02]  /*3010*/  MOV R148, R200 ;  /* 0x000000c800947202 */ /* 0x000fe40000000f00 */
.L_x_35759:
[----:B------:R-:W-:Y:S05]  /*3020*/  BSYNC B1 ;  /* 0x0000000000017941 */ /* 0x000fea0003800000 */
.L_x_35757:
        /* <DEDUP_REMOVED lines=16> */
.L_x_35763:
[----:B------:R-:W-:Y:S05]  /*3130*/  BSYNC B2 ;  /* 0x0000000000027941 */ /* 0x000fea0003800000 */
.L_x_35762:
        /* <DEDUP_REMOVED lines=44> */
.L_x_35761:
[----:B------:R-:W-:Y:S05]  /*3400*/  BSYNC B1 ;  /* 0x0000000000017941 */ /* 0x000fea0003800000 */
.L_x_35760:
        /* <DEDUP_REMOVED lines=10> */
.L_x_35756:
[----:B------:R-:W-:Y:S05]  /*34b0*/  BSYNC B0 ;  /* 0x0000000000007941 */ /* 0x000fea0003800000 */
.L_x_35755:
        /* <DEDUP_REMOVED lines=18> */
.L_x_35767:
[----:B------:R-:W-:Y:S02]  /*35e0*/  MOV R150, R200 ;  /* 0x000000c800967202 */ /* 0x000fe40000000f00 */
.L_x_35768:
[----:B------:R-:W-:Y:S05]  /*35f0*/  BSYNC B1 ;  /* 0x0000000000017941 */ /* 0x000fea0003800000 */
.L_x_35766:
        /* <DEDUP_REMOVED lines=16> */
.L_x_35772:
[----:B------:R-:W-:Y:S05]  /*3700*/  BSYNC B2 ;  /* 0x0000000000027941 */ /* 0x000fea0003800000 */
.L_x_35771:
        /* <DEDUP_REMOVED lines=44> */
.L_x_35770:
[----:B------:R-:W-:Y:S05]  /*39d0*/  BSYNC B1 ;  /* 0x0000000000017941 */ /* 0x000fea0003800000 */
.L_x_35769:
        /* <DEDUP_REMOVED lines=10> */
.L_x_35765:
[----:B------:R-:W-:Y:S05]  /*3a80*/  BSYNC B0 ;  /* 0x0000000000007941 */ /* 0x000fea0003800000 */
.L_x_35764:
        /* <DEDUP_REMOVED lines=17> */
.L_x_35774:
[----:B------:R-:W-:Y:S05]  /*3ba0*/  BSYNC B0 ;  /* 0x0000000000007941 */ /* 0x000fea0003800000 */
.L_x_35773:
        /* <DEDUP_REMOVED lines=21> */
.L_x_35778:
[----:B------:R-:W-:Y:S02]  /*3d00*/  IMAD.MOV.U32 R150, RZ, RZ, R200 ;  /* 0x000000ffff967224 */ /* 0x000fe400078e00c8 */
.L_x_35779:
[----:B------:R-:W-:Y:S05]  /*3d10*/  BSYNC B1 ;  /* 0x0000000000017941 */ /* 0x000fea0003800000 */
.L_x_35777:
        /* <DEDUP_REMOVED lines=16> */
.L_x_35783:
[----:B------:R-:W-:Y:S05]  /*3e20*/  BSYNC B2 ;  /* 0x0000000000027941 */ /* 0x000fea0003800000 */
.L_x_35782:
        /* <DEDUP_REMOVED lines=42> */
[----:B------:R-:W-:Y:S02]  /*40d0*/  LOP3.LUT R191, R199, R146, R189, 0x96, !PT ;  /* 0x00000092c7bf7212 */ /* 0x000fe400078e96bd */
.L_x_35781:
[----:B------:R-:W-:Y:S05]  /*40e0*/  BSYNC B1 ;  /* 0x0000000000017941 */ /* 0x000fea0003800000 */
.L_x_35780:
        /* <DEDUP_REMOVED lines=10> */
.L_x_35776:
[----:B0-----:R-:W-:Y:S05]  /*4190*/  BSYNC B0 ;  /* 0x0000000000007941 */ /* 0x001fea0003800000 */
.L_x_35775:
        /* <DEDUP_REMOVED lines=18> */
.L_x_35787:
[----:B------:R-:W-:Y:S02]  /*42c0*/  MOV R152, R200 ;  /* 0x000000c800987202 */ /* 0x000fe40000000f00 */
.L_x_35788:
[----:B------:R-:W-:Y:S05]  /*42d0*/  BSYNC B1 ;  /* 0x0000000000017941 */ /* 0x000fea0003800000 */
.L_x_35786:
        /* <DEDUP_REMOVED lines=16> */
.L_x_35792:
[----:B------:R-:W-:Y:S05]  /*43e0*/  BSYNC B2 ;  /* 0x0000000000027941 */ /* 0x000fea0003800000 */
.L_x_35791:
        /* <DEDUP_REMOVED lines=43> */
.L_x_35790:
[----:B------:R-:W-:Y:S05]  /*46a0*/  BSYNC B1 ;  /* 0x0000000000017941 */ /* 0x000fea0003800000 */
.L_x_35789:
        /* <DEDUP_REMOVED lines=10> */
.L_x_35785:
[----:B------:R-:W-:Y:S05]  /*4750*/  BSYNC B0 ;  /* 0x0000000000007941 */ /* 0x000fea0003800000 */
.L_x_35784:
        /* <DEDUP_REMOVED lines=18> */
.L_x_35796:
[----:B------:R-:W-:Y:S02]  /*4880*/  IMAD.MOV.U32 R152, RZ, RZ, R200 ;  /* 0x000000ffff987224 */ /* 0x000fe400078e00c8 */
.L_x_35797:
[----:B------:R-:W-:Y:S05]  /*4890*/  BSYNC B1 ;  /* 0x0000000000017941 */ /* 0x000fea0003800000 */
.L_x_35795:
        /* <DEDUP_REMOVED lines=16> */
.L_x_35801:
[----:B------:R-:W-:Y:S05]  /*49a0*/  BSYNC B2 ;  /* 0x0000000000027941 */ /* 0x000fea0003800000 */
.L_x_35800:
        /* <DEDUP_REMOVED lines=44> */
.L_x_35799:
[----:B------:R-:W-:Y:S05]  /*4c70*/  BSYNC B1 ;  /* 0x0000000000017941 */ /* 0x000fea0003800000 */
.L_x_35798:
        /* <DEDUP_REMOVED lines=10> */
.L_x_35794:
[----:B------:R-:W-:Y:S05]  /*4d20*/  BSYNC B0 ;  /* 0x0000000000007941 */ /* 0x000fea0003800000 */
.L_x_35793:
        /* <DEDUP_REMOVED lines=18> */
.L_x_35805:
[----:B------:R-:W-:Y:S02]  /*4e50*/  IMAD.MOV.U32 R154, RZ, RZ, R200 ;  /* 0x000000ffff9a7224 */ /* 0x000fe400078e00c8 */
.L_x_35806:
[----:B------:R-:W-:Y:S05]  /*4e60*/  BSYNC B1 ;  /* 0x0000000000017941 */ /* 0x000fea0003800000 */
.L_x_35804:
        /* <DEDUP_REMOVED lines=16> */
.L_x_35810:
[----:B------:R-:W-:Y:S05]  /*4f70*/  BSYNC B2 ;  /* 0x0000000000027941 */ /* 0x000fea0003800000 */
.L_x_35809:
        /* <DEDUP_REMOVED lines=44> */
.L_x_35808:
[----:B------:R-:W-:Y:S05]  /*5240*/  BSYNC B1 ;  /* 0x0000000000017941 */ /* 0x000fea0003800000 */
.L_x_35807:
        /* <DEDUP_REMOVED lines=10> */
.L_x_35803:
[----:B------:R-:W-:Y:S05]  /*52f0*/  BSYNC B0 ;  /* 0x0000000000007941 */ /* 0x000fea0003800000 */
.L_x_35802:
        /* <DEDUP_REMOVED lines=17> */
.L_x_35812:
[----:B------:R-:W-:Y:S05]  /*5410*/  BSYNC B0 ;  /* 0x0000000000007941 */ /* 0x000fea0003800000 */
.L_x_35811:
        /* <DEDUP_REMOVED lines=21> */
.L_x_35816:
[----:B------:R-:W-:Y:S02]  /*5570*/  MOV R154, R200 ;  /* 0x000000c8009a7202 */ /* 0x000fe40000000f00 */
.L_x_35817:
[----:B------:R-:W-:Y:S05]  /*5580*/  BSYNC B1 ;  /* 0x0000000000017941 */ /* 0x000fea0003800000 */
.L_x_35815:
        /* <DEDUP_REMOVED lines=16> */
.L_x_35821:
[----:B------:R-:W-:Y:S05]  /*5690*/  BSYNC B2 ;  /* 0x0000000000027941 */ /* 0x000fea0003800000 */
.L_x_35820:
        /* <DEDUP_REMOVED lines=43> */
.L_x_35819:
[----:B------:R-:W-:Y:S05]  /*5950*/  BSYNC B1 ;  /* 0x0000000000017941 */ /* 0x000fea0003800000 */
.L_x_35818:
        /* <DEDUP_REMOVED lines=10> */
.L_x_35814:
[----:B0-----:R-:W-:Y:S05]  /*5a00*/  BSYNC B0 ;  /* 0x0000000000007941 */ /* 0x001fea0003800000 */
.L_x_35813:
        /* <DEDUP_REMOVED lines=18> */
.L_x_35825:
[----:B------:R-:W-:Y:S02]  /*5b30*/  IMAD.MOV.U32 R156, RZ, RZ, R200 ;  /* 0x000000ffff9c7224 */ /* 0x000fe400078e00c8 */
.L_x_35826:
[----:B------:R-:W-:Y:S05]  /*5b40*/  BSYNC B1 ;  /* 0x0000000000017941 */ /* 0x000fea0003800000 */
.L_x_35824:
        /* <DEDUP_REMOVED lines=16> */
.L_x_35830:
[----:B------:R-:W-:Y:S05]  /*5c50*/  BSYNC B2 ;  /* 0x0000000000027941 */ /* 0x000fea0003800000 */
.L_x_35829:
        /* <DEDUP_REMOVED lines=43> */
.L_x_35828:
[----:B------:R-:W-:Y:S05]  /*5f10*/  BSYNC B1 ;  /* 0x0000000000017941 */ /* 0x000fea0003800000 */
.L_x_35827:
        /* <DEDUP_REMOVED lines=10> */
.L_x_35823:
[----:B------:R-:W-:Y:S05]  /*5fc0*/  BSYNC B0 ;  /* 0x0000000000007941 */ /* 0x000fea0003800000 */
.L_x_35822:
        /* <DEDUP_REMOVED lines=18> */
.L_x_35834:
[----:B------:R-:W-:Y:S02]  /*60f0*/  IMAD.MOV.U32 R156, RZ, RZ, R200 ;  /* 0x000000ffff9c7224 */ /* 0x000fe400078e00c8 */
.L_x_35835:
[----:B------:R-:W-:Y:S05]  /*6100*/  BSYNC B1 ;  /* 0x0000000000017941 */ /* 0x000fea0003800000 */
.L_x_35833:
        /* <DEDUP_REMOVED lines=16> */
.L_x_35839:
[----:B------:R-:W-:Y:S05]  /*6210*/  BSYNC B2 ;  /* 0x0000000000027941 */ /* 0x000fea0003800000 */
.L_x_35838:
        /* <DEDUP_REMOVED lines=44> */
.L_x_35837:
[----:B------:R-:W-:Y:S05]  /*64e0*/  BSYNC B1 ;  /* 0x0000000000017941 */ /* 0x000fea0003800000 */
.L_x_35836:
        /* <DEDUP_REMOVED lines=10> */
.L_x_35832:
[----:B------:R-:W-:Y:S05]  /*6590*/  BSYNC B0 ;  /* 0x0000000000007941 */ /* 0x000fea0003800000 */
.L_x_35831:
        /* <DEDUP_REMOVED lines=18> */
.L_x_35843:
[----:B------:R-:W-:Y:S02]  /*66c0*/  IMAD.MOV.U32 R158, RZ, RZ, R200 ;  /* 0x000000ffff9e7224 */ /* 0x000fe400078e00c8 */
.L_x_35844:
[----:B------:R-:W-:Y:S05]  /*66d0*/  BSYNC B1 ;  /* 0x0000000000017941 */ /* 0x000fea0003800000 */
.L_x_35842:
        /* <DEDUP_REMOVED lines=16> */
.L_x_35848:
[----:B------:R-:W-:Y:S05]  /*67e0*/  BSYNC B2 ;  /* 0x0000000000027941 */ /* 0x000fea0003800000 */
.L_x_35847:
        /* <DEDUP_REMOVED lines=44> */
.L_x_35846:
[----:B------:R-:W-:Y:S05]  /*6ab0*/  BSYNC B1 ;  /* 0x0000000000017941 */ /* 0x000fea0003800000 */
.L_x_35845:
        /* <DEDUP_REMOVED lines=10> */
.L_x_35841:
[----:B------:R-:W-:Y:S05]  /*6b60*/  BSYNC B0 ;  /* 0x0000000000007941 */ /* 0x000fea0003800000 */
.L_x_35840:
        /* <DEDUP_REMOVED lines=17> */
.L_x_35850:
[----:B------:R-:W-:Y:S05]  /*6c80*/  BSYNC B0 ;  /* 0x0000000000007941 */ /* 0x000fea0003800000 */
.L_x_35849:
        /* <DEDUP_REMOVED lines=21> */
.L_x_35854:
[----:B------:R-:W-:Y:S02]  /*6de0*/  IMAD.MOV.U32 R158, RZ, RZ, R200 ;  /* 0x000000ffff9e7224 */ /* 0x000fe400078e00c8 */
.L_x_35855:
[----:B------:R-:W-:Y:S05]  /*6df0*/  BSYNC B1 ;  /* 0x0000000000017941 */ /* 0x000fea0003800000 */
.L_x_35853:
        /* <DEDUP_REMOVED lines=16> */
.L_x_35859:
[----:B------:R-:W-:Y:S05]  /*6f00*/  BSYNC B2 ;  /* 0x0000000000027941 */ /* 0x000fea0003800000 */
.L_x_35858:
        /* <DEDUP_REMOVED lines=43> */
.L_x_35857:
[----:B------:R-:W-:Y:S05]  /*71c0*/  BSYNC B1 ;  /* 0x0000000000017941 */ /* 0x000fea0003800000 */
.L_x_35856:
        /* <DEDUP_REMOVED lines=10> */
.L_x_35852:
[----:B0-----:R-:W-:Y:S05]  /*7270*/  BSYNC B0 ;  /* 0x0000000000007941 */ /* 0x001fea0003800000 */
.L_x_35851:
        /* <DEDUP_REMOVED lines=18> */
.L_x_35863:
[----:B------:R-:W-:Y:S02]  /*73a0*/  IMAD.MOV.U32 R160, RZ, RZ, R200 ;  /* 0x000000ffffa07224 */ /* 0x000fe400078e00c8 */
.L_x_35864:
[----:B------:R-:W-:Y:S05]  /*73b0*/  BSYNC B1 ;  /* 0x0000000000017941 */ /* 0x000fea0003800000 */
.L_x_35862:
        /* <DEDUP_REMOVED lines=16> */
.L_x_35868:
[----:B------:R-:W-:Y:S05]  /*74c0*/  BSYNC B2 ;  /* 0x0000000000027941 */ /* 0x000fea0003800000 */
.L_x_35867:
        /* <DEDUP_REMOVED lines=43> */
.L_x_35866:
[----:B------:R-:W-:Y:S05]  /*7780*/  BSYNC B1 ;  /* 0x0000000000017941 */ /* 0x000fea0003800000 */
.L_x_35865:
        /* <DEDUP_REMOVED lines=10> */
.L_x_35861:
[----:B------:R-:W-:Y:S05]  /*7830*/  BSYNC B0 ;  /* 0x0000000000007941 */ /* 0x000fea0003800000 */
.L_x_35860:
        /* <DEDUP_REMOVED lines=18> */
.L_x_35872:
[----:B------:R-:W-:Y:S02]  /*7960*/  MOV R160, R200 ;  /* 0x000000c800a07202 */ /* 0x000fe40000000f00 */
.L_x_35873:
[----:B------:R-:W-:Y:S05]  /*7970*/  BSYNC B1 ;  /* 0x0000000000017941 */ /* 0x000fea0003800000 */
.L_x_35871:
        /* <DEDUP_REMOVED lines=16> */
.L_x_35877:
[----:B------:R-:W-:Y:S05]  /*7a80*/  BSYNC B2 ;  /* 0x0000000000027941 */ /* 0x000fea0003800000 */
.L_x_35876:
        /* <DEDUP_REMOVED lines=44> */
.L_x_35875:
[----:B------:R-:W-:Y:S05]  /*7d50*/  BSYNC B1 ;  /* 0x0000000000017941 */ /* 0x000fea0003800000 */
.L_x_35874:
        /* <DEDUP_REMOVED lines=10> */
.L_x_35870:
[----:B------:R-:W-:Y:S05]  /*7e00*/  BSYNC B0 ;  /* 0x0000000000007941 */ /* 0x000fea0003800000 */
.L_x_35869:
        /* <DEDUP_REMOVED lines=18> */
.L_x_35881:
[----:B------:R-:W-:Y:S02]  /*7f30*/  MOV R162, R200 ;  /* 0x000000c800a27202 */ /* 0x000fe40000000f00 */
.L_x_35882:
[----:B------:R-:W-:Y:S05]  /*7f40*/  BSYNC B1 ;  /* 0x0000000000017941 */ /* 0x000fea0003800000 */
.L_x_35880:
        /* <DEDUP_REMOVED lines=16> */
.L_x_35886:
[----:B------:R-:W-:Y:S05]  /*8050*/  BSYNC B2 ;  /* 0x0000000000027941 */ /* 0x000fea0003800000 */
.L_x_35885:
        /* <DEDUP_REMOVED lines=44> */
.L_x_35884:
[----:B------:R-:W-:Y:S05]  /*8320*/  BSYNC B1 ;  /* 0x0000000000017941 */ /* 0x000fea0003800000 */
.L_x_35883:
        /* <DEDUP_REMOVED lines=10> */
.L_x_35879:
[----:B------:R-:W-:Y:S05]  /*83d0*/  BSYNC B0 ;  /* 0x0000000000007941 */ /* 0x000fea0003800000 */
.L_x_35878:
        /* <DEDUP_REMOVED lines=17> */
.L_x_35888:
[----:B------:R-:W-:Y:S05]  /*84f0*/  BSYNC B0 ;  /* 0x0000000000007941 */ /* 0x000fea0003800000 */
.L_x_35887:
        /* <DEDUP_REMOVED lines=21> */
.L_x_35892:
[----:B------:R-:W-:Y:S02]  /*8650*/  IMAD.MOV.U32 R162, RZ, RZ, R200 ;  /* 0x000000ffffa27224 */ /* 0x000fe400078e00c8 */
.L_x_35893:
[----:B------:R-:W-:Y:S05]  /*8660*/  BSYNC B1 ;  /* 0x0000000000017941 */ /* 0x000fea0003800000 */
.L_x_35891:
        /* <DEDUP_REMOVED lines=16> */
.L_x_35897:
[----:B------:R-:W-:Y:S05]  /*8770*/  BSYNC B2 ;  /* 0x0000000000027941 */ /* 0x000fea0003800000 */
.L_x_35896:
        /* <DEDUP_REMOVED lines=43> */
.L_x_35895:
[----:B------:R-:W-:Y:S05]  /*8a30*/  BSYNC B1 ;  /* 0x0000000000017941 */ /* 0x000fea0003800000 */
.L_x_35894:
        /* <DEDUP_REMOVED lines=10> */
.L_x_35890:
[----:B0-----:R-:W-:Y:S05]  /*8ae0*/  BSYNC B0 ;  /* 0x0000000000007941 */ /* 0x001fea0003800000 */
.L_x_35889:
        /* <DEDUP_REMOVED lines=18> */
.L_x_35901:
[----:B------:R-:W-:Y:S02]  /*8c10*/  MOV R164, R200 ;  /* 0x000000c800a47202 */ /* 0x000fe40000000f00 */
.L_x_35902:
[----:B------:R-:W-:Y:S05]  /*8c20*/  BSYNC B1 ;  /* 0x0000000000017941 */ /* 0x000fea0003800000 */
.L_x_35900:
        /* <DEDUP_REMOVED lines=16> */
.L_x_35906:
[----:B------:R-:W-:Y:S05]  /*8d30*/  BSYNC B2 ;  /* 0x0000000000027941 */ /* 0x000fea0003800000 */
.L_x_35905:
        /* <DEDUP_REMOVED lines=43> */
.L_x_35904:
[----:B------:R-:W-:Y:S05]  /*8ff0*/  BSYNC B1 ;  /* 0x0000000000017941 */ /* 0x000fea0003800000 */
.L_x_35903:
        /* <DEDUP_REMOVED lines=10> */
.L_x_35899:
[----:B------:R-:W-:Y:S05]  /*90a0*/  BSYNC B0 ;  /* 0x0000000000007941 */ /* 0x000fea0003800000 */
.L_x_35898:
        /* <DEDUP_REMOVED lines=18> */
.L_x_35910:
[----:B------:R-:W-:Y:S02]  /*91d0*/  IMAD.MOV.U32 R155, RZ, RZ, R200 ;  /* 0x000000ffff9b7224 */ /* 0x000fe400078e00c8 */
.L_x_35911:
[----:B------:R-:W-:Y:S05]  /*91e0*/  BSYNC B1 ;  /* 0x0000000000017941 */ /* 0x000fea0003800000 */
.L_x_35909:
        /* <DEDUP_REMOVED lines=16> */
.L_x_35915:
[----:B------:R-:W-:Y:S05]  /*92f0*/  BSYNC B2 ;  /* 0x0000000000027941 */ /* 0x000fea0003800000 */
.L_x_35914:
        /* <DEDUP_REMOVED lines=44> */
.L_x_35913:
[----:B------:R-:W-:Y:S05]  /*95c0*/  BSYNC B1 ;  /* 0x0000000000017941 */ /* 0x000fea0003800000 */
.L_x_35912:
        /* <DEDUP_REMOVED lines=10> */
.L_x_35908:
[----:B------:R-:W-:Y:S05]  /*9670*/  BSYNC B0 ;  /* 0x0000000000007941 */ /* 0x000fea0003800000 */
.L_x_35907:
        /* <DEDUP_REMOVED lines=18> */
.L_x_35919:
[----:B------:R-:W-:Y:S02]  /*97a0*/  IMAD.MOV.U32 R158, RZ, RZ, R200 ;  /* 0x000000ffff9e7224 */ /* 0x000fe400078e00c8 */
.L_x_35920:
[----:B------:R-:W-:Y:S05]  /*97b0*/  BSYNC B1 ;  /* 0x0000000000017941 */ /* 0x000fea0003800000 */
.L_x_35918:
        /* <DEDUP_REMOVED lines=16> */
.L_x_35924:
[----:B------:R-:W-:Y:S05]  /*98c0*/  BSYNC B2 ;  /* 0x0000000000027941 */ /* 0x000fea0003800000 */
.L_x_35923:
        /* <DEDUP_REMOVED lines=44> */
.L_x_35922:
[----:B------:R-:W-:Y:S05]  /*9b90*/  BSYNC B1 ;  /* 0x0000000000017941 */ /* 0x000fea0003800000 */
.L_x_35921:
        /* <DEDUP_REMOVED lines=10> */
.L_x_35917:
[----:B------:R-:W-:Y:S05]  /*9c40*/  BSYNC B0 ;  /* 0x0000000000007941 */ /* 0x000fea0003800000 */
.L_x_35916:
        /* <DEDUP_REMOVED lines=17> */
.L_x_35926:
[----:B------:R-:W-:Y:S05]  /*9d60*/  BSYNC B0 ;  /* 0x0000000000007941 */ /* 0x000fea0003800000 */
.L_x_35925:
        /* <DEDUP_REMOVED lines=21> */
.L_x_35930:
[----:B------:R-:W-:Y:S02]  /*9ec0*/  MOV R157, R200 ;  /* 0x000000c8009d7202 */ /* 0x000fe40000000f00 */
.L_x_35931:
[----:B------:R-:W-:Y:S05]  /*9ed0*/  BSYNC B1 ;  /* 0x0000000000017941 */ /* 0x000fea0003800000 */
.L_x_35929:
        /* <DEDUP_REMOVED lines=16> */
.L_x_35935:
[----:B------:R-:W-:Y:S05]  /*9fe0*/  BSYNC B2 ;  /* 0x0000000000027941 */ /* 0x000fea0003800000 */
.L_x_35934:
        /* <DEDUP_REMOVED lines=43> */
.L_x_35933:
[----:B------:R-:W-:Y:S05]  /*a2a0*/  BSYNC B1 ;  /* 0x0000000000017941 */ /* 0x000fea0003800000 */
.L_x_35932:
        /* <DEDUP_REMOVED lines=10> */
.L_x_35928:
[----:B0-----:R-:W-:Y:S05]  /*a350*/  BSYNC B0 ;  /* 0x0000000000007941 */ /* 0x001fea0003800000 */
.L_x_35927:
        /* <DEDUP_REMOVED lines=18> */
.L_x_35939:
[----:B------:R-:W-:Y:S02]  /*a480*/  IMAD.MOV.U32 R158, RZ, RZ, R200 ;  /* 0x000000ffff9e7224 */ /* 0x000fe400078e00c8 */
.L_x_35940:
[----:B------:R-:W-:Y:S05]  /*a490*/  BSYNC B1 ;  /* 0x0000000000017941 */ /* 0x000fea0003800000 */
.L_x_35938:
        /* <DEDUP_REMOVED lines=16> */
.L_x_35944:
[----:B------:R-:W-:Y:S05]  /*a5a0*/  BSYNC B2 ;  /* 0x0000000000027941 */ /* 0x000fea0003800000 */
.L_x_35943:
        /* <DEDUP_REMOVED lines=43> */
.L_x_35942:
[----:B------:R-:W-:Y:S05]  /*a860*/  BSYNC B1 ;  /* 0x0000000000017941 */ /* 0x000fea0003800000 */
.L_x_35941:
        /* <DEDUP_REMOVED lines=10> */
.L_x_35937:
[----:B------:R-:W-:Y:S05]  /*a910*/  BSYNC B0 ;  /* 0x0000000000007941 */ /* 0x000fea0003800000 */
.L_x_35936:
        /* <DEDUP_REMOVED lines=18> */
.L_x_35948:
[----:B------:R-:W-:Y:S02]  /*aa40*/  IMAD.MOV.U32 R159, RZ, RZ, R200 ;  /* 0x000000ffff9f7224 */ /* 0x000fe400078e00c8 */
.L_x_35949:
[----:B------:R-:W-:Y:S05]  /*aa50*/  BSYNC B1 ;  /* 0x0000000000017941 */ /* 0x000fea0003800000 */
.L_x_35947:
        /* <DEDUP_REMOVED lines=16> */
.L_x_35953:
[----:B------:R-:W-:Y:S05]  /*ab60*/  BSYNC B2 ;  /* 0x0000000000027941 */ /* 0x000fea0003800000 */
.L_x_35952:
        /* <DEDUP_REMOVED lines=44> */
.L_x_35951:
[----:B------:R-:W-:Y:S05]  /*ae30*/  BSYNC B1 ;  /* 0x0000000000017941 */ /* 0x000fea0003800000 */
.L_x_35950:
        /* <DEDUP_REMOVED lines=10> */
.L_x_35946:
[----:B------:R-:W-:Y:S05]  /*aee0*/  BSYNC B0 ;  /* 0x0000000000007941 */ /* 0x000fea0003800000 */
.L_x_35945:
        /* <DEDUP_REMOVED lines=18> */
.L_x_35957:
[----:B------:R-:W-:Y:S02]  /*b010*/  IMAD.MOV.U32 R162, RZ, RZ, R200 ;  /* 0x000000ffffa27224 */ /* 0x000fe400078e00c8 */
.L_x_35958:
[----:B------:R-:W-:Y:S05]  /*b020*/  BSYNC B1 ;  /* 0x0000000000017941 */ /* 0x000fea0003800000 */
.L_x_35956:
        /* <DEDUP_REMOVED lines=16> */
.L_x_35962:
[----:B------:R-:W-:Y:S05]  /*b130*/  BSYNC B2 ;  /* 0x0000000000027941 */ /* 0x000fea0003800000 */
.L_x_35961:
        /* <DEDUP_REMOVED lines=44> */
.L_x_35960:
[----:B------:R-:W-:Y:S05]  /*b400*/  BSYNC B1 ;  /* 0x0000000000017941 */ /* 0x000fea0003800000 */
.L_x_35959:
        /* <DEDUP_REMOVED lines=10> */
.L_x_35955:
[----:B------:R-:W-:Y:S05]  /*b4b0*/  BSYNC B0 ;  /* 0x0000000000007941 */ /* 0x000fea0003800000 */
.L_x_35954:
        /* <DEDUP_REMOVED lines=17> */
.L_x_35964:
[----:B------:R-:W-:Y:S05]  /*b5d0*/  BSYNC B0 ;  /* 0x0000000000007941 */ /* 0x000fea0003800000 */
.L_x_35963:
        /* <DEDUP_REMOVED lines=21> */
.L_x_35968:
[----:B------:R-:W-:Y:S02]  /*b730*/  IMAD.MOV.U32 R161, RZ, RZ, R200 ;  /* 0x000000ffffa17224 */ /* 0x000fe400078e00c8 */
.L_x_35969:
[----:B------:R-:W-:Y:S05]  /*b740*/  BSYNC B1 ;  /* 0x0000000000017941 */ /* 0x000fea0003800000 */
.L_x_35967:
        /* <DEDUP_REMOVED lines=16> */
.L_x_35973:
[----:B------:R-:W-:Y:S05]  /*b850*/  BSYNC B2 ;  /* 0x0000000000027941 */ /* 0x000fea0003800000 */
.L_x_35972:
        /* <DEDUP_REMOVED lines=43> */
.L_x_35971:
[----:B------:R-:W-:Y:S05]  /*bb10*/  BSYNC B1 ;  /* 0x0000000000017941 */ /* 0x000fea0003800000 */
.L_x_35970:
        /* <DEDUP_REMOVED lines=10> */
.L_x_35966:
[----:B0-----:R-:W-:Y:S05]  /*bbc0*/  BSYNC B0 ;  /* 0x0000000000007941 */ /* 0x001fea0003800000 */
.L_x_35965:
        /* <DEDUP_REMOVED lines=18> */
.L_x_35977:
[----:B------:R-:W-:Y:S02]  /*bcf0*/  IMAD.MOV.U32 R170, RZ, RZ, R200 ;  /* 0x000000ffffaa7224 */ /* 0x000fe400078e00c8 */
.L_x_35978:
[----:B------:R-:W-:Y:S05]  /*bd00*/  BSYNC B1 ;  /* 0x0000000000017941 */ /* 0x000fea0003800000 */
.L_x_35976:
        /* <DEDUP_REMOVED lines=16> */
.L_x_35982:
[----:B------:R-:W-:Y:S05]  /*be10*/  BSYNC B2 ;  /* 0x0000000000027941 */ /* 0x000fea0003800000 */
.L_x_35981:
        /* <DEDUP_REMOVED lines=43> */
.L_x_35980:
[----:B------:R-:W-:Y:S05]  /*c0d0*/  BSYNC B1 ;  /* 0x0000000000017941 */ /* 0x000fea0003800000 */
.L_x_35979:
        /* <DEDUP_REMOVED lines=10> */
.L_x_35975:
[----:B------:R-:W-:Y:S05]  /*c180*/  BSYNC B0 ;  /* 0x0000000000007941 */ /* 0x000fea0003800000 */
.L_x_35974:
        /* <DEDUP_REMOVED lines=18> */
.L_x_35986:
[----:B------:R-:W-:Y:S02]  /*c2b0*/  MOV R170, R200 ;  /* 0x000000c800aa7202 */ /* 0x000fe40000000f00 */
.L_x_35987:
[----:B------:R-:W-:Y:S05]  /*c2c0*/  BSYNC B1 ;  /* 0x0000000000017941 */ /* 0x000fea0003800000 */
.L_x_35985:
        /* <DEDUP_REMOVED lines=16> */
.L_x_35991:
[----:B------:R-:W-:Y:S05]  /*c3d0*/  BSYNC B2 ;  /* 0x0000000000027941 */ /* 0x000fea0003800000 */
.L_x_35990:
        /* <DEDUP_REMOVED lines=44> */
.L_x_35989:
[----:B------:R-:W-:Y:S05]  /*c6a0*/  BSYNC B1 ;  /* 0x0000000000017941 */ /* 0x000fea0003800000 */
.L_x_35988:
        /* <DEDUP_REMOVED lines=10> */
.L_x_35984:
[----:B------:R-:W-:Y:S05]  /*c750*/  BSYNC B0 ;  /* 0x0000000000007941 */ /* 0x000fea0003800000 */
.L_x_35983:
        /* <DEDUP_REMOVED lines=18> */
.L_x_35995:
[----:B------:R-:W-:Y:S02]  /*c880*/  MOV R196, R200 ;  /* 0x000000c800c47202 */ /* 0x000fe40000000f00 */
.L_x_35996:
[----:B------:R-:W-:Y:S05]  /*c890*/  BSYNC B1 ;  /* 0x0000000000017941 */ /* 0x000fea0003800000 */
.L_x_35994:
        /* <DEDUP_REMOVED lines=16> */
.L_x_36000:
[----:B------:R-:W-:Y:S05]  /*c9a0*/  BSYNC B2 ;  /* 0x0000000000027941 */ /* 0x000fea0003800000 */
.L_x_35999:
        /* <DEDUP_REMOVED lines=44> */
.L_x_35998:
[----:B------:R-:W-:Y:S05]  /*cc70*/  BSYNC B1 ;  /* 0x0000000000017941 */ /* 0x000fea0003800000 */
.L_x_35997:
        /* <DEDUP_REMOVED lines=10> */
.L_x_35993:
[----:B------:R-:W-:Y:S05]  /*cd20*/  BSYNC B0 ;  /* 0x0000000000007941 */ /* 0x000fea0003800000 */
.L_x_35992:
        /* <DEDUP_REMOVED lines=9> */
[----:B0-----:R-:W-:-:S02]  /*cdc0*/  LOP3.LUT R208, R201, 0xff, RZ, 0xc0, !PT ;  /* 0x000000ffc9d07812 */ /* 0x001fc400078ec0ff */
[----:B------:R-:W-:Y:S02]  /*cdd0*/  LOP3.LUT R196, R196, 0xff0000, RZ, 0xc0, !PT ;  /* 0x00ff0000c4c47812 */ /* 0x000fe400078ec0ff */
[----:B------:R-:W-:Y:S02]  /*cde0*/  LOP3.LUT R209, R199, 0xff, RZ, 0xc0, !PT ;  /* 0x000000ffc7d17812 */ /* 0x000fe400078ec0ff */
[----:B------:R-:W-:-:S05]  /*cdf0*/  LEA R165, R165, R196, 0x18 ;  /* 0x000000c4a5a57211 */ /* 0x000fca00078ec0ff */
[----:B------:R-:W-:Y:S02]  /*ce00*/  IMAD R208, R208, 0x100, R165 ;  /* 0x00000100d0d07824 */ /* 0x000fe400078e02a5 */
[----:B------:R-:W-:-:S04]  /*ce10*/  IMAD.WIDE.U32 R164, R164, R207, c[0x0][0x190] ;  /* 0x00006400a4a47625 */ /* 0x000fc800078e00cf */
[----:B------:R-:W-:-:S05]  /*ce20*/  IMAD.IADD R209, R208, 0x1, R209 ;  /* 0x00000001d0d17824 */ /* 0x000fca00078e02d1 */
[----:B------:R0:W-:Y:S02]  /*ce30*/  STG.E [R164.64], R209 ;  /* 0x000000d1a4007986 */ /* 0x0001e4000c101904 */
.L_x_36002:
[----:B------:R-:W-:Y:S05]  /*ce40*/  BSYNC B0 ;  /* 0x0000000000007941 */ /* 0x000fea0003800000 */
.L_x_36001:
        /* <DEDUP_REMOVED lines=21> */
.L_x_36006:
[----:B------:R-:W-:Y:S02]  /*cfa0*/  IMAD.MOV.U32 R196, RZ, RZ, R200 ;  /* 0x000000ffffc47224 */ /* 0x000fe400078e00c8 */
.L_x_36007:
[----:B------:R-:W-:Y:S05]  /*cfb0*/  BSYNC B1 ;  /* 0x0000000000017941 */ /* 0x000fea0003800000 */
.L_x_36005:
        /* <DEDUP_REMOVED lines=16> */
.L_x_36011:
[----:B------:R-:W-:Y:S05]  /*d0c0*/  BSYNC B2 ;  /* 0x0000000000027941 */ /* 0x000fea0003800000 */
.L_x_36010:
        /* <DEDUP_REMOVED lines=43> */
.L_x_36009:
[----:B------:R-:W-:Y:S05]  /*d380*/  BSYNC B1 ;  /* 0x0000000000017941 */ /* 0x000fea0003800000 */
.L_x_36008:
        /* <DEDUP_REMOVED lines=10> */
.L_x_36004:
[----:B0-----:R-:W-:Y:S05]  /*d430*/  BSYNC B0 ;  /* 0x0000000000007941 */ /* 0x001fea0003800000 */
.L_x_36003:
        /* <DEDUP_REMOVED lines=18> */
.L_x_36015:
[----:B------:R-:W-:Y:S02]  /*d560*/  MOV R196, R200 ;  /* 0x000000c800c47202 */ /* 0x000fe40000000f00 */
.L_x_36016:
[----:B------:R-:W-:Y:S05]  /*d570*/  BSYNC B1 ;  /* 0x0000000000017941 */ /* 0x000fea0003800000 */
.L_x_36014:
        /* <DEDUP_REMOVED lines=16> */
.L_x_36020:
[----:B------:R-:W-:Y:S05]  /*d680*/  BSYNC B2 ;  /* 0x0000000000027941 */ /* 0x000fea0003800000 */
.L_x_36019:
        /* <DEDUP_REMOVED lines=43> */
.L_x_36018:
[----:B------:R-:W-:Y:S05]  /*d940*/  BSYNC B1 ;  /* 0x0000000000017941 */ /* 0x000fea0003800000 */
.L_x_36017:
        /* <DEDUP_REMOVED lines=10> */
.L_x_36013:
[----:B------:R-:W-:Y:S05]  /*d9f0*/  BSYNC B0 ;  /* 0x0000000000007941 */ /* 0x000fea0003800000 */
.L_x_36012:
        /* <DEDUP_REMOVED lines=18> */
.L_x_36024:
[----:B------:R-:W-:Y:S02]  /*db20*/  IMAD.MOV.U32 R196, RZ, RZ, R200 ;  /* 0x000000ffffc47224 */ /* 0x000fe400078e00c8 */
.L_x_36025:
[----:B------:R-:W-:Y:S05]  /*db30*/  BSYNC B1 ;  /* 0x0000000000017941 */ /* 0x000fea0003800000 */
.L_x_36023:
        /* <DEDUP_REMOVED lines=16> */
.L_x_36029:
[----:B------:R-:W-:Y:S05]  /*dc40*/  BSYNC B2 ;  /* 0x0000000000027941 */ /* 0x000fea0003800000 */
.L_x_36028:
        /* <DEDUP_REMOVED lines=44> */
.L_x_36027:
[----:B------:R-:W-:Y:S05]  /*df10*/  BSYNC B1 ;  /* 0x0000000000017941 */ /* 0x000fea0003800000 */
.L_x_36026:
        /* <DEDUP_REMOVED lines=10> */
.L_x_36022:
[----:B------:R-:W-:Y:S05]  /*dfc0*/  BSYNC B0 ;  /* 0x0000000000007941 */ /* 0x000fea0003800000 */
.L_x_36021:
        /* <DEDUP_REMOVED lines=18> */
.L_x_36033:
[----:B------:R-:W-:Y:S02]  /*e0f0*/  IMAD.MOV.U32 R196, RZ, RZ, R200 ;  /* 0x000000ffffc47224 */ /* 0x000fe400078e00c8 */
.L_x_36034:
[----:B------:R-:W-:Y:S05]  /*e100*/  BSYNC B1 ;  /* 0x0000000000017941 */ /* 0x000fea0003800000 */
.L_x_36032:
        /* <DEDUP_REMOVED lines=16> */
.L_x_36038:
[----:B------:R-:W-:Y:S05]  /*e210*/  BSYNC B2 ;  /* 0x0000000000027941 */ /* 0x000fea0003800000 */
.L_x_36037:
        /* <DEDUP_REMOVED lines=44> */
.L_x_36036:
[----:B------:R-:W-:Y:S05]  /*e4e0*/  BSYNC B1 ;  /* 0x0000000000017941 */ /* 0x000fea0003800000 */
.L_x_36035:
        /* <DEDUP_REMOVED lines=10> */
.L_x_36031:
[----:B------:R-:W-:Y:S05]  /*e590*/  BSYNC B0 ;  /* 0x0000000000007941 */ /* 0x000fea0003800000 */
.L_x_36030:
        /* <DEDUP_REMOVED lines=10> */
[----:B------:R-:W-:-:S05]  /*e640*/  LOP3.LUT R169, R169, 0xff0000, RZ, 0xc0, !PT ;  /* 0x00ff0000a9a97812 */ /* 0x000fca00078ec0ff */
[----:B------:R-:W-:Y:S01]  /*e650*/  IMAD R168, R168, 0x1000000, R169 ;  /* 0x01000000a8a87824 */ /* 0x000fe200078e02a9 */
[----:B------:R-:W-:-:S04]  /*e660*/  LOP3.LUT R169, R199, 0xff, RZ, 0xc0, !PT ;  /* 0x000000ffc7a97812 */ /* 0x000fc800078ec0ff */
[----:B------:R-:W-:Y:S01]  /*e670*/  LEA R168, R171, R168, 0x8 ;  /* 0x000000a8aba87211 */ /* 0x000fe200078e40ff */
[----:B------:R-:W-:-:S04]  /*e680*/  IMAD.WIDE.U32 R170, R170, R207, c[0x0][0x190] ;  /* 0x00006400aaaa7625 */ /* 0x000fc800078e00cf */
[----:B------:R-:W-:-:S05]  /*e690*/  IMAD.IADD R169, R168, 0x1, R169 ;  /* 0x00000001a8a97824 */ /* 0x000fca00078e02a9 */
[----:B------:R1:W-:Y:S02]  /*e6a0*/  STG.E [R170.64], R169 ;  /* 0x000000a9aa007986 */ /* 0x0003e4000c101904 */
.L_x_36040:
[----:B------:R-:W-:Y:S05]  /*e6b0*/  BSYNC B0 ;  /* 0x0000000000007941 */ /* 0x000fea0003800000 */
.L_x_36039:
[----:B-1----:R-:W-:Y:S01]  /*e6c0*/  @P2 IMAD.WIDE.U32 R170, R208, R206, c[0x0][0x170] ;  /* 0x00005c00d0aa2625 */ /* 0x002fe200078e00ce */
[----:B------:R-:W2:Y:S04]  /*e6d0*/  @P0 LDG.E.128 R124, [R210.64] ;  /* 0x00000004d27c0981 */ /* 0x000ea8000c1e1d00 */
[----:B-----5:R1:W5:Y:S01]  /*e6e0*/  @P2 LDG.E.128 R128, [R170.64] ;  /* 0x00000004aa802981 */ /* 0x020362000c1e1d00 */
[----:B------:R-:W-:Y:S01]  /*e6f0*/  @!P3 ISETP.NE.U32.AND P1, PT, RZ, c[0x0][0x180], PT ;  /* 0x00006000ff00ba0c */ /* 0x000fe20003f25070 */
[----:B------:R-:W-:Y:S01]  /*e700*/  BSSY B0, `(.L_x_36041) ;  /* 0x000005a000007945 */ /* 0x000fe20003800000 */
[----:B0-----:R-:W-:Y:S02]  /*e710*/  @!P3 IMAD.MOV.U32 R212, RZ, RZ, R214 ;  /* 0x000000ffffd4b224 */ /* 0x001fe400078e00d6 */
        /* <DEDUP_REMOVED lines=15> */
.L_x_36044:
[----:B------:R-:W-:Y:S02]  /*e810*/  MOV R196, R200 ;  /* 0x000000c800c47202 */ /* 0x000fe40000000f00 */
.L_x_36045:
[----:B------:R-:W-:Y:S05]  /*e820*/  BSYNC B1 ;  /* 0x0000000000017941 */ /* 0x000fea0003800000 */
.L_x_36043:
        /* <DEDUP_REMOVED lines=16> */
.L_x_36049:
[----:B------:R-:W-:Y:S05]  /*e930*/  BSYNC B2 ;  /* 0x0000000000027941 */ /* 0x000fea0003800000 */
.L_x_36048:
        /* <DEDUP_REMOVED lines=43> */
.L_x_36047:
[----:B------:R-:W-:Y:S05]  /*ebf0*/  BSYNC B1 ;  /* 0x0000000000017941 */ /* 0x000fea0003800000 */
.L_x_36046:
        /* <DEDUP_REMOVED lines=10> */
.L_x_36042:
[----:B-1----:R-:W-:Y:S05]  /*eca0*/  BSYNC B0 ;  /* 0x0000000000007941 */ /* 0x002fea0003800000 */
.L_x_36041:
        /* <DEDUP_REMOVED lines=18> */
.L_x_36053:
[----:B------:R-:W-:Y:S02]  /*edd0*/  IMAD.MOV.U32 R196, RZ, RZ, R200 ;  /* 0x000000ffffc47224 */ /* 0x000fe400078e00c8 */
.L_x_36054:
[----:B------:R-:W-:Y:S05]  /*ede0*/  BSYNC B1 ;  /* 0x0000000000017941 */ /* 0x000fea0003800000 */
.L_x_36052:
        /* <DEDUP_REMOVED lines=16> */
.L_x_36058:
[----:B------:R-:W-:Y:S05]  /*eef0*/  BSYNC B2 ;  /* 0x0000000000027941 */ /* 0x000fea0003800000 */
.L_x_36057:
        /* <DEDUP_REMOVED lines=43> */
.L_x_36056:
[----:B------:R-:W-:Y:S05]  /*f1b0*/  BSYNC B1 ;  /* 0x0000000000017941 */ /* 0x000fea0003800000 */
.L_x_36055:
        /* <DEDUP_REMOVED lines=10> */
.L_x_36051:
[----:B------:R-:W-:Y:S05]  /*f260*/  BSYNC B0 ;  /* 0x0000000000007941 */ /* 0x000fea0003800000 */
.L_x_36050:
        /* <DEDUP_REMOVED lines=18> */
.L_x_36062:
[----:B------:R-:W-:Y:S02]  /*f390*/  IMAD.MOV.U32 R196, RZ, RZ, R200 ;  /* 0x000000ffffc47224 */ /* 0x000fe400078e00c8 */
.L_x_36063:
[----:B------:R-:W-:Y:S05]  /*f3a0*/  BSYNC B1 ;  /* 0x0000000000017941 */ /* 0x000fea0003800000 */
.L_x_36061:
        /* <DEDUP_REMOVED lines=16> */
.L_x_36067:
[----:B------:R-:W-:Y:S05]  /*f4b0*/  BSYNC B2 ;  /* 0x0000000000027941 */ /* 0x000fea0003800000 */
.L_x_36066:
        /* <DEDUP_REMOVED lines=44> */
.L_x_36065:
[----:B------:R-:W-:Y:S05]  /*f780*/  BSYNC B1 ;  /* 0x0000000000017941 */ /* 0x000fea0003800000 */
.L_x_36064:
        /* <DEDUP_REMOVED lines=10> */
.L_x_36060:
[----:B------:R-:W-:Y:S05]  /*f830*/  BSYNC B0 ;  /* 0x0000000000007941 */ /* 0x000fea0003800000 */
.L_x_36059:
        /* <DEDUP_REMOVED lines=18> */
.L_x_36071:
[----:B------:R-:W-:Y:S02]  /*f960*/  IMAD.MOV.U32 R214, RZ, RZ, R200 ;  /* 0x000000ffffd67224 */ /* 0x000fe400078e00c8 */
.L_x_36072:
[----:B------:R-:W-:Y:S05]  /*f970*/  BSYNC B1 ;  /* 0x0000000000017941 */ /* 0x000fea0003800000 */
.L_x_36070:
        /* <DEDUP_REMOVED lines=16> */
.L_x_36076:
[----:B------:R-:W-:Y:S05]  /*fa80*/  BSYNC B2 ;  /* 0x0000000000027941 */ /* 0x000fea0003800000 */
.L_x_36075:
        /* <DEDUP_REMOVED lines=44> */
.L_x_36074:
[----:B------:R-:W-:Y:S05]  /*fd50*/  BSYNC B1 ;  /* 0x0000000000017941 */ /* 0x000fea0003800000 */
.L_x_36073:
        /* <DEDUP_REMOVED lines=10> */
.L_x_36069:
[----:B------:R-:W-:Y:S05]  /*fe00*/  BSYNC B0 ;  /* 0x0000000000007941 */ /* 0x000fea0003800000 */
.L_x_36068:
        /* <DEDUP_REMOVED lines=51> */
[----:B------:R-:W-:-:S03]  /*10140*/  IMAD.WIDE.U32 R208, R208, R207, c[0x0][0x190] ;  /* 0x00006400d0d07625 */ /* 0x000fc600078e00cf */
[----:B------:R-:W-:-:S05]  /*10150*/  IADD3 R211, R212, R211, RZ ;  /* 0x000000d3d4d37210 */ /* 0x000fca0007ffe0ff */
[----:B------:R0:W-:Y:S02]  /*10160*/  STG.E [R208.64], R211 ;  /* 0x000000d3d0007986 */ /* 0x0001e4000c101904 */
.L_x_36078:
[----:B------:R-:W-:Y:S05]  /*10170*/  BSYNC B0 ;  /* 0x0000000000007941 */ /* 0x000fea0003800000 */
.L_x_36077:
[----:B------:R-:W-:Y:S01]  /*10180*/  FADD.FTZ R212, R206, R171 ;  /* 0x000000abced47221 */ /* 0x000fe20000010000 */
[----:B------:R-:W-:Y:S05]  /*10190*/  BRA.DIV ~URZ, `(.L_x_36079) ;  /* 0x000011927f007947 */ /* 0x000fea000b800000 */
[----:B------:R1:W2:Y:S02]  /*101a0*/  SHFL.BFLY PT, R206, R212, 0x1, 0x1f ;  /* 0x0c201f00d4ce7f89 */ /* 0x0002a400000e0000 */
.L_x_36085:
[----:B-12---:R-:W-:Y:S01]  /*101b0*/  FADD.FTZ R212, R212, R206 ;  /* 0x000000ced4d47221 */ /* 0x006fe20000010000 */
[----:B------:R-:W-:Y:S05]  /*101c0*/  BRA.DIV ~URZ, `(.L_x_36080) ;  /* 0x000011d27f007947 */ /* 0x000fea000b800000 */
[----:B------:R-:W1:Y:S02]  /*101d0*/  SHFL.BFLY PT, R206, R212, 0x2, 0x1f ;  /* 0x0c401f00d4ce7f89 */ /* 0x000e6400000e0000 */
[----:B-1----:R-:W-:-:S05]  /*101e0*/  FADD.FTZ R207, R212, R206 ;  /* 0x000000ced4cf7221 */ /* 0x002fca0000010000 */
[----:B------:R-:W1:Y:S02]  /*101f0*/  SHFL.BFLY PT, R206, R207, 0x4, 0x1f ;  /* 0x0c801f00cfce7f89 */ /* 0x000e6400000e0000 */
[----:B01----:R-:W-:-:S05]  /*10200*/  FADD.FTZ R208, R207, R206 ;  /* 0x000000cecfd07221 */ /* 0x003fca0000010000 */
        /* <DEDUP_REMOVED lines=94> */
.L_x_36086:
[----:B------:R-:W-:Y:S01]  /*107f0*/  FMUL.FTZ R207, R206, R206 ;  /* 0x000000cececf7220 */ /* 0x000fe20000410000 */
[----:B------:R-:W-:Y:S01]  /*10800*/  ISETP.NE.AND P0, PT, RZ, UR6, PT ;  /* 0x00000006ff007c0c */ /* 0x000fe2000bf05270 */
[----:B------:R-:W-:Y:S01]  /*10810*/  IMAD.MOV.U32 R209, RZ, RZ, c[0x0][0x1e0] ;  /* 0x00007800ffd17624 */ /* 0x000fe200078e00ff */
[C---:B------:R-:W-:Y:S01]  /*10820*/  @!P1 LEA R210, P3, R172.reuse, c[0x0][0x1a8], 0x2 ;  /* 0x00006a00acd29a11 */ /* 0x040fe200078610ff */
[----:B01----:R-:W-:Y:S01]  /*10830*/  FADD.FTZ R212, R211, R212 ;  /* 0x000000d4d3d47221 */ /* 0x003fe20000010000 */
[----:B------:R-:W-:Y:S01]  /*10840*/  FSEL R208, R207, RZ, P0 ;  /* 0x000000ffcfd07208 */ /* 0x000fe20000000000 */
[----:B------:R-:W-:Y:S01]  /*10850*/  BSSY B0, `(.L_x_36081) ;  /* 0x00000a7000007945 */ /* 0x000fe20003800000 */
[----:B------:R-:W-:Y:S01]  /*10860*/  @!P1 LEA.HI.X R211, R172, c[0x0][0x1ac], R205, 0x2, P3 ;  /* 0x00006b00acd39a11 */ /* 0x000fe200018f14cd */
[----:B------:R-:W-:-:S04]  /*10870*/  FFMA.FTZ R207, R212, R209, c[0x0][0x228] ;  /* 0x00008a00d4cf7623 */ /* 0x000fc800000100d1 */
[----:B------:R-:W-:Y:S01]  /*10880*/  FADD.FTZ R207, R207, R208 ;  /* 0x000000d0cfcf7221 */ /* 0x000fe20000010000 */
[----:B------:R-:W-:-:S04]  /*10890*/  @!P1 LEA R208, P2, R172, c[0x0][0x1a0], 0x2 ;  /* 0x00006800acd09a11 */ /* 0x000fc800078410ff */
        /* <DEDUP_REMOVED lines=8> */
[----:B------:R-:W-:Y:S02]  /*10920*/  FADD.FTZ R208, -R206, R132 ;  /* 0x00000084ced07221 */ /* 0x000fe40000010100 */
[----:B------:R-:W-:Y:S02]  /*10930*/  IMAD R132, R204, c[0x0][0x168], RZ ;  /* 0x00005a00cc847a24 */ /* 0x000fe400078e02ff */
[C---:B------:R-:W-:Y:S02]  /*10940*/  FADD.FTZ R210, -R206.reuse, R133 ;  /* 0x00000085ced27221 */ /* 0x040fe40000010100 */
[C---:B------:R-:W-:Y:S01]  /*10950*/  FADD.FTZ R134, -R206.reuse, R134 ;  /* 0x00000086ce867221 */ /* 0x040fe20000010100 */
[----:B------:R-:W-:Y:S01]  /*10960*/  SHF.R.S32.HI R133, RZ, 0x1f, R132 ;  /* 0x0000001fff857819 */ /* 0x000fe20000011484 */
        /* <DEDUP_REMOVED lines=18> */
[----:B------:R-:W-:Y:S01]  /*10a90*/  LEA.HI R149, R133, R132, RZ, 0x2 ;  /* 0x0000008485957211 */ /* 0x000fe200078f10ff */
        /* <DEDUP_REMOVED lines=56> */
[----:B------:R-:W-:Y:S01]  /*10e20*/  MOV R168, 0x10 ;  /* 0x0000001000a87802 */ /* 0x000fe20000000f00 */
[----:B------:R-:W-:-:S02]  /*10e30*/  FMUL.FTZ R170, R207, R248 ;  /* 0x000000f8cfaa7220 */ /* 0x000fc40000410000 */
[C---:B------:R-:W-:Y:S02]  /*10e40*/  FMUL.FTZ R171, R207.reuse, R250 ;  /* 0x000000facfab7220 */ /* 0x040fe40000410000 */
[----:B------:R-:W-:Y:S01]  /*10e50*/  FMUL.FTZ R204, R207, R252 ;  /* 0x000000fccfcc7220 */ /* 0x000fe20000410000 */
[----:B------:R-:W-:Y:S01]  /*10e60*/  LEA.HI.SX32 R207, R149, R0, 0x1e ;  /* 0x0000000095cf7211 */ /* 0x000fe200078ff2ff */
[----:B------:R-:W-:Y:S02]  /*10e70*/  FFMA.FTZ R150, R66, R161, R106 ;  /* 0x000000a142967223 */ /* 0x000fe4000001006a */
[----:B------:R-:W-:Y:S01]  /*10e80*/  FFMA.FTZ R135, R83, R134, R123 ;  /* 0x0000008653877223 */ /* 0x000fe2000001007b */
[C---:B------:R-:W-:Y:S01]  /*10e90*/  IADD3 R161, R207.reuse, 0x20, RZ ;  /* 0x00000020cfa17810 */ /* 0x040fe20007ffe0ff */
[----:B------:R-:W-:Y:S01]  /*10ea0*/  FFMA.FTZ R148, R64, R157, R104 ;  /* 0x0000009d40947223 */ /* 0x000fe20000010068 */
[C---:B------:R-:W-:Y:S01]  /*10eb0*/  IADD3 R163, R207.reuse, 0x40, RZ ;  /* 0x00000040cfa37810 */ /* 0x040fe20007ffe0ff */
[----:B------:R-:W-:Y:S01]  /*10ec0*/  FFMA.FTZ R134, R82, R139, R122 ;  /* 0x0000008b52867223 */ /* 0x000fe2000001007a */
[----:B------:R-:W-:Y:S01]  /*10ed0*/  IADD3 R165, R207, 0x60, RZ ;  /* 0x00000060cfa57810 */ /* 0x000fe20007ffe0ff */
[----:B------:R-:W-:Y:S01]  /*10ee0*/  FFMA.FTZ R133, R81, R136, R121 ;  /* 0x0000008851857223 */ /* 0x000fe20000010079 */
[----:B------:R-:W-:Y:S01]  /*10ef0*/  IADD3 R167, R207, 0x80, RZ ;  /* 0x00000080cfa77810 */ /* 0x000fe20007ffe0ff */
[----:B------:R-:W-:-:S02]  /*10f00*/  FFMA.FTZ R132, R80, R137, R120 ;  /* 0x0000008950847223 */ /* 0x000fc40000010078 */
[----:B------:R-:W-:-:S04]  /*10f10*/  IMAD.WIDE.U32 R156, R207, R168, c[0x0][0x208] ;  /* 0x00008200cf9c7625 */ /* 0x000fc800078e00a8 */
[----:B------:R-:W-:Y:S01]  /*10f20*/  FFMA.FTZ R139, R79, R218, R119 ;  /* 0x000000da4f8b7223 */ /* 0x000fe20000010077 */
[----:B------:R-:W-:Y:S01]  /*10f30*/  STG.E.128 [R156.64], R132 ;  /* 0x000000849c007986 */ /* 0x000fe2000c101d04 */
        /* <DEDUP_REMOVED lines=24> */
[----:B0-----:R-:W-:Y:S01]  /*110c0*/  FFMA.FTZ R140, R44, R169, R84 ;  /* 0x000000a92c8c7223 */ /* 0x001fe20000010054 */
[----:B------:R-:W-:Y:S01]  /*110d0*/  IADD3 R169, R207, 0x120, RZ ;  /* 0x00000120cfa97810 */ /* 0x000fe20007ffe0ff */
[----:B------:R-:W-:Y:S02]  /*110e0*/  FFMA.FTZ R152, R60, R159, R100 ;  /* 0x0000009f3c987223 */ /* 0x000fe40000010064 */
[----:B------:R-:W-:Y:S01]  /*110f0*/  FFMA.FTZ R159, R59, R158, R99 ;  /* 0x0000009e3b9f7223 */ /* 0x000fe20000010063 */
[C---:B-1----:R-:W-:Y:S01]  /*11100*/  IADD3 R145, R207.reuse, 0xa0, RZ ;  /* 0x000000a0cf917810 */ /* 0x042fe20007ffe0ff */
[----:B------:R-:W-:Y:S01]  /*11110*/  FFMA.FTZ R158, R58, R215, R98 ;  /* 0x000000d73a9e7223 */ /* 0x000fe20000010062 */
[----:B------:R-:W-:Y:S01]  /*11120*/  IADD3 R147, R207, 0xc0, RZ ;  /* 0x000000c0cf937810 */ /* 0x000fe20007ffe0ff */
[----:B------:R-:W-:-:S02]  /*11130*/  FFMA.FTZ R157, R57, R212, R97 ;  /* 0x000000d4399d7223 */ /* 0x000fc40000010061 */
[----:B------:R-:W-:Y:S01]  /*11140*/  IMAD.WIDE.U32 R144, R145, R168, c[0x0][0x208] ;  /* 0x0000820091907625 */ /* 0x000fe200078e00a8 */
[----:B--2---:R-:W-:-:S03]  /*11150*/  IADD3 R149, R207, 0xe0, RZ ;  /* 0x000000e0cf957810 */ /* 0x004fc60007ffe0ff */
[----:B------:R-:W-:Y:S01]  /*11160*/  FFMA.FTZ R156, R56, R213, R96 ;  /* 0x000000d5389c7223 */ /* 0x000fe20000010060 */
[----:B------:R-:W-:Y:S01]  /*11170*/  IADD3 R151, R207, 0x100, RZ ;  /* 0x00000100cf977810 */ /* 0x000fe20007ffe0ff */
[----:B------:R-:W-:Y:S01]  /*11180*/  IMAD.WIDE.U32 R146, R147, R168, c[0x0][0x208] ;  /* 0x0000820093927625 */ /* 0x000fe200078e00a8 */
[----:B------:R0:W-:Y:S03]  /*11190*/  STG.E.128 [R144.64], R152 ;  /* 0x0000009890007986 */ /* 0x0001e6000c101d04 */
[----:B------:R-:W-:Y:S01]  /*111a0*/  FFMA.FTZ R135, R55, R214, R95 ;  /* 0x000000d637877223 */ /* 0x000fe2000001005f */
[----:B------:R0:W-:Y:S01]  /*111b0*/  STG.E.128 [R146.64], R156 ;  /* 0x0000009c92007986 */ /* 0x0001e2000c101d04 */
        /* <DEDUP_REMOVED lines=14> */
[----:B------:R-:W-:-:S05]  /*112a0*/  IMAD.WIDE.U32 R168, R169, R168, c[0x0][0x208] ;  /* 0x00008200a9a87625 */ /* 0x000fca00078e00a8 */
[----:B------:R0:W-:Y:S02]  /*112b0*/  STG.E.128 [R168.64], R140 ;  /* 0x0000008ca8007986 */ /* 0x0001e4000c101d04 */
.L_x_36082:
[----:B-1----:R-:W-:Y:S05]  /*112c0*/  BSYNC B0 ;  /* 0x0000000000007941 */ /* 0x002fea0003800000 */
.L_x_36081:
[----:B0-----:R-:W-:-:S05]  /*112d0*/  IMAD.MOV.U32 R133, RZ, RZ, c[0x0][0x160] ;  /* 0x00005800ff857624 */ /* 0x001fca00078e00ff */
[----:B------:R-:W-:-:S04]  /*112e0*/  LEA R172, R133, R172, 0x2 ;  /* 0x000000ac85ac7211 */ /* 0x000fc800078e10ff */
[----:B------:R-:W-:-:S13]  /*112f0*/  ISETP.GE.AND P0, PT, R172, c[0x0][0x164], PT ;  /* 0x00005900ac007a0c */ /* 0x000fda0003f06270 */
[----:B-----5:R-:W-:Y:S01]  /*11300*/  @P0 CALL.REL.NOINC `(.L_x_36083) ;  /* 0x0000001000000944 */ /* 0x020fe20003c00000 */
[----:B------:R-:W-:Y:S05]  /*11310*/  BRA `(.L_x_36084) ;  /* 0xfffef63000007947 */ /* 0x000fea000383ffff */
.L_x_36083:
[----:B------:R-:W-:Y:S05]  /*11320*/  EXIT ;  /* 0x000000000000794d */ /* 0x000fea0003800000 */
.L_x_36079:
[----:B------:R-:W-:Y:S01]  /*11330*/  HFMA2.MMA R207, -RZ, RZ, 0, 1.847743988037109375e-06 ;  /* 0x0000001fffcf7435 */ /* 0x000fe200000001ff */
[----:B0-----:R-:W-:Y:S01]  /*11340*/  IMAD.MOV.U32 R211, RZ, RZ, 0x1 ;  /* 0x00000001ffd37424 */ /* 0x001fe200078e00ff */
[----:B------:R-:W-:Y:S01]  /*11350*/  MOV R208, 0x11380 ;  /* 0x0001138000d07802 */ /* 0x000fe20000000f00 */
[----:B------:R-:W-:-:S03]  /*11360*/  IMAD.MOV.U32 R210, RZ, RZ, -0x1 ;  /* 0xffffffffffd27424 */ /* 0x000fc600078e00ff */
[----:B-----5:R-:W-:Y:S05]  /*11370*/  CALL.REL.NOINC `($__internal_159_$__cuda_sm70_shflsync_bfly_p) ;  /* 0x0000089000007944 */ /* 0x020fea0003c00000 */
[----:B-1----:R-:W-:Y:S01]  /*11380*/  MOV R206, R211 ;  /* 0x000000d300ce7202 */ /* 0x002fe20000000f00 */
[----:B0-----:R-:W-:Y:S05]  /*11390*/  BRA `(.L_x_36085) ;  /* 0xffffee1000007947 */ /* 0x001fea000383ffff */
.L_x_36080:
[----:B------:R-:W-:Y:S01]  /*113a0*/  HFMA2.MMA R207, -RZ, RZ, 0, 1.847743988037109375e-06 ;  /* 0x0000001fffcf7435 */ /* 0x000fe200000001ff */
[----:B0-----:R-:W-:Y:S01]  /*113b0*/  IMAD.MOV.U32 R211, RZ, RZ, 0x2 ;  /* 0x00000002ffd37424 */ /* 0x001fe200078e00ff */
[----:B------:R-:W-:Y:S01]  /*113c0*/  MOV R208, 0x113f0 ;  /* 0x000113f000d07802 */ /* 0x000fe20000000f00 */
[----:B------:R-:W-:-:S03]  /*113d0*/  IMAD.MOV.U32 R210, RZ, RZ, -0x1 ;  /* 0xffffffffffd27424 */ /* 0x000fc600078e00ff */
[----:B-----5:R-:W-:Y:S05]  /*113e0*/  CALL.REL.NOINC `($__internal_159_$__cuda_sm70_shflsync_bfly_p) ;  /* 0x0000082000007944 */ /* 0x020fea0003c00000 */
[----:B01----:R-:W-:Y:S01]  /*113f0*/  FADD.FTZ R212, R212, R211 ;  /* 0x000000d3d4d47221 */ /* 0x003fe20000010000 */
[----:B------:R-:W-:Y:S01]  /*11400*/  MOV R211, 0x4 ;  /* 0x0000000400d37802 */ /* 0x000fe20000000f00 */
[----:B------:R-:W-:Y:S01]  /*11410*/  IMAD.MOV.U32 R207, RZ, RZ, 0x1f ;  /* 0x0000001fffcf7424 */ /* 0x000fe200078e00ff */
[----:B------:R-:W-:-:S02]  /*11420*/  MOV R210, 0xffffffff ;  /* 0xffffffff00d27802 */ /* 0x000fc40000000f00 */
[----:B------:R-:W-:Y:S02]  /*11430*/  MOV R208, 0x11450 ;  /* 0x0001145000d07802 */ /* 0x000fe40000000f00 */
[----:B------:R-:W-:Y:S05]  /*11440*/  CALL.REL.NOINC `($__internal_159_$__cuda_sm70_shflsync_bfly_p) ;  /* 0x000007c000007944 */ /* 0x000fea0003c00000 */
[----:B0-----:R-:W-:Y:S01]  /*11450*/  HFMA2.MMA R207, -RZ, RZ, 0, 1.847743988037109375e-06 ;  /* 0x0000001fffcf7435 */ /* 0x001fe200000001ff */
[----:B-1----:R-:W-:Y:S01]  /*11460*/  FADD.FTZ R212, R212, R211 ;  /* 0x000000d3d4d47221 */ /* 0x002fe20000010000 */
[----:B------:R-:W-:Y:S01]  /*11470*/  MOV R208, 0x114b0 ;  /* 0x000114b000d07802 */ /* 0x000fe20000000f00 */
[----:B------:R-:W-:Y:S02]  /*11480*/  IMAD.MOV.U32 R211, RZ, RZ, 0x8 ;  /* 0x00000008ffd37424 */ /* 0x000fe400078e00ff */
[----:B------:R-:W-:Y:S02]  /*11490*/  IMAD.MOV.U32 R210, RZ, RZ, -0x1 ;  /* 0xffffffffffd27424 */ /* 0x000fe400078e00ff */
[----:B------:R-:W-:Y:S05]  /*114a0*/  CALL.REL.NOINC `($__internal_159_$__cuda_sm70_shflsync_bfly_p) ;  /* 0x0000076000007944 */ /* 0x000fea0003c00000 */
[----:B01----:R-:W-:Y:S01]  /*114b0*/  FADD.FTZ R212, R212, R211 ;  /* 0x000000d3d4d47221 */ /* 0x003fe20000010000 */
[----:B------:R-:W-:Y:S01]  /*114c0*/  MOV R211, 0x10 ;  /* 0x0000001000d37802 */ /* 0x000fe20000000f00 */
[----:B------:R-:W-:Y:S01]  /*114d0*/  IMAD.MOV.U32 R207, RZ, RZ, 0x1f ;  /* 0x0000001fffcf7424 */ /* 0x000fe200078e00ff */
[----:B------:R-:W-:Y:S02]  /*114e0*/  MOV R210, 0xffffffff ;  /* 0xffffffff00d27802 */ /* 0x000fe40000000f00 */
[----:B------:R-:W-:-:S02]  /*114f0*/  MOV R208, 0x11510 ;  /* 0x0001151000d07802 */ /* 0x000fc40000000f00 */
[----:B------:R-:W-:Y:S05]  /*11500*/  CALL.REL.NOINC `($__internal_159_$__cuda_sm70_shflsync_bfly_p) ;  /* 0x0000070000007944 */ /* 0x000fea0003c00000 */
[----:B-1----:R-:W-:Y:S02]  /*11510*/  FADD.FTZ R206, R212, R211 ;  /* 0x000000d3d4ce7221 */ /* 0x002fe40000010000 */
[----:B------:R-:W-:-:S02]  /*11520*/  IMAD.MOV.U32 R211, RZ, RZ, 0x1 ;  /* 0x00000001ffd37424 */ /* 0x000fc400078e00ff */
        /* <DEDUP_REMOVED lines=80> */
[----:B------:R-:W-:Y:S02]  /*11a30*/  IMAD.MOV.U32 R210, RZ, RZ, -0x1 ;  /* 0xffffffffffd27424 */ /* 0x000fe400078e00ff */
[----:B------:R-:W-:Y:S01]  /*11a40*/  FFMA.FTZ R212, R208, R208, R207 ;  /* 0x000000d0d0d47223 */ /* 0x000fe200000100cf */
[----:B------:R-:W-:Y:S01]  /*11a50*/  HFMA2.MMA R207, -RZ, RZ, 0, 1.847743988037109375e-06 ;  /* 0x0000001fffcf7435 */ /* 0x000fe200000001ff */
[----:B------:R-:W-:-:S05]  /*11a60*/  MOV R208, 0x11a80 ;  /* 0x00011a8000d07802 */ /* 0x000fca0000000f00 */
[----:B------:R-:W-:Y:S05]  /*11a70*/  CALL.REL.NOINC `($__internal_159_$__cuda_sm70_shflsync_bfly_p) ;  /* 0x0000019000007944 */ /* 0x000fea0003c00000 */
[----:B01----:R-:W-:Y:S01]  /*11a80*/  FADD.FTZ R212, R212, R211 ;  /* 0x000000d3d4d47221 */ /* 0x003fe20000010000 */
[----:B------:R-:W-:Y:S01]  /*11a90*/  MOV R211, 0x2 ;  /* 0x0000000200d37802 */ /* 0x000fe20000000f00 */
[----:B------:R-:W-:Y:S01]  /*11aa0*/  IMAD.MOV.U32 R207, RZ, RZ, 0x1f ;  /* 0x0000001fffcf7424 */ /* 0x000fe200078e00ff */
[----:B------:R-:W-:Y:S02]  /*11ab0*/  MOV R210, 0xffffffff ;  /* 0xffffffff00d27802 */ /* 0x000fe40000000f00 */
[----:B------:R-:W-:-:S02]  /*11ac0*/  MOV R208, 0x11ae0 ;  /* 0x00011ae000d07802 */ /* 0x000fc40000000f00 */
[----:B------:R-:W-:Y:S05]  /*11ad0*/  CALL.REL.NOINC `($__internal_159_$__cuda_sm70_shflsync_bfly_p) ;  /* 0x0000013000007944 */ /* 0x000fea0003c00000 */
[----:B0-----:R-:W-:Y:S01]  /*11ae0*/  HFMA2.MMA R207, -RZ, RZ, 0, 1.847743988037109375e-06 ;  /* 0x0000001fffcf7435 */ /* 0x001fe200000001ff */
[----:B-1----:R-:W-:Y:S01]  /*11af0*/  FADD.FTZ R212, R212, R211 ;  /* 0x000000d3d4d47221 */ /* 0x002fe20000010000 */
[----:B------:R-:W-:Y:S01]  /*11b00*/  MOV R208, 0x11b40 ;  /* 0x00011b4000d07802 */ /* 0x000fe20000000f00 */
[----:B------:R-:W-:-:S02]  /*11b10*/  IMAD.MOV.U32 R211, RZ, RZ, 0x4 ;  /* 0x00000004ffd37424 */ /* 0x000fc400078e00ff */
[----:B------:R-:W-:Y:S02]  /*11b20*/  IMAD.MOV.U32 R210, RZ, RZ, -0x1 ;  /* 0xffffffffffd27424 */ /* 0x000fe400078e00ff */
[----:B------:R-:W-:Y:S05]  /*11b30*/  CALL.REL.NOINC `($__internal_159_$__cuda_sm70_shflsync_bfly_p) ;  /* 0x000000d000007944 */ /* 0x000fea0003c00000 */
[----:B01----:R-:W-:Y:S01]  /*11b40*/  FADD.FTZ R212, R212, R211 ;  /* 0x000000d3d4d47221 */ /* 0x003fe20000010000 */
[----:B------:R-:W-:Y:S01]  /*11b50*/  MOV R211, 0x8 ;  /* 0x0000000800d37802 */ /* 0x000fe20000000f00 */
[----:B------:R-:W-:Y:S01]  /*11b60*/  IMAD.MOV.U32 R207, RZ, RZ, 0x1f ;  /* 0x0000001fffcf7424 */ /* 0x000fe200078e00ff */
[----:B------:R-:W-:Y:S02]  /*11b70*/  MOV R210, 0xffffffff ;  /* 0xffffffff00d27802 */ /* 0x000fe40000000f00 */
[----:B------:R-:W-:Y:S02]  /*11b80*/  MOV R208, 0x11ba0 ;  /* 0x00011ba000d07802 */ /* 0x000fe40000000f00 */
[----:B------:R-:W-:Y:S05]  /*11b90*/  CALL.REL.NOINC `($__internal_159_$__cuda_sm70_shflsync_bfly_p) ;  /* 0x0000007000007944 */ /* 0x000fea0003c00000 */
[----:B0-----:R-:W-:Y:S01]  /*11ba0*/  HFMA2.MMA R207, -RZ, RZ, 0, 1.847743988037109375e-06 ;  /* 0x0000001fffcf7435 */ /* 0x001fe200000001ff */
[----:B-1----:R-:W-:Y:S01]  /*11bb0*/  FADD.FTZ R212, R212, R211 ;  /* 0x000000d3d4d47221 */ /* 0x002fe20000010000 */
[----:B------:R-:W-:Y:S01]  /*11bc0*/  MOV R208, 0x11c00 ;  /* 0x00011c0000d07802 */ /* 0x000fe20000000f00 */
[----:B------:R-:W-:Y:S02]  /*11bd0*/  IMAD.MOV.U32 R211, RZ, RZ, 0x10 ;  /* 0x00000010ffd37424 */ /* 0x000fe400078e00ff */
[----:B------:R-:W-:-:S02]  /*11be0*/  IMAD.MOV.U32 R210, RZ, RZ, -0x1 ;  /* 0xffffffffffd27424 */ /* 0x000fc400078e00ff */
[----:B------:R-:W-:Y:S05]  /*11bf0*/  CALL.REL.NOINC `($__internal_159_$__cuda_sm70_shflsync_bfly_p) ;  /* 0x0000001000007944 */ /* 0x000fea0003c00000 */
[----:B01----:R-:W-:Y:S05]  /*11c00*/  BRA `(.L_x_36086) ;  /* 0xffffebe000007947 */ /* 0x003fea000383ffff */
        .weak           $__internal_159_$__cuda_sm70_shflsync_bfly_p
        .type           $__internal_159_$__cuda_sm70_shflsync_bfly_p,@function
        .size           $__internal_159_$__cuda_sm70_shflsync_bfly_p,(.L_x_36247 - $__internal_159_$__cuda_sm70_shflsync_bfly_p)
$__internal_159_$__cuda_sm70_shflsync_bfly_p:
[----:B------:R-:W-:Y:S01]  /*11c10*/  MOV R209, 0x0 ;  /* 0x0000000000d17802 */ /* 0x000fe20000000f00 */
[----:B------:R-:W-:Y:S04]  /*11c20*/  WARPSYNC R210 ;  /* 0x000000d200007348 */ /* 0x000fe80003800000 */
[----:B------:R0:W1:Y:S01]  /*11c30*/  SHFL.BFLY PT, R211, R212, R211, R207 ;  /* 0x0c0000d3d4d37389 */ /* 0x00006200000e00cf */
[----:B------:R-:W-:Y:S05]  /*11c40*/  RET.REL.NODEC R208 `(_ZN10layer_norm13ln_fwd_kernelINS_13Kernel_traitsIfffffjLj1280ELj1ELj4ELj1ELj16ENS_18Kernel_traits_baseILj1280EfffffjLj128EEEEELb1ELb1ELb1ELb1EEEvNS_9FwdParamsE) ;  /* 0xfffee3b0d0007950 */ /* 0x000fea0003c3ffff */
.L_x_36087:
        /* <DEDUP_REMOVED lines=11> */
.L_x_36247:


//--------------------- .nv.global.init           --------------------------
	.section	.nv.global.init,"aw",@progbits
	.align	4
.nv.global.init:
	.type		mrg32k3aM1SubSeq,@object
	.size		mrg32k3aM1SubSeq,(mrg32k3aM2SubSeq - mrg32k3aM1SubSeq)
mrg32k3aM1SubSeq:
        /*0000*/ 	.byte	0x0b, 0xcc, 0xee, 0x04, 0x73, 0x29, 0x8b, 0x6f, 0xf6, 0x53, 0x03, 0xf6, 0x23, 0xf6, 0xea, 0xda
        /* <DEDUP_REMOVED lines=125> */
	.type		mrg32k3aM2SubSeq,@object
	.size		mrg32k3aM2SubSeq,(mrg32k3aM1 - mrg32k3aM2SubSeq)
mrg32k3aM2SubSeq:
        /* <DEDUP_REMOVED lines=126> */
	.type		mrg32k3aM1,@object
	.size		mrg32k3aM1,(mrg32k3aM1Seq - mrg32k3aM1)
mrg32k3aM1:
        /* <DEDUP_REMOVED lines=144> */
	.type		mrg32k3aM1Seq,@object
	.size		mrg32k3aM1Seq,(mrg32k3aM2 - mrg32k3aM1Seq)
mrg32k3aM1Seq:
        /* <DEDUP_REMOVED lines=144> */
	.type		mrg32k3aM2,@object
	.size		mrg32k3aM2,(mrg32k3aM2Seq - mrg32k3aM2)
mrg32k3aM2:
        /* <DEDUP_REMOVED lines=144> */
	.type		mrg32k3aM2Seq,@object
	.size		mrg32k3aM2Seq,(precalc_xorwow_matrix - mrg32k3aM2Seq)
mrg32k3aM2Seq:
        /* <DEDUP_REMOVED lines=144> */
	.type		precalc_xorwow_matrix,@object
	.size		precalc_xorwow_matrix,(precalc_xorwow_offset_matrix - precalc_xorwow_matrix)
precalc_xorwow_matrix:
        /* <DEDUP_REMOVED lines=6400> */
	.type		precalc_xorwow_offset_matrix,@object
	.size		precalc_xorwow_offset_matrix,(.L_1 - precalc_xorwow_offset_matrix)
precalc_xorwow_offset_matrix:
        /* <DEDUP_REMOVED lines=6400> */
.L_1:
